	.target	sm_103a

	.elftype	@"ET_EXEC"


//--------------------- .note.nv.tkinfo           --------------------------
	.section	.note.nv.tkinfo,"",@"SHT_NOTE"
	.sectionflags	@"SHF_NOTE_NV_TKINFO"
	.tkinfo
        /*0018*/ 	.word	0x00000002
        /*0030*/ 	.string	""
        /*0030*/ 	.string	"ptxas"
        /*0030*/ 	.string	"Cuda compilation tools, release 13.0, V13.0.88"
        /*0030*/ 	.string	"Build cuda_13.0.r13.0/compiler.36424714_0"
        /*0030*/ 	.string	"-arch sm_103a -m 64 "



//--------------------- .note.nv.cuinfo           --------------------------
	.section	.note.nv.cuinfo,"",@"SHT_NOTE"
	.sectionflags	@"SHF_NOTE_NV_CUINFO"
        /*0018*/ 	.short	0x0002
        /*001a*/ 	.short	0x0067
        /*001c*/ 	.short	0x0082
	.zero		2


//--------------------- .nv.info                  --------------------------
	.section	.nv.info,"",@"SHT_CUDA_INFO"
	.align	4


	//----- nvinfo : EIATTR_REGCOUNT
	.align		4
        /*0000*/ 	.byte	0x04, 0x2f
        /*0002*/ 	.short	(.L_12 - .L_11)
	.align		4
.L_11:
        /*0004*/ 	.word	index@(_ZN5flash16flash_fwd_kernelI23Flash_fwd_kernel_traitsILi96ELi128ELi64ELi4ELb0ELb0EN7cutlass6half_tE19Flash_kernel_traitsILi96ELi128ELi64ELi4ES3_EELb0ELb0ELb1ELb1ELb0ELb0ELb1ELb0EEEvNS_16Flash_fwd_paramsE)
        /*0008*/ 	.word	0x000000ff


	//----- nvinfo : EIATTR_FRAME_SIZE
	.align		4
.L_12:
        /*000c*/ 	.byte	0x04, 0x11
        /*000e*/ 	.short	(.L_14 - .L_13)
	.align		4
.L_13:
        /*0010*/ 	.word	index@(_ZN5flash16flash_fwd_kernelI23Flash_fwd_kernel_traitsILi96ELi128ELi64ELi4ELb0ELb0EN7cutlass6half_tE19Flash_kernel_traitsILi96ELi128ELi64ELi4ES3_EELb0ELb0ELb1ELb1ELb0ELb0ELb1ELb0EEEvNS_16Flash_fwd_paramsE)
        /*0014*/ 	.word	0x00000058


	//----- nvinfo : EIATTR_REGCOUNT
	.align		4
.L_14:
        /*0018*/ 	.byte	0x04, 0x2f
        /*001a*/ 	.short	(.L_16 - .L_15)
	.align		4
.L_15:
        /*001c*/ 	.word	index@(_ZN5flash16flash_fwd_kernelI23Flash_fwd_kernel_traitsILi96ELi128ELi64ELi4ELb0ELb0EN7cutlass6half_tE19Flash_kernel_traitsILi96ELi128ELi64ELi4ES3_EELb1ELb0ELb1ELb1ELb0ELb0ELb0ELb1EEEvNS_16Flash_fwd_paramsE)
        /*0020*/ 	.word	0x000000ff


	//----- nvinfo : EIATTR_FRAME_SIZE
	.align		4
.L_16:
        /*0024*/ 	.byte	0x04, 0x11
        /*0026*/ 	.short	(.L_18 - .L_17)
	.align		4
.L_17:
        /*0028*/ 	.word	index@(_ZN5flash16flash_fwd_kernelI23Flash_fwd_kernel_traitsILi96ELi128ELi64ELi4ELb0ELb0EN7cutlass6half_tE19Flash_kernel_traitsILi96ELi128ELi64ELi4ES3_EELb1ELb0ELb1ELb1ELb0ELb0ELb0ELb1EEEvNS_16Flash_fwd_paramsE)
        /*002c*/ 	.word	0x00000238


	//----- nvinfo : EIATTR_REGCOUNT
	.align		4
.L_18:
        /*0030*/ 	.byte	0x04, 0x2f
        /*0032*/ 	.short	(.L_20 - .L_19)
	.align		4
.L_19:
        /*0034*/ 	.word	index@(_ZN5flash16flash_fwd_kernelI23Flash_fwd_kernel_traitsILi96ELi128ELi64ELi4ELb0ELb0EN7cutlass6half_tE19Flash_kernel_traitsILi96ELi128ELi64ELi4ES3_EELb0ELb0ELb1ELb0ELb0ELb0ELb1ELb0EEEvNS_16Flash_fwd_paramsE)
        /*0038*/ 	.word	0x000000ff


	//----- nvinfo : EIATTR_FRAME_SIZE
	.align		4
.L_20:
        /*003c*/ 	.byte	0x04, 0x11
        /*003e*/ 	.short	(.L_22 - .L_21)
	.align		4
.L_21:
        /*0040*/ 	.word	index@(_ZN5flash16flash_fwd_kernelI23Flash_fwd_kernel_traitsILi96ELi128ELi64ELi4ELb0ELb0EN7cutlass6half_tE19Flash_kernel_traitsILi96ELi128ELi64ELi4ES3_EELb0ELb0ELb1ELb0ELb0ELb0ELb1ELb0EEEvNS_16Flash_fwd_paramsE)
        /*0044*/ 	.word	0x00000068


	//----- nvinfo : EIATTR_REGCOUNT
	.align		4
.L_22:
        /*0048*/ 	.byte	0x04, 0x2f
        /*004a*/ 	.short	(.L_24 - .L_23)
	.align		4
.L_23:
        /*004c*/ 	.word	index@(_ZN5flash16flash_fwd_kernelI23Flash_fwd_kernel_traitsILi96ELi128ELi64ELi4ELb0ELb0EN7cutlass6half_tE19Flash_kernel_traitsILi96ELi128ELi64ELi4ES3_EELb1ELb0ELb1ELb0ELb0ELb0ELb0ELb1EEEvNS_16Flash_fwd_paramsE)
        /*0050*/ 	.word	0x000000ff


	//----- nvinfo : EIATTR_FRAME_SIZE
	.align		4
.L_24:
        /*0054*/ 	.byte	0x04, 0x11
        /*0056*/ 	.short	(.L_26 - .L_25)
	.align		4
.L_25:
        /*0058*/ 	.word	index@(_ZN5flash16flash_fwd_kernelI23Flash_fwd_kernel_traitsILi96ELi128ELi64ELi4ELb0ELb0EN7cutlass6half_tE19Flash_kernel_traitsILi96ELi128ELi64ELi4ES3_EELb1ELb0ELb1ELb0ELb0ELb0ELb0ELb1EEEvNS_16Flash_fwd_paramsE)
        /*005c*/ 	.word	0x00000240


	//----- nvinfo : EIATTR_REGCOUNT
	.align		4
.L_26:
        /*0060*/ 	.byte	0x04, 0x2f
        /*0062*/ 	.short	(.L_28 - .L_27)
	.align		4
.L_27:
        /*0064*/ 	.word	index@(_ZN5flash16flash_fwd_kernelI23Flash_fwd_kernel_traitsILi96ELi128ELi64ELi4ELb0ELb0EN7cutlass6half_tE19Flash_kernel_traitsILi96ELi128ELi64ELi4ES3_EELb1ELb0ELb1ELb1ELb0ELb0ELb0ELb0EEEvNS_16Flash_fwd_paramsE)
        /*0068*/ 	.word	0x000000ff


	//----- nvinfo : EIATTR_FRAME_SIZE
	.align		4
.L_28:
        /*006c*/ 	.byte	0x04, 0x11
        /*006e*/ 	.short	(.L_30 - .L_29)
	.align		4
.L_29:
        /*0070*/ 	.word	index@(_ZN5flash16flash_fwd_kernelI23Flash_fwd_kernel_traitsILi96ELi128ELi64ELi4ELb0ELb0EN7cutlass6half_tE19Flash_kernel_traitsILi96ELi128ELi64ELi4ES3_EELb1ELb0ELb1ELb1ELb0ELb0ELb0ELb0EEEvNS_16Flash_fwd_paramsE)
        /*0074*/ 	.word	0x000000a8


	//----- nvinfo : EIATTR_REGCOUNT
	.align		4
.L_30:
        /*0078*/ 	.byte	0x04, 0x2f
        /*007a*/ 	.short	(.L_32 - .L_31)
	.align		4
.L_31:
        /*007c*/ 	.word	index@(_ZN5flash16flash_fwd_kernelI23Flash_fwd_kernel_traitsILi96ELi128ELi64ELi4ELb0ELb0EN7cutlass6half_tE19Flash_kernel_traitsILi96ELi128ELi64ELi4ES3_EELb0ELb0ELb1ELb0ELb0ELb1ELb1ELb0EEEvNS_16Flash_fwd_paramsE)
        /*0080*/ 	.word	0x000000ff


	//----- nvinfo : EIATTR_FRAME_SIZE
	.align		4
.L_32:
        /*0084*/ 	.byte	0x04, 0x11
        /*0086*/ 	.short	(.L_34 - .L_33)
	.align		4
.L_33:
        /*0088*/ 	.word	index@(_ZN5flash16flash_fwd_kernelI23Flash_fwd_kernel_traitsILi96ELi128ELi64ELi4ELb0ELb0EN7cutlass6half_tE19Flash_kernel_traitsILi96ELi128ELi64ELi4ES3_EELb0ELb0ELb1ELb0ELb0ELb1ELb1ELb0EEEvNS_16Flash_fwd_paramsE)
        /*008c*/ 	.word	0x00000058


	//----- nvinfo : EIATTR_REGCOUNT
	.align		4
.L_34:
        /*0090*/ 	.byte	0x04, 0x2f
        /*0092*/ 	.short	(.L_36 - .L_35)
	.align		4
.L_35:
        /*0094*/ 	.word	index@(_ZN5flash16flash_fwd_kernelI23Flash_fwd_kernel_traitsILi96ELi128ELi64ELi4ELb0ELb0EN7cutlass6half_tE19Flash_kernel_traitsILi96ELi128ELi64ELi4ES3_EELb1ELb0ELb1ELb0ELb0ELb1ELb0ELb0EEEvNS_16Flash_fwd_paramsE)
        /*0098*/ 	.word	0x000000ff


	//----- nvinfo : EIATTR_FRAME_SIZE
	.align		4
.L_36:
        /*009c*/ 	.byte	0x04, 0x11
        /*009e*/ 	.short	(.L_38 - .L_37)
	.align		4
.L_37:
        /*00a0*/ 	.word	index@(_ZN5flash16flash_fwd_kernelI23Flash_fwd_kernel_traitsILi96ELi128ELi64ELi4ELb0ELb0EN7cutlass6half_tE19Flash_kernel_traitsILi96ELi128ELi64ELi4ES3_EELb1ELb0ELb1ELb0ELb0ELb1ELb0ELb0EEEvNS_16Flash_fwd_paramsE)
        /*00a4*/ 	.word	0x00000070


	//----- nvinfo : EIATTR_REGCOUNT
	.align		4
.L_38:
        /*00a8*/ 	.byte	0x04, 0x2f
        /*00aa*/ 	.short	(.L_40 - .L_39)
	.align		4
.L_39:
        /*00ac*/ 	.word	index@(_ZN5flash16flash_fwd_kernelI23Flash_fwd_kernel_traitsILi96ELi128ELi64ELi4ELb0ELb0EN7cutlass6half_tE19Flash_kernel_traitsILi96ELi128ELi64ELi4ES3_EELb0ELb0ELb0ELb1ELb0ELb0ELb1ELb0EEEvNS_16Flash_fwd_paramsE)
        /*00b0*/ 	.word	0x000000ff


	//----- nvinfo : EIATTR_FRAME_SIZE
	.align		4
.L_40:
        /*00b4*/ 	.byte	0x04, 0x11
        /*00b6*/ 	.short	(.L_42 - .L_41)
	.align		4
.L_41:
        /*00b8*/ 	.word	index@(_ZN5flash16flash_fwd_kernelI23Flash_fwd_kernel_traitsILi96ELi128ELi64ELi4ELb0ELb0EN7cutlass6half_tE19Flash_kernel_traitsILi96ELi128ELi64ELi4ES3_EELb0ELb0ELb0ELb1ELb0ELb0ELb1ELb0EEEvNS_16Flash_fwd_paramsE)
        /*00bc*/ 	.word	0x00000060


	//----- nvinfo : EIATTR_REGCOUNT
	.align		4
.L_42:
        /*00c0*/ 	.byte	0x04, 0x2f
        /*00c2*/ 	.short	(.L_44 - .L_43)
	.align		4
.L_43:
        /*00c4*/ 	.word	index@(_ZN5flash16flash_fwd_kernelI23Flash_fwd_kernel_traitsILi96ELi128ELi64ELi4ELb0ELb0EN7cutlass6half_tE19Flash_kernel_traitsILi96ELi128ELi64ELi4ES3_EELb1ELb0ELb0ELb1ELb0ELb0ELb0ELb1EEEvNS_16Flash_fwd_paramsE)
        /*00c8*/ 	.word	0x000000ff


	//----- nvinfo : EIATTR_FRAME_SIZE
	.align		4
.L_44:
        /*00cc*/ 	.byte	0x04, 0x11
        /*00ce*/ 	.short	(.L_46 - .L_45)
	.align		4
.L_45:
        /*00d0*/ 	.word	index@(_ZN5flash16flash_fwd_kernelI23Flash_fwd_kernel_traitsILi96ELi128ELi64ELi4ELb0ELb0EN7cutlass6half_tE19Flash_kernel_traitsILi96ELi128ELi64ELi4ES3_EELb1ELb0ELb0ELb1ELb0ELb0ELb0ELb1EEEvNS_16Flash_fwd_paramsE)
        /*00d4*/ 	.word	0x00000168


	//----- nvinfo : EIATTR_REGCOUNT
	.align		4
.L_46:
        /*00d8*/ 	.byte	0x04, 0x2f
        /*00da*/ 	.short	(.L_48 - .L_47)
	.align		4
.L_47:
        /*00dc*/ 	.word	index@(_ZN5flash16flash_fwd_kernelI23Flash_fwd_kernel_traitsILi96ELi128ELi64ELi4ELb0ELb0EN7cutlass6half_tE19Flash_kernel_traitsILi96ELi128ELi64ELi4ES3_EELb0ELb0ELb0ELb0ELb0ELb0ELb1ELb0EEEvNS_16Flash_fwd_paramsE)
        /*00e0*/ 	.word	0x000000ff


	//----- nvinfo : EIATTR_FRAME_SIZE
	.align		4
.L_48:
        /*00e4*/ 	.byte	0x04, 0x11
        /*00e6*/ 	.short	(.L_50 - .L_49)
	.align		4
.L_49:
        /*00e8*/ 	.word	index@(_ZN5flash16flash_fwd_kernelI23Flash_fwd_kernel_traitsILi96ELi128ELi64ELi4ELb0ELb0EN7cutlass6half_tE19Flash_kernel_traitsILi96ELi128ELi64ELi4ES3_EELb0ELb0ELb0ELb0ELb0ELb0ELb1ELb0EEEvNS_16Flash_fwd_paramsE)
        /*00ec*/ 	.word	0x00000038


	//----- nvinfo : EIATTR_REGCOUNT
	.align		4
.L_50:
        /*00f0*/ 	.byte	0x04, 0x2f
        /*00f2*/ 	.short	(.L_52 - .L_51)
	.align		4
.L_51:
        /*00f4*/ 	.word	index@(_ZN5flash16flash_fwd_kernelI23Flash_fwd_kernel_traitsILi96ELi128ELi64ELi4ELb0ELb0EN7cutlass6half_tE19Flash_kernel_traitsILi96ELi128ELi64ELi4ES3_EELb1ELb0ELb0ELb0ELb0ELb0ELb0ELb1EEEvNS_16Flash_fwd_paramsE)
        /*00f8*/ 	.word	0x000000ff


	//----- nvinfo : EIATTR_FRAME_SIZE
	.align		4
.L_52:
        /*00fc*/ 	.byte	0x04, 0x11
        /*00fe*/ 	.short	(.L_54 - .L_53)
	.align		4
.L_53:
        /*0100*/ 	.word	index@(_ZN5flash16flash_fwd_kernelI23Flash_fwd_kernel_traitsILi96ELi128ELi64ELi4ELb0ELb0EN7cutlass6half_tE19Flash_kernel_traitsILi96ELi128ELi64ELi4ES3_EELb1ELb0ELb0ELb0ELb0ELb0ELb0ELb1EEEvNS_16Flash_fwd_paramsE)
        /*0104*/ 	.word	0x00000198


	//----- nvinfo : EIATTR_REGCOUNT
	.align		4
.L_54:
        /*0108*/ 	.byte	0x04, 0x2f
        /*010a*/ 	.short	(.L_56 - .L_55)
	.align		4
.L_55:
        /*010c*/ 	.word	index@(_ZN5flash16flash_fwd_kernelI23Flash_fwd_kernel_traitsILi96ELi128ELi64ELi4ELb0ELb0EN7cutlass6half_tE19Flash_kernel_traitsILi96ELi128ELi64ELi4ES3_EELb1ELb0ELb0ELb1ELb0ELb0ELb0ELb0EEEvNS_16Flash_fwd_paramsE)
        /*0110*/ 	.word	0x000000ff


	//----- nvinfo : EIATTR_FRAME_SIZE
	.align		4
.L_56:
        /*0114*/ 	.byte	0x04, 0x11
        /*0116*/ 	.short	(.L_58 - .L_57)
	.align		4
.L_57:
        /*0118*/ 	.word	index@(_ZN5flash16flash_fwd_kernelI23Flash_fwd_kernel_traitsILi96ELi128ELi64ELi4ELb0ELb0EN7cutlass6half_tE19Flash_kernel_traitsILi96ELi128ELi64ELi4ES3_EELb1ELb0ELb0ELb1ELb0ELb0ELb0ELb0EEEvNS_16Flash_fwd_paramsE)
        /*011c*/ 	.word	0x00000098


	//----- nvinfo : EIATTR_REGCOUNT
	.align		4
.L_58:
        /*0120*/ 	.byte	0x04, 0x2f
        /*0122*/ 	.short	(.L_60 - .L_59)
	.align		4
.L_59:
        /*0124*/ 	.word	index@(_ZN5flash16flash_fwd_kernelI23Flash_fwd_kernel_traitsILi96ELi128ELi64ELi4ELb0ELb0EN7cutlass6half_tE19Flash_kernel_traitsILi96ELi128ELi64ELi4ES3_EELb0ELb0ELb0ELb0ELb1ELb1ELb1ELb0EEEvNS_16Flash_fwd_paramsE)
        /*0128*/ 	.word	0x000000ff


	//----- nvinfo : EIATTR_FRAME_SIZE
	.align		4
.L_60:
        /*012c*/ 	.byte	0x04, 0x11
        /*012e*/ 	.short	(.L_62 - .L_61)
	.align		4
.L_61:
        /*0130*/ 	.word	index@(_ZN5flash16flash_fwd_kernelI23Flash_fwd_kernel_traitsILi96ELi128ELi64ELi4ELb0ELb0EN7cutlass6half_tE19Flash_kernel_traitsILi96ELi128ELi64ELi4ES3_EELb0ELb0ELb0ELb0ELb1ELb1ELb1ELb0EEEvNS_16Flash_fwd_paramsE)
        /*0134*/ 	.word	0x00000000


	//----- nvinfo : EIATTR_REGCOUNT
	.align		4
.L_62:
        /*0138*/ 	.byte	0x04, 0x2f
        /*013a*/ 	.short	(.L_64 - .L_63)
	.align		4
.L_63:
        /*013c*/ 	.word	index@(_ZN5flash16flash_fwd_kernelI23Flash_fwd_kernel_traitsILi96ELi128ELi64ELi4ELb0ELb0EN7cutlass6half_tE19Flash_kernel_traitsILi96ELi128ELi64ELi4ES3_EELb1ELb0ELb0ELb0ELb1ELb1ELb0ELb0EEEvNS_16Flash_fwd_paramsE)
        /*0140*/ 	.word	0x000000ff


	//----- nvinfo : EIATTR_FRAME_SIZE
	.align		4
.L_64:
        /*0144*/ 	.byte	0x04, 0x11
        /*0146*/ 	.short	(.L_66 - .L_65)
	.align		4
.L_65:
        /*0148*/ 	.word	index@(_ZN5flash16flash_fwd_kernelI23Flash_fwd_kernel_traitsILi96ELi128ELi64ELi4ELb0ELb0EN7cutlass6half_tE19Flash_kernel_traitsILi96ELi128ELi64ELi4ES3_EELb1ELb0ELb0ELb0ELb1ELb1ELb0ELb0EEEvNS_16Flash_fwd_paramsE)
        /*014c*/ 	.word	0x00000008


	//----- nvinfo : EIATTR_REGCOUNT
	.align		4
.L_66:
        /*0150*/ 	.byte	0x04, 0x2f
        /*0152*/ 	.short	(.L_68 - .L_67)
	.align		4
.L_67:
        /*0154*/ 	.word	index@(_ZN5flash16flash_fwd_kernelI23Flash_fwd_kernel_traitsILi96ELi128ELi64ELi4ELb0ELb0EN7cutlass6half_tE19Flash_kernel_traitsILi96ELi128ELi64ELi4ES3_EELb1ELb0ELb1ELb0ELb0ELb0ELb0ELb0EEEvNS_16Flash_fwd_paramsE)
        /*0158*/ 	.word	0x000000ff


	//----- nvinfo : EIATTR_FRAME_SIZE
	.align		4
.L_68:
        /*015c*/ 	.byte	0x04, 0x11
        /*015e*/ 	.short	(.L_70 - .L_69)
	.align		4
.L_69:
        /*0160*/ 	.word	index@(_ZN5flash16flash_fwd_kernelI23Flash_fwd_kernel_traitsILi96ELi128ELi64ELi4ELb0ELb0EN7cutlass6half_tE19Flash_kernel_traitsILi96ELi128ELi64ELi4ES3_EELb1ELb0ELb1ELb0ELb0ELb0ELb0ELb0EEEvNS_16Flash_fwd_paramsE)
        /*0164*/ 	.word	0x000000a8


	//----- nvinfo : EIATTR_REGCOUNT
	.align		4
.L_70:
        /*0168*/ 	.byte	0x04, 0x2f
        /*016a*/ 	.short	(.L_72 - .L_71)
	.align		4
.L_71:
        /*016c*/ 	.word	index@(_ZN5flash16flash_fwd_kernelI23Flash_fwd_kernel_traitsILi96ELi128ELi64ELi4ELb0ELb0EN7cutlass6half_tE19Flash_kernel_traitsILi96ELi128ELi64ELi4ES3_EELb1ELb0ELb0ELb0ELb0ELb0ELb0ELb0EEEvNS_16Flash_fwd_paramsE)
        /*0170*/ 	.word	0x000000ff


	//----- nvinfo : EIATTR_FRAME_SIZE
	.align		4
.L_72:
        /*0174*/ 	.byte	0x04, 0x11
        /*0176*/ 	.short	(.L_74 - .L_73)
	.align		4
.L_73:
        /*0178*/ 	.word	index@(_ZN5flash16flash_fwd_kernelI23Flash_fwd_kernel_traitsILi96ELi128ELi64ELi4ELb0ELb0EN7cutlass6half_tE19Flash_kernel_traitsILi96ELi128ELi64ELi4ES3_EELb1ELb0ELb0ELb0ELb0ELb0ELb0ELb0EEEvNS_16Flash_fwd_paramsE)
        /*017c*/ 	.word	0x00000090


	//----- nvinfo : EIATTR_REGCOUNT
	.align		4
.L_74:
        /*0180*/ 	.byte	0x04, 0x2f
        /*0182*/ 	.short	(.L_76 - .L_75)
	.align		4
.L_75:
        /*0184*/ 	.word	index@(_ZN5flash16flash_fwd_kernelI23Flash_fwd_kernel_traitsILi96ELi128ELi64ELi4ELb0ELb0EN7cutlass6half_tE19Flash_kernel_traitsILi96ELi128ELi64ELi4ES3_EELb0ELb0ELb0ELb0ELb0ELb1ELb1ELb0EEEvNS_16Flash_fwd_paramsE)
        /*0188*/ 	.word	0x000000ff


	//----- nvinfo : EIATTR_FRAME_SIZE
	.align		4
.L_76:
        /*018c*/ 	.byte	0x04, 0x11
        /*018e*/ 	.short	(.L_78 - .L_77)
	.align		4
.L_77:
        /*0190*/ 	.word	index@(_ZN5flash16flash_fwd_kernelI23Flash_fwd_kernel_traitsILi96ELi128ELi64ELi4ELb0ELb0EN7cutlass6half_tE19Flash_kernel_traitsILi96ELi128ELi64ELi4ES3_EELb0ELb0ELb0ELb0ELb0ELb1ELb1ELb0EEEvNS_16Flash_fwd_paramsE)
        /*0194*/ 	.word	0x00000038


	//----- nvinfo : EIATTR_REGCOUNT
	.align		4
.L_78:
        /*0198*/ 	.byte	0x04, 0x2f
        /*019a*/ 	.short	(.L_80 - .L_79)
	.align		4
.L_79:
        /*019c*/ 	.word	index@(_ZN5flash16flash_fwd_kernelI23Flash_fwd_kernel_traitsILi96ELi128ELi64ELi4ELb0ELb0EN7cutlass6half_tE19Flash_kernel_traitsILi96ELi128ELi64ELi4ES3_EELb1ELb0ELb0ELb0ELb0ELb1ELb0ELb0EEEvNS_16Flash_fwd_paramsE)
        /*01a0*/ 	.word	0x000000ff


	//----- nvinfo : EIATTR_FRAME_SIZE
	.align		4
.L_80:
        /*01a4*/ 	.byte	0x04, 0x11
        /*01a6*/ 	.short	(.L_82 - .L_81)
	.align		4
.L_81:
        /*01a8*/ 	.word	index@(_ZN5flash16flash_fwd_kernelI23Flash_fwd_kernel_traitsILi96ELi128ELi64ELi4ELb0ELb0EN7cutlass6half_tE19Flash_kernel_traitsILi96ELi128ELi64ELi4ES3_EELb1ELb0ELb0ELb0ELb0ELb1ELb0ELb0EEEvNS_16Flash_fwd_paramsE)
        /*01ac*/ 	.word	0x00000070


	//----- nvinfo : EIATTR_REGCOUNT
	.align		4
.L_82:
        /*01b0*/ 	.byte	0x04, 0x2f
        /*01b2*/ 	.short	(.L_84 - .L_83)
	.align		4
.L_83:
        /*01b4*/ 	.word	index@(_ZN5flash16flash_fwd_kernelI23Flash_fwd_kernel_traitsILi96ELi128ELi64ELi4ELb0ELb0EN7cutlass6half_tE19Flash_kernel_traitsILi96ELi128ELi64ELi4ES3_EELb0ELb0ELb1ELb1ELb0ELb0ELb0ELb0EEEvNS_16Flash_fwd_paramsE)
        /*01b8*/ 	.word	0x000000ff


	//----- nvinfo : EIATTR_FRAME_SIZE
	.align		4
.L_84:
        /*01bc*/ 	.byte	0x04, 0x11
        /*01be*/ 	.short	(.L_86 - .L_85)
	.align		4
.L_85:
        /*01c0*/ 	.word	index@(_ZN5flash16flash_fwd_kernelI23Flash_fwd_kernel_traitsILi96ELi128ELi64ELi4ELb0ELb0EN7cutlass6half_tE19Flash_kernel_traitsILi96ELi128ELi64ELi4ES3_EELb0ELb0ELb1ELb1ELb0ELb0ELb0ELb0EEEvNS_16Flash_fwd_paramsE)
        /*01c4*/ 	.word	0x00000058


	//----- nvinfo : EIATTR_REGCOUNT
	.align		4
.L_86:
        /*01c8*/ 	.byte	0x04, 0x2f
        /*01ca*/ 	.short	(.L_88 - .L_87)
	.align		4
.L_87:
        /*01cc*/ 	.word	index@(_ZN5flash16flash_fwd_kernelI23Flash_fwd_kernel_traitsILi96ELi128ELi64ELi4ELb0ELb0EN7cutlass6half_tE19Flash_kernel_traitsILi96ELi128ELi64ELi4ES3_EELb0ELb0ELb1ELb0ELb0ELb0ELb0ELb0EEEvNS_16Flash_fwd_paramsE)
        /*01d0*/ 	.word	0x000000ff


	//----- nvinfo : EIATTR_FRAME_SIZE
	.align		4
.L_88:
        /*01d4*/ 	.byte	0x04, 0x11
        /*01d6*/ 	.short	(.L_90 - .L_89)
	.align		4
.L_89:
        /*01d8*/ 	.word	index@(_ZN5flash16flash_fwd_kernelI23Flash_fwd_kernel_traitsILi96ELi128ELi64ELi4ELb0ELb0EN7cutlass6half_tE19Flash_kernel_traitsILi96ELi128ELi64ELi4ES3_EELb0ELb0ELb1ELb0ELb0ELb0ELb0ELb0EEEvNS_16Flash_fwd_paramsE)
        /*01dc*/ 	.word	0x00000058


	//----- nvinfo : EIATTR_REGCOUNT
	.align		4
.L_90:
        /*01e0*/ 	.byte	0x04, 0x2f
        /*01e2*/ 	.short	(.L_92 - .L_91)
	.align		4
.L_91:
        /*01e4*/ 	.word	index@(_ZN5flash16flash_fwd_kernelI23Flash_fwd_kernel_traitsILi96ELi128ELi64ELi4ELb0ELb0EN7cutlass6half_tE19Flash_kernel_traitsILi96ELi128ELi64ELi4ES3_EELb0ELb0ELb1ELb0ELb0ELb1ELb0ELb0EEEvNS_16Flash_fwd_paramsE)
        /*01e8*/ 	.word	0x000000ff


	//----- nvinfo : EIATTR_FRAME_SIZE
	.align		4
.L_92:
        /*01ec*/ 	.byte	0x04, 0x11
        /*01ee*/ 	.short	(.L_94 - .L_93)
	.align		4
.L_93:
        /*01f0*/ 	.word	index@(_ZN5flash16flash_fwd_kernelI23Flash_fwd_kernel_traitsILi96ELi128ELi64ELi4ELb0ELb0EN7cutlass6half_tE19Flash_kernel_traitsILi96ELi128ELi64ELi4ES3_EELb0ELb0ELb1ELb0ELb0ELb1ELb0ELb0EEEvNS_16Flash_fwd_paramsE)
        /*01f4*/ 	.word	0x00000058


	//----- nvinfo : EIATTR_REGCOUNT
	.align		4
.L_94:
        /*01f8*/ 	.byte	0x04, 0x2f
        /*01fa*/ 	.short	(.L_96 - .L_95)
	.align		4
.L_95:
        /*01fc*/ 	.word	index@(_ZN5flash16flash_fwd_kernelI23Flash_fwd_kernel_traitsILi96ELi128ELi64ELi4ELb0ELb0EN7cutlass6half_tE19Flash_kernel_traitsILi96ELi128ELi64ELi4ES3_EELb0ELb0ELb0ELb1ELb0ELb0ELb0ELb0EEEvNS_16Flash_fwd_paramsE)
        /*0200*/ 	.word	0x000000ff


	//----- nvinfo : EIATTR_FRAME_SIZE
	.align		4
.L_96:
        /*0204*/ 	.byte	0x04, 0x11
        /*0206*/ 	.short	(.L_98 - .L_97)
	.align		4
.L_97:
        /*0208*/ 	.word	index@(_ZN5flash16flash_fwd_kernelI23Flash_fwd_kernel_traitsILi96ELi128ELi64ELi4ELb0ELb0EN7cutlass6half_tE19Flash_kernel_traitsILi96ELi128ELi64ELi4ES3_EELb0ELb0ELb0ELb1ELb0ELb0ELb0ELb0EEEvNS_16Flash_fwd_paramsE)
        /*020c*/ 	.word	0x00000008


	//----- nvinfo : EIATTR_REGCOUNT
	.align		4
.L_98:
        /*0210*/ 	.byte	0x04, 0x2f
        /*0212*/ 	.short	(.L_100 - .L_99)
	.align		4
.L_99:
        /*0214*/ 	.word	index@(_ZN5flash16flash_fwd_kernelI23Flash_fwd_kernel_traitsILi96ELi128ELi64ELi4ELb0ELb0EN7cutlass6half_tE19Flash_kernel_traitsILi96ELi128ELi64ELi4ES3_EELb0ELb0ELb0ELb0ELb0ELb0ELb0ELb0EEEvNS_16Flash_fwd_paramsE)
        /*0218*/ 	.word	0x000000ff


	//----- nvinfo : EIATTR_FRAME_SIZE
	.align		4
.L_100:
        /*021c*/ 	.byte	0x04, 0x11
        /*021e*/ 	.short	(.L_102 - .L_101)
	.align		4
.L_101:
        /*0220*/ 	.word	index@(_ZN5flash16flash_fwd_kernelI23Flash_fwd_kernel_traitsILi96ELi128ELi64ELi4ELb0ELb0EN7cutlass6half_tE19Flash_kernel_traitsILi96ELi128ELi64ELi4ES3_EELb0ELb0ELb0ELb0ELb0ELb0ELb0ELb0EEEvNS_16Flash_fwd_paramsE)
        /*0224*/ 	.word	0x00000000


	//----- nvinfo : EIATTR_REGCOUNT
	.align		4
.L_102:
        /*0228*/ 	.byte	0x04, 0x2f
        /*022a*/ 	.short	(.L_104 - .L_103)
	.align		4
.L_103:
        /*022c*/ 	.word	index@(_ZN5flash16flash_fwd_kernelI23Flash_fwd_kernel_traitsILi96ELi128ELi64ELi4ELb0ELb0EN7cutlass6half_tE19Flash_kernel_traitsILi96ELi128ELi64ELi4ES3_EELb0ELb0ELb0ELb0ELb1ELb1ELb0ELb0EEEvNS_16Flash_fwd_paramsE)
        /*0230*/ 	.word	0x000000f8


	//----- nvinfo : EIATTR_FRAME_SIZE
	.align		4
.L_104:
        /*0234*/ 	.byte	0x04, 0x11
        /*0236*/ 	.short	(.L_106 - .L_105)
	.align		4
.L_105:
        /*0238*/ 	.word	index@(_ZN5flash16flash_fwd_kernelI23Flash_fwd_kernel_traitsILi96ELi128ELi64ELi4ELb0ELb0EN7cutlass6half_tE19Flash_kernel_traitsILi96ELi128ELi64ELi4ES3_EELb0ELb0ELb0ELb0ELb1ELb1ELb0ELb0EEEvNS_16Flash_fwd_paramsE)
        /*023c*/ 	.word	0x00000000


	//----- nvinfo : EIATTR_REGCOUNT
	.align		4
.L_106:
        /*0240*/ 	.byte	0x04, 0x2f
        /*0242*/ 	.short	(.L_108 - .L_107)
	.align		4
.L_107:
        /*0244*/ 	.word	index@(_ZN5flash16flash_fwd_kernelI23Flash_fwd_kernel_traitsILi96ELi128ELi64ELi4ELb0ELb0EN7cutlass6half_tE19Flash_kernel_traitsILi96ELi128ELi64ELi4ES3_EELb0ELb0ELb0ELb0ELb0ELb1ELb0ELb0EEEvNS_16Flash_fwd_paramsE)
        /*0248*/ 	.word	0x000000ff


	//----- nvinfo : EIATTR_FRAME_SIZE
	.align		4
.L_108:
        /*024c*/ 	.byte	0x04, 0x11
        /*024e*/ 	.short	(.L_110 - .L_109)
	.align		4
.L_109:
        /*0250*/ 	.word	index@(_ZN5flash16flash_fwd_kernelI23Flash_fwd_kernel_traitsILi96ELi128ELi64ELi4ELb0ELb0EN7cutlass6half_tE19Flash_kernel_traitsILi96ELi128ELi64ELi4ES3_EELb0ELb0ELb0ELb0ELb0ELb1ELb0ELb0EEEvNS_16Flash_fwd_paramsE)
        /*0254*/ 	.word	0x00000000


	//----- nvinfo : EIATTR_MIN_STACK_SIZE
	.align		4
.L_110:
        /*0258*/ 	.byte	0x04, 0x12
        /*025a*/ 	.short	(.L_112 - .L_111)
	.align		4
.L_111:
        /*025c*/ 	.word	index@(_ZN5flash16flash_fwd_kernelI23Flash_fwd_kernel_traitsILi96ELi128ELi64ELi4ELb0ELb0EN7cutlass6half_tE19Flash_kernel_traitsILi96ELi128ELi64ELi4ES3_EELb0ELb0ELb0ELb0ELb0ELb1ELb0ELb0EEEvNS_16Flash_fwd_paramsE)
        /*0260*/ 	.word	0x00000000


	//----- nvinfo : EIATTR_MIN_STACK_SIZE
	.align		4
.L_112:
        /*0264*/ 	.byte	0x04, 0x12
        /*0266*/ 	.short	(.L_114 - .L_113)
	.align		4
.L_113:
        /*0268*/ 	.word	index@(_ZN5flash16flash_fwd_kernelI23Flash_fwd_kernel_traitsILi96ELi128ELi64ELi4ELb0ELb0EN7cutlass6half_tE19Flash_kernel_traitsILi96ELi128ELi64ELi4ES3_EELb0ELb0ELb0ELb0ELb1ELb1ELb0ELb0EEEvNS_16Flash_fwd_paramsE)
        /*026c*/ 	.word	0x00000000


	//----- nvinfo : EIATTR_MIN_STACK_SIZE
	.align		4
.L_114:
        /*0270*/ 	.byte	0x04, 0x12
        /*0272*/ 	.short	(.L_116 - .L_115)
	.align		4
.L_115:
        /*0274*/ 	.word	index@(_ZN5flash16flash_fwd_kernelI23Flash_fwd_kernel_traitsILi96ELi128ELi64ELi4ELb0ELb0EN7cutlass6half_tE19Flash_kernel_traitsILi96ELi128ELi64ELi4ES3_EELb0ELb0ELb0ELb0ELb0ELb0ELb0ELb0EEEvNS_16Flash_fwd_paramsE)
        /*0278*/ 	.word	0x00000000


	//----- nvinfo : EIATTR_MIN_STACK_SIZE
	.align		4
.L_116:
        /*027c*/ 	.byte	0x04, 0x12
        /*027e*/ 	.short	(.L_118 - .L_117)
	.align		4
.L_117:
        /*0280*/ 	.word	index@(_ZN5flash16flash_fwd_kernelI23Flash_fwd_kernel_traitsILi96ELi128ELi64ELi4ELb0ELb0EN7cutlass6half_tE19Flash_kernel_traitsILi96ELi128ELi64ELi4ES3_EELb0ELb0ELb0ELb1ELb0ELb0ELb0ELb0EEEvNS_16Flash_fwd_paramsE)
        /*0284*/ 	.word	0x00000008


	//----- nvinfo : EIATTR_MIN_STACK_SIZE
	.align		4
.L_118:
        /*0288*/ 	.byte	0x04, 0x12
        /*028a*/ 	.short	(.L_120 - .L_119)
	.align		4
.L_119:
        /*028c*/ 	.word	index@(_ZN5flash16flash_fwd_kernelI23Flash_fwd_kernel_traitsILi96ELi128ELi64ELi4ELb0ELb0EN7cutlass6half_tE19Flash_kernel_traitsILi96ELi128ELi64ELi4ES3_EELb0ELb0ELb1ELb0ELb0ELb1ELb0ELb0EEEvNS_16Flash_fwd_paramsE)
        /*0290*/ 	.word	0x00000058


	//----- nvinfo : EIATTR_MIN_STACK_SIZE
	.align		4
.L_120:
        /*0294*/ 	.byte	0x04, 0x12
        /*0296*/ 	.short	(.L_122 - .L_121)
	.align		4
.L_121:
        /*0298*/ 	.word	index@(_ZN5flash16flash_fwd_kernelI23Flash_fwd_kernel_traitsILi96ELi128ELi64ELi4ELb0ELb0EN7cutlass6half_tE19Flash_kernel_traitsILi96ELi128ELi64ELi4ES3_EELb0ELb0ELb1ELb0ELb0ELb0ELb0ELb0EEEvNS_16Flash_fwd_paramsE)
        /*029c*/ 	.word	0x00000058


	//----- nvinfo : EIATTR_MIN_STACK_SIZE
	.align		4
.L_122:
        /*02a0*/ 	.byte	0x04, 0x12
        /*02a2*/ 	.short	(.L_124 - .L_123)
	.align		4
.L_123:
        /*02a4*/ 	.word	index@(_ZN5flash16flash_fwd_kernelI23Flash_fwd_kernel_traitsILi96ELi128ELi64ELi4ELb0ELb0EN7cutlass6half_tE19Flash_kernel_traitsILi96ELi128ELi64ELi4ES3_EELb0ELb0ELb1ELb1ELb0ELb0ELb0ELb0EEEvNS_16Flash_fwd_paramsE)
        /*02a8*/ 	.word	0x00000058


	//----- nvinfo : EIATTR_MIN_STACK_SIZE
	.align		4
.L_124:
        /*02ac*/ 	.byte	0x04, 0x12
        /*02ae*/ 	.short	(.L_126 - .L_125)
	.align		4
.L_125:
        /*02b0*/ 	.word	index@(_ZN5flash16flash_fwd_kernelI23Flash_fwd_kernel_traitsILi96ELi128ELi64ELi4ELb0ELb0EN7cutlass6half_tE19Flash_kernel_traitsILi96ELi128ELi64ELi4ES3_EELb1ELb0ELb0ELb0ELb0ELb1ELb0ELb0EEEvNS_16Flash_fwd_paramsE)
        /*02b4*/ 	.word	0x00000070


	//----- nvinfo : EIATTR_MIN_STACK_SIZE
	.align		4
.L_126:
        /*02b8*/ 	.byte	0x04, 0x12
        /*02ba*/ 	.short	(.L_128 - .L_127)
	.align		4
.L_127:
        /*02bc*/ 	.word	index@(_ZN5flash16flash_fwd_kernelI23Flash_fwd_kernel_traitsILi96ELi128ELi64ELi4ELb0ELb0EN7cutlass6half_tE19Flash_kernel_traitsILi96ELi128ELi64ELi4ES3_EELb0ELb0ELb0ELb0ELb0ELb1ELb1ELb0EEEvNS_16Flash_fwd_paramsE)
        /*02c0*/ 	.word	0x00000038


	//----- nvinfo : EIATTR_MIN_STACK_SIZE
	.align		4
.L_128:
        /*02c4*/ 	.byte	0x04, 0x12
        /*02c6*/ 	.short	(.L_130 - .L_129)
	.align		4
.L_129:
        /*02c8*/ 	.word	index@(_ZN5flash16flash_fwd_kernelI23Flash_fwd_kernel_traitsILi96ELi128ELi64ELi4ELb0ELb0EN7cutlass6half_tE19Flash_kernel_traitsILi96ELi128ELi64ELi4ES3_EELb1ELb0ELb0ELb0ELb0ELb0ELb0ELb0EEEvNS_16Flash_fwd_paramsE)
        /*02cc*/ 	.word	0x00000090


	//----- nvinfo : EIATTR_MIN_STACK_SIZE
	.align		4
.L_130:
        /*02d0*/ 	.byte	0x04, 0x12
        /*02d2*/ 	.short	(.L_132 - .L_131)
	.align		4
.L_131:
        /*02d4*/ 	.word	index@(_ZN5flash16flash_fwd_kernelI23Flash_fwd_kernel_traitsILi96ELi128ELi64ELi4ELb0ELb0EN7cutlass6half_tE19Flash_kernel_traitsILi96ELi128ELi64ELi4ES3_EELb1ELb0ELb1ELb0ELb0ELb0ELb0ELb0EEEvNS_16Flash_fwd_paramsE)
        /*02d8*/ 	.word	0x000000a8


	//----- nvinfo : EIATTR_MIN_STACK_SIZE
	.align		4
.L_132:
        /*02dc*/ 	.byte	0x04, 0x12
        /*02de*/ 	.short	(.L_134 - .L_133)
	.align		4
.L_133:
        /*02e0*/ 	.word	index@(_ZN5flash16flash_fwd_kernelI23Flash_fwd_kernel_traitsILi96ELi128ELi64ELi4ELb0ELb0EN7cutlass6half_tE19Flash_kernel_traitsILi96ELi128ELi64ELi4ES3_EELb1ELb0ELb0ELb0ELb1ELb1ELb0ELb0EEEvNS_16Flash_fwd_paramsE)
        /*02e4*/ 	.word	0x00000008


	//----- nvinfo : EIATTR_MIN_STACK_SIZE
	.align		4
.L_134:
        /*02e8*/ 	.byte	0x04, 0x12
        /*02ea*/ 	.short	(.L_136 - .L_135)
	.align		4
.L_135:
        /*02ec*/ 	.word	index@(_ZN5flash16flash_fwd_kernelI23Flash_fwd_kernel_traitsILi96ELi128ELi64ELi4ELb0ELb0EN7cutlass6half_tE19Flash_kernel_traitsILi96ELi128ELi64ELi4ES3_EELb0ELb0ELb0ELb0ELb1ELb1ELb1ELb0EEEvNS_16Flash_fwd_paramsE)
        /*02f0*/ 	.word	0x00000000


	//----- nvinfo : EIATTR_MIN_STACK_SIZE
	.align		4
.L_136:
        /*02f4*/ 	.byte	0x04, 0x12
        /*02f6*/ 	.short	(.L_138 - .L_137)
	.align		4
.L_137:
        /*02f8*/ 	.word	index@(_ZN5flash16flash_fwd_kernelI23Flash_fwd_kernel_traitsILi96ELi128ELi64ELi4ELb0ELb0EN7cutlass6half_tE19Flash_kernel_traitsILi96ELi128ELi64ELi4ES3_EELb1ELb0ELb0ELb1ELb0ELb0ELb0ELb0EEEvNS_16Flash_fwd_paramsE)
        /*02fc*/ 	.word	0x00000098


	//----- nvinfo : EIATTR_MIN_STACK_SIZE
	.align		4
.L_138:
        /*0300*/ 	.byte	0x04, 0x12
        /*0302*/ 	.short	(.L_140 - .L_139)
	.align		4
.L_139:
        /*0304*/ 	.word	index@(_ZN5flash16flash_fwd_kernelI23Flash_fwd_kernel_traitsILi96ELi128ELi64ELi4ELb0ELb0EN7cutlass6half_tE19Flash_kernel_traitsILi96ELi128ELi64ELi4ES3_EELb1ELb0ELb0ELb0ELb0ELb0ELb0ELb1EEEvNS_16Flash_fwd_paramsE)
        /*0308*/ 	.word	0x00000198


	//----- nvinfo : EIATTR_MIN_STACK_SIZE
	.align		4
.L_140:
        /*030c*/ 	.byte	0x04, 0x12
        /*030e*/ 	.short	(.L_142 - .L_141)
	.align		4
.L_141:
        /*0310*/ 	.word	index@(_ZN5flash16flash_fwd_kernelI23Flash_fwd_kernel_traitsILi96ELi128ELi64ELi4ELb0ELb0EN7cutlass6half_tE19Flash_kernel_traitsILi96ELi128ELi64ELi4ES3_EELb0ELb0ELb0ELb0ELb0ELb0ELb1ELb0EEEvNS_16Flash_fwd_paramsE)
        /*0314*/ 	.word	0x00000038


	//----- nvinfo : EIATTR_MIN_STACK_SIZE
	.align		4
.L_142:
        /*0318*/ 	.byte	0x04, 0x12
        /*031a*/ 	.short	(.L_144 - .L_143)
	.align		4
.L_143:
        /*031c*/ 	.word	index@(_ZN5flash16flash_fwd_kernelI23Flash_fwd_kernel_traitsILi96ELi128ELi64ELi4ELb0ELb0EN7cutlass6half_tE19Flash_kernel_traitsILi96ELi128ELi64ELi4ES3_EELb1ELb0ELb0ELb1ELb0ELb0ELb0ELb1EEEvNS_16Flash_fwd_paramsE)
        /*0320*/ 	.word	0x00000168


	//----- nvinfo : EIATTR_MIN_STACK_SIZE
	.align		4
.L_144:
        /*0324*/ 	.byte	0x04, 0x12
        /*0326*/ 	.short	(.L_146 - .L_145)
	.align		4
.L_145:
        /*0328*/ 	.word	index@(_ZN5flash16flash_fwd_kernelI23Flash_fwd_kernel_traitsILi96ELi128ELi64ELi4ELb0ELb0EN7cutlass6half_tE19Flash_kernel_traitsILi96ELi128ELi64ELi4ES3_EELb0ELb0ELb0ELb1ELb0ELb0ELb1ELb0EEEvNS_16Flash_fwd_paramsE)
        /*032c*/ 	.word	0x00000060


	//----- nvinfo : EIATTR_MIN_STACK_SIZE
	.align		4
.L_146:
        /*0330*/ 	.byte	0x04, 0x12
        /*0332*/ 	.short	(.L_148 - .L_147)
	.align		4
.L_147:
        /*0334*/ 	.word	index@(_ZN5flash16flash_fwd_kernelI23Flash_fwd_kernel_traitsILi96ELi128ELi64ELi4ELb0ELb0EN7cutlass6half_tE19Flash_kernel_traitsILi96ELi128ELi64ELi4ES3_EELb1ELb0ELb1ELb0ELb0ELb1ELb0ELb0EEEvNS_16Flash_fwd_paramsE)
        /*0338*/ 	.word	0x00000070


	//----- nvinfo : EIATTR_MIN_STACK_SIZE
	.align		4
.L_148:
        /*033c*/ 	.byte	0x04, 0x12
        /*033e*/ 	.short	(.L_150 - .L_149)
	.align		4
.L_149:
        /*0340*/ 	.word	index@(_ZN5flash16flash_fwd_kernelI23Flash_fwd_kernel_traitsILi96ELi128ELi64ELi4ELb0ELb0EN7cutlass6half_tE19Flash_kernel_traitsILi96ELi128ELi64ELi4ES3_EELb0ELb0ELb1ELb0ELb0ELb1ELb1ELb0EEEvNS_16Flash_fwd_paramsE)
        /*0344*/ 	.word	0x00000058


	//----- nvinfo : EIATTR_MIN_STACK_SIZE
	.align		4
.L_150:
        /*0348*/ 	.byte	0x04, 0x12
        /*034a*/ 	.short	(.L_152 - .L_151)
	.align		4
.L_151:
        /*034c*/ 	.word	index@(_ZN5flash16flash_fwd_kernelI23Flash_fwd_kernel_traitsILi96ELi128ELi64ELi4ELb0ELb0EN7cutlass6half_tE19Flash_kernel_traitsILi96ELi128ELi64ELi4ES3_EELb1ELb0ELb1ELb1ELb0ELb0ELb0ELb0EEEvNS_16Flash_fwd_paramsE)
        /*0350*/ 	.word	0x000000a8


	//----- nvinfo : EIATTR_MIN_STACK_SIZE
	.align		4
.L_152:
        /*0354*/ 	.byte	0x04, 0x12
        /*0356*/ 	.short	(.L_154 - .L_153)
	.align		4
.L_153:
        /*0358*/ 	.word	index@(_ZN5flash16flash_fwd_kernelI23Flash_fwd_kernel_traitsILi96ELi128ELi64ELi4ELb0ELb0EN7cutlass6half_tE19Flash_kernel_traitsILi96ELi128ELi64ELi4ES3_EELb1ELb0ELb1ELb0ELb0ELb0ELb0ELb1EEEvNS_16Flash_fwd_paramsE)
        /*035c*/ 	.word	0x00000240


	//----- nvinfo : EIATTR_MIN_STACK_SIZE
	.align		4
.L_154:
        /*0360*/ 	.byte	0x04, 0x12
        /*0362*/ 	.short	(.L_156 - .L_155)
	.align		4
.L_155:
        /*0364*/ 	.word	index@(_ZN5flash16flash_fwd_kernelI23Flash_fwd_kernel_traitsILi96ELi128ELi64ELi4ELb0ELb0EN7cutlass6half_tE19Flash_kernel_traitsILi96ELi128ELi64ELi4ES3_EELb0ELb0ELb1ELb0ELb0ELb0ELb1ELb0EEEvNS_16Flash_fwd_paramsE)
        /*0368*/ 	.word	0x00000068


	//----- nvinfo : EIATTR_MIN_STACK_SIZE
	.align		4
.L_156:
        /*036c*/ 	.byte	0x04, 0x12
        /*036e*/ 	.short	(.L_158 - .L_157)
	.align		4
.L_157:
        /*0370*/ 	.word	index@(_ZN5flash16flash_fwd_kernelI23Flash_fwd_kernel_traitsILi96ELi128ELi64ELi4ELb0ELb0EN7cutlass6half_tE19Flash_kernel_traitsILi96ELi128ELi64ELi4ES3_EELb1ELb0ELb1ELb1ELb0ELb0ELb0ELb1EEEvNS_16Flash_fwd_paramsE)
        /*0374*/ 	.word	0x00000238


	//----- nvinfo : EIATTR_MIN_STACK_SIZE
	.align		4
.L_158:
        /*0378*/ 	.byte	0x04, 0x12
        /*037a*/ 	.short	(.L_160 - .L_159)
	.align		4
.L_159:
        /*037c*/ 	.word	index@(_ZN5flash16flash_fwd_kernelI23Flash_fwd_kernel_traitsILi96ELi128ELi64ELi4ELb0ELb0EN7cutlass6half_tE19Flash_kernel_traitsILi96ELi128ELi64ELi4ES3_EELb0ELb0ELb1ELb1ELb0ELb0ELb1ELb0EEEvNS_16Flash_fwd_paramsE)
        /*0380*/ 	.word	0x00000058
.L_160:


//--------------------- .nv.compat                --------------------------
	.section	.nv.compat,"",@"SHT_CUDA_COMPAT_INFO"
	.align	4
        /*0000*/ 	.byte	0x02, 0x09, 0x01, 0x00, 0x02, 0x02, 0x01, 0x00, 0x02, 0x05, 0x05, 0x00, 0x03, 0x07, 0x01, 0x01
        /*0010*/ 	.byte	0x02, 0x03, 0x00, 0x00, 0x02, 0x06, 0x01, 0x00, 0x04, 0x0b, 0x08, 0x00, 0x00, 0x00, 0x00, 0x00
        /*0020*/ 	.byte	0x00, 0x00, 0x00, 0x00


//--------------------- .nv.info._ZN5flash16flash_fwd_kernelI23Flash_fwd_kernel_traitsILi96ELi128ELi64ELi4ELb0ELb0EN7cutlass6half_tE19Flash_kernel_traitsILi96ELi128ELi64ELi4ES3_EELb0ELb0ELb0ELb0ELb0ELb1ELb0ELb0EEEvNS_16Flash_fwd_paramsE --------------------------
	.section	.nv.info._ZN5flash16flash_fwd_kernelI23Flash_fwd_kernel_traitsILi96ELi128ELi64ELi4ELb0ELb0EN7cutlass6half_tE19Flash_kernel_traitsILi96ELi128ELi64ELi4ES3_EELb0ELb0ELb0ELb0ELb0ELb1ELb0ELb0EEEvNS_16Flash_fwd_paramsE,"",@"SHT_CUDA_INFO"
	.sectionflags	@""
	.align	4


	//----- nvinfo : EIATTR_CUDA_API_VERSION
	.align		4
        /*0000*/ 	.byte	0x04, 0x37
        /*0002*/ 	.short	(.L_162 - .L_161)
.L_161:
        /*0004*/ 	.word	0x00000082


	//----- nvinfo : EIATTR_KPARAM_INFO
	.align		4
.L_162:
        /*0008*/ 	.byte	0x04, 0x17
        /*000a*/ 	.short	(.L_164 - .L_163)
.L_163:
        /*000c*/ 	.word	0x00000000
        /*0010*/ 	.short	0x0000
        /*0012*/ 	.short	0x0000
        /*0014*/ 	.byte	0x00, 0xf0, 0x41, 0x07


	//----- nvinfo : EIATTR_SPARSE_MMA_MASK
	.align		4
.L_164:
        /*0018*/ 	.byte	0x03, 0x50
        /*001a*/ 	.short	0x0000


	//----- nvinfo : EIATTR_MAXREG_COUNT
	.align		4
        /*001c*/ 	.byte	0x03, 0x1b
        /*001e*/ 	.short	0x00ff


	//----- nvinfo : EIATTR_NUM_BARRIERS
	.align		4
        /*0020*/ 	.byte	0x02, 0x4c
        /*0022*/ 	.byte	0x01
	.zero		1


	//----- nvinfo : EIATTR_MERCURY_ISA_VERSION
	.align		4
        /*0024*/ 	.byte	0x03, 0x5f
        /*0026*/ 	.short	0x0101


	//----- nvinfo : EIATTR_COOP_GROUP_MASK_REGIDS
	.align		4
        /*0028*/ 	.byte	0x04, 0x29
        /*002a*/ 	.short	(.L_166 - .L_165)


	//   ....[0]....
.L_165:
        /*002c*/ 	.word	0xffffffff


	//   ....[1]....
        /*0030*/ 	.word	0xffffffff


	//   ....[2]....
        /*0034*/ 	.word	0xffffffff


	//   ....[3]....
        /*0038*/ 	.word	0xffffffff


	//   ....[4]....
        /*003c*/ 	.word	0xffffffff


	//   ....[5]....
        /*0040*/ 	.word	0xffffffff


	//   ....[6]....
        /*0044*/ 	.word	0xffffffff


	//   ....[7]....
        /*0048*/ 	.word	0xffffffff


	//   ....[8]....
        /*004c*/ 	.word	0xffffffff


	//   ....[9]....
        /*0050*/ 	.word	0xffffffff


	//   ....[10]....
        /*0054*/ 	.word	0xffffffff


	//   ....[11]....
        /*0058*/ 	.word	0xffffffff


	//   ....[12]....
        /*005c*/ 	.word	0xffffffff


	//   ....[13]....
        /*0060*/ 	.word	0xffffffff


	//   ....[14]....
        /*0064*/ 	.word	0xffffffff


	//   ....[15]....
        /*0068*/ 	.word	0xffffffff


	//   ....[16]....
        /*006c*/ 	.word	0xffffffff


	//   ....[17]....
        /*0070*/ 	.word	0xffffffff


	//   ....[18]....
        /*0074*/ 	.word	0xffffffff


	//   ....[19]....
        /*0078*/ 	.word	0xffffffff


	//   ....[20]....
        /*007c*/ 	.word	0xffffffff


	//   ....[21]....
        /*0080*/ 	.word	0xffffffff


	//   ....[22]....
        /*0084*/ 	.word	0xffffffff


	//   ....[23]....
        /*0088*/ 	.word	0xffffffff


	//----- nvinfo : EIATTR_COOP_GROUP_INSTR_OFFSETS
	.align		4
.L_166:
        /*008c*/ 	.byte	0x04, 0x28
        /*008e*/ 	.short	(.L_168 - .L_167)


	//   ....[0]....
.L_167:
        /*0090*/ 	.word	0x00002ea0


	//   ....[1]....
        /*0094*/ 	.word	0x00002f70


	//   ....[2]....
        /*0098*/ 	.word	0x00002fb0


	//   ....[3]....
        /*009c*/ 	.word	0x00003080


	//   ....[4]....
        /*00a0*/ 	.word	0x00003180


	//   ....[5]....
        /*00a4*/ 	.word	0x000031d0


	//   ....[6]....
        /*00a8*/ 	.word	0x00003310


	//   ....[7]....
        /*00ac*/ 	.word	0x00003390


	//   ....[8]....
        /*00b0*/ 	.word	0x00005610


	//   ....[9]....
        /*00b4*/ 	.word	0x00005620


	//   ....[10]....
        /*00b8*/ 	.word	0x00005630


	//   ....[11]....
        /*00bc*/ 	.word	0x00005640


	//   ....[12]....
        /*00c0*/ 	.word	0x00005690


	//   ....[13]....
        /*00c4*/ 	.word	0x000056a0


	//   ....[14]....
        /*00c8*/ 	.word	0x000056b0


	//   ....[15]....
        /*00cc*/ 	.word	0x000056c0


	//   ....[16]....
        /*00d0*/ 	.word	0x000074b0


	//   ....[17]....
        /*00d4*/ 	.word	0x000074f0


	//   ....[18]....
        /*00d8*/ 	.word	0x00007520


	//   ....[19]....
        /*00dc*/ 	.word	0x00007540


	//   ....[20]....
        /*00e0*/ 	.word	0x000075a0


	//   ....[21]....
        /*00e4*/ 	.word	0x000075c0


	//   ....[22]....
        /*00e8*/ 	.word	0x000075e0


	//   ....[23]....
        /*00ec*/ 	.word	0x000075f0


	//----- nvinfo : EIATTR_VRC_CTA_INIT_COUNT
	.align		4
.L_168:
        /*00f0*/ 	.byte	0x02, 0x4a
	.zero		1
	.zero		1


	//----- nvinfo : EIATTR_EXIT_INSTR_OFFSETS
	.align		4
        /*00f4*/ 	.byte	0x04, 0x1c
        /*00f6*/ 	.short	(.L_170 - .L_169)


	//   ....[0]....
.L_169:
        /*00f8*/ 	.word	0x000003a0


	//   ....[1]....
        /*00fc*/ 	.word	0x00000e60


	//   ....[2]....
        /*0100*/ 	.word	0x00000ef0


	//   ....[3]....
        /*0104*/ 	.word	0x00008f10


	//   ....[4]....
        /*0108*/ 	.word	0x00009000


	//----- nvinfo : EIATTR_CRS_STACK_SIZE
	.align		4
.L_170:
        /*010c*/ 	.byte	0x04, 0x1e
        /*010e*/ 	.short	(.L_172 - .L_171)
.L_171:
        /*0110*/ 	.word	0x00000000


	//----- nvinfo : EIATTR_CBANK_PARAM_SIZE
	.align		4
.L_172:
        /*0114*/ 	.byte	0x03, 0x19
        /*0116*/ 	.short	0x01d0


	//----- nvinfo : EIATTR_PARAM_CBANK
	.align		4
        /*0118*/ 	.byte	0x04, 0x0a
        /*011a*/ 	.short	(.L_174 - .L_173)
	.align		4
.L_173:
        /*011c*/ 	.word	index@(.nv.constant0._ZN5flash16flash_fwd_kernelI23Flash_fwd_kernel_traitsILi96ELi128ELi64ELi4ELb0ELb0EN7cutlass6half_tE19Flash_kernel_traitsILi96ELi128ELi64ELi4ES3_EELb0ELb0ELb0ELb0ELb0ELb1ELb0ELb0EEEvNS_16Flash_fwd_paramsE)
        /*0120*/ 	.short	0x0380
        /*0122*/ 	.short	0x01d0


	//----- nvinfo : EIATTR_SW_WAR
	.align		4
.L_174:
        /*0124*/ 	.byte	0x04, 0x36
        /*0126*/ 	.short	(.L_176 - .L_175)
.L_175:
        /*0128*/ 	.word	0x00000008
.L_176:


//--------------------- .nv.info._ZN5flash16flash_fwd_kernelI23Flash_fwd_kernel_traitsILi96ELi128ELi64ELi4ELb0ELb0EN7cutlass6half_tE19Flash_kernel_traitsILi96ELi128ELi64ELi4ES3_EELb0ELb0ELb0ELb0ELb1ELb1ELb0ELb0EEEvNS_16Flash_fwd_paramsE --------------------------
	.section	.nv.info._ZN5flash16flash_fwd_kernelI23Flash_fwd_kernel_traitsILi96ELi128ELi64ELi4ELb0ELb0EN7cutlass6half_tE19Flash_kernel_traitsILi96ELi128ELi64ELi4ES3_EELb0ELb0ELb0ELb0ELb1ELb1ELb0ELb0EEEvNS_16Flash_fwd_paramsE,"",@"SHT_CUDA_INFO"
	.sectionflags	@""
	.align	4


	//----- nvinfo : EIATTR_CUDA_API_VERSION
	.align		4
        /*0000*/ 	.byte	0x04, 0x37
        /*0002*/ 	.short	(.L_178 - .L_177)
.L_177:
        /*0004*/ 	.word	0x00000082


	//----- nvinfo : EIATTR_KPARAM_INFO
	.align		4
.L_178:
        /*0008*/ 	.byte	0x04, 0x17
        /*000a*/ 	.short	(.L_180 - .L_179)
.L_179:
        /*000c*/ 	.word	0x00000000
        /*0010*/ 	.short	0x0000
        /*0012*/ 	.short	0x0000
        /*0014*/ 	.byte	0x00, 0xf0, 0x41, 0x07


	//----- nvinfo : EIATTR_SPARSE_MMA_MASK
	.align		4
.L_180:
        /*0018*/ 	.byte	0x03, 0x50
        /*001a*/ 	.short	0x0000


	//----- nvinfo : EIATTR_MAXREG_COUNT
	.align		4
        /*001c*/ 	.byte	0x03, 0x1b
        /*001e*/ 	.short	0x00ff


	//----- nvinfo : EIATTR_NUM_BARRIERS
	.align		4
        /*0020*/ 	.byte	0x02, 0x4c
        /*0022*/ 	.byte	0x01
	.zero		1


	//----- nvinfo : EIATTR_MERCURY_ISA_VERSION
	.align		4
        /*0024*/ 	.byte	0x03, 0x5f
        /*0026*/ 	.short	0x0101


	//----- nvinfo : EIATTR_COOP_GROUP_MASK_REGIDS
	.align		4
        /*0028*/ 	.byte	0x04, 0x29
        /*002a*/ 	.short	(.L_182 - .L_181)


	//   ....[0]....
.L_181:
        /*002c*/ 	.word	0xffffffff


	//   ....[1]....
        /*0030*/ 	.word	0xffffffff


	//   ....[2]....
        /*0034*/ 	.word	0xffffffff


	//   ....[3]....
        /*0038*/ 	.word	0xffffffff


	//   ....[4]....
        /*003c*/ 	.word	0xffffffff


	//   ....[5]....
        /*0040*/ 	.word	0xffffffff


	//   ....[6]....
        /*0044*/ 	.word	0xffffffff


	//   ....[7]....
        /*0048*/ 	.word	0xffffffff


	//   ....[8]....
        /*004c*/ 	.word	0xffffffff


	//   ....[9]....
        /*0050*/ 	.word	0xffffffff


	//   ....[10]....
        /*0054*/ 	.word	0xffffffff


	//   ....[11]....
        /*0058*/ 	.word	0xffffffff


	//   ....[12]....
        /*005c*/ 	.word	0xffffffff


	//   ....[13]....
        /*0060*/ 	.word	0xffffffff


	//   ....[14]....
        /*0064*/ 	.word	0xffffffff


	//   ....[15]....
        /*0068*/ 	.word	0xffffffff


	//   ....[16]....
        /*006c*/ 	.word	0xffffffff


	//   ....[17]....
        /*0070*/ 	.word	0xffffffff


	//   ....[18]....
        /*0074*/ 	.word	0xffffffff


	//   ....[19]....
        /*0078*/ 	.word	0xffffffff


	//   ....[20]....
        /*007c*/ 	.word	0xffffffff


	//   ....[21]....
        /*0080*/ 	.word	0xffffffff


	//   ....[22]....
        /*0084*/ 	.word	0xffffffff


	//   ....[23]....
        /*0088*/ 	.word	0xffffffff


	//----- nvinfo : EIATTR_COOP_GROUP_INSTR_OFFSETS
	.align		4
.L_182:
        /*008c*/ 	.byte	0x04, 0x28
        /*008e*/ 	.short	(.L_184 - .L_183)


	//   ....[0]....
.L_183:
        /*0090*/ 	.word	0x000018b0


	//   ....[1]....
        /*0094*/ 	.word	0x00001900


	//   ....[2]....
        /*0098*/ 	.word	0x000019d0


	//   ....[3]....
        /*009c*/ 	.word	0x00001a10


	//   ....[4]....
        /*00a0*/ 	.word	0x00001a50


	//   ....[5]....
        /*00a4*/ 	.word	0x00001aa0


	//   ....[6]....
        /*00a8*/ 	.word	0x00001b30


	//   ....[7]....
        /*00ac*/ 	.word	0x00001c30


	//   ....[8]....
        /*00b0*/ 	.word	0x00003ed0


	//   ....[9]....
        /*00b4*/ 	.word	0x00003ee0


	//   ....[10]....
        /*00b8*/ 	.word	0x00003ef0


	//   ....[11]....
        /*00bc*/ 	.word	0x00003f00


	//   ....[12]....
        /*00c0*/ 	.word	0x00003f40


	//   ....[13]....
        /*00c4*/ 	.word	0x00003f70


	//   ....[14]....
        /*00c8*/ 	.word	0x00003f80


	//   ....[15]....
        /*00cc*/ 	.word	0x00003f90


	//   ....[16]....
        /*00d0*/ 	.word	0x00005d50


	//   ....[17]....
        /*00d4*/ 	.word	0x00005d80


	//   ....[18]....
        /*00d8*/ 	.word	0x00005d90


	//   ....[19]....
        /*00dc*/ 	.word	0x00005db0


	//   ....[20]....
        /*00e0*/ 	.word	0x00005e10


	//   ....[21]....
        /*00e4*/ 	.word	0x00005e30


	//   ....[22]....
        /*00e8*/ 	.word	0x00005e50


	//   ....[23]....
        /*00ec*/ 	.word	0x00005e60


	//----- nvinfo : EIATTR_VRC_CTA_INIT_COUNT
	.align		4
.L_184:
        /*00f0*/ 	.byte	0x02, 0x4a
	.zero		1
	.zero		1


	//----- nvinfo : EIATTR_EXIT_INSTR_OFFSETS
	.align		4
        /*00f4*/ 	.byte	0x04, 0x1c
        /*00f6*/ 	.short	(.L_186 - .L_185)


	//   ....[0]....
.L_185:
        /*00f8*/ 	.word	0x00000140


	//   ....[1]....
        /*00fc*/ 	.word	0x00007580


	//----- nvinfo : EIATTR_CRS_STACK_SIZE
	.align		4
.L_186:
        /*0100*/ 	.byte	0x04, 0x1e
        /*0102*/ 	.short	(.L_188 - .L_187)
.L_187:
        /*0104*/ 	.word	0x00000000


	//----- nvinfo : EIATTR_CBANK_PARAM_SIZE
	.align		4
.L_188:
        /*0108*/ 	.byte	0x03, 0x19
        /*010a*/ 	.short	0x01d0


	//----- nvinfo : EIATTR_PARAM_CBANK
	.align		4
        /*010c*/ 	.byte	0x04, 0x0a
        /*010e*/ 	.short	(.L_190 - .L_189)
	.align		4
.L_189:
        /*0110*/ 	.word	index@(.nv.constant0._ZN5flash16flash_fwd_kernelI23Flash_fwd_kernel_traitsILi96ELi128ELi64ELi4ELb0ELb0EN7cutlass6half_tE19Flash_kernel_traitsILi96ELi128ELi64ELi4ES3_EELb0ELb0ELb0ELb0ELb1ELb1ELb0ELb0EEEvNS_16Flash_fwd_paramsE)
        /*0114*/ 	.short	0x0380
        /*0116*/ 	.short	0x01d0


	//----- nvinfo : EIATTR_SW_WAR
	.align		4
.L_190:
        /*0118*/ 	.byte	0x04, 0x36
        /*011a*/ 	.short	(.L_192 - .L_191)
.L_191:
        /*011c*/ 	.word	0x00000008
.L_192:


//--------------------- .nv.info._ZN5flash16flash_fwd_kernelI23Flash_fwd_kernel_traitsILi96ELi128ELi64ELi4ELb0ELb0EN7cutlass6half_tE19Flash_kernel_traitsILi96ELi128ELi64ELi4ES3_EELb0ELb0ELb0ELb0ELb0ELb0ELb0ELb0EEEvNS_16Flash_fwd_paramsE --------------------------
	.section	.nv.info._ZN5flash16flash_fwd_kernelI23Flash_fwd_kernel_traitsILi96ELi128ELi64ELi4ELb0ELb0EN7cutlass6half_tE19Flash_kernel_traitsILi96ELi128ELi64ELi4ES3_EELb0ELb0ELb0ELb0ELb0ELb0ELb0ELb0EEEvNS_16Flash_fwd_paramsE,"",@"SHT_CUDA_INFO"
	.sectionflags	@""
	.align	4


	//----- nvinfo : EIATTR_CUDA_API_VERSION
	.align		4
        /*0000*/ 	.byte	0x04, 0x37
        /*0002*/ 	.short	(.L_194 - .L_193)
.L_193:
        /*0004*/ 	.word	0x00000082


	//----- nvinfo : EIATTR_KPARAM_INFO
	.align		4
.L_194:
        /*0008*/ 	.byte	0x04, 0x17
        /*000a*/ 	.short	(.L_196 - .L_195)
.L_195:
        /*000c*/ 	.word	0x00000000
        /*0010*/ 	.short	0x0000
        /*0012*/ 	.short	0x0000
        /*0014*/ 	.byte	0x00, 0xf0, 0x41, 0x07


	//----- nvinfo : EIATTR_SPARSE_MMA_MASK
	.align		4
.L_196:
        /*0018*/ 	.byte	0x03, 0x50
        /*001a*/ 	.short	0x0000


	//----- nvinfo : EIATTR_MAXREG_COUNT
	.align		4
        /*001c*/ 	.byte	0x03, 0x1b
        /*001e*/ 	.short	0x00ff


	//----- nvinfo : EIATTR_NUM_BARRIERS
	.align		4
        /*0020*/ 	.byte	0x02, 0x4c
        /*0022*/ 	.byte	0x01
	.zero		1


	//----- nvinfo : EIATTR_MERCURY_ISA_VERSION
	.align		4
        /*0024*/ 	.byte	0x03, 0x5f
        /*0026*/ 	.short	0x0101


	//----- nvinfo : EIATTR_COOP_GROUP_MASK_REGIDS
	.align		4
        /*0028*/ 	.byte	0x04, 0x29
        /*002a*/ 	.short	(.L_198 - .L_197)


	//   ....[0]....
.L_197:
        /*002c*/ 	.word	0xffffffff


	//   ....[1]....
        /*0030*/ 	.word	0xffffffff


	//   ....[2]....
        /*0034*/ 	.word	0xffffffff


	//   ....[3]....
        /*0038*/ 	.word	0xffffffff


	//   ....[4]....
        /*003c*/ 	.word	0xffffffff


	//   ....[5]....
        /*0040*/ 	.word	0xffffffff


	//   ....[6]....
        /*0044*/ 	.word	0xffffffff


	//   ....[7]....
        /*0048*/ 	.word	0xffffffff


	//   ....[8]....
        /*004c*/ 	.word	0xffffffff


	//   ....[9]....
        /*0050*/ 	.word	0xffffffff


	//   ....[10]....
        /*0054*/ 	.word	0xffffffff


	//   ....[11]....
        /*0058*/ 	.word	0xffffffff


	//   ....[12]....
        /*005c*/ 	.word	0xffffffff


	//   ....[13]....
        /*0060*/ 	.word	0xffffffff


	//   ....[14]....
        /*0064*/ 	.word	0xffffffff


	//   ....[15]....
        /*0068*/ 	.word	0xffffffff


	//   ....[16]....
        /*006c*/ 	.word	0xffffffff


	//   ....[17]....
        /*0070*/ 	.word	0xffffffff


	//   ....[18]....
        /*0074*/ 	.word	0xffffffff


	//   ....[19]....
        /*0078*/ 	.word	0xffffffff


	//   ....[20]....
        /*007c*/ 	.word	0xffffffff


	//   ....[21]....
        /*0080*/ 	.word	0xffffffff


	//   ....[22]....
        /*0084*/ 	.word	0xffffffff


	//   ....[23]....
        /*0088*/ 	.word	0xffffffff


	//----- nvinfo : EIATTR_COOP_GROUP_INSTR_OFFSETS
	.align		4
.L_198:
        /*008c*/ 	.byte	0x04, 0x28
        /*008e*/ 	.short	(.L_200 - .L_199)


	//   ....[0]....
.L_199:
        /*0090*/ 	.word	0x00003d70


	//   ....[1]....
        /*0094*/ 	.word	0x00003d80


	//   ....[2]....
        /*0098*/ 	.word	0x00003dc0


	//   ....[3]....
        /*009c*/ 	.word	0x00003df0


	//   ....[4]....
        /*00a0*/ 	.word	0x00003ee0


	//   ....[5]....
        /*00a4*/ 	.word	0x00003f30


	//   ....[6]....
        /*00a8*/ 	.word	0x00004070


	//   ....[7]....
        /*00ac*/ 	.word	0x000040a0


	//   ....[8]....
        /*00b0*/ 	.word	0x00006a70


	//   ....[9]....
        /*00b4*/ 	.word	0x00006a80


	//   ....[10]....
        /*00b8*/ 	.word	0x00006a90


	//   ....[11]....
        /*00bc*/ 	.word	0x00006aa0


	//   ....[12]....
        /*00c0*/ 	.word	0x00006ae0


	//   ....[13]....
        /*00c4*/ 	.word	0x00006b00


	//   ....[14]....
        /*00c8*/ 	.word	0x00006b10


	//   ....[15]....
        /*00cc*/ 	.word	0x00006b20


	//   ....[16]....
        /*00d0*/ 	.word	0x00008910


	//   ....[17]....
        /*00d4*/ 	.word	0x00008950


	//   ....[18]....
        /*00d8*/ 	.word	0x00008970


	//   ....[19]....
        /*00dc*/ 	.word	0x00008980


	//   ....[20]....
        /*00e0*/ 	.word	0x000089c0


	//   ....[21]....
        /*00e4*/ 	.word	0x000089e0


	//   ....[22]....
        /*00e8*/ 	.word	0x00008a00


	//   ....[23]....
        /*00ec*/ 	.word	0x00008a10


	//----- nvinfo : EIATTR_VRC_CTA_INIT_COUNT
	.align		4
.L_200:
        /*00f0*/ 	.byte	0x02, 0x4a
	.zero		1
	.zero		1


	//----- nvinfo : EIATTR_EXIT_INSTR_OFFSETS
	.align		4
        /*00f4*/ 	.byte	0x04, 0x1c
        /*00f6*/ 	.short	(.L_202 - .L_201)


	//   ....[0]....
.L_201:
        /*00f8*/ 	.word	0x000003a0


	//   ....[1]....
        /*00fc*/ 	.word	0x00000f90


	//   ....[2]....
        /*0100*/ 	.word	0x00001020


	//   ....[3]....
        /*0104*/ 	.word	0x0000a410


	//   ....[4]....
        /*0108*/ 	.word	0x0000a550


	//   ....[5]....
        /*010c*/ 	.word	0x0000a570


	//----- nvinfo : EIATTR_CRS_STACK_SIZE
	.align		4
.L_202:
        /*0110*/ 	.byte	0x04, 0x1e
        /*0112*/ 	.short	(.L_204 - .L_203)
.L_203:
        /*0114*/ 	.word	0x00000000


	//----- nvinfo : EIATTR_CBANK_PARAM_SIZE
	.align		4
.L_204:
        /*0118*/ 	.byte	0x03, 0x19
        /*011a*/ 	.short	0x01d0


	//----- nvinfo : EIATTR_PARAM_CBANK
	.align		4
        /*011c*/ 	.byte	0x04, 0x0a
        /*011e*/ 	.short	(.L_206 - .L_205)
	.align		4
.L_205:
        /*0120*/ 	.word	index@(.nv.constant0._ZN5flash16flash_fwd_kernelI23Flash_fwd_kernel_traitsILi96ELi128ELi64ELi4ELb0ELb0EN7cutlass6half_tE19Flash_kernel_traitsILi96ELi128ELi64ELi4ES3_EELb0ELb0ELb0ELb0ELb0ELb0ELb0ELb0EEEvNS_16Flash_fwd_paramsE)
        /*0124*/ 	.short	0x0380
        /*0126*/ 	.short	0x01d0


	//----- nvinfo : EIATTR_SW_WAR
	.align		4
.L_206:
        /*0128*/ 	.byte	0x04, 0x36
        /*012a*/ 	.short	(.L_208 - .L_207)
.L_207:
        /*012c*/ 	.word	0x00000008
.L_208:


//--------------------- .nv.info._ZN5flash16flash_fwd_kernelI23Flash_fwd_kernel_traitsILi96ELi128ELi64ELi4ELb0ELb0EN7cutlass6half_tE19Flash_kernel_traitsILi96ELi128ELi64ELi4ES3_EELb0ELb0ELb0ELb1ELb0ELb0ELb0ELb0EEEvNS_16Flash_fwd_paramsE --------------------------
	.section	.nv.info._ZN5flash16flash_fwd_kernelI23Flash_fwd_kernel_traitsILi96ELi128ELi64ELi4ELb0ELb0EN7cutlass6half_tE19Flash_kernel_traitsILi96ELi128ELi64ELi4ES3_EELb0ELb0ELb0ELb1ELb0ELb0ELb0ELb0EEEvNS_16Flash_fwd_paramsE,"",@"SHT_CUDA_INFO"
	.sectionflags	@""
	.align	4


	//----- nvinfo : EIATTR_CUDA_API_VERSION
	.align		4
        /*0000*/ 	.byte	0x04, 0x37
        /*0002*/ 	.short	(.L_210 - .L_209)
.L_209:
        /*0004*/ 	.word	0x00000082


	//----- nvinfo : EIATTR_KPARAM_INFO
	.align		4
.L_210:
        /*0008*/ 	.byte	0x04, 0x17
        /*000a*/ 	.short	(.L_212 - .L_211)
.L_211:
        /*000c*/ 	.word	0x00000000
        /*0010*/ 	.short	0x0000
        /*0012*/ 	.short	0x0000
        /*0014*/ 	.byte	0x00, 0xf0, 0x41, 0x07


	//----- nvinfo : EIATTR_SPARSE_MMA_MASK
	.align		4
.L_212:
        /*0018*/ 	.byte	0x03, 0x50
        /*001a*/ 	.short	0x0000


	//----- nvinfo : EIATTR_MAXREG_COUNT
	.align		4
        /*001c*/ 	.byte	0x03, 0x1b
        /*001e*/ 	.short	0x00ff


	//----- nvinfo : EIATTR_NUM_BARRIERS
	.align		4
        /*0020*/ 	.byte	0x02, 0x4c
        /*0022*/ 	.byte	0x01
	.zero		1


	//----- nvinfo : EIATTR_ANNOTATIONS
	.align		4
        /*0024*/ 	.byte	0x04, 0x55
        /*0026*/ 	.short	(.L_214 - .L_213)


	//   ....[0]....
.L_213:
        /*0028*/ 	.word	0x00000001
        /*002c*/ 	.byte	0x00, 0x17, 0x00, 0x00, 0x01, 0x00, 0x00, 0x00, 0x40, 0x17, 0x00, 0x00, 0x01, 0x00, 0x00, 0x00
        /*003c*/ 	.byte	0x30, 0xbf, 0x00, 0x00, 0x01, 0x00, 0x00, 0x00, 0x40, 0xbf, 0x00, 0x00


	//----- nvinfo : EIATTR_MERCURY_ISA_VERSION
	.align		4
.L_214:
        /*0048*/ 	.byte	0x03, 0x5f
        /*004a*/ 	.short	0x0101


	//----- nvinfo : EIATTR_COOP_GROUP_MASK_REGIDS
	.align		4
        /*004c*/ 	.byte	0x04, 0x29
        /*004e*/ 	.short	(.L_216 - .L_215)


	//   ....[0]....
.L_215:
        /*0050*/ 	.word	0xffffffff


	//   ....[1]....
        /*0054*/ 	.word	0xffffffff


	//   ....[2]....
        /*0058*/ 	.word	0xffffffff


	//   ....[3]....
        /*005c*/ 	.word	0xffffffff


	//   ....[4]....
        /*0060*/ 	.word	0xffffffff


	//   ....[5]....
        /*0064*/ 	.word	0xffffffff


	//   ....[6]....
        /*0068*/ 	.word	0xffffffff


	//   ....[7]....
        /*006c*/ 	.word	0xffffffff


	//   ....[8]....
        /*0070*/ 	.word	0xffffffff


	//   ....[9]....
        /*0074*/ 	.word	0xffffffff


	//   ....[10]....
        /*0078*/ 	.word	0xffffffff


	//   ....[11]....
        /*007c*/ 	.word	0xffffffff


	//   ....[12]....
        /*0080*/ 	.word	0xffffffff


	//   ....[13]....
        /*0084*/ 	.word	0xffffffff


	//   ....[14]....
        /*0088*/ 	.word	0xffffffff


	//   ....[15]....
        /*008c*/ 	.word	0xffffffff


	//   ....[16]....
        /*0090*/ 	.word	0xffffffff


	//   ....[17]....
        /*0094*/ 	.word	0xffffffff


	//   ....[18]....
        /*0098*/ 	.word	0xffffffff


	//   ....[19]....
        /*009c*/ 	.word	0xffffffff


	//   ....[20]....
        /*00a0*/ 	.word	0xffffffff


	//   ....[21]....
        /*00a4*/ 	.word	0xffffffff


	//   ....[22]....
        /*00a8*/ 	.word	0xffffffff


	//   ....[23]....
        /*00ac*/ 	.word	0xffffffff


	//----- nvinfo : EIATTR_COOP_GROUP_INSTR_OFFSETS
	.align		4
.L_216:
        /*00b0*/ 	.byte	0x04, 0x28
        /*00b2*/ 	.short	(.L_218 - .L_217)


	//   ....[0]....
.L_217:
        /*00b4*/ 	.word	0x000050f0


	//   ....[1]....
        /*00b8*/ 	.word	0x00005100


	//   ....[2]....
        /*00bc*/ 	.word	0x00005140


	//   ....[3]....
        /*00c0*/ 	.word	0x00005170


	//   ....[4]....
        /*00c4*/ 	.word	0x00005260


	//   ....[5]....
        /*00c8*/ 	.word	0x000052b0


	//   ....[6]....
        /*00cc*/ 	.word	0x000053e0


	//   ....[7]....
        /*00d0*/ 	.word	0x00005440


	//   ....[8]....
        /*00d4*/ 	.word	0x00008a70


	//   ....[9]....
        /*00d8*/ 	.word	0x00008a80


	//   ....[10]....
        /*00dc*/ 	.word	0x00008a90


	//   ....[11]....
        /*00e0*/ 	.word	0x00008aa0


	//   ....[12]....
        /*00e4*/ 	.word	0x00008ae0


	//   ....[13]....
        /*00e8*/ 	.word	0x00008b00


	//   ....[14]....
        /*00ec*/ 	.word	0x00008b10


	//   ....[15]....
        /*00f0*/ 	.word	0x00008b20


	//   ....[16]....
        /*00f4*/ 	.word	0x0000a910


	//   ....[17]....
        /*00f8*/ 	.word	0x0000a950


	//   ....[18]....
        /*00fc*/ 	.word	0x0000a960


	//   ....[19]....
        /*0100*/ 	.word	0x0000a970


	//   ....[20]....
        /*0104*/ 	.word	0x0000a9a0


	//   ....[21]....
        /*0108*/ 	.word	0x0000a9c0


	//   ....[22]....
        /*010c*/ 	.word	0x0000a9e0


	//   ....[23]....
        /*0110*/ 	.word	0x0000a9f0


	//----- nvinfo : EIATTR_VRC_CTA_INIT_COUNT
	.align		4
.L_218:
        /*0114*/ 	.byte	0x02, 0x4a
	.zero		1
	.zero		1


	//----- nvinfo : EIATTR_EXIT_INSTR_OFFSETS
	.align		4
        /*0118*/ 	.byte	0x04, 0x1c
        /*011a*/ 	.short	(.L_220 - .L_219)


	//   ....[0]....
.L_219:
        /*011c*/ 	.word	0x000003b0


	//   ....[1]....
        /*0120*/ 	.word	0x00000f70


	//   ....[2]....
        /*0124*/ 	.word	0x00001000


	//   ....[3]....
        /*0128*/ 	.word	0x0000c3f0


	//   ....[4]....
        /*012c*/ 	.word	0x0000c530


	//   ....[5]....
        /*0130*/ 	.word	0x0000c550


	//----- nvinfo : EIATTR_CRS_STACK_SIZE
	.align		4
.L_220:
        /*0134*/ 	.byte	0x04, 0x1e
        /*0136*/ 	.short	(.L_222 - .L_221)
.L_221:
        /*0138*/ 	.word	0x00000000


	//----- nvinfo : EIATTR_CBANK_PARAM_SIZE
	.align		4
.L_222:
        /*013c*/ 	.byte	0x03, 0x19
        /*013e*/ 	.short	0x01d0


	//----- nvinfo : EIATTR_PARAM_CBANK
	.align		4
        /*0140*/ 	.byte	0x04, 0x0a
        /*0142*/ 	.short	(.L_224 - .L_223)
	.align		4
.L_223:
        /*0144*/ 	.word	index@(.nv.constant0._ZN5flash16flash_fwd_kernelI23Flash_fwd_kernel_traitsILi96ELi128ELi64ELi4ELb0ELb0EN7cutlass6half_tE19Flash_kernel_traitsILi96ELi128ELi64ELi4ES3_EELb0ELb0ELb0ELb1ELb0ELb0ELb0ELb0EEEvNS_16Flash_fwd_paramsE)
        /*0148*/ 	.short	0x0380
        /*014a*/ 	.short	0x01d0


	//----- nvinfo : EIATTR_SW_WAR
	.align		4
.L_224:
        /*014c*/ 	.byte	0x04, 0x36
        /*014e*/ 	.short	(.L_226 - .L_225)
.L_225:
        /*0150*/ 	.word	0x00000008
.L_226:


//--------------------- .nv.info._ZN5flash16flash_fwd_kernelI23Flash_fwd_kernel_traitsILi96ELi128ELi64ELi4ELb0ELb0EN7cutlass6half_tE19Flash_kernel_traitsILi96ELi128ELi64ELi4ES3_EELb0ELb0ELb1ELb0ELb0ELb1ELb0ELb0EEEvNS_16Flash_fwd_paramsE --------------------------
	.section	.nv.info._ZN5flash16flash_fwd_kernelI23Flash_fwd_kernel_traitsILi96ELi128ELi64ELi4ELb0ELb0EN7cutlass6half_tE19Flash_kernel_traitsILi96ELi128ELi64ELi4ES3_EELb0ELb0ELb1ELb0ELb0ELb1ELb0ELb0EEEvNS_16Flash_fwd_paramsE,"",@"SHT_CUDA_INFO"
	.sectionflags	@""
	.align	4


	//----- nvinfo : EIATTR_CUDA_API_VERSION
	.align		4
        /*0000*/ 	.byte	0x04, 0x37
        /*0002*/ 	.short	(.L_228 - .L_227)
.L_227:
        /*0004*/ 	.word	0x00000082


	//----- nvinfo : EIATTR_KPARAM_INFO
	.align		4
.L_228:
        /*0008*/ 	.byte	0x04, 0x17
        /*000a*/ 	.short	(.L_230 - .L_229)
.L_229:
        /*000c*/ 	.word	0x00000000
        /*0010*/ 	.short	0x0000
        /*0012*/ 	.short	0x0000
        /*0014*/ 	.byte	0x00, 0xf0, 0x41, 0x07


	//----- nvinfo : EIATTR_SPARSE_MMA_MASK
	.align		4
.L_230:
        /*0018*/ 	.byte	0x03, 0x50
        /*001a*/ 	.short	0x0000


	//----- nvinfo : EIATTR_MAXREG_COUNT
	.align		4
        /*001c*/ 	.byte	0x03, 0x1b
        /*001e*/ 	.short	0x00ff


	//----- nvinfo : EIATTR_NUM_BARRIERS
	.align		4
        /*0020*/ 	.byte	0x02, 0x4c
        /*0022*/ 	.byte	0x01
	.zero		1


	//----- nvinfo : EIATTR_ANNOTATIONS
	.align		4
        /*0024*/ 	.byte	0x04, 0x55
        /*0026*/ 	.short	(.L_232 - .L_231)


	//   ....[0]....
.L_231:
        /*0028*/ 	.word	0x00000001
        /*002c*/ 	.byte	0xe0, 0x02, 0x00, 0x00, 0x01, 0x00, 0x00, 0x00, 0xf0, 0x04, 0x00, 0x00, 0x01, 0x00, 0x00, 0x00
        /* <DEDUP_REMOVED lines=41> */
        /*02cc*/ 	.byte	0x30, 0x3e, 0x01, 0x00


	//----- nvinfo : EIATTR_MERCURY_ISA_VERSION
	.align		4
.L_232:
        /*02d0*/ 	.byte	0x03, 0x5f
        /*02d2*/ 	.short	0x0101


	//----- nvinfo : EIATTR_COOP_GROUP_MASK_REGIDS
	.align		4
        /*02d4*/ 	.byte	0x04, 0x29
        /*02d6*/ 	.short	(.L_234 - .L_233)


	//   ....[0]....
.L_233:
        /*02d8*/ 	.word	0xffffffff


	//   ....[1]....
        /*02dc*/ 	.word	0xffffffff


	//   ....[2]....
        /*02e0*/ 	.word	0xffffffff


	//   ....[3]....
        /*02e4*/ 	.word	0xffffffff


	//   ....[4]....
        /*02e8*/ 	.word	0xffffffff


	//   ....[5]....
        /*02ec*/ 	.word	0xffffffff


	//   ....[6]....
        /*02f0*/ 	.word	0xffffffff


	//   ....[7]....
        /*02f4*/ 	.word	0xffffffff


	//   ....[8]....
        /*02f8*/ 	.word	0xffffffff


	//   ....[9]....
        /*02fc*/ 	.word	0xffffffff


	//   ....[10]....
        /*0300*/ 	.word	0xffffffff


	//   ....[11]....
        /*0304*/ 	.word	0xffffffff


	//   ....[12]....
        /*0308*/ 	.word	0xffffffff


	//   ....[13]....
        /*030c*/ 	.word	0xffffffff


	//   ....[14]....
        /*0310*/ 	.word	0xffffffff


	//   ....[15]....
        /*0314*/ 	.word	0xffffffff


	//   ....[16]....
        /*0318*/ 	.word	0xffffffff


	//   ....[17]....
        /*031c*/ 	.word	0xffffffff


	//   ....[18]....
        /*0320*/ 	.word	0xffffffff


	//   ....[19]....
        /*0324*/ 	.word	0xffffffff


	//   ....[20]....
        /*0328*/ 	.word	0xffffffff


	//   ....[21]....
        /*032c*/ 	.word	0xffffffff


	//   ....[22]....
        /*0330*/ 	.word	0xffffffff


	//   ....[23]....
        /*0334*/ 	.word	0xffffffff


	//   ....[24]....
        /*0338*/ 	.word	0xffffffff


	//   ....[25]....
        /*033c*/ 	.word	0xffffffff


	//   ....[26]....
        /*0340*/ 	.word	0xffffffff


	//   ....[27]....
        /*0344*/ 	.word	0xffffffff


	//   ....[28]....
        /*0348*/ 	.word	0xffffffff


	//   ....[29]....
        /*034c*/ 	.word	0xffffffff


	//   ....[30]....
        /*0350*/ 	.word	0xffffffff


	//   ....[31]....
        /*0354*/ 	.word	0xffffffff


	//   ....[32]....
        /*0358*/ 	.word	0xffffffff


	//   ....[33]....
        /*035c*/ 	.word	0xffffffff


	//   ....[34]....
        /*0360*/ 	.word	0xffffffff


	//   ....[35]....
        /*0364*/ 	.word	0xffffffff


	//   ....[36]....
        /*0368*/ 	.word	0xffffffff


	//   ....[37]....
        /*036c*/ 	.word	0xffffffff


	//   ....[38]....
        /*0370*/ 	.word	0xffffffff


	//   ....[39]....
        /*0374*/ 	.word	0xffffffff


	//----- nvinfo : EIATTR_COOP_GROUP_INSTR_OFFSETS
	.align		4
.L_234:
        /*0378*/ 	.byte	0x04, 0x28
        /*037a*/ 	.short	(.L_236 - .L_235)


	//   ....[0]....
.L_235:
        /*037c*/ 	.word	0x00003ab0


	//   ....[1]....
        /*0380*/ 	.word	0x00003ae0


	//   ....[2]....
        /*0384*/ 	.word	0x00003d50


	//   ....[3]....
        /*0388*/ 	.word	0x00003dd0


	//   ....[4]....
        /*038c*/ 	.word	0x00003fa0


	//   ....[5]....
        /*0390*/ 	.word	0x00004000


	//   ....[6]....
        /*0394*/ 	.word	0x00004120


	//   ....[7]....
        /*0398*/ 	.word	0x00004160


	//   ....[8]....
        /*039c*/ 	.word	0x00007a00


	//   ....[9]....
        /*03a0*/ 	.word	0x00007bd0


	//   ....[10]....
        /*03a4*/ 	.word	0x00007c30


	//   ....[11]....
        /*03a8*/ 	.word	0x00007ca0


	//   ....[12]....
        /*03ac*/ 	.word	0x00007d60


	//   ....[13]....
        /*03b0*/ 	.word	0x00007da0


	//   ....[14]....
        /*03b4*/ 	.word	0x00007dd0


	//   ....[15]....
        /*03b8*/ 	.word	0x00008430


	//   ....[16]....
        /*03bc*/ 	.word	0x0000be10


	//   ....[17]....
        /*03c0*/ 	.word	0x0000bec0


	//   ....[18]....
        /*03c4*/ 	.word	0x0000c020


	//   ....[19]....
        /*03c8*/ 	.word	0x0000c0d0


	//   ....[20]....
        /*03cc*/ 	.word	0x0000c100


	//   ....[21]....
        /*03d0*/ 	.word	0x0000c1a0


	//   ....[22]....
        /*03d4*/ 	.word	0x0000c210


	//   ....[23]....
        /*03d8*/ 	.word	0x0000c450


	//   ....[24]....
        /*03dc*/ 	.word	0x00010330


	//   ....[25]....
        /*03e0*/ 	.word	0x00010370


	//   ....[26]....
        /*03e4*/ 	.word	0x000104c0


	//   ....[27]....
        /*03e8*/ 	.word	0x00010570


	//   ....[28]....
        /*03ec*/ 	.word	0x000105b0


	//   ....[29]....
        /*03f0*/ 	.word	0x000105d0


	//   ....[30]....
        /*03f4*/ 	.word	0x000105e0


	//   ....[31]....
        /*03f8*/ 	.word	0x000105f0


	//   ....[32]....
        /*03fc*/ 	.word	0x00012ae0


	//   ....[33]....
        /*0400*/ 	.word	0x00012af0


	//   ....[34]....
        /*0404*/ 	.word	0x00012b00


	//   ....[35]....
        /*0408*/ 	.word	0x00012b20


	//   ....[36]....
        /*040c*/ 	.word	0x00012b40


	//   ....[37]....
        /*0410*/ 	.word	0x00012b50


	//   ....[38]....
        /*0414*/ 	.word	0x00012b90


	//   ....[39]....
        /*0418*/ 	.word	0x00012bb0


	//----- nvinfo : EIATTR_VRC_CTA_INIT_COUNT
	.align		4
.L_236:
        /*041c*/ 	.byte	0x02, 0x4a
	.zero		1
	.zero		1


	//----- nvinfo : EIATTR_EXIT_INSTR_OFFSETS
	.align		4
        /*0420*/ 	.byte	0x04, 0x1c
        /*0422*/ 	.short	(.L_238 - .L_237)


	//   ....[0]....
.L_237:
        /*0424*/ 	.word	0x00000350


	//   ....[1]....
        /*0428*/ 	.word	0x00000fa0


	//   ....[2]....
        /*042c*/ 	.word	0x00001030


	//   ....[3]....
        /*0430*/ 	.word	0x00014560


	//   ....[4]....
        /*0434*/ 	.word	0x00014660


	//----- nvinfo : EIATTR_CRS_STACK_SIZE
	.align		4
.L_238:
        /*0438*/ 	.byte	0x04, 0x1e
        /*043a*/ 	.short	(.L_240 - .L_239)
.L_239:
        /*043c*/ 	.word	0x00000000


	//----- nvinfo : EIATTR_CBANK_PARAM_SIZE
	.align		4
.L_240:
        /*0440*/ 	.byte	0x03, 0x19
        /*0442*/ 	.short	0x01d0


	//----- nvinfo : EIATTR_PARAM_CBANK
	.align		4
        /*0444*/ 	.byte	0x04, 0x0a
        /*0446*/ 	.short	(.L_242 - .L_241)
	.align		4
.L_241:
        /*0448*/ 	.word	index@(.nv.constant0._ZN5flash16flash_fwd_kernelI23Flash_fwd_kernel_traitsILi96ELi128ELi64ELi4ELb0ELb0EN7cutlass6half_tE19Flash_kernel_traitsILi96ELi128ELi64ELi4ES3_EELb0ELb0ELb1ELb0ELb0ELb1ELb0ELb0EEEvNS_16Flash_fwd_paramsE)
        /*044c*/ 	.short	0x0380
        /*044e*/ 	.short	0x01d0


	//----- nvinfo : EIATTR_SW_WAR
	.align		4
.L_242:
        /*0450*/ 	.byte	0x04, 0x36
        /*0452*/ 	.short	(.L_244 - .L_243)
.L_243:
        /*0454*/ 	.word	0x00000008
.L_244:


//--------------------- .nv.info._ZN5flash16flash_fwd_kernelI23Flash_fwd_kernel_traitsILi96ELi128ELi64ELi4ELb0ELb0EN7cutlass6half_tE19Flash_kernel_traitsILi96ELi128ELi64ELi4ES3_EELb0ELb0ELb1ELb0ELb0ELb0ELb0ELb0EEEvNS_16Flash_fwd_paramsE --------------------------
	.section	.nv.info._ZN5flash16flash_fwd_kernelI23Flash_fwd_kernel_traitsILi96ELi128ELi64ELi4ELb0ELb0EN7cutlass6half_tE19Flash_kernel_traitsILi96ELi128ELi64ELi4ES3_EELb0ELb0ELb1ELb0ELb0ELb0ELb0ELb0EEEvNS_16Flash_fwd_paramsE,"",@"SHT_CUDA_INFO"
	.sectionflags	@""
	.align	4


	//----- nvinfo : EIATTR_CUDA_API_VERSION
	.align		4
        /*0000*/ 	.byte	0x04, 0x37
        /*0002*/ 	.short	(.L_246 - .L_245)
.L_245:
        /*0004*/ 	.word	0x00000082


	//----- nvinfo : EIATTR_KPARAM_INFO
	.align		4
.L_246:
        /*0008*/ 	.byte	0x04, 0x17
        /*000a*/ 	.short	(.L_248 - .L_247)
.L_247:
        /*000c*/ 	.word	0x00000000
        /*0010*/ 	.short	0x0000
        /*0012*/ 	.short	0x0000
        /*0014*/ 	.byte	0x00, 0xf0, 0x41, 0x07


	//----- nvinfo : EIATTR_SPARSE_MMA_MASK
	.align		4
.L_248:
        /*0018*/ 	.byte	0x03, 0x50
        /*001a*/ 	.short	0x0000


	//----- nvinfo : EIATTR_MAXREG_COUNT
	.align		4
        /*001c*/ 	.byte	0x03, 0x1b
        /*001e*/ 	.short	0x00ff


	//----- nvinfo : EIATTR_NUM_BARRIERS
	.align		4
        /*0020*/ 	.byte	0x02, 0x4c
        /*0022*/ 	.byte	0x01
	.zero		1


	//----- nvinfo : EIATTR_ANNOTATIONS
	.align		4
        /*0024*/ 	.byte	0x04, 0x55
        /*0026*/ 	.short	(.L_250 - .L_249)


	//   ....[0]....
.L_249:
        /* <DEDUP_REMOVED lines=43> */


	//----- nvinfo : EIATTR_MERCURY_ISA_VERSION
	.align		4
.L_250:
        /*02c0*/ 	.byte	0x03, 0x5f
        /*02c2*/ 	.short	0x0101


	//----- nvinfo : EIATTR_COOP_GROUP_MASK_REGIDS
	.align		4
        /*02c4*/ 	.byte	0x04, 0x29
        /*02c6*/ 	.short	(.L_252 - .L_251)


	//   ....[0]....
.L_251:
        /*02c8*/ 	.word	0xffffffff


	//   ....[1]....
        /*02cc*/ 	.word	0xffffffff


	//   ....[2]....
        /*02d0*/ 	.word	0xffffffff


	//   ....[3]....
        /*02d4*/ 	.word	0xffffffff


	//   ....[4]....
        /*02d8*/ 	.word	0xffffffff


	//   ....[5]....
        /*02dc*/ 	.word	0xffffffff


	//   ....[6]....
        /*02e0*/ 	.word	0xffffffff


	//   ....[7]....
        /*02e4*/ 	.word	0xffffffff


	//   ....[8]....
        /*02e8*/ 	.word	0xffffffff


	//   ....[9]....
        /*02ec*/ 	.word	0xffffffff


	//   ....[10]....
        /*02f0*/ 	.word	0xffffffff


	//   ....[11]....
        /*02f4*/ 	.word	0xffffffff


	//   ....[12]....
        /*02f8*/ 	.word	0xffffffff


	//   ....[13]....
        /*02fc*/ 	.word	0xffffffff


	//   ....[14]....
        /*0300*/ 	.word	0xffffffff


	//   ....[15]....
        /*0304*/ 	.word	0xffffffff


	//   ....[16]....
        /*0308*/ 	.word	0xffffffff


	//   ....[17]....
        /*030c*/ 	.word	0xffffffff


	//   ....[18]....
        /*0310*/ 	.word	0xffffffff


	//   ....[19]....
        /*0314*/ 	.word	0xffffffff


	//   ....[20]....
        /*0318*/ 	.word	0xffffffff


	//   ....[21]....
        /*031c*/ 	.word	0xffffffff


	//   ....[22]....
        /*0320*/ 	.word	0xffffffff


	//   ....[23]....
        /*0324*/ 	.word	0xffffffff


	//   ....[24]....
        /*0328*/ 	.word	0xffffffff


	//   ....[25]....
        /*032c*/ 	.word	0xffffffff


	//   ....[26]....
        /*0330*/ 	.word	0xffffffff


	//   ....[27]....
        /*0334*/ 	.word	0xffffffff


	//   ....[28]....
        /*0338*/ 	.word	0xffffffff


	//   ....[29]....
        /*033c*/ 	.word	0xffffffff


	//   ....[30]....
        /*0340*/ 	.word	0xffffffff


	//   ....[31]....
        /*0344*/ 	.word	0xffffffff


	//   ....[32]....
        /*0348*/ 	.word	0xffffffff


	//   ....[33]....
        /*034c*/ 	.word	0xffffffff


	//   ....[34]....
        /*0350*/ 	.word	0xffffffff


	//   ....[35]....
        /*0354*/ 	.word	0xffffffff


	//   ....[36]....
        /*0358*/ 	.word	0xffffffff


	//   ....[37]....
        /*035c*/ 	.word	0xffffffff


	//   ....[38]....
        /*0360*/ 	.word	0xffffffff


	//   ....[39]....
        /*0364*/ 	.word	0xffffffff


	//----- nvinfo : EIATTR_COOP_GROUP_INSTR_OFFSETS
	.align		4
.L_252:
        /*0368*/ 	.byte	0x04, 0x28
        /*036a*/ 	.short	(.L_254 - .L_253)


	//   ....[0]....
.L_253:
        /*036c*/ 	.word	0x00004a40


	//   ....[1]....
        /*0370*/ 	.word	0x00004b00


	//   ....[2]....
        /*0374*/ 	.word	0x00004c20


	//   ....[3]....
        /*0378*/ 	.word	0x00004d90


	//   ....[4]....
        /*037c*/ 	.word	0x00004fe0


	//   ....[5]....
        /*0380*/ 	.word	0x00005010


	//   ....[6]....
        /*0384*/ 	.word	0x000050e0


	//   ....[7]....
        /*0388*/ 	.word	0x00005120


	//   ....[8]....
        /*038c*/ 	.word	0x00008a20


	//   ....[9]....
        /*0390*/ 	.word	0x00008b20


	//   ....[10]....
        /*0394*/ 	.word	0x00008c00


	//   ....[11]....
        /*0398*/ 	.word	0x00008d30


	//   ....[12]....
        /*039c*/ 	.word	0x00008d70


	//   ....[13]....
        /*03a0*/ 	.word	0x00008e40


	//   ....[14]....
        /*03a4*/ 	.word	0x00008ec0


	//   ....[15]....
        /*03a8*/ 	.word	0x00008ff0


	//   ....[16]....
        /*03ac*/ 	.word	0x0000d3e0


	//   ....[17]....
        /*03b0*/ 	.word	0x0000d420


	//   ....[18]....
        /*03b4*/ 	.word	0x0000d4f0


	//   ....[19]....
        /*03b8*/ 	.word	0x0000d520


	//   ....[20]....
        /*03bc*/ 	.word	0x0000d540


	//   ....[21]....
        /*03c0*/ 	.word	0x0000d550


	//   ....[22]....
        /*03c4*/ 	.word	0x0000d5c0


	//   ....[23]....
        /*03c8*/ 	.word	0x0000d630


	//   ....[24]....
        /*03cc*/ 	.word	0x00011c20


	//   ....[25]....
        /*03d0*/ 	.word	0x00011e40


	//   ....[26]....
        /*03d4*/ 	.word	0x00011e60


	//   ....[27]....
        /*03d8*/ 	.word	0x00011e80


	//   ....[28]....
        /*03dc*/ 	.word	0x00011e90


	//   ....[29]....
        /*03e0*/ 	.word	0x00011ec0


	//   ....[30]....
        /*03e4*/ 	.word	0x00011ee0


	//   ....[31]....
        /*03e8*/ 	.word	0x00011f00


	//   ....[32]....
        /*03ec*/ 	.word	0x000141e0


	//   ....[33]....
        /*03f0*/ 	.word	0x000141f0


	//   ....[34]....
        /*03f4*/ 	.word	0x00014200


	//   ....[35]....
        /*03f8*/ 	.word	0x00014240


	//   ....[36]....
        /*03fc*/ 	.word	0x00014260


	//   ....[37]....
        /*0400*/ 	.word	0x00014280


	//   ....[38]....
        /*0404*/ 	.word	0x00014290


	//   ....[39]....
        /*0408*/ 	.word	0x000142c0


	//----- nvinfo : EIATTR_VRC_CTA_INIT_COUNT
	.align		4
.L_254:
        /*040c*/ 	.byte	0x02, 0x4a
	.zero		1
	.zero		1


	//----- nvinfo : EIATTR_EXIT_INSTR_OFFSETS
	.align		4
        /*0410*/ 	.byte	0x04, 0x1c
        /*0412*/ 	.short	(.L_256 - .L_255)


	//   ....[0]....
.L_255:
        /*0414*/ 	.word	0x000004a0


	//   ....[1]....
        /*0418*/ 	.word	0x00001220


	//   ....[2]....
        /*041c*/ 	.word	0x000012b0


	//   ....[3]....
        /*0420*/ 	.word	0x00015be0


	//   ....[4]....
        /*0424*/ 	.word	0x00015d20


	//   ....[5]....
        /*0428*/ 	.word	0x00015d40


	//----- nvinfo : EIATTR_CRS_STACK_SIZE
	.align		4
.L_256:
        /*042c*/ 	.byte	0x04, 0x1e
        /*042e*/ 	.short	(.L_258 - .L_257)
.L_257:
        /*0430*/ 	.word	0x00000000


	//----- nvinfo : EIATTR_CBANK_PARAM_SIZE
	.align		4
.L_258:
        /*0434*/ 	.byte	0x03, 0x19
        /*0436*/ 	.short	0x01d0


	//----- nvinfo : EIATTR_PARAM_CBANK
	.align		4
        /*0438*/ 	.byte	0x04, 0x0a
        /*043a*/ 	.short	(.L_260 - .L_259)
	.align		4
.L_259:
        /*043c*/ 	.word	index@(.nv.constant0._ZN5flash16flash_fwd_kernelI23Flash_fwd_kernel_traitsILi96ELi128ELi64ELi4ELb0ELb0EN7cutlass6half_tE19Flash_kernel_traitsILi96ELi128ELi64ELi4ES3_EELb0ELb0ELb1ELb0ELb0ELb0ELb0ELb0EEEvNS_16Flash_fwd_paramsE)
        /*0440*/ 	.short	0x0380
        /*0442*/ 	.short	0x01d0


	//----- nvinfo : EIATTR_SW_WAR
	.align		4
.L_260:
        /*0444*/ 	.byte	0x04, 0x36
        /*0446*/ 	.short	(.L_262 - .L_261)
.L_261:
        /*0448*/ 	.word	0x00000008
.L_262:


//--------------------- .nv.info._ZN5flash16flash_fwd_kernelI23Flash_fwd_kernel_traitsILi96ELi128ELi64ELi4ELb0ELb0EN7cutlass6half_tE19Flash_kernel_traitsILi96ELi128ELi64ELi4ES3_EELb0ELb0ELb1ELb1ELb0ELb0ELb0ELb0EEEvNS_16Flash_fwd_paramsE --------------------------
	.section	.nv.info._ZN5flash16flash_fwd_kernelI23Flash_fwd_kernel_traitsILi96ELi128ELi64ELi4ELb0ELb0EN7cutlass6half_tE19Flash_kernel_traitsILi96ELi128ELi64ELi4ES3_EELb0ELb0ELb1ELb1ELb0ELb0ELb0ELb0EEEvNS_16Flash_fwd_paramsE,"",@"SHT_CUDA_INFO"
	.sectionflags	@""
	.align	4


	//----- nvinfo : EIATTR_CUDA_API_VERSION
	.align		4
        /*0000*/ 	.byte	0x04, 0x37
        /*0002*/ 	.short	(.L_264 - .L_263)
.L_263:
        /*0004*/ 	.word	0x00000082


	//----- nvinfo : EIATTR_KPARAM_INFO
	.align		4
.L_264:
        /*0008*/ 	.byte	0x04, 0x17
        /*000a*/ 	.short	(.L_266 - .L_265)
.L_265:
        /*000c*/ 	.word	0x00000000
        /*0010*/ 	.short	0x0000
        /*0012*/ 	.short	0x0000
        /*0014*/ 	.byte	0x00, 0xf0, 0x41, 0x07


	//----- nvinfo : EIATTR_SPARSE_MMA_MASK
	.align		4
.L_266:
        /*0018*/ 	.byte	0x03, 0x50
        /*001a*/ 	.short	0x0000


	//----- nvinfo : EIATTR_MAXREG_COUNT
	.align		4
        /*001c*/ 	.byte	0x03, 0x1b
        /*001e*/ 	.short	0x00ff


	//----- nvinfo : EIATTR_NUM_BARRIERS
	.align		4
        /*0020*/ 	.byte	0x02, 0x4c
        /*0022*/ 	.byte	0x01
	.zero		1


	//----- nvinfo : EIATTR_ANNOTATIONS
	.align		4
        /*0024*/ 	.byte	0x04, 0x55
        /*0026*/ 	.short	(.L_268 - .L_267)


	//   ....[0]....
.L_267:
        /* <DEDUP_REMOVED lines=39> */


	//----- nvinfo : EIATTR_MERCURY_ISA_VERSION
	.align		4
.L_268:
        /*0280*/ 	.byte	0x03, 0x5f
        /*0282*/ 	.short	0x0101


	//----- nvinfo : EIATTR_COOP_GROUP_MASK_REGIDS
	.align		4
        /*0284*/ 	.byte	0x04, 0x29
        /*0286*/ 	.short	(.L_270 - .L_269)


	//   ....[0]....
.L_269:
        /*0288*/ 	.word	0xffffffff


	//   ....[1]....
        /*028c*/ 	.word	0xffffffff


	//   ....[2]....
        /*0290*/ 	.word	0xffffffff


	//   ....[3]....
        /*0294*/ 	.word	0xffffffff


	//   ....[4]....
        /*0298*/ 	.word	0xffffffff


	//   ....[5]....
        /*029c*/ 	.word	0xffffffff


	//   ....[6]....
        /*02a0*/ 	.word	0xffffffff


	//   ....[7]....
        /*02a4*/ 	.word	0xffffffff


	//   ....[8]....
        /*02a8*/ 	.word	0xffffffff


	//   ....[9]....
        /*02ac*/ 	.word	0xffffffff


	//   ....[10]....
        /*02b0*/ 	.word	0xffffffff


	//   ....[11]....
        /*02b4*/ 	.word	0xffffffff


	//   ....[12]....
        /*02b8*/ 	.word	0xffffffff


	//   ....[13]....
        /*02bc*/ 	.word	0xffffffff


	//   ....[14]....
        /*02c0*/ 	.word	0xffffffff


	//   ....[15]....
        /*02c4*/ 	.word	0xffffffff


	//   ....[16]....
        /*02c8*/ 	.word	0xffffffff


	//   ....[17]....
        /*02cc*/ 	.word	0xffffffff


	//   ....[18]....
        /*02d0*/ 	.word	0xffffffff


	//   ....[19]....
        /*02d4*/ 	.word	0xffffffff


	//   ....[20]....
        /*02d8*/ 	.word	0xffffffff


	//   ....[21]....
        /*02dc*/ 	.word	0xffffffff


	//   ....[22]....
        /*02e0*/ 	.word	0xffffffff


	//   ....[23]....
        /*02e4*/ 	.word	0xffffffff


	//   ....[24]....
        /*02e8*/ 	.word	0xffffffff


	//   ....[25]....
        /*02ec*/ 	.word	0xffffffff


	//   ....[26]....
        /*02f0*/ 	.word	0xffffffff


	//   ....[27]....
        /*02f4*/ 	.word	0xffffffff


	//   ....[28]....
        /*02f8*/ 	.word	0xffffffff


	//   ....[29]....
        /*02fc*/ 	.word	0xffffffff


	//   ....[30]....
        /*0300*/ 	.word	0xffffffff


	//   ....[31]....
        /*0304*/ 	.word	0xffffffff


	//   ....[32]....
        /*0308*/ 	.word	0xffffffff


	//   ....[33]....
        /*030c*/ 	.word	0xffffffff


	//   ....[34]....
        /*0310*/ 	.word	0xffffffff


	//   ....[35]....
        /*0314*/ 	.word	0xffffffff


	//   ....[36]....
        /*0318*/ 	.word	0xffffffff


	//   ....[37]....
        /*031c*/ 	.word	0xffffffff


	//   ....[38]....
        /*0320*/ 	.word	0xffffffff


	//   ....[39]....
        /*0324*/ 	.word	0xffffffff


	//----- nvinfo : EIATTR_COOP_GROUP_INSTR_OFFSETS
	.align		4
.L_270:
        /*0328*/ 	.byte	0x04, 0x28
        /*032a*/ 	.short	(.L_272 - .L_271)


	//   ....[0]....
.L_271:
        /*032c*/ 	.word	0x000062d0


	//   ....[1]....
        /*0330*/ 	.word	0x000062e0


	//   ....[2]....
        /*0334*/ 	.word	0x00006320


	//   ....[3]....
        /*0338*/ 	.word	0x00006350


	//   ....[4]....
        /*033c*/ 	.word	0x00006430


	//   ....[5]....
        /*0340*/ 	.word	0x00006480


	//   ....[6]....
        /*0344*/ 	.word	0x000065c0


	//   ....[7]....
        /*0348*/ 	.word	0x00006620


	//   ....[8]....
        /*034c*/ 	.word	0x0000b7e0


	//   ....[9]....
        /*0350*/ 	.word	0x0000b8f0


	//   ....[10]....
        /*0354*/ 	.word	0x0000ba10


	//   ....[11]....
        /*0358*/ 	.word	0x0000ba70


	//   ....[12]....
        /*035c*/ 	.word	0x0000baa0


	//   ....[13]....
        /*0360*/ 	.word	0x0000baf0


	//   ....[14]....
        /*0364*/ 	.word	0x0000bbb0


	//   ....[15]....
        /*0368*/ 	.word	0x0000bc50


	//   ....[16]....
        /*036c*/ 	.word	0x00011530


	//   ....[17]....
        /*0370*/ 	.word	0x000115b0


	//   ....[18]....
        /*0374*/ 	.word	0x00011630


	//   ....[19]....
        /*0378*/ 	.word	0x00011650


	//   ....[20]....
        /*037c*/ 	.word	0x00011660


	//   ....[21]....
        /*0380*/ 	.word	0x000116b0


	//   ....[22]....
        /*0384*/ 	.word	0x00011850


	//   ....[23]....
        /*0388*/ 	.word	0x00011970


	//   ....[24]....
        /*038c*/ 	.word	0x00016b40


	//   ....[25]....
        /*0390*/ 	.word	0x00016c40


	//   ....[26]....
        /*0394*/ 	.word	0x00016c70


	//   ....[27]....
        /*0398*/ 	.word	0x00016d30


	//   ....[28]....
        /*039c*/ 	.word	0x00016d70


	//   ....[29]....
        /*03a0*/ 	.word	0x00016e60


	//   ....[30]....
        /*03a4*/ 	.word	0x00016e90


	//   ....[31]....
        /*03a8*/ 	.word	0x00016f60


	//   ....[32]....
        /*03ac*/ 	.word	0x000191c0


	//   ....[33]....
        /*03b0*/ 	.word	0x000191d0


	//   ....[34]....
        /*03b4*/ 	.word	0x000191e0


	//   ....[35]....
        /*03b8*/ 	.word	0x00019220


	//   ....[36]....
        /*03bc*/ 	.word	0x00019240


	//   ....[37]....
        /*03c0*/ 	.word	0x00019250


	//   ....[38]....
        /*03c4*/ 	.word	0x00019270


	//   ....[39]....
        /*03c8*/ 	.word	0x000192a0


	//----- nvinfo : EIATTR_VRC_CTA_INIT_COUNT
	.align		4
.L_272:
        /*03cc*/ 	.byte	0x02, 0x4a
	.zero		1
	.zero		1


	//----- nvinfo : EIATTR_EXIT_INSTR_OFFSETS
	.align		4
        /*03d0*/ 	.byte	0x04, 0x1c
        /*03d2*/ 	.short	(.L_274 - .L_273)


	//   ....[0]....
.L_273:
        /*03d4*/ 	.word	0x000004a0


	//   ....[1]....
        /*03d8*/ 	.word	0x00001220


	//   ....[2]....
        /*03dc*/ 	.word	0x000012b0


	//   ....[3]....
        /*03e0*/ 	.word	0x0001abc0


	//   ....[4]....
        /*03e4*/ 	.word	0x0001ad00


	//   ....[5]....
        /*03e8*/ 	.word	0x0001ad20


	//----- nvinfo : EIATTR_CRS_STACK_SIZE
	.align		4
.L_274:
        /*03ec*/ 	.byte	0x04, 0x1e
        /*03ee*/ 	.short	(.L_276 - .L_275)
.L_275:
        /*03f0*/ 	.word	0x00000000


	//----- nvinfo : EIATTR_CBANK_PARAM_SIZE
	.align		4
.L_276:
        /*03f4*/ 	.byte	0x03, 0x19
        /*03f6*/ 	.short	0x01d0


	//----- nvinfo : EIATTR_PARAM_CBANK
	.align		4
        /*03f8*/ 	.byte	0x04, 0x0a
        /*03fa*/ 	.short	(.L_278 - .L_277)
	.align		4
.L_277:
        /*03fc*/ 	.word	index@(.nv.constant0._ZN5flash16flash_fwd_kernelI23Flash_fwd_kernel_traitsILi96ELi128ELi64ELi4ELb0ELb0EN7cutlass6half_tE19Flash_kernel_traitsILi96ELi128ELi64ELi4ES3_EELb0ELb0ELb1ELb1ELb0ELb0ELb0ELb0EEEvNS_16Flash_fwd_paramsE)
        /*0400*/ 	.short	0x0380
        /*0402*/ 	.short	0x01d0


	//----- nvinfo : EIATTR_SW_WAR
	.align		4
.L_278:
        /*0404*/ 	.byte	0x04, 0x36
        /*0406*/ 	.short	(.L_280 - .L_279)
.L_279:
        /*0408*/ 	.word	0x00000008
.L_280:


//--------------------- .nv.info._ZN5flash16flash_fwd_kernelI23Flash_fwd_kernel_traitsILi96ELi128ELi64ELi4ELb0ELb0EN7cutlass6half_tE19Flash_kernel_traitsILi96ELi128ELi64ELi4ES3_EELb1ELb0ELb0ELb0ELb0ELb1ELb0ELb0EEEvNS_16Flash_fwd_paramsE --------------------------
	.section	.nv.info._ZN5flash16flash_fwd_kernelI23Flash_fwd_kernel_traitsILi96ELi128ELi64ELi4ELb0ELb0EN7cutlass6half_tE19Flash_kernel_traitsILi96ELi128ELi64ELi4ES3_EELb1ELb0ELb0ELb0ELb0ELb1ELb0ELb0EEEvNS_16Flash_fwd_paramsE,"",@"SHT_CUDA_INFO"
	.sectionflags	@""
	.align	4


	//----- nvinfo : EIATTR_CUDA_API_VERSION
	.align		4
        /*0000*/ 	.byte	0x04, 0x37
        /*0002*/ 	.short	(.L_282 - .L_281)
.L_281:
        /*0004*/ 	.word	0x00000082


	//----- nvinfo : EIATTR_KPARAM_INFO
	.align		4
.L_282:
        /*0008*/ 	.byte	0x04, 0x17
        /*000a*/ 	.short	(.L_284 - .L_283)
.L_283:
        /*000c*/ 	.word	0x00000000
        /*0010*/ 	.short	0x0000
        /*0012*/ 	.short	0x0000
        /*0014*/ 	.byte	0x00, 0xf0, 0x41, 0x07


	//----- nvinfo : EIATTR_SPARSE_MMA_MASK
	.align		4
.L_284:
        /*0018*/ 	.byte	0x03, 0x50
        /*001a*/ 	.short	0x0000


	//----- nvinfo : EIATTR_MAXREG_COUNT
	.align		4
        /*001c*/ 	.byte	0x03, 0x1b
        /*001e*/ 	.short	0x00ff


	//----- nvinfo : EIATTR_NUM_BARRIERS
	.align		4
        /*0020*/ 	.byte	0x02, 0x4c
        /*0022*/ 	.byte	0x01
	.zero		1


	//----- nvinfo : EIATTR_ANNOTATIONS
	.align		4
        /*0024*/ 	.byte	0x04, 0x55
        /*0026*/ 	.short	(.L_286 - .L_285)


	//   ....[0]....
.L_285:
        /* <DEDUP_REMOVED lines=27> */


	//----- nvinfo : EIATTR_MERCURY_ISA_VERSION
	.align		4
.L_286:
        /*01c0*/ 	.byte	0x03, 0x5f
        /*01c2*/ 	.short	0x0101


	//----- nvinfo : EIATTR_COOP_GROUP_MASK_REGIDS
	.align		4
        /*01c4*/ 	.byte	0x04, 0x29
        /*01c6*/ 	.short	(.L_288 - .L_287)


	//   ....[0]....
.L_287:
        /*01c8*/ 	.word	0xffffffff


	//   ....[1]....
        /*01cc*/ 	.word	0xffffffff


	//   ....[2]....
        /*01d0*/ 	.word	0xffffffff


	//   ....[3]....
        /*01d4*/ 	.word	0xffffffff


	//   ....[4]....
        /*01d8*/ 	.word	0xffffffff


	//   ....[5]....
        /*01dc*/ 	.word	0xffffffff


	//   ....[6]....
        /*01e0*/ 	.word	0xffffffff


	//   ....[7]....
        /*01e4*/ 	.word	0xffffffff


	//   ....[8]....
        /*01e8*/ 	.word	0xffffffff


	//   ....[9]....
        /*01ec*/ 	.word	0xffffffff


	//   ....[10]....
        /*01f0*/ 	.word	0xffffffff


	//   ....[11]....
        /*01f4*/ 	.word	0xffffffff


	//   ....[12]....
        /*01f8*/ 	.word	0xffffffff


	//   ....[13]....
        /*01fc*/ 	.word	0xffffffff


	//   ....[14]....
        /*0200*/ 	.word	0xffffffff


	//   ....[15]....
        /*0204*/ 	.word	0xffffffff


	//   ....[16]....
        /*0208*/ 	.word	0xffffffff


	//   ....[17]....
        /*020c*/ 	.word	0xffffffff


	//   ....[18]....
        /*0210*/ 	.word	0xffffffff


	//   ....[19]....
        /*0214*/ 	.word	0xffffffff


	//   ....[20]....
        /*0218*/ 	.word	0xffffffff


	//   ....[21]....
        /*021c*/ 	.word	0xffffffff


	//   ....[22]....
        /*0220*/ 	.word	0xffffffff


	//   ....[23]....
        /*0224*/ 	.word	0xffffffff


	//----- nvinfo : EIATTR_COOP_GROUP_INSTR_OFFSETS
	.align		4
.L_288:
        /*0228*/ 	.byte	0x04, 0x28
        /*022a*/ 	.short	(.L_290 - .L_289)


	//   ....[0]....
.L_289:
        /*022c*/ 	.word	0x000032d0


	//   ....[1]....
        /*0230*/ 	.word	0x00003470


	//   ....[2]....
        /*0234*/ 	.word	0x000035d0


	//   ....[3]....
        /*0238*/ 	.word	0x000035f0


	//   ....[4]....
        /*023c*/ 	.word	0x00003c90


	//   ....[5]....
        /*0240*/ 	.word	0x000040a0


	//   ....[6]....
        /*0244*/ 	.word	0x00004120


	//   ....[7]....
        /*0248*/ 	.word	0x000041e0


	//   ....[8]....
        /*024c*/ 	.word	0x000079d0


	//   ....[9]....
        /*0250*/ 	.word	0x00007a10


	//   ....[10]....
        /*0254*/ 	.word	0x00007b60


	//   ....[11]....
        /*0258*/ 	.word	0x00007ba0


	//   ....[12]....
        /*025c*/ 	.word	0x00007be0


	//   ....[13]....
        /*0260*/ 	.word	0x00007c10


	//   ....[14]....
        /*0264*/ 	.word	0x00007d70


	//   ....[15]....
        /*0268*/ 	.word	0x00007df0


	//   ....[16]....
        /*026c*/ 	.word	0x0000aba0


	//   ....[17]....
        /*0270*/ 	.word	0x0000abb0


	//   ....[18]....
        /*0274*/ 	.word	0x0000abc0


	//   ....[19]....
        /*0278*/ 	.word	0x0000abd0


	//   ....[20]....
        /*027c*/ 	.word	0x0000ac00


	//   ....[21]....
        /*0280*/ 	.word	0x0000ac20


	//   ....[22]....
        /*0284*/ 	.word	0x0000ac40


	//   ....[23]....
        /*0288*/ 	.word	0x0000ac50


	//----- nvinfo : EIATTR_VRC_CTA_INIT_COUNT
	.align		4
.L_290:
        /*028c*/ 	.byte	0x02, 0x4a
	.zero		1
	.zero		1


	//----- nvinfo : EIATTR_EXIT_INSTR_OFFSETS
	.align		4
        /*0290*/ 	.byte	0x04, 0x1c
        /*0292*/ 	.short	(.L_292 - .L_291)


	//   ....[0]....
.L_291:
        /*0294*/ 	.word	0x00000510


	//   ....[1]....
        /*0298*/ 	.word	0x00001000


	//   ....[2]....
        /*029c*/ 	.word	0x00001090


	//   ....[3]....
        /*02a0*/ 	.word	0x0000c6a0


	//   ....[4]....
        /*02a4*/ 	.word	0x0000c7a0


	//----- nvinfo : EIATTR_CRS_STACK_SIZE
	.align		4
.L_292:
        /*02a8*/ 	.byte	0x04, 0x1e
        /*02aa*/ 	.short	(.L_294 - .L_293)
.L_293:
        /*02ac*/ 	.word	0x00000000


	//----- nvinfo : EIATTR_CBANK_PARAM_SIZE
	.align		4
.L_294:
        /*02b0*/ 	.byte	0x03, 0x19
        /*02b2*/ 	.short	0x01d0


	//----- nvinfo : EIATTR_PARAM_CBANK
	.align		4
        /*02b4*/ 	.byte	0x04, 0x0a
        /*02b6*/ 	.short	(.L_296 - .L_295)
	.align		4
.L_295:
        /*02b8*/ 	.word	index@(.nv.constant0._ZN5flash16flash_fwd_kernelI23Flash_fwd_kernel_traitsILi96ELi128ELi64ELi4ELb0ELb0EN7cutlass6half_tE19Flash_kernel_traitsILi96ELi128ELi64ELi4ES3_EELb1ELb0ELb0ELb0ELb0ELb1ELb0ELb0EEEvNS_16Flash_fwd_paramsE)
        /*02bc*/ 	.short	0x0380
        /*02be*/ 	.short	0x01d0


	//----- nvinfo : EIATTR_SW_WAR
	.align		4
.L_296:
        /*02c0*/ 	.byte	0x04, 0x36
        /*02c2*/ 	.short	(.L_298 - .L_297)
.L_297:
        /*02c4*/ 	.word	0x00000008
.L_298:


//--------------------- .nv.info._ZN5flash16flash_fwd_kernelI23Flash_fwd_kernel_traitsILi96ELi128ELi64ELi4ELb0ELb0EN7cutlass6half_tE19Flash_kernel_traitsILi96ELi128ELi64ELi4ES3_EELb0ELb0ELb0ELb0ELb0ELb1ELb1ELb0EEEvNS_16Flash_fwd_paramsE --------------------------
	.section	.nv.info._ZN5flash16flash_fwd_kernelI23Flash_fwd_kernel_traitsILi96ELi128ELi64ELi4ELb0ELb0EN7cutlass6half_tE19Flash_kernel_traitsILi96ELi128ELi64ELi4ES3_EELb0ELb0ELb0ELb0ELb0ELb1ELb1ELb0EEEvNS_16Flash_fwd_paramsE,"",@"SHT_CUDA_INFO"
	.sectionflags	@""
	.align	4


	//----- nvinfo : EIATTR_CUDA_API_VERSION
	.align		4
        /*0000*/ 	.byte	0x04, 0x37
        /*0002*/ 	.short	(.L_300 - .L_299)
.L_299:
        /*0004*/ 	.word	0x00000082


	//----- nvinfo : EIATTR_KPARAM_INFO
	.align		4
.L_300:
        /*0008*/ 	.byte	0x04, 0x17
        /*000a*/ 	.short	(.L_302 - .L_301)
.L_301:
        /*000c*/ 	.word	0x00000000
        /*0010*/ 	.short	0x0000
        /*0012*/ 	.short	0x0000
        /*0014*/ 	.byte	0x00, 0xf0, 0x41, 0x07


	//----- nvinfo : EIATTR_SPARSE_MMA_MASK
	.align		4
.L_302:
        /*0018*/ 	.byte	0x03, 0x50
        /*001a*/ 	.short	0x0000


	//----- nvinfo : EIATTR_MAXREG_COUNT
	.align		4
        /*001c*/ 	.byte	0x03, 0x1b
        /*001e*/ 	.short	0x00ff


	//----- nvinfo : EIATTR_NUM_BARRIERS
	.align		4
        /*0020*/ 	.byte	0x02, 0x4c
        /*0022*/ 	.byte	0x01
	.zero		1


	//----- nvinfo : EIATTR_ANNOTATIONS
	.align		4
        /*0024*/ 	.byte	0x04, 0x55
        /*0026*/ 	.short	(.L_304 - .L_303)


	//   ....[0]....
.L_303:
        /* <DEDUP_REMOVED lines=20> */


	//----- nvinfo : EIATTR_MERCURY_ISA_VERSION
	.align		4
.L_304:
        /*0150*/ 	.byte	0x03, 0x5f
        /*0152*/ 	.short	0x0101


	//----- nvinfo : EIATTR_COOP_GROUP_MASK_REGIDS
	.align		4
        /*0154*/ 	.byte	0x04, 0x29
        /*0156*/ 	.short	(.L_306 - .L_305)


	//   ....[0]....
.L_305:
        /*0158*/ 	.word	0xffffffff


	//   ....[1]....
        /*015c*/ 	.word	0xffffffff


	//   ....[2]....
        /*0160*/ 	.word	0xffffffff


	//   ....[3]....
        /*0164*/ 	.word	0xffffffff


	//   ....[4]....
        /*0168*/ 	.word	0xffffffff


	//   ....[5]....
        /*016c*/ 	.word	0xffffffff


	//   ....[6]....
        /*0170*/ 	.word	0xffffffff


	//   ....[7]....
        /*0174*/ 	.word	0xffffffff


	//   ....[8]....
        /*0178*/ 	.word	0xffffffff


	//   ....[9]....
        /*017c*/ 	.word	0xffffffff


	//   ....[10]....
        /*0180*/ 	.word	0xffffffff


	//   ....[11]....
        /*0184*/ 	.word	0xffffffff


	//   ....[12]....
        /*0188*/ 	.word	0xffffffff


	//   ....[13]....
        /*018c*/ 	.word	0xffffffff


	//   ....[14]....
        /*0190*/ 	.word	0xffffffff


	//   ....[15]....
        /*0194*/ 	.word	0xffffffff


	//   ....[16]....
        /*0198*/ 	.word	0xffffffff


	//   ....[17]....
        /*019c*/ 	.word	0xffffffff


	//   ....[18]....
        /*01a0*/ 	.word	0xffffffff


	//   ....[19]....
        /*01a4*/ 	.word	0xffffffff


	//   ....[20]....
        /*01a8*/ 	.word	0xffffffff


	//   ....[21]....
        /*01ac*/ 	.word	0xffffffff


	//   ....[22]....
        /*01b0*/ 	.word	0xffffffff


	//   ....[23]....
        /*01b4*/ 	.word	0xffffffff


	//----- nvinfo : EIATTR_COOP_GROUP_INSTR_OFFSETS
	.align		4
.L_306:
        /*01b8*/ 	.byte	0x04, 0x28
        /*01ba*/ 	.short	(.L_308 - .L_307)


	//   ....[0]....
.L_307:
        /*01bc*/ 	.word	0x00003790


	//   ....[1]....
        /*01c0*/ 	.word	0x000037a0


	//   ....[2]....
        /*01c4*/ 	.word	0x000038f0


	//   ....[3]....
        /*01c8*/ 	.word	0x00003930


	//   ....[4]....
        /*01cc*/ 	.word	0x00003a20


	//   ....[5]....
        /*01d0*/ 	.word	0x00003b30


	//   ....[6]....
        /*01d4*/ 	.word	0x00003bd0


	//   ....[7]....
        /*01d8*/ 	.word	0x00003cb0


	//   ....[8]....
        /*01dc*/ 	.word	0x000068d0


	//   ....[9]....
        /*01e0*/ 	.word	0x000068e0


	//   ....[10]....
        /*01e4*/ 	.word	0x000068f0


	//   ....[11]....
        /*01e8*/ 	.word	0x00006900


	//   ....[12]....
        /*01ec*/ 	.word	0x00006950


	//   ....[13]....
        /*01f0*/ 	.word	0x00006970


	//   ....[14]....
        /*01f4*/ 	.word	0x00006990


	//   ....[15]....
        /*01f8*/ 	.word	0x000069a0


	//   ....[16]....
        /*01fc*/ 	.word	0x00008b50


	//   ....[17]....
        /*0200*/ 	.word	0x00008b60


	//   ....[18]....
        /*0204*/ 	.word	0x00008b70


	//   ....[19]....
        /*0208*/ 	.word	0x00008b90


	//   ....[20]....
        /*020c*/ 	.word	0x00008bb0


	//   ....[21]....
        /*0210*/ 	.word	0x00008bc0


	//   ....[22]....
        /*0214*/ 	.word	0x00008be0


	//   ....[23]....
        /*0218*/ 	.word	0x00008c10


	//----- nvinfo : EIATTR_VRC_CTA_INIT_COUNT
	.align		4
.L_308:
        /*021c*/ 	.byte	0x02, 0x4a
	.zero		1
	.zero		1


	//----- nvinfo : EIATTR_EXIT_INSTR_OFFSETS
	.align		4
        /*0220*/ 	.byte	0x04, 0x1c
        /*0222*/ 	.short	(.L_310 - .L_309)


	//   ....[0]....
.L_309:
        /*0224*/ 	.word	0x000003c0


	//   ....[1]....
        /*0228*/ 	.word	0x00000e90


	//   ....[2]....
        /*022c*/ 	.word	0x00000f20


	//   ....[3]....
        /*0230*/ 	.word	0x0000a5b0


	//   ....[4]....
        /*0234*/ 	.word	0x0000a6b0


	//----- nvinfo : EIATTR_CRS_STACK_SIZE
	.align		4
.L_310:
        /*0238*/ 	.byte	0x04, 0x1e
        /*023a*/ 	.short	(.L_312 - .L_311)
.L_311:
        /*023c*/ 	.word	0x00000000


	//----- nvinfo : EIATTR_CBANK_PARAM_SIZE
	.align		4
.L_312:
        /*0240*/ 	.byte	0x03, 0x19
        /*0242*/ 	.short	0x01d0


	//----- nvinfo : EIATTR_PARAM_CBANK
	.align		4
        /*0244*/ 	.byte	0x04, 0x0a
        /*0246*/ 	.short	(.L_314 - .L_313)
	.align		4
.L_313:
        /*0248*/ 	.word	index@(.nv.constant0._ZN5flash16flash_fwd_kernelI23Flash_fwd_kernel_traitsILi96ELi128ELi64ELi4ELb0ELb0EN7cutlass6half_tE19Flash_kernel_traitsILi96ELi128ELi64ELi4ES3_EELb0ELb0ELb0ELb0ELb0ELb1ELb1ELb0EEEvNS_16Flash_fwd_paramsE)
        /*024c*/ 	.short	0x0380
        /*024e*/ 	.short	0x01d0


	//----- nvinfo : EIATTR_SW_WAR
	.align		4
.L_314:
        /*0250*/ 	.byte	0x04, 0x36
        /*0252*/ 	.short	(.L_316 - .L_315)
.L_315:
        /*0254*/ 	.word	0x00000008
.L_316:


//--------------------- .nv.info._ZN5flash16flash_fwd_kernelI23Flash_fwd_kernel_traitsILi96ELi128ELi64ELi4ELb0ELb0EN7cutlass6half_tE19Flash_kernel_traitsILi96ELi128ELi64ELi4ES3_EELb1ELb0ELb0ELb0ELb0ELb0ELb0ELb0EEEvNS_16Flash_fwd_paramsE --------------------------
	.section	.nv.info._ZN5flash16flash_fwd_kernelI23Flash_fwd_kernel_traitsILi96ELi128ELi64ELi4ELb0ELb0EN7cutlass6half_tE19Flash_kernel_traitsILi96ELi128ELi64ELi4ES3_EELb1ELb0ELb0ELb0ELb0ELb0ELb0ELb0EEEvNS_16Flash_fwd_paramsE,"",@"SHT_CUDA_INFO"
	.sectionflags	@""
	.align	4


	//----- nvinfo : EIATTR_CUDA_API_VERSION
	.align		4
        /*0000*/ 	.byte	0x04, 0x37
        /*0002*/ 	.short	(.L_318 - .L_317)
.L_317:
        /*0004*/ 	.word	0x00000082


	//----- nvinfo : EIATTR_KPARAM_INFO
	.align		4
.L_318:
        /*0008*/ 	.byte	0x04, 0x17
        /*000a*/ 	.short	(.L_320 - .L_319)
.L_319:
        /*000c*/ 	.word	0x00000000
        /*0010*/ 	.short	0x0000
        /*0012*/ 	.short	0x0000
        /*0014*/ 	.byte	0x00, 0xf0, 0x41, 0x07


	//----- nvinfo : EIATTR_SPARSE_MMA_MASK
	.align		4
.L_320:
        /*0018*/ 	.byte	0x03, 0x50
        /*001a*/ 	.short	0x0000


	//----- nvinfo : EIATTR_MAXREG_COUNT
	.align		4
        /*001c*/ 	.byte	0x03, 0x1b
        /*001e*/ 	.short	0x00ff


	//----- nvinfo : EIATTR_NUM_BARRIERS
	.align		4
        /*0020*/ 	.byte	0x02, 0x4c
        /*0022*/ 	.byte	0x01
	.zero		1


	//----- nvinfo : EIATTR_ANNOTATIONS
	.align		4
        /*0024*/ 	.byte	0x04, 0x55
        /*0026*/ 	.short	(.L_322 - .L_321)


	//   ....[0]....
.L_321:
        /* <DEDUP_REMOVED lines=36> */


	//----- nvinfo : EIATTR_MERCURY_ISA_VERSION
	.align		4
.L_322:
        /*0250*/ 	.byte	0x03, 0x5f
        /*0252*/ 	.short	0x0101


	//----- nvinfo : EIATTR_COOP_GROUP_MASK_REGIDS
	.align		4
        /*0254*/ 	.byte	0x04, 0x29
        /*0256*/ 	.short	(.L_324 - .L_323)


	//   ....[0]....
.L_323:
        /*0258*/ 	.word	0xffffffff


	//   ....[1]....
        /*025c*/ 	.word	0xffffffff


	//   ....[2]....
        /*0260*/ 	.word	0xffffffff


	//   ....[3]....
        /*0264*/ 	.word	0xffffffff


	//   ....[4]....
        /*0268*/ 	.word	0xffffffff


	//   ....[5]....
        /*026c*/ 	.word	0xffffffff


	//   ....[6]....
        /*0270*/ 	.word	0xffffffff


	//   ....[7]....
        /*0274*/ 	.word	0xffffffff


	//   ....[8]....
        /*0278*/ 	.word	0xffffffff


	//   ....[9]....
        /*027c*/ 	.word	0xffffffff


	//   ....[10]....
        /*0280*/ 	.word	0xffffffff


	//   ....[11]....
        /*0284*/ 	.word	0xffffffff


	//   ....[12]....
        /*0288*/ 	.word	0xffffffff


	//   ....[13]....
        /*028c*/ 	.word	0xffffffff


	//   ....[14]....
        /*0290*/ 	.word	0xffffffff


	//   ....[15]....
        /*0294*/ 	.word	0xffffffff


	//   ....[16]....
        /*0298*/ 	.word	0xffffffff


	//   ....[17]....
        /*029c*/ 	.word	0xffffffff


	//   ....[18]....
        /*02a0*/ 	.word	0xffffffff


	//   ....[19]....
        /*02a4*/ 	.word	0xffffffff


	//   ....[20]....
        /*02a8*/ 	.word	0xffffffff


	//   ....[21]....
        /*02ac*/ 	.word	0xffffffff


	//   ....[22]....
        /*02b0*/ 	.word	0xffffffff


	//   ....[23]....
        /*02b4*/ 	.word	0xffffffff


	//----- nvinfo : EIATTR_COOP_GROUP_INSTR_OFFSETS
	.align		4
.L_324:
        /*02b8*/ 	.byte	0x04, 0x28
        /*02ba*/ 	.short	(.L_326 - .L_325)


	//   ....[0]....
.L_325:
        /*02bc*/ 	.word	0x00004160


	//   ....[1]....
        /*02c0*/ 	.word	0x00004190


	//   ....[2]....
        /*02c4*/ 	.word	0x00004200


	//   ....[3]....
        /*02c8*/ 	.word	0x00004230


	//   ....[4]....
        /*02cc*/ 	.word	0x000042f0


	//   ....[5]....
        /*02d0*/ 	.word	0x00004320


	//   ....[6]....
        /*02d4*/ 	.word	0x00004390


	//   ....[7]....
        /*02d8*/ 	.word	0x000043c0


	//   ....[8]....
        /*02dc*/ 	.word	0x00008cc0


	//   ....[9]....
        /*02e0*/ 	.word	0x00008d00


	//   ....[10]....
        /*02e4*/ 	.word	0x00008e40


	//   ....[11]....
        /*02e8*/ 	.word	0x00008ec0


	//   ....[12]....
        /*02ec*/ 	.word	0x00008fe0


	//   ....[13]....
        /*02f0*/ 	.word	0x00009010


	//   ....[14]....
        /*02f4*/ 	.word	0x000090a0


	//   ....[15]....
        /*02f8*/ 	.word	0x00009110


	//   ....[16]....
        /*02fc*/ 	.word	0x0000bca0


	//   ....[17]....
        /*0300*/ 	.word	0x0000bcc0


	//   ....[18]....
        /*0304*/ 	.word	0x0000bd10


	//   ....[19]....
        /*0308*/ 	.word	0x0000bd20


	//   ....[20]....
        /*030c*/ 	.word	0x0000bd30


	//   ....[21]....
        /*0310*/ 	.word	0x0000bd60


	//   ....[22]....
        /*0314*/ 	.word	0x0000bd80


	//   ....[23]....
        /*0318*/ 	.word	0x0000bd90


	//----- nvinfo : EIATTR_VRC_CTA_INIT_COUNT
	.align		4
.L_326:
        /*031c*/ 	.byte	0x02, 0x4a
	.zero		1
	.zero		1


	//----- nvinfo : EIATTR_EXIT_INSTR_OFFSETS
	.align		4
        /*0320*/ 	.byte	0x04, 0x1c
        /*0322*/ 	.short	(.L_328 - .L_327)


	//   ....[0]....
.L_327:
        /*0324*/ 	.word	0x00000510


	//   ....[1]....
        /*0328*/ 	.word	0x00001120


	//   ....[2]....
        /*032c*/ 	.word	0x000011b0


	//   ....[3]....
        /*0330*/ 	.word	0x0000d7d0


	//   ....[4]....
        /*0334*/ 	.word	0x0000d910


	//   ....[5]....
        /*0338*/ 	.word	0x0000d930


	//----- nvinfo : EIATTR_CRS_STACK_SIZE
	.align		4
.L_328:
        /*033c*/ 	.byte	0x04, 0x1e
        /*033e*/ 	.short	(.L_330 - .L_329)
.L_329:
        /*0340*/ 	.word	0x00000000


	//----- nvinfo : EIATTR_CBANK_PARAM_SIZE
	.align		4
.L_330:
        /*0344*/ 	.byte	0x03, 0x19
        /*0346*/ 	.short	0x01d0


	//----- nvinfo : EIATTR_PARAM_CBANK
	.align		4
        /*0348*/ 	.byte	0x04, 0x0a
        /*034a*/ 	.short	(.L_332 - .L_331)
	.align		4
.L_331:
        /*034c*/ 	.word	index@(.nv.constant0._ZN5flash16flash_fwd_kernelI23Flash_fwd_kernel_traitsILi96ELi128ELi64ELi4ELb0ELb0EN7cutlass6half_tE19Flash_kernel_traitsILi96ELi128ELi64ELi4ES3_EELb1ELb0ELb0ELb0ELb0ELb0ELb0ELb0EEEvNS_16Flash_fwd_paramsE)
        /*0350*/ 	.short	0x0380
        /*0352*/ 	.short	0x01d0


	//----- nvinfo : EIATTR_SW_WAR
	.align		4
.L_332:
        /*0354*/ 	.byte	0x04, 0x36
        /*0356*/ 	.short	(.L_334 - .L_333)
.L_333:
        /*0358*/ 	.word	0x00000008
.L_334:


//--------------------- .nv.info._ZN5flash16flash_fwd_kernelI23Flash_fwd_kernel_traitsILi96ELi128ELi64ELi4ELb0ELb0EN7cutlass6half_tE19Flash_kernel_traitsILi96ELi128ELi64ELi4ES3_EELb1ELb0ELb1ELb0ELb0ELb0ELb0ELb0EEEvNS_16Flash_fwd_paramsE --------------------------
	.section	.nv.info._ZN5flash16flash_fwd_kernelI23Flash_fwd_kernel_traitsILi96ELi128ELi64ELi4ELb0ELb0EN7cutlass6half_tE19Flash_kernel_traitsILi96ELi128ELi64ELi4ES3_EELb1ELb0ELb1ELb0ELb0ELb0ELb0ELb0EEEvNS_16Flash_fwd_paramsE,"",@"SHT_CUDA_INFO"
	.sectionflags	@""
	.align	4


	//----- nvinfo : EIATTR_CUDA_API_VERSION
	.align		4
        /*0000*/ 	.byte	0x04, 0x37
        /*0002*/ 	.short	(.L_336 - .L_335)
.L_335:
        /*0004*/ 	.word	0x00000082


	//----- nvinfo : EIATTR_KPARAM_INFO
	.align		4
.L_336:
        /*0008*/ 	.byte	0x04, 0x17
        /*000a*/ 	.short	(.L_338 - .L_337)
.L_337:
        /*000c*/ 	.word	0x00000000
        /*0010*/ 	.short	0x0000
        /*0012*/ 	.short	0x0000
        /*0014*/ 	.byte	0x00, 0xf0, 0x41, 0x07


	//----- nvinfo : EIATTR_SPARSE_MMA_MASK
	.align		4
.L_338:
        /*0018*/ 	.byte	0x03, 0x50
        /*001a*/ 	.short	0x0000


	//----- nvinfo : EIATTR_MAXREG_COUNT
	.align		4
        /*001c*/ 	.byte	0x03, 0x1b
        /*001e*/ 	.short	0x00ff


	//----- nvinfo : EIATTR_NUM_BARRIERS
	.align		4
        /*0020*/ 	.byte	0x02, 0x4c
        /*0022*/ 	.byte	0x01
	.zero		1


	//----- nvinfo : EIATTR_ANNOTATIONS
	.align		4
        /*0024*/ 	.byte	0x04, 0x55
        /*0026*/ 	.short	(.L_340 - .L_339)


	//   ....[0]....
.L_339:
        /* <DEDUP_REMOVED lines=57> */
        /*03ac*/ 	.byte	0xa0, 0xc8, 0x01, 0x00, 0x01, 0x00, 0x00, 0x00, 0xb0, 0xc8, 0x01, 0x00


	//----- nvinfo : EIATTR_MERCURY_ISA_VERSION
	.align		4
.L_340:
        /*03b8*/ 	.byte	0x03, 0x5f
        /*03ba*/ 	.short	0x0101


	//----- nvinfo : EIATTR_INT_WARP_WIDE_INSTR_OFFSETS
	.align		4
        /*03bc*/ 	.byte	0x04, 0x31
        /*03be*/ 	.short	(.L_342 - .L_341)


	//   ....[0]....
.L_341:
        /*03c0*/ 	.word	0x0000aba0


	//   ....[1]....
        /*03c4*/ 	.word	0x0000ac50


	//   ....[2]....
        /*03c8*/ 	.word	0x00011000


	//   ....[3]....
        /*03cc*/ 	.word	0x00011070


	//----- nvinfo : EIATTR_COOP_GROUP_MASK_REGIDS
	.align		4
.L_342:
        /*03d0*/ 	.byte	0x04, 0x29
        /*03d2*/ 	.short	(.L_344 - .L_343)


	//   ....[0]....
.L_343:
        /*03d4*/ 	.word	0xffffffff


	//   ....[1]....
        /*03d8*/ 	.word	0xffffffff


	//   ....[2]....
        /*03dc*/ 	.word	0xffffffff


	//   ....[3]....
        /*03e0*/ 	.word	0xffffffff


	//   ....[4]....
        /*03e4*/ 	.word	0xffffffff


	//   ....[5]....
        /*03e8*/ 	.word	0xffffffff


	//   ....[6]....
        /*03ec*/ 	.word	0xffffffff


	//   ....[7]....
        /*03f0*/ 	.word	0xffffffff


	//   ....[8]....
        /*03f4*/ 	.word	0xffffffff


	//   ....[9]....
        /*03f8*/ 	.word	0xffffffff


	//   ....[10]....
        /*03fc*/ 	.word	0xffffffff


	//   ....[11]....
        /*0400*/ 	.word	0xffffffff


	//   ....[12]....
        /*0404*/ 	.word	0xffffffff


	//   ....[13]....
        /*0408*/ 	.word	0xffffffff


	//   ....[14]....
        /*040c*/ 	.word	0xffffffff


	//   ....[15]....
        /*0410*/ 	.word	0xffffffff


	//   ....[16]....
        /*0414*/ 	.word	0xffffffff


	//   ....[17]....
        /*0418*/ 	.word	0xffffffff


	//   ....[18]....
        /*041c*/ 	.word	0xffffffff


	//   ....[19]....
        /*0420*/ 	.word	0xffffffff


	//   ....[20]....
        /*0424*/ 	.word	0xffffffff


	//   ....[21]....
        /*0428*/ 	.word	0xffffffff


	//   ....[22]....
        /*042c*/ 	.word	0xffffffff


	//   ....[23]....
        /*0430*/ 	.word	0xffffffff


	//   ....[24]....
        /*0434*/ 	.word	0xffffffff


	//   ....[25]....
        /*0438*/ 	.word	0xffffffff


	//   ....[26]....
        /*043c*/ 	.word	0xffffffff


	//   ....[27]....
        /*0440*/ 	.word	0xffffffff


	//   ....[28]....
        /*0444*/ 	.word	0xffffffff


	//   ....[29]....
        /*0448*/ 	.word	0xffffffff


	//   ....[30]....
        /*044c*/ 	.word	0xffffffff


	//   ....[31]....
        /*0450*/ 	.word	0xffffffff


	//   ....[32]....
        /*0454*/ 	.word	0xffffffff


	//   ....[33]....
        /*0458*/ 	.word	0xffffffff


	//   ....[34]....
        /*045c*/ 	.word	0xffffffff


	//   ....[35]....
        /*0460*/ 	.word	0xffffffff


	//   ....[36]....
        /*0464*/ 	.word	0xffffffff


	//   ....[37]....
        /*0468*/ 	.word	0xffffffff


	//   ....[38]....
        /*046c*/ 	.word	0xffffffff


	//   ....[39]....
        /*0470*/ 	.word	0xffffffff


	//----- nvinfo : EIATTR_COOP_GROUP_INSTR_OFFSETS
	.align		4
.L_344:
        /*0474*/ 	.byte	0x04, 0x28
        /*0476*/ 	.short	(.L_346 - .L_345)


	//   ....[0]....
.L_345:
        /*0478*/ 	.word	0x00004ec0


	//   ....[1]....
        /*047c*/ 	.word	0x00004ef0


	//   ....[2]....
        /*0480*/ 	.word	0x00005090


	//   ....[3]....
        /*0484*/ 	.word	0x000050c0


	//   ....[4]....
        /*0488*/ 	.word	0x000058d0


	//   ....[5]....
        /*048c*/ 	.word	0x00005b20


	//   ....[6]....
        /*0490*/ 	.word	0x00005d30


	//   ....[7]....
        /*0494*/ 	.word	0x00005dc0


	//   ....[8]....
        /*0498*/ 	.word	0x0000b560


	//   ....[9]....
        /*049c*/ 	.word	0x0000b5a0


	//   ....[10]....
        /*04a0*/ 	.word	0x0000b5d0


	//   ....[11]....
        /*04a4*/ 	.word	0x0000b5f0


	//   ....[12]....
        /*04a8*/ 	.word	0x0000b660


	//   ....[13]....
        /*04ac*/ 	.word	0x0000b6c0


	//   ....[14]....
        /*04b0*/ 	.word	0x0000b6f0


	//   ....[15]....
        /*04b4*/ 	.word	0x0000b720


	//   ....[16]....
        /*04b8*/ 	.word	0x000114a0


	//   ....[17]....
        /*04bc*/ 	.word	0x00011500


	//   ....[18]....
        /*04c0*/ 	.word	0x00011510


	//   ....[19]....
        /*04c4*/ 	.word	0x00011520


	//   ....[20]....
        /*04c8*/ 	.word	0x00011570


	//   ....[21]....
        /*04cc*/ 	.word	0x000115a0


	//   ....[22]....
        /*04d0*/ 	.word	0x000115d0


	//   ....[23]....
        /*04d4*/ 	.word	0x00011610


	//   ....[24]....
        /*04d8*/ 	.word	0x00017630


	//   ....[25]....
        /*04dc*/ 	.word	0x00017660


	//   ....[26]....
        /*04e0*/ 	.word	0x00017700


	//   ....[27]....
        /*04e4*/ 	.word	0x00017730


	//   ....[28]....
        /*04e8*/ 	.word	0x00017760


	//   ....[29]....
        /*04ec*/ 	.word	0x00017790


	//   ....[30]....
        /*04f0*/ 	.word	0x00017830


	//   ....[31]....
        /*04f4*/ 	.word	0x000178f0


	//   ....[32]....
        /*04f8*/ 	.word	0x0001b3d0


	//   ....[33]....
        /*04fc*/ 	.word	0x0001b3e0


	//   ....[34]....
        /*0500*/ 	.word	0x0001b420


	//   ....[35]....
        /*0504*/ 	.word	0x0001b440


	//   ....[36]....
        /*0508*/ 	.word	0x0001b450


	//   ....[37]....
        /*050c*/ 	.word	0x0001b460


	//   ....[38]....
        /*0510*/ 	.word	0x0001b490


	//   ....[39]....
        /*0514*/ 	.word	0x0001b4f0


	//----- nvinfo : EIATTR_VRC_CTA_INIT_COUNT
	.align		4
.L_346:
        /*0518*/ 	.byte	0x02, 0x4a
	.zero		1
	.zero		1


	//----- nvinfo : EIATTR_EXIT_INSTR_OFFSETS
	.align		4
        /*051c*/ 	.byte	0x04, 0x1c
        /*051e*/ 	.short	(.L_348 - .L_347)


	//   ....[0]....
.L_347:
        /*0520*/ 	.word	0x00000620


	//   ....[1]....
        /*0524*/ 	.word	0x00001370


	//   ....[2]....
        /*0528*/ 	.word	0x00001400


	//   ....[3]....
        /*052c*/ 	.word	0x0001ce50


	//   ....[4]....
        /*0530*/ 	.word	0x0001cf90


	//   ....[5]....
        /*0534*/ 	.word	0x0001cfb0


	//----- nvinfo : EIATTR_CRS_STACK_SIZE
	.align		4
.L_348:
        /*0538*/ 	.byte	0x04, 0x1e
        /*053a*/ 	.short	(.L_350 - .L_349)
.L_349:
        /*053c*/ 	.word	0x00000000


	//----- nvinfo : EIATTR_CBANK_PARAM_SIZE
	.align		4
.L_350:
        /*0540*/ 	.byte	0x03, 0x19
        /*0542*/ 	.short	0x01d0


	//----- nvinfo : EIATTR_PARAM_CBANK
	.align		4
        /*0544*/ 	.byte	0x04, 0x0a
        /*0546*/ 	.short	(.L_352 - .L_351)
	.align		4
.L_351:
        /*0548*/ 	.word	index@(.nv.constant0._ZN5flash16flash_fwd_kernelI23Flash_fwd_kernel_traitsILi96ELi128ELi64ELi4ELb0ELb0EN7cutlass6half_tE19Flash_kernel_traitsILi96ELi128ELi64ELi4ES3_EELb1ELb0ELb1ELb0ELb0ELb0ELb0ELb0EEEvNS_16Flash_fwd_paramsE)
        /*054c*/ 	.short	0x0380
        /*054e*/ 	.short	0x01d0


	//----- nvinfo : EIATTR_SW_WAR
	.align		4
.L_352:
        /*0550*/ 	.byte	0x04, 0x36
        /*0552*/ 	.short	(.L_354 - .L_353)
.L_353:
        /*0554*/ 	.word	0x00000008
.L_354:


//--------------------- .nv.info._ZN5flash16flash_fwd_kernelI23Flash_fwd_kernel_traitsILi96ELi128ELi64ELi4ELb0ELb0EN7cutlass6half_tE19Flash_kernel_traitsILi96ELi128ELi64ELi4ES3_EELb1ELb0ELb0ELb0ELb1ELb1ELb0ELb0EEEvNS_16Flash_fwd_paramsE --------------------------
	.section	.nv.info._ZN5flash16flash_fwd_kernelI23Flash_fwd_kernel_traitsILi96ELi128ELi64ELi4ELb0ELb0EN7cutlass6half_tE19Flash_kernel_traitsILi96ELi128ELi64ELi4ES3_EELb1ELb0ELb0ELb0ELb1ELb1ELb0ELb0EEEvNS_16Flash_fwd_paramsE,"",@"SHT_CUDA_INFO"
	.sectionflags	@""
	.align	4


	//----- nvinfo : EIATTR_CUDA_API_VERSION
	.align		4
        /*0000*/ 	.byte	0x04, 0x37
        /*0002*/ 	.short	(.L_356 - .L_355)
.L_355:
        /*0004*/ 	.word	0x00000082


	//----- nvinfo : EIATTR_KPARAM_INFO
	.align		4
.L_356:
        /*0008*/ 	.byte	0x04, 0x17
        /*000a*/ 	.short	(.L_358 - .L_357)
.L_357:
        /*000c*/ 	.word	0x00000000
        /*0010*/ 	.short	0x0000
        /*0012*/ 	.short	0x0000
        /*0014*/ 	.byte	0x00, 0xf0, 0x41, 0x07


	//----- nvinfo : EIATTR_SPARSE_MMA_MASK
	.align		4
.L_358:
        /*0018*/ 	.byte	0x03, 0x50
        /*001a*/ 	.short	0x0000


	//----- nvinfo : EIATTR_MAXREG_COUNT
	.align		4
        /*001c*/ 	.byte	0x03, 0x1b
        /*001e*/ 	.short	0x00ff


	//----- nvinfo : EIATTR_NUM_BARRIERS
	.align		4
        /*0020*/ 	.byte	0x02, 0x4c
        /*0022*/ 	.byte	0x01
	.zero		1


	//----- nvinfo : EIATTR_ANNOTATIONS
	.align		4
        /*0024*/ 	.byte	0x04, 0x55
        /*0026*/ 	.short	(.L_360 - .L_359)


	//   ....[0]....
.L_359:
        /*0028*/ 	.word	0x00000001
        /*002c*/ 	.byte	0x20, 0x46, 0x00, 0x00, 0x01, 0x00, 0x00, 0x00, 0x30, 0x46, 0x00, 0x00, 0x01, 0x00, 0x00, 0x00
        /*003c*/ 	.byte	0x30, 0x79, 0x00, 0x00, 0x01, 0x00, 0x00, 0x00, 0x20, 0x7c, 0x00, 0x00, 0x01, 0x00, 0x00, 0x00
        /*004c*/ 	.byte	0x50, 0x86, 0x00, 0x00, 0x01, 0x00, 0x00, 0x00, 0x80, 0x86, 0x00, 0x00, 0x01, 0x00, 0x00, 0x00
        /*005c*/ 	.byte	0xa0, 0x86, 0x00, 0x00, 0x01, 0x00, 0x00, 0x00, 0x00, 0x87, 0x00, 0x00


	//----- nvinfo : EIATTR_MERCURY_ISA_VERSION
	.align		4
.L_360:
        /*0068*/ 	.byte	0x03, 0x5f
        /*006a*/ 	.short	0x0101


	//----- nvinfo : EIATTR_COOP_GROUP_MASK_REGIDS
	.align		4
        /*006c*/ 	.byte	0x04, 0x29
        /*006e*/ 	.short	(.L_362 - .L_361)


	//   ....[0]....
.L_361:
        /*0070*/ 	.word	0xffffffff


	//   ....[1]....
        /*0074*/ 	.word	0xffffffff


	//   ....[2]....
        /*0078*/ 	.word	0xffffffff


	//   ....[3]....
        /*007c*/ 	.word	0xffffffff


	//   ....[4]....
        /*0080*/ 	.word	0xffffffff


	//   ....[5]....
        /*0084*/ 	.word	0xffffffff


	//   ....[6]....
        /*0088*/ 	.word	0xffffffff


	//   ....[7]....
        /*008c*/ 	.word	0xffffffff


	//   ....[8]....
        /*0090*/ 	.word	0xffffffff


	//   ....[9]....
        /*0094*/ 	.word	0xffffffff


	//   ....[10]....
        /*0098*/ 	.word	0xffffffff


	//   ....[11]....
        /*009c*/ 	.word	0xffffffff


	//   ....[12]....
        /*00a0*/ 	.word	0xffffffff


	//   ....[13]....
        /*00a4*/ 	.word	0xffffffff


	//   ....[14]....
        /*00a8*/ 	.word	0xffffffff


	//   ....[15]....
        /*00ac*/ 	.word	0xffffffff


	//   ....[16]....
        /*00b0*/ 	.word	0xffffffff


	//   ....[17]....
        /*00b4*/ 	.word	0xffffffff


	//   ....[18]....
        /*00b8*/ 	.word	0xffffffff


	//   ....[19]....
        /*00bc*/ 	.word	0xffffffff


	//   ....[20]....
        /*00c0*/ 	.word	0xffffffff


	//   ....[21]....
        /*00c4*/ 	.word	0xffffffff


	//   ....[22]....
        /*00c8*/ 	.word	0xffffffff


	//   ....[23]....
        /*00cc*/ 	.word	0xffffffff


	//----- nvinfo : EIATTR_COOP_GROUP_INSTR_OFFSETS
	.align		4
.L_362:
        /*00d0*/ 	.byte	0x04, 0x28
        /*00d2*/ 	.short	(.L_364 - .L_363)


	//   ....[0]....
.L_363:
        /*00d4*/ 	.word	0x00001b10


	//   ....[1]....
        /*00d8*/ 	.word	0x00001be0


	//   ....[2]....
        /*00dc*/ 	.word	0x00001cd0


	//   ....[3]....
        /*00e0*/ 	.word	0x00001d90


	//   ....[4]....
        /*00e4*/ 	.word	0x00002400


	//   ....[5]....
        /*00e8*/ 	.word	0x00002580


	//   ....[6]....
        /*00ec*/ 	.word	0x000025e0


	//   ....[7]....
        /*00f0*/ 	.word	0x00002780


	//   ....[8]....
        /*00f4*/ 	.word	0x00005570


	//   ....[9]....
        /*00f8*/ 	.word	0x00005600


	//   ....[10]....
        /*00fc*/ 	.word	0x00005670


	//   ....[11]....
        /*0100*/ 	.word	0x00005760


	//   ....[12]....
        /*0104*/ 	.word	0x00005840


	//   ....[13]....
        /*0108*/ 	.word	0x00005870


	//   ....[14]....
        /*010c*/ 	.word	0x000058a0


	//   ....[15]....
        /*0110*/ 	.word	0x000058d0


	//   ....[16]....
        /*0114*/ 	.word	0x000086b0


	//   ....[17]....
        /*0118*/ 	.word	0x000086c0


	//   ....[18]....
        /*011c*/ 	.word	0x000087a0


	//   ....[19]....
        /*0120*/ 	.word	0x000087b0


	//   ....[20]....
        /*0124*/ 	.word	0x00008a80


	//   ....[21]....
        /*0128*/ 	.word	0x00008a90


	//   ....[22]....
        /*012c*/ 	.word	0x00008ab0


	//   ....[23]....
        /*0130*/ 	.word	0x00008ad0


	//----- nvinfo : EIATTR_VRC_CTA_INIT_COUNT
	.align		4
.L_364:
        /*0134*/ 	.byte	0x02, 0x4a
	.zero		1
	.zero		1


	//----- nvinfo : EIATTR_EXIT_INSTR_OFFSETS
	.align		4
        /*0138*/ 	.byte	0x04, 0x1c
        /*013a*/ 	.short	(.L_366 - .L_365)


	//   ....[0]....
.L_365:
        /*013c*/ 	.word	0x000002a0


	//   ....[1]....
        /*0140*/ 	.word	0x00009f70


	//----- nvinfo : EIATTR_CRS_STACK_SIZE
	.align		4
.L_366:
        /*0144*/ 	.byte	0x04, 0x1e
        /*0146*/ 	.short	(.L_368 - .L_367)
.L_367:
        /*0148*/ 	.word	0x00000000


	//----- nvinfo : EIATTR_CBANK_PARAM_SIZE
	.align		4
.L_368:
        /*014c*/ 	.byte	0x03, 0x19
        /*014e*/ 	.short	0x01d0


	//----- nvinfo : EIATTR_PARAM_CBANK
	.align		4
        /*0150*/ 	.byte	0x04, 0x0a
        /*0152*/ 	.short	(.L_370 - .L_369)
	.align		4
.L_369:
        /*0154*/ 	.word	index@(.nv.constant0._ZN5flash16flash_fwd_kernelI23Flash_fwd_kernel_traitsILi96ELi128ELi64ELi4ELb0ELb0EN7cutlass6half_tE19Flash_kernel_traitsILi96ELi128ELi64ELi4ES3_EELb1ELb0ELb0ELb0ELb1ELb1ELb0ELb0EEEvNS_16Flash_fwd_paramsE)
        /*0158*/ 	.short	0x0380
        /*015a*/ 	.short	0x01d0


	//----- nvinfo : EIATTR_SW_WAR
	.align		4
.L_370:
        /*015c*/ 	.byte	0x04, 0x36
        /*015e*/ 	.short	(.L_372 - .L_371)
.L_371:
        /*0160*/ 	.word	0x00000008
.L_372:


//--------------------- .nv.info._ZN5flash16flash_fwd_kernelI23Flash_fwd_kernel_traitsILi96ELi128ELi64ELi4ELb0ELb0EN7cutlass6half_tE19Flash_kernel_traitsILi96ELi128ELi64ELi4ES3_EELb0ELb0ELb0ELb0ELb1ELb1ELb1ELb0EEEvNS_16Flash_fwd_paramsE --------------------------
	.section	.nv.info._ZN5flash16flash_fwd_kernelI23Flash_fwd_kernel_traitsILi96ELi128ELi64ELi4ELb0ELb0EN7cutlass6half_tE19Flash_kernel_traitsILi96ELi128ELi64ELi4ES3_EELb0ELb0ELb0ELb0ELb1ELb1ELb1ELb0EEEvNS_16Flash_fwd_paramsE,"",@"SHT_CUDA_INFO"
	.sectionflags	@""
	.align	4


	//----- nvinfo : EIATTR_CUDA_API_VERSION
	.align		4
        /*0000*/ 	.byte	0x04, 0x37
        /*0002*/ 	.short	(.L_374 - .L_373)
.L_373:
        /*0004*/ 	.word	0x00000082


	//----- nvinfo : EIATTR_KPARAM_INFO
	.align		4
.L_374:
        /*0008*/ 	.byte	0x04, 0x17
        /*000a*/ 	.short	(.L_376 - .L_375)
.L_375:
        /*000c*/ 	.word	0x00000000
        /*0010*/ 	.short	0x0000
        /*0012*/ 	.short	0x0000
        /*0014*/ 	.byte	0x00, 0xf0, 0x41, 0x07


	//----- nvinfo : EIATTR_SPARSE_MMA_MASK
	.align		4
.L_376:
        /*0018*/ 	.byte	0x03, 0x50
        /*001a*/ 	.short	0x0000


	//----- nvinfo : EIATTR_MAXREG_COUNT
	.align		4
        /*001c*/ 	.byte	0x03, 0x1b
        /*001e*/ 	.short	0x00ff


	//----- nvinfo : EIATTR_NUM_BARRIERS
	.align		4
        /*0020*/ 	.byte	0x02, 0x4c
        /*0022*/ 	.byte	0x01
	.zero		1


	//----- nvinfo : EIATTR_MERCURY_ISA_VERSION
	.align		4
        /*0024*/ 	.byte	0x03, 0x5f
        /*0026*/ 	.short	0x0101


	//----- nvinfo : EIATTR_COOP_GROUP_MASK_REGIDS
	.align		4
        /*0028*/ 	.byte	0x04, 0x29
        /*002a*/ 	.short	(.L_378 - .L_377)


	//   ....[0]....
.L_377:
        /*002c*/ 	.word	0xffffffff


	//   ....[1]....
        /*0030*/ 	.word	0xffffffff


	//   ....[2]....
        /*0034*/ 	.word	0xffffffff


	//   ....[3]....
        /*0038*/ 	.word	0xffffffff


	//   ....[4]....
        /*003c*/ 	.word	0xffffffff


	//   ....[5]....
        /*0040*/ 	.word	0xffffffff


	//   ....[6]....
        /*0044*/ 	.word	0xffffffff


	//   ....[7]....
        /*0048*/ 	.word	0xffffffff


	//   ....[8]....
        /*004c*/ 	.word	0xffffffff


	//   ....[9]....
        /*0050*/ 	.word	0xffffffff


	//   ....[10]....
        /*0054*/ 	.word	0xffffffff


	//   ....[11]....
        /*0058*/ 	.word	0xffffffff


	//   ....[12]....
        /*005c*/ 	.word	0xffffffff


	//   ....[13]....
        /*0060*/ 	.word	0xffffffff


	//   ....[14]....
        /*0064*/ 	.word	0xffffffff


	//   ....[15]....
        /*0068*/ 	.word	0xffffffff


	//   ....[16]....
        /*006c*/ 	.word	0xffffffff


	//   ....[17]....
        /*0070*/ 	.word	0xffffffff


	//   ....[18]....
        /*0074*/ 	.word	0xffffffff


	//   ....[19]....
        /*0078*/ 	.word	0xffffffff


	//   ....[20]....
        /*007c*/ 	.word	0xffffffff


	//   ....[21]....
        /*0080*/ 	.word	0xffffffff


	//   ....[22]....
        /*0084*/ 	.word	0xffffffff


	//   ....[23]....
        /*0088*/ 	.word	0xffffffff


	//----- nvinfo : EIATTR_COOP_GROUP_INSTR_OFFSETS
	.align		4
.L_378:
        /*008c*/ 	.byte	0x04, 0x28
        /*008e*/ 	.short	(.L_380 - .L_379)


	//   ....[0]....
.L_379:
        /*0090*/ 	.word	0x00002000


	//   ....[1]....
        /*0094*/ 	.word	0x00002040


	//   ....[2]....
        /*0098*/ 	.word	0x000021a0


	//   ....[3]....
        /*009c*/ 	.word	0x000021c0


	//   ....[4]....
        /*00a0*/ 	.word	0x00002310


	//   ....[5]....
        /*00a4*/ 	.word	0x00002400


	//   ....[6]....
        /*00a8*/ 	.word	0x000024d0


	//   ....[7]....
        /*00ac*/ 	.word	0x000025d0


	//   ....[8]....
        /*00b0*/ 	.word	0x00004f40


	//   ....[9]....
        /*00b4*/ 	.word	0x00004f50


	//   ....[10]....
        /*00b8*/ 	.word	0x00004f60


	//   ....[11]....
        /*00bc*/ 	.word	0x00004f70


	//   ....[12]....
        /*00c0*/ 	.word	0x00004ff0


	//   ....[13]....
        /*00c4*/ 	.word	0x00005000


	//   ....[14]....
        /*00c8*/ 	.word	0x00005010


	//   ....[15]....
        /*00cc*/ 	.word	0x00005020


	//   ....[16]....
        /*00d0*/ 	.word	0x00006f20


	//   ....[17]....
        /*00d4*/ 	.word	0x00006f50


	//   ....[18]....
        /*00d8*/ 	.word	0x00006f60


	//   ....[19]....
        /*00dc*/ 	.word	0x00006fb0


	//   ....[20]....
        /*00e0*/ 	.word	0x00006ff0


	//   ....[21]....
        /*00e4*/ 	.word	0x00007000


	//   ....[22]....
        /*00e8*/ 	.word	0x00007010


	//   ....[23]....
        /*00ec*/ 	.word	0x00007030


	//----- nvinfo : EIATTR_VRC_CTA_INIT_COUNT
	.align		4
.L_380:
        /*00f0*/ 	.byte	0x02, 0x4a
	.zero		1
	.zero		1


	//----- nvinfo : EIATTR_EXIT_INSTR_OFFSETS
	.align		4
        /*00f4*/ 	.byte	0x04, 0x1c
        /*00f6*/ 	.short	(.L_382 - .L_381)


	//   ....[0]....
.L_381:
        /*00f8*/ 	.word	0x00000140


	//   ....[1]....
        /*00fc*/ 	.word	0x00008750


	//----- nvinfo : EIATTR_CRS_STACK_SIZE
	.align		4
.L_382:
        /*0100*/ 	.byte	0x04, 0x1e
        /*0102*/ 	.short	(.L_384 - .L_383)
.L_383:
        /*0104*/ 	.word	0x00000000


	//----- nvinfo : EIATTR_CBANK_PARAM_SIZE
	.align		4
.L_384:
        /*0108*/ 	.byte	0x03, 0x19
        /*010a*/ 	.short	0x01d0


	//----- nvinfo : EIATTR_PARAM_CBANK
	.align		4
        /*010c*/ 	.byte	0x04, 0x0a
        /*010e*/ 	.short	(.L_386 - .L_385)
	.align		4
.L_385:
        /*0110*/ 	.word	index@(.nv.constant0._ZN5flash16flash_fwd_kernelI23Flash_fwd_kernel_traitsILi96ELi128ELi64ELi4ELb0ELb0EN7cutlass6half_tE19Flash_kernel_traitsILi96ELi128ELi64ELi4ES3_EELb0ELb0ELb0ELb0ELb1ELb1ELb1ELb0EEEvNS_16Flash_fwd_paramsE)
        /*0114*/ 	.short	0x0380
        /*0116*/ 	.short	0x01d0


	//----- nvinfo : EIATTR_SW_WAR
	.align		4
.L_386:
        /*0118*/ 	.byte	0x04, 0x36
        /*011a*/ 	.short	(.L_388 - .L_387)
.L_387:
        /*011c*/ 	.word	0x00000008
.L_388:


//--------------------- .nv.info._ZN5flash16flash_fwd_kernelI23Flash_fwd_kernel_traitsILi96ELi128ELi64ELi4ELb0ELb0EN7cutlass6half_tE19Flash_kernel_traitsILi96ELi128ELi64ELi4ES3_EELb1ELb0ELb0ELb1ELb0ELb0ELb0ELb0EEEvNS_16Flash_fwd_paramsE --------------------------
	.section	.nv.info._ZN5flash16flash_fwd_kernelI23Flash_fwd_kernel_traitsILi96ELi128ELi64ELi4ELb0ELb0EN7cutlass6half_tE19Flash_kernel_traitsILi96ELi128ELi64ELi4ES3_EELb1ELb0ELb0ELb1ELb0ELb0ELb0ELb0EEEvNS_16Flash_fwd_paramsE,"",@"SHT_CUDA_INFO"
	.sectionflags	@""
	.align	4


	//----- nvinfo : EIATTR_CUDA_API_VERSION
	.align		4
        /*0000*/ 	.byte	0x04, 0x37
        /*0002*/ 	.short	(.L_390 - .L_389)
.L_389:
        /*0004*/ 	.word	0x00000082


	//----- nvinfo : EIATTR_KPARAM_INFO
	.align		4
.L_390:
        /*0008*/ 	.byte	0x04, 0x17
        /*000a*/ 	.short	(.L_392 - .L_391)
.L_391:
        /*000c*/ 	.word	0x00000000
        /*0010*/ 	.short	0x0000
        /*0012*/ 	.short	0x0000
        /*0014*/ 	.byte	0x00, 0xf0, 0x41, 0x07


	//----- nvinfo : EIATTR_SPARSE_MMA_MASK
	.align		4
.L_392:
        /*0018*/ 	.byte	0x03, 0x50
        /*001a*/ 	.short	0x0000


	//----- nvinfo : EIATTR_MAXREG_COUNT
	.align		4
        /*001c*/ 	.byte	0x03, 0x1b
        /*001e*/ 	.short	0x00ff


	//----- nvinfo : EIATTR_NUM_BARRIERS
	.align		4
        /*0020*/ 	.byte	0x02, 0x4c
        /*0022*/ 	.byte	0x01
	.zero		1


	//----- nvinfo : EIATTR_ANNOTATIONS
	.align		4
        /*0024*/ 	.byte	0x04, 0x55
        /*0026*/ 	.short	(.L_394 - .L_393)


	//   ....[0]....
.L_393:
        /* <DEDUP_REMOVED lines=40> */


	//----- nvinfo : EIATTR_MERCURY_ISA_VERSION
	.align		4
.L_394:
        /*0290*/ 	.byte	0x03, 0x5f
        /*0292*/ 	.short	0x0101


	//----- nvinfo : EIATTR_COOP_GROUP_MASK_REGIDS
	.align		4
        /*0294*/ 	.byte	0x04, 0x29
        /*0296*/ 	.short	(.L_396 - .L_395)


	//   ....[0]....
.L_395:
        /*0298*/ 	.word	0xffffffff


	//   ....[1]....
        /*029c*/ 	.word	0xffffffff


	//   ....[2]....
        /*02a0*/ 	.word	0xffffffff


	//   ....[3]....
        /*02a4*/ 	.word	0xffffffff


	//   ....[4]....
        /*02a8*/ 	.word	0xffffffff


	//   ....[5]....
        /*02ac*/ 	.word	0xffffffff


	//   ....[6]....
        /*02b0*/ 	.word	0xffffffff


	//   ....[7]....
        /*02b4*/ 	.word	0xffffffff


	//   ....[8]....
        /*02b8*/ 	.word	0xffffffff


	//   ....[9]....
        /*02bc*/ 	.word	0xffffffff


	//   ....[10]....
        /*02c0*/ 	.word	0xffffffff


	//   ....[11]....
        /*02c4*/ 	.word	0xffffffff


	//   ....[12]....
        /*02c8*/ 	.word	0xffffffff


	//   ....[13]....
        /*02cc*/ 	.word	0xffffffff


	//   ....[14]....
        /*02d0*/ 	.word	0xffffffff


	//   ....[15]....
        /*02d4*/ 	.word	0xffffffff


	//   ....[16]....
        /*02d8*/ 	.word	0xffffffff


	//   ....[17]....
        /*02dc*/ 	.word	0xffffffff


	//   ....[18]....
        /*02e0*/ 	.word	0xffffffff


	//   ....[19]....
        /*02e4*/ 	.word	0xffffffff


	//   ....[20]....
        /*02e8*/ 	.word	0xffffffff


	//   ....[21]....
        /*02ec*/ 	.word	0xffffffff


	//   ....[22]....
        /*02f0*/ 	.word	0xffffffff


	//   ....[23]....
        /*02f4*/ 	.word	0xffffffff


	//----- nvinfo : EIATTR_COOP_GROUP_INSTR_OFFSETS
	.align		4
.L_396:
        /*02f8*/ 	.byte	0x04, 0x28
        /*02fa*/ 	.short	(.L_398 - .L_397)


	//   ....[0]....
.L_397:
        /*02fc*/ 	.word	0x000054a0


	//   ....[1]....
        /*0300*/ 	.word	0x00005530


	//   ....[2]....
        /*0304*/ 	.word	0x00005630


	//   ....[3]....
        /*0308*/ 	.word	0x000056a0


	//   ....[4]....
        /*030c*/ 	.word	0x000060a0


	//   ....[5]....
        /*0310*/ 	.word	0x000061f0


	//   ....[6]....
        /*0314*/ 	.word	0x00006260


	//   ....[7]....
        /*0318*/ 	.word	0x000063c0


	//   ....[8]....
        /*031c*/ 	.word	0x0000aeb0


	//   ....[9]....
        /*0320*/ 	.word	0x0000af00


	//   ....[10]....
        /*0324*/ 	.word	0x0000af30


	//   ....[11]....
        /*0328*/ 	.word	0x0000af60


	//   ....[12]....
        /*032c*/ 	.word	0x0000b070


	//   ....[13]....
        /*0330*/ 	.word	0x0000b0a0


	//   ....[14]....
        /*0334*/ 	.word	0x0000b0d0


	//   ....[15]....
        /*0338*/ 	.word	0x0000b100


	//   ....[16]....
        /*033c*/ 	.word	0x0000dd80


	//   ....[17]....
        /*0340*/ 	.word	0x0000dd90


	//   ....[18]....
        /*0344*/ 	.word	0x0000dda0


	//   ....[19]....
        /*0348*/ 	.word	0x0000ddc0


	//   ....[20]....
        /*034c*/ 	.word	0x0000dde0


	//   ....[21]....
        /*0350*/ 	.word	0x0000de00


	//   ....[22]....
        /*0354*/ 	.word	0x0000de10


	//   ....[23]....
        /*0358*/ 	.word	0x0000de40


	//----- nvinfo : EIATTR_VRC_CTA_INIT_COUNT
	.align		4
.L_398:
        /*035c*/ 	.byte	0x02, 0x4a
	.zero		1
	.zero		1


	//----- nvinfo : EIATTR_EXIT_INSTR_OFFSETS
	.align		4
        /*0360*/ 	.byte	0x04, 0x1c
        /*0362*/ 	.short	(.L_400 - .L_399)


	//   ....[0]....
.L_399:
        /*0364*/ 	.word	0x00000510


	//   ....[1]....
        /*0368*/ 	.word	0x000010d0


	//   ....[2]....
        /*036c*/ 	.word	0x00001160


	//   ....[3]....
        /*0370*/ 	.word	0x0000f8f0


	//   ....[4]....
        /*0374*/ 	.word	0x0000fa30


	//   ....[5]....
        /*0378*/ 	.word	0x0000fa50


	//----- nvinfo : EIATTR_CRS_STACK_SIZE
	.align		4
.L_400:
        /*037c*/ 	.byte	0x04, 0x1e
        /*037e*/ 	.short	(.L_402 - .L_401)
.L_401:
        /*0380*/ 	.word	0x00000000


	//----- nvinfo : EIATTR_CBANK_PARAM_SIZE
	.align		4
.L_402:
        /*0384*/ 	.byte	0x03, 0x19
        /*0386*/ 	.short	0x01d0


	//----- nvinfo : EIATTR_PARAM_CBANK
	.align		4
        /*0388*/ 	.byte	0x04, 0x0a
        /*038a*/ 	.short	(.L_404 - .L_403)
	.align		4
.L_403:
        /*038c*/ 	.word	index@(.nv.constant0._ZN5flash16flash_fwd_kernelI23Flash_fwd_kernel_traitsILi96ELi128ELi64ELi4ELb0ELb0EN7cutlass6half_tE19Flash_kernel_traitsILi96ELi128ELi64ELi4ES3_EELb1ELb0ELb0ELb1ELb0ELb0ELb0ELb0EEEvNS_16Flash_fwd_paramsE)
        /*0390*/ 	.short	0x0380
        /*0392*/ 	.short	0x01d0


	//----- nvinfo : EIATTR_SW_WAR
	.align		4
.L_404:
        /*0394*/ 	.byte	0x04, 0x36
        /*0396*/ 	.short	(.L_406 - .L_405)
.L_405:
        /*0398*/ 	.word	0x00000008
.L_406:


//--------------------- .nv.info._ZN5flash16flash_fwd_kernelI23Flash_fwd_kernel_traitsILi96ELi128ELi64ELi4ELb0ELb0EN7cutlass6half_tE19Flash_kernel_traitsILi96ELi128ELi64ELi4ES3_EELb1ELb0ELb0ELb0ELb0ELb0ELb0ELb1EEEvNS_16Flash_fwd_paramsE --------------------------
	.section	.nv.info._ZN5flash16flash_fwd_kernelI23Flash_fwd_kernel_traitsILi96ELi128ELi64ELi4ELb0ELb0EN7cutlass6half_tE19Flash_kernel_traitsILi96ELi128ELi64ELi4ES3_EELb1ELb0ELb0ELb0ELb0ELb0ELb0ELb1EEEvNS_16Flash_fwd_paramsE,"",@"SHT_CUDA_INFO"
	.sectionflags	@""
	.align	4


	//----- nvinfo : EIATTR_CUDA_API_VERSION
	.align		4
        /*0000*/ 	.byte	0x04, 0x37
        /*0002*/ 	.short	(.L_408 - .L_407)
.L_407:
        /*0004*/ 	.word	0x00000082


	//----- nvinfo : EIATTR_KPARAM_INFO
	.align		4
.L_408:
        /*0008*/ 	.byte	0x04, 0x17
        /*000a*/ 	.short	(.L_410 - .L_409)
.L_409:
        /*000c*/ 	.word	0x00000000
        /*0010*/ 	.short	0x0000
        /*0012*/ 	.short	0x0000
        /*0014*/ 	.byte	0x00, 0xf0, 0x41, 0x07


	//----- nvinfo : EIATTR_SPARSE_MMA_MASK
	.align		4
.L_410:
        /*0018*/ 	.byte	0x03, 0x50
        /*001a*/ 	.short	0x0000


	//----- nvinfo : EIATTR_MAXREG_COUNT
	.align		4
        /*001c*/ 	.byte	0x03, 0x1b
        /*001e*/ 	.short	0x00ff


	//----- nvinfo : EIATTR_NUM_BARRIERS
	.align		4
        /*0020*/ 	.byte	0x02, 0x4c
        /*0022*/ 	.byte	0x01
	.zero		1


	//----- nvinfo : EIATTR_ANNOTATIONS
	.align		4
        /*0024*/ 	.byte	0x04, 0x55
        /*0026*/ 	.short	(.L_412 - .L_411)


	//   ....[0]....
.L_411:
        /* <DEDUP_REMOVED lines=106> */


	//----- nvinfo : EIATTR_MERCURY_ISA_VERSION
	.align		4
.L_412:
        /*06b0*/ 	.byte	0x03, 0x5f
        /*06b2*/ 	.short	0x0101


	//----- nvinfo : EIATTR_COOP_GROUP_MASK_REGIDS
	.align		4
        /*06b4*/ 	.byte	0x04, 0x29
        /*06b6*/ 	.short	(.L_414 - .L_413)


	//   ....[0]....
.L_413:
        /*06b8*/ 	.word	0xffffffff


	//   ....[1]....
        /*06bc*/ 	.word	0xffffffff


	//   ....[2]....
        /*06c0*/ 	.word	0xffffffff


	//   ....[3]....
        /*06c4*/ 	.word	0xffffffff


	//   ....[4]....
        /*06c8*/ 	.word	0xffffffff


	//   ....[5]....
        /*06cc*/ 	.word	0xffffffff


	//   ....[6]....
        /*06d0*/ 	.word	0xffffffff


	//   ....[7]....
        /*06d4*/ 	.word	0xffffffff


	//   ....[8]....
        /*06d8*/ 	.word	0xffffffff


	//   ....[9]....
        /*06dc*/ 	.word	0xffffffff


	//   ....[10]....
        /*06e0*/ 	.word	0xffffffff


	//   ....[11]....
        /*06e4*/ 	.word	0xffffffff


	//   ....[12]....
        /*06e8*/ 	.word	0xffffffff


	//   ....[13]....
        /*06ec*/ 	.word	0xffffffff


	//   ....[14]....
        /*06f0*/ 	.word	0xffffffff


	//   ....[15]....
        /*06f4*/ 	.word	0xffffffff


	//   ....[16]....
        /*06f8*/ 	.word	0xffffffff


	//   ....[17]....
        /*06fc*/ 	.word	0xffffffff


	//   ....[18]....
        /*0700*/ 	.word	0xffffffff


	//   ....[19]....
        /*0704*/ 	.word	0xffffffff


	//   ....[20]....
        /*0708*/ 	.word	0xffffffff


	//   ....[21]....
        /*070c*/ 	.word	0xffffffff


	//   ....[22]....
        /*0710*/ 	.word	0xffffffff


	//   ....[23]....
        /*0714*/ 	.word	0xffffffff


	//----- nvinfo : EIATTR_COOP_GROUP_INSTR_OFFSETS
	.align		4
.L_414:
        /*0718*/ 	.byte	0x04, 0x28
        /*071a*/ 	.short	(.L_416 - .L_415)


	//   ....[0]....
.L_415:
        /*071c*/ 	.word	0x00004550


	//   ....[1]....
        /*0720*/ 	.word	0x00004580


	//   ....[2]....
        /*0724*/ 	.word	0x000045c0


	//   ....[3]....
        /*0728*/ 	.word	0x000045f0


	//   ....[4]....
        /*072c*/ 	.word	0x000046e0


	//   ....[5]....
        /*0730*/ 	.word	0x00004760


	//   ....[6]....
        /*0734*/ 	.word	0x000047a0


	//   ....[7]....
        /*0738*/ 	.word	0x000047e0


	//   ....[8]....
        /*073c*/ 	.word	0x0000b330


	//   ....[9]....
        /*0740*/ 	.word	0x0000b370


	//   ....[10]....
        /*0744*/ 	.word	0x0000b3a0


	//   ....[11]....
        /*0748*/ 	.word	0x0000b410


	//   ....[12]....
        /*074c*/ 	.word	0x0000b4d0


	//   ....[13]....
        /*0750*/ 	.word	0x0000b560


	//   ....[14]....
        /*0754*/ 	.word	0x0000b5a0


	//   ....[15]....
        /*0758*/ 	.word	0x0000b5f0


	//   ....[16]....
        /*075c*/ 	.word	0x00010c40


	//   ....[17]....
        /*0760*/ 	.word	0x00010c50


	//   ....[18]....
        /*0764*/ 	.word	0x00010c60


	//   ....[19]....
        /*0768*/ 	.word	0x00010c90


	//   ....[20]....
        /*076c*/ 	.word	0x00010cb0


	//   ....[21]....
        /*0770*/ 	.word	0x00010cc0


	//   ....[22]....
        /*0774*/ 	.word	0x00010cd0


	//   ....[23]....
        /*0778*/ 	.word	0x00010d30


	//----- nvinfo : EIATTR_VRC_CTA_INIT_COUNT
	.align		4
.L_416:
        /*077c*/ 	.byte	0x02, 0x4a
	.zero		1
	.zero		1


	//----- nvinfo : EIATTR_EXIT_INSTR_OFFSETS
	.align		4
        /*0780*/ 	.byte	0x04, 0x1c
        /*0782*/ 	.short	(.L_418 - .L_417)


	//   ....[0]....
.L_417:
        /*0784*/ 	.word	0x000006b0


	//   ....[1]....
        /*0788*/ 	.word	0x00001280


	//   ....[2]....
        /*078c*/ 	.word	0x00001310


	//   ....[3]....
        /*0790*/ 	.word	0x00012720


	//   ....[4]....
        /*0794*/ 	.word	0x00012860


	//   ....[5]....
        /*0798*/ 	.word	0x00012880


	//----- nvinfo : EIATTR_CRS_STACK_SIZE
	.align		4
.L_418:
        /*079c*/ 	.byte	0x04, 0x1e
        /*079e*/ 	.short	(.L_420 - .L_419)
.L_419:
        /*07a0*/ 	.word	0x00000000


	//----- nvinfo : EIATTR_CBANK_PARAM_SIZE
	.align		4
.L_420:
        /*07a4*/ 	.byte	0x03, 0x19
        /*07a6*/ 	.short	0x01d0


	//----- nvinfo : EIATTR_PARAM_CBANK
	.align		4
        /*07a8*/ 	.byte	0x04, 0x0a
        /*07aa*/ 	.short	(.L_422 - .L_421)
	.align		4
.L_421:
        /*07ac*/ 	.word	index@(.nv.constant0._ZN5flash16flash_fwd_kernelI23Flash_fwd_kernel_traitsILi96ELi128ELi64ELi4ELb0ELb0EN7cutlass6half_tE19Flash_kernel_traitsILi96ELi128ELi64ELi4ES3_EELb1ELb0ELb0ELb0ELb0ELb0ELb0ELb1EEEvNS_16Flash_fwd_paramsE)
        /*07b0*/ 	.short	0x0380
        /*07b2*/ 	.short	0x01d0


	//----- nvinfo : EIATTR_SW_WAR
	.align		4
.L_422:
        /*07b4*/ 	.byte	0x04, 0x36
        /*07b6*/ 	.short	(.L_424 - .L_423)
.L_423:
        /*07b8*/ 	.word	0x00000008
.L_424:


//--------------------- .nv.info._ZN5flash16flash_fwd_kernelI23Flash_fwd_kernel_traitsILi96ELi128ELi64ELi4ELb0ELb0EN7cutlass6half_tE19Flash_kernel_traitsILi96ELi128ELi64ELi4ES3_EELb0ELb0ELb0ELb0ELb0ELb0ELb1ELb0EEEvNS_16Flash_fwd_paramsE --------------------------
	.section	.nv.info._ZN5flash16flash_fwd_kernelI23Flash_fwd_kernel_traitsILi96ELi128ELi64ELi4ELb0ELb0EN7cutlass6half_tE19Flash_kernel_traitsILi96ELi128ELi64ELi4ES3_EELb0ELb0ELb0ELb0ELb0ELb0ELb1ELb0EEEvNS_16Flash_fwd_paramsE,"",@"SHT_CUDA_INFO"
	.sectionflags	@""
	.align	4


	//----- nvinfo : EIATTR_CUDA_API_VERSION
	.align		4
        /*0000*/ 	.byte	0x04, 0x37
        /*0002*/ 	.short	(.L_426 - .L_425)
.L_425:
        /*0004*/ 	.word	0x00000082


	//----- nvinfo : EIATTR_KPARAM_INFO
	.align		4
.L_426:
        /*0008*/ 	.byte	0x04, 0x17
        /*000a*/ 	.short	(.L_428 - .L_427)
.L_427:
        /*000c*/ 	.word	0x00000000
        /*0010*/ 	.short	0x0000
        /*0012*/ 	.short	0x0000
        /*0014*/ 	.byte	0x00, 0xf0, 0x41, 0x07


	//----- nvinfo : EIATTR_SPARSE_MMA_MASK
	.align		4
.L_428:
        /*0018*/ 	.byte	0x03, 0x50
        /*001a*/ 	.short	0x0000


	//----- nvinfo : EIATTR_MAXREG_COUNT
	.align		4
        /*001c*/ 	.byte	0x03, 0x1b
        /*001e*/ 	.short	0x00ff


	//----- nvinfo : EIATTR_NUM_BARRIERS
	.align		4
        /*0020*/ 	.byte	0x02, 0x4c
        /*0022*/ 	.byte	0x01
	.zero		1


	//----- nvinfo : EIATTR_ANNOTATIONS
	.align		4
        /*0024*/ 	.byte	0x04, 0x55
        /*0026*/ 	.short	(.L_430 - .L_429)


	//   ....[0]....
.L_429:
        /* <DEDUP_REMOVED lines=19> */


	//----- nvinfo : EIATTR_MERCURY_ISA_VERSION
	.align		4
.L_430:
        /*0148*/ 	.byte	0x03, 0x5f
        /*014a*/ 	.short	0x0101


	//----- nvinfo : EIATTR_COOP_GROUP_MASK_REGIDS
	.align		4
        /*014c*/ 	.byte	0x04, 0x29
        /*014e*/ 	.short	(.L_432 - .L_431)


	//   ....[0]....
.L_431:
        /*0150*/ 	.word	0xffffffff


	//   ....[1]....
        /*0154*/ 	.word	0xffffffff


	//   ....[2]....
        /*0158*/ 	.word	0xffffffff


	//   ....[3]....
        /*015c*/ 	.word	0xffffffff


	//   ....[4]....
        /*0160*/ 	.word	0xffffffff


	//   ....[5]....
        /*0164*/ 	.word	0xffffffff


	//   ....[6]....
        /*0168*/ 	.word	0xffffffff


	//   ....[7]....
        /*016c*/ 	.word	0xffffffff


	//   ....[8]....
        /*0170*/ 	.word	0xffffffff


	//   ....[9]....
        /*0174*/ 	.word	0xffffffff


	//   ....[10]....
        /*0178*/ 	.word	0xffffffff


	//   ....[11]....
        /*017c*/ 	.word	0xffffffff


	//   ....[12]....
        /*0180*/ 	.word	0xffffffff


	//   ....[13]....
        /*0184*/ 	.word	0xffffffff


	//   ....[14]....
        /*0188*/ 	.word	0xffffffff


	//   ....[15]....
        /*018c*/ 	.word	0xffffffff


	//   ....[16]....
        /*0190*/ 	.word	0xffffffff


	//   ....[17]....
        /*0194*/ 	.word	0xffffffff


	//   ....[18]....
        /*0198*/ 	.word	0xffffffff


	//   ....[19]....
        /*019c*/ 	.word	0xffffffff


	//   ....[20]....
        /*01a0*/ 	.word	0xffffffff


	//   ....[21]....
        /*01a4*/ 	.word	0xffffffff


	//   ....[22]....
        /*01a8*/ 	.word	0xffffffff


	//   ....[23]....
        /*01ac*/ 	.word	0xffffffff


	//----- nvinfo : EIATTR_COOP_GROUP_INSTR_OFFSETS
	.align		4
.L_432:
        /*01b0*/ 	.byte	0x04, 0x28
        /*01b2*/ 	.short	(.L_434 - .L_433)


	//   ....[0]....
.L_433:
        /*01b4*/ 	.word	0x00004610


	//   ....[1]....
        /*01b8*/ 	.word	0x00004620


	//   ....[2]....
        /*01bc*/ 	.word	0x00004660


	//   ....[3]....
        /*01c0*/ 	.word	0x00004690


	//   ....[4]....
        /*01c4*/ 	.word	0x00004790


	//   ....[5]....
        /*01c8*/ 	.word	0x00004800


	//   ....[6]....
        /*01cc*/ 	.word	0x00004920


	//   ....[7]....
        /*01d0*/ 	.word	0x00004970


	//   ....[8]....
        /*01d4*/ 	.word	0x00007b10


	//   ....[9]....
        /*01d8*/ 	.word	0x00007b20


	//   ....[10]....
        /*01dc*/ 	.word	0x00007b40


	//   ....[11]....
        /*01e0*/ 	.word	0x00007b50


	//   ....[12]....
        /*01e4*/ 	.word	0x00007ba0


	//   ....[13]....
        /*01e8*/ 	.word	0x00007bc0


	//   ....[14]....
        /*01ec*/ 	.word	0x00007be0


	//   ....[15]....
        /*01f0*/ 	.word	0x00007bf0


	//   ....[16]....
        /*01f4*/ 	.word	0x00009da0


	//   ....[17]....
        /*01f8*/ 	.word	0x00009db0


	//   ....[18]....
        /*01fc*/ 	.word	0x00009dc0


	//   ....[19]....
        /*0200*/ 	.word	0x00009de0


	//   ....[20]....
        /*0204*/ 	.word	0x00009e10


	//   ....[21]....
        /*0208*/ 	.word	0x00009e30


	//   ....[22]....
        /*020c*/ 	.word	0x00009e50


	//   ....[23]....
        /*0210*/ 	.word	0x00009e80


	//----- nvinfo : EIATTR_VRC_CTA_INIT_COUNT
	.align		4
.L_434:
        /*0214*/ 	.byte	0x02, 0x4a
	.zero		1
	.zero		1


	//----- nvinfo : EIATTR_EXIT_INSTR_OFFSETS
	.align		4
        /*0218*/ 	.byte	0x04, 0x1c
        /*021a*/ 	.short	(.L_436 - .L_435)


	//   ....[0]....
.L_435:
        /*021c*/ 	.word	0x000003c0


	//   ....[1]....
        /*0220*/ 	.word	0x00000fb0


	//   ....[2]....
        /*0224*/ 	.word	0x00001040


	//   ....[3]....
        /*0228*/ 	.word	0x0000b8f0


	//   ....[4]....
        /*022c*/ 	.word	0x0000ba30


	//   ....[5]....
        /*0230*/ 	.word	0x0000ba50


	//----- nvinfo : EIATTR_CRS_STACK_SIZE
	.align		4
.L_436:
        /*0234*/ 	.byte	0x04, 0x1e
        /*0236*/ 	.short	(.L_438 - .L_437)
.L_437:
        /*0238*/ 	.word	0x00000000


	//----- nvinfo : EIATTR_CBANK_PARAM_SIZE
	.align		4
.L_438:
        /*023c*/ 	.byte	0x03, 0x19
        /*023e*/ 	.short	0x01d0


	//----- nvinfo : EIATTR_PARAM_CBANK
	.align		4
        /*0240*/ 	.byte	0x04, 0x0a
        /*0242*/ 	.short	(.L_440 - .L_439)
	.align		4
.L_439:
        /*0244*/ 	.word	index@(.nv.constant0._ZN5flash16flash_fwd_kernelI23Flash_fwd_kernel_traitsILi96ELi128ELi64ELi4ELb0ELb0EN7cutlass6half_tE19Flash_kernel_traitsILi96ELi128ELi64ELi4ES3_EELb0ELb0ELb0ELb0ELb0ELb0ELb1ELb0EEEvNS_16Flash_fwd_paramsE)
        /*0248*/ 	.short	0x0380
        /*024a*/ 	.short	0x01d0


	//----- nvinfo : EIATTR_SW_WAR
	.align		4
.L_440:
        /*024c*/ 	.byte	0x04, 0x36
        /*024e*/ 	.short	(.L_442 - .L_441)
.L_441:
        /*0250*/ 	.word	0x00000008
.L_442:


//--------------------- .nv.info._ZN5flash16flash_fwd_kernelI23Flash_fwd_kernel_traitsILi96ELi128ELi64ELi4ELb0ELb0EN7cutlass6half_tE19Flash_kernel_traitsILi96ELi128ELi64ELi4ES3_EELb1ELb0ELb0ELb1ELb0ELb0ELb0ELb1EEEvNS_16Flash_fwd_paramsE --------------------------
	.section	.nv.info._ZN5flash16flash_fwd_kernelI23Flash_fwd_kernel_traitsILi96ELi128ELi64ELi4ELb0ELb0EN7cutlass6half_tE19Flash_kernel_traitsILi96ELi128ELi64ELi4ES3_EELb1ELb0ELb0ELb1ELb0ELb0ELb0ELb1EEEvNS_16Flash_fwd_paramsE,"",@"SHT_CUDA_INFO"
	.sectionflags	@""
	.align	4


	//----- nvinfo : EIATTR_CUDA_API_VERSION
	.align		4
        /*0000*/ 	.byte	0x04, 0x37
        /*0002*/ 	.short	(.L_444 - .L_443)
.L_443:
        /*0004*/ 	.word	0x00000082


	//----- nvinfo : EIATTR_KPARAM_INFO
	.align		4
.L_444:
        /*0008*/ 	.byte	0x04, 0x17
        /*000a*/ 	.short	(.L_446 - .L_445)
.L_445:
        /*000c*/ 	.word	0x00000000
        /*0010*/ 	.short	0x0000
        /*0012*/ 	.short	0x0000
        /*0014*/ 	.byte	0x00, 0xf0, 0x41, 0x07


	//----- nvinfo : EIATTR_SPARSE_MMA_MASK
	.align		4
.L_446:
        /*0018*/ 	.byte	0x03, 0x50
        /*001a*/ 	.short	0x0000


	//----- nvinfo : EIATTR_MAXREG_COUNT
	.align		4
        /*001c*/ 	.byte	0x03, 0x1b
        /*001e*/ 	.short	0x00ff


	//----- nvinfo : EIATTR_NUM_BARRIERS
	.align		4
        /*0020*/ 	.byte	0x02, 0x4c
        /*0022*/ 	.byte	0x01
	.zero		1


	//----- nvinfo : EIATTR_ANNOTATIONS
	.align		4
        /*0024*/ 	.byte	0x04, 0x55
        /*0026*/ 	.short	(.L_448 - .L_447)


	//   ....[0]....
.L_447:
        /* <DEDUP_REMOVED lines=98> */


	//----- nvinfo : EIATTR_MERCURY_ISA_VERSION
	.align		4
.L_448:
        /*0630*/ 	.byte	0x03, 0x5f
        /*0632*/ 	.short	0x0101


	//----- nvinfo : EIATTR_COOP_GROUP_MASK_REGIDS
	.align		4
        /*0634*/ 	.byte	0x04, 0x29
        /*0636*/ 	.short	(.L_450 - .L_449)


	//   ....[0]....
.L_449:
        /*0638*/ 	.word	0xffffffff


	//   ....[1]....
        /*063c*/ 	.word	0xffffffff


	//   ....[2]....
        /*0640*/ 	.word	0xffffffff


	//   ....[3]....
        /*0644*/ 	.word	0xffffffff


	//   ....[4]....
        /*0648*/ 	.word	0xffffffff


	//   ....[5]....
        /*064c*/ 	.word	0xffffffff


	//   ....[6]....
        /*0650*/ 	.word	0xffffffff


	//   ....[7]....
        /*0654*/ 	.word	0xffffffff


	//   ....[8]....
        /*0658*/ 	.word	0xffffffff


	//   ....[9]....
        /*065c*/ 	.word	0xffffffff


	//   ....[10]....
        /*0660*/ 	.word	0xffffffff


	//   ....[11]....
        /*0664*/ 	.word	0xffffffff


	//   ....[12]....
        /*0668*/ 	.word	0xffffffff


	//   ....[13]....
        /*066c*/ 	.word	0xffffffff


	//   ....[14]....
        /*0670*/ 	.word	0xffffffff


	//   ....[15]....
        /*0674*/ 	.word	0xffffffff


	//   ....[16]....
        /*0678*/ 	.word	0xffffffff


	//   ....[17]....
        /*067c*/ 	.word	0xffffffff


	//   ....[18]....
        /*0680*/ 	.word	0xffffffff


	//   ....[19]....
        /*0684*/ 	.word	0xffffffff


	//   ....[20]....
        /*0688*/ 	.word	0xffffffff


	//   ....[21]....
        /*068c*/ 	.word	0xffffffff


	//   ....[22]....
        /*0690*/ 	.word	0xffffffff


	//   ....[23]....
        /*0694*/ 	.word	0xffffffff


	//----- nvinfo : EIATTR_COOP_GROUP_INSTR_OFFSETS
	.align		4
.L_450:
        /*0698*/ 	.byte	0x04, 0x28
        /*069a*/ 	.short	(.L_452 - .L_451)


	//   ....[0]....
.L_451:
        /*069c*/ 	.word	0x00005930


	//   ....[1]....
        /*06a0*/ 	.word	0x00005960


	//   ....[2]....
        /*06a4*/ 	.word	0x000059c0


	//   ....[3]....
        /*06a8*/ 	.word	0x000059f0


	//   ....[4]....
        /*06ac*/ 	.word	0x00005ad0


	//   ....[5]....
        /*06b0*/ 	.word	0x00005b10


	//   ....[6]....
        /*06b4*/ 	.word	0x00005b80


	//   ....[7]....
        /*06b8*/ 	.word	0x00005bd0


	//   ....[8]....
        /*06bc*/ 	.word	0x0000cc80


	//   ....[9]....
        /*06c0*/ 	.word	0x0000cd60


	//   ....[10]....
        /*06c4*/ 	.word	0x0000cda0


	//   ....[11]....
        /*06c8*/ 	.word	0x0000ce00


	//   ....[12]....
        /*06cc*/ 	.word	0x0000ce60


	//   ....[13]....
        /*06d0*/ 	.word	0x0000cf60


	//   ....[14]....
        /*06d4*/ 	.word	0x0000cfd0


	//   ....[15]....
        /*06d8*/ 	.word	0x0000d010


	//   ....[16]....
        /*06dc*/ 	.word	0x000123e0


	//   ....[17]....
        /*06e0*/ 	.word	0x000124a0


	//   ....[18]....
        /*06e4*/ 	.word	0x00012760


	//   ....[19]....
        /*06e8*/ 	.word	0x00012770


	//   ....[20]....
        /*06ec*/ 	.word	0x00012780


	//   ....[21]....
        /*06f0*/ 	.word	0x000127b0


	//   ....[22]....
        /*06f4*/ 	.word	0x000127d0


	//   ....[23]....
        /*06f8*/ 	.word	0x000127e0


	//----- nvinfo : EIATTR_VRC_CTA_INIT_COUNT
	.align		4
.L_452:
        /*06fc*/ 	.byte	0x02, 0x4a
	.zero		1
	.zero		1


	//----- nvinfo : EIATTR_EXIT_INSTR_OFFSETS
	.align		4
        /*0700*/ 	.byte	0x04, 0x1c
        /*0702*/ 	.short	(.L_454 - .L_453)


	//   ....[0]....
.L_453:
        /*0704*/ 	.word	0x000006b0


	//   ....[1]....
        /*0708*/ 	.word	0x00001290


	//   ....[2]....
        /*070c*/ 	.word	0x00001320


	//   ....[3]....
        /*0710*/ 	.word	0x00013fb0


	//   ....[4]....
        /*0714*/ 	.word	0x000140f0


	//   ....[5]....
        /*0718*/ 	.word	0x00014110


	//----- nvinfo : EIATTR_CRS_STACK_SIZE
	.align		4
.L_454:
        /*071c*/ 	.byte	0x04, 0x1e
        /*071e*/ 	.short	(.L_456 - .L_455)
.L_455:
        /*0720*/ 	.word	0x00000000


	//----- nvinfo : EIATTR_CBANK_PARAM_SIZE
	.align		4
.L_456:
        /*0724*/ 	.byte	0x03, 0x19
        /*0726*/ 	.short	0x01d0


	//----- nvinfo : EIATTR_PARAM_CBANK
	.align		4
        /*0728*/ 	.byte	0x04, 0x0a
        /*072a*/ 	.short	(.L_458 - .L_457)
	.align		4
.L_457:
        /*072c*/ 	.word	index@(.nv.constant0._ZN5flash16flash_fwd_kernelI23Flash_fwd_kernel_traitsILi96ELi128ELi64ELi4ELb0ELb0EN7cutlass6half_tE19Flash_kernel_traitsILi96ELi128ELi64ELi4ES3_EELb1ELb0ELb0ELb1ELb0ELb0ELb0ELb1EEEvNS_16Flash_fwd_paramsE)
        /*0730*/ 	.short	0x0380
        /*0732*/ 	.short	0x01d0


	//----- nvinfo : EIATTR_SW_WAR
	.align		4
.L_458:
        /*0734*/ 	.byte	0x04, 0x36
        /*0736*/ 	.short	(.L_460 - .L_459)
.L_459:
        /*0738*/ 	.word	0x00000008
.L_460:


//--------------------- .nv.info._ZN5flash16flash_fwd_kernelI23Flash_fwd_kernel_traitsILi96ELi128ELi64ELi4ELb0ELb0EN7cutlass6half_tE19Flash_kernel_traitsILi96ELi128ELi64ELi4ES3_EELb0ELb0ELb0ELb1ELb0ELb0ELb1ELb0EEEvNS_16Flash_fwd_paramsE --------------------------
	.section	.nv.info._ZN5flash16flash_fwd_kernelI23Flash_fwd_kernel_traitsILi96ELi128ELi64ELi4ELb0ELb0EN7cutlass6half_tE19Flash_kernel_traitsILi96ELi128ELi64ELi4ES3_EELb0ELb0ELb0ELb1ELb0ELb0ELb1ELb0EEEvNS_16Flash_fwd_paramsE,"",@"SHT_CUDA_INFO"
	.sectionflags	@""
	.align	4


	//----- nvinfo : EIATTR_CUDA_API_VERSION
	.align		4
        /*0000*/ 	.byte	0x04, 0x37
        /*0002*/ 	.short	(.L_462 - .L_461)
.L_461:
        /*0004*/ 	.word	0x00000082


	//----- nvinfo : EIATTR_KPARAM_INFO
	.align		4
.L_462:
        /*0008*/ 	.byte	0x04, 0x17
        /*000a*/ 	.short	(.L_464 - .L_463)
.L_463:
        /*000c*/ 	.word	0x00000000
        /*0010*/ 	.short	0x0000
        /*0012*/ 	.short	0x0000
        /*0014*/ 	.byte	0x00, 0xf0, 0x41, 0x07


	//----- nvinfo : EIATTR_SPARSE_MMA_MASK
	.align		4
.L_464:
        /*0018*/ 	.byte	0x03, 0x50
        /*001a*/ 	.short	0x0000


	//----- nvinfo : EIATTR_MAXREG_COUNT
	.align		4
        /*001c*/ 	.byte	0x03, 0x1b
        /*001e*/ 	.short	0x00ff


	//----- nvinfo : EIATTR_NUM_BARRIERS
	.align		4
        /*0020*/ 	.byte	0x02, 0x4c
        /*0022*/ 	.byte	0x01
	.zero		1


	//----- nvinfo : EIATTR_ANNOTATIONS
	.align		4
        /*0024*/ 	.byte	0x04, 0x55
        /*0026*/ 	.short	(.L_466 - .L_465)


	//   ....[0]....
.L_465:
        /* <DEDUP_REMOVED lines=30> */


	//----- nvinfo : EIATTR_MERCURY_ISA_VERSION
	.align		4
.L_466:
        /*01f0*/ 	.byte	0x03, 0x5f
        /*01f2*/ 	.short	0x0101


	//----- nvinfo : EIATTR_COOP_GROUP_MASK_REGIDS
	.align		4
        /*01f4*/ 	.byte	0x04, 0x29
        /*01f6*/ 	.short	(.L_468 - .L_467)


	//   ....[0]....
.L_467:
        /*01f8*/ 	.word	0xffffffff


	//   ....[1]....
        /*01fc*/ 	.word	0xffffffff


	//   ....[2]....
        /*0200*/ 	.word	0xffffffff


	//   ....[3]....
        /*0204*/ 	.word	0xffffffff


	//   ....[4]....
        /*0208*/ 	.word	0xffffffff


	//   ....[5]....
        /*020c*/ 	.word	0xffffffff


	//   ....[6]....
        /*0210*/ 	.word	0xffffffff


	//   ....[7]....
        /*0214*/ 	.word	0xffffffff


	//   ....[8]....
        /*0218*/ 	.word	0xffffffff


	//   ....[9]....
        /*021c*/ 	.word	0xffffffff


	//   ....[10]....
        /*0220*/ 	.word	0xffffffff


	//   ....[11]....
        /*0224*/ 	.word	0xffffffff


	//   ....[12]....
        /*0228*/ 	.word	0xffffffff


	//   ....[13]....
        /*022c*/ 	.word	0xffffffff


	//   ....[14]....
        /*0230*/ 	.word	0xffffffff


	//   ....[15]....
        /*0234*/ 	.word	0xffffffff


	//   ....[16]....
        /*0238*/ 	.word	0xffffffff


	//   ....[17]....
        /*023c*/ 	.word	0xffffffff


	//   ....[18]....
        /*0240*/ 	.word	0xffffffff


	//   ....[19]....
        /*0244*/ 	.word	0xffffffff


	//   ....[20]....
        /*0248*/ 	.word	0xffffffff


	//   ....[21]....
        /*024c*/ 	.word	0xffffffff


	//   ....[22]....
        /*0250*/ 	.word	0xffffffff


	//   ....[23]....
        /*0254*/ 	.word	0xffffffff


	//----- nvinfo : EIATTR_COOP_GROUP_INSTR_OFFSETS
	.align		4
.L_468:
        /*0258*/ 	.byte	0x04, 0x28
        /*025a*/ 	.short	(.L_470 - .L_469)


	//   ....[0]....
.L_469:
        /*025c*/ 	.word	0x000059b0


	//   ....[1]....
        /*0260*/ 	.word	0x000059c0


	//   ....[2]....
        /*0264*/ 	.word	0x00005a00


	//   ....[3]....
        /*0268*/ 	.word	0x00005a30


	//   ....[4]....
        /*026c*/ 	.word	0x00005b20


	//   ....[5]....
        /*0270*/ 	.word	0x00005b70


	//   ....[6]....
        /*0274*/ 	.word	0x00005ca0


	//   ....[7]....
        /*0278*/ 	.word	0x00005d00


	//   ....[8]....
        /*027c*/ 	.word	0x00009a40


	//   ....[9]....
        /*0280*/ 	.word	0x00009a60


	//   ....[10]....
        /*0284*/ 	.word	0x00009a70


	//   ....[11]....
        /*0288*/ 	.word	0x00009a80


	//   ....[12]....
        /*028c*/ 	.word	0x00009ad0


	//   ....[13]....
        /*0290*/ 	.word	0x00009af0


	//   ....[14]....
        /*0294*/ 	.word	0x00009b10


	//   ....[15]....
        /*0298*/ 	.word	0x00009b20


	//   ....[16]....
        /*029c*/ 	.word	0x0000bc60


	//   ....[17]....
        /*02a0*/ 	.word	0x0000bc70


	//   ....[18]....
        /*02a4*/ 	.word	0x0000bc80


	//   ....[19]....
        /*02a8*/ 	.word	0x0000bca0


	//   ....[20]....
        /*02ac*/ 	.word	0x0000bcc0


	//   ....[21]....
        /*02b0*/ 	.word	0x0000bce0


	//   ....[22]....
        /*02b4*/ 	.word	0x0000bcf0


	//   ....[23]....
        /*02b8*/ 	.word	0x0000bd20


	//----- nvinfo : EIATTR_VRC_CTA_INIT_COUNT
	.align		4
.L_470:
        /*02bc*/ 	.byte	0x02, 0x4a
	.zero		1
	.zero		1


	//----- nvinfo : EIATTR_EXIT_INSTR_OFFSETS
	.align		4
        /*02c0*/ 	.byte	0x04, 0x1c
        /*02c2*/ 	.short	(.L_472 - .L_471)


	//   ....[0]....
.L_471:
        /*02c4*/ 	.word	0x000003c0


	//   ....[1]....
        /*02c8*/ 	.word	0x00000f80


	//   ....[2]....
        /*02cc*/ 	.word	0x00001010


	//   ....[3]....
        /*02d0*/ 	.word	0x0000d790


	//   ....[4]....
        /*02d4*/ 	.word	0x0000d8d0


	//   ....[5]....
        /*02d8*/ 	.word	0x0000d8f0


	//----- nvinfo : EIATTR_CRS_STACK_SIZE
	.align		4
.L_472:
        /*02dc*/ 	.byte	0x04, 0x1e
        /*02de*/ 	.short	(.L_474 - .L_473)
.L_473:
        /*02e0*/ 	.word	0x00000000


	//----- nvinfo : EIATTR_CBANK_PARAM_SIZE
	.align		4
.L_474:
        /*02e4*/ 	.byte	0x03, 0x19
        /*02e6*/ 	.short	0x01d0


	//----- nvinfo : EIATTR_PARAM_CBANK
	.align		4
        /*02e8*/ 	.byte	0x04, 0x0a
        /*02ea*/ 	.short	(.L_476 - .L_475)
	.align		4
.L_475:
        /*02ec*/ 	.word	index@(.nv.constant0._ZN5flash16flash_fwd_kernelI23Flash_fwd_kernel_traitsILi96ELi128ELi64ELi4ELb0ELb0EN7cutlass6half_tE19Flash_kernel_traitsILi96ELi128ELi64ELi4ES3_EELb0ELb0ELb0ELb1ELb0ELb0ELb1ELb0EEEvNS_16Flash_fwd_paramsE)
        /*02f0*/ 	.short	0x0380
        /*02f2*/ 	.short	0x01d0


	//----- nvinfo : EIATTR_SW_WAR
	.align		4
.L_476:
        /*02f4*/ 	.byte	0x04, 0x36
        /*02f6*/ 	.short	(.L_478 - .L_477)
.L_477:
        /*02f8*/ 	.word	0x00000008
.L_478:


//--------------------- .nv.info._ZN5flash16flash_fwd_kernelI23Flash_fwd_kernel_traitsILi96ELi128ELi64ELi4ELb0ELb0EN7cutlass6half_tE19Flash_kernel_traitsILi96ELi128ELi64ELi4ES3_EELb1ELb0ELb1ELb0ELb0ELb1ELb0ELb0EEEvNS_16Flash_fwd_paramsE --------------------------
	.section	.nv.info._ZN5flash16flash_fwd_kernelI23Flash_fwd_kernel_traitsILi96ELi128ELi64ELi4ELb0ELb0EN7cutlass6half_tE19Flash_kernel_traitsILi96ELi128ELi64ELi4ES3_EELb1ELb0ELb1ELb0ELb0ELb1ELb0ELb0EEEvNS_16Flash_fwd_paramsE,"",@"SHT_CUDA_INFO"
	.sectionflags	@""
	.align	4


	//----- nvinfo : EIATTR_CUDA_API_VERSION
	.align		4
        /*0000*/ 	.byte	0x04, 0x37
        /*0002*/ 	.short	(.L_480 - .L_479)
.L_479:
        /*0004*/ 	.word	0x00000082


	//----- nvinfo : EIATTR_KPARAM_INFO
	.align		4
.L_480:
        /*0008*/ 	.byte	0x04, 0x17
        /*000a*/ 	.short	(.L_482 - .L_481)
.L_481:
        /*000c*/ 	.word	0x00000000
        /*0010*/ 	.short	0x0000
        /*0012*/ 	.short	0x0000
        /*0014*/ 	.byte	0x00, 0xf0, 0x41, 0x07


	//----- nvinfo : EIATTR_SPARSE_MMA_MASK
	.align		4
.L_482:
        /*0018*/ 	.byte	0x03, 0x50
        /*001a*/ 	.short	0x0000


	//----- nvinfo : EIATTR_MAXREG_COUNT
	.align		4
        /*001c*/ 	.byte	0x03, 0x1b
        /*001e*/ 	.short	0x00ff


	//----- nvinfo : EIATTR_NUM_BARRIERS
	.align		4
        /*0020*/ 	.byte	0x02, 0x4c
        /*0022*/ 	.byte	0x01
	.zero		1


	//----- nvinfo : EIATTR_ANNOTATIONS
	.align		4
        /*0024*/ 	.byte	0x04, 0x55
        /*0026*/ 	.short	(.L_484 - .L_483)


	//   ....[0]....
.L_483:
        /* <DEDUP_REMOVED lines=43> */


	//----- nvinfo : EIATTR_MERCURY_ISA_VERSION
	.align		4
.L_484:
        /*02c0*/ 	.byte	0x03, 0x5f
        /*02c2*/ 	.short	0x0101


	//----- nvinfo : EIATTR_INT_WARP_WIDE_INSTR_OFFSETS
	.align		4
        /*02c4*/ 	.byte	0x04, 0x31
        /*02c6*/ 	.short	(.L_486 - .L_485)


	//   ....[0]....
.L_485:
        /*02c8*/ 	.word	0x00001e20


	//----- nvinfo : EIATTR_COOP_GROUP_MASK_REGIDS
	.align		4
.L_486:
        /*02cc*/ 	.byte	0x04, 0x29
        /*02ce*/ 	.short	(.L_488 - .L_487)


	//   ....[0]....
.L_487:
        /*02d0*/ 	.word	0xffffffff


	//   ....[1]....
        /*02d4*/ 	.word	0xffffffff


	//   ....[2]....
        /*02d8*/ 	.word	0xffffffff


	//   ....[3]....
        /*02dc*/ 	.word	0xffffffff


	//   ....[4]....
        /*02e0*/ 	.word	0xffffffff


	//   ....[5]....
        /*02e4*/ 	.word	0xffffffff


	//   ....[6]....
        /*02e8*/ 	.word	0xffffffff


	//   ....[7]....
        /*02ec*/ 	.word	0xffffffff


	//   ....[8]....
        /*02f0*/ 	.word	0xffffffff


	//   ....[9]....
        /*02f4*/ 	.word	0xffffffff


	//   ....[10]....
        /*02f8*/ 	.word	0xffffffff


	//   ....[11]....
        /*02fc*/ 	.word	0xffffffff


	//   ....[12]....
        /*0300*/ 	.word	0xffffffff


	//   ....[13]....
        /*0304*/ 	.word	0xffffffff


	//   ....[14]....
        /*0308*/ 	.word	0xffffffff


	//   ....[15]....
        /*030c*/ 	.word	0xffffffff


	//   ....[16]....
        /*0310*/ 	.word	0xffffffff


	//   ....[17]....
        /*0314*/ 	.word	0xffffffff


	//   ....[18]....
        /*0318*/ 	.word	0xffffffff


	//   ....[19]....
        /*031c*/ 	.word	0xffffffff


	//   ....[20]....
        /*0320*/ 	.word	0xffffffff


	//   ....[21]....
        /*0324*/ 	.word	0xffffffff


	//   ....[22]....
        /*0328*/ 	.word	0xffffffff


	//   ....[23]....
        /*032c*/ 	.word	0xffffffff


	//   ....[24]....
        /*0330*/ 	.word	0xffffffff


	//   ....[25]....
        /*0334*/ 	.word	0xffffffff


	//   ....[26]....
        /*0338*/ 	.word	0xffffffff


	//   ....[27]....
        /*033c*/ 	.word	0xffffffff


	//   ....[28]....
        /*0340*/ 	.word	0xffffffff


	//   ....[29]....
        /*0344*/ 	.word	0xffffffff


	//   ....[30]....
        /*0348*/ 	.word	0xffffffff


	//   ....[31]....
        /*034c*/ 	.word	0xffffffff


	//   ....[32]....
        /*0350*/ 	.word	0xffffffff


	//   ....[33]....
        /*0354*/ 	.word	0xffffffff


	//   ....[34]....
        /*0358*/ 	.word	0xffffffff


	//   ....[35]....
        /*035c*/ 	.word	0xffffffff


	//   ....[36]....
        /*0360*/ 	.word	0xffffffff


	//   ....[37]....
        /*0364*/ 	.word	0xffffffff


	//   ....[38]....
        /*0368*/ 	.word	0xffffffff


	//   ....[39]....
        /*036c*/ 	.word	0xffffffff


	//----- nvinfo : EIATTR_COOP_GROUP_INSTR_OFFSETS
	.align		4
.L_488:
        /*0370*/ 	.byte	0x04, 0x28
        /*0372*/ 	.short	(.L_490 - .L_489)


	//   ....[0]....
.L_489:
        /*0374*/ 	.word	0x000040e0


	//   ....[1]....
        /*0378*/ 	.word	0x00004120


	//   ....[2]....
        /*037c*/ 	.word	0x00004330


	//   ....[3]....
        /*0380*/ 	.word	0x00004390


	//   ....[4]....
        /*0384*/ 	.word	0x00004b60


	//   ....[5]....
        /*0388*/ 	.word	0x00004ef0


	//   ....[6]....
        /*038c*/ 	.word	0x00004f40


	//   ....[7]....
        /*0390*/ 	.word	0x00005000


	//   ....[8]....
        /*0394*/ 	.word	0x00008dd0


	//   ....[9]....
        /*0398*/ 	.word	0x00008e60


	//   ....[10]....
        /*039c*/ 	.word	0x00008f30


	//   ....[11]....
        /*03a0*/ 	.word	0x00009090


	//   ....[12]....
        /*03a4*/ 	.word	0x0000a5d0


	//   ....[13]....
        /*03a8*/ 	.word	0x0000a630


	//   ....[14]....
        /*03ac*/ 	.word	0x0000a700


	//   ....[15]....
        /*03b0*/ 	.word	0x0000a740


	//   ....[16]....
        /*03b4*/ 	.word	0x0000f980


	//   ....[17]....
        /*03b8*/ 	.word	0x0000f9c0


	//   ....[18]....
        /*03bc*/ 	.word	0x0000fa00


	//   ....[19]....
        /*03c0*/ 	.word	0x0000fa40


	//   ....[20]....
        /*03c4*/ 	.word	0x0000fb60


	//   ....[21]....
        /*03c8*/ 	.word	0x0000fb90


	//   ....[22]....
        /*03cc*/ 	.word	0x0000fbd0


	//   ....[23]....
        /*03d0*/ 	.word	0x0000fc00


	//   ....[24]....
        /*03d4*/ 	.word	0x000150e0


	//   ....[25]....
        /*03d8*/ 	.word	0x00015170


	//   ....[26]....
        /*03dc*/ 	.word	0x000152b0


	//   ....[27]....
        /*03e0*/ 	.word	0x00015410


	//   ....[28]....
        /*03e4*/ 	.word	0x00015480


	//   ....[29]....
        /*03e8*/ 	.word	0x000154e0


	//   ....[30]....
        /*03ec*/ 	.word	0x00015600


	//   ....[31]....
        /*03f0*/ 	.word	0x000156f0


	//   ....[32]....
        /*03f4*/ 	.word	0x00018d70


	//   ....[33]....
        /*03f8*/ 	.word	0x00018d80


	//   ....[34]....
        /*03fc*/ 	.word	0x00018d90


	//   ....[35]....
        /*0400*/ 	.word	0x00018db0


	//   ....[36]....
        /*0404*/ 	.word	0x00018dd0


	//   ....[37]....
        /*0408*/ 	.word	0x00018e00


	//   ....[38]....
        /*040c*/ 	.word	0x00018e10


	//   ....[39]....
        /*0410*/ 	.word	0x00018e40


	//----- nvinfo : EIATTR_VRC_CTA_INIT_COUNT
	.align		4
.L_490:
        /*0414*/ 	.byte	0x02, 0x4a
	.zero		1
	.zero		1


	//----- nvinfo : EIATTR_EXIT_INSTR_OFFSETS
	.align		4
        /*0418*/ 	.byte	0x04, 0x1c
        /*041a*/ 	.short	(.L_492 - .L_491)


	//   ....[0]....
.L_491:
        /*041c*/ 	.word	0x00000660


	//   ....[1]....
        /*0420*/ 	.word	0x00001290


	//   ....[2]....
        /*0424*/ 	.word	0x00001320


	//   ....[3]....
        /*0428*/ 	.word	0x0001a7a0


	//   ....[4]....
        /*042c*/ 	.word	0x0001a8a0


	//----- nvinfo : EIATTR_CRS_STACK_SIZE
	.align		4
.L_492:
        /*0430*/ 	.byte	0x04, 0x1e
        /*0432*/ 	.short	(.L_494 - .L_493)
.L_493:
        /*0434*/ 	.word	0x00000000


	//----- nvinfo : EIATTR_CBANK_PARAM_SIZE
	.align		4
.L_494:
        /*0438*/ 	.byte	0x03, 0x19
        /*043a*/ 	.short	0x01d0


	//----- nvinfo : EIATTR_PARAM_CBANK
	.align		4
        /*043c*/ 	.byte	0x04, 0x0a
        /*043e*/ 	.short	(.L_496 - .L_495)
	.align		4
.L_495:
        /*0440*/ 	.word	index@(.nv.constant0._ZN5flash16flash_fwd_kernelI23Flash_fwd_kernel_traitsILi96ELi128ELi64ELi4ELb0ELb0EN7cutlass6half_tE19Flash_kernel_traitsILi96ELi128ELi64ELi4ES3_EELb1ELb0ELb1ELb0ELb0ELb1ELb0ELb0EEEvNS_16Flash_fwd_paramsE)
        /*0444*/ 	.short	0x0380
        /*0446*/ 	.short	0x01d0


	//----- nvinfo : EIATTR_SW_WAR
	.align		4
.L_496:
        /*0448*/ 	.byte	0x04, 0x36
        /*044a*/ 	.short	(.L_498 - .L_497)
.L_497:
        /*044c*/ 	.word	0x00000008
.L_498:


//--------------------- .nv.info._ZN5flash16flash_fwd_kernelI23Flash_fwd_kernel_traitsILi96ELi128ELi64ELi4ELb0ELb0EN7cutlass6half_tE19Flash_kernel_traitsILi96ELi128ELi64ELi4ES3_EELb0ELb0ELb1ELb0ELb0ELb1ELb1ELb0EEEvNS_16Flash_fwd_paramsE --------------------------
	.section	.nv.info._ZN5flash16flash_fwd_kernelI23Flash_fwd_kernel_traitsILi96ELi128ELi64ELi4ELb0ELb0EN7cutlass6half_tE19Flash_kernel_traitsILi96ELi128ELi64ELi4ES3_EELb0ELb0ELb1ELb0ELb0ELb1ELb1ELb0EEEvNS_16Flash_fwd_paramsE,"",@"SHT_CUDA_INFO"
	.sectionflags	@""
	.align	4


	//----- nvinfo : EIATTR_CUDA_API_VERSION
	.align		4
        /*0000*/ 	.byte	0x04, 0x37
        /*0002*/ 	.short	(.L_500 - .L_499)
.L_499:
        /*0004*/ 	.word	0x00000082


	//----- nvinfo : EIATTR_KPARAM_INFO
	.align		4
.L_500:
        /*0008*/ 	.byte	0x04, 0x17
        /*000a*/ 	.short	(.L_502 - .L_501)
.L_501:
        /*000c*/ 	.word	0x00000000
        /*0010*/ 	.short	0x0000
        /*0012*/ 	.short	0x0000
        /*0014*/ 	.byte	0x00, 0xf0, 0x41, 0x07


	//----- nvinfo : EIATTR_SPARSE_MMA_MASK
	.align		4
.L_502:
        /*0018*/ 	.byte	0x03, 0x50
        /*001a*/ 	.short	0x0000


	//----- nvinfo : EIATTR_MAXREG_COUNT
	.align		4
        /*001c*/ 	.byte	0x03, 0x1b
        /*001e*/ 	.short	0x00ff


	//----- nvinfo : EIATTR_NUM_BARRIERS
	.align		4
        /*0020*/ 	.byte	0x02, 0x4c
        /*0022*/ 	.byte	0x01
	.zero		1


	//----- nvinfo : EIATTR_ANNOTATIONS
	.align		4
        /*0024*/ 	.byte	0x04, 0x55
        /*0026*/ 	.short	(.L_504 - .L_503)


	//   ....[0]....
.L_503:
        /* <DEDUP_REMOVED lines=44> */


	//----- nvinfo : EIATTR_MERCURY_ISA_VERSION
	.align		4
.L_504:
        /*02d8*/ 	.byte	0x03, 0x5f
        /*02da*/ 	.short	0x0101


	//----- nvinfo : EIATTR_COOP_GROUP_MASK_REGIDS
	.align		4
        /*02dc*/ 	.byte	0x04, 0x29
        /*02de*/ 	.short	(.L_506 - .L_505)


	//   ....[0]....
.L_505:
        /*02e0*/ 	.word	0xffffffff


	//   ....[1]....
        /*02e4*/ 	.word	0xffffffff


	//   ....[2]....
        /*02e8*/ 	.word	0xffffffff


	//   ....[3]....
        /*02ec*/ 	.word	0xffffffff


	//   ....[4]....
        /*02f0*/ 	.word	0xffffffff


	//   ....[5]....
        /*02f4*/ 	.word	0xffffffff


	//   ....[6]....
        /*02f8*/ 	.word	0xffffffff


	//   ....[7]....
        /*02fc*/ 	.word	0xffffffff


	//   ....[8]....
        /*0300*/ 	.word	0xffffffff


	//   ....[9]....
        /*0304*/ 	.word	0xffffffff


	//   ....[10]....
        /*0308*/ 	.word	0xffffffff


	//   ....[11]....
        /*030c*/ 	.word	0xffffffff


	//   ....[12]....
        /*0310*/ 	.word	0xffffffff


	//   ....[13]....
        /*0314*/ 	.word	0xffffffff


	//   ....[14]....
        /*0318*/ 	.word	0xffffffff


	//   ....[15]....
        /*031c*/ 	.word	0xffffffff


	//   ....[16]....
        /*0320*/ 	.word	0xffffffff


	//   ....[17]....
        /*0324*/ 	.word	0xffffffff


	//   ....[18]....
        /*0328*/ 	.word	0xffffffff


	//   ....[19]....
        /*032c*/ 	.word	0xffffffff


	//   ....[20]....
        /*0330*/ 	.word	0xffffffff


	//   ....[21]....
        /*0334*/ 	.word	0xffffffff


	//   ....[22]....
        /*0338*/ 	.word	0xffffffff


	//   ....[23]....
        /*033c*/ 	.word	0xffffffff


	//   ....[24]....
        /*0340*/ 	.word	0xffffffff


	//   ....[25]....
        /*0344*/ 	.word	0xffffffff


	//   ....[26]....
        /*0348*/ 	.word	0xffffffff


	//   ....[27]....
        /*034c*/ 	.word	0xffffffff


	//   ....[28]....
        /*0350*/ 	.word	0xffffffff


	//   ....[29]....
        /*0354*/ 	.word	0xffffffff


	//   ....[30]....
        /*0358*/ 	.word	0xffffffff


	//   ....[31]....
        /*035c*/ 	.word	0xffffffff


	//   ....[32]....
        /*0360*/ 	.word	0xffffffff


	//   ....[33]....
        /*0364*/ 	.word	0xffffffff


	//   ....[34]....
        /*0368*/ 	.word	0xffffffff


	//   ....[35]....
        /*036c*/ 	.word	0xffffffff


	//   ....[36]....
        /*0370*/ 	.word	0xffffffff


	//   ....[37]....
        /*0374*/ 	.word	0xffffffff


	//   ....[38]....
        /*0378*/ 	.word	0xffffffff


	//   ....[39]....
        /*037c*/ 	.word	0xffffffff


	//----- nvinfo : EIATTR_COOP_GROUP_INSTR_OFFSETS
	.align		4
.L_506:
        /*0380*/ 	.byte	0x04, 0x28
        /*0382*/ 	.short	(.L_508 - .L_507)


	//   ....[0]....
.L_507:
        /*0384*/ 	.word	0x00004290


	//   ....[1]....
        /*0388*/ 	.word	0x000042c0


	//   ....[2]....
        /*038c*/ 	.word	0x00004510


	//   ....[3]....
        /*0390*/ 	.word	0x00004820


	//   ....[4]....
        /*0394*/ 	.word	0x00004860


	//   ....[5]....
        /*0398*/ 	.word	0x00004880


	//   ....[6]....
        /*039c*/ 	.word	0x000048e0


	//   ....[7]....
        /*03a0*/ 	.word	0x00004960


	//   ....[8]....
        /*03a4*/ 	.word	0x00008770


	//   ....[9]....
        /*03a8*/ 	.word	0x00008890


	//   ....[10]....
        /*03ac*/ 	.word	0x00008990


	//   ....[11]....
        /*03b0*/ 	.word	0x00008a50


	//   ....[12]....
        /*03b4*/ 	.word	0x00008a90


	//   ....[13]....
        /*03b8*/ 	.word	0x00008b40


	//   ....[14]....
        /*03bc*/ 	.word	0x00008be0


	//   ....[15]....
        /*03c0*/ 	.word	0x00008c90


	//   ....[16]....
        /*03c4*/ 	.word	0x0000d420


	//   ....[17]....
        /*03c8*/ 	.word	0x0000d480


	//   ....[18]....
        /*03cc*/ 	.word	0x0000d5f0


	//   ....[19]....
        /*03d0*/ 	.word	0x0000d610


	//   ....[20]....
        /*03d4*/ 	.word	0x0000d660


	//   ....[21]....
        /*03d8*/ 	.word	0x0000d670


	//   ....[22]....
        /*03dc*/ 	.word	0x0000d6a0


	//   ....[23]....
        /*03e0*/ 	.word	0x0000d710


	//   ....[24]....
        /*03e4*/ 	.word	0x00011e30


	//   ....[25]....
        /*03e8*/ 	.word	0x00011fa0


	//   ....[26]....
        /*03ec*/ 	.word	0x00011fe0


	//   ....[27]....
        /*03f0*/ 	.word	0x00012040


	//   ....[28]....
        /*03f4*/ 	.word	0x00012050


	//   ....[29]....
        /*03f8*/ 	.word	0x00012070


	//   ....[30]....
        /*03fc*/ 	.word	0x000120f0


	//   ....[31]....
        /*0400*/ 	.word	0x00012110


	//   ....[32]....
        /*0404*/ 	.word	0x00014420


	//   ....[33]....
        /*0408*/ 	.word	0x00014430


	//   ....[34]....
        /*040c*/ 	.word	0x00014440


	//   ....[35]....
        /*0410*/ 	.word	0x00014460


	//   ....[36]....
        /*0414*/ 	.word	0x00014480


	//   ....[37]....
        /*0418*/ 	.word	0x000144a0


	//   ....[38]....
        /*041c*/ 	.word	0x000144b0


	//   ....[39]....
        /*0420*/ 	.word	0x000144e0


	//----- nvinfo : EIATTR_VRC_CTA_INIT_COUNT
	.align		4
.L_508:
        /*0424*/ 	.byte	0x02, 0x4a
	.zero		1
	.zero		1


	//----- nvinfo : EIATTR_EXIT_INSTR_OFFSETS
	.align		4
        /*0428*/ 	.byte	0x04, 0x1c
        /*042a*/ 	.short	(.L_510 - .L_509)


	//   ....[0]....
.L_509:
        /*042c*/ 	.word	0x00000350


	//   ....[1]....
        /*0430*/ 	.word	0x00000fa0


	//   ....[2]....
        /*0434*/ 	.word	0x00001030


	//   ....[3]....
        /*0438*/ 	.word	0x00015ea0


	//   ....[4]....
        /*043c*/ 	.word	0x00015fa0


	//----- nvinfo : EIATTR_CRS_STACK_SIZE
	.align		4
.L_510:
        /*0440*/ 	.byte	0x04, 0x1e
        /*0442*/ 	.short	(.L_512 - .L_511)
.L_511:
        /*0444*/ 	.word	0x00000000


	//----- nvinfo : EIATTR_CBANK_PARAM_SIZE
	.align		4
.L_512:
        /*0448*/ 	.byte	0x03, 0x19
        /*044a*/ 	.short	0x01d0


	//----- nvinfo : EIATTR_PARAM_CBANK
	.align		4
        /*044c*/ 	.byte	0x04, 0x0a
        /*044e*/ 	.short	(.L_514 - .L_513)
	.align		4
.L_513:
        /*0450*/ 	.word	index@(.nv.constant0._ZN5flash16flash_fwd_kernelI23Flash_fwd_kernel_traitsILi96ELi128ELi64ELi4ELb0ELb0EN7cutlass6half_tE19Flash_kernel_traitsILi96ELi128ELi64ELi4ES3_EELb0ELb0ELb1ELb0ELb0ELb1ELb1ELb0EEEvNS_16Flash_fwd_paramsE)
        /*0454*/ 	.short	0x0380
        /*0456*/ 	.short	0x01d0


	//----- nvinfo : EIATTR_SW_WAR
	.align		4
.L_514:
        /*0458*/ 	.byte	0x04, 0x36
        /*045a*/ 	.short	(.L_516 - .L_515)
.L_515:
        /*045c*/ 	.word	0x00000008
.L_516:


//--------------------- .nv.info._ZN5flash16flash_fwd_kernelI23Flash_fwd_kernel_traitsILi96ELi128ELi64ELi4ELb0ELb0EN7cutlass6half_tE19Flash_kernel_traitsILi96ELi128ELi64ELi4ES3_EELb1ELb0ELb1ELb1ELb0ELb0ELb0ELb0EEEvNS_16Flash_fwd_paramsE --------------------------
	.section	.nv.info._ZN5flash16flash_fwd_kernelI23Flash_fwd_kernel_traitsILi96ELi128ELi64ELi4ELb0ELb0EN7cutlass6half_tE19Flash_kernel_traitsILi96ELi128ELi64ELi4ES3_EELb1ELb0ELb1ELb1ELb0ELb0ELb0ELb0EEEvNS_16Flash_fwd_paramsE,"",@"SHT_CUDA_INFO"
	.sectionflags	@""
	.align	4


	//----- nvinfo : EIATTR_CUDA_API_VERSION
	.align		4
        /*0000*/ 	.byte	0x04, 0x37
        /*0002*/ 	.short	(.L_518 - .L_517)
.L_517:
        /*0004*/ 	.word	0x00000082


	//----- nvinfo : EIATTR_KPARAM_INFO
	.align		4
.L_518:
        /*0008*/ 	.byte	0x04, 0x17
        /*000a*/ 	.short	(.L_520 - .L_519)
.L_519:
        /*000c*/ 	.word	0x00000000
        /*0010*/ 	.short	0x0000
        /*0012*/ 	.short	0x0000
        /*0014*/ 	.byte	0x00, 0xf0, 0x41, 0x07


	//----- nvinfo : EIATTR_SPARSE_MMA_MASK
	.align		4
.L_520:
        /*0018*/ 	.byte	0x03, 0x50
        /*001a*/ 	.short	0x0000


	//----- nvinfo : EIATTR_MAXREG_COUNT
	.align		4
        /*001c*/ 	.byte	0x03, 0x1b
        /*001e*/ 	.short	0x00ff


	//----- nvinfo : EIATTR_NUM_BARRIERS
	.align		4
        /*0020*/ 	.byte	0x02, 0x4c
        /*0022*/ 	.byte	0x01
	.zero		1


	//----- nvinfo : EIATTR_ANNOTATIONS
	.align		4
        /*0024*/ 	.byte	0x04, 0x55
        /*0026*/ 	.short	(.L_522 - .L_521)


	//   ....[0]....
.L_521:
        /* <DEDUP_REMOVED lines=63> */


	//----- nvinfo : EIATTR_MERCURY_ISA_VERSION
	.align		4
.L_522:
        /*0408*/ 	.byte	0x03, 0x5f
        /*040a*/ 	.short	0x0101


	//----- nvinfo : EIATTR_COOP_GROUP_MASK_REGIDS
	.align		4
        /*040c*/ 	.byte	0x04, 0x29
        /*040e*/ 	.short	(.L_524 - .L_523)


	//   ....[0]....
.L_523:
        /*0410*/ 	.word	0xffffffff


	//   ....[1]....
        /*0414*/ 	.word	0xffffffff


	//   ....[2]....
        /*0418*/ 	.word	0xffffffff


	//   ....[3]....
        /*041c*/ 	.word	0xffffffff


	//   ....[4]....
        /*0420*/ 	.word	0xffffffff


	//   ....[5]....
        /*0424*/ 	.word	0xffffffff


	//   ....[6]....
        /*0428*/ 	.word	0xffffffff


	//   ....[7]....
        /*042c*/ 	.word	0xffffffff


	//   ....[8]....
        /*0430*/ 	.word	0xffffffff


	//   ....[9]....
        /*0434*/ 	.word	0xffffffff


	//   ....[10]....
        /*0438*/ 	.word	0xffffffff


	//   ....[11]....
        /*043c*/ 	.word	0xffffffff


	//   ....[12]....
        /*0440*/ 	.word	0xffffffff


	//   ....[13]....
        /*0444*/ 	.word	0xffffffff


	//   ....[14]....
        /*0448*/ 	.word	0xffffffff


	//   ....[15]....
        /*044c*/ 	.word	0xffffffff


	//   ....[16]....
        /*0450*/ 	.word	0xffffffff


	//   ....[17]....
        /*0454*/ 	.word	0xffffffff


	//   ....[18]....
        /*0458*/ 	.word	0xffffffff


	//   ....[19]....
        /*045c*/ 	.word	0xffffffff


	//   ....[20]....
        /*0460*/ 	.word	0xffffffff


	//   ....[21]....
        /*0464*/ 	.word	0xffffffff


	//   ....[22]....
        /*0468*/ 	.word	0xffffffff


	//   ....[23]....
        /*046c*/ 	.word	0xffffffff


	//   ....[24]....
        /*0470*/ 	.word	0xffffffff


	//   ....[25]....
        /*0474*/ 	.word	0xffffffff


	//   ....[26]....
        /*0478*/ 	.word	0xffffffff


	//   ....[27]....
        /*047c*/ 	.word	0xffffffff


	//   ....[28]....
        /*0480*/ 	.word	0xffffffff


	//   ....[29]....
        /*0484*/ 	.word	0xffffffff


	//   ....[30]....
        /*0488*/ 	.word	0xffffffff


	//   ....[31]....
        /*048c*/ 	.word	0xffffffff


	//   ....[32]....
        /*0490*/ 	.word	0xffffffff


	//   ....[33]....
        /*0494*/ 	.word	0xffffffff


	//   ....[34]....
        /*0498*/ 	.word	0xffffffff


	//   ....[35]....
        /*049c*/ 	.word	0xffffffff


	//   ....[36]....
        /*04a0*/ 	.word	0xffffffff


	//   ....[37]....
        /*04a4*/ 	.word	0xffffffff


	//   ....[38]....
        /*04a8*/ 	.word	0xffffffff


	//   ....[39]....
        /*04ac*/ 	.word	0xffffffff


	//----- nvinfo : EIATTR_COOP_GROUP_INSTR_OFFSETS
	.align		4
.L_524:
        /*04b0*/ 	.byte	0x04, 0x28
        /*04b2*/ 	.short	(.L_526 - .L_525)


	//   ....[0]....
.L_525:
        /*04b4*/ 	.word	0x000064d0


	//   ....[1]....
        /*04b8*/ 	.word	0x00006580


	//   ....[2]....
        /*04bc*/ 	.word	0x00006620


	//   ....[3]....
        /*04c0*/ 	.word	0x00006690


	//   ....[4]....
        /*04c4*/ 	.word	0x00007050


	//   ....[5]....
        /*04c8*/ 	.word	0x000070e0


	//   ....[6]....
        /*04cc*/ 	.word	0x000071c0


	//   ....[7]....
        /*04d0*/ 	.word	0x000072c0


	//   ....[8]....
        /*04d4*/ 	.word	0x0000deb0


	//   ....[9]....
        /*04d8*/ 	.word	0x0000def0


	//   ....[10]....
        /*04dc*/ 	.word	0x0000df20


	//   ....[11]....
        /*04e0*/ 	.word	0x0000df40


	//   ....[12]....
        /*04e4*/ 	.word	0x0000dfb0


	//   ....[13]....
        /*04e8*/ 	.word	0x0000e010


	//   ....[14]....
        /*04ec*/ 	.word	0x0000e040


	//   ....[15]....
        /*04f0*/ 	.word	0x0000e070


	//   ....[16]....
        /*04f4*/ 	.word	0x000151c0


	//   ....[17]....
        /*04f8*/ 	.word	0x00015200


	//   ....[18]....
        /*04fc*/ 	.word	0x00015240


	//   ....[19]....
        /*0500*/ 	.word	0x00015280


	//   ....[20]....
        /*0504*/ 	.word	0x00015380


	//   ....[21]....
        /*0508*/ 	.word	0x000153b0


	//   ....[22]....
        /*050c*/ 	.word	0x000153e0


	//   ....[23]....
        /*0510*/ 	.word	0x00015410


	//   ....[24]....
        /*0514*/ 	.word	0x0001c330


	//   ....[25]....
        /*0518*/ 	.word	0x0001c3a0


	//   ....[26]....
        /*051c*/ 	.word	0x0001c4f0


	//   ....[27]....
        /*0520*/ 	.word	0x0001c540


	//   ....[28]....
        /*0524*/ 	.word	0x0001c620


	//   ....[29]....
        /*0528*/ 	.word	0x0001c650


	//   ....[30]....
        /*052c*/ 	.word	0x0001c6f0


	//   ....[31]....
        /*0530*/ 	.word	0x0001c730


	//   ....[32]....
        /*0534*/ 	.word	0x0001fb70


	//   ....[33]....
        /*0538*/ 	.word	0x0001fb80


	//   ....[34]....
        /*053c*/ 	.word	0x0001fb90


	//   ....[35]....
        /*0540*/ 	.word	0x0001fbd0


	//   ....[36]....
        /*0544*/ 	.word	0x0001fbf0


	//   ....[37]....
        /*0548*/ 	.word	0x0001fc10


	//   ....[38]....
        /*054c*/ 	.word	0x0001fc20


	//   ....[39]....
        /*0550*/ 	.word	0x0001fc50


	//----- nvinfo : EIATTR_VRC_CTA_INIT_COUNT
	.align		4
.L_526:
        /*0554*/ 	.byte	0x02, 0x4a
	.zero		1
	.zero		1


	//----- nvinfo : EIATTR_EXIT_INSTR_OFFSETS
	.align		4
        /*0558*/ 	.byte	0x04, 0x1c
        /*055a*/ 	.short	(.L_528 - .L_527)


	//   ....[0]....
.L_527:
        /*055c*/ 	.word	0x00000620


	//   ....[1]....
        /*0560*/ 	.word	0x00001370


	//   ....[2]....
        /*0564*/ 	.word	0x00001400


	//   ....[3]....
        /*0568*/ 	.word	0x000215f0


	//   ....[4]....
        /*056c*/ 	.word	0x00021730


	//   ....[5]....
        /*0570*/ 	.word	0x00021750


	//----- nvinfo : EIATTR_CRS_STACK_SIZE
	.align		4
.L_528:
        /*0574*/ 	.byte	0x04, 0x1e
        /*0576*/ 	.short	(.L_530 - .L_529)
.L_529:
        /*0578*/ 	.word	0x00000000


	//----- nvinfo : EIATTR_CBANK_PARAM_SIZE
	.align		4
.L_530:
        /*057c*/ 	.byte	0x03, 0x19
        /*057e*/ 	.short	0x01d0


	//----- nvinfo : EIATTR_PARAM_CBANK
	.align		4
        /*0580*/ 	.byte	0x04, 0x0a
        /*0582*/ 	.short	(.L_532 - .L_531)
	.align		4
.L_531:
        /*0584*/ 	.word	index@(.nv.constant0._ZN5flash16flash_fwd_kernelI23Flash_fwd_kernel_traitsILi96ELi128ELi64ELi4ELb0ELb0EN7cutlass6half_tE19Flash_kernel_traitsILi96ELi128ELi64ELi4ES3_EELb1ELb0ELb1ELb1ELb0ELb0ELb0ELb0EEEvNS_16Flash_fwd_paramsE)
        /*0588*/ 	.short	0x0380
        /*058a*/ 	.short	0x01d0


	//----- nvinfo : EIATTR_SW_WAR
	.align		4
.L_532:
        /*058c*/ 	.byte	0x04, 0x36
        /*058e*/ 	.short	(.L_534 - .L_533)
.L_533:
        /*0590*/ 	.word	0x00000008
.L_534:


//--------------------- .nv.info._ZN5flash16flash_fwd_kernelI23Flash_fwd_kernel_traitsILi96ELi128ELi64ELi4ELb0ELb0EN7cutlass6half_tE19Flash_kernel_traitsILi96ELi128ELi64ELi4ES3_EELb1ELb0ELb1ELb0ELb0ELb0ELb0ELb1EEEvNS_16Flash_fwd_paramsE --------------------------
	.section	.nv.info._ZN5flash16flash_fwd_kernelI23Flash_fwd_kernel_traitsILi96ELi128ELi64ELi4ELb0ELb0EN7cutlass6half_tE19Flash_kernel_traitsILi96ELi128ELi64ELi4ES3_EELb1ELb0ELb1ELb0ELb0ELb0ELb0ELb1EEEvNS_16Flash_fwd_paramsE,"",@"SHT_CUDA_INFO"
	.sectionflags	@""
	.align	4


	//----- nvinfo : EIATTR_CUDA_API_VERSION
	.align		4
        /*0000*/ 	.byte	0x04, 0x37
        /*0002*/ 	.short	(.L_536 - .L_535)
.L_535:
        /*0004*/ 	.word	0x00000082


	//----- nvinfo : EIATTR_KPARAM_INFO
	.align		4
.L_536:
        /*0008*/ 	.byte	0x04, 0x17
        /*000a*/ 	.short	(.L_538 - .L_537)
.L_537:
        /*000c*/ 	.word	0x00000000
        /*0010*/ 	.short	0x0000
        /*0012*/ 	.short	0x0000
        /*0014*/ 	.byte	0x00, 0xf0, 0x41, 0x07


	//----- nvinfo : EIATTR_SPARSE_MMA_MASK
	.align		4
.L_538:
        /*0018*/ 	.byte	0x03, 0x50
        /*001a*/ 	.short	0x0000


	//----- nvinfo : EIATTR_MAXREG_COUNT
	.align		4
        /*001c*/ 	.byte	0x03, 0x1b
        /*001e*/ 	.short	0x00ff


	//----- nvinfo : EIATTR_NUM_BARRIERS
	.align		4
        /*0020*/ 	.byte	0x02, 0x4c
        /*0022*/ 	.byte	0x01
	.zero		1


	//----- nvinfo : EIATTR_ANNOTATIONS
	.align		4
        /*0024*/ 	.byte	0x04, 0x55
        /*0026*/ 	.short	(.L_540 - .L_539)


	//   ....[0]....
.L_539:
        /* <DEDUP_REMOVED lines=194> */


	//----- nvinfo : EIATTR_MERCURY_ISA_VERSION
	.align		4
.L_540:
        /*0c30*/ 	.byte	0x03, 0x5f
        /*0c32*/ 	.short	0x0101


	//----- nvinfo : EIATTR_COOP_GROUP_MASK_REGIDS
	.align		4
        /*0c34*/ 	.byte	0x04, 0x29
        /*0c36*/ 	.short	(.L_542 - .L_541)


	//   ....[0]....
.L_541:
        /*0c38*/ 	.word	0xffffffff


	//   ....[1]....
        /*0c3c*/ 	.word	0xffffffff


	//   ....[2]....
        /*0c40*/ 	.word	0xffffffff


	//   ....[3]....
        /*0c44*/ 	.word	0xffffffff


	//   ....[4]....
        /*0c48*/ 	.word	0xffffffff


	//   ....[5]....
        /*0c4c*/ 	.word	0xffffffff


	//   ....[6]....
        /*0c50*/ 	.word	0xffffffff


	//   ....[7]....
        /*0c54*/ 	.word	0xffffffff


	//   ....[8]....
        /*0c58*/ 	.word	0xffffffff


	//   ....[9]....
        /*0c5c*/ 	.word	0xffffffff


	//   ....[10]....
        /*0c60*/ 	.word	0xffffffff


	//   ....[11]....
        /*0c64*/ 	.word	0xffffffff


	//   ....[12]....
        /*0c68*/ 	.word	0xffffffff


	//   ....[13]....
        /*0c6c*/ 	.word	0xffffffff


	//   ....[14]....
        /*0c70*/ 	.word	0xffffffff


	//   ....[15]....
        /*0c74*/ 	.word	0xffffffff


	//   ....[16]....
        /*0c78*/ 	.word	0xffffffff


	//   ....[17]....
        /*0c7c*/ 	.word	0xffffffff


	//   ....[18]....
        /*0c80*/ 	.word	0xffffffff


	//   ....[19]....
        /*0c84*/ 	.word	0xffffffff


	//   ....[20]....
        /*0c88*/ 	.word	0xffffffff


	//   ....[21]....
        /*0c8c*/ 	.word	0xffffffff


	//   ....[22]....
        /*0c90*/ 	.word	0xffffffff


	//   ....[23]....
        /*0c94*/ 	.word	0xffffffff


	//   ....[24]....
        /*0c98*/ 	.word	0xffffffff


	//   ....[25]....
        /*0c9c*/ 	.word	0xffffffff


	//   ....[26]....
        /*0ca0*/ 	.word	0xffffffff


	//   ....[27]....
        /*0ca4*/ 	.word	0xffffffff


	//   ....[28]....
        /*0ca8*/ 	.word	0xffffffff


	//   ....[29]....
        /*0cac*/ 	.word	0xffffffff


	//   ....[30]....
        /*0cb0*/ 	.word	0xffffffff


	//   ....[31]....
        /*0cb4*/ 	.word	0xffffffff


	//   ....[32]....
        /*0cb8*/ 	.word	0xffffffff


	//   ....[33]....
        /*0cbc*/ 	.word	0xffffffff


	//   ....[34]....
        /*0cc0*/ 	.word	0xffffffff


	//   ....[35]....
        /*0cc4*/ 	.word	0xffffffff


	//   ....[36]....
        /*0cc8*/ 	.word	0xffffffff


	//   ....[37]....
        /*0ccc*/ 	.word	0xffffffff


	//   ....[38]....
        /*0cd0*/ 	.word	0xffffffff


	//   ....[39]....
        /*0cd4*/ 	.word	0xffffffff


	//----- nvinfo : EIATTR_COOP_GROUP_INSTR_OFFSETS
	.align		4
.L_542:
        /*0cd8*/ 	.byte	0x04, 0x28
        /*0cda*/ 	.short	(.L_544 - .L_543)


	//   ....[0]....
.L_543:
        /*0cdc*/ 	.word	0x000055c0


	//   ....[1]....
        /*0ce0*/ 	.word	0x00005610


	//   ....[2]....
        /*0ce4*/ 	.word	0x000056d0


	//   ....[3]....
        /*0ce8*/ 	.word	0x00005720


	//   ....[4]....
        /*0cec*/ 	.word	0x00005760


	//   ....[5]....
        /*0cf0*/ 	.word	0x000057a0


	//   ....[6]....
        /*0cf4*/ 	.word	0x000058c0


	//   ....[7]....
        /*0cf8*/ 	.word	0x00005930


	//   ....[8]....
        /*0cfc*/ 	.word	0x0000c180


	//   ....[9]....
        /*0d00*/ 	.word	0x0000c360


	//   ....[10]....
        /*0d04*/ 	.word	0x0000c5d0


	//   ....[11]....
        /*0d08*/ 	.word	0x0000c750


	//   ....[12]....
        /*0d0c*/ 	.word	0x0000ca90


	//   ....[13]....
        /*0d10*/ 	.word	0x0000cbb0


	//   ....[14]....
        /*0d14*/ 	.word	0x0000d150


	//   ....[15]....
        /*0d18*/ 	.word	0x0000d300


	//   ....[16]....
        /*0d1c*/ 	.word	0x00014d60


	//   ....[17]....
        /*0d20*/ 	.word	0x00014e90


	//   ....[18]....
        /*0d24*/ 	.word	0x00014f60


	//   ....[19]....
        /*0d28*/ 	.word	0x00014f80


	//   ....[20]....
        /*0d2c*/ 	.word	0x00014fa0


	//   ....[21]....
        /*0d30*/ 	.word	0x00014fb0


	//   ....[22]....
        /*0d34*/ 	.word	0x00014ff0


	//   ....[23]....
        /*0d38*/ 	.word	0x00015030


	//   ....[24]....
        /*0d3c*/ 	.word	0x0001e3f0


	//   ....[25]....
        /*0d40*/ 	.word	0x0001e480


	//   ....[26]....
        /*0d44*/ 	.word	0x0001e4c0


	//   ....[27]....
        /*0d48*/ 	.word	0x0001e500


	//   ....[28]....
        /*0d4c*/ 	.word	0x0001e660


	//   ....[29]....
        /*0d50*/ 	.word	0x0001e690


	//   ....[30]....
        /*0d54*/ 	.word	0x0001e6c0


	//   ....[31]....
        /*0d58*/ 	.word	0x0001e930


	//   ....[32]....
        /*0d5c*/ 	.word	0x00024070


	//   ....[33]....
        /*0d60*/ 	.word	0x00024080


	//   ....[34]....
        /*0d64*/ 	.word	0x00024090


	//   ....[35]....
        /*0d68*/ 	.word	0x000240d0


	//   ....[36]....
        /*0d6c*/ 	.word	0x000240f0


	//   ....[37]....
        /*0d70*/ 	.word	0x00024110


	//   ....[38]....
        /*0d74*/ 	.word	0x00024120


	//   ....[39]....
        /*0d78*/ 	.word	0x00024150


	//----- nvinfo : EIATTR_VRC_CTA_INIT_COUNT
	.align		4
.L_544:
        /*0d7c*/ 	.byte	0x02, 0x4a
	.zero		1
	.zero		1


	//----- nvinfo : EIATTR_EXIT_INSTR_OFFSETS
	.align		4
        /*0d80*/ 	.byte	0x04, 0x1c
        /*0d82*/ 	.short	(.L_546 - .L_545)


	//   ....[0]....
.L_545:
        /*0d84*/ 	.word	0x00000660


	//   ....[1]....
        /*0d88*/ 	.word	0x000013c0


	//   ....[2]....
        /*0d8c*/ 	.word	0x00001450


	//   ....[3]....
        /*0d90*/ 	.word	0x00025b40


	//   ....[4]....
        /*0d94*/ 	.word	0x00025c80


	//   ....[5]....
        /*0d98*/ 	.word	0x00025ca0


	//----- nvinfo : EIATTR_CRS_STACK_SIZE
	.align		4
.L_546:
        /*0d9c*/ 	.byte	0x04, 0x1e
        /*0d9e*/ 	.short	(.L_548 - .L_547)
.L_547:
        /*0da0*/ 	.word	0x00000000


	//----- nvinfo : EIATTR_CBANK_PARAM_SIZE
	.align		4
.L_548:
        /*0da4*/ 	.byte	0x03, 0x19
        /*0da6*/ 	.short	0x01d0


	//----- nvinfo : EIATTR_PARAM_CBANK
	.align		4
        /*0da8*/ 	.byte	0x04, 0x0a
        /*0daa*/ 	.short	(.L_550 - .L_549)
	.align		4
.L_549:
        /*0dac*/ 	.word	index@(.nv.constant0._ZN5flash16flash_fwd_kernelI23Flash_fwd_kernel_traitsILi96ELi128ELi64ELi4ELb0ELb0EN7cutlass6half_tE19Flash_kernel_traitsILi96ELi128ELi64ELi4ES3_EELb1ELb0ELb1ELb0ELb0ELb0ELb0ELb1EEEvNS_16Flash_fwd_paramsE)
        /*0db0*/ 	.short	0x0380
        /*0db2*/ 	.short	0x01d0


	//----- nvinfo : EIATTR_SW_WAR
	.align		4
.L_550:
        /*0db4*/ 	.byte	0x04, 0x36
        /*0db6*/ 	.short	(.L_552 - .L_551)
.L_551:
        /*0db8*/ 	.word	0x00000008
.L_552:


//--------------------- .nv.info._ZN5flash16flash_fwd_kernelI23Flash_fwd_kernel_traitsILi96ELi128ELi64ELi4ELb0ELb0EN7cutlass6half_tE19Flash_kernel_traitsILi96ELi128ELi64ELi4ES3_EELb0ELb0ELb1ELb0ELb0ELb0ELb1ELb0EEEvNS_16Flash_fwd_paramsE --------------------------
	.section	.nv.info._ZN5flash16flash_fwd_kernelI23Flash_fwd_kernel_traitsILi96ELi128ELi64ELi4ELb0ELb0EN7cutlass6half_tE19Flash_kernel_traitsILi96ELi128ELi64ELi4ES3_EELb0ELb0ELb1ELb0ELb0ELb0ELb1ELb0EEEvNS_16Flash_fwd_paramsE,"",@"SHT_CUDA_INFO"
	.sectionflags	@""
	.align	4


	//----- nvinfo : EIATTR_CUDA_API_VERSION
	.align		4
        /*0000*/ 	.byte	0x04, 0x37
        /*0002*/ 	.short	(.L_554 - .L_553)
.L_553:
        /*0004*/ 	.word	0x00000082


	//----- nvinfo : EIATTR_KPARAM_INFO
	.align		4
.L_554:
        /*0008*/ 	.byte	0x04, 0x17
        /*000a*/ 	.short	(.L_556 - .L_555)
.L_555:
        /*000c*/ 	.word	0x00000000
        /*0010*/ 	.short	0x0000
        /*0012*/ 	.short	0x0000
        /*0014*/ 	.byte	0x00, 0xf0, 0x41, 0x07


	//----- nvinfo : EIATTR_SPARSE_MMA_MASK
	.align		4
.L_556:
        /*0018*/ 	.byte	0x03, 0x50
        /*001a*/ 	.short	0x0000


	//----- nvinfo : EIATTR_MAXREG_COUNT
	.align		4
        /*001c*/ 	.byte	0x03, 0x1b
        /*001e*/ 	.short	0x00ff


	//----- nvinfo : EIATTR_NUM_BARRIERS
	.align		4
        /*0020*/ 	.byte	0x02, 0x4c
        /*0022*/ 	.byte	0x01
	.zero		1


	//----- nvinfo : EIATTR_ANNOTATIONS
	.align		4
        /*0024*/ 	.byte	0x04, 0x55
        /*0026*/ 	.short	(.L_558 - .L_557)


	//   ....[0]....
.L_557:
        /* <DEDUP_REMOVED lines=48> */


	//----- nvinfo : EIATTR_MERCURY_ISA_VERSION
	.align		4
.L_558:
        /*0318*/ 	.byte	0x03, 0x5f
        /*031a*/ 	.short	0x0101


	//----- nvinfo : EIATTR_COOP_GROUP_MASK_REGIDS
	.align		4
        /*031c*/ 	.byte	0x04, 0x29
        /*031e*/ 	.short	(.L_560 - .L_559)


	//   ....[0]....
.L_559:
        /*0320*/ 	.word	0xffffffff


	//   ....[1]....
        /*0324*/ 	.word	0xffffffff


	//   ....[2]....
        /*0328*/ 	.word	0xffffffff


	//   ....[3]....
        /*032c*/ 	.word	0xffffffff


	//   ....[4]....
        /*0330*/ 	.word	0xffffffff


	//   ....[5]....
        /*0334*/ 	.word	0xffffffff


	//   ....[6]....
        /*0338*/ 	.word	0xffffffff


	//   ....[7]....
        /*033c*/ 	.word	0xffffffff


	//   ....[8]....
        /*0340*/ 	.word	0xffffffff


	//   ....[9]....
        /*0344*/ 	.word	0xffffffff


	//   ....[10]....
        /*0348*/ 	.word	0xffffffff


	//   ....[11]....
        /*034c*/ 	.word	0xffffffff


	//   ....[12]....
        /*0350*/ 	.word	0xffffffff


	//   ....[13]....
        /*0354*/ 	.word	0xffffffff


	//   ....[14]....
        /*0358*/ 	.word	0xffffffff


	//   ....[15]....
        /*035c*/ 	.word	0xffffffff


	//   ....[16]....
        /*0360*/ 	.word	0xffffffff


	//   ....[17]....
        /*0364*/ 	.word	0xffffffff


	//   ....[18]....
        /*0368*/ 	.word	0xffffffff


	//   ....[19]....
        /*036c*/ 	.word	0xffffffff


	//   ....[20]....
        /*0370*/ 	.word	0xffffffff


	//   ....[21]....
        /*0374*/ 	.word	0xffffffff


	//   ....[22]....
        /*0378*/ 	.word	0xffffffff


	//   ....[23]....
        /*037c*/ 	.word	0xffffffff


	//   ....[24]....
        /*0380*/ 	.word	0xffffffff


	//   ....[25]....
        /*0384*/ 	.word	0xffffffff


	//   ....[26]....
        /*0388*/ 	.word	0xffffffff


	//   ....[27]....
        /*038c*/ 	.word	0xffffffff


	//   ....[28]....
        /*0390*/ 	.word	0xffffffff


	//   ....[29]....
        /*0394*/ 	.word	0xffffffff


	//   ....[30]....
        /*0398*/ 	.word	0xffffffff


	//   ....[31]....
        /*039c*/ 	.word	0xffffffff


	//   ....[32]....
        /*03a0*/ 	.word	0xffffffff


	//   ....[33]....
        /*03a4*/ 	.word	0xffffffff


	//   ....[34]....
        /*03a8*/ 	.word	0xffffffff


	//   ....[35]....
        /*03ac*/ 	.word	0xffffffff


	//   ....[36]....
        /*03b0*/ 	.word	0xffffffff


	//   ....[37]....
        /*03b4*/ 	.word	0xffffffff


	//   ....[38]....
        /*03b8*/ 	.word	0xffffffff


	//   ....[39]....
        /*03bc*/ 	.word	0xffffffff


	//----- nvinfo : EIATTR_COOP_GROUP_INSTR_OFFSETS
	.align		4
.L_560:
        /*03c0*/ 	.byte	0x04, 0x28
        /*03c2*/ 	.short	(.L_562 - .L_561)


	//   ....[0]....
.L_561:
        /*03c4*/ 	.word	0x00005210


	//   ....[1]....
        /*03c8*/ 	.word	0x000054c0


	//   ....[2]....
        /*03cc*/ 	.word	0x000055f0


	//   ....[3]....
        /*03d0*/ 	.word	0x000057c0


	//   ....[4]....
        /*03d4*/ 	.word	0x00005800


	//   ....[5]....
        /*03d8*/ 	.word	0x00005810


	//   ....[6]....
        /*03dc*/ 	.word	0x00005830


	//   ....[7]....
        /*03e0*/ 	.word	0x00005880


	//   ....[8]....
        /*03e4*/ 	.word	0x00009b00


	//   ....[9]....
        /*03e8*/ 	.word	0x00009ba0


	//   ....[10]....
        /*03ec*/ 	.word	0x00009d20


	//   ....[11]....
        /*03f0*/ 	.word	0x00009da0


	//   ....[12]....
        /*03f4*/ 	.word	0x00009de0


	//   ....[13]....
        /*03f8*/ 	.word	0x00009eb0


	//   ....[14]....
        /*03fc*/ 	.word	0x00009f30


	//   ....[15]....
        /*0400*/ 	.word	0x0000a020


	//   ....[16]....
        /*0404*/ 	.word	0x0000ec80


	//   ....[17]....
        /*0408*/ 	.word	0x0000eca0


	//   ....[18]....
        /*040c*/ 	.word	0x0000ecc0


	//   ....[19]....
        /*0410*/ 	.word	0x0000ece0


	//   ....[20]....
        /*0414*/ 	.word	0x0000ee40


	//   ....[21]....
        /*0418*/ 	.word	0x0000ee90


	//   ....[22]....
        /*041c*/ 	.word	0x0000ef70


	//   ....[23]....
        /*0420*/ 	.word	0x0000efb0


	//   ....[24]....
        /*0424*/ 	.word	0x00013c60


	//   ....[25]....
        /*0428*/ 	.word	0x00013d00


	//   ....[26]....
        /*042c*/ 	.word	0x00013d70


	//   ....[27]....
        /*0430*/ 	.word	0x00013e10


	//   ....[28]....
        /*0434*/ 	.word	0x00013ee0


	//   ....[29]....
        /*0438*/ 	.word	0x00013f20


	//   ....[30]....
        /*043c*/ 	.word	0x00013ff0


	//   ....[31]....
        /*0440*/ 	.word	0x00014050


	//   ....[32]....
        /*0444*/ 	.word	0x00016200


	//   ....[33]....
        /*0448*/ 	.word	0x00016210


	//   ....[34]....
        /*044c*/ 	.word	0x00016220


	//   ....[35]....
        /*0450*/ 	.word	0x00016260


	//   ....[36]....
        /*0454*/ 	.word	0x00016280


	//   ....[37]....
        /*0458*/ 	.word	0x000162a0


	//   ....[38]....
        /*045c*/ 	.word	0x000162b0


	//   ....[39]....
        /*0460*/ 	.word	0x000162e0


	//----- nvinfo : EIATTR_VRC_CTA_INIT_COUNT
	.align		4
.L_562:
        /*0464*/ 	.byte	0x02, 0x4a
	.zero		1
	.zero		1


	//----- nvinfo : EIATTR_EXIT_INSTR_OFFSETS
	.align		4
        /*0468*/ 	.byte	0x04, 0x1c
        /*046a*/ 	.short	(.L_564 - .L_563)


	//   ....[0]....
.L_563:
        /*046c*/ 	.word	0x000004a0


	//   ....[1]....
        /*0470*/ 	.word	0x00001220


	//   ....[2]....
        /*0474*/ 	.word	0x000012b0


	//   ....[3]....
        /*0478*/ 	.word	0x00017c00


	//   ....[4]....
        /*047c*/ 	.word	0x00017d40


	//   ....[5]....
        /*0480*/ 	.word	0x00017d60


	//----- nvinfo : EIATTR_CRS_STACK_SIZE
	.align		4
.L_564:
        /*0484*/ 	.byte	0x04, 0x1e
        /*0486*/ 	.short	(.L_566 - .L_565)
.L_565:
        /*0488*/ 	.word	0x00000000


	//----- nvinfo : EIATTR_CBANK_PARAM_SIZE
	.align		4
.L_566:
        /*048c*/ 	.byte	0x03, 0x19
        /*048e*/ 	.short	0x01d0


	//----- nvinfo : EIATTR_PARAM_CBANK
	.align		4
        /*0490*/ 	.byte	0x04, 0x0a
        /*0492*/ 	.short	(.L_568 - .L_567)
	.align		4
.L_567:
        /*0494*/ 	.word	index@(.nv.constant0._ZN5flash16flash_fwd_kernelI23Flash_fwd_kernel_traitsILi96ELi128ELi64ELi4ELb0ELb0EN7cutlass6half_tE19Flash_kernel_traitsILi96ELi128ELi64ELi4ES3_EELb0ELb0ELb1ELb0ELb0ELb0ELb1ELb0EEEvNS_16Flash_fwd_paramsE)
        /*0498*/ 	.short	0x0380
        /*049a*/ 	.short	0x01d0


	//----- nvinfo : EIATTR_SW_WAR
	.align		4
.L_568:
        /*049c*/ 	.byte	0x04, 0x36
        /*049e*/ 	.short	(.L_570 - .L_569)
.L_569:
        /*04a0*/ 	.word	0x00000008
.L_570:


//--------------------- .nv.info._ZN5flash16flash_fwd_kernelI23Flash_fwd_kernel_traitsILi96ELi128ELi64ELi4ELb0ELb0EN7cutlass6half_tE19Flash_kernel_traitsILi96ELi128ELi64ELi4ES3_EELb1ELb0ELb1ELb1ELb0ELb0ELb0ELb1EEEvNS_16Flash_fwd_paramsE --------------------------
	.section	.nv.info._ZN5flash16flash_fwd_kernelI23Flash_fwd_kernel_traitsILi96ELi128ELi64ELi4ELb0ELb0EN7cutlass6half_tE19Flash_kernel_traitsILi96ELi128ELi64ELi4ES3_EELb1ELb0ELb1ELb1ELb0ELb0ELb0ELb1EEEvNS_16Flash_fwd_paramsE,"",@"SHT_CUDA_INFO"
	.sectionflags	@""
	.align	4


	//----- nvinfo : EIATTR_CUDA_API_VERSION
	.align		4
        /*0000*/ 	.byte	0x04, 0x37
        /*0002*/ 	.short	(.L_572 - .L_571)
.L_571:
        /*0004*/ 	.word	0x00000082


	//----- nvinfo : EIATTR_KPARAM_INFO
	.align		4
.L_572:
        /*0008*/ 	.byte	0x04, 0x17
        /*000a*/ 	.short	(.L_574 - .L_573)
.L_573:
        /*000c*/ 	.word	0x00000000
        /*0010*/ 	.short	0x0000
        /*0012*/ 	.short	0x0000
        /*0014*/ 	.byte	0x00, 0xf0, 0x41, 0x07


	//----- nvinfo : EIATTR_SPARSE_MMA_MASK
	.align		4
.L_574:
        /*0018*/ 	.byte	0x03, 0x50
        /*001a*/ 	.short	0x0000


	//----- nvinfo : EIATTR_MAXREG_COUNT
	.align		4
        /*001c*/ 	.byte	0x03, 0x1b
        /*001e*/ 	.short	0x00ff


	//----- nvinfo : EIATTR_NUM_BARRIERS
	.align		4
        /*0020*/ 	.byte	0x02, 0x4c
        /*0022*/ 	.byte	0x01
	.zero		1


	//----- nvinfo : EIATTR_ANNOTATIONS
	.align		4
        /*0024*/ 	.byte	0x04, 0x55
        /*0026*/ 	.short	(.L_576 - .L_575)


	//   ....[0]....
.L_575:
        /* <DEDUP_REMOVED lines=206> */


	//----- nvinfo : EIATTR_MERCURY_ISA_VERSION
	.align		4
.L_576:
        /*0cf0*/ 	.byte	0x03, 0x5f
        /*0cf2*/ 	.short	0x0101


	//----- nvinfo : EIATTR_COOP_GROUP_MASK_REGIDS
	.align		4
        /*0cf4*/ 	.byte	0x04, 0x29
        /*0cf6*/ 	.short	(.L_578 - .L_577)


	//   ....[0]....
.L_577:
        /*0cf8*/ 	.word	0xffffffff


	//   ....[1]....
        /*0cfc*/ 	.word	0xffffffff


	//   ....[2]....
        /*0d00*/ 	.word	0xffffffff


	//   ....[3]....
        /*0d04*/ 	.word	0xffffffff


	//   ....[4]....
        /*0d08*/ 	.word	0xffffffff


	//   ....[5]....
        /*0d0c*/ 	.word	0xffffffff


	//   ....[6]....
        /*0d10*/ 	.word	0xffffffff


	//   ....[7]....
        /*0d14*/ 	.word	0xffffffff


	//   ....[8]....
        /*0d18*/ 	.word	0xffffffff


	//   ....[9]....
        /*0d1c*/ 	.word	0xffffffff


	//   ....[10]....
        /*0d20*/ 	.word	0xffffffff


	//   ....[11]....
        /*0d24*/ 	.word	0xffffffff


	//   ....[12]....
        /*0d28*/ 	.word	0xffffffff


	//   ....[13]....
        /*0d2c*/ 	.word	0xffffffff


	//   ....[14]....
        /*0d30*/ 	.word	0xffffffff


	//   ....[15]....
        /*0d34*/ 	.word	0xffffffff


	//   ....[16]....
        /*0d38*/ 	.word	0xffffffff


	//   ....[17]....
        /*0d3c*/ 	.word	0xffffffff


	//   ....[18]....
        /*0d40*/ 	.word	0xffffffff


	//   ....[19]....
        /*0d44*/ 	.word	0xffffffff


	//   ....[20]....
        /*0d48*/ 	.word	0xffffffff


	//   ....[21]....
        /*0d4c*/ 	.word	0xffffffff


	//   ....[22]....
        /*0d50*/ 	.word	0xffffffff


	//   ....[23]....
        /*0d54*/ 	.word	0xffffffff


	//   ....[24]....
        /*0d58*/ 	.word	0xffffffff


	//   ....[25]....
        /*0d5c*/ 	.word	0xffffffff


	//   ....[26]....
        /*0d60*/ 	.word	0xffffffff


	//   ....[27]....
        /*0d64*/ 	.word	0xffffffff


	//   ....[28]....
        /*0d68*/ 	.word	0xffffffff


	//   ....[29]....
        /*0d6c*/ 	.word	0xffffffff


	//   ....[30]....
        /*0d70*/ 	.word	0xffffffff


	//   ....[31]....
        /*0d74*/ 	.word	0xffffffff


	//   ....[32]....
        /*0d78*/ 	.word	0xffffffff


	//   ....[33]....
        /*0d7c*/ 	.word	0xffffffff


	//   ....[34]....
        /*0d80*/ 	.word	0xffffffff


	//   ....[35]....
        /*0d84*/ 	.word	0xffffffff


	//   ....[36]....
        /*0d88*/ 	.word	0xffffffff


	//   ....[37]....
        /*0d8c*/ 	.word	0xffffffff


	//   ....[38]....
        /*0d90*/ 	.word	0xffffffff


	//   ....[39]....
        /*0d94*/ 	.word	0xffffffff


	//----- nvinfo : EIATTR_COOP_GROUP_INSTR_OFFSETS
	.align		4
.L_578:
        /*0d98*/ 	.byte	0x04, 0x28
        /*0d9a*/ 	.short	(.L_580 - .L_579)


	//   ....[0]....
.L_579:
        /*0d9c*/ 	.word	0x00006980


	//   ....[1]....
        /*0da0*/ 	.word	0x000069b0


	//   ....[2]....
        /*0da4*/ 	.word	0x00006a20


	//   ....[3]....
        /*0da8*/ 	.word	0x00006a50


	//   ....[4]....
        /*0dac*/ 	.word	0x00006b40


	//   ....[5]....
        /*0db0*/ 	.word	0x00006bb0


	//   ....[6]....
        /*0db4*/ 	.word	0x00006be0


	//   ....[7]....
        /*0db8*/ 	.word	0x00006c20


	//   ....[8]....
        /*0dbc*/ 	.word	0x0000ea20


	//   ....[9]....
        /*0dc0*/ 	.word	0x0000eba0


	//   ....[10]....
        /*0dc4*/ 	.word	0x0000ee40


	//   ....[11]....
        /*0dc8*/ 	.word	0x0000f080


	//   ....[12]....
        /*0dcc*/ 	.word	0x0000f340


	//   ....[13]....
        /*0dd0*/ 	.word	0x0000f370


	//   ....[14]....
        /*0dd4*/ 	.word	0x0000f430


	//   ....[15]....
        /*0dd8*/ 	.word	0x0000f490


	//   ....[16]....
        /*0ddc*/ 	.word	0x000184b0


	//   ....[17]....
        /*0de0*/ 	.word	0x00018580


	//   ....[18]....
        /*0de4*/ 	.word	0x000185b0


	//   ....[19]....
        /*0de8*/ 	.word	0x00018660


	//   ....[20]....
        /*0dec*/ 	.word	0x000187c0


	//   ....[21]....
        /*0df0*/ 	.word	0x00018870


	//   ....[22]....
        /*0df4*/ 	.word	0x000188e0


	//   ....[23]....
        /*0df8*/ 	.word	0x000189a0


	//   ....[24]....
        /*0dfc*/ 	.word	0x00022d90


	//   ....[25]....
        /*0e00*/ 	.word	0x00022df0


	//   ....[26]....
        /*0e04*/ 	.word	0x00022e30


	//   ....[27]....
        /*0e08*/ 	.word	0x00022e60


	//   ....[28]....
        /*0e0c*/ 	.word	0x00022eb0


	//   ....[29]....
        /*0e10*/ 	.word	0x00022f10


	//   ....[30]....
        /*0e14*/ 	.word	0x00022f60


	//   ....[31]....
        /*0e18*/ 	.word	0x00023000


	//   ....[32]....
        /*0e1c*/ 	.word	0x00028600


	//   ....[33]....
        /*0e20*/ 	.word	0x00028610


	//   ....[34]....
        /*0e24*/ 	.word	0x00028620


	//   ....[35]....
        /*0e28*/ 	.word	0x00028660


	//   ....[36]....
        /*0e2c*/ 	.word	0x00028680


	//   ....[37]....
        /*0e30*/ 	.word	0x000286a0


	//   ....[38]....
        /*0e34*/ 	.word	0x000286b0


	//   ....[39]....
        /*0e38*/ 	.word	0x000286e0


	//----- nvinfo : EIATTR_VRC_CTA_INIT_COUNT
	.align		4
.L_580:
        /*0e3c*/ 	.byte	0x02, 0x4a
	.zero		1
	.zero		1


	//----- nvinfo : EIATTR_EXIT_INSTR_OFFSETS
	.align		4
        /*0e40*/ 	.byte	0x04, 0x1c
        /*0e42*/ 	.short	(.L_582 - .L_581)


	//   ....[0]....
.L_581:
        /*0e44*/ 	.word	0x00000660


	//   ....[1]....
        /*0e48*/ 	.word	0x000013c0


	//   ....[2]....
        /*0e4c*/ 	.word	0x00001450


	//   ....[3]....
        /*0e50*/ 	.word	0x0002a0d0


	//   ....[4]....
        /*0e54*/ 	.word	0x0002a210


	//   ....[5]....
        /*0e58*/ 	.word	0x0002a230


	//----- nvinfo : EIATTR_CRS_STACK_SIZE
	.align		4
.L_582:
        /*0e5c*/ 	.byte	0x04, 0x1e
        /*0e5e*/ 	.short	(.L_584 - .L_583)
.L_583:
        /*0e60*/ 	.word	0x00000000


	//----- nvinfo : EIATTR_CBANK_PARAM_SIZE
	.align		4
.L_584:
        /*0e64*/ 	.byte	0x03, 0x19
        /*0e66*/ 	.short	0x01d0


	//----- nvinfo : EIATTR_PARAM_CBANK
	.align		4
        /*0e68*/ 	.byte	0x04, 0x0a
        /*0e6a*/ 	.short	(.L_586 - .L_585)
	.align		4
.L_585:
        /*0e6c*/ 	.word	index@(.nv.constant0._ZN5flash16flash_fwd_kernelI23Flash_fwd_kernel_traitsILi96ELi128ELi64ELi4ELb0ELb0EN7cutlass6half_tE19Flash_kernel_traitsILi96ELi128ELi64ELi4ES3_EELb1ELb0ELb1ELb1ELb0ELb0ELb0ELb1EEEvNS_16Flash_fwd_paramsE)
        /*0e70*/ 	.short	0x0380
        /*0e72*/ 	.short	0x01d0


	//----- nvinfo : EIATTR_SW_WAR
	.align		4
.L_586:
        /*0e74*/ 	.byte	0x04, 0x36
        /*0e76*/ 	.short	(.L_588 - .L_587)
.L_587:
        /*0e78*/ 	.word	0x00000008
.L_588:


//--------------------- .nv.info._ZN5flash16flash_fwd_kernelI23Flash_fwd_kernel_traitsILi96ELi128ELi64ELi4ELb0ELb0EN7cutlass6half_tE19Flash_kernel_traitsILi96ELi128ELi64ELi4ES3_EELb0ELb0ELb1ELb1ELb0ELb0ELb1ELb0EEEvNS_16Flash_fwd_paramsE --------------------------
	.section	.nv.info._ZN5flash16flash_fwd_kernelI23Flash_fwd_kernel_traitsILi96ELi128ELi64ELi4ELb0ELb0EN7cutlass6half_tE19Flash_kernel_traitsILi96ELi128ELi64ELi4ES3_EELb0ELb0ELb1ELb1ELb0ELb0ELb1ELb0EEEvNS_16Flash_fwd_paramsE,"",@"SHT_CUDA_INFO"
	.sectionflags	@""
	.align	4


	//----- nvinfo : EIATTR_CUDA_API_VERSION
	.align		4
        /*0000*/ 	.byte	0x04, 0x37
        /*0002*/ 	.short	(.L_590 - .L_589)
.L_589:
        /*0004*/ 	.word	0x00000082


	//----- nvinfo : EIATTR_KPARAM_INFO
	.align		4
.L_590:
        /*0008*/ 	.byte	0x04, 0x17
        /*000a*/ 	.short	(.L_592 - .L_591)
.L_591:
        /*000c*/ 	.word	0x00000000
        /*0010*/ 	.short	0x0000
        /*0012*/ 	.short	0x0000
        /*0014*/ 	.byte	0x00, 0xf0, 0x41, 0x07


	//----- nvinfo : EIATTR_SPARSE_MMA_MASK
	.align		4
.L_592:
        /*0018*/ 	.byte	0x03, 0x50
        /*001a*/ 	.short	0x0000


	//----- nvinfo : EIATTR_MAXREG_COUNT
	.align		4
        /*001c*/ 	.byte	0x03, 0x1b
        /*001e*/ 	.short	0x00ff


	//----- nvinfo : EIATTR_NUM_BARRIERS
	.align		4
        /*0020*/ 	.byte	0x02, 0x4c
        /*0022*/ 	.byte	0x01
	.zero		1


	//----- nvinfo : EIATTR_ANNOTATIONS
	.align		4
        /*0024*/ 	.byte	0x04, 0x55
        /*0026*/ 	.short	(.L_594 - .L_593)


	//   ....[0]....
.L_593:
        /* <DEDUP_REMOVED lines=40> */


	//----- nvinfo : EIATTR_MERCURY_ISA_VERSION
	.align		4
.L_594:
        /*0290*/ 	.byte	0x03, 0x5f
        /*0292*/ 	.short	0x0101


	//----- nvinfo : EIATTR_COOP_GROUP_MASK_REGIDS
	.align		4
        /*0294*/ 	.byte	0x04, 0x29
        /*0296*/ 	.short	(.L_596 - .L_595)


	//   ....[0]....
.L_595:
        /*0298*/ 	.word	0xffffffff


	//   ....[1]....
        /*029c*/ 	.word	0xffffffff


	//   ....[2]....
        /*02a0*/ 	.word	0xffffffff


	//   ....[3]....
        /*02a4*/ 	.word	0xffffffff


	//   ....[4]....
        /*02a8*/ 	.word	0xffffffff


	//   ....[5]....
        /*02ac*/ 	.word	0xffffffff


	//   ....[6]....
        /*02b0*/ 	.word	0xffffffff


	//   ....[7]....
        /*02b4*/ 	.word	0xffffffff


	//   ....[8]....
        /*02b8*/ 	.word	0xffffffff


	//   ....[9]....
        /*02bc*/ 	.word	0xffffffff


	//   ....[10]....
        /*02c0*/ 	.word	0xffffffff


	//   ....[11]....
        /*02c4*/ 	.word	0xffffffff


	//   ....[12]....
        /*02c8*/ 	.word	0xffffffff


	//   ....[13]....
        /*02cc*/ 	.word	0xffffffff


	//   ....[14]....
        /*02d0*/ 	.word	0xffffffff


	//   ....[15]....
        /*02d4*/ 	.word	0xffffffff


	//   ....[16]....
        /*02d8*/ 	.word	0xffffffff


	//   ....[17]....
        /*02dc*/ 	.word	0xffffffff


	//   ....[18]....
        /*02e0*/ 	.word	0xffffffff


	//   ....[19]....
        /*02e4*/ 	.word	0xffffffff


	//   ....[20]....
        /*02e8*/ 	.word	0xffffffff


	//   ....[21]....
        /*02ec*/ 	.word	0xffffffff


	//   ....[22]....
        /*02f0*/ 	.word	0xffffffff


	//   ....[23]....
        /*02f4*/ 	.word	0xffffffff


	//   ....[24]....
        /*02f8*/ 	.word	0xffffffff


	//   ....[25]....
        /*02fc*/ 	.word	0xffffffff


	//   ....[26]....
        /*0300*/ 	.word	0xffffffff


	//   ....[27]....
        /*0304*/ 	.word	0xffffffff


	//   ....[28]....
        /*0308*/ 	.word	0xffffffff


	//   ....[29]....
        /*030c*/ 	.word	0xffffffff


	//   ....[30]....
        /*0310*/ 	.word	0xffffffff


	//   ....[31]....
        /*0314*/ 	.word	0xffffffff


	//   ....[32]....
        /*0318*/ 	.word	0xffffffff


	//   ....[33]....
        /*031c*/ 	.word	0xffffffff


	//   ....[34]....
        /*0320*/ 	.word	0xffffffff


	//   ....[35]....
        /*0324*/ 	.word	0xffffffff


	//   ....[36]....
        /*0328*/ 	.word	0xffffffff


	//   ....[37]....
        /*032c*/ 	.word	0xffffffff


	//   ....[38]....
        /*0330*/ 	.word	0xffffffff


	//   ....[39]....
        /*0334*/ 	.word	0xffffffff


	//----- nvinfo : EIATTR_COOP_GROUP_INSTR_OFFSETS
	.align		4
.L_596:
        /*0338*/ 	.byte	0x04, 0x28
        /*033a*/ 	.short	(.L_598 - .L_597)


	//   ....[0]....
.L_597:
        /*033c*/ 	.word	0x00006a80


	//   ....[1]....
        /*0340*/ 	.word	0x00006a90


	//   ....[2]....
        /*0344*/ 	.word	0x00006ad0


	//   ....[3]....
        /*0348*/ 	.word	0x00006b00


	//   ....[4]....
        /*034c*/ 	.word	0x00006be0


	//   ....[5]....
        /*0350*/ 	.word	0x00006c30


	//   ....[6]....
        /*0354*/ 	.word	0x00006d60


	//   ....[7]....
        /*0358*/ 	.word	0x00006dc0


	//   ....[8]....
        /*035c*/ 	.word	0x0000c4d0


	//   ....[9]....
        /*0360*/ 	.word	0x0000c5c0


	//   ....[10]....
        /*0364*/ 	.word	0x0000c6e0


	//   ....[11]....
        /*0368*/ 	.word	0x0000c750


	//   ....[12]....
        /*036c*/ 	.word	0x0000c780


	//   ....[13]....
        /*0370*/ 	.word	0x0000c7d0


	//   ....[14]....
        /*0374*/ 	.word	0x0000c880


	//   ....[15]....
        /*0378*/ 	.word	0x0000c950


	//   ....[16]....
        /*037c*/ 	.word	0x00012bb0


	//   ....[17]....
        /*0380*/ 	.word	0x00012c30


	//   ....[18]....
        /*0384*/ 	.word	0x00012cd0


	//   ....[19]....
        /*0388*/ 	.word	0x00012d00


	//   ....[20]....
        /*038c*/ 	.word	0x00012d20


	//   ....[21]....
        /*0390*/ 	.word	0x00012d40


	//   ....[22]....
        /*0394*/ 	.word	0x00012da0


	//   ....[23]....
        /*0398*/ 	.word	0x00012e20


	//   ....[24]....
        /*039c*/ 	.word	0x000189e0


	//   ....[25]....
        /*03a0*/ 	.word	0x00018ab0


	//   ....[26]....
        /*03a4*/ 	.word	0x00018b10


	//   ....[27]....
        /*03a8*/ 	.word	0x00018bb0


	//   ....[28]....
        /*03ac*/ 	.word	0x00018be0


	//   ....[29]....
        /*03b0*/ 	.word	0x00018cc0


	//   ....[30]....
        /*03b4*/ 	.word	0x00018d00


	//   ....[31]....
        /*03b8*/ 	.word	0x00018de0


	//   ....[32]....
        /*03bc*/ 	.word	0x0001afd0


	//   ....[33]....
        /*03c0*/ 	.word	0x0001afe0


	//   ....[34]....
        /*03c4*/ 	.word	0x0001aff0


	//   ....[35]....
        /*03c8*/ 	.word	0x0001b030


	//   ....[36]....
        /*03cc*/ 	.word	0x0001b050


	//   ....[37]....
        /*03d0*/ 	.word	0x0001b060


	//   ....[38]....
        /*03d4*/ 	.word	0x0001b080


	//   ....[39]....
        /*03d8*/ 	.word	0x0001b0b0


	//----- nvinfo : EIATTR_VRC_CTA_INIT_COUNT
	.align		4
.L_598:
        /*03dc*/ 	.byte	0x02, 0x4a
	.zero		1
	.zero		1


	//----- nvinfo : EIATTR_EXIT_INSTR_OFFSETS
	.align		4
        /*03e0*/ 	.byte	0x04, 0x1c
        /*03e2*/ 	.short	(.L_600 - .L_599)


	//   ....[0]....
.L_599:
        /*03e4*/ 	.word	0x000004a0


	//   ....[1]....
        /*03e8*/ 	.word	0x00001220


	//   ....[2]....
        /*03ec*/ 	.word	0x000012b0


	//   ....[3]....
        /*03f0*/ 	.word	0x0001c9d0


	//   ....[4]....
        /*03f4*/ 	.word	0x0001cb10


	//   ....[5]....
        /*03f8*/ 	.word	0x0001cb30


	//----- nvinfo : EIATTR_CRS_STACK_SIZE
	.align		4
.L_600:
        /*03fc*/ 	.byte	0x04, 0x1e
        /*03fe*/ 	.short	(.L_602 - .L_601)
.L_601:
        /*0400*/ 	.word	0x00000000


	//----- nvinfo : EIATTR_CBANK_PARAM_SIZE
	.align		4
.L_602:
        /*0404*/ 	.byte	0x03, 0x19
        /*0406*/ 	.short	0x01d0


	//----- nvinfo : EIATTR_PARAM_CBANK
	.align		4
        /*0408*/ 	.byte	0x04, 0x0a
        /*040a*/ 	.short	(.L_604 - .L_603)
	.align		4
.L_603:
        /*040c*/ 	.word	index@(.nv.constant0._ZN5flash16flash_fwd_kernelI23Flash_fwd_kernel_traitsILi96ELi128ELi64ELi4ELb0ELb0EN7cutlass6half_tE19Flash_kernel_traitsILi96ELi128ELi64ELi4ES3_EELb0ELb0ELb1ELb1ELb0ELb0ELb1ELb0EEEvNS_16Flash_fwd_paramsE)
        /*0410*/ 	.short	0x0380
        /*0412*/ 	.short	0x01d0


	//----- nvinfo : EIATTR_SW_WAR
	.align		4
.L_604:
        /*0414*/ 	.byte	0x04, 0x36
        /*0416*/ 	.short	(.L_606 - .L_605)
.L_605:
        /*0418*/ 	.word	0x00000008
.L_606:


//--------------------- .nv.callgraph             --------------------------
	.section	.nv.callgraph,"",@"SHT_CUDA_CALLGRAPH"
	.align	4
	.sectionentsize	8
	.align		4
        /*0000*/ 	.word	0x00000000
	.align		4
        /*0004*/ 	.word	0xffffffff
	.align		4
        /*0008*/ 	.word	0x00000000
	.align		4
        /*000c*/ 	.word	0xfffffffe
	.align		4
        /*0010*/ 	.word	0x00000000
	.align		4
        /*0014*/ 	.word	0xfffffffd
	.align		4
        /*0018*/ 	.word	0x00000000
	.align		4
        /*001c*/ 	.word	0xfffffffc


//--------------------- .nv.constant4             --------------------------
	.section	.nv.constant4,"a",@progbits
	.align	8
	.align		8
.nv.constant4:
        /*0000*/ 	.dword	_ZN65_INTERNAL_d31bf68f_29_flash_fwd_hdim96_fp16_sm80_cu_e763cb1e_28594cuda3std3__45__cpo5beginE
	.align		8
        /*0008*/ 	.dword	_ZN65_INTERNAL_d31bf68f_29_flash_fwd_hdim96_fp16_sm80_cu_e763cb1e_28594cuda3std3__45__cpo3endE
	.align		8
        /*0010*/ 	.dword	_ZN65_INTERNAL_d31bf68f_29_flash_fwd_hdim96_fp16_sm80_cu_e763cb1e_28594cuda3std3__45__cpo6cbeginE
	.align		8
        /*0018*/ 	.dword	_ZN65_INTERNAL_d31bf68f_29_flash_fwd_hdim96_fp16_sm80_cu_e763cb1e_28594cuda3std3__45__cpo4cendE
	.align		8
        /*0020*/ 	.dword	_ZN65_INTERNAL_d31bf68f_29_flash_fwd_hdim96_fp16_sm80_cu_e763cb1e_28594cuda3std3__467_GLOBAL__N__d31bf68f_29_flash_fwd_hdim96_fp16_sm80_cu_e763cb1e_28596ignoreE
	.align		8
        /*0028*/ 	.dword	_ZN65_INTERNAL_d31bf68f_29_flash_fwd_hdim96_fp16_sm80_cu_e763cb1e_28594cuda3std3__419piecewise_constructE
	.align		8
        /*0030*/ 	.dword	_ZN65_INTERNAL_d31bf68f_29_flash_fwd_hdim96_fp16_sm80_cu_e763cb1e_28594cuda3std3__48in_placeE
	.align		8
        /*0038*/ 	.dword	_ZN65_INTERNAL_d31bf68f_29_flash_fwd_hdim96_fp16_sm80_cu_e763cb1e_28594cuda3std6ranges3__45__cpo4swapE
	.align		8
        /*0040*/ 	.dword	_ZN65_INTERNAL_d31bf68f_29_flash_fwd_hdim96_fp16_sm80_cu_e763cb1e_28594cuda3std6ranges3__45__cpo9iter_moveE
	.align		8
        /*0048*/ 	.dword	_ZN65_INTERNAL_d31bf68f_29_flash_fwd_hdim96_fp16_sm80_cu_e763cb1e_28594cute7productE
	.align		8
        /*0050*/ 	.dword	_ZN65_INTERNAL_d31bf68f_29_flash_fwd_hdim96_fp16_sm80_cu_e763cb1e_28594cute1_E


//--------------------- .text._ZN5flash16flash_fwd_kernelI23Flash_fwd_kernel_traitsILi96ELi128ELi64ELi4ELb0ELb0EN7cutlass6half_tE19Flash_kernel_traitsILi96ELi128ELi64ELi4ES3_EELb0ELb0ELb0ELb0ELb0ELb1ELb0ELb0EEEvNS_16Flash_fwd_paramsE --------------------------
	.section	.text._ZN5flash16flash_fwd_kernelI23Flash_fwd_kernel_traitsILi96ELi128ELi64ELi4ELb0ELb0EN7cutlass6half_tE19Flash_kernel_traitsILi96ELi128ELi64ELi4ES3_EELb0ELb0ELb0ELb0ELb0ELb1ELb0ELb0EEEvNS_16Flash_fwd_paramsE,"ax",@progbits
	.align	128
        .global         _ZN5flash16flash_fwd_kernelI23Flash_fwd_kernel_traitsILi96ELi128ELi64ELi4ELb0ELb0EN7cutlass6half_tE19Flash_kernel_traitsILi96ELi128ELi64ELi4ES3_EELb0ELb0ELb0ELb0ELb0ELb1ELb0ELb0EEEvNS_16Flash_fwd_paramsE
        .type           _ZN5flash16flash_fwd_kernelI23Flash_fwd_kernel_traitsILi96ELi128ELi64ELi4ELb0ELb0EN7cutlass6half_tE19Flash_kernel_traitsILi96ELi128ELi64ELi4ES3_EELb0ELb0ELb0ELb0ELb0ELb1ELb0ELb0EEEvNS_16Flash_fwd_paramsE,@function
        .size           _ZN5flash16flash_fwd_kernelI23Flash_fwd_kernel_traitsILi96ELi128ELi64ELi4ELb0ELb0EN7cutlass6half_tE19Flash_kernel_traitsILi96ELi128ELi64ELi4ES3_EELb0ELb0ELb0ELb0ELb0ELb1ELb0ELb0EEEvNS_16Flash_fwd_paramsE,(.L_x_1347 - _ZN5flash16flash_fwd_kernelI23Flash_fwd_kernel_traitsILi96ELi128ELi64ELi4ELb0ELb0EN7cutlass6half_tE19Flash_kernel_traitsILi96ELi128ELi64ELi4ES3_EELb0ELb0ELb0ELb0ELb0ELb1ELb0ELb0EEEvNS_16Flash_fwd_paramsE)
        .other          _ZN5flash16flash_fwd_kernelI23Flash_fwd_kernel_traitsILi96ELi128ELi64ELi4ELb0ELb0EN7cutlass6half_tE19Flash_kernel_traitsILi96ELi128ELi64ELi4ES3_EELb0ELb0ELb0ELb0ELb0ELb1ELb0ELb0EEEvNS_16Flash_fwd_paramsE,@"STO_CUDA_ENTRY STV_DEFAULT"
_ZN5flash16flash_fwd_kernelI23Flash_fwd_kernel_traitsILi96ELi128ELi64ELi4ELb0ELb0EN7cutlass6half_tE19Flash_kernel_traitsILi96ELi128ELi64ELi4ES3_EELb0ELb0ELb0ELb0ELb0ELb1ELb0ELb0EEEvNS_16Flash_fwd_paramsE:
.text._ZN5flash16flash_fwd_kernelI23Flash_fwd_kernel_traitsILi96ELi128ELi64ELi4ELb0ELb0EN7cutlass6half_tE19Flash_kernel_traitsILi96ELi128ELi64ELi4ES3_EELb0ELb0ELb0ELb0ELb0ELb1ELb0ELb0EEEvNS_16Flash_fwd_paramsE:
[----:B------:R-:W-:Y:S01]  /*0000*/  LDC R1, c[0x0][0x37c] ;  /* 0x0000df00ff017b82 */ /* 0x000fe20000000800 */
[----:B------:R-:W1:Y:S01]  /*0010*/  S2R R232, SR_CTAID.Y ;  /* 0x0000000000e87919 */ /* 0x000e620000002600 */
[----:B------:R-:W2:Y:S06]  /*0020*/  LDCU.64 UR8, c[0x0][0x460] ;  /* 0x00008c00ff0877ac */ /* 0x000eac0008000a00 */
[----:B------:R-:W1:Y:S01]  /*0030*/  LDC.64 R14, c[0x0][0x460] ;  /* 0x00011800ff0e7b82 */ /* 0x000e620000000a00 */
[----:B------:R-:W-:Y:S01]  /*0040*/  IMAD.MOV.U32 R231, RZ, RZ, -0x1 ;  /* 0xffffffffffe77424 */ /* 0x000fe200078e00ff */
[----:B------:R-:W3:Y:S01]  /*0050*/  LDCU.64 UR16, c[0x0][0x358] ;  /* 0x00006b00ff1077ac */ /* 0x000ee20008000a00 */
[----:B------:R-:W4:Y:S05]  /*0060*/  LDCU.64 UR6, c[0x0][0x470] ;  /* 0x00008e00ff0677ac */ /* 0x000f2a0008000a00 */
[----:B------:R-:W3:Y:S01]  /*0070*/  LDC.64 R4, c[0x0][0x468] ;  /* 0x00011a00ff047b82 */ /* 0x000ee20000000a00 */
[----:B------:R-:W4:Y:S01]  /*0080*/  LDCU.64 UR4, c[0x0][0x478] ;  /* 0x00008f00ff0477ac */ /* 0x000f220008000a00 */
[----:B--2---:R-:W-:-:S02]  /*0090*/  ISETP.NE.U32.AND P1, PT, RZ, UR8, PT ;  /* 0x00000008ff007c0c */ /* 0x004fc4000bf25070 */
[----:B------:R-:W-:Y:S02]  /*00a0*/  ISETP.NE.U32.AND P0, PT, RZ, UR8, PT ;  /* 0x00000008ff007c0c */ /* 0x000fe4000bf05070 */
[----:B------:R-:W-:Y:S02]  /*00b0*/  ISETP.NE.AND.EX P1, PT, RZ, UR9, PT, P1 ;  /* 0x00000009ff007c0c */ /* 0x000fe4000bf25310 */
[----:B------:R-:W-:Y:S02]  /*00c0*/  ISETP.NE.AND.EX P0, PT, RZ, UR9, PT, P0 ;  /* 0x00000009ff007c0c */ /* 0x000fe4000bf05300 */
[----:B----4-:R-:W-:Y:S02]  /*00d0*/  ISETP.NE.U32.AND P4, PT, RZ, UR6, PT ;  /* 0x00000006ff007c0c */ /* 0x010fe4000bf85070 */
[----:B------:R-:W-:Y:S01]  /*00e0*/  ISETP.NE.U32.AND P2, PT, RZ, UR4, PT ;  /* 0x00000004ff007c0c */ /* 0x000fe2000bf45070 */
[----:B-1----:R-:W-:Y:S01]  /*00f0*/  IMAD.WIDE.U32 R14, R232, 0x4, R14 ;  /* 0x00000004e80e7825 */ /* 0x002fe200078e000e */
[----:B------:R-:W-:-:S02]  /*0100*/  ISETP.NE.AND.EX P4, PT, RZ, UR7, PT, P4 ;  /* 0x00000007ff007c0c */ /* 0x000fc4000bf85340 */
[----:B------:R-:W-:Y:S01]  /*0110*/  ISETP.NE.AND.EX P2, PT, RZ, UR5, PT, P2 ;  /* 0x00000005ff007c0c */ /* 0x000fe2000bf45320 */
[----:B------:R-:W-:Y:S02]  /*0120*/  IMAD.SHL.U32 R7, R232, 0x4, RZ ;  /* 0x00000004e8077824 */ /* 0x000fe400078e00ff */
[----:B---3--:R-:W2:Y:S04]  /*0130*/  @P1 LDG.E R231, desc[UR16][R14.64] ;  /* 0x000000100ee71981 */ /* 0x008ea8000c1e1900 */
[----:B------:R-:W2:Y:S01]  /*0140*/  @P0 LDG.E R10, desc[UR16][R14.64+0x4] ;  /* 0x000004100e0a0981 */ /* 0x000ea2000c1e1900 */
[----:B------:R-:W-:Y:S01]  /*0150*/  SHF.R.U32.HI R0, RZ, 0x1e, R232 ;  /* 0x0000001eff007819 */ /* 0x000fe200000116e8 */
[----:B------:R-:W-:Y:S02]  /*0160*/  IMAD.MOV.U32 R8, RZ, RZ, RZ ;  /* 0x000000ffff087224 */ /* 0x000fe400078e00ff */
[----:B------:R-:W-:-:S02]  /*0170*/  @P4 IADD3 R2, P3, PT, R7, UR6, RZ ;  /* 0x0000000607024c10 */ /* 0x000fc4000ff7e0ff */
[----:B------:R-:W-:Y:S01]  /*0180*/  @P2 IADD3 R12, P1, PT, R7, UR4, RZ ;  /* 0x00000004070c2c10 */ /* 0x000fe2000ff3e0ff */
[----:B------:R-:W1:Y:S01]  /*0190*/  LDCU.U8 UR4, c[0x0][0x532] ;  /* 0x0000a640ff0477ac */ /* 0x000e620008000000 */
[C---:B------:R-:W-:Y:S02]  /*01a0*/  @P4 IADD3.X R3, PT, PT, R0.reuse, UR7, RZ, P3, !PT ;  /* 0x0000000700034c10 */ /* 0x040fe40009ffe4ff */
[----:B------:R-:W-:-:S03]  /*01b0*/  @P2 IADD3.X R13, PT, PT, R0, UR5, RZ, P1, !PT ;  /* 0x00000005000d2c10 */ /* 0x000fc60008ffe4ff */
[----:B------:R3:W4:Y:S04]  /*01c0*/  @P4 LDG.E R8, desc[UR16][R2.64] ;  /* 0x0000001002084981 */ /* 0x000728000c1e1900 */
[----:B------:R-:W4:Y:S01]  /*01d0*/  @P2 LDG.E R131, desc[UR16][R12.64] ;  /* 0x000000100c832981 */ /* 0x000f22000c1e1900 */
[----:B------:R-:W-:Y:S01]  /*01e0*/  ISETP.EQ.U32.AND P3, PT, R4, RZ, PT ;  /* 0x000000ff0400720c */ /* 0x000fe20003f62070 */
[----:B------:R-:W2:Y:S01]  /*01f0*/  @!P0 LDC R223, c[0x0][0x434] ;  /* 0x00010d00ffdf8b82 */ /* 0x000ea20000000800 */
[----:B------:R-:W-:Y:S01]  /*0200*/  IADD3 R6, P1, PT, R7, R4, RZ ;  /* 0x0000000407067210 */ /* 0x000fe20007f3e0ff */
[----:B------:R-:W-:Y:S01]  /*0210*/  IMAD.MOV.U32 R9, RZ, RZ, -0x1 ;  /* 0xffffffffff097424 */ /* 0x000fe200078e00ff */
[----:B-1----:R-:W-:-:S03]  /*0220*/  ISETP.NE.AND P4, PT, RZ, UR4, PT ;  /* 0x00000004ff007c0c */ /* 0x002fc6000bf85270 */
[----:B------:R-:W-:Y:S02]  /*0230*/  IMAD.X R7, R0, 0x1, R5, P1 ;  /* 0x0000000100077824 */ /* 0x000fe400008e0605 */
[----:B------:R-:W1:Y:S01]  /*0240*/  @!P2 LDC R0, c[0x0][0x43c] ;  /* 0x00010f00ff00ab82 */ /* 0x000e620000000800 */
[----:B------:R-:W-:-:S07]  /*0250*/  ISETP.EQ.OR.EX P3, PT, R5, RZ, !P4, P3 ;  /* 0x000000ff0500720c */ /* 0x000fce0006762730 */
[----:B---3--:R-:W3:Y:S01]  /*0260*/  @!P2 LDC.64 R2, c[0x0][0x488] ;  /* 0x00012200ff02ab82 */ /* 0x008ee20000000a00 */
[----:B------:R-:W1:Y:S05]  /*0270*/  S2R R229, SR_CTAID.X ;  /* 0x0000000000e57919 */ /* 0x000e6a0000002500 */
[----:B------:R1:W5:Y:S01]  /*0280*/  @!P3 LDG.E R9, desc[UR16][R6.64] ;  /* 0x000000100609b981 */ /* 0x000362000c1e1900 */
[----:B------:R-:W-:Y:S01]  /*0290*/  ISETP.NE.U32.AND P3, PT, R4, RZ, PT ;  /* 0x000000ff0400720c */ /* 0x000fe20003f65070 */
[----:B------:R-:W2:Y:S03]  /*02a0*/  S2R R15, SR_CTAID.Z ;  /* 0x00000000000f7919 */ /* 0x000ea60000002700 */
[----:B------:R-:W-:Y:S01]  /*02b0*/  ISETP.NE.AND.EX P3, PT, R5, RZ, PT, P3 ;  /* 0x000000ff0500720c */ /* 0x000fe20003f65330 */
[----:B------:R-:W2:Y:S01]  /*02c0*/  S2R R35, SR_TID.X ;  /* 0x0000000000237919 */ /* 0x000ea20000002100 */
[----:B-1----:R-:W-:-:S02]  /*02d0*/  IMAD.SHL.U32 R234, R229, 0x80, RZ ;  /* 0x00000080e5ea7824 */ /* 0x002fc400078e00ff */
[----:B--2---:R-:W-:Y:S01]  /*02e0*/  @P0 IMAD.IADD R223, R10, 0x1, -R231 ;  /* 0x000000010adf0824 */ /* 0x004fe200078e0ae7 */
[----:B---3--:R-:W-:-:S04]  /*02f0*/  @!P2 ISETP.NE.U32.AND P0, PT, R2, RZ, PT ;  /* 0x000000ff0200a20c */ /* 0x008fc80003f05070 */
[----:B------:R-:W-:Y:S02]  /*0300*/  @!P2 ISETP.NE.AND.EX P0, PT, R3, RZ, PT, P0 ;  /* 0x000000ff0300a20c */ /* 0x000fe40003f05300 */
[----:B------:R-:W-:Y:S02]  /*0310*/  ISETP.GT.AND P1, PT, R223, R234, PT ;  /* 0x000000eadf00720c */ /* 0x000fe40003f24270 */
[----:B------:R-:W-:Y:S02]  /*0320*/  @!P2 SEL R3, R0, RZ, P0 ;  /* 0x000000ff0003a207 */ /* 0x000fe40000000000 */
[----:B------:R-:W1:Y:S01]  /*0330*/  @!P3 LDC R0, c[0x0][0x438] ;  /* 0x00010e00ff00bb82 */ /* 0x000e620000000800 */
[----:B----4-:R-:W-:Y:S01]  /*0340*/  @P2 IMAD.IADD R131, R131, 0x1, -R8 ;  /* 0x0000000183832824 */ /* 0x010fe200078e0a08 */
[----:B------:R-:W-:Y:S07]  /*0350*/  @!P3 BRA `(.L_x_0) ;  /* 0x00000000000cb947 */ /* 0x000fee0003800000 */
[----:B-1----:R-:W2:Y:S02]  /*0360*/  @P4 LDG.E R0, desc[UR16][R6.64+0x4] ;  /* 0x0000041006004981 */ /* 0x002ea4000c1e1900 */
[----:B--2--5:R-:W-:-:S06]  /*0370*/  @P4 IADD3 R0, PT, PT, R0, -R9, RZ ;  /* 0x8000000900004210 */ /* 0x024fcc0007ffe0ff */
[----:B------:R2:W5:Y:S02]  /*0380*/  @!P4 LDG.E R0, desc[UR16][R6.64] ;  /* 0x000000100600c981 */ /* 0x000564000c1e1900 */
.L_x_0:
[----:B-1---5:R-:W-:Y:S01]  /*0390*/  @!P2 IADD3 R131, PT, PT, R3, R0, -R8 ;  /* 0x000000000383a210 */ /* 0x022fe20007ffe808 */
[----:B------:R-:W-:Y:S06]  /*03a0*/  @!P1 EXIT ;  /* 0x000000000000994d */ /* 0x000fec0003800000 */
[C---:B------:R-:W-:Y:S01]  /*03b0*/  ISETP.GT.AND P0, PT, R131.reuse, RZ, PT ;  /* 0x000000ff8300720c */ /* 0x040fe20003f04270 */
[----:B------:R-:W-:-:S05]  /*03c0*/  VIADD R0, R131, 0x3f ;  /* 0x0000003f83007836 */ /* 0x000fca0000000000 */
[----:B------:R-:W-:-:S04]  /*03d0*/  SHF.R.S32.HI R3, RZ, 0x1f, R0 ;  /* 0x0000001fff037819 */ /* 0x000fc80000011400 */
[----:B------:R-:W-:-:S03]  /*03e0*/  LEA.HI R3, R3, R0, RZ, 0x6 ;  /* 0x0000000003037211 */ /* 0x000fc600078f30ff */
[----:B------:R-:W-:Y:S05]  /*03f0*/  @P0 BRA `(.L_x_1) ;  /* 0x0000000800c00947 */ /* 0x000fea0003800000 */
[----:B------:R-:W-:Y:S01]  /*0400*/  ISETP.NE.AND P1, PT, R231, -0x1, PT ;  /* 0xffffffffe700780c */ /* 0x000fe20003f25270 */
[----:B------:R-:W1:Y:S08]  /*0410*/  LDC.U8 R0, c[0x0][0x549] ;  /* 0x00015240ff007b82 */ /* 0x000e700000000000 */
[----:B------:R-:W3:Y:S08]  /*0420*/  LDC R9, c[0x0][0x434] ;  /* 0x00010d00ff097b82 */ /* 0x000ef00000000800 */
[----:B--2---:R-:W2:Y:S08]  /*0430*/  @!P1 LDC.64 R6, c[0x0][0x400] ;  /* 0x00010000ff069b82 */ /* 0x004eb00000000a00 */
[----:B------:R-:W4:Y:S01]  /*0440*/  @P1 LDC.64 R4, c[0x0][0x408] ;  /* 0x00010200ff041b82 */ /* 0x000f220000000a00 */
[----:B-1----:R-:W-:-:S07]  /*0450*/  ISETP.NE.AND P0, PT, R0, RZ, PT ;  /* 0x000000ff0000720c */ /* 0x002fce0003f05270 */
[----:B------:R-:W1:Y:S01]  /*0460*/  LDC.U8 R0, c[0x0][0x548] ;  /* 0x00015200ff007b82 */ /* 0x000e620000000000 */
[----:B--2---:R-:W-:-:S07]  /*0470*/  @!P1 IMAD.WIDE.U32 R10, R232, R6, RZ ;  /* 0x00000006e80a9225 */ /* 0x004fce00078e00ff */
[----:B------:R-:W2:Y:S01]  /*0480*/  @P0 LDC.64 R2, c[0x0][0x430] ;  /* 0x00010c00ff020b82 */ /* 0x000ea20000000a00 */
[----:B------:R-:W-:Y:S01]  /*0490*/  @!P1 IMAD R7, R232, R7, R11 ;  /* 0x00000007e8079224 */ /* 0x000fe200078e020b */
[----:B------:R-:W-:Y:S01]  /*04a0*/  @!P1 MOV R6, R10 ;  /* 0x0000000a00069202 */ /* 0x000fe20000000f00 */
[----:B----4-:R-:W-:-:S04]  /*04b0*/  @P1 IMAD.WIDE.U32 R10, R231, R4, RZ ;  /* 0x00000004e70a1225 */ /* 0x010fc800078e00ff */
[----:B------:R-:W-:Y:S01]  /*04c0*/  @P1 IMAD R7, R231, R5, R11 ;  /* 0x00000005e7071224 */ /* 0x000fe200078e020b */
[----:B------:R-:W-:Y:S01]  /*04d0*/  @P1 MOV R6, R10 ;  /* 0x0000000a00061202 */ /* 0x000fe20000000f00 */
[----:B------:R-:W4:Y:S01]  /*04e0*/  @P0 LDC R5, c[0x0][0x430] ;  /* 0x00010c00ff050b82 */ /* 0x000f220000000800 */
[----:B-1----:R-:W-:Y:S01]  /*04f0*/  ISETP.NE.AND P5, PT, R0, RZ, !P0 ;  /* 0x000000ff0000720c */ /* 0x002fe200047a5270 */
[----:B--2---:R-:W-:Y:S01]  /*0500*/  @P0 IMAD R2, R2, R3, RZ ;  /* 0x0000000302020224 */ /* 0x004fe200078e02ff */
[----:B------:R-:W-:Y:S01]  /*0510*/  @P0 MOV R3, 0x1 ;  /* 0x0000000100030802 */ /* 0x000fe20000000f00 */
[----:B---3--:R-:W-:Y:S10]  /*0520*/  @P0 BRA `(.L_x_2) ;  /* 0x0000000000280947 */ /* 0x008ff40003800000 */
[----:B------:R-:W-:Y:S01]  /*0530*/  ISETP.NE.AND P0, PT, R0, RZ, PT ;  /* 0x000000ff0000720c */ /* 0x000fe20003f05270 */
[----:B------:R-:W1:-:S12]  /*0540*/  LDC R11, c[0x0][0x3e0] ;  /* 0x0000f800ff0b7b82 */ /* 0x000e580000000800 */
[----:B------:R-:W2:Y:S01]  /*0550*/  @P0 LDC R2, c[0x0][0x454] ;  /* 0x00011500ff020b82 */ /* 0x000ea20000000800 */
[----:B----4-:R-:W-:Y:S02]  /*0560*/  @P0 MOV R5, 0x1 ;  /* 0x0000000100050802 */ /* 0x010fe40000000f00 */
[----:B------:R-:W-:-:S05]  /*0570*/  @!P0 MOV R5, 0x1 ;  /* 0x0000000100058802 */ /* 0x000fca0000000f00 */
[----:B------:R-:W1:Y:S08]  /*0580*/  @P0 LDC R4, c[0x0][0x454] ;  /* 0x00011500ff040b82 */ /* 0x000e700000000800 */
[----:B------:R-:W3:Y:S08]  /*0590*/  @!P0 LDC R0, c[0x0][0x434] ;  /* 0x00010d00ff008b82 */ /* 0x000ef00000000800 */
[----:B------:R-:W4:Y:S01]  /*05a0*/  @!P0 LDC R2, c[0x0][0x434] ;  /* 0x00010d00ff028b82 */ /* 0x000f220000000800 */
[----:B-1----:R-:W-:-:S02]  /*05b0*/  @P0 IMAD R3, R4, R11, RZ ;  /* 0x0000000b04030224 */ /* 0x002fc400078e02ff */
[----:B--23--:R-:W-:-:S07]  /*05c0*/  @!P0 IMAD R3, R0, R11, RZ ;  /* 0x0000000b00038224 */ /* 0x00cfce00078e02ff */
.L_x_2:
[----:B------:R-:W-:Y:S01]  /*05d0*/  IMAD R0, R232, R9, RZ ;  /* 0x00000009e8007224 */ /* 0x000fe200078e02ff */
[----:B------:R-:W1:Y:S01]  /*05e0*/  LDCU.64 UR4, c[0x0][0x410] ;  /* 0x00008200ff0477ac */ /* 0x000e620008000a00 */
[----:B------:R-:W-:Y:S01]  /*05f0*/  IMAD.SHL.U32 R9, R35, 0x8, RZ ;  /* 0x0000000823097824 */ /* 0x000fe200078e00ff */
[----:B------:R-:W-:Y:S01]  /*0600*/  SHF.R.U32.HI R8, RZ, 0x2, R35 ;  /* 0x00000002ff087819 */ /* 0x000fe20000011623 */
[----:B------:R-:W-:Y:S01]  /*0610*/  IMAD.IADD R223, R223, 0x1, -R234 ;  /* 0x00000001dfdf7824 */ /* 0x000fe200078e0aea */
[----:B------:R-:W-:Y:S01]  /*0620*/  ISETP.NE.AND P0, PT, R231, -0x1, PT ;  /* 0xffffffffe700780c */ /* 0x000fe20003f05270 */
[----:B----4-:R-:W-:Y:S01]  /*0630*/  IMAD R2, R15, R2, RZ ;  /* 0x000000020f027224 */ /* 0x010fe200078e02ff */
[----:B------:R-:W-:Y:S01]  /*0640*/  LOP3.LUT R9, R9, 0x18, RZ, 0xc0, !PT ;  /* 0x0000001809097812 */ /* 0x000fe200078ec0ff */
[C---:B------:R-:W-:Y:S01]  /*0650*/  VIADD R10, R8.reuse, 0x20 ;  /* 0x00000020080a7836 */ /* 0x040fe20000000000 */
[C---:B------:R-:W-:Y:S01]  /*0660*/  ISETP.GE.AND P3, PT, R8.reuse, R223, PT ;  /* 0x000000df0800720c */ /* 0x040fe20003f66270 */
[----:B------:R-:W-:Y:S01]  /*0670*/  VIADD R4, R8, 0x40 ;  /* 0x0000004008047836 */ /* 0x000fe20000000000 */
[----:B------:R-:W-:Y:S01]  /*0680*/  IADD3 R12, P4, PT, R9, R6, RZ ;  /* 0x00000006090c7210 */ /* 0x000fe20007f9e0ff */
[----:B------:R-:W-:Y:S01]  /*0690*/  IMAD.MOV.U32 R9, RZ, RZ, RZ ;  /* 0x000000ffff097224 */ /* 0x000fe200078e00ff */
[----:B------:R-:W-:Y:S01]  /*06a0*/  SEL R231, R0, R231, !P0 ;  /* 0x000000e700e77207 */ /* 0x000fe20004000000 */
[----:B------:R-:W-:Y:S01]  /*06b0*/  VIADD R0, R8, 0x60 ;  /* 0x0000006008007836 */ /* 0x000fe20000000000 */
[----:B------:R-:W-:Y:S01]  /*06c0*/  LOP3.LUT P6, R35, R35, 0x3, RZ, 0xc0, !PT ;  /* 0x0000000323237812 */ /* 0x000fe200078cc0ff */
[----:B------:R-:W-:Y:S01]  /*06d0*/  IMAD.X R13, RZ, RZ, R7, P4 ;  /* 0x000000ffff0d7224 */ /* 0x000fe200020e0607 */
[----:B------:R-:W-:Y:S01]  /*06e0*/  SHF.R.S32.HI R6, RZ, 0x1f, R231 ;  /* 0x0000001fff067819 */ /* 0x000fe200000114e7 */
[----:B------:R-:W-:Y:S01]  /*06f0*/  BSSY.RECONVERGENT B0, `(.L_x_3) ;  /* 0x000001a000007945 */ /* 0x000fe20003800200 */
[-C--:B------:R-:W-:Y:S01]  /*0700*/  ISETP.GE.AND P1, PT, R10, R223.reuse, PT ;  /* 0x000000df0a00720c */ /* 0x080fe20003f26270 */
[----:B-1----:R-:W-:Y:S01]  /*0710*/  IMAD.WIDE.U32 R12, R15, UR4, R12 ;  /* 0x000000040f0c7c25 */ /* 0x002fe2000f8e000c */
[----:B------:R-:W-:-:S02]  /*0720*/  ISETP.GE.AND P2, PT, R4, R223, PT ;  /* 0x000000df0400720c */ /* 0x000fc40003f46270 */
[----:B------:R-:W-:Y:S01]  /*0730*/  SEL R231, R231, RZ, P5 ;  /* 0x000000ffe7e77207 */ /* 0x000fe20002800000 */
[----:B------:R-:W-:Y:S01]  /*0740*/  IMAD R15, R15, UR5, R13 ;  /* 0x000000050f0f7c24 */ /* 0x000fe2000f8e020d */
[----:B------:R-:W-:Y:S01]  /*0750*/  SEL R6, R6, RZ, P5 ;  /* 0x000000ff06067207 */ /* 0x000fe20002800000 */
[----:B------:R-:W-:Y:S01]  /*0760*/  @!P5 IMAD R2, R232, R3, R2 ;  /* 0x00000003e802d224 */ /* 0x000fe200078e0202 */
[-C--:B------:R-:W-:Y:S01]  /*0770*/  ISETP.GE.OR P6, PT, R8, R223.reuse, P6 ;  /* 0x000000df0800720c */ /* 0x080fe200037c6670 */
[----:B------:R-:W-:Y:S01]  /*0780*/  IMAD.WIDE.U32 R16, R229, 0x80, R8 ;  /* 0x00000080e5107825 */ /* 0x000fe200078e0008 */
[----:B------:R-:W-:Y:S02]  /*0790*/  ISETP.GE.AND P0, PT, R0, R223, PT ;  /* 0x000000df0000720c */ /* 0x000fe40003f06270 */
[C---:B------:R-:W-:Y:S02]  /*07a0*/  ISETP.NE.OR P5, PT, R35.reuse, RZ, P1 ;  /* 0x000000ff2300720c */ /* 0x040fe40000fa5670 */
[----:B------:R-:W-:Y:S01]  /*07b0*/  ISETP.NE.OR P4, PT, R35, RZ, P2 ;  /* 0x000000ff2300720c */ /* 0x000fe20001785670 */
[----:B------:R-:W-:-:S12]  /*07c0*/  @P3 BRA `(.L_x_4) ;  /* 0x0000000000303947 */ /* 0x000fd80003800000 */
[----:B------:R-:W1:Y:S01]  /*07d0*/  LDCU.64 UR4, c[0x0][0x408] ;  /* 0x00008100ff0477ac */ /* 0x000e620008000a00 */
[----:B------:R-:W-:Y:S01]  /*07e0*/  MOV R14, R12 ;  /* 0x0000000c000e7202 */ /* 0x000fe20000000f00 */
[----:B------:R-:W2:Y:S01]  /*07f0*/  LDCU.64 UR6, c[0x0][0x3f0] ;  /* 0x00007e00ff0677ac */ /* 0x000ea20008000a00 */
[----:B-1----:R-:W-:-:S03]  /*0800*/  IMAD R3, R17, UR4, RZ ;  /* 0x0000000411037c24 */ /* 0x002fc6000f8e02ff */
[----:B------:R-:W-:-:S04]  /*0810*/  IMAD.WIDE.U32 R18, R16, UR4, R14 ;  /* 0x0000000410127c25 */ /* 0x000fc8000f8e000e */
[----:B------:R-:W-:Y:S01]  /*0820*/  IMAD R3, R16, UR5, R3 ;  /* 0x0000000510037c24 */ /* 0x000fe2000f8e0203 */
[----:B--2---:R-:W-:-:S04]  /*0830*/  LEA R20, P3, R18, UR6, 0x1 ;  /* 0x0000000612147c11 */ /* 0x004fc8000f8608ff */
[----:B------:R-:W-:-:S04]  /*0840*/  IADD3 R3, PT, PT, R19, R3, RZ ;  /* 0x0000000313037210 */ /* 0x000fc80007ffe0ff */
[----:B------:R-:W-:-:S05]  /*0850*/  LEA.HI.X R21, R18, UR7, R3, 0x1, P3 ;  /* 0x0000000712157c11 */ /* 0x000fca00098f0c03 */
[----:B------:R1:W-:Y:S04]  /*0860*/  STG.E.128 desc[UR16][R20.64], RZ ;  /* 0x000000ff14007986 */ /* 0x0003e8000c101d10 */
[----:B------:R1:W-:Y:S04]  /*0870*/  STG.E.128 desc[UR16][R20.64+0x40], RZ ;  /* 0x000040ff14007986 */ /* 0x0003e8000c101d10 */
[----:B------:R1:W-:Y:S02]  /*0880*/  STG.E.128 desc[UR16][R20.64+0x80], RZ ;  /* 0x000080ff14007986 */ /* 0x0003e4000c101d10 */
.L_x_4:
[----:B------:R-:W-:Y:S05]  /*0890*/  BSYNC.RECONVERGENT B0 ;  /* 0x0000000000007941 */ /* 0x000fea0003800200 */
.L_x_3:
[----:B------:R-:W-:Y:S01]  /*08a0*/  BSSY.RECONVERGENT B0, `(.L_x_5) ;  /* 0x0000013000007945 */ /* 0x000fe20003800200 */
[----:B------:R-:W-:Y:S01]  /*08b0*/  ISETP.NE.OR P3, PT, R35, RZ, P0 ;  /* 0x000000ff2300720c */ /* 0x000fe20000765670 */
[----:B------:R-:W-:Y:S02]  /*08c0*/  IMAD R234, R234, R5, RZ ;  /* 0x00000005eaea7224 */ /* 0x000fe400078e02ff */
[----:B------:R-:W-:Y:S10]  /*08d0*/  @P1 BRA `(.L_x_6) ;  /* 0x00000000003c1947 */ /* 0x000ff40003800000 */
[----:B------:R-:W2:Y:S01]  /*08e0*/  LDCU.64 UR6, c[0x0][0x408] ;  /* 0x00008100ff0677ac */ /* 0x000ea20008000a00 */
[----:B------:R-:W-:Y:S01]  /*08f0*/  IADD3 R18, P1, PT, R16, 0x20, RZ ;  /* 0x0000002010127810 */ /* 0x000fe20007f3e0ff */
[----:B-1----:R-:W-:Y:S01]  /*0900*/  IMAD.MOV.U32 R20, RZ, RZ, R12 ;  /* 0x000000ffff147224 */ /* 0x002fe200078e000c */
[----:B------:R-:W-:Y:S01]  /*0910*/  MOV R21, R15 ;  /* 0x0000000f00157202 */ /* 0x000fe20000000f00 */
[----:B------:R-:W1:Y:S02]  /*0920*/  LDCU.64 UR4, c[0x0][0x3f0] ;  /* 0x00007e00ff0477ac */ /* 0x000e640008000a00 */
[----:B------:R-:W-:-:S04]  /*0930*/  IMAD.X R3, RZ, RZ, R17, P1 ;  /* 0x000000ffff037224 */ /* 0x000fc800008e0611 */
[----:B--2---:R-:W-:Y:S02]  /*0940*/  IMAD R3, R3, UR6, RZ ;  /* 0x0000000603037c24 */ /* 0x004fe4000f8e02ff */
[----:B------:R-:W-:-:S04]  /*0950*/  IMAD.WIDE.U32 R20, R18, UR6, R20 ;  /* 0x0000000612147c25 */ /* 0x000fc8000f8e0014 */
[----:B------:R-:W-:Y:S01]  /*0960*/  IMAD R3, R18, UR7, R3 ;  /* 0x0000000712037c24 */ /* 0x000fe2000f8e0203 */
[----:B-1----:R-:W-:-:S04]  /*0970*/  LEA R18, P1, R20, UR4, 0x1 ;  /* 0x0000000414127c11 */ /* 0x002fc8000f8208ff */
[----:B------:R-:W-:-:S04]  /*0980*/  IADD3 R3, PT, PT, R21, R3, RZ ;  /* 0x0000000315037210 */ /* 0x000fc80007ffe0ff */
[----:B------:R-:W-:-:S05]  /*0990*/  LEA.HI.X R19, R20, UR5, R3, 0x1, P1 ;  /* 0x0000000514137c11 */ /* 0x000fca00088f0c03 */
[----:B------:R2:W-:Y:S04]  /*09a0*/  STG.E.128 desc[UR16][R18.64], RZ ;  /* 0x000000ff12007986 */ /* 0x0005e8000c101d10 */
[----:B------:R2:W-:Y:S04]  /*09b0*/  STG.E.128 desc[UR16][R18.64+0x40], RZ ;  /* 0x000040ff12007986 */ /* 0x0005e8000c101d10 */
[----:B------:R2:W-:Y:S02]  /*09c0*/  STG.E.128 desc[UR16][R18.64+0x80], RZ ;  /* 0x000080ff12007986 */ /* 0x0005e4000c101d10 */
.L_x_6:
[----:B------:R-:W-:Y:S05]  /*09d0*/  BSYNC.RECONVERGENT B0 ;  /* 0x0000000000007941 */ /* 0x000fea0003800200 */
.L_x_5:
[----:B------:R-:W-:Y:S04]  /*09e0*/  BSSY.RECONVERGENT B0, `(.L_x_7) ;  /* 0x0000011000007945 */ /* 0x000fe80003800200 */
[----:B------:R-:W-:Y:S05]  /*09f0*/  @P2 BRA `(.L_x_8) ;  /* 0x00000000003c2947 */ /* 0x000fea0003800000 */
[----:B------:R-:W3:Y:S01]  /*0a00*/  LDCU.64 UR6, c[0x0][0x408] ;  /* 0x00008100ff0677ac */ /* 0x000ee20008000a00 */
[----:B--2---:R-:W-:Y:S01]  /*0a10*/  IADD3 R18, P1, PT, R16, 0x40, RZ ;  /* 0x0000004010127810 */ /* 0x004fe20007f3e0ff */
[----:B-1----:R-:W-:Y:S01]  /*0a20*/  IMAD.MOV.U32 R20, RZ, RZ, R12 ;  /* 0x000000ffff147224 */ /* 0x002fe200078e000c */
[----:B------:R-:W-:Y:S01]  /*0a30*/  MOV R21, R15 ;  /* 0x0000000f00157202 */ /* 0x000fe20000000f00 */
[----:B------:R-:W1:Y:S02]  /*0a40*/  LDCU.64 UR4, c[0x0][0x3f0] ;  /* 0x00007e00ff0477ac */ /* 0x000e640008000a00 */
[----:B------:R-:W-:-:S04]  /*0a50*/  IMAD.X R3, RZ, RZ, R17, P1 ;  /* 0x000000ffff037224 */ /* 0x000fc800008e0611 */
[----:B---3--:R-:W-:Y:S02]  /*0a60*/  IMAD R3, R3, UR6, RZ ;  /* 0x0000000603037c24 */ /* 0x008fe4000f8e02ff */
        /* <DEDUP_REMOVED lines=8> */
.L_x_8:
[----:B------:R-:W-:Y:S05]  /*0af0*/  BSYNC.RECONVERGENT B0 ;  /* 0x0000000000007941 */ /* 0x000fea0003800200 */
.L_x_7:
[----:B------:R-:W-:Y:S01]  /*0b00*/  BSSY.RECONVERGENT B0, `(.L_x_9) ;  /* 0x0000013000007945 */ /* 0x000fe20003800200 */
[----:B------:R-:W-:Y:S02]  /*0b10*/  IADD3 R231, P2, P1, R234, R231, R2 ;  /* 0x000000e7eae77210 */ /* 0x000fe4000795e002 */
[----:B------:R-:W-:Y:S02]  /*0b20*/  SHF.R.S32.HI R3, RZ, 0x1f, R234 ;  /* 0x0000001fff037819 */ /* 0x000fe400000114ea */
[----:B------:R-:W-:Y:S01]  /*0b30*/  SHF.R.S32.HI R7, RZ, 0x1f, R2 ;  /* 0x0000001fff077819 */ /* 0x000fe20000011402 */
[----:B------:R-:W-:Y:S08]  /*0b40*/  @P0 BRA `(.L_x_10) ;  /* 0x0000000000380947 */ /* 0x000ff00003800000 */
[----:B------:R-:W4:Y:S01]  /*0b50*/  LDCU.64 UR6, c[0x0][0x408] ;  /* 0x00008100ff0677ac */ /* 0x000f220008000a00 */
[----:B------:R-:W-:Y:S02]  /*0b60*/  IADD3 R2, P0, PT, R16, 0x60, RZ ;  /* 0x0000006010027810 */ /* 0x000fe40007f1e0ff */
[----:B------:R-:W-:Y:S01]  /*0b70*/  MOV R13, R15 ;  /* 0x0000000f000d7202 */ /* 0x000fe20000000f00 */
[----:B------:R-:W5:Y:S01]  /*0b80*/  LDCU.64 UR4, c[0x0][0x3f0] ;  /* 0x00007e00ff0477ac */ /* 0x000f620008000a00 */
[----:B------:R-:W-:-:S05]  /*0b90*/  IADD3.X R11, PT, PT, RZ, R17, RZ, P0, !PT ;  /* 0x00000011ff0b7210 */ /* 0x000fca00007fe4ff */
[----:B----4-:R-:W-:Y:S02]  /*0ba0*/  IMAD R11, R11, UR6, RZ ;  /* 0x000000060b0b7c24 */ /* 0x010fe4000f8e02ff */
[----:B------:R-:W-:-:S04]  /*0bb0*/  IMAD.WIDE.U32 R12, R2, UR6, R12 ;  /* 0x00000006020c7c25 */ /* 0x000fc8000f8e000c */
[----:B------:R-:W-:Y:S01]  /*0bc0*/  IMAD R11, R2, UR7, R11 ;  /* 0x00000007020b7c24 */ /* 0x000fe2000f8e020b */
[----:B-----5:R-:W-:-:S04]  /*0bd0*/  LEA R14, P0, R12, UR4, 0x1 ;  /* 0x000000040c0e7c11 */ /* 0x020fc8000f8008ff */
[----:B------:R-:W-:-:S04]  /*0be0*/  IADD3 R11, PT, PT, R13, R11, RZ ;  /* 0x0000000b0d0b7210 */ /* 0x000fc80007ffe0ff */
[----:B------:R-:W-:-:S05]  /*0bf0*/  LEA.HI.X R15, R12, UR5, R11, 0x1, P0 ;  /* 0x000000050c0f7c11 */ /* 0x000fca00080f0c0b */
[----:B------:R4:W-:Y:S04]  /*0c00*/  STG.E.128 desc[UR16][R14.64], RZ ;  /* 0x000000ff0e007986 */ /* 0x0009e8000c101d10 */
[----:B------:R4:W-:Y:S04]  /*0c10*/  STG.E.128 desc[UR16][R14.64+0x40], RZ ;  /* 0x000040ff0e007986 */ /* 0x0009e8000c101d10 */
[----:B------:R4:W-:Y:S02]  /*0c20*/  STG.E.128 desc[UR16][R14.64+0x80], RZ ;  /* 0x000080ff0e007986 */ /* 0x0009e4000c101d10 */
.L_x_10:
[----:B------:R-:W-:Y:S05]  /*0c30*/  BSYNC.RECONVERGENT B0 ;  /* 0x0000000000007941 */ /* 0x000fea0003800200 */
.L_x_9:
[----:B------:R-:W-:Y:S01]  /*0c40*/  BSSY.RECONVERGENT B0, `(.L_x_11) ;  /* 0x000000b000007945 */ /* 0x000fe20003800200 */
[----:B------:R-:W-:-:S03]  /*0c50*/  IADD3.X R3, PT, PT, R3, R6, R7, P2, P1 ;  /* 0x0000000603037210 */ /* 0x000fc600017e2407 */
[----:B------:R-:W-:Y:S05]  /*0c60*/  @P6 BRA `(.L_x_12) ;  /* 0x0000000000206947 */ /* 0x000fea0003800000 */
[----:B------:R-:W5:Y:S01]  /*0c70*/  LDCU.64 UR4, c[0x0][0x420] ;  /* 0x00008400ff0477ac */ /* 0x000f620008000a00 */
[----:B------:R-:W-:Y:S02]  /*0c80*/  IMAD R2, R8, R5, RZ ;  /* 0x0000000508027224 */ /* 0x000fe400078e02ff */
[----:B------:R-:W-:-:S03]  /*0c90*/  IMAD.MOV.U32 R9, RZ, RZ, 0x7f800000 ;  /* 0x7f800000ff097424 */ /* 0x000fc600078e00ff */
[----:B------:R-:W-:-:S04]  /*0ca0*/  IADD3 R7, P0, PT, R2, R231, RZ ;  /* 0x000000e702077210 */ /* 0x000fc80007f1e0ff */
[----:B------:R-:W-:Y:S02]  /*0cb0*/  LEA.HI.X.SX32 R2, R2, R3, 0x1, P0 ;  /* 0x0000000302027211 */ /* 0x000fe400000f0eff */
[----:B-----5:R-:W-:-:S04]  /*0cc0*/  LEA R6, P0, R7, UR4, 0x2 ;  /* 0x0000000407067c11 */ /* 0x020fc8000f8010ff */
[----:B------:R-:W-:-:S05]  /*0cd0*/  LEA.HI.X R7, R7, UR5, R2, 0x2, P0 ;  /* 0x0000000507077c11 */ /* 0x000fca00080f1402 */
[----:B------:R1:W-:Y:S04]  /*0ce0*/  STG.E desc[UR16][R6.64], R9 ;  /* 0x0000000906007986 */ /* 0x0003e8000c101910 */
.L_x_12:
[----:B------:R-:W-:Y:S05]  /*0cf0*/  BSYNC.RECONVERGENT B0 ;  /* 0x0000000000007941 */ /* 0x000fea0003800200 */
.L_x_11:
[----:B------:R-:W-:Y:S04]  /*0d00*/  BSSY.RECONVERGENT B0, `(.L_x_13) ;  /* 0x000000a000007945 */ /* 0x000fe80003800200 */
[----:B------:R-:W-:Y:S05]  /*0d10*/  @P5 BRA `(.L_x_14) ;  /* 0x0000000000205947 */ /* 0x000fea0003800000 */
[----:B------:R-:W5:Y:S01]  /*0d20*/  LDCU.64 UR4, c[0x0][0x420] ;  /* 0x00008400ff0477ac */ /* 0x000f620008000a00 */
[----:B------:R-:W-:Y:S02]  /*0d30*/  IMAD R2, R10, R5, RZ ;  /* 0x000000050a027224 */ /* 0x000fe400078e02ff */
[----:B-1----:R-:W-:-:S03]  /*0d40*/  IMAD.MOV.U32 R9, RZ, RZ, 0x7f800000 ;  /* 0x7f800000ff097424 */ /* 0x002fc600078e00ff */
[----:B------:R-:W-:-:S04]  /*0d50*/  IADD3 R7, P0, PT, R2, R231, RZ ;  /* 0x000000e702077210 */ /* 0x000fc80007f1e0ff */
[----:B------:R-:W-:Y:S02]  /*0d60*/  LEA.HI.X.SX32 R2, R2, R3, 0x1, P0 ;  /* 0x0000000302027211 */ /* 0x000fe400000f0eff */
[----:B-----5:R-:W-:-:S04]  /*0d70*/  LEA R6, P0, R7, UR4, 0x2 ;  /* 0x0000000407067c11 */ /* 0x020fc8000f8010ff */
[----:B------:R-:W-:-:S05]  /*0d80*/  LEA.HI.X R7, R7, UR5, R2, 0x2, P0 ;  /* 0x0000000507077c11 */ /* 0x000fca00080f1402 */
[----:B------:R1:W-:Y:S04]  /*0d90*/  STG.E desc[UR16][R6.64], R9 ;  /* 0x0000000906007986 */ /* 0x0003e8000c101910 */
.L_x_14:
[----:B------:R-:W-:Y:S05]  /*0da0*/  BSYNC.RECONVERGENT B0 ;  /* 0x0000000000007941 */ /* 0x000fea0003800200 */
.L_x_13:
        /* <DEDUP_REMOVED lines=10> */
.L_x_16:
[----:B------:R-:W-:Y:S05]  /*0e50*/  BSYNC.RECONVERGENT B0 ;  /* 0x0000000000007941 */ /* 0x000fea0003800200 */
.L_x_15:
[----:B------:R-:W-:Y:S05]  /*0e60*/  @P3 EXIT ;  /* 0x000000000000394d */ /* 0x000fea0003800000 */
[----:B------:R-:W5:Y:S01]  /*0e70*/  LDCU.64 UR4, c[0x0][0x420] ;  /* 0x00008400ff0477ac */ /* 0x000f620008000a00 */
[----:B------:R-:W-:Y:S02]  /*0e80*/  IMAD R0, R0, R5, RZ ;  /* 0x0000000500007224 */ /* 0x000fe400078e02ff */
[----:B------:R-:W-:-:S03]  /*0e90*/  IMAD.MOV.U32 R5, RZ, RZ, 0x7f800000 ;  /* 0x7f800000ff057424 */ /* 0x000fc600078e00ff */
[----:B------:R-:W-:-:S04]  /*0ea0*/  IADD3 R231, P0, PT, R0, R231, RZ ;  /* 0x000000e700e77210 */ /* 0x000fc80007f1e0ff */
[----:B------:R-:W-:Y:S02]  /*0eb0*/  LEA.HI.X.SX32 R0, R0, R3, 0x1, P0 ;  /* 0x0000000300007211 */ /* 0x000fe400000f0eff */
[----:B-----5:R-:W-:-:S04]  /*0ec0*/  LEA R2, P0, R231, UR4, 0x2 ;  /* 0x00000004e7027c11 */ /* 0x020fc8000f8010ff */
[----:B------:R-:W-:-:S05]  /*0ed0*/  LEA.HI.X R3, R231, UR5, R0, 0x2, P0 ;  /* 0x00000005e7037c11 */ /* 0x000fca00080f1400 */
[----:B------:R-:W-:Y:S01]  /*0ee0*/  STG.E desc[UR16][R2.64], R5 ;  /* 0x0000000502007986 */ /* 0x000fe2000c101910 */
[----:B------:R-:W-:Y:S05]  /*0ef0*/  EXIT ;  /* 0x000000000000794d */ /* 0x000fea0003800000 */
.L_x_1:
[----:B------:R-:W-:Y:S02]  /*0f00*/  ISETP.NE.AND P0, PT, R231, -0x1, PT ;  /* 0xffffffffe700780c */ /* 0x000fe40003f05270 */
[----:B------:R-:W-:-:S11]  /*0f10*/  ISETP.NE.AND P2, PT, R9, -0x1, PT ;  /* 0xffffffff0900780c */ /* 0x000fd60003f45270 */
[----:B--2---:R-:W1:Y:S08]  /*0f20*/  @!P0 LDC.64 R6, c[0x0][0x398] ;  /* 0x0000e600ff068b82 */ /* 0x004e700000000a00 */
[----:B------:R-:W2:Y:S01]  /*0f30*/  @P0 LDC.64 R4, c[0x0][0x3b0] ;  /* 0x0000ec00ff040b82 */ /* 0x000ea20000000a00 */
[----:B-1----:R-:W-:-:S04]  /*0f40*/  @!P0 IMAD.WIDE.U32 R20, R232, R6, RZ ;  /* 0x00000006e8148225 */ /* 0x002fc800078e00ff */
[----:B------:R-:W-:Y:S02]  /*0f50*/  @!P0 IMAD R0, R232, R7, R21 ;  /* 0x00000007e8008224 */ /* 0x000fe400078e0215 */
[----:B--2---:R-:W-:-:S04]  /*0f60*/  @P0 IMAD.WIDE.U32 R10, R231, R4, RZ ;  /* 0x00000004e70a0225 */ /* 0x004fc800078e00ff */
[----:B------:R-:W-:Y:S01]  /*0f70*/  @P0 IMAD R0, R231, R5, R11 ;  /* 0x00000005e7000224 */ /* 0x000fe200078e020b */
[----:B------:R-:W-:Y:S01]  /*0f80*/  @P0 MOV R20, R10 ;  /* 0x0000000a00140202 */ /* 0x000fe20000000f00 */
[----:B------:R-:W-:Y:S06]  /*0f90*/  @P2 BRA `(.L_x_17) ;  /* 0x0000000000282947 */ /* 0x000fec0003800000 */
[----:B------:R-:W1:Y:S01]  /*0fa0*/  LDCU.64 UR10, c[0x0][0x3b8] ;  /* 0x00007700ff0a77ac */ /* 0x000e620008000a00 */
[----:B------:R-:W-:Y:S01]  /*0fb0*/  SHF.R.S32.HI R5, RZ, 0x1f, R8 ;  /* 0x0000001fff057819 */ /* 0x000fe20000011408 */
[----:B------:R-:W2:Y:S04]  /*0fc0*/  LDCU.64 UR4, c[0x0][0x3a0] ;  /* 0x00007400ff0477ac */ /* 0x000ea80008000a00 */
[----:B-1----:R-:W-:Y:S02]  /*0fd0*/  IMAD R5, R5, UR10, RZ ;  /* 0x0000000a05057c24 */ /* 0x002fe4000f8e02ff */
[----:B------:R-:W-:-:S04]  /*0fe0*/  IMAD.WIDE.U32 R6, R8, UR10, RZ ;  /* 0x0000000a08067c25 */ /* 0x000fc8000f8e00ff */
[----:B------:R-:W-:-:S05]  /*0ff0*/  IMAD R2, R8, UR11, R5 ;  /* 0x0000000b08027c24 */ /* 0x000fca000f8e0205 */
[----:B------:R-:W-:-:S03]  /*1000*/  IADD3 R7, PT, PT, R7, R2, RZ ;  /* 0x0000000207077210 */ /* 0x000fc60007ffe0ff */
[----:B--2---:R-:W-:-:S04]  /*1010*/  IMAD.WIDE.U32 R12, R232, UR4, R6 ;  /* 0x00000004e80c7c25 */ /* 0x004fc8000f8e0006 */
[----:B------:R-:W-:Y:S01]  /*1020*/  IMAD R2, R232, UR5, R13 ;  /* 0x00000005e8027c24 */ /* 0x000fe2000f8e020d */
[----:B------:R-:W-:Y:S06]  /*1030*/  BRA `(.L_x_18) ;  /* 0x0000000000147947 */ /* 0x000fec0003800000 */
.L_x_17:
[----:B------:R-:W1:Y:S01]  /*1040*/  LDCU.64 UR10, c[0x0][0x3b8] ;  /* 0x00007700ff0a77ac */ /* 0x000e620008000a00 */
[----:B------:R-:W-:-:S05]  /*1050*/  IADD3 R12, PT, PT, R8, R9, RZ ;  /* 0x00000009080c7210 */ /* 0x000fca0007ffe0ff */
[C---:B-1----:R-:W-:Y:S02]  /*1060*/  IMAD R2, R12.reuse, UR11, RZ ;  /* 0x0000000b0c027c24 */ /* 0x042fe4000f8e02ff */
[----:B------:R-:W-:-:S05]  /*1070*/  IMAD.WIDE.U32 R12, R12, UR10, RZ ;  /* 0x0000000a0c0c7c25 */ /* 0x000fca000f8e00ff */
[----:B------:R-:W-:-:S07]  /*1080*/  IADD3 R2, PT, PT, R13, R2, RZ ;  /* 0x000000020d027210 */ /* 0x000fce0007ffe0ff */
.L_x_18:
[----:B------:R-:W1:Y:S01]  /*1090*/  LDC R4, c[0x0][0x3e8] ;  /* 0x0000fa00ff047b82 */ /* 0x000e620000000800 */
[----:B------:R-:W-:Y:S02]  /*10a0*/  MOV R10, RZ ;  /* 0x000000ff000a7202 */ /* 0x000fe40000000f00 */
[----:B-1----:R-:W-:-:S04]  /*10b0*/  IABS R7, R4 ;  /* 0x0000000400077213 */ /* 0x002fc80000000000 */
[----:B------:R-:W1:Y:S08]  /*10c0*/  I2F.RP R13, R7 ;  /* 0x00000007000d7306 */ /* 0x000e700000209400 */
[----:B-1----:R-:W1:Y:S02]  /*10d0*/  MUFU.RCP R11, R13 ;  /* 0x0000000d000b7308 */ /* 0x002e640000001000 */
[----:B-1----:R-:W-:-:S06]  /*10e0*/  VIADD R11, R11, 0xffffffe ;  /* 0x0ffffffe0b0b7836 */ /* 0x002fcc0000000000 */
[----:B------:R-:W1:Y:S02]  /*10f0*/  F2I.FTZ.U32.TRUNC.NTZ R11, R11 ;  /* 0x0000000b000b7305 */ /* 0x000e64000021f000 */
[----:B-1----:R-:W-:-:S04]  /*1100*/  IMAD.MOV R5, RZ, RZ, -R11 ;  /* 0x000000ffff057224 */ /* 0x002fc800078e0a0b */
[----:B------:R-:W-:Y:S01]  /*1110*/  IMAD R6, R5, R7, RZ ;  /* 0x0000000705067224 */ /* 0x000fe200078e02ff */
[----:B------:R-:W-:-:S03]  /*1120*/  IABS R5, R15 ;  /* 0x0000000f00057213 */ /* 0x000fc60000000000 */
[----:B------:R-:W-:-:S06]  /*1130*/  IMAD.HI.U32 R6, R11, R6, R10 ;  /* 0x000000060b067227 */ /* 0x000fcc00078e000a */
[----:B------:R-:W-:-:S04]  /*1140*/  IMAD.HI.U32 R10, R6, R5, RZ ;  /* 0x00000005060a7227 */ /* 0x000fc800078e00ff */
[----:B------:R-:W-:-:S04]  /*1150*/  IMAD.MOV R6, RZ, RZ, -R10 ;  /* 0x000000ffff067224 */ /* 0x000fc800078e0a0a */
[----:B------:R-:W-:Y:S01]  /*1160*/  IMAD R6, R7, R6, R5 ;  /* 0x0000000607067224 */ /* 0x000fe200078e0205 */
[----:B------:R-:W-:-:S04]  /*1170*/  LOP3.LUT R5, R15, R4, RZ, 0x3c, !PT ;  /* 0x000000040f057212 */ /* 0x000fc800078e3cff */
[----:B------:R-:W-:Y:S02]  /*1180*/  ISETP.GT.U32.AND P1, PT, R7, R6, PT ;  /* 0x000000060700720c */ /* 0x000fe40003f24070 */
[----:B------:R-:W-:-:S11]  /*1190*/  ISETP.GE.AND P0, PT, R5, RZ, PT ;  /* 0x000000ff0500720c */ /* 0x000fd60003f06270 */
[----:B------:R-:W-:Y:S01]  /*11a0*/  @!P1 IMAD.IADD R6, R6, 0x1, -R7 ;  /* 0x0000000106069824 */ /* 0x000fe200078e0a07 */
[----:B------:R-:W-:Y:S02]  /*11b0*/  @!P1 IADD3 R10, PT, PT, R10, 0x1, RZ ;  /* 0x000000010a0a9810 */ /* 0x000fe40007ffe0ff */
[----:B------:R-:W-:Y:S02]  /*11c0*/  ISETP.NE.AND P1, PT, R4, RZ, PT ;  /* 0x000000ff0400720c */ /* 0x000fe40003f25270 */
[----:B------:R-:W-:-:S13]  /*11d0*/  ISETP.GE.U32.AND P3, PT, R6, R7, PT ;  /* 0x000000070600720c */ /* 0x000fda0003f66070 */
[----:B------:R-:W-:-:S05]  /*11e0*/  @P3 VIADD R10, R10, 0x1 ;  /* 0x000000010a0a3836 */ /* 0x000fca0000000000 */
[----:B------:R-:W-:Y:S02]  /*11f0*/  @!P0 IADD3 R10, PT, PT, -R10, RZ, RZ ;  /* 0x000000ff0a0a8210 */ /* 0x000fe40007ffe1ff */
[----:B------:R-:W-:Y:S01]  /*1200*/  @!P1 LOP3.LUT R10, RZ, R4, RZ, 0x33, !PT ;  /* 0x00000004ff0a9212 */ /* 0x000fe200078e33ff */
[----:B------:R-:W-:Y:S06]  /*1210*/  @P2 BRA `(.L_x_19) ;  /* 0x0000000000302947 */ /* 0x000fec0003800000 */
[----:B------:R-:W1:Y:S01]  /*1220*/  LDCU.64 UR4, c[0x0][0x3c0] ;  /* 0x00007800ff0477ac */ /* 0x000e620008000a00 */
[----:B------:R-:W-:Y:S01]  /*1230*/  SHF.R.S32.HI R5, RZ, 0x1f, R8 ;  /* 0x0000001fff057819 */ /* 0x000fe20000011408 */
[----:B------:R-:W2:Y:S01]  /*1240*/  LDCU.64 UR6, c[0x0][0x3a8] ;  /* 0x00007500ff0677ac */ /* 0x000ea20008000a00 */
[----:B-1----:R-:W-:Y:S02]  /*1250*/  MOV R32, UR4 ;  /* 0x0000000400207c02 */ /* 0x002fe40008000f00 */
[----:B------:R-:W-:-:S03]  /*1260*/  MOV R33, UR5 ;  /* 0x0000000500217c02 */ /* 0x000fc60008000f00 */
[-C--:B------:R-:W-:Y:S02]  /*1270*/  IMAD R4, R5, R32.reuse, RZ ;  /* 0x0000002005047224 */ /* 0x080fe400078e02ff */
[----:B------:R-:W-:-:S04]  /*1280*/  IMAD.WIDE.U32 R6, R8, R32, RZ ;  /* 0x0000002008067225 */ /* 0x000fc800078e00ff */
[----:B------:R-:W-:-:S05]  /*1290*/  IMAD R5, R8, R33, R4 ;  /* 0x0000002108057224 */ /* 0x000fca00078e0204 */
[----:B------:R-:W-:-:S03]  /*12a0*/  IADD3 R7, PT, PT, R7, R5, RZ ;  /* 0x0000000507077210 */ /* 0x000fc60007ffe0ff */
[----:B--2---:R-:W-:-:S04]  /*12b0*/  IMAD.WIDE.U32 R16, R232, UR6, R6 ;  /* 0x00000006e8107c25 */ /* 0x004fc8000f8e0006 */
[----:B------:R-:W-:Y:S01]  /*12c0*/  IMAD R4, R232, UR7, R17 ;  /* 0x00000007e8047c24 */ /* 0x000fe2000f8e0211 */
[----:B------:R-:W-:Y:S06]  /*12d0*/  BRA `(.L_x_20) ;  /* 0x0000000000147947 */ /* 0x000fec0003800000 */
.L_x_19:
[----:B------:R-:W1:Y:S01]  /*12e0*/  LDC.64 R32, c[0x0][0x3c0] ;  /* 0x0000f000ff207b82 */ /* 0x000e620000000a00 */
[----:B------:R-:W-:-:S05]  /*12f0*/  IADD3 R8, PT, PT, R8, R9, RZ ;  /* 0x0000000908087210 */ /* 0x000fca0007ffe0ff */
[C---:B-1----:R-:W-:Y:S02]  /*1300*/  IMAD R4, R8.reuse, R33, RZ ;  /* 0x0000002108047224 */ /* 0x042fe400078e02ff */
[----:B------:R-:W-:-:S05]  /*1310*/  IMAD.WIDE.U32 R16, R8, R32, RZ ;  /* 0x0000002008107225 */ /* 0x000fca00078e00ff */
[----:B------:R-:W-:-:S07]  /*1320*/  IADD3 R4, PT, PT, R17, R4, RZ ;  /* 0x0000000411047210 */ /* 0x000fce0007ffe0ff */
.L_x_20:
[----:B------:R-:W-:Y:S01]  /*1330*/  IMAD.IADD R223, R223, 0x1, -R234 ;  /* 0x00000001dfdf7824 */ /* 0x000fe200078e0aea */
[----:B------:R-:W-:Y:S01]  /*1340*/  SHF.R.U32.HI R224, RZ, 0x2, R35 ;  /* 0x00000002ffe07819 */ /* 0x000fe20000011623 */
[----:B------:R-:W-:Y:S01]  /*1350*/  IMAD.SHL.U32 R233, R35, 0x8, RZ ;  /* 0x0000000823e97824 */ /* 0x000fe200078e00ff */
[----:B------:R-:W1:Y:S01]  /*1360*/  LDCU.64 UR12, c[0x0][0x3c8] ;  /* 0x00007900ff0c77ac */ /* 0x000e620008000a00 */
[----:B------:R-:W-:Y:S01]  /*1370*/  SHF.R.S32.HI R11, RZ, 0x1f, R10 ;  /* 0x0000001fff0b7819 */ /* 0x000fe2000001140a */
[----:B------:R-:W2:Y:S01]  /*1380*/  S2UR UR18, SR_CgaCtaId ;  /* 0x00000000001279c3 */ /* 0x000ea20000008800 */
[C---:B------:R-:W-:Y:S01]  /*1390*/  ISETP.GE.AND P3, PT, R224.reuse, R223, PT ;  /* 0x000000dfe000720c */ /* 0x040fe20003f66270 */
[C---:B------:R-:W-:Y:S01]  /*13a0*/  VIADD R222, R224.reuse, 0x20 ;  /* 0x00000020e0de7836 */ /* 0x040fe20000000000 */
[----:B------:R-:W-:Y:S01]  /*13b0*/  LOP3.LUT R21, R233, 0x18, RZ, 0xc0, !PT ;  /* 0x00000018e9157812 */ /* 0x000fe200078ec0ff */
[----:B------:R-:W3:Y:S01]  /*13c0*/  LDCU.128 UR4, c[0x0][0x3d0] ;  /* 0x00007a00ff0477ac */ /* 0x000ee20008000c00 */
[----:B------:R-:W-:-:S02]  /*13d0*/  VIADD R6, R224, 0x40 ;  /* 0x00000040e0067836 */ /* 0x000fc40000000000 */
[C---:B------:R-:W-:Y:S01]  /*13e0*/  IADD3 R16, P1, PT, R21.reuse, R16, RZ ;  /* 0x0000001015107210 */ /* 0x040fe20007f3e0ff */
[----:B------:R-:W4:Y:S01]  /*13f0*/  LDCU.64 UR14, c[0x0][0x388] ;  /* 0x00007100ff0e77ac */ /* 0x000f220008000a00 */
[C---:B------:R-:W-:Y:S01]  /*1400*/  IADD3 R12, P2, PT, R21.reuse, R12, RZ ;  /* 0x0000000c150c7210 */ /* 0x040fe20007f5e0ff */
[----:B------:R-:W-:Y:S01]  /*1410*/  VIADD R221, R224, 0x60 ;  /* 0x00000060e0dd7836 */ /* 0x000fe20000000000 */
[----:B------:R-:W-:Y:S01]  /*1420*/  IADD3 R20, P0, PT, R21, R20, RZ ;  /* 0x0000001415147210 */ /* 0x000fe20007f1e0ff */
[----:B------:R-:W-:Y:S01]  /*1430*/  IMAD.X R17, RZ, RZ, R4, P1 ;  /* 0x000000ffff117224 */ /* 0x000fe200008e0604 */
[----:B------:R-:W-:Y:S01]  /*1440*/  ISETP.GE.AND P6, PT, R222, R223, PT ;  /* 0x000000dfde00720c */ /* 0x000fe20003fc6270 */
[----:B------:R-:W5:Y:S01]  /*1450*/  @!P3 LDC.64 R8, c[0x0][0x3b0] ;  /* 0x0000ec00ff08bb82 */ /* 0x000f620000000a00 */
[----:B------:R-:W-:Y:S01]  /*1460*/  IMAD.X R13, RZ, RZ, R2, P2 ;  /* 0x000000ffff0d7224 */ /* 0x000fe200010e0602 */
[----:B------:R-:W-:Y:S01]  /*1470*/  LOP3.LUT R2, R233, 0xd8, RZ, 0xc0, !PT ;  /* 0x000000d8e9027812 */ /* 0x000fe200078ec0ff */
[----:B------:R-:W-:Y:S01]  /*1480*/  IMAD.X R21, RZ, RZ, R0, P0 ;  /* 0x000000ffff157224 */ /* 0x000fe200000e0600 */
[C---:B------:R-:W-:Y:S01]  /*1490*/  LEA R230, P1, R229.reuse, R224, 0x7 ;  /* 0x000000e0e5e67211 */ /* 0x040fe200078238ff */
[----:B------:R-:W-:Y:S01]  /*14a0*/  IMAD.WIDE.U32 R12, R224, UR10, R12 ;  /* 0x0000000ae00c7c25 */ /* 0x000fe2000f8e000c */
[----:B------:R-:W-:Y:S01]  /*14b0*/  LOP3.LUT R2, R2, 0x18, R35, 0x78, !PT ;  /* 0x0000001802027812 */ /* 0x000fe200078e7823 */
[----:B------:R-:W4:Y:S01]  /*14c0*/  LDCU.64 UR8, c[0x0][0x390] ;  /* 0x00007200ff0877ac */ /* 0x000f220008000a00 */
[----:B------:R-:W4:Y:S01]  /*14d0*/  @!P3 LDC.64 R4, c[0x0][0x380] ;  /* 0x0000e000ff04bb82 */ /* 0x000f220000000a00 */
[----:B------:R-:W-:Y:S01]  /*14e0*/  LEA.HI.X R229, R229, RZ, RZ, 0x7, P1 ;  /* 0x000000ffe5e57211 */ /* 0x000fe200008f3cff */
[----:B-1----:R-:W-:Y:S01]  /*14f0*/  IMAD.WIDE.U32 R20, R15, UR12, R20 ;  /* 0x0000000c0f147c25 */ /* 0x002fe2000f8e0014 */
[----:B------:R-:W-:-:S02]  /*1500*/  LOP3.LUT R233, R2, 0x1f20, R233, 0xf8, !PT ;  /* 0x00001f2002e97812 */ /* 0x000fc400078ef8e9 */
[-C--:B------:R-:W-:Y:S01]  /*1510*/  ISETP.GE.AND P5, PT, R6, R223.reuse, PT ;  /* 0x000000df0600720c */ /* 0x080fe20003fa6270 */
[----:B------:R-:W-:Y:S01]  /*1520*/  IMAD R21, R15, UR13, R21 ;  /* 0x0000000d0f157c24 */ /* 0x000fe2000f8e0215 */
[----:B------:R-:W-:Y:S01]  /*1530*/  ISETP.GE.AND P4, PT, R221, R223, PT ;  /* 0x000000dfdd00720c */ /* 0x000fe20003f86270 */
[----:B------:R-:W1:Y:S01]  /*1540*/  @!P6 LDC.64 R6, c[0x0][0x3b0] ;  /* 0x0000ec00ff06eb82 */ /* 0x000e620000000a00 */
[----:B------:R-:W-:Y:S02]  /*1550*/  IMAD R13, R224, UR11, R13 ;  /* 0x0000000be00d7c24 */ /* 0x000fe4000f8e020d */
[----:B---3--:R-:W-:Y:S02]  /*1560*/  IMAD R227, R11, UR4, RZ ;  /* 0x000000040be37c24 */ /* 0x008fe4000f8e02ff */
[----:B------:R-:W-:Y:S01]  /*1570*/  IMAD.WIDE.U32 R12, R10, UR4, R12 ;  /* 0x000000040a0c7c25 */ /* 0x000fe2000f8e000c */
[----:B------:R-:W-:Y:S02]  /*1580*/  UMOV UR4, 0x400 ;  /* 0x0000040000047882 */ /* 0x000fe40000000000 */
[----:B--2---:R-:W-:Y:S01]  /*1590*/  ULEA UR4, UR18, UR4, 0x18 ;  /* 0x0000000412047291 */ /* 0x004fe2000f8ec0ff */
[-C--:B-----5:R-:W-:Y:S01]  /*15a0*/  @!P3 IMAD R2, R229, R8.reuse, RZ ;  /* 0x00000008e502b224 */ /* 0x0a0fe200078e02ff */
[----:B----4-:R-:W-:Y:S01]  /*15b0*/  LEA R228, P0, R12, UR14, 0x1 ;  /* 0x0000000e0ce47c11 */ /* 0x010fe2000f8008ff */
[----:B------:R-:W-:Y:S01]  /*15c0*/  IMAD R227, R10, UR5, R227 ;  /* 0x000000050ae37c24 */ /* 0x000fe2000f8e02e3 */
[----:B------:R-:W-:Y:S01]  /*15d0*/  USHF.L.U64.HI UR5, UR10, 0x6, UR11 ;  /* 0x000000060a057899 */ /* 0x000fe2000801020b */
[C---:B------:R-:W-:Y:S01]  /*15e0*/  @!P3 IMAD R2, R230.reuse, R9, R2 ;  /* 0x00000009e602b224 */ /* 0x040fe200078e0202 */
[----:B------:R-:W-:Y:S01]  /*15f0*/  LEA R233, R233, UR4, 0x1 ;  /* 0x00000004e9e97c11 */ /* 0x000fe2000f8e08ff */
[----:B------:R-:W-:-:S04]  /*1600*/  @!P3 IMAD.WIDE.U32 R8, R230, R8, R20 ;  /* 0x00000008e608b225 */ /* 0x000fc800078e0014 */
[----:B------:R-:W-:Y:S01]  /*1610*/  @!P3 IMAD.IADD R2, R9, 0x1, R2 ;  /* 0x000000010902b824 */ /* 0x000fe200078e0202 */
[----:B------:R-:W-:Y:S01]  /*1620*/  @!P3 LEA R14, P1, R8, R4, 0x1 ;  /* 0x00000004080eb211 */ /* 0x000fe200078208ff */
[----:B------:R-:W-:Y:S02]  /*1630*/  IMAD.IADD R227, R13, 0x1, R227 ;  /* 0x000000010de37824 */ /* 0x000fe400078e02e3 */
[----:B------:R-:W-:Y:S01]  /*1640*/  IMAD.WIDE.U32 R16, R224, R32, R16 ;  /* 0x00000020e0107225 */ /* 0x000fe200078e0010 */
[----:B------:R-:W-:Y:S02]  /*1650*/  @!P3 LEA.HI.X R15, R8, R5, R2, 0x1, P1 ;  /* 0x00000005080fb211 */ /* 0x000fe400008f0c02 */
[----:B------:R-:W-:Y:S01]  /*1660*/  LEA.HI.X R227, R12, UR15, R227, 0x1, P0 ;  /* 0x0000000f0ce37c11 */ /* 0x000fe200080f0ce3 */
[----:B------:R-:W-:Y:S01]  /*1670*/  IMAD R11, R11, UR6, RZ ;  /* 0x000000060b0b7c24 */ /* 0x000fe2000f8e02ff */
[----:B------:R-:W2:Y:S01]  /*1680*/  @!P6 LDC.64 R4, c[0x0][0x380] ;  /* 0x0000e000ff04eb82 */ /* 0x000ea20000000a00 */
[----:B------:R-:W-:Y:S01]  /*1690*/  IMAD R17, R224, R33, R17 ;  /* 0x00000021e0117224 */ /* 0x000fe200078e0211 */
[----:B------:R-:W-:Y:S01]  /*16a0*/  @!P6 IADD3 R26, P0, PT, R230, 0x20, RZ ;  /* 0x00000020e61ae810 */ /* 0x000fe20007f1e0ff */
[C---:B------:R-:W-:Y:S01]  /*16b0*/  IMAD R0, R10.reuse, UR7, R11 ;  /* 0x000000070a007c24 */ /* 0x040fe2000f8e020b */
[----:B------:R-:W-:Y:S01]  /*16c0*/  LEA.HI.SX32 R2, R3, 0xffffffff, 0x1a ;  /* 0xffffffff03027811 */ /* 0x000fe200078fd2ff */
[----:B------:R-:W-:Y:S01]  /*16d0*/  IMAD.WIDE.U32 R10, R10, UR6, R16 ;  /* 0x000000060a0a7c25 */ /* 0x000fe2000f8e0010 */
[----:B------:R-:W-:Y:S01]  /*16e0*/  @!PT LDS RZ, [RZ] ;  /* 0x00000000fffff984 */ /* 0x000fe20000000800 */
[----:B------:R-:W-:Y:S01]  /*16f0*/  @!PT LDS RZ, [RZ] ;  /* 0x00000000fffff984 */ /* 0x000fe20000000800 */
[----:B------:R-:W-:Y:S01]  /*1700*/  @!PT LDS RZ, [RZ] ;  /* 0x00000000fffff984 */ /* 0x000fe20000000800 */
[----:B------:R-:W-:Y:S01]  /*1710*/  @!P3 LDGSTS.E.BYPASS.LTC128B.128 [R233], desc[UR16][R14.64] ;  /* 0x000000000ee9bfae */ /* 0x000fe2000b981a10 */
[----:B------:R-:W-:-:S02]  /*1720*/  USHF.L.U32 UR6, UR10, 0x6, URZ ;  /* 0x000000060a067899 */ /* 0x000fc400080006ff */
[----:B------:R-:W-:Y:S01]  /*1730*/  @!P6 IMAD.X R9, RZ, RZ, R229, P0 ;  /* 0x000000ffff09e224 */ /* 0x000fe200000e06e5 */
[----:B------:R-:W-:Y:S01]  /*1740*/  LEA R226, P2, R10, UR8, 0x1 ;  /* 0x000000080ae27c11 */ /* 0x000fe2000f8408ff */
[----:B------:R-:W-:Y:S01]  /*1750*/  IMAD.IADD R225, R11, 0x1, R0 ;  /* 0x000000010be17824 */ /* 0x000fe200078e0200 */
[----:B------:R-:W-:Y:S01]  /*1760*/  @!P3 LDGSTS.E.BYPASS.LTC128B.128 [R233+0x2000], desc[UR16][R14.64+0x40] ;  /* 0x020000400ee9bfae */ /* 0x000fe2000b981a10 */
[-C--:B-1----:R-:W-:Y:S01]  /*1770*/  @!P6 IMAD R9, R9, R6.reuse, RZ ;  /* 0x000000060909e224 */ /* 0x082fe200078e02ff */
[----:B------:R-:W-:Y:S01]  /*1780*/  @!P5 IADD3 R12, P0, PT, R230, 0x40, RZ ;  /* 0x00000040e60cd810 */ /* 0x000fe20007f1e0ff */
[----:B------:R-:W-:Y:S01]  /*1790*/  @!P6 IMAD.MOV.U32 R8, RZ, RZ, R20 ;  /* 0x000000ffff08e224 */ /* 0x000fe200078e0014 */
[----:B------:R-:W-:Y:S01]  /*17a0*/  LEA.HI.X R225, R10, UR9, R225, 0x1, P2 ;  /* 0x000000090ae17c11 */ /* 0x000fe200090f0ce1 */
[----:B------:R-:W-:Y:S01]  /*17b0*/  @!P6 IMAD R16, R26, R7, R9 ;  /* 0x000000071a10e224 */ /* 0x000fe200078e0209 */
[----:B------:R-:W1:Y:S01]  /*17c0*/  @!P5 LDC.64 R10, c[0x0][0x3b0] ;  /* 0x0000ec00ff0adb82 */ /* 0x000e620000000a00 */
[----:B------:R-:W-:Y:S01]  /*17d0*/  @!P6 IMAD.MOV.U32 R9, RZ, RZ, R21 ;  /* 0x000000ffff09e224 */ /* 0x000fe200078e0015 */
[----:B------:R3:W-:Y:S01]  /*17e0*/  @!P3 LDGSTS.E.BYPASS.LTC128B.128 [R233+0x4000], desc[UR16][R14.64+0x80] ;  /* 0x040000800ee9bfae */ /* 0x0007e2000b981a10 */
[----:B------:R-:W-:Y:S01]  /*17f0*/  IMAD R13, R2, -0x40, R131 ;  /* 0xffffffc0020d7824 */ /* 0x000fe200078e0283 */
[----:B------:R-:W-:Y:S01]  /*1800*/  SHF.R.S32.HI R0, RZ, 0x1f, R2 ;  /* 0x0000001fff007819 */ /* 0x000fe20000011402 */
[----:B------:R-:W-:Y:S01]  /*1810*/  @!P6 IMAD.WIDE.U32 R26, R26, R6, R8 ;  /* 0x000000061a1ae225 */ /* 0x000fe200078e0008 */
[----:B------:R-:W-:-:S02]  /*1820*/  USHF.L.U32 UR7, UR10, 0x5, URZ ;  /* 0x000000050a077899 */ /* 0x000fc400080006ff */
[----:B------:R-:W4:Y:S01]  /*1830*/  @!P4 LDC.64 R6, c[0x0][0x3b0] ;  /* 0x0000ec00ff06cb82 */ /* 0x000f220000000a00 */
[----:B------:R-:W-:Y:S01]  /*1840*/  @!P6 IMAD.IADD R16, R27, 0x1, R16 ;  /* 0x000000011b10e824 */ /* 0x000fe200078e0210 */
[----:B--2---:R-:W-:Y:S01]  /*1850*/  @!P6 LEA R24, P1, R26, R4, 0x1 ;  /* 0x000000041a18e211 */ /* 0x004fe200078208ff */
[----:B------:R-:W-:Y:S01]  /*1860*/  IMAD R19, R2, UR5, RZ ;  /* 0x0000000502137c24 */ /* 0x000fe2000f8e02ff */
[----:B------:R-:W-:Y:S01]  /*1870*/  ISETP.GE.AND P3, PT, R224, R13, PT ;  /* 0x0000000de000720c */ /* 0x000fe20003f66270 */
[----:B------:R-:W-:Y:S01]  /*1880*/  @!P5 IMAD.X R17, RZ, RZ, R229, P0 ;  /* 0x000000ffff11d224 */ /* 0x000fe200000e06e5 */
[----:B------:R-:W-:Y:S01]  /*1890*/  @!P6 LEA.HI.X R25, R26, R5, R16, 0x1, P1 ;  /* 0x000000051a19e211 */ /* 0x000fe200008f0c10 */
[----:B------:R-:W-:Y:S01]  /*18a0*/  IMAD R19, R0, UR6, R19 ;  /* 0x0000000600137c24 */ /* 0x000fe2000f8e0213 */
[----:B------:R-:W2:Y:S01]  /*18b0*/  @!P5 LDC.64 R8, c[0x0][0x380] ;  /* 0x0000e000ff08db82 */ /* 0x000ea20000000a00 */
[----:B------:R-:W-:Y:S01]  /*18c0*/  @!P4 IADD3 R18, P0, PT, R230, 0x60, RZ ;  /* 0x00000060e612c810 */ /* 0x000fe20007f1e0ff */
[----:B------:R-:W-:Y:S01]  /*18d0*/  @!P5 IMAD.MOV.U32 R22, RZ, RZ, R20 ;  /* 0x000000ffff16d224 */ /* 0x000fe200078e0014 */
[----:B------:R-:W-:Y:S01]  /*18e0*/  ISETP.GE.AND P2, PT, R222, R13, PT ;  /* 0x0000000dde00720c */ /* 0x000fe20003f46270 */
[----:B------:R-:W-:Y:S01]  /*18f0*/  @!P5 IMAD.MOV.U32 R23, RZ, RZ, R21 ;  /* 0x000000ffff17d224 */ /* 0x000fe200078e0015 */
[----:B------:R-:W-:Y:S01]  /*1900*/  USHF.L.U64.HI UR10, UR10, 0x5, UR11 ;  /* 0x000000050a0a7899 */ /* 0x000fe2000801020b */
[----:B------:R-:W-:Y:S01]  /*1910*/  @!P6 LDGSTS.E.BYPASS.LTC128B.128 [R233+0x800], desc[UR16][R24.64] ;  /* 0x0080000018e9efae */ /* 0x000fe2000b981a10 */
[----:B------:R-:W-:Y:S01]  /*1920*/  IMAD.SHL.U32 R129, R35, 0x20, RZ ;  /* 0x0000002023817824 */ /* 0x000fe200078e00ff */
[----:B------:R-:W5:Y:S01]  /*1930*/  @!P4 LDC.64 R4, c[0x0][0x380] ;  /* 0x0000e000ff04cb82 */ /* 0x000f620000000a00 */
[----:B-1----:R-:W-:Y:S01]  /*1940*/  @!P5 IMAD R16, R17, R10, RZ ;  /* 0x0000000a1110d224 */ /* 0x002fe200078e02ff */
[----:B------:R-:W-:Y:S01]  /*1950*/  @!P6 LDGSTS.E.BYPASS.LTC128B.128 [R233+0x2800], desc[UR16][R24.64+0x40] ;  /* 0x0280004018e9efae */ /* 0x000fe2000b981a10 */
[----:B------:R-:W-:-:S02]  /*1960*/  @!P4 IMAD.X R17, RZ, RZ, R229, P0 ;  /* 0x000000ffff11c224 */ /* 0x000fc400000e06e5 */
[----:B---3--:R-:W-:Y:S01]  /*1970*/  IMAD.WIDE.U32 R14, R2, UR6, RZ ;  /* 0x00000006020e7c25 */ /* 0x008fe2000f8e00ff */
[----:B------:R-:W-:Y:S01]  /*1980*/  @!P6 LDGSTS.E.BYPASS.LTC128B.128 [R233+0x4800], desc[UR16][R24.64+0x80] ;  /* 0x0480008018e9efae */ /* 0x000fe2000b981a10 */
[----:B------:R-:W-:Y:S02]  /*1990*/  ISETP.GE.AND P6, PT, R222, R13, PT ;  /* 0x0000000dde00720c */ /* 0x000fe40003fc6270 */
[----:B------:R-:W-:Y:S01]  /*19a0*/  IMAD.IADD R15, R15, 0x1, R19 ;  /* 0x000000010f0f7824 */ /* 0x000fe200078e0213 */
[----:B------:R-:W-:Y:S01]  /*19b0*/  @!P3 LEA R26, P1, R14, R228, 0x1 ;  /* 0x000000e40e1ab211 */ /* 0x000fe200078208ff */
[----:B------:R-:W-:Y:S01]  /*19c0*/  @!P5 IMAD R11, R12, R11, R16 ;  /* 0x0000000b0c0bd224 */ /* 0x000fe200078e0210 */
[----:B------:R-:W-:Y:S01]  /*19d0*/  @!P2 IADD3 R19, P0, PT, R14, UR7, RZ ;  /* 0x000000070e13ac10 */ /* 0x000fe2000ff1e0ff */
[----:B------:R-:W-:Y:S01]  /*19e0*/  @!P5 IMAD.WIDE.U32 R22, R12, R10, R22 ;  /* 0x0000000a0c16d225 */ /* 0x000fe200078e0016 */
[----:B------:R-:W-:-:S03]  /*19f0*/  @!P3 LEA.HI.X R27, R14, R227, R15, 0x1, P1 ;  /* 0x000000e30e1bb211 */ /* 0x000fc600008f0c0f */
[----:B----4-:R-:W-:Y:S01]  /*1a00*/  @!P4 IMAD R17, R17, R6, RZ ;  /* 0x000000061111c224 */ /* 0x010fe200078e02ff */
[----:B--2---:R-:W-:Y:S01]  /*1a10*/  @!P5 LEA R8, P1, R22, R8, 0x1 ;  /* 0x000000081608d211 */ /* 0x004fe200078208ff */
[----:B------:R-:W-:Y:S01]  /*1a20*/  @!P5 IMAD.IADD R11, R23, 0x1, R11 ;  /* 0x00000001170bd824 */ /* 0x000fe200078e020b */
[----:B------:R-:W-:Y:S01]  /*1a30*/  SHF.L.U64.HI R23, R32, 0x6, R33 ;  /* 0x0000000620177819 */ /* 0x000fe20000010221 */
[C---:B------:R-:W-:Y:S02]  /*1a40*/  @!P4 IMAD R7, R18.reuse, R7, R17 ;  /* 0x000000071207c224 */ /* 0x040fe400078e0211 */
[----:B------:R-:W-:Y:S01]  /*1a50*/  @!P4 IMAD.WIDE.U32 R20, R18, R6, R20 ;  /* 0x000000061214c225 */ /* 0x000fe200078e0014 */
[----:B------:R-:W-:Y:S02]  /*1a60*/  @!P5 LEA.HI.X R9, R22, R9, R11, 0x1, P1 ;  /* 0x000000091609d211 */ /* 0x000fe400008f0c0b */
[----:B------:R-:W-:Y:S01]  /*1a70*/  @!P2 IADD3.X R6, PT, PT, R15, UR10, RZ, P0, !PT ;  /* 0x0000000a0f06ac10 */ /* 0x000fe200087fe4ff */
[----:B------:R-:W-:Y:S01]  /*1a80*/  @!P4 IMAD.IADD R7, R21, 0x1, R7 ;  /* 0x000000011507c824 */ /* 0x000fe200078e0207 */
[----:B-----5:R-:W-:Y:S01]  /*1a90*/  @!P4 LEA R4, P1, R20, R4, 0x1 ;  /* 0x000000041404c211 */ /* 0x020fe200078208ff */
[----:B------:R-:W-:Y:S01]  /*1aa0*/  @!P5 LDGSTS.E.BYPASS.LTC128B.128 [R233+0x1000], desc[UR16][R8.64] ;  /* 0x0100000008e9dfae */ /* 0x000fe2000b981a10 */
[C---:B------:R-:W-:Y:S01]  /*1ab0*/  @!P2 LEA R12, P0, R19.reuse, R228, 0x1 ;  /* 0x000000e4130ca211 */ /* 0x040fe200078008ff */
[----:B------:R-:W-:Y:S01]  /*1ac0*/  IMAD.SHL.U32 R11, R32, 0x40, RZ ;  /* 0x00000040200b7824 */ /* 0x000fe200078e00ff */
[----:B------:R-:W-:Y:S01]  /*1ad0*/  @!P4 LEA.HI.X R5, R20, R5, R7, 0x1, P1 ;  /* 0x000000051405c211 */ /* 0x000fe200008f0c07 */
[----:B------:R-:W-:Y:S01]  /*1ae0*/  @!P5 LDGSTS.E.BYPASS.LTC128B.128 [R233+0x3000], desc[UR16][R8.64+0x40] ;  /* 0x0300004008e9dfae */ /* 0x000fe2000b981a10 */
[----:B------:R-:W-:Y:S01]  /*1af0*/  @!P2 LEA.HI.X R13, R19, R227, R6, 0x1, P0 ;  /* 0x000000e3130da211 */ /* 0x000fe200000f0c06 */
[----:B------:R-:W-:Y:S01]  /*1b00*/  IMAD R23, R23, R2, RZ ;  /* 0x0000000217177224 */ /* 0x000fe200078e02ff */
[----:B------:R-:W-:Y:S01]  /*1b10*/  LOP3.LUT R7, R129, 0xc0, RZ, 0xc0, !PT ;  /* 0x000000c081077812 */ /* 0x000fe200078ec0ff */
[----:B------:R1:W-:Y:S01]  /*1b20*/  @!P5 LDGSTS.E.BYPASS.LTC128B.128 [R233+0x5000], desc[UR16][R8.64+0x80] ;  /* 0x0500008008e9dfae */ /* 0x0003e2000b981a10 */
[----:B------:R-:W-:-:S02]  /*1b30*/  IMAD.SHL.U32 R6, R35, 0x4, RZ ;  /* 0x0000000423067824 */ /* 0x000fc400078e00ff */
[----:B------:R-:W-:Y:S01]  /*1b40*/  IMAD R23, R0, R11, R23 ;  /* 0x0000000b00177224 */ /* 0x000fe200078e0217 */
[----:B------:R-:W-:Y:S01]  /*1b50*/  @!P4 LDGSTS.E.BYPASS.LTC128B.128 [R233+0x1800], desc[UR16][R4.64] ;  /* 0x0180000004e9cfae */ /* 0x000fe2000b981a10 */
[----:B------:R-:W-:Y:S01]  /*1b60*/  IMAD.WIDE.U32 R10, R11, R2, RZ ;  /* 0x000000020b0a7225 */ /* 0x000fe200078e00ff */
[----:B------:R-:W-:Y:S02]  /*1b70*/  LOP3.LUT R6, R7, 0x18, R6, 0xf8, !PT ;  /* 0x0000001807067812 */ /* 0x000fe400078ef806 */
[----:B------:R-:W-:Y:S01]  /*1b80*/  @!P4 LDGSTS.E.BYPASS.LTC128B.128 [R233+0x3800], desc[UR16][R4.64+0x40] ;  /* 0x0380004004e9cfae */ /* 0x000fe2000b981a10 */
[----:B------:R-:W-:Y:S01]  /*1b90*/  IMAD.SHL.U32 R220, R35, 0x10, RZ ;  /* 0x0000001023dc7824 */ /* 0x000fe200078e00ff */
[----:B------:R-:W-:Y:S01]  /*1ba0*/  LOP3.LUT R7, R129, 0x120, RZ, 0xc0, !PT ;  /* 0x0000012081077812 */ /* 0x000fe200078ec0ff */
[----:B------:R-:W-:Y:S01]  /*1bb0*/  IMAD.IADD R0, R11, 0x1, R23 ;  /* 0x000000010b007824 */ /* 0x000fe200078e0217 */
[----:B------:R2:W-:Y:S01]  /*1bc0*/  @!P4 LDGSTS.E.BYPASS.LTC128B.128 [R233+0x5800], desc[UR16][R4.64+0x80] ;  /* 0x0580008004e9cfae */ /* 0x0005e2000b981a10 */
[----:B------:R-:W-:-:S03]  /*1bd0*/  SHF.R.U32.HI R11, RZ, 0x1, R35 ;  /* 0x00000001ff0b7819 */ /* 0x000fc60000011623 */
[----:B------:R-:W-:Y:S01]  /*1be0*/  @!P3 LDGSTS.E.BYPASS.LTC128B.128 [R233+0x6000], desc[UR16][R26.64] ;  /* 0x060000001ae9bfae */ /* 0x000fe2000b981a10 */
[C---:B------:R-:W-:Y:S02]  /*1bf0*/  LOP3.LUT R34, R6.reuse, 0x8, R11, 0x78, !PT ;  /* 0x0000000806227812 */ /* 0x040fe400078e780b */
[----:B------:R-:W-:Y:S01]  /*1c00*/  LOP3.LUT R6, R6, 0x8, R35, 0x78, !PT ;  /* 0x0000000806067812 */ /* 0x000fe200078e7823 */
[----:B------:R-:W-:Y:S04]  /*1c10*/  @!P3 LDGSTS.E.BYPASS.LTC128B.128 [R233+0x7000], desc[UR16][R26.64+0x40] ;  /* 0x070000401ae9bfae */ /* 0x000fe8000b981a10 */
[----:B------:R-:W-:Y:S01]  /*1c20*/  @!P3 LDGSTS.E.BYPASS.LTC128B.128 [R233+0x8000], desc[UR16][R26.64+0x80] ;  /* 0x080000801ae9bfae */ /* 0x000fe2000b981a10 */
[----:B-1----:R-:W-:-:S03]  /*1c30*/  @!P3 LEA R8, P1, R10, R226, 0x1 ;  /* 0x000000e20a08b211 */ /* 0x002fc600078208ff */
[----:B------:R-:W-:Y:S01]  /*1c40*/  @!P2 LDGSTS.E.BYPASS.LTC128B.128 [R233+0x6800], desc[UR16][R12.64] ;  /* 0x068000000ce9afae */ /* 0x000fe2000b981a10 */
[----:B------:R-:W-:-:S03]  /*1c50*/  @!P3 LEA.HI.X R9, R10, R225, R0, 0x1, P1 ;  /* 0x000000e10a09b211 */ /* 0x000fc600008f0c00 */
[----:B------:R-:W-:Y:S04]  /*1c60*/  @!P2 LDGSTS.E.BYPASS.LTC128B.128 [R233+0x7800], desc[UR16][R12.64+0x40] ;  /* 0x078000400ce9afae */ /* 0x000fe8000b981a10 */
[----:B------:R-:W-:Y:S01]  /*1c70*/  @!P2 LDGSTS.E.BYPASS.LTC128B.128 [R233+0x8800], desc[UR16][R12.64+0x80] ;  /* 0x088000800ce9afae */ /* 0x000fe2000b981a10 */
[----:B--2---:R-:W-:-:S03]  /*1c80*/  LOP3.LUT R4, R220, 0x100, RZ, 0xc0, !PT ;  /* 0x00000100dc047812 */ /* 0x004fc600078ec0ff */
[----:B------:R-:W0:Y:S01]  /*1c90*/  LDGDEPBAR ;  /* 0x00000000000079af */ /* 0x000e220000000000 */
[----:B------:R-:W-:Y:S02]  /*1ca0*/  @!P6 LEA R5, P0, R32, R10, 0x5 ;  /* 0x0000000a2005e211 */ /* 0x000fe400078028ff */
[----:B------:R-:W-:Y:S02]  /*1cb0*/  LOP3.LUT R219, R4, 0x20, R129, 0xf8, !PT ;  /* 0x0000002004db7812 */ /* 0x000fe400078ef881 */
[----:B------:R-:W-:Y:S02]  /*1cc0*/  LOP3.LUT R220, R220, 0x3e00, RZ, 0xc0, !PT ;  /* 0x00003e00dcdc7812 */ /* 0x000fe400078ec0ff */
[----:B------:R-:W-:Y:S01]  /*1cd0*/  @!P6 LEA.HI.X R0, R32, R0, R33, 0x5, P0 ;  /* 0x000000002000e211 */ /* 0x000fe200000f2c21 */
[----:B------:R-:W-:Y:S01]  /*1ce0*/  IMAD.IADD R219, R6, 0x1, R219 ;  /* 0x0000000106db7824 */ /* 0x000fe200078e02db */
[----:B------:R-:W-:Y:S02]  /*1cf0*/  @!P6 LEA R4, P0, R5, R226, 0x1 ;  /* 0x000000e20504e211 */ /* 0x000fe400078008ff */
[----:B------:R-:W-:-:S02]  /*1d00*/  IADD3 R220, PT, PT, R34, R7, R220 ;  /* 0x0000000722dc7210 */ /* 0x000fc40007ffe0dc */
[----:B------:R-:W-:Y:S01]  /*1d10*/  @!P6 LEA.HI.X R5, R5, R225, R0, 0x1, P0 ;  /* 0x000000e10505e211 */ /* 0x000fe200000f0c00 */
[----:B------:R-:W-:Y:S01]  /*1d20*/  IMAD.MOV.U32 R0, RZ, RZ, 0x20 ;  /* 0x00000020ff007424 */ /* 0x000fe200078e00ff */
[----:B------:R-:W-:Y:S02]  /*1d30*/  LEA R220, R220, UR4, 0x1 ;  /* 0x00000004dcdc7c11 */ /* 0x000fe4000f8e08ff */
[----:B------:R-:W-:Y:S01]  /*1d40*/  LEA R219, R219, UR4, 0x1 ;  /* 0x00000004dbdb7c11 */ /* 0x000fe2000f8e08ff */
[----:B------:R-:W-:-:S04]  /*1d50*/  DEPBAR.LE SB0, 0x0 ;  /* 0x000080000000791a */ /* 0x000fc80000000000 */
[----:B------:R-:W-:Y:S06]  /*1d60*/  BAR.SYNC.DEFER_BLOCKING 0x0 ;  /* 0x0000000000007b1d */ /* 0x000fec0000010000 */
[----:B------:R-:W-:Y:S01]  /*1d70*/  @!PT LDS RZ, [RZ] ;  /* 0x00000000fffff984 */ /* 0x000fe20000000800 */
[----:B------:R-:W-:Y:S01]  /*1d80*/  @!PT LDS RZ, [RZ] ;  /* 0x00000000fffff984 */ /* 0x000fe20000000800 */
[----:B------:R-:W-:Y:S01]  /*1d90*/  @!PT LDS RZ, [RZ] ;  /* 0x00000000fffff984 */ /* 0x000fe20000000800 */
[----:B------:R-:W-:Y:S04]  /*1da0*/  @!P3 LDGSTS.E.BYPASS.LTC128B.128 [R233+0x9000], desc[UR16][R8.64] ;  /* 0x0900000008e9bfae */ /* 0x000fe8000b981a10 */
[----:B------:R-:W-:Y:S04]  /*1db0*/  @!P3 LDGSTS.E.BYPASS.LTC128B.128 [R233+0xa000], desc[UR16][R8.64+0x40] ;  /* 0x0a00004008e9bfae */ /* 0x000fe8000b981a10 */
[----:B------:R1:W-:Y:S04]  /*1dc0*/  @!P3 LDGSTS.E.BYPASS.LTC128B.128 [R233+0xb000], desc[UR16][R8.64+0x80] ;  /* 0x0b00008008e9bfae */ /* 0x0003e8000b981a10 */
[----:B------:R-:W-:Y:S04]  /*1dd0*/  @P3 STS.128 [R233+0x9000], RZ ;  /* 0x009000ffe9003388 */ /* 0x000fe80000000c00 */
[----:B------:R-:W-:Y:S04]  /*1de0*/  @P3 STS.128 [R233+0xa000], RZ ;  /* 0x00a000ffe9003388 */ /* 0x000fe80000000c00 */
[----:B------:R-:W-:Y:S04]  /*1df0*/  @P3 STS.128 [R233+0xb000], RZ ;  /* 0x00b000ffe9003388 */ /* 0x000fe80000000c00 */
[----:B------:R-:W-:Y:S04]  /*1e00*/  @P6 STS.128 [R233+0x9800], RZ ;  /* 0x009800ffe9006388 */ /* 0x000fe80000000c00 */
[----:B------:R-:W-:Y:S04]  /*1e10*/  @P6 STS.128 [R233+0xa800], RZ ;  /* 0x00a800ffe9006388 */ /* 0x000fe80000000c00 */
[----:B------:R-:W-:Y:S04]  /*1e20*/  @P6 STS.128 [R233+0xb800], RZ ;  /* 0x00b800ffe9006388 */ /* 0x000fe80000000c00 */
[----:B------:R-:W-:Y:S01]  /*1e30*/  @!PT LDS RZ, [RZ] ;  /* 0x00000000fffff984 */ /* 0x000fe20000000800 */
[----:B------:R-:W-:Y:S01]  /*1e40*/  @!PT LDS RZ, [RZ] ;  /* 0x00000000fffff984 */ /* 0x000fe20000000800 */
[----:B------:R-:W-:Y:S01]  /*1e50*/  @!PT LDS RZ, [RZ] ;  /* 0x00000000fffff984 */ /* 0x000fe20000000800 */
[----:B------:R-:W-:Y:S04]  /*1e60*/  @!P6 LDGSTS.E.BYPASS.LTC128B.128 [R233+0x9800], desc[UR16][R4.64] ;  /* 0x0980000004e9efae */ /* 0x000fe8000b981a10 */
[----:B------:R-:W-:Y:S04]  /*1e70*/  @!P6 LDGSTS.E.BYPASS.LTC128B.128 [R233+0xa800], desc[UR16][R4.64+0x40] ;  /* 0x0a80004004e9efae */ /* 0x000fe8000b981a10 */
[----:B------:R2:W-:Y:S01]  /*1e80*/  @!P6 LDGSTS.E.BYPASS.LTC128B.128 [R233+0xb800], desc[UR16][R4.64+0x80] ;  /* 0x0b80008004e9efae */ /* 0x0005e2000b981a10 */
[C---:B------:R-:W-:Y:S01]  /*1e90*/  LOP3.LUT P6, RZ, R35.reuse, 0x4, RZ, 0xc0, !PT ;  /* 0x0000000423ff7812 */ /* 0x040fe200078cc0ff */
[----:B------:R-:W-:-:S02]  /*1ea0*/  IMAD.SHL.U32 R35, R35, 0x2, RZ ;  /* 0x0000000223237824 */ /* 0x000fc400078e00ff */
[----:B------:R-:W-:Y:S01]  /*1eb0*/  LDSM.16.M88.4 R116, [R220] ;  /* 0x00000000dc74783b */ /* 0x000fe20000000200 */
[----:B------:R-:W-:Y:S02]  /*1ec0*/  SEL R0, R0, 0xffffffe0, !P6 ;  /* 0xffffffe000007807 */ /* 0x000fe40007000000 */
[----:B------:R-:W-:Y:S01]  /*1ed0*/  LOP3.LUT R35, R35, 0x6, RZ, 0xc0, !PT ;  /* 0x0000000623237812 */ /* 0x000fe200078ec0ff */
[----:B------:R-:W3:Y:S02]  /*1ee0*/  LDSM.16.M88.4 R76, [R219+0x6000] ;  /* 0x00600000db4c783b */ /* 0x000ee40000000200 */
[--C-:B------:R-:W-:Y:S02]  /*1ef0*/  IMAD.IADD R216, R219, 0x1, R0.reuse ;  /* 0x00000001dbd87824 */ /* 0x100fe400078e0200 */
[----:B------:R-:W4:Y:S01]  /*1f00*/  LDSM.16.M88.4 R28, [R220+0x1000] ;  /* 0x00100000dc1c783b */ /* 0x000f220000000200 */
[----:B------:R-:W-:Y:S02]  /*1f10*/  IMAD.IADD R218, R220, 0x1, R0 ;  /* 0x00000001dcda7824 */ /* 0x000fe400078e0200 */
[----:B------:R-:W-:Y:S01]  /*1f20*/  IMAD R2, R2, 0x40, R35 ;  /* 0x0000004002027824 */ /* 0x000fe200078e0223 */
[----:B------:R-:W5:Y:S04]  /*1f30*/  LDSM.16.M88.4 R60, [R219+0x6400] ;  /* 0x00640000db3c783b */ /* 0x000f680000000200 */
[----:B------:R-:W5:Y:S01]  /*1f40*/  LDSM.16.M88.4 R44, [R219+0x6800] ;  /* 0x00680000db2c783b */ /* 0x000f620000000200 */
[----:B------:R-:W-:-:S03]  /*1f50*/  ISETP.GE.AND P4, PT, R2, R131, PT ;  /* 0x000000830200720c */ /* 0x000fc60003f86270 */
[----:B------:R-:W5:Y:S04]  /*1f60*/  LDSM.16.M88.4 R16, [R219+0x6c00] ;  /* 0x006c0000db10783b */ /* 0x000f680000000200 */
[----:B-1----:R-:W-:Y:S04]  /*1f70*/  LDSM.16.M88.4 R8, [R216+0x6000] ;  /* 0x00600000d808783b */ /* 0x002fe80000000200 */
[----:B------:R-:W1:Y:S04]  /*1f80*/  LDSM.16.M88.4 R12, [R218+0x1000] ;  /* 0x00100000da0c783b */ /* 0x000e680000000200 */
[----:B--2---:R-:W2:Y:S04]  /*1f90*/  LDSM.16.M88.4 R4, [R216+0x6400] ;  /* 0x00640000d804783b */ /* 0x004ea80000000200 */
[----:B------:R-:W2:Y:S04]  /*1fa0*/  LDSM.16.M88.4 R24, [R216+0x6800] ;  /* 0x00680000d818783b */ /* 0x000ea80000000200 */
[----:B------:R-:W2:Y:S04]  /*1fb0*/  LDSM.16.M88.4 R124, [R216+0x6c00] ;  /* 0x006c0000d87c783b */ /* 0x000ea80000000200 */
[----:B------:R-:W2:Y:S01]  /*1fc0*/  LDSM.16.M88.4 R120, [R218] ;  /* 0x00000000da78783b */ /* 0x000ea20000000200 */
[-C--:B---3--:R-:W-:Y:S03]  /*1fd0*/  HMMA.16816.F32 R88, R116, R76.reuse, RZ ;  /* 0x0000004c7458723c */ /* 0x088fe600000018ff */
[----:B------:R-:W-:Y:S04]  /*1fe0*/  LDSM.16.M88.4 R108, [R220+0x3000] ;  /* 0x00300000dc6c783b */ /* 0x000fe80000000200 */
[----:B------:R-:W3:Y:S01]  /*1ff0*/  LDSM.16.M88.4 R104, [R219+0x7000] ;  /* 0x00700000db68783b */ /* 0x000ee20000000200 */
[C---:B----4-:R-:W-:Y:S03]  /*2000*/  HMMA.16816.F32 R84, R28.reuse, R76, RZ ;  /* 0x0000004c1c54723c */ /* 0x050fe600000018ff */
[----:B------:R-:W4:Y:S04]  /*2010*/  LDSM.16.M88.4 R100, [R219+0x7400] ;  /* 0x00740000db64783b */ /* 0x000f280000000200 */
[----:B------:R-:W4:Y:S01]  /*2020*/  LDSM.16.M88.4 R96, [R219+0x7800] ;  /* 0x00780000db60783b */ /* 0x000f220000000200 */
[C---:B------:R-:W-:Y:S03]  /*2030*/  HMMA.16816.F32 R80, R28.reuse, R78, RZ ;  /* 0x0000004e1c50723c */ /* 0x040fe600000018ff */
[----:B------:R-:W4:Y:S04]  /*2040*/  LDSM.16.M88.4 R92, [R219+0x7c00] ;  /* 0x007c0000db5c783b */ /* 0x000f280000000200 */
[----:B------:R-:W4:Y:S01]  /*2050*/  LDSM.16.M88.4 R112, [R220+0x2000] ;  /* 0x00200000dc70783b */ /* 0x000f220000000200 */
[C---:B-----5:R-:W-:Y:S03]  /*2060*/  HMMA.16816.F32 R68, R28.reuse, R60, RZ ;  /* 0x0000003c1c44723c */ /* 0x060fe600000018ff */
[----:B------:R-:W-:Y:S04]  /*2070*/  LDSM.16.M88.4 R20, [R218+0x3000] ;  /* 0x00300000da14783b */ /* 0x000fe80000000200 */
[----:B------:R-:W0:Y:S01]  /*2080*/  LDGDEPBAR ;  /* 0x00000000000079af */ /* 0x000e220000000000 */
[C---:B------:R-:W-:Y:S08]  /*2090*/  HMMA.16816.F32 R52, R28.reuse, R44, RZ ;  /* 0x0000002c1c34723c */ /* 0x040ff000000018ff */
[C---:B------:R-:W-:Y:S08]  /*20a0*/  HMMA.16816.F32 R36, R28.reuse, R16, RZ ;  /* 0x000000101c24723c */ /* 0x040ff000000018ff */
[C---:B------:R-:W-:Y:S08]  /*20b0*/  HMMA.16816.F32 R64, R28.reuse, R62, RZ ;  /* 0x0000003e1c40723c */ /* 0x040ff000000018ff */
[----:B------:R-:W-:Y:S08]  /*20c0*/  HMMA.16816.F32 R48, R28, R46, RZ ;  /* 0x0000002e1c30723c */ /* 0x000ff000000018ff */
[C---:B------:R-:W-:Y:S08]  /*20d0*/  HMMA.16816.F32 R72, R116.reuse, R60, RZ ;  /* 0x0000003c7448723c */ /* 0x040ff000000018ff */
[----:B------:R-:W-:Y:S08]  /*20e0*/  HMMA.16816.F32 R76, R116, R78, RZ ;  /* 0x0000004e744c723c */ /* 0x000ff000000018ff */
[----:B------:R-:W-:Y:S08]  /*20f0*/  HMMA.16816.F32 R28, R28, R18, RZ ;  /* 0x000000121c1c723c */ /* 0x000ff000000018ff */
[C---:B------:R-:W-:Y:S08]  /*2100*/  HMMA.16816.F32 R60, R116.reuse, R62, RZ ;  /* 0x0000003e743c723c */ /* 0x040ff000000018ff */
[C---:B------:R-:W-:Y:S08]  /*2110*/  HMMA.16816.F32 R56, R116.reuse, R44, RZ ;  /* 0x0000002c7438723c */ /* 0x040ff000000018ff */
[C---:B------:R-:W-:Y:S08]  /*2120*/  HMMA.16816.F32 R44, R116.reuse, R46, RZ ;  /* 0x0000002e742c723c */ /* 0x040ff000000018ff */
[C---:B------:R-:W-:Y:S08]  /*2130*/  HMMA.16816.F32 R40, R116.reuse, R16, RZ ;  /* 0x000000107428723c */ /* 0x040ff000000018ff */
[----:B------:R-:W-:Y:S01]  /*2140*/  HMMA.16816.F32 R116, R116, R18, RZ ;  /* 0x000000127474723c */ /* 0x000fe200000018ff */
[----:B------:R-:W5:Y:S07]  /*2150*/  LDSM.16.M88.4 R16, [R216+0x7000] ;  /* 0x00700000d810783b */ /* 0x000f6e0000000200 */
[C---:B-1----:R-:W-:Y:S08]  /*2160*/  HMMA.16816.F32 R84, R12.reuse, R8, R84 ;  /* 0x000000080c54723c */ /* 0x042ff00000001854 */
[C---:B--2---:R-:W-:Y:S08]  /*2170*/  HMMA.16816.F32 R68, R12.reuse, R4, R68 ;  /* 0x000000040c44723c */ /* 0x044ff00000001844 */
[C---:B------:R-:W-:Y:S08]  /*2180*/  HMMA.16816.F32 R52, R12.reuse, R24, R52 ;  /* 0x000000180c34723c */ /* 0x040ff00000001834 */
[C---:B------:R-:W-:Y:S08]  /*2190*/  HMMA.16816.F32 R36, R12.reuse, R124, R36 ;  /* 0x0000007c0c24723c */ /* 0x040ff00000001824 */
[C---:B------:R-:W-:Y:S08]  /*21a0*/  HMMA.16816.F32 R80, R12.reuse, R10, R80 ;  /* 0x0000000a0c50723c */ /* 0x040ff00000001850 */
[C---:B------:R-:W-:Y:S08]  /*21b0*/  HMMA.16816.F32 R64, R12.reuse, R6, R64 ;  /* 0x000000060c40723c */ /* 0x040ff00000001840 */
[C---:B------:R-:W-:Y:S08]  /*21c0*/  HMMA.16816.F32 R48, R12.reuse, R26, R48 ;  /* 0x0000001a0c30723c */ /* 0x040ff00000001830 */
[----:B------:R-:W-:Y:S01]  /*21d0*/  HMMA.16816.F32 R28, R12, R126, R28 ;  /* 0x0000007e0c1c723c */ /* 0x000fe2000000181c */
[----:B------:R-:W1:Y:S07]  /*21e0*/  LDSM.16.M88.4 R12, [R216+0x7400] ;  /* 0x00740000d80c783b */ /* 0x000e6e0000000200 */
[C---:B------:R-:W-:Y:S08]  /*21f0*/  HMMA.16816.F32 R88, R120.reuse, R8, R88 ;  /* 0x000000087858723c */ /* 0x040ff00000001858 */
[C---:B------:R-:W-:Y:S08]  /*2200*/  HMMA.16816.F32 R72, R120.reuse, R4, R72 ;  /* 0x000000047848723c */ /* 0x040ff00000001848 */
[C---:B------:R-:W-:Y:S01]  /*2210*/  HMMA.16816.F32 R76, R120.reuse, R10, R76 ;  /* 0x0000000a784c723c */ /* 0x040fe2000000184c */
[----:B------:R-:W2:Y:S07]  /*2220*/  LDSM.16.M88.4 R8, [R216+0x7800] ;  /* 0x00780000d808783b */ /* 0x000eae0000000200 */
[C---:B------:R-:W-:Y:S01]  /*2230*/  HMMA.16816.F32 R60, R120.reuse, R6, R60 ;  /* 0x00000006783c723c */ /* 0x040fe2000000183c */
[----:B------:R-:W2:Y:S07]  /*2240*/  LDSM.16.M88.4 R4, [R216+0x7c00] ;  /* 0x007c0000d804783b */ /* 0x000eae0000000200 */
[C---:B------:R-:W-:Y:S08]  /*2250*/  HMMA.16816.F32 R56, R120.reuse, R24, R56 ;  /* 0x000000187838723c */ /* 0x040ff00000001838 */
[C---:B------:R-:W-:Y:S01]  /*2260*/  HMMA.16816.F32 R44, R120.reuse, R26, R44 ;  /* 0x0000001a782c723c */ /* 0x040fe2000000182c */
[----:B------:R-:W2:Y:S07]  /*2270*/  LDSM.16.M88.4 R24, [R218+0x2000] ;  /* 0x00200000da18783b */ /* 0x000eae0000000200 */
[C---:B------:R-:W-:Y:S08]  /*2280*/  HMMA.16816.F32 R40, R120.reuse, R124, R40 ;  /* 0x0000007c7828723c */ /* 0x040ff00000001828 */
[----:B------:R-:W-:Y:S08]  /*2290*/  HMMA.16816.F32 R116, R120, R126, R116 ;  /* 0x0000007e7874723c */ /* 0x000ff00000001874 */
[C---:B---3--:R-:W-:Y:S08]  /*22a0*/  HMMA.16816.F32 R84, R108.reuse, R104, R84 ;  /* 0x000000686c54723c */ /* 0x048ff00000001854 */
[C---:B----4-:R-:W-:Y:S08]  /*22b0*/  HMMA.16816.F32 R68, R108.reuse, R100, R68 ;  /* 0x000000646c44723c */ /* 0x050ff00000001844 */
[C---:B------:R-:W-:Y:S08]  /*22c0*/  HMMA.16816.F32 R52, R108.reuse, R96, R52 ;  /* 0x000000606c34723c */ /* 0x040ff00000001834 */
[C---:B------:R-:W-:Y:S08]  /*22d0*/  HMMA.16816.F32 R36, R108.reuse, R92, R36 ;  /* 0x0000005c6c24723c */ /* 0x040ff00000001824 */
[C---:B------:R-:W-:Y:S08]  /*22e0*/  HMMA.16816.F32 R80, R108.reuse, R106, R80 ;  /* 0x0000006a6c50723c */ /* 0x040ff00000001850 */
[C---:B------:R-:W-:Y:S08]  /*22f0*/  HMMA.16816.F32 R64, R108.reuse, R102, R64 ;  /* 0x000000666c40723c */ /* 0x040ff00000001840 */
[C---:B------:R-:W-:Y:S08]  /*2300*/  HMMA.16816.F32 R48, R108.reuse, R98, R48 ;  /* 0x000000626c30723c */ /* 0x040ff00000001830 */
[----:B------:R-:W-:Y:S01]  /*2310*/  HMMA.16816.F32 R28, R108, R94, R28 ;  /* 0x0000005e6c1c723c */ /* 0x000fe2000000181c */
[----:B------:R-:W-:Y:S07]  /*2320*/  LDSM.16.M88.4 R108, [R218+0x5000] ;  /* 0x00500000da6c783b */ /* 0x000fee0000000200 */
[C---:B------:R-:W-:Y:S08]  /*2330*/  HMMA.16816.F32 R56, R112.reuse, R96, R56 ;  /* 0x000000607038723c */ /* 0x040ff00000001838 */
[C---:B------:R-:W-:Y:S01]  /*2340*/  HMMA.16816.F32 R44, R112.reuse, R98, R44 ;  /* 0x00000062702c723c */ /* 0x040fe2000000182c */
[----:B------:R-:W-:Y:S07]  /*2350*/  LDSM.16.M88.4 R96, [R219+0x8c00] ;  /* 0x008c0000db60783b */ /* 0x000fee0000000200 */
[C---:B------:R-:W-:Y:S08]  /*2360*/  HMMA.16816.F32 R72, R112.reuse, R100, R72 ;  /* 0x000000647048723c */ /* 0x040ff00000001848 */
[C---:B------:R-:W-:Y:S01]  /*2370*/  HMMA.16816.F32 R60, R112.reuse, R102, R60 ;  /* 0x00000066703c723c */ /* 0x040fe2000000183c */
[----:B------:R-:W-:Y:S07]  /*2380*/  LDSM.16.M88.4 R100, [R216+0x8400] ;  /* 0x00840000d864783b */ /* 0x000fee0000000200 */
[C---:B------:R-:W-:Y:S08]  /*2390*/  HMMA.16816.F32 R40, R112.reuse, R92, R40 ;  /* 0x0000005c7028723c */ /* 0x040ff00000001828 */
[----:B------:R-:W-:Y:S01]  /*23a0*/  HMMA.16816.F32 R116, R112, R94, R116 ;  /* 0x0000005e7074723c */ /* 0x000fe20000001874 */
[----:B------:R-:W-:Y:S07]  /*23b0*/  LDSM.16.M88.4 R92, [R220+0x5000] ;  /* 0x00500000dc5c783b */ /* 0x000fee0000000200 */
[C---:B-----5:R-:W-:Y:S08]  /*23c0*/  HMMA.16816.F32 R84, R20.reuse, R16, R84 ;  /* 0x000000101454723c */ /* 0x060ff00000001854 */
[C---:B------:R-:W-:Y:S08]  /*23d0*/  HMMA.16816.F32 R80, R20.reuse, R18, R80 ;  /* 0x000000121450723c */ /* 0x040ff00000001850 */
[C---:B-1----:R-:W-:Y:S08]  /*23e0*/  HMMA.16816.F32 R68, R20.reuse, R12, R68 ;  /* 0x0000000c1444723c */ /* 0x042ff00000001844 */
[C---:B------:R-:W-:Y:S08]  /*23f0*/  HMMA.16816.F32 R64, R20.reuse, R14, R64 ;  /* 0x0000000e1440723c */ /* 0x040ff00000001840 */
[C---:B--2---:R-:W-:Y:S08]  /*2400*/  HMMA.16816.F32 R52, R20.reuse, R8, R52 ;  /* 0x000000081434723c */ /* 0x044ff00000001834 */
[C---:B------:R-:W-:Y:S08]  /*2410*/  HMMA.16816.F32 R48, R20.reuse, R10, R48 ;  /* 0x0000000a1430723c */ /* 0x040ff00000001830 */
[C---:B------:R-:W-:Y:S08]  /*2420*/  HMMA.16816.F32 R36, R20.reuse, R4, R36 ;  /* 0x000000041424723c */ /* 0x040ff00000001824 */
[----:B------:R-:W-:Y:S01]  /*2430*/  HMMA.16816.F32 R28, R20, R6, R28 ;  /* 0x00000006141c723c */ /* 0x000fe2000000181c */
[----:B------:R-:W1:Y:S07]  /*2440*/  LDSM.16.M88.4 R20, [R219+0x8000] ;  /* 0x00800000db14783b */ /* 0x000e6e0000000200 */
[C---:B------:R-:W-:Y:S08]  /*2450*/  HMMA.16816.F32 R88, R112.reuse, R104, R88 ;  /* 0x000000687058723c */ /* 0x040ff00000001858 */
[----:B------:R-:W-:Y:S01]  /*2460*/  HMMA.16816.F32 R76, R112, R106, R76 ;  /* 0x0000006a704c723c */ /* 0x000fe2000000184c */
[----:B------:R-:W-:Y:S07]  /*2470*/  LDSM.16.M88.4 R104, [R216+0x8000] ;  /* 0x00800000d868783b */ /* 0x000fee0000000200 */
[C---:B------:R-:W-:Y:S08]  /*2480*/  HMMA.16816.F32 R56, R24.reuse, R8, R56 ;  /* 0x000000081838723c */ /* 0x040ff00000001838 */
[C---:B------:R-:W-:Y:S01]  /*2490*/  HMMA.16816.F32 R44, R24.reuse, R10, R44 ;  /* 0x0000000a182c723c */ /* 0x040fe2000000182c */
[----:B------:R-:W2:Y:S07]  /*24a0*/  LDSM.16.M88.4 R8, [R220+0x4000] ;  /* 0x00400000dc08783b */ /* 0x000eae0000000200 */
[C---:B------:R-:W-:Y:S08]  /*24b0*/  HMMA.16816.F32 R72, R24.reuse, R12, R72 ;  /* 0x0000000c1848723c */ /* 0x040ff00000001848 */
[C---:B------:R-:W-:Y:S01]  /*24c0*/  HMMA.16816.F32 R60, R24.reuse, R14, R60 ;  /* 0x0000000e183c723c */ /* 0x040fe2000000183c */
[----:B------:R-:W3:Y:S07]  /*24d0*/  LDSM.16.M88.4 R12, [R219+0x8800] ;  /* 0x00880000db0c783b */ /* 0x000eee0000000200 */
[C---:B------:R-:W-:Y:S08]  /*24e0*/  HMMA.16816.F32 R88, R24.reuse, R16, R88 ;  /* 0x000000101858723c */ /* 0x040ff00000001858 */
[C---:B------:R-:W-:Y:S01]  /*24f0*/  HMMA.16816.F32 R76, R24.reuse, R18, R76 ;  /* 0x00000012184c723c */ /* 0x040fe2000000184c */
[----:B------:R-:W4:Y:S07]  /*2500*/  LDSM.16.M88.4 R16, [R219+0x8400] ;  /* 0x00840000db10783b */ /* 0x000f2e0000000200 */
[C---:B------:R-:W-:Y:S01]  /*2510*/  HMMA.16816.F32 R112, R24.reuse, R4, R40 ;  /* 0x000000041870723c */ /* 0x040fe20000001828 */
[----:B------:R-:W-:Y:S07]  /*2520*/  LDSM.16.M88.4 R40, [R216+0x8800] ;  /* 0x00880000d828783b */ /* 0x000fee0000000200 */
[----:B------:R-:W-:Y:S01]  /*2530*/  HMMA.16816.F32 R116, R24, R6, R116 ;  /* 0x000000061874723c */ /* 0x000fe20000001874 */
[----:B------:R-:W5:Y:S04]  /*2540*/  LDSM.16.M88.4 R24, [R218+0x4000] ;  /* 0x00400000da18783b */ /* 0x000f680000000200 */
[----:B------:R-:W5:Y:S01]  /*2550*/  LDSM.16.M88.4 R4, [R216+0x8c00] ;  /* 0x008c0000d804783b */ /* 0x000f620000000200 */
[----:B------:R-:W-:-:S04]  /*2560*/  DEPBAR.LE SB0, 0x0 ;  /* 0x000080000000791a */ /* 0x000fc80000000000 */
[-C--:B-1----:R-:W-:Y:S08]  /*2570*/  HMMA.16816.F32 R84, R92, R20.reuse, R84 ;  /* 0x000000145c54723c */ /* 0x082ff00000001854 */
[----:B--2---:R-:W-:Y:S01]  /*2580*/  HMMA.16816.F32 R88, R8, R20, R88 ;  /* 0x000000140858723c */ /* 0x004fe20000001858 */
[----:B------:R-:W-:-:S07]  /*2590*/  VIADD R20, R2, 0x29 ;  /* 0x0000002902147836 */ /* 0x000fce0000000000 */
[-C--:B------:R-:W-:Y:S08]  /*25a0*/  HMMA.16816.F32 R80, R92, R22.reuse, R80 ;  /* 0x000000165c50723c */ /* 0x080ff00000001850 */
[----:B------:R-:W-:Y:S08]  /*25b0*/  HMMA.16816.F32 R76, R8, R22, R76 ;  /* 0x00000016084c723c */ /* 0x000ff0000000184c */
[-C--:B---3--:R-:W-:Y:S08]  /*25c0*/  HMMA.16816.F32 R52, R92, R12.reuse, R52 ;  /* 0x0000000c5c34723c */ /* 0x088ff00000001834 */
[----:B------:R-:W-:Y:S01]  /*25d0*/  HMMA.16816.F32 R56, R8, R12, R56 ;  /* 0x0000000c0838723c */ /* 0x000fe20000001838 */
[----:B------:R-:W-:-:S05]  /*25e0*/  VIADD R12, R2, 0x9 ;  /* 0x00000009020c7836 */ /* 0x000fca0000000000 */
[----:B------:R-:W-:Y:S01]  /*25f0*/  ISETP.GE.AND P1, PT, R12, R131, PT ;  /* 0x000000830c00720c */ /* 0x000fe20003f26270 */
[C---:B------:R-:W-:Y:S01]  /*2600*/  VIADD R12, R2.reuse, 0x19 ;  /* 0x00000019020c7836 */ /* 0x040fe20000000000 */
[----:B------:R-:W-:Y:S08]  /*2610*/  HMMA.16816.F32 R84, R108, R104, R84 ;  /* 0x000000686c54723c */ /* 0x000ff00000001854 */
[C---:B----4-:R-:W-:Y:S08]  /*2620*/  HMMA.16816.F32 R72, R8.reuse, R16, R72 ;  /* 0x000000100848723c */ /* 0x050ff00000001848 */
[C---:B------:R-:W-:Y:S08]  /*2630*/  HMMA.16816.F32 R60, R8.reuse, R18, R60 ;  /* 0x00000012083c723c */ /* 0x040ff0000000183c */
[C---:B------:R-:W-:Y:S08]  /*2640*/  HMMA.16816.F32 R44, R8.reuse, R14, R44 ;  /* 0x0000000e082c723c */ /* 0x040ff0000000182c */
[C---:B------:R-:W-:Y:S08]  /*2650*/  HMMA.16816.F32 R112, R8.reuse, R96, R112 ;  /* 0x000000600870723c */ /* 0x040ff00000001870 */
[----:B------:R-:W-:Y:S01]  /*2660*/  HMMA.16816.F32 R116, R8, R98, R116 ;  /* 0x000000620874723c */ /* 0x000fe20000001874 */
[----:B------:R-:W-:Y:S01]  /*2670*/  VIADD R8, R2, 0x1 ;  /* 0x0000000102087836 */ /* 0x000fe20000000000 */
[----:B------:R-:W-:Y:S01]  /*2680*/  FSEL R11, R86, -INF , !P4 ;  /* 0xff800000560b7808 */ /* 0x000fe20006000000 */
[----:B------:R-:W-:-:S03]  /*2690*/  VIADD R10, R2, 0x10 ;  /* 0x00000010020a7836 */ /* 0x000fc60000000000 */
[-C--:B------:R-:W-:Y:S01]  /*26a0*/  ISETP.GE.AND P3, PT, R8, R131.reuse, PT ;  /* 0x000000830800720c */ /* 0x080fe20003f66270 */
[----:B------:R-:W-:Y:S01]  /*26b0*/  VIADD R8, R2, 0x8 ;  /* 0x0000000802087836 */ /* 0x000fe20000000000 */
[----:B-----5:R-:W-:Y:S01]  /*26c0*/  HMMA.16816.F32 R88, R24, R104, R88 ;  /* 0x000000681858723c */ /* 0x020fe20000001858 */
[-C--:B------:R-:W-:Y:S01]  /*26d0*/  ISETP.GE.AND P0, PT, R10, R131.reuse, PT ;  /* 0x000000830a00720c */ /* 0x080fe20003f06270 */
[----:B------:R-:W-:Y:S01]  /*26e0*/  VIADD R10, R2, 0x18 ;  /* 0x00000018020a7836 */ /* 0x000fe20000000000 */
[----:B------:R-:W-:Y:S02]  /*26f0*/  FSEL R87, R87, -INF , !P3 ;  /* 0xff80000057577808 */ /* 0x000fe40005800000 */
[----:B------:R-:W-:Y:S01]  /*2700*/  ISETP.GE.AND P2, PT, R8, R131, PT ;  /* 0x000000830800720c */ /* 0x000fe20003f46270 */
[C---:B------:R-:W-:Y:S01]  /*2710*/  VIADD R8, R2.reuse, 0x11 ;  /* 0x0000001102087836 */ /* 0x040fe20000000000 */
[----:B------:R-:W-:Y:S01]  /*2720*/  FSEL R85, R85, -INF , !P3 ;  /* 0xff80000055557808 */ /* 0x000fe20005800000 */
[----:B------:R-:W-:Y:S01]  /*2730*/  HMMA.16816.F32 R64, R92, R18, R64 ;  /* 0x000000125c40723c */ /* 0x000fe20000001840 */
[----:B------:R-:W-:-:S02]  /*2740*/  VIADD R18, R2, 0x28 ;  /* 0x0000002802127836 */ /* 0x000fc40000000000 */
[----:B------:R-:W-:-:S05]  /*2750*/  ISETP.GE.AND P5, PT, R8, R131, PT ;  /* 0x000000830800720c */ /* 0x000fca0003fa6270 */
[----:B------:R-:W-:Y:S01]  /*2760*/  HMMA.16816.F32 R68, R92, R16, R68 ;  /* 0x000000105c44723c */ /* 0x000fe20000001844 */
[----:B------:R-:W-:Y:S02]  /*2770*/  VIADD R16, R2, 0x21 ;  /* 0x0000002102107836 */ /* 0x000fe40000000000 */
[----:B------:R-:W-:-:S05]  /*2780*/  FSEL R8, R90, -INF , !P4 ;  /* 0xff8000005a087808 */ /* 0x000fca0006000000 */
[-C--:B------:R-:W-:Y:S08]  /*2790*/  HMMA.16816.F32 R80, R108, R106.reuse, R80 ;  /* 0x0000006a6c50723c */ /* 0x080ff00000001850 */
[----:B------:R-:W-:Y:S08]  /*27a0*/  HMMA.16816.F32 R76, R24, R106, R76 ;  /* 0x0000006a184c723c */ /* 0x000ff0000000184c */
[----:B------:R-:W-:Y:S01]  /*27b0*/  HMMA.16816.F32 R48, R92, R14, R48 ;  /* 0x0000000e5c30723c */ /* 0x000fe20000001830 */
[----:B------:R-:W-:-:S02]  /*27c0*/  FSEL R14, R89, -INF , !P3 ;  /* 0xff800000590e7808 */ /* 0x000fc40005800000 */
[----:B------:R-:W-:Y:S02]  /*27d0*/  FSEL R13, R82, -INF , !P2 ;  /* 0xff800000520d7808 */ /* 0x000fe40005000000 */
[----:B------:R-:W-:Y:S02]  /*27e0*/  FSEL R15, R83, -INF , !P1 ;  /* 0xff800000530f7808 */ /* 0x000fe40004800000 */
[----:B------:R-:W-:Y:S01]  /*27f0*/  FSEL R89, R81, -INF , !P1 ;  /* 0xff80000051597808 */ /* 0x000fe20004800000 */
[----:B------:R-:W-:Y:S03]  /*2800*/  HMMA.16816.F32 R52, R108, R40, R52 ;  /* 0x000000286c34723c */ /* 0x000fe60000001834 */
[----:B------:R-:W-:Y:S02]  /*2810*/  FSEL R78, R78, -INF , !P2 ;  /* 0xff8000004e4e7808 */ /* 0x000fe40005000000 */
[----:B------:R-:W-:-:S02]  /*2820*/  FSEL R86, R76, -INF , !P2 ;  /* 0xff8000004c567808 */ /* 0x000fc40005000000 */
[----:B------:R-:W-:Y:S01]  /*2830*/  FSEL R76, R77, -INF , !P1 ;  /* 0xff8000004d4c7808 */ /* 0x000fe20004800000 */
[----:B------:R-:W-:Y:S01]  /*2840*/  HMMA.16816.F32 R56, R24, R40, R56 ;  /* 0x000000281838723c */ /* 0x000fe20000001838 */
[----:B------:R-:W-:-:S07]  /*2850*/  VIADD R40, R2, 0x30 ;  /* 0x0000003002287836 */ /* 0x000fce0000000000 */
[C---:B------:R-:W-:Y:S08]  /*2860*/  HMMA.16816.F32 R36, R92.reuse, R96, R36 ;  /* 0x000000605c24723c */ /* 0x040ff00000001824 */
[----:B------:R-:W-:Y:S01]  /*2870*/  HMMA.16816.F32 R28, R92, R98, R28 ;  /* 0x000000625c1c723c */ /* 0x000fe2000000181c */
[----:B------:R-:W-:Y:S02]  /*2880*/  FSEL R93, R84, -INF , !P4 ;  /* 0xff800000545d7808 */ /* 0x000fe40006000000 */
[----:B------:R-:W-:-:S02]  /*2890*/  FSEL R84, R88, -INF , !P4 ;  /* 0xff80000058547808 */ /* 0x000fc40006000000 */
[-C--:B------:R-:W-:Y:S02]  /*28a0*/  ISETP.GE.AND P4, PT, R10, R131.reuse, PT ;  /* 0x000000830a00720c */ /* 0x080fe40003f86270 */
[----:B------:R-:W-:Y:S01]  /*28b0*/  FSEL R10, R91, -INF , !P3 ;  /* 0xff8000005b0a7808 */ /* 0x000fe20005800000 */
[----:B------:R-:W-:Y:S01]  /*28c0*/  HMMA.16816.F32 R64, R108, R102, R64 ;  /* 0x000000666c40723c */ /* 0x000fe20000001840 */
[----:B------:R-:W-:Y:S01]  /*28d0*/  ISETP.GE.AND P3, PT, R12, R131, PT ;  /* 0x000000830c00720c */ /* 0x000fe20003f66270 */
[----:B------:R-:W-:Y:S01]  /*28e0*/  VIADD R12, R2, 0x20 ;  /* 0x00000020020c7836 */ /* 0x000fe20000000000 */
[----:B------:R-:W-:-:S04]  /*28f0*/  FSEL R91, R80, -INF , !P2 ;  /* 0xff800000505b7808 */ /* 0x000fc80005000000 */
[-C--:B------:R-:W-:Y:S01]  /*2900*/  ISETP.GE.AND P2, PT, R12, R131.reuse, PT ;  /* 0x000000830c00720c */ /* 0x080fe20003f46270 */
[----:B------:R-:W-:Y:S01]  /*2910*/  HMMA.16816.F32 R60, R24, R102, R60 ;  /* 0x00000066183c723c */ /* 0x000fe2000000183c */
[----:B------:R-:W-:Y:S02]  /*2920*/  FSEL R12, R79, -INF , !P1 ;  /* 0xff8000004f0c7808 */ /* 0x000fe40004800000 */
[----:B------:R-:W-:Y:S02]  /*2930*/  ISETP.GE.AND P1, PT, R16, R131, PT ;  /* 0x000000831000720c */ /* 0x000fe40003f26270 */
[----:B------:R-:W-:Y:S02]  /*2940*/  FSEL R200, R58, -INF , !P2 ;  /* 0xff8000003ac87808 */ /* 0x000fe40005000000 */
[----:B------:R-:W-:Y:S01]  /*2950*/  FSEL R209, R55, -INF , !P1 ;  /* 0xff80000037d17808 */ /* 0x000fe20004800000 */
[----:B------:R-:W-:Y:S01]  /*2960*/  HMMA.16816.F32 R68, R108, R100, R68 ;  /* 0x000000646c44723c */ /* 0x000fe20000001844 */
[----:B------:R-:W-:-:S02]  /*2970*/  FSEL R19, R53, -INF , !P1 ;  /* 0xff80000035137808 */ /* 0x000fc40004800000 */
[----:B------:R-:W-:Y:S02]  /*2980*/  FSEL R206, R59, -INF , !P1 ;  /* 0xff8000003bce7808 */ /* 0x000fe40004800000 */
[----:B------:R-:W-:Y:S02]  /*2990*/  FSEL R208, R57, -INF , !P1 ;  /* 0xff80000039d07808 */ /* 0x000fe40004800000 */
[----:B------:R-:W-:Y:S01]  /*29a0*/  ISETP.GE.U32.AND P1, PT, R131, 0x41, PT ;  /* 0x000000418300780c */ /* 0x000fe20003f26070 */
[----:B------:R-:W-:Y:S01]  /*29b0*/  HMMA.16816.F32 R72, R24, R100, R72 ;  /* 0x000000641848723c */ /* 0x000fe20000001848 */
[----:B------:R-:W-:Y:S02]  /*29c0*/  FSEL R147, R67, -INF , !P3 ;  /* 0xff80000043937808 */ /* 0x000fe40005800000 */
[----:B------:R-:W-:Y:S02]  /*29d0*/  FSEL R101, R65, -INF , !P3 ;  /* 0xff80000041657808 */ /* 0x000fe40005800000 */
[----:B------:R-:W-:-:S02]  /*29e0*/  FSEL R174, R63, -INF , !P3 ;  /* 0xff8000003fae7808 */ /* 0x000fc40005800000 */
[----:B------:R-:W-:Y:S01]  /*29f0*/  FSEL R176, R61, -INF , !P3 ;  /* 0xff8000003db07808 */ /* 0x000fe20005800000 */
[-C--:B------:R-:W-:Y:S01]  /*2a00*/  HMMA.16816.F32 R48, R108, R42.reuse, R48 ;  /* 0x0000002a6c30723c */ /* 0x080fe20000001830 */
[----:B------:R-:W-:Y:S02]  /*2a10*/  FSEL R203, R54, -INF , !P2 ;  /* 0xff80000036cb7808 */ /* 0x000fe40005000000 */
[----:B------:R-:W-:Y:S02]  /*2a20*/  FSEL R21, R70, -INF , !P0 ;  /* 0xff80000046157808 */ /* 0x000fe40004000000 */
[----:B------:R-:W-:Y:S02]  /*2a30*/  FSEL R9, R68, -INF , !P0 ;  /* 0xff80000044097808 */ /* 0x000fe40004000000 */
[----:B------:R-:W-:Y:S01]  /*2a40*/  FSEL R23, R71, -INF , !P5 ;  /* 0xff80000047177808 */ /* 0x000fe20006800000 */
[----:B------:R-:W-:Y:S01]  /*2a50*/  HMMA.16816.F32 R44, R24, R42, R44 ;  /* 0x0000002a182c723c */ /* 0x000fe2000000182c */
[----:B------:R-:W-:-:S02]  /*2a60*/  FSEL R35, R69, -INF , !P5 ;  /* 0xff80000045237808 */ /* 0x000fc40006800000 */
[----:B------:R-:W-:Y:S02]  /*2a70*/  FSEL R16, R74, -INF , !P0 ;  /* 0xff8000004a107808 */ /* 0x000fe40004000000 */
[----:B------:R-:W-:Y:S02]  /*2a80*/  FSEL R22, R72, -INF , !P0 ;  /* 0xff80000048167808 */ /* 0x000fe40004000000 */
[-C--:B------:R-:W-:Y:S01]  /*2a90*/  ISETP.GE.AND P0, PT, R18, R131.reuse, PT ;  /* 0x000000831200720c */ /* 0x080fe20003f06270 */
[----:B------:R-:W-:Y:S01]  /*2aa0*/  HMMA.16816.F32 R36, R108, R4, R36 ;  /* 0x000000046c24723c */ /* 0x000fe20000001824 */
[----:B------:R-:W-:Y:S02]  /*2ab0*/  FSEL R18, R75, -INF , !P5 ;  /* 0xff8000004b127808 */ /* 0x000fe40006800000 */
[----:B------:R-:W-:Y:S02]  /*2ac0*/  FSEL R170, R73, -INF , !P5 ;  /* 0xff80000049aa7808 */ /* 0x000fe40006800000 */
[----:B------:R-:W-:-:S02]  /*2ad0*/  ISETP.GE.AND P5, PT, R20, R131, PT ;  /* 0x000000831400720c */ /* 0x000fc40003fa6270 */
[----:B------:R-:W-:Y:S01]  /*2ae0*/  FSEL R17, R52, -INF , !P2 ;  /* 0xff80000034117808 */ /* 0x000fe20005000000 */
[C---:B------:R-:W-:Y:S01]  /*2af0*/  HMMA.16816.F32 R112, R24.reuse, R4, R112 ;  /* 0x000000041870723c */ /* 0x040fe20000001870 */
[----:B------:R-:W-:Y:S01]  /*2b00*/  VIADD R4, R2, 0x31 ;  /* 0x0000003102047836 */ /* 0x000fe20000000000 */
[----:B------:R-:W-:Y:S02]  /*2b10*/  FSEL R202, R56, -INF , !P2 ;  /* 0xff80000038ca7808 */ /* 0x000fe40005000000 */
[----:B------:R-:W-:Y:S02]  /*2b20*/  FSEL R145, R66, -INF , !P4 ;  /* 0xff80000042917808 */ /* 0x000fe40006000000 */
[----:B------:R-:W-:Y:S01]  /*2b30*/  ISETP.GE.AND P3, PT, R4, R131, PT ;  /* 0x000000830400720c */ /* 0x000fe20003f66270 */
[C---:B------:R-:W-:Y:S01]  /*2b40*/  VIADD R4, R2.reuse, 0x38 ;  /* 0x0000003802047836 */ /* 0x040fe20000000000 */
[----:B------:R-:W-:Y:S01]  /*2b50*/  HMMA.16816.F32 R116, R24, R6, R116 ;  /* 0x000000061874723c */ /* 0x000fe20000001874 */
[----:B------:R-:W-:Y:S01]  /*2b60*/  FMNMX3.FTZ R24, R93, R85, R91, !PT ;  /* 0x000000555d187276 */ /* 0x000fe2000781005b */
[----:B------:R-:W-:Y:S01]  /*2b70*/  VIADD R2, R2, 0x39 ;  /* 0x0000003902027836 */ /* 0x000fe20000000000 */
[----:B------:R-:W-:-:S02]  /*2b80*/  FSEL R41, R64, -INF , !P4 ;  /* 0xff80000040297808 */ /* 0x000fc40006000000 */
[----:B------:R-:W-:Y:S02]  /*2b90*/  FSEL R20, R62, -INF , !P4 ;  /* 0xff8000003e147808 */ /* 0x000fe40006000000 */
[----:B------:R-:W-:Y:S01]  /*2ba0*/  FSEL R172, R60, -INF , !P4 ;  /* 0xff8000003cac7808 */ /* 0x000fe20006000000 */
[----:B------:R-:W-:Y:S01]  /*2bb0*/  HMMA.16816.F32 R28, R108, R6, R28 ;  /* 0x000000066c1c723c */ /* 0x000fe2000000181c */
[----:B------:R-:W-:Y:S01]  /*2bc0*/  BAR.SYNC.DEFER_BLOCKING 0x0 ;  /* 0x0000000000007b1d */ /* 0x000fe20000010000 */
[-C--:B------:R-:W-:Y:S02]  /*2bd0*/  ISETP.GE.AND P2, PT, R4, R131.reuse, PT ;  /* 0x000000830400720c */ /* 0x080fe40003f46270 */
[----:B------:R-:W-:Y:S02]  /*2be0*/  ISETP.GE.AND P4, PT, R40, R131, PT ;  /* 0x000000832800720c */ /* 0x000fe40003f86270 */
[----:B------:R-:W-:Y:S02]  /*2bf0*/  FSEL R205, R50, -INF , !P0 ;  /* 0xff80000032cd7808 */ /* 0x000fe40004000000 */
[----:B------:R-:W-:-:S02]  /*2c00*/  FSEL R213, R48, -INF , !P0 ;  /* 0xff80000030d57808 */ /* 0x000fc40004000000 */
[----:B------:R-:W-:Y:S02]  /*2c10*/  FSEL R204, R46, -INF , !P0 ;  /* 0xff8000002ecc7808 */ /* 0x000fe40004000000 */
[----:B------:R-:W-:Y:S02]  /*2c20*/  FSEL R212, R44, -INF , !P0 ;  /* 0xff8000002cd47808 */ /* 0x000fe40004000000 */
[----:B------:R-:W-:Y:S02]  /*2c30*/  FMNMX3.FTZ R4, R11, R87, R13, !PT ;  /* 0x000000570b047276 */ /* 0x000fe4000781000d */
[----:B------:R-:W-:Y:S01]  /*2c40*/  FMNMX3.FTZ R24, R24, R89, R9, !PT ;  /* 0x0000005918187276 */ /* 0x000fe20007810009 */
[----:B------:R-:W-:Y:S06]  /*2c50*/  @!P1 BRA `(.L_x_21) ;  /* 0x0000000000509947 */ /* 0x000fec0003800000 */
[----:B------:R-:W-:-:S05]  /*2c60*/  LEA.HI.SX32 R42, R3, 0xfffffffe, 0x1a ;  /* 0xfffffffe032a7811 */ /* 0x000fca00078fd2ff */
[C---:B------:R-:W-:Y:S02]  /*2c70*/  IMAD R5, R42.reuse, UR5, RZ ;  /* 0x000000052a057c24 */ /* 0x040fe4000f8e02ff */
[----:B------:R-:W-:-:S04]  /*2c80*/  IMAD.WIDE.U32 R42, R42, UR6, RZ ;  /* 0x000000062a2a7c25 */ /* 0x000fc8000f8e00ff */
[----:B------:R-:W-:Y:S01]  /*2c90*/  IMAD.IADD R6, R43, 0x1, R5 ;  /* 0x000000012b067824 */ /* 0x000fe200078e0205 */
[----:B------:R-:W-:-:S04]  /*2ca0*/  LEA R26, P0, R42, R228, 0x1 ;  /* 0x000000e42a1a7211 */ /* 0x000fc800078008ff */
[C---:B------:R-:W-:Y:S02]  /*2cb0*/  LEA.HI.X R27, R42.reuse, R227, R6, 0x1, P0 ;  /* 0x000000e32a1b7211 */ /* 0x040fe400000f0c06 */
[----:B------:R-:W-:-:S03]  /*2cc0*/  IADD3 R5, P0, PT, R42, UR7, RZ ;  /* 0x000000072a057c10 */ /* 0x000fc6000ff1e0ff */
[----:B------:R-:W-:Y:S01]  /*2cd0*/  @!PT LDS RZ, [RZ] ;  /* 0x00000000fffff984 */ /* 0x000fe20000000800 */
[----:B------:R-:W-:Y:S01]  /*2ce0*/  @!PT LDS RZ, [RZ] ;  /* 0x00000000fffff984 */ /* 0x000fe20000000800 */
[----:B------:R-:W-:Y:S01]  /*2cf0*/  @!PT LDS RZ, [RZ] ;  /* 0x00000000fffff984 */ /* 0x000fe20000000800 */
[----:B------:R1:W-:Y:S01]  /*2d00*/  LDGSTS.E.BYPASS.LTC128B.128 [R233+0x6000], desc[UR16][R26.64] ;  /* 0x060000001ae97fae */ /* 0x0003e2000b981a10 */
[----:B------:R-:W-:Y:S02]  /*2d10*/  IADD3.X R6, PT, PT, R6, UR10, RZ, P0, !PT ;  /* 0x0000000a06067c10 */ /* 0x000fe400087fe4ff */
[C---:B------:R-:W-:Y:S01]  /*2d20*/  LEA R42, P0, R5.reuse, R228, 0x1 ;  /* 0x000000e4052a7211 */ /* 0x040fe200078008ff */
[----:B------:R1:W-:Y:S03]  /*2d30*/  LDGSTS.E.BYPASS.LTC128B.128 [R233+0x7000], desc[UR16][R26.64+0x40] ;  /* 0x070000401ae97fae */ /* 0x0003e6000b981a10 */
[----:B------:R-:W-:Y:S01]  /*2d40*/  LEA.HI.X R43, R5, R227, R6, 0x1, P0 ;  /* 0x000000e3052b7211 */ /* 0x000fe200000f0c06 */
[----:B------:R1:W-:Y:S04]  /*2d50*/  LDGSTS.E.BYPASS.LTC128B.128 [R233+0x8000], desc[UR16][R26.64+0x80] ;  /* 0x080000801ae97fae */ /* 0x0003e8000b981a10 */
[----:B------:R1:W-:Y:S04]  /*2d60*/  LDGSTS.E.BYPASS.LTC128B.128 [R233+0x6800], desc[UR16][R42.64] ;  /* 0x068000002ae97fae */ /* 0x0003e8000b981a10 */
[----:B------:R1:W-:Y:S04]  /*2d70*/  LDGSTS.E.BYPASS.LTC128B.128 [R233+0x7800], desc[UR16][R42.64+0x40] ;  /* 0x078000402ae97fae */ /* 0x0003e8000b981a10 */
[----:B------:R1:W-:Y:S04]  /*2d80*/  LDGSTS.E.BYPASS.LTC128B.128 [R233+0x8800], desc[UR16][R42.64+0x80] ;  /* 0x088000802ae97fae */ /* 0x0003e8000b981a10 */
[----:B------:R-:W0:Y:S02]  /*2d90*/  LDGDEPBAR ;  /* 0x00000000000079af */ /* 0x000e240000000000 */
.L_x_21:
[----:B------:R-:W-:Y:S01]  /*2da0*/  FMNMX3.FTZ R24, R24, R35, R41, !PT ;  /* 0x0000002318187276 */ /* 0x000fe20007810029 */
[----:B------:R-:W2:Y:S01]  /*2db0*/  LDCU UR5, c[0x0][0x45c] ;  /* 0x00008b80ff0577ac */ /* 0x000ea20008000800 */
[----:B------:R-:W-:Y:S02]  /*2dc0*/  FSEL R211, R49, -INF , !P5 ;  /* 0xff80000031d37808 */ /* 0x000fe40006800000 */
[----:B------:R-:W-:Y:S02]  /*2dd0*/  FMNMX3.FTZ R24, R24, R101, R17, !PT ;  /* 0x0000006518187276 */ /* 0x000fe40007810011 */
[----:B------:R-:W-:Y:S02]  /*2de0*/  FSEL R199, R36, -INF , !P4 ;  /* 0xff80000024c77808 */ /* 0x000fe40006000000 */
[----:B------:R-:W-:Y:S02]  /*2df0*/  FMNMX3.FTZ R24, R24, R19, R213, !PT ;  /* 0x0000001318187276 */ /* 0x000fe400078100d5 */
[----:B------:R-:W-:-:S02]  /*2e00*/  ISETP.GE.AND P0, PT, R2, R131, PT ;  /* 0x000000830200720c */ /* 0x000fc40003f06270 */
[----:B------:R-:W-:Y:S02]  /*2e10*/  FSEL R201, R37, -INF , !P3 ;  /* 0xff80000025c97808 */ /* 0x000fe40005800000 */
[----:B------:R-:W-:Y:S02]  /*2e20*/  FSEL R197, R28, -INF , !P2 ;  /* 0xff8000001cc57808 */ /* 0x000fe40005000000 */
[----:B------:R-:W-:Y:S02]  /*2e30*/  FMNMX3.FTZ R24, R24, R211, R199, !PT ;  /* 0x000000d318187276 */ /* 0x000fe400078100c7 */
[----:B------:R-:W-:Y:S02]  /*2e40*/  FSEL R193, R29, -INF , !P0 ;  /* 0xff8000001dc17808 */ /* 0x000fe40004000000 */
[----:B------:R-:W-:Y:S02]  /*2e50*/  FMNMX3.FTZ R24, R24, R201, R197, !PT ;  /* 0x000000c918187276 */ /* 0x000fe400078100c5 */
[----:B------:R-:W-:-:S02]  /*2e60*/  FMNMX3.FTZ R4, R4, R15, R21, !PT ;  /* 0x0000000f04047276 */ /* 0x000fc40007810015 */
[----:B------:R-:W-:Y:S02]  /*2e70*/  FMNMX.FTZ R7, R193, R24, !PT ;  /* 0x00000018c1077209 */ /* 0x000fe40007810000 */
[----:B------:R-:W-:Y:S02]  /*2e80*/  FMNMX3.FTZ R4, R4, R23, R145, !PT ;  /* 0x0000001704047276 */ /* 0x000fe40007810091 */
[----:B------:R-:W-:Y:S01]  /*2e90*/  FSEL R207, R51, -INF , !P5 ;  /* 0xff80000033cf7808 */ /* 0x000fe20006800000 */
[----:B------:R-:W3:Y:S01]  /*2ea0*/  SHFL.BFLY PT, R2, R7, 0x2, 0x1f ;  /* 0x0c401f0007027f89 */ /* 0x000ee200000e0000 */
[----:B------:R-:W-:Y:S02]  /*2eb0*/  FMNMX3.FTZ R4, R4, R147, R203, !PT ;  /* 0x0000009304047276 */ /* 0x000fe400078100cb */
[----:B------:R-:W-:Y:S02]  /*2ec0*/  FSEL R195, R38, -INF , !P4 ;  /* 0xff80000026c37808 */ /* 0x000fe40006000000 */
[----:B------:R-:W-:-:S02]  /*2ed0*/  FMNMX3.FTZ R4, R4, R209, R205, !PT ;  /* 0x000000d104047276 */ /* 0x000fc400078100cd */
        /* <DEDUP_REMOVED lines=9> */
[----:B------:R-:W4:Y:S01]  /*2f70*/  SHFL.BFLY PT, R165, R6, 0x2, 0x1f ;  /* 0x0c401f0006a57f89 */ /* 0x000f2200000e0000 */
[----:B---3--:R-:W-:Y:S02]  /*2f80*/  FMNMX.FTZ R5, R7, R2, !PT ;  /* 0x0000000207057209 */ /* 0x008fe40007810000 */
[----:B------:R-:W-:Y:S02]  /*2f90*/  FMNMX3.FTZ R7, R8, R10, R78, !PT ;  /* 0x0000000a08077276 */ /* 0x000fe4000781004e */
[----:B------:R-:W-:Y:S01]  /*2fa0*/  FMNMX3.FTZ R25, R25, R170, R172, !PT ;  /* 0x000000aa19197276 */ /* 0x000fe200078100ac */
[----:B------:R-:W3:Y:S01]  /*2fb0*/  SHFL.BFLY PT, R166, R5, 0x1, 0x1f ;  /* 0x0c201f0005a67f89 */ /* 0x000ee200000e0000 */
[----:B------:R-:W-:-:S02]  /*2fc0*/  FMNMX3.FTZ R7, R7, R12, R16, !PT ;  /* 0x0000000c07077276 */ /* 0x000fc40007810010 */
[----:B------:R-:W-:Y:S02]  /*2fd0*/  FMNMX3.FTZ R25, R25, R176, R202, !PT ;  /* 0x000000b019197276 */ /* 0x000fe400078100ca */
[----:B------:R-:W-:Y:S02]  /*2fe0*/  FMNMX3.FTZ R7, R7, R18, R20, !PT ;  /* 0x0000001207077276 */ /* 0x000fe40007810014 */
[----:B------:R-:W-:Y:S02]  /*2ff0*/  FSEL R192, R112, -INF , !P4 ;  /* 0xff80000070c07808 */ /* 0x000fe40006000000 */
[----:B------:R-:W-:Y:S02]  /*3000*/  FMNMX3.FTZ R25, R25, R208, R212, !PT ;  /* 0x000000d019197276 */ /* 0x000fe400078100d4 */
[----:B------:R-:W-:Y:S02]  /*3010*/  FMNMX3.FTZ R7, R7, R174, R200, !PT ;  /* 0x000000ae07077276 */ /* 0x000fe400078100c8 */
[----:B------:R-:W-:-:S02]  /*3020*/  FSEL R190, R113, -INF , !P3 ;  /* 0xff80000071be7808 */ /* 0x000fc40005800000 */
[----:B------:R-:W-:Y:S02]  /*3030*/  FSEL R188, R116, -INF , !P2 ;  /* 0xff80000074bc7808 */ /* 0x000fe40005000000 */
[----:B------:R-:W-:Y:S02]  /*3040*/  FMNMX3.FTZ R25, R25, R214, R192, !PT ;  /* 0x000000d619197276 */ /* 0x000fe400078100c0 */
[----:B----4-:R-:W-:Y:S02]  /*3050*/  FMNMX.FTZ R165, R6, R165, !PT ;  /* 0x000000a506a57209 */ /* 0x010fe40007810000 */
[----:B------:R-:W-:Y:S02]  /*3060*/  FSEL R210, R47, -INF , !P5 ;  /* 0xff8000002fd27808 */ /* 0x000fe40006800000 */
[----:B------:R-:W-:Y:S01]  /*3070*/  FSEL R186, R114, -INF , !P4 ;  /* 0xff80000072ba7808 */ /* 0x000fe20006000000 */
[----:B------:R-:W4:Y:S01]  /*3080*/  SHFL.BFLY PT, R4, R165, 0x1, 0x1f ;  /* 0x0c201f00a5047f89 */ /* 0x000f2200000e0000 */
[----:B------:R-:W-:-:S02]  /*3090*/  FMNMX3.FTZ R7, R7, R206, R204, !PT ;  /* 0x000000ce07077276 */ /* 0x000fc400078100cc */
[----:B------:R-:W-:Y:S02]  /*30a0*/  LOP3.LUT R2, R34, 0x120, R129, 0xf8, !PT ;  /* 0x0000012022027812 */ /* 0x000fe400078ef881 */
[----:B---3--:R-:W-:Y:S02]  /*30b0*/  FMNMX.FTZ R166, R5, R166, !PT ;  /* 0x000000a605a67209 */ /* 0x008fe40007810000 */
[----:B------:R-:W-:Y:S02]  /*30c0*/  FSEL R182, R117, -INF , !P0 ;  /* 0xff80000075b67808 */ /* 0x000fe40004000000 */
[----:B------:R-:W-:Y:S01]  /*30d0*/  FMNMX3.FTZ R25, R25, R190, R188, !PT ;  /* 0x000000be19197276 */ /* 0x000fe200078100bc */
[----:B--2---:R-:W-:Y:S01]  /*30e0*/  FMUL.FTZ R198, R166, UR5 ;  /* 0x00000005a6c67c20 */ /* 0x004fe20008410000 */
[----:B------:R-:W-:Y:S02]  /*30f0*/  FSEL R184, R115, -INF , !P3 ;  /* 0xff80000073b87808 */ /* 0x000fe40005800000 */
[----:B------:R-:W-:-:S02]  /*3100*/  FSEL R180, R118, -INF , !P2 ;  /* 0xff80000076b47808 */ /* 0x000fc40005000000 */
[----:B------:R-:W-:Y:S02]  /*3110*/  FMNMX3.FTZ R5, R7, R210, R186, !PT ;  /* 0x000000d207057276 */ /* 0x000fe400078100ba */
[----:B------:R-:W-:Y:S02]  /*3120*/  LEA R217, R2, UR4, 0x1 ;  /* 0x0000000402d97c11 */ /* 0x000fe4000f8e08ff */
[----:B------:R-:W-:Y:S02]  /*3130*/  FMNMX.FTZ R168, R182, R25, !PT ;  /* 0x00000019b6a87209 */ /* 0x000fe40007810000 */
[----:B------:R-:W-:Y:S01]  /*3140*/  FSEL R178, R119, -INF , !P0 ;  /* 0xff80000077b27808 */ /* 0x000fe20004000000 */
[----:B------:R-:W-:Y:S01]  /*3150*/  LDSM.16.MT88.4 R148, [R217+0x9000] ;  /* 0x00900000d994783b */ /* 0x000fe20000004200 */
[----:B------:R-:W-:Y:S02]  /*3160*/  FMNMX3.FTZ R5, R5, R184, R180, !PT ;  /* 0x000000b805057276 */ /* 0x000fe400078100b4 */
[----:B------:R-:W-:Y:S01]  /*3170*/  IADD3 R187, PT, PT, R0, R217, RZ ;  /* 0x000000d900bb7210 */ /* 0x000fe20007ffe0ff */
[----:B------:R-:W2:Y:S01]  /*3180*/  SHFL.BFLY PT, R7, R168, 0x2, 0x1f ;  /* 0x0c401f00a8077f89 */ /* 0x000ea200000e0000 */
[----:B------:R-:W-:-:S02]  /*3190*/  FMNMX.FTZ R0, R178, R5, !PT ;  /* 0x00000005b2007209 */ /* 0x000fc40007810000 */
[----:B----4-:R-:W-:Y:S01]  /*31a0*/  FMNMX.FTZ R165, R165, R4, !PT ;  /* 0x00000004a5a57209 */ /* 0x010fe20007810000 */
[----:B------:R-:W-:Y:S01]  /*31b0*/  LDSM.16.MT88.4 R80, [R187+0x9000] ;  /* 0x00900000bb50783b */ /* 0x000fe20000004200 */
[----:B------:R-:W-:-:S03]  /*31c0*/  FSETP.NEU.FTZ.AND P0, PT, R166, -INF , PT ;  /* 0xff800000a600780b */ /* 0x000fc60003f1d000 */
[----:B------:R-:W3:Y:S01]  /*31d0*/  SHFL.BFLY PT, R5, R0, 0x2, 0x1f ;  /* 0x0c401f0000057f89 */ /* 0x000ee200000e0000 */
[----:B------:R-:W-:Y:S01]  /*31e0*/  FSEL R198, R198, RZ, P0 ;  /* 0x000000ffc6c67208 */ /* 0x000fe20000000000 */
[C---:B------:R-:W-:Y:S01]  /*31f0*/  FMUL.FTZ R196, R165.reuse, UR5 ;  /* 0x00000005a5c47c20 */ /* 0x040fe20008410000 */
[----:B------:R-:W-:Y:S01]  /*3200*/  FSETP.NEU.FTZ.AND P0, PT, R165, -INF , PT ;  /* 0xff800000a500780b */ /* 0x000fe20003f1d000 */
[----:B------:R-:W-:Y:S02]  /*3210*/  LDSM.16.MT88.4 R96, [R217+0xa000] ;  /* 0x00a00000d960783b */ /* 0x000fe40000004200 */
[--C-:B------:R-:W-:Y:S01]  /*3220*/  FFMA.FTZ R65, R93, UR5, -R198.reuse ;  /* 0x000000055d417c23 */ /* 0x100fe200080108c6 */
[----:B------:R-:W-:Y:S01]  /*3230*/  FSEL R196, R196, RZ, P0 ;  /* 0x000000ffc4c47208 */ /* 0x000fe20000000000 */
[----:B------:R-:W-:Y:S01]  /*3240*/  LDSM.16.MT88.4 R112, [R187+0xa000] ;  /* 0x00a00000bb70783b */ /* 0x000fe20000004200 */
[--C-:B------:R-:W-:Y:S01]  /*3250*/  FFMA.FTZ R62, R85, UR5, -R198.reuse ;  /* 0x00000005553e7c23 */ /* 0x100fe200080108c6 */
[--C-:B------:R-:W-:Y:S01]  /*3260*/  FFMA.FTZ R63, R91, UR5, -R198.reuse ;  /* 0x000000055b3f7c23 */ /* 0x100fe200080108c6 */
[----:B------:R-:W-:Y:S01]  /*3270*/  FFMA.FTZ R56, R89, UR5, -R198 ;  /* 0x0000000559387c23 */ /* 0x000fe200080108c6 */
[--C-:B------:R-:W-:Y:S01]  /*3280*/  FFMA.FTZ R61, R11, UR5, -R196.reuse ;  /* 0x000000050b3d7c23 */ /* 0x100fe200080108c4 */
[----:B------:R-:W-:Y:S01]  /*3290*/  LDSM.16.MT88.4 R128, [R217+0xb000] ;  /* 0x00b00000d980783b */ /* 0x000fe20000004200 */
[--C-:B------:R-:W-:Y:S01]  /*32a0*/  FFMA.FTZ R60, R87, UR5, -R196.reuse ;  /* 0x00000005573c7c23 */ /* 0x100fe200080108c4 */
[--C-:B------:R-:W-:Y:S01]  /*32b0*/  FFMA.FTZ R59, R13, UR5, -R196.reuse ;  /* 0x000000050d3b7c23 */ /* 0x100fe200080108c4 */
[----:B--2---:R-:W-:Y:S01]  /*32c0*/  FMNMX.FTZ R168, R168, R7, !PT ;  /* 0x00000007a8a87209 */ /* 0x004fe20007810000 */
[----:B------:R-:W-:Y:S01]  /*32d0*/  FFMA.FTZ R54, R15, UR5, -R196 ;  /* 0x000000050f367c23 */ /* 0x000fe200080108c4 */
[----:B------:R-:W-:Y:S01]  /*32e0*/  MUFU.EX2 R65, R65 ;  /* 0x0000004100417308 */ /* 0x000fe20000000800 */
[--C-:B------:R-:W-:Y:S01]  /*32f0*/  FFMA.FTZ R2, R35, UR5, -R198.reuse ;  /* 0x0000000523027c23 */ /* 0x100fe200080108c6 */
[--C-:B------:R-:W-:Y:S01]  /*3300*/  FFMA.FTZ R57, R9, UR5, -R198.reuse ;  /* 0x0000000509397c23 */ /* 0x100fe200080108c6 */
[----:B------:R-:W2:Y:S01]  /*3310*/  SHFL.BFLY PT, R11, R168, 0x1, 0x1f ;  /* 0x0c201f00a80b7f89 */ /* 0x000ea200000e0000 */
[----:B------:R-:W4:Y:S01]  /*3320*/  MUFU.EX2 R62, R62 ;  /* 0x0000003e003e7308 */ /* 0x000f220000000800 */
[----:B------:R-:W-:Y:S01]  /*3330*/  FFMA.FTZ R35, R41, UR5, -R198 ;  /* 0x0000000529237c23 */ /* 0x000fe200080108c6 */
[----:B---3--:R-:W-:Y:S01]  /*3340*/  FMNMX.FTZ R0, R0, R5, !PT ;  /* 0x0000000500007209 */ /* 0x008fe20007810000 */
[----:B------:R-:W-:Y:S01]  /*3350*/  LDSM.16.MT88.4 R48, [R217+0xa400] ;  /* 0x00a40000d930783b */ /* 0x000fe20000004200 */
[----:B------:R-:W-:Y:S01]  /*3360*/  MUFU.EX2 R63, R63 ;  /* 0x0000003f003f7308 */ /* 0x000fe20000000800 */
[--C-:B------:R-:W-:Y:S01]  /*3370*/  FFMA.FTZ R55, R21, UR5, -R196.reuse ;  /* 0x0000000515377c23 */ /* 0x100fe200080108c4 */
[--C-:B------:R-:W-:Y:S01]  /*3380*/  FFMA.FTZ R52, R23, UR5, -R196.reuse ;  /* 0x0000000517347c23 */ /* 0x100fe200080108c4 */
[----:B------:R-:W3:Y:S01]  /*3390*/  SHFL.BFLY PT, R167, R0, 0x1, 0x1f ;  /* 0x0c201f0000a77f89 */ /* 0x000ee200000e0000 */
[----:B------:R-:W5:Y:S01]  /*33a0*/  MUFU.EX2 R56, R56 ;  /* 0x0000003800387308 */ /* 0x000f620000000800 */
[--C-:B------:R-:W-:Y:S01]  /*33b0*/  FFMA.FTZ R34, R145, UR5, -R196.reuse ;  /* 0x0000000591227c23 */ /* 0x100fe200080108c4 */
[----:B------:R-:W-:Y:S01]  /*33c0*/  FFMA.FTZ R53, R147, UR5, -R196 ;  /* 0x0000000593357c23 */ /* 0x000fe200080108c4 */
[----:B------:R-:W3:Y:S01]  /*33d0*/  LDSM.16.MT88.4 R4, [R187+0xb000] ;  /* 0x00b00000bb04783b */ /* 0x000ee20000004200 */
[----:B------:R-:W-:Y:S01]  /*33e0*/  MUFU.EX2 R61, R61 ;  /* 0x0000003d003d7308 */ /* 0x000fe20000000800 */
[----:B------:R-:W-:Y:S01]  /*33f0*/  FFMA.FTZ R241, R193, UR5, -R198 ;  /* 0x00000005c1f17c23 */ /* 0x000fe200080108c6 */
[----:B----4-:R-:W-:Y:S01]  /*3400*/  F2FP.F16.F32.PACK_AB R140, R62, R65 ;  /* 0x000000413e8c723e */ /* 0x010fe200000000ff */
[----:B------:R-:W-:Y:S01]  /*3410*/  LDSM.16.MT88.4 R44, [R187+0xa400] ;  /* 0x00a40000bb2c783b */ /* 0x000fe20000004200 */
[----:B------:R-:W4:Y:S01]  /*3420*/  MUFU.EX2 R60, R60 ;  /* 0x0000003c003c7308 */ /* 0x000f220000000800 */
[----:B------:R-:W-:Y:S01]  /*3430*/  FADD.FTZ R62, R65, R62 ;  /* 0x0000003e413e7221 */ /* 0x000fe20000010000 */
[--C-:B------:R-:W-:Y:S01]  /*3440*/  FFMA.FTZ R193, R195, UR5, -R196.reuse ;  /* 0x00000005c3c17c23 */ /* 0x100fe200080108c4 */
[----:B-1----:R-:W-:Y:S01]  /*3450*/  LDSM.16.MT88.4 R40, [R217+0xb400] ;  /* 0x00b40000d928783b */ /* 0x002fe20000004200 */
[----:B------:R-:W-:Y:S01]  /*3460*/  MUFU.EX2 R59, R59 ;  /* 0x0000003b003b7308 */ /* 0x000fe20000000800 */
[----:B------:R-:W-:Y:S01]  /*3470*/  FFMA.FTZ R194, R194, UR5, -R196 ;  /* 0x00000005c2c27c23 */ /* 0x000fe200080108c4 */
[----:B-----5:R-:W-:Y:S01]  /*3480*/  F2FP.F16.F32.PACK_AB R142, R56, R63 ;  /* 0x0000003f388e723e */ /* 0x020fe200000000ff */
[----:B------:R-:W-:Y:S01]  /*3490*/  LDSM.16.MT88.4 R36, [R187+0xb400] ;  /* 0x00b40000bb24783b */ /* 0x000fe20000004200 */
[----:B--2---:R-:W-:Y:S01]  /*34a0*/  FMNMX.FTZ R168, R168, R11, !PT ;  /* 0x0000000ba8a87209 */ /* 0x004fe20007810000 */
[----:B------:R-:W1:Y:S01]  /*34b0*/  MUFU.EX2 R54, R54 ;  /* 0x0000003600367308 */ /* 0x000e620000000800 */
[----:B------:R-:W-:Y:S01]  /*34c0*/  FADD.FTZ R63, R63, R62 ;  /* 0x0000003e3f3f7221 */ /* 0x000fe20000010000 */
[----:B------:R-:W-:Y:S01]  /*34d0*/  LDSM.16.MT88.4 R28, [R217+0x9800] ;  /* 0x00980000d91c783b */ /* 0x000fe20000004200 */
[C---:B------:R-:W-:Y:S01]  /*34e0*/  FSETP.NEU.FTZ.AND P0, PT, R168.reuse, -INF , PT ;  /* 0xff800000a800780b */ /* 0x040fe20003f1d000 */
[----:B------:R-:W-:Y:S01]  /*34f0*/  FMUL.FTZ R185, R168, UR5 ;  /* 0x00000005a8b97c20 */ /* 0x000fe20008410000 */
[----:B----4-:R-:W-:Y:S01]  /*3500*/  F2FP.F16.F32.PACK_AB R141, R60, R61 ;  /* 0x0000003d3c8d723e */ /* 0x010fe200000000ff */
[----:B------:R-:W-:Y:S01]  /*3510*/  MUFU.EX2 R57, R57 ;  /* 0x0000003900397308 */ /* 0x000fe20000000800 */
[----:B---3--:R-:W-:Y:S01]  /*3520*/  FMNMX.FTZ R167, R0, R167, !PT ;  /* 0x000000a700a77209 */ /* 0x008fe20007810000 */
[----:B------:R-:W-:Y:S01]  /*3530*/  FFMA.FTZ R0, R101, UR5, -R198 ;  /* 0x0000000565007c23 */ /* 0x000fe200080108c6 */
[----:B------:R-:W-:Y:S01]  /*3540*/  FSEL R185, R185, RZ, P0 ;  /* 0x000000ffb9b97208 */ /* 0x000fe20000000000 */
[----:B------:R-:W-:Y:S01]  /*3550*/  MUFU.EX2 R2, R2 ;  /* 0x0000000200027308 */ /* 0x000fe20000000800 */
[C---:B------:R-:W-:Y:S01]  /*3560*/  FSETP.NEU.FTZ.AND P0, PT, R167.reuse, -INF , PT ;  /* 0xff800000a700780b */ /* 0x040fe20003f1d000 */
[----:B------:R-:W-:Y:S01]  /*3570*/  FMUL.FTZ R183, R167, UR5 ;  /* 0x00000005a7b77c20 */ /* 0x000fe20008410000 */
[----:B------:R-:W-:Y:S01]  /*3580*/  LDSM.16.MT88.4 R24, [R187+0x9800] ;  /* 0x00980000bb18783b */ /* 0x000fe20000004200 */
[--C-:B------:R-:W-:Y:S01]  /*3590*/  FFMA.FTZ R164, R14, UR5, -R185.reuse ;  /* 0x000000050ea47c23 */ /* 0x100fe200080108b9 */
[--C-:B------:R-:W-:Y:S01]  /*35a0*/  FFMA.FTZ R173, R84, UR5, -R185.reuse ;  /* 0x0000000554ad7c23 */ /* 0x100fe200080108b9 */
[--C-:B------:R-:W-:Y:S01]  /*35b0*/  FFMA.FTZ R169, R86, UR5, -R185.reuse ;  /* 0x0000000556a97c23 */ /* 0x100fe200080108b9 */
[----:B------:R-:W-:Y:S01]  /*35c0*/  FSEL R183, R183, RZ, P0 ;  /* 0x000000ffb7b77208 */ /* 0x000fe20000000000 */
[--C-:B------:R-:W-:Y:S01]  /*35d0*/  FFMA.FTZ R64, R76, UR5, -R185.reuse ;  /* 0x000000054c407c23 */ /* 0x100fe200080108b9 */
[----:B-1----:R-:W-:Y:S01]  /*35e0*/  F2FP.F16.F32.PACK_AB R143, R54, R59 ;  /* 0x0000003b368f723e */ /* 0x002fe200000000ff */
[----:B------:R-:W-:Y:S01]  /*35f0*/  MUFU.EX2 R164, R164 ;  /* 0x000000a400a47308 */ /* 0x000fe20000000800 */
[----:B------:R-:W-:Y:S01]  /*3600*/  FFMA.FTZ R175, R172, UR5, -R185 ;  /* 0x00000005acaf7c23 */ /* 0x000fe200080108b9 */
[--C-:B------:R-:W-:Y:S01]  /*3610*/  FFMA.FTZ R171, R8, UR5, -R183.reuse ;  /* 0x0000000508ab7c23 */ /* 0x100fe200080108b7 */
[--C-:B------:R-:W-:Y:S01]  /*3620*/  FFMA.FTZ R66, R10, UR5, -R183.reuse ;  /* 0x000000050a427c23 */ /* 0x100fe200080108b7 */
[--C-:B------:R-:W-:Y:S01]  /*3630*/  FFMA.FTZ R58, R12, UR5, -R183.reuse ;  /* 0x000000050c3a7c23 */ /* 0x100fe200080108b7 */
[----:B------:R-:W-:Y:S01]  /*3640*/  LDSM.16.MT88.4 R8, [R187+0x9400] ;  /* 0x00940000bb08783b */ /* 0x000fe20000004200 */
[----:B------:R-:W-:Y:S01]  /*3650*/  FFMA.FTZ R67, R78, UR5, -R183 ;  /* 0x000000054e437c23 */ /* 0x000fe200080108b7 */
[----:B------:R-:W1:Y:S01]  /*3660*/  MUFU.EX2 R173, R173 ;  /* 0x000000ad00ad7308 */ /* 0x000e620000000800 */
[C---:B------:R-:W-:Y:S01]  /*3670*/  HMMA.16816.F32 R156, R140.reuse, R148, RZ ;  /* 0x000000948c9c723c */ /* 0x040fe200000018ff */
[----:B------:R-:W2:Y:S01]  /*3680*/  LDSM.16.MT88.4 R12, [R217+0x9400] ;  /* 0x00940000d90c783b */ /* 0x000ea20000004200 */
[--C-:B------:R-:W-:Y:S01]  /*3690*/  FFMA.FTZ R172, R176, UR5, -R185.reuse ;  /* 0x00000005b0ac7c23 */ /* 0x100fe200080108b9 */
[----:B------:R-:W-:Y:S01]  /*36a0*/  MUFU.EX2 R169, R169 ;  /* 0x000000a900a97308 */ /* 0x000fe20000000800 */
[--C-:B------:R-:W-:Y:S01]  /*36b0*/  FFMA.FTZ R177, R22, UR5, -R185.reuse ;  /* 0x0000000516b17c23 */ /* 0x100fe200080108b9 */
[----:B------:R-:W-:Y:S01]  /*36c0*/  FFMA.FTZ R170, R170, UR5, -R185 ;  /* 0x00000005aaaa7c23 */ /* 0x000fe200080108b9 */
[--C-:B------:R-:W-:Y:S01]  /*36d0*/  FFMA.FTZ R179, R16, UR5, -R183.reuse ;  /* 0x0000000510b37c23 */ /* 0x100fe200080108b7 */
[----:B------:R-:W3:Y:S01]  /*36e0*/  MUFU.EX2 R64, R64 ;  /* 0x0000004000407308 */ /* 0x000ee20000000800 */
[C---:B------:R-:W-:Y:S01]  /*36f0*/  HMMA.16816.F32 R72, R140.reuse, R80, RZ ;  /* 0x000000508c48723c */ /* 0x040fe200000018ff */
[--C-:B------:R-:W-:Y:S01]  /*3700*/  FFMA.FTZ R176, R18, UR5, -R183.reuse ;  /* 0x0000000512b07c23 */ /* 0x100fe200080108b7 */
[--C-:B------:R-:W-:Y:S01]  /*3710*/  FFMA.FTZ R181, R174, UR5, -R183.reuse ;  /* 0x00000005aeb57c23 */ /* 0x100fe200080108b7 */
[----:B------:R-:W-:Y:S01]  /*3720*/  MUFU.EX2 R171, R171 ;  /* 0x000000ab00ab7308 */ /* 0x000fe20000000800 */
[----:B------:R-:W-:Y:S01]  /*3730*/  FFMA.FTZ R20, R20, UR5, -R183 ;  /* 0x0000000514147c23 */ /* 0x000fe200080108b7 */
[----:B-1----:R-:W-:Y:S01]  /*3740*/  F2FP.F16.F32.PACK_AB R136, R164, R173 ;  /* 0x000000ada488723e */ /* 0x002fe200000000ff */
[----:B------:R-:W-:Y:S01]  /*3750*/  FADD.FTZ R164, R173, R164 ;  /* 0x000000a4ada47221 */ /* 0x000fe20000010000 */
[----:B------:R-:W1:Y:S01]  /*3760*/  MUFU.EX2 R66, R66 ;  /* 0x0000004200427308 */ /* 0x000e620000000800 */
[C---:B------:R-:W-:Y:S01]  /*3770*/  HMMA.16816.F32 R88, R140.reuse, R96, RZ ;  /* 0x000000608c58723c */ /* 0x040fe200000018ff */
[----:B------:R-:W-:Y:S01]  /*3780*/  FADD.FTZ R60, R61, R60 ;  /* 0x0000003c3d3c7221 */ /* 0x000fe20000010000 */
[----:B------:R-:W-:Y:S01]  /*3790*/  FADD.FTZ R56, R56, R63 ;  /* 0x0000003f38387221 */ /* 0x000fe20000010000 */
[----:B------:R-:W-:Y:S01]  /*37a0*/  MUFU.EX2 R67, R67 ;  /* 0x0000004300437308 */ /* 0x000fe20000000800 */
[----:B------:R-:W-:Y:S01]  /*37b0*/  FFMA.FTZ R191, R191, UR5, -R196 ;  /* 0x00000005bfbf7c23 */ /* 0x000fe200080108c4 */
[C---:B---3--:R-:W-:Y:S01]  /*37c0*/  F2FP.F16.F32.PACK_AB R138, R64.reuse, R169 ;  /* 0x000000a9408a723e */ /* 0x048fe200000000ff */
[----:B------:R-:W-:Y:S01]  /*37d0*/  FADD.FTZ R169, R169, R164 ;  /* 0x000000a4a9a97221 */ /* 0x000fe20000010000 */
[----:B------:R-:W3:Y:S01]  /*37e0*/  MUFU.EX2 R58, R58 ;  /* 0x0000003a003a7308 */ /* 0x000ee20000000800 */
[C---:B------:R-:W-:Y:S01]  /*37f0*/  HMMA.16816.F32 R104, R140.reuse, R112, RZ ;  /* 0x000000708c68723c */ /* 0x040fe200000018ff */
[----:B------:R-:W-:Y:S01]  /*3800*/  FADD.FTZ R59, R59, R60 ;  /* 0x0000003c3b3b7221 */ /* 0x000fe20000010000 */
[----:B------:R-:W-:Y:S01]  /*3810*/  FADD.FTZ R64, R64, R169 ;  /* 0x000000a940407221 */ /* 0x000fe20000010000 */
[----:B------:R-:W-:Y:S01]  /*3820*/  MUFU.EX2 R35, R35 ;  /* 0x0000002300237308 */ /* 0x000fe20000000800 */
[----:B------:R-:W-:Y:S01]  /*3830*/  FFMA.FTZ R199, R199, UR5, -R198 ;  /* 0x00000005c7c77c23 */ /* 0x000fe200080108c6 */
[----:B-1----:R-:W-:Y:S01]  /*3840*/  F2FP.F16.F32.PACK_AB R137, R66, R171 ;  /* 0x000000ab4289723e */ /* 0x002fe200000000ff */
[----:B------:R-:W-:Y:S01]  /*3850*/  FADD.FTZ R66, R171, R66 ;  /* 0x00000042ab427221 */ /* 0x000fe20000010000 */
[----:B------:R-:W-:Y:S01]  /*3860*/  MUFU.EX2 R0, R0 ;  /* 0x0000000000007308 */ /* 0x000fe20000000800 */
[C---:B------:R-:W-:Y:S01]  /*3870*/  HMMA.16816.F32 R120, R140.reuse, R128, RZ ;  /* 0x000000808c78723c */ /* 0x040fe200000018ff */
[----:B------:R-:W-:Y:S01]  /*3880*/  FADD.FTZ R54, R54, R59 ;  /* 0x0000003b36367221 */ /* 0x000fe20000010000 */
[----:B------:R-:W-:Y:S01]  /*3890*/  FFMA.FTZ R197, R197, UR5, -R198 ;  /* 0x00000005c5c57c23 */ /* 0x000fe200080108c6 */
[----:B------:R-:W-:Y:S01]  /*38a0*/  MUFU.EX2 R55, R55 ;  /* 0x0000003700377308 */ /* 0x000fe20000000800 */
[--C-:B------:R-:W-:Y:S01]  /*38b0*/  FFMA.FTZ R192, R192, UR5, -R185.reuse ;  /* 0x00000005c0c07c23 */ /* 0x100fe200080108b9 */
[----:B---3--:R-:W-:Y:S01]  /*38c0*/  F2FP.F16.F32.PACK_AB R139, R58, R67 ;  /* 0x000000433a8b723e */ /* 0x008fe200000000ff */
[----:B------:R-:W-:Y:S01]  /*38d0*/  FADD.FTZ R67, R67, R66 ;  /* 0x0000004243437221 */ /* 0x000fe20000010000 */
[----:B------:R-:W1:Y:S01]  /*38e0*/  MUFU.EX2 R52, R52 ;  /* 0x0000003400347308 */ /* 0x000e620000000800 */
[C---:B------:R-:W-:Y:S01]  /*38f0*/  HMMA.16816.F32 R132, R140.reuse, R4, RZ ;  /* 0x000000048c84723c */ /* 0x040fe200000018ff */
[----:B------:R-:W-:Y:S01]  /*3900*/  FFMA.FTZ R188, R188, UR5, -R185 ;  /* 0x00000005bcbc7c23 */ /* 0x000fe200080108b9 */
[----:B------:R-:W-:Y:S01]  /*3910*/  FADD.FTZ R58, R58, R67 ;  /* 0x000000433a3a7221 */ /* 0x000fe20000010000 */
[----:B------:R-:W-:Y:S01]  /*3920*/  MUFU.EX2 R34, R34 ;  /* 0x0000002200227308 */ /* 0x000fe20000000800 */
[----:B------:R-:W-:Y:S01]  /*3930*/  FFMA.FTZ R243, R182, UR5, -R185 ;  /* 0x00000005b6f37c23 */ /* 0x000fe200080108b9 */
[--C-:B------:R-:W-:Y:S01]  /*3940*/  FFMA.FTZ R186, R186, UR5, -R183.reuse ;  /* 0x00000005baba7c23 */ /* 0x100fe200080108b7 */
[----:B------:R-:W-:Y:S01]  /*3950*/  FFMA.FTZ R180, R180, UR5, -R183 ;  /* 0x00000005b4b47c23 */ /* 0x000fe200080108b7 */
[----:B------:R-:W3:Y:S01]  /*3960*/  MUFU.EX2 R53, R53 ;  /* 0x0000003500357308 */ /* 0x000ee20000000800 */
[C---:B------:R-:W-:Y:S03]  /*3970*/  HMMA.16816.F32 R152, R140.reuse, R150, RZ ;  /* 0x000000968c98723c */ /* 0x040fe600000018ff */
[----:B------:R-:W-:Y:S04]  /*3980*/  MUFU.EX2 R177, R177 ;  /* 0x000000b100b17308 */ /* 0x000fe80000000800 */
[----:B------:R-:W4:Y:S01]  /*3990*/  MUFU.EX2 R170, R170 ;  /* 0x000000aa00aa7308 */ /* 0x000f220000000800 */
[C---:B------:R-:W-:Y:S03]  /*39a0*/  HMMA.16816.F32 R76, R140.reuse, R82, RZ ;  /* 0x000000528c4c723c */ /* 0x040fe600000018ff */
[----:B------:R-:W-:Y:S04]  /*39b0*/  MUFU.EX2 R175, R175 ;  /* 0x000000af00af7308 */ /* 0x000fe80000000800 */
[----:B------:R-:W-:Y:S01]  /*39c0*/  MUFU.EX2 R172, R172 ;  /* 0x000000ac00ac7308 */ /* 0x000fe20000000800 */
[C---:B------:R-:W-:Y:S03]  /*39d0*/  HMMA.16816.F32 R92, R140.reuse, R98, RZ ;  /* 0x000000628c5c723c */ /* 0x040fe600000018ff */
[----:B------:R-:W-:Y:S04]  /*39e0*/  MUFU.EX2 R179, R179 ;  /* 0x000000b300b37308 */ /* 0x000fe80000000800 */
[----:B------:R-:W5:Y:S01]  /*39f0*/  MUFU.EX2 R176, R176 ;  /* 0x000000b000b07308 */ /* 0x000f620000000800 */
[C---:B------:R-:W-:Y:S03]  /*3a00*/  HMMA.16816.F32 R108, R140.reuse, R114, RZ ;  /* 0x000000728c6c723c */ /* 0x040fe600000018ff */
[----:B------:R2:W-:Y:S04]  /*3a10*/  MUFU.EX2 R174, R20 ;  /* 0x0000001400ae7308 */ /* 0x0005e80000000800 */
[----:B------:R-:W5:Y:S01]  /*3a20*/  MUFU.EX2 R181, R181 ;  /* 0x000000b500b57308 */ /* 0x000f620000000800 */
[C---:B------:R-:W-:Y:S03]  /*3a30*/  HMMA.16816.F32 R124, R140.reuse, R130, RZ ;  /* 0x000000828c7c723c */ /* 0x040fe600000018ff */
[----:B------:R-:W-:Y:S04]  /*3a40*/  MUFU.EX2 R199, R199 ;  /* 0x000000c700c77308 */ /* 0x000fe80000000800 */
[----:B------:R-:W-:Y:S01]  /*3a50*/  MUFU.EX2 R241, R241 ;  /* 0x000000f100f17308 */ /* 0x000fe20000000800 */
[----:B------:R-:W-:Y:S01]  /*3a60*/  HMMA.16816.F32 R140, R140, R6, RZ ;  /* 0x000000068c8c723c */ /* 0x000fe200000018ff */
[----:B--2---:R-:W2:Y:S02]  /*3a70*/  LDSM.16.MT88.4 R20, [R217+0xa800] ;  /* 0x00a80000d914783b */ /* 0x004ea40000004200 */
[----:B------:R-:W-:Y:S04]  /*3a80*/  MUFU.EX2 R193, R193 ;  /* 0x000000c100c17308 */ /* 0x000fe80000000800 */
[----:B------:R-:W-:Y:S01]  /*3a90*/  MUFU.EX2 R194, R194 ;  /* 0x000000c200c27308 */ /* 0x000fe20000000800 */
[C---:B------:R-:W-:Y:S03]  /*3aa0*/  HMMA.16816.F32 R160, R136.reuse, R148, RZ ;  /* 0x0000009488a0723c */ /* 0x040fe600000018ff */
[----:B------:R-:W-:Y:S04]  /*3ab0*/  MUFU.EX2 R182, R188 ;  /* 0x000000bc00b67308 */ /* 0x000fe80000000800 */
[----:B------:R-:W-:Y:S01]  /*3ac0*/  MUFU.EX2 R243, R243 ;  /* 0x000000f300f37308 */ /* 0x000fe20000000800 */
[C---:B------:R-:W-:Y:S08]  /*3ad0*/  HMMA.16816.F32 R68, R136.reuse, R80, RZ ;  /* 0x000000508844723c */ /* 0x040ff000000018ff */
        /* <DEDUP_REMOVED lines=8> */
[----:B------:R-:W-:Y:S01]  /*3b60*/  HMMA.16816.F32 R144, R136, R4, RZ ;  /* 0x000000048890723c */ /* 0x000fe200000018ff */
[----:B------:R-:W-:Y:S01]  /*3b70*/  F2FP.F16.F32.PACK_AB R4, R2, R57 ;  /* 0x000000390204723e */ /* 0x000fe200000000ff */
[----:B------:R-:W-:Y:S01]  /*3b80*/  FADD.FTZ R57, R57, R56 ;  /* 0x0000003839397221 */ /* 0x000fe20000010000 */
[----:B-1----:R-:W-:Y:S01]  /*3b90*/  F2FP.F16.F32.PACK_AB R5, R52, R55 ;  /* 0x000000373405723e */ /* 0x002fe200000000ff */
[----:B------:R-:W-:-:S02]  /*3ba0*/  FADD.FTZ R55, R55, R54 ;  /* 0x0000003637377221 */ /* 0x000fc40000010000 */
[----:B------:R-:W-:Y:S02]  /*3bb0*/  FADD.FTZ R2, R2, R57 ;  /* 0x0000003902027221 */ /* 0x000fe40000010000 */
[----:B------:R-:W-:Y:S01]  /*3bc0*/  HMMA.16816.F32 R136, R136, R6, RZ ;  /* 0x000000068888723c */ /* 0x000fe200000018ff */
[----:B------:R-:W-:Y:S01]  /*3bd0*/  F2FP.F16.F32.PACK_AB R6, R0, R35 ;  /* 0x000000230006723e */ /* 0x000fe200000000ff */
[----:B------:R-:W-:Y:S01]  /*3be0*/  FADD.FTZ R55, R52, R55 ;  /* 0x0000003734377221 */ /* 0x000fe20000010000 */
[----:B---3--:R-:W-:Y:S01]  /*3bf0*/  F2FP.F16.F32.PACK_AB R7, R53, R34 ;  /* 0x000000223507723e */ /* 0x008fe200000000ff */
[----:B------:R-:W-:Y:S02]  /*3c00*/  FADD.FTZ R35, R35, R2 ;  /* 0x0000000223237221 */ /* 0x000fe40000010000 */
[----:B------:R-:W-:Y:S02]  /*3c10*/  FADD.FTZ R34, R34, R55 ;  /* 0x0000003722227221 */ /* 0x000fe40000010000 */
[----:B------:R-:W-:-:S02]  /*3c20*/  FADD.FTZ R0, R0, R35 ;  /* 0x0000002300007221 */ /* 0x000fc40000010000 */
[----:B------:R-:W-:Y:S01]  /*3c30*/  HMMA.16816.F32 R156, R4, R12, R156 ;  /* 0x0000000c049c723c */ /* 0x000fe2000000189c */
[----:B------:R-:W-:-:S07]  /*3c40*/  FADD.FTZ R53, R53, R34 ;  /* 0x0000002235357221 */ /* 0x000fce0000010000 */
[C---:B------:R-:W-:Y:S08]  /*3c50*/  HMMA.16816.F32 R72, R4.reuse, R8, R72 ;  /* 0x000000080448723c */ /* 0x040ff00000001848 */
        /* <DEDUP_REMOVED lines=9> */
[----:B------:R-:W-:Y:S01]  /*3cf0*/  HMMA.16816.F32 R140, R4, R38, R140 ;  /* 0x00000026048c723c */ /* 0x000fe2000000188c */
[----:B----4-:R-:W-:Y:S01]  /*3d00*/  F2FP.F16.F32.PACK_AB R4, R170, R177 ;  /* 0x000000b1aa04723e */ /* 0x010fe200000000ff */
[----:B------:R-:W-:Y:S01]  /*3d10*/  FADD.FTZ R177, R177, R64 ;  /* 0x00000040b1b17221 */ /* 0x000fe20000010000 */
[----:B-----5:R-:W-:Y:S01]  /*3d20*/  F2FP.F16.F32.PACK_AB R5, R176, R179 ;  /* 0x000000b3b005723e */ /* 0x020fe200000000ff */
[----:B------:R-:W-:Y:S01]  /*3d30*/  FADD.FTZ R179, R179, R58 ;  /* 0x0000003ab3b37221 */ /* 0x000fe20000010000 */
[----:B------:R-:W-:Y:S01]  /*3d40*/  F2FP.F16.F32.PACK_AB R6, R172, R175 ;  /* 0x000000afac06723e */ /* 0x000fe200000000ff */
[----:B------:R-:W-:Y:S01]  /*3d50*/  FADD.FTZ R170, R170, R177 ;  /* 0x000000b1aaaa7221 */ /* 0x000fe20000010000 */
[----:B------:R-:W-:Y:S01]  /*3d60*/  F2FP.F16.F32.PACK_AB R7, R181, R174 ;  /* 0x000000aeb507723e */ /* 0x000fe200000000ff */
[----:B------:R-:W-:-:S02]  /*3d70*/  FADD.FTZ R179, R176, R179 ;  /* 0x000000b3b0b37221 */ /* 0x000fc40000010000 */
[----:B------:R-:W-:Y:S02]  /*3d80*/  FADD.FTZ R175, R175, R170 ;  /* 0x000000aaafaf7221 */ /* 0x000fe40000010000 */
[----:B------:R-:W-:Y:S02]  /*3d90*/  FADD.FTZ R174, R174, R179 ;  /* 0x000000b3aeae7221 */ /* 0x000fe40000010000 */
[C---:B------:R-:W-:Y:S01]  /*3da0*/  HMMA.16816.F32 R116, R4.reuse, R40, R116 ;  /* 0x000000280474723c */ /* 0x040fe20000001874 */
[--C-:B------:R-:W-:Y:S01]  /*3db0*/  FFMA.FTZ R41, R17, UR5, -R198.reuse ;  /* 0x0000000511297c23 */ /* 0x100fe200080108c6 */
[----:B------:R-:W-:Y:S01]  /*3dc0*/  FFMA.FTZ R40, R19, UR5, -R198 ;  /* 0x0000000513287c23 */ /* 0x000fe200080108c6 */
[----:B------:R-:W-:Y:S01]  /*3dd0*/  FADD.FTZ R172, R172, R175 ;  /* 0x000000afacac7221 */ /* 0x000fe20000010000 */
[----:B------:R-:W1:Y:S01]  /*3de0*/  LDSM.16.MT88.4 R16, [R187+0xa800] ;  /* 0x00a80000bb10783b */ /* 0x000e620000004200 */
[----:B------:R-:W-:Y:S02]  /*3df0*/  FADD.FTZ R174, R181, R174 ;  /* 0x000000aeb5ae7221 */ /* 0x000fe40000010000 */
[----:B------:R-:W-:Y:S01]  /*3e00*/  MUFU.EX2 R41, R41 ;  /* 0x0000002900297308 */ /* 0x000fe20000000800 */
[C---:B------:R-:W-:Y:S03]  /*3e10*/  HMMA.16816.F32 R160, R4.reuse, R12, R160 ;  /* 0x0000000c04a0723c */ /* 0x040fe600000018a0 */
[----:B------:R-:W3:Y:S05]  /*3e20*/  MUFU.EX2 R40, R40 ;  /* 0x0000002800287308 */ /* 0x000eea0000000800 */
[C---:B------:R-:W-:Y:S08]  /*3e30*/  HMMA.16816.F32 R68, R4.reuse, R8, R68 ;  /* 0x000000080444723c */ /* 0x040ff00000001844 */
[C---:B------:R-:W-:Y:S01]  /*3e40*/  HMMA.16816.F32 R148, R4.reuse, R14, R148 ;  /* 0x0000000e0494723c */ /* 0x040fe20000001894 */
[----:B------:R-:W4:Y:S07]  /*3e50*/  LDSM.16.MT88.4 R12, [R217+0xb800] ;  /* 0x00b80000d90c783b */ /* 0x000f2e0000004200 */
[C---:B------:R-:W-:Y:S01]  /*3e60*/  HMMA.16816.F32 R80, R4.reuse, R10, R80 ;  /* 0x0000000a0450723c */ /* 0x040fe20000001850 */
[----:B------:R-:W5:Y:S07]  /*3e70*/  LDSM.16.MT88.4 R8, [R187+0xb800] ;  /* 0x00b80000bb08783b */ /* 0x000f6e0000004200 */
[----:B------:R-:W-:Y:S01]  /*3e80*/  HMMA.16816.F32 R84, R4, R48, R84 ;  /* 0x000000300454723c */ /* 0x000fe20000001854 */
[--C-:B------:R-:W-:Y:S01]  /*3e90*/  FFMA.FTZ R48, R203, UR5, -R196.reuse ;  /* 0x00000005cb307c23 */ /* 0x100fe200080108c4 */
[----:B------:R-:W-:-:S05]  /*3ea0*/  FFMA.FTZ R49, R207, UR5, -R196 ;  /* 0x00000005cf317c23 */ /* 0x000fca00080108c4 */
[----:B------:R-:W-:Y:S01]  /*3eb0*/  MUFU.EX2 R48, R48 ;  /* 0x0000003000307308 */ /* 0x000fe20000000800 */
[----:B------:R-:W-:Y:S01]  /*3ec0*/  HMMA.16816.F32 R100, R4, R44, R100 ;  /* 0x0000002c0464723c */ /* 0x000fe20000001864 */
[--C-:B------:R-:W-:Y:S01]  /*3ed0*/  FFMA.FTZ R45, R209, UR5, -R196.reuse ;  /* 0x00000005d12d7c23 */ /* 0x100fe200080108c4 */
[--C-:B------:R-:W-:Y:S01]  /*3ee0*/  FFMA.FTZ R44, R205, UR5, -R196.reuse ;  /* 0x00000005cd2c7c23 */ /* 0x100fe200080108c4 */
[----:B------:R-:W-:Y:S01]  /*3ef0*/  MUFU.EX2 R49, R49 ;  /* 0x0000003100317308 */ /* 0x000fe20000000800 */
[----:B------:R-:W-:-:S03]  /*3f00*/  FFMA.FTZ R196, R189, UR5, -R196 ;  /* 0x00000005bdc47c23 */ /* 0x000fc600080108c4 */
[----:B------:R-:W2:Y:S01]  /*3f10*/  MUFU.EX2 R45, R45 ;  /* 0x0000002d002d7308 */ /* 0x000ea20000000800 */
[C---:B------:R-:W-:Y:S01]  /*3f20*/  HMMA.16816.F32 R144, R4.reuse, R36, R144 ;  /* 0x000000240490723c */ /* 0x040fe20000001890 */
[--C-:B------:R-:W-:Y:S01]  /*3f30*/  FFMA.FTZ R37, R213, UR5, -R198.reuse ;  /* 0x00000005d5257c23 */ /* 0x100fe200080108c6 */
[--C-:B------:R-:W-:Y:S01]  /*3f40*/  FFMA.FTZ R36, R211, UR5, -R198.reuse ;  /* 0x00000005d3247c23 */ /* 0x100fe200080108c6 */
[----:B------:R-:W-:Y:S04]  /*3f50*/  MUFU.EX2 R44, R44 ;  /* 0x0000002c002c7308 */ /* 0x000fe80000000800 */
[----:B------:R-:W-:Y:S01]  /*3f60*/  MUFU.EX2 R37, R37 ;  /* 0x0000002500257308 */ /* 0x000fe20000000800 */
[C---:B------:R-:W-:Y:S01]  /*3f70*/  HMMA.16816.F32 R96, R4.reuse, R50, R96 ;  /* 0x000000320460723c */ /* 0x040fe20000001860 */
[--C-:B------:R-:W-:Y:S01]  /*3f80*/  FFMA.FTZ R50, R206, UR5, -R183.reuse ;  /* 0x00000005ce327c23 */ /* 0x100fe200080108b7 */
[----:B------:R-:W-:Y:S01]  /*3f90*/  FFMA.FTZ R51, R210, UR5, -R183 ;  /* 0x00000005d2337c23 */ /* 0x000fe200080108b7 */
[----:B------:R-:W1:Y:S04]  /*3fa0*/  MUFU.EX2 R36, R36 ;  /* 0x0000002400247308 */ /* 0x000e680000000800 */
[----:B------:R-:W-:Y:S01]  /*3fb0*/  MUFU.EX2 R50, R50 ;  /* 0x0000003200327308 */ /* 0x000fe20000000800 */
[C---:B------:R-:W-:Y:S01]  /*3fc0*/  HMMA.16816.F32 R112, R4.reuse, R46, R112 ;  /* 0x0000002e0470723c */ /* 0x040fe20000001870 */
[----:B------:R-:W-:Y:S01]  /*3fd0*/  FFMA.FTZ R47, R214, UR5, -R185 ;  /* 0x00000005d62f7c23 */ /* 0x000fe200080108b9 */
[----:B------:R-:W-:Y:S01]  /*3fe0*/  FFMA.FTZ R46, R204, UR5, -R183 ;  /* 0x00000005cc2e7c23 */ /* 0x000fe200080108b7 */
[----:B------:R-:W-:Y:S04]  /*3ff0*/  MUFU.EX2 R51, R51 ;  /* 0x0000003300337308 */ /* 0x000fe80000000800 */
[----:B------:R-:W-:Y:S01]  /*4000*/  MUFU.EX2 R47, R47 ;  /* 0x0000002f002f7308 */ /* 0x000fe20000000800 */
[----:B------:R-:W-:Y:S01]  /*4010*/  HMMA.16816.F32 R128, R4, R42, R128 ;  /* 0x0000002a0480723c */ /* 0x000fe20000001880 */
[----:B------:R-:W-:Y:S01]  /*4020*/  FFMA.FTZ R42, R212, UR5, -R185 ;  /* 0x00000005d42a7c23 */ /* 0x000fe200080108b9 */
[----:B------:R-:W-:Y:S01]  /*4030*/  FFMA.FTZ R43, R200, UR5, -R183 ;  /* 0x00000005c82b7c23 */ /* 0x000fe200080108b7 */
[----:B------:R-:W-:Y:S01]  /*4040*/  MUFU.EX2 R46, R46 ;  /* 0x0000002e002e7308 */ /* 0x000fe20000000800 */
[----:B------:R-:W-:-:S03]  /*4050*/  FFMA.FTZ R200, R201, UR5, -R198 ;  /* 0x00000005c9c87c23 */ /* 0x000fc600080108c6 */
[----:B------:R-:W-:Y:S01]  /*4060*/  MUFU.EX2 R42, R42 ;  /* 0x0000002a002a7308 */ /* 0x000fe20000000800 */
[----:B------:R-:W-:Y:S01]  /*4070*/  HMMA.16816.F32 R136, R4, R38, R136 ;  /* 0x000000260488723c */ /* 0x000fe20000001888 */
[--C-:B------:R-:W-:Y:S01]  /*4080*/  FFMA.FTZ R39, R202, UR5, -R185.reuse ;  /* 0x00000005ca277c23 */ /* 0x100fe200080108b9 */
[----:B------:R-:W-:Y:S01]  /*4090*/  FFMA.FTZ R38, R208, UR5, -R185 ;  /* 0x00000005d0267c23 */ /* 0x000fe200080108b9 */
[----:B------:R-:W-:Y:S01]  /*40a0*/  MUFU.EX2 R43, R43 ;  /* 0x0000002b002b7308 */ /* 0x000fe20000000800 */
[----:B---3--:R-:W-:Y:S01]  /*40b0*/  F2FP.F16.F32.PACK_AB R4, R40, R41 ;  /* 0x000000292804723e */ /* 0x008fe200000000ff */
[----:B------:R-:W-:Y:S01]  /*40c0*/  FADD.FTZ R41, R41, R0 ;  /* 0x0000000029297221 */ /* 0x000fe20000010000 */
[----:B--2---:R-:W-:Y:S01]  /*40d0*/  F2FP.F16.F32.PACK_AB R5, R45, R48 ;  /* 0x000000302d05723e */ /* 0x004fe200000000ff */
[----:B------:R-:W-:Y:S01]  /*40e0*/  MUFU.EX2 R39, R39 ;  /* 0x0000002700277308 */ /* 0x000fe20000000800 */
[----:B-1----:R-:W-:Y:S01]  /*40f0*/  F2FP.F16.F32.PACK_AB R6, R36, R37 ;  /* 0x000000252406723e */ /* 0x002fe200000000ff */
[----:B------:R-:W-:Y:S01]  /*4100*/  FADD.FTZ R48, R48, R53 ;  /* 0x0000003530307221 */ /* 0x000fe20000010000 */
[----:B------:R-:W-:Y:S01]  /*4110*/  F2FP.F16.F32.PACK_AB R7, R49, R44 ;  /* 0x0000002c3107723e */ /* 0x000fe200000000ff */
[----:B------:R-:W1:Y:S01]  /*4120*/  MUFU.EX2 R38, R38 ;  /* 0x0000002600267308 */ /* 0x000e620000000800 */
[----:B------:R-:W-:Y:S01]  /*4130*/  FADD.FTZ R40, R40, R41 ;  /* 0x0000002928287221 */ /* 0x000fe20000010000 */
[----:B------:R-:W-:-:S02]  /*4140*/  FADD.FTZ R45, R45, R48 ;  /* 0x000000302d2d7221 */ /* 0x000fc40000010000 */
[----:B------:R-:W2:Y:S01]  /*4150*/  MUFU.EX2 R200, R200 ;  /* 0x000000c800c87308 */ /* 0x000ea20000000800 */
[----:B------:R-:W-:Y:S01]  /*4160*/  FADD.FTZ R37, R37, R40 ;  /* 0x0000002825257221 */ /* 0x000fe20000010000 */
[C---:B------:R-:W-:Y:S01]  /*4170*/  HMMA.16816.F32 R156, R4.reuse, R28, R156 ;  /* 0x0000001c049c723c */ /* 0x040fe2000000189c */
[----:B------:R-:W-:Y:S01]  /*4180*/  FADD.FTZ R44, R44, R45 ;  /* 0x0000002d2c2c7221 */ /* 0x000fe20000010000 */
[----:B------:R-:W3:Y:S01]  /*4190*/  MUFU.EX2 R198, R197 ;  /* 0x000000c500c67308 */ /* 0x000ee20000000800 */
[----:B------:R-:W-:Y:S02]  /*41a0*/  FADD.FTZ R36, R36, R37 ;  /* 0x0000002524247221 */ /* 0x000fe40000010000 */
[----:B------:R-:W-:Y:S01]  /*41b0*/  FADD.FTZ R44, R49, R44 ;  /* 0x0000002c312c7221 */ /* 0x000fe20000010000 */
[----:B------:R4:W-:Y:S02]  /*41c0*/  MUFU.EX2 R189, R191 ;  /* 0x000000bf00bd7308 */ /* 0x0009e40000000800 */
[C---:B------:R-:W-:Y:S02]  /*41d0*/  HMMA.16816.F32 R72, R4.reuse, R24, R72 ;  /* 0x000000180448723c */ /* 0x040fe40000001848 */
[----:B------:R-:W3:Y:S06]  /*41e0*/  MUFU.EX2 R196, R196 ;  /* 0x000000c400c47308 */ /* 0x000eec0000000800 */
[C---:B------:R-:W-:Y:S01]  /*41f0*/  HMMA.16816.F32 R88, R4.reuse, R20, R88 ;  /* 0x000000140458723c */ /* 0x040fe20000001858 */
[----:B----4-:R-:W-:Y:S01]  /*4200*/  FFMA.FTZ R191, R190, UR5, -R185 ;  /* 0x00000005bebf7c23 */ /* 0x010fe200080108b9 */
[--C-:B------:R-:W-:Y:S01]  /*4210*/  FFMA.FTZ R185, R184, UR5, -R183.reuse ;  /* 0x00000005b8b97c23 */ /* 0x100fe200080108b7 */
[----:B------:R-:W-:Y:S01]  /*4220*/  FFMA.FTZ R183, R178, UR5, -R183 ;  /* 0x00000005b2b77c23 */ /* 0x000fe200080108b7 */
[----:B------:R-:W-:Y:S04]  /*4230*/  MUFU.EX2 R190, R192 ;  /* 0x000000c000be7308 */ /* 0x000fe80000000800 */
[C---:B------:R-:W-:Y:S01]  /*4240*/  HMMA.16816.F32 R104, R4.reuse, R16, R104 ;  /* 0x000000100468723c */ /* 0x040fe20000001868 */
[----:B------:R-:W4:Y:S04]  /*4250*/  MUFU.EX2 R191, R191 ;  /* 0x000000bf00bf7308 */ /* 0x000f280000000800 */
[----:B------:R-:W-:Y:S03]  /*4260*/  MUFU.EX2 R184, R186 ;  /* 0x000000ba00b87308 */ /* 0x000fe60000000800 */
[C---:B------:R-:W-:Y:S01]  /*4270*/  HMMA.16816.F32 R120, R4.reuse, R12, R120 ;  /* 0x0000000c0478723c */ /* 0x040fe20000001878 */
[----:B------:R-:W4:Y:S04]  /*4280*/  MUFU.EX2 R185, R185 ;  /* 0x000000b900b97308 */ /* 0x000f280000000800 */
[----:B------:R-:W-:Y:S03]  /*4290*/  MUFU.EX2 R178, R180 ;  /* 0x000000b400b27308 */ /* 0x000fe60000000800 */
[C---:B-----5:R-:W-:Y:S01]  /*42a0*/  HMMA.16816.F32 R132, R4.reuse, R8, R132 ;  /* 0x000000080484723c */ /* 0x060fe20000001884 */
[----:B------:R-:W5:Y:S07]  /*42b0*/  MUFU.EX2 R183, R183 ;  /* 0x000000b700b77308 */ /* 0x000f6e0000000800 */
[C---:B------:R-:W-:Y:S08]  /*42c0*/  HMMA.16816.F32 R152, R4.reuse, R30, R152 ;  /* 0x0000001e0498723c */ /* 0x040ff00000001898 */
[C---:B------:R-:W-:Y:S08]  /*42d0*/  HMMA.16816.F32 R76, R4.reuse, R26, R76 ;  /* 0x0000001a044c723c */ /* 0x040ff0000000184c */
[C---:B------:R-:W-:Y:S08]  /*42e0*/  HMMA.16816.F32 R92, R4.reuse, R22, R92 ;  /* 0x00000016045c723c */ /* 0x040ff0000000185c */
[C---:B------:R-:W-:Y:S08]  /*42f0*/  HMMA.16816.F32 R108, R4.reuse, R18, R108 ;  /* 0x00000012046c723c */ /* 0x040ff0000000186c */
[C---:B------:R-:W-:Y:S08]  /*4300*/  HMMA.16816.F32 R124, R4.reuse, R14, R124 ;  /* 0x0000000e047c723c */ /* 0x040ff0000000187c */
[----:B------:R-:W-:Y:S01]  /*4310*/  HMMA.16816.F32 R140, R4, R10, R140 ;  /* 0x0000000a048c723c */ /* 0x000fe2000000188c */
[----:B-1----:R-:W-:Y:S01]  /*4320*/  F2FP.F16.F32.PACK_AB R4, R38, R39 ;  /* 0x000000272604723e */ /* 0x002fe200000000ff */
[----:B------:R-:W-:Y:S01]  /*4330*/  FADD.FTZ R39, R39, R172 ;  /* 0x000000ac27277221 */ /* 0x000fe20000010000 */
[----:B------:R-:W-:Y:S01]  /*4340*/  F2FP.F16.F32.PACK_AB R5, R50, R43 ;  /* 0x0000002b3205723e */ /* 0x000fe200000000ff */
[----:B------:R-:W-:Y:S01]  /*4350*/  FADD.FTZ R43, R43, R174 ;  /* 0x000000ae2b2b7221 */ /* 0x000fe20000010000 */
[----:B------:R-:W-:Y:S01]  /*4360*/  F2FP.F16.F32.PACK_AB R6, R47, R42 ;  /* 0x0000002a2f06723e */ /* 0x000fe200000000ff */
[----:B------:R-:W-:Y:S01]  /*4370*/  FADD.FTZ R39, R38, R39 ;  /* 0x0000002726277221 */ /* 0x000fe20000010000 */
[----:B------:R-:W-:Y:S01]  /*4380*/  F2FP.F16.F32.PACK_AB R7, R51, R46 ;  /* 0x0000002e3307723e */ /* 0x000fe200000000ff */
[----:B------:R-:W-:-:S02]  /*4390*/  FADD.FTZ R43, R50, R43 ;  /* 0x0000002b322b7221 */ /* 0x000fc40000010000 */
[----:B------:R-:W-:Y:S02]  /*43a0*/  FADD.FTZ R42, R42, R39 ;  /* 0x000000272a2a7221 */ /* 0x000fe40000010000 */
[----:B------:R-:W-:Y:S02]  /*43b0*/  FADD.FTZ R46, R46, R43 ;  /* 0x0000002b2e2e7221 */ /* 0x000fe40000010000 */
[----:B------:R-:W-:Y:S01]  /*43c0*/  HMMA.16816.F32 R160, R4, R28, R160 ;  /* 0x0000001c04a0723c */ /* 0x000fe200000018a0 */
[----:B------:R-:W-:Y:S01]  /*43d0*/  FADD.FTZ R47, R47, R42 ;  /* 0x0000002a2f2f7221 */ /* 0x000fe20000010000 */
[----:B------:R-:W-:-:S06]  /*43e0*/  FADD.FTZ R51, R51, R46 ;  /* 0x0000002e33337221 */ /* 0x000fcc0000010000 */
[C---:B------:R-:W-:Y:S01]  /*43f0*/  HMMA.16816.F32 R148, R4.reuse, R30, R148 ;  /* 0x0000001e0494723c */ /* 0x040fe20000001894 */
[----:B------:R-:W1:Y:S07]  /*4400*/  LDSM.16.MT88.4 R28, [R217+0x9c00] ;  /* 0x009c0000d91c783b */ /* 0x000e6e0000004200 */
[C---:B------:R-:W-:Y:S08]  /*4410*/  HMMA.16816.F32 R68, R4.reuse, R24, R68 ;  /* 0x000000180444723c */ /* 0x040ff00000001844 */
[C---:B------:R-:W-:Y:S01]  /*4420*/  HMMA.16816.F32 R80, R4.reuse, R26, R80 ;  /* 0x0000001a0450723c */ /* 0x040fe20000001850 */
[----:B------:R-:W4:Y:S07]  /*4430*/  LDSM.16.MT88.4 R24, [R187+0x9c00] ;  /* 0x009c0000bb18783b */ /* 0x000f2e0000004200 */
[C---:B------:R-:W-:Y:S08]  /*4440*/  HMMA.16816.F32 R84, R4.reuse, R20, R84 ;  /* 0x000000140454723c */ /* 0x040ff00000001854 */
[C---:B------:R-:W-:Y:S01]  /*4450*/  HMMA.16816.F32 R96, R4.reuse, R22, R96 ;  /* 0x000000160460723c */ /* 0x040fe20000001860 */
[----:B------:R-:W5:Y:S07]  /*4460*/  LDSM.16.MT88.4 R20, [R217+0xac00] ;  /* 0x00ac0000d914783b */ /* 0x000f6e0000004200 */
[C---:B------:R-:W-:Y:S08]  /*4470*/  HMMA.16816.F32 R100, R4.reuse, R16, R100 ;  /* 0x000000100464723c */ /* 0x040ff00000001864 */
[C---:B------:R-:W-:Y:S01]  /*4480*/  HMMA.16816.F32 R112, R4.reuse, R18, R112 ;  /* 0x000000120470723c */ /* 0x040fe20000001870 */
[----:B------:R-:W5:Y:S07]  /*4490*/  LDSM.16.MT88.4 R16, [R187+0xac00] ;  /* 0x00ac0000bb10783b */ /* 0x000f6e0000004200 */
[C---:B------:R-:W-:Y:S08]  /*44a0*/  HMMA.16816.F32 R116, R4.reuse, R12, R116 ;  /* 0x0000000c0474723c */ /* 0x040ff00000001874 */
[C---:B------:R-:W-:Y:S01]  /*44b0*/  HMMA.16816.F32 R128, R4.reuse, R14, R128 ;  /* 0x0000000e0480723c */ /* 0x040fe20000001880 */
[----:B------:R-:W5:Y:S07]  /*44c0*/  LDSM.16.MT88.4 R12, [R217+0xbc00] ;  /* 0x00bc0000d90c783b */ /* 0x000f6e0000004200 */
[C---:B------:R-:W-:Y:S08]  /*44d0*/  HMMA.16816.F32 R144, R4.reuse, R8, R144 ;  /* 0x000000080490723c */ /* 0x040ff00000001890 */
[----:B------:R-:W-:Y:S01]  /*44e0*/  HMMA.16816.F32 R136, R4, R10, R136 ;  /* 0x0000000a0488723c */ /* 0x000fe20000001888 */
[----:B------:R-:W5:Y:S01]  /*44f0*/  LDSM.16.MT88.4 R8, [R187+0xbc00] ;  /* 0x00bc0000bb08783b */ /* 0x000f620000004200 */
[----:B--2---:R-:W-:Y:S01]  /*4500*/  F2FP.F16.F32.PACK_AB R4, R200, R199 ;  /* 0x000000c7c804723e */ /* 0x004fe200000000ff */
[----:B------:R-:W-:Y:S01]  /*4510*/  FADD.FTZ R199, R199, R36 ;  /* 0x00000024c7c77221 */ /* 0x000fe20000010000 */
[----:B------:R-:W-:Y:S01]  /*4520*/  F2FP.F16.F32.PACK_AB R5, R194, R193 ;  /* 0x000000c1c205723e */ /* 0x000fe200000000ff */
[----:B------:R-:W-:Y:S01]  /*4530*/  FADD.FTZ R193, R193, R44 ;  /* 0x0000002cc1c17221 */ /* 0x000fe20000010000 */
[----:B---3--:R-:W-:Y:S01]  /*4540*/  F2FP.F16.F32.PACK_AB R6, R241, R198 ;  /* 0x000000c6f106723e */ /* 0x008fe200000000ff */
[----:B------:R-:W-:Y:S01]  /*4550*/  FADD.FTZ R199, R200, R199 ;  /* 0x000000c7c8c77221 */ /* 0x000fe20000010000 */
[----:B------:R-:W-:Y:S01]  /*4560*/  F2FP.F16.F32.PACK_AB R7, R196, R189 ;  /* 0x000000bdc407723e */ /* 0x000fe200000000ff */
[----:B------:R-:W-:-:S02]  /*4570*/  FADD.FTZ R194, R194, R193 ;  /* 0x000000c1c2c27221 */ /* 0x000fc40000010000 */
[----:B------:R-:W-:Y:S02]  /*4580*/  FADD.FTZ R198, R198, R199 ;  /* 0x000000c7c6c67221 */ /* 0x000fe40000010000 */
[----:B------:R-:W-:Y:S02]  /*4590*/  FADD.FTZ R189, R189, R194 ;  /* 0x000000c2bdbd7221 */ /* 0x000fe40000010000 */
[----:B-1----:R-:W-:Y:S01]  /*45a0*/  HMMA.16816.F32 R156, R4, R28, R156 ;  /* 0x0000001c049c723c */ /* 0x002fe2000000189c */
[----:B------:R-:W-:Y:S01]  /*45b0*/  FADD.FTZ R241, R241, R198 ;  /* 0x000000c6f1f17221 */ /* 0x000fe20000010000 */
[----:B------:R-:W-:-:S06]  /*45c0*/  FADD.FTZ R239, R196, R189 ;  /* 0x000000bdc4ef7221 */ /* 0x000fcc0000010000 */
[C---:B------:R-:W-:Y:S08]  /*45d0*/  HMMA.16816.F32 R152, R4.reuse, R30, R152 ;  /* 0x0000001e0498723c */ /* 0x040ff00000001898 */
[C---:B----4-:R-:W-:Y:S08]  /*45e0*/  HMMA.16816.F32 R72, R4.reuse, R24, R72 ;  /* 0x000000180448723c */ /* 0x050ff00000001848 */
[C---:B------:R-:W-:Y:S08]  /*45f0*/  HMMA.16816.F32 R76, R4.reuse, R26, R76 ;  /* 0x0000001a044c723c */ /* 0x040ff0000000184c */
[C---:B-----5:R-:W-:Y:S08]  /*4600*/  HMMA.16816.F32 R88, R4.reuse, R20, R88 ;  /* 0x000000140458723c */ /* 0x060ff00000001858 */
[C---:B------:R-:W-:Y:S08]  /*4610*/  HMMA.16816.F32 R92, R4.reuse, R22, R92 ;  /* 0x00000016045c723c */ /* 0x040ff0000000185c */
[C---:B------:R-:W-:Y:S08]  /*4620*/  HMMA.16816.F32 R104, R4.reuse, R16, R104 ;  /* 0x000000100468723c */ /* 0x040ff00000001868 */
[C---:B------:R-:W-:Y:S08]  /*4630*/  HMMA.16816.F32 R108, R4.reuse, R18, R108 ;  /* 0x00000012046c723c */ /* 0x040ff0000000186c */
[C---:B------:R-:W-:Y:S08]  /*4640*/  HMMA.16816.F32 R120, R4.reuse, R12, R120 ;  /* 0x0000000c0478723c */ /* 0x040ff00000001878 */
[C---:B------:R-:W-:Y:S08]  /*4650*/  HMMA.16816.F32 R124, R4.reuse, R14, R124 ;  /* 0x0000000e047c723c */ /* 0x040ff0000000187c */
[C---:B------:R-:W-:Y:S08]  /*4660*/  HMMA.16816.F32 R132, R4.reuse, R8, R132 ;  /* 0x000000080484723c */ /* 0x040ff00000001884 */
[----:B------:R-:W-:Y:S01]  /*4670*/  HMMA.16816.F32 R140, R4, R10, R140 ;  /* 0x0000000a048c723c */ /* 0x000fe2000000188c */
[----:B------:R-:W-:Y:S01]  /*4680*/  F2FP.F16.F32.PACK_AB R4, R191, R190 ;  /* 0x000000bebf04723e */ /* 0x000fe200000000ff */
        /* <DEDUP_REMOVED lines=23> */
[----:B------:R-:W-:-:S04]  /*4800*/  NOP ;  /* 0x0000000000007918 */ /* 0x000fc80000000000 */
[----:B------:R-:W-:-:S15]  /*4810*/  @!P1 BRA `(.L_x_22) ;  /* 0x0000002c00249947 */ /* 0x000fde0003800000 */
[----:B------:R-:W-:Y:S01]  /*4820*/  LEA.HI.SX32 R238, R3, 0xfffffffe, 0x1a ;  /* 0xfffffffe03ee7811 */ /* 0x000fe200078fd2ff */
[C---:B------:R-:W-:Y:S01]  /*4830*/  IMAD.SHL.U32 R237, R32.reuse, 0x20, RZ ;  /* 0x0000002020ed7824 */ /* 0x040fe200078e00ff */
[----:B------:R-:W-:Y:S01]  /*4840*/  SHF.L.U64.HI R236, R32, 0x5, R33 ;  /* 0x0000000520ec7819 */ /* 0x000fe20000010221 */
[----:B------:R-:W-:Y:S01]  /*4850*/  IMAD.MOV.U32 R169, RZ, RZ, R166 ;  /* 0x000000ffffa97224 */ /* 0x000fe200078e00a6 */
[----:B------:R-:W-:Y:S01]  /*4860*/  MOV R2, R165 ;  /* 0x000000a500027202 */ /* 0x000fe20000000f00 */
[----:B------:R-:W-:Y:S01]  /*4870*/  IMAD.MOV.U32 R3, RZ, RZ, R168 ;  /* 0x000000ffff037224 */ /* 0x000fe200078e00a8 */
[----:B------:R-:W-:Y:S01]  /*4880*/  MOV R0, R167 ;  /* 0x000000a700007202 */ /* 0x000fe20000000f00 */
[C---:B------:R-:W-:Y:S01]  /*4890*/  VIADD R235, R217.reuse, 0x9020 ;  /* 0x00009020d9eb7836 */ /* 0x040fe20000000000 */
[----:B------:R-:W-:Y:S01]  /*48a0*/  IADD3 R240, PT, PT, R217, 0x9000, RZ ;  /* 0x00009000d9f07810 */ /* 0x000fe20007ffe0ff */
[----:B------:R-:W1:Y:S01]  /*48b0*/  LDCU UR4, c[0x0][0x45c] ;  /* 0x00008b80ff0477ac */ /* 0x000e620008000800 */
[----:B------:R-:W2:Y:S01]  /*48c0*/  LDCU.64 UR6, c[0x0][0x3c0] ;  /* 0x00007800ff0677ac */ /* 0x000ea20008000a00 */
[----:B------:R-:W-:Y:S05]  /*48d0*/  BRA `(.L_x_23) ;  /* 0x00000000005c7947 */ /* 0x000fea0003800000 */
.L_x_25:
[----:B------:R-:W1:Y:S01]  /*48e0*/  LDC.64 R164, c[0x0][0x3b8] ;  /* 0x0000ee00ffa47b82 */ /* 0x000e620000000a00 */
[----:B------:R-:W-:Y:S04]  /*48f0*/  VIADD R167, R238, 0xffffffff ;  /* 0xffffffffeea77836 */ /* 0x000fe80000000000 */
[C---:B-1----:R-:W-:Y:S04]  /*4900*/  IMAD.WIDE.U32 R172, R167.reuse, R164, RZ ;  /* 0x000000a4a7ac7225 */ /* 0x042fe800078e00ff */
[----:B------:R-:W-:Y:S01]  /*4910*/  IMAD R166, R167, R165, R173 ;  /* 0x000000a5a7a67224 */ /* 0x000fe200078e02ad */
[CC--:B------:R-:W-:Y:S01]  /*4920*/  LEA R174, P1, R172.reuse, R228.reuse, 0x7 ;  /* 0x000000e4acae7211 */ /* 0x0c0fe200078238ff */
[C---:B------:R-:W-:Y:S03]  /*4930*/  IMAD.SHL.U32 R167, R172.reuse, 0x40, RZ ;  /* 0x00000040aca77824 */ /* 0x040fe600078e00ff */
[--C-:B------:R-:W-:Y:S02]  /*4940*/  LEA.HI.X R175, R172, R227, R166.reuse, 0x7, P1 ;  /* 0x000000e3acaf7211 */ /* 0x100fe400008f3ca6 */
[----:B------:R-:W-:Y:S02]  /*4950*/  LEA R170, P0, R164, R167, 0x5 ;  /* 0x000000a7a4aa7211 */ /* 0x000fe400078028ff */
[----:B------:R-:W-:Y:S01]  /*4960*/  SHF.L.U64.HI R167, R172, 0x6, R166 ;  /* 0x00000006aca77819 */ /* 0x000fe200000102a6 */
[----:B------:R-:W-:Y:S01]  /*4970*/  @!PT LDS RZ, [RZ] ;  /* 0x00000000fffff984 */ /* 0x000fe20000000800 */
[----:B------:R-:W-:Y:S01]  /*4980*/  @!PT LDS RZ, [RZ] ;  /* 0x00000000fffff984 */ /* 0x000fe20000000800 */
[----:B------:R-:W-:Y:S01]  /*4990*/  @!PT LDS RZ, [RZ] ;  /* 0x00000000fffff984 */ /* 0x000fe20000000800 */
[----:B------:R1:W-:Y:S03]  /*49a0*/  LDGSTS.E.BYPASS.LTC128B.128 [R233+0x6000], desc[UR16][R174.64] ;  /* 0x06000000aee97fae */ /* 0x0003e6000b981a10 */
[----:B------:R-:W-:Y:S01]  /*49b0*/  LEA.HI.X R167, R164, R167, R165, 0x5, P0 ;  /* 0x000000a7a4a77211 */ /* 0x000fe200000f2ca5 */
[----:B------:R1:W-:Y:S01]  /*49c0*/  LDGSTS.E.BYPASS.LTC128B.128 [R233+0x7000], desc[UR16][R174.64+0x40] ;  /* 0x07000040aee97fae */ /* 0x0003e2000b981a10 */
[C---:B------:R-:W-:Y:S03]  /*49d0*/  LEA R164, P0, R170.reuse, R228, 0x1 ;  /* 0x000000e4aaa47211 */ /* 0x040fe600078008ff */
[----:B------:R1:W-:Y:S01]  /*49e0*/  LDGSTS.E.BYPASS.LTC128B.128 [R233+0x8000], desc[UR16][R174.64+0x80] ;  /* 0x08000080aee97fae */ /* 0x0003e2000b981a10 */
[----:B------:R-:W-:Y:S05]  /*49f0*/  LEA.HI.X R165, R170, R227, R167, 0x1, P0 ;  /* 0x000000e3aaa57211 */ /* 0x000fea00000f0ca7 */
[----:B------:R1:W-:Y:S04]  /*4a00*/  LDGSTS.E.BYPASS.LTC128B.128 [R233+0x6800], desc[UR16][R164.64] ;  /* 0x06800000a4e97fae */ /* 0x0003e8000b981a10 */
[----:B------:R1:W-:Y:S04]  /*4a10*/  LDGSTS.E.BYPASS.LTC128B.128 [R233+0x7800], desc[UR16][R164.64+0x40] ;  /* 0x07800040a4e97fae */ /* 0x0003e8000b981a10 */
[----:B------:R1:W-:Y:S04]  /*4a20*/  LDGSTS.E.BYPASS.LTC128B.128 [R233+0x8800], desc[UR16][R164.64+0x80] ;  /* 0x08800080a4e97fae */ /* 0x0003e8000b981a10 */
[----:B------:R-:W0:Y:S01]  /*4a30*/  LDGDEPBAR ;  /* 0x00000000000079af */ /* 0x000e220000000000 */
[----:B------:R-:W-:Y:S05]  /*4a40*/  BRA `(.L_x_24) ;  /* 0x0000000800f07947 */ /* 0x000fea0003800000 */
.L_x_23:
[----:B------:R-:W-:Y:S04]  /*4a50*/  DEPBAR.LE SB0, 0x0 ;  /* 0x000080000000791a */ /* 0x000fe80000000000 */
[----:B------:R-:W-:Y:S01]  /*4a60*/  BAR.SYNC.DEFER_BLOCKING 0x0 ;  /* 0x0000000000007b1d */ /* 0x000fe20000010000 */
[C---:B--2---:R-:W-:Y:S04]  /*4a70*/  IMAD.WIDE.U32 R212, R238.reuse, UR6, RZ ;  /* 0x00000006eed47c25 */ /* 0x044fe8000f8e00ff */
[----:B------:R-:W-:Y:S01]  /*4a80*/  IMAD R168, R238, UR7, R213 ;  /* 0x00000007eea87c24 */ /* 0x000fe2000f8e02d5 */
[C---:B------:R-:W-:Y:S02]  /*4a90*/  LEA R244, P1, R212.reuse, R226, 0x7 ;  /* 0x000000e2d4f47211 */ /* 0x040fe400078238ff */
[C---:B------:R-:W-:Y:S02]  /*4aa0*/  LEA R171, P0, R212.reuse, R237, 0x6 ;  /* 0x000000edd4ab7211 */ /* 0x040fe400078030ff */
[CCC-:B------:R-:W-:Y:S02]  /*4ab0*/  LEA.HI.X R245, R212.reuse, R225.reuse, R168.reuse, 0x7, P1 ;  /* 0x000000e1d4f57211 */ /* 0x1c0fe400008f3ca8 */
[----:B------:R-:W-:Y:S02]  /*4ac0*/  LEA.HI.X R170, R212, R236, R168, 0x6, P0 ;  /* 0x000000ecd4aa7211 */ /* 0x000fe400000f34a8 */
[C---:B------:R-:W-:Y:S04]  /*4ad0*/  LEA R214, P0, R171.reuse, R226, 0x1 ;  /* 0x000000e2abd67211 */ /* 0x040fe800078008ff */
[----:B------:R-:W-:Y:S02]  /*4ae0*/  LEA.HI.X R215, R171, R225, R170, 0x1, P0 ;  /* 0x000000e1abd77211 */ /* 0x000fe400000f0caa */
[----:B------:R-:W-:Y:S01]  /*4af0*/  ISETP.NE.AND P0, PT, R238, RZ, PT ;  /* 0x000000ffee00720c */ /* 0x000fe20003f05270 */
[----:B------:R-:W-:Y:S01]  /*4b00*/  @!PT LDS RZ, [RZ] ;  /* 0x00000000fffff984 */ /* 0x000fe20000000800 */
[----:B------:R-:W-:Y:S01]  /*4b10*/  @!PT LDS RZ, [RZ] ;  /* 0x00000000fffff984 */ /* 0x000fe20000000800 */
[----:B------:R-:W-:Y:S01]  /*4b20*/  @!PT LDS RZ, [RZ] ;  /* 0x00000000fffff984 */ /* 0x000fe20000000800 */
[----:B------:R-:W-:Y:S08]  /*4b30*/  LDGSTS.E.BYPASS.LTC128B.128 [R233+0x9000], desc[UR16][R244.64] ;  /* 0x09000000f4e97fae */ /* 0x000ff0000b981a10 */
[----:B------:R-:W-:Y:S08]  /*4b40*/  LDGSTS.E.BYPASS.LTC128B.128 [R233+0xa000], desc[UR16][R244.64+0x40] ;  /* 0x0a000040f4e97fae */ /* 0x000ff0000b981a10 */
[----:B------:R-:W-:Y:S08]  /*4b50*/  LDGSTS.E.BYPASS.LTC128B.128 [R233+0xb000], desc[UR16][R244.64+0x80] ;  /* 0x0b000080f4e97fae */ /* 0x000ff0000b981a10 */
[----:B------:R-:W-:Y:S08]  /*4b60*/  LDGSTS.E.BYPASS.LTC128B.128 [R233+0x9800], desc[UR16][R214.64] ;  /* 0x09800000d6e97fae */ /* 0x000ff0000b981a10 */
[----:B------:R-:W-:Y:S08]  /*4b70*/  LDGSTS.E.BYPASS.LTC128B.128 [R233+0xa800], desc[UR16][R214.64+0x40] ;  /* 0x0a800040d6e97fae */ /* 0x000ff0000b981a10 */
[----:B------:R2:W-:Y:S08]  /*4b80*/  LDGSTS.E.BYPASS.LTC128B.128 [R233+0xb800], desc[UR16][R214.64+0x80] ;  /* 0x0b800080d6e97fae */ /* 0x0005f0000b981a10 */
[----:B------:R-:W-:Y:S08]  /*4b90*/  LDSM.16.M88.4 R164, [R220] ;  /* 0x00000000dca4783b */ /* 0x000ff00000000200 */
[----:B------:R-:W3:Y:S08]  /*4ba0*/  LDSM.16.M88.4 R172, [R219+0x6000] ;  /* 0x00600000dbac783b */ /* 0x000ef00000000200 */
[----:B------:R-:W4:Y:S08]  /*4bb0*/  LDSM.16.M88.4 R176, [R220+0x1000] ;  /* 0x00100000dcb0783b */ /* 0x000f300000000200 */
[----:B------:R-:W5:Y:S08]  /*4bc0*/  LDSM.16.M88.4 R180, [R219+0x6400] ;  /* 0x00640000dbb4783b */ /* 0x000f700000000200 */
[----:B------:R-:W0:Y:S08]  /*4bd0*/  LDGDEPBAR ;  /* 0x00000000000079af */ /* 0x000e300000000000 */
[----:B------:R-:W1:Y:S08]  /*4be0*/  LDSM.16.M88.4 R184, [R219+0x6800] ;  /* 0x00680000dbb8783b */ /* 0x000e700000000200 */
[----:B------:R-:W1:Y:S01]  /*4bf0*/  LDSM.16.M88.4 R188, [R219+0x6c00] ;  /* 0x006c0000dbbc783b */ /* 0x000e620000000200 */
[-C--:B---3--:R-:W-:Y:S07]  /*4c00*/  HMMA.16816.F32 R4, R164, R172.reuse, RZ ;  /* 0x000000aca404723c */ /* 0x088fee00000018ff */
[----:B------:R-:W-:Y:S01]  /*4c10*/  LDSM.16.M88.4 R192, [R218] ;  /* 0x00000000dac0783b */ /* 0x000fe20000000200 */
[C---:B----4-:R-:W-:Y:S07]  /*4c20*/  HMMA.16816.F32 R8, R176.reuse, R172, RZ ;  /* 0x000000acb008723c */ /* 0x050fee00000018ff */
[----:B------:R-:W3:Y:S01]  /*4c30*/  LDSM.16.M88.4 R196, [R216+0x6000] ;  /* 0x00600000d8c4783b */ /* 0x000ee20000000200 */
[-C--:B------:R-:W-:Y:S07]  /*4c40*/  HMMA.16816.F32 R12, R176, R174.reuse, RZ ;  /* 0x000000aeb00c723c */ /* 0x080fee00000018ff */
[----:B------:R-:W4:Y:S01]  /*4c50*/  LDSM.16.M88.4 R200, [R218+0x1000] ;  /* 0x00100000dac8783b */ /* 0x000f220000000200 */
[C---:B------:R-:W-:Y:S07]  /*4c60*/  HMMA.16816.F32 R16, R164.reuse, R174, RZ ;  /* 0x000000aea410723c */ /* 0x040fee00000018ff */
[----:B------:R-:W4:Y:S01]  /*4c70*/  LDSM.16.M88.4 R204, [R216+0x6400] ;  /* 0x00640000d8cc783b */ /* 0x000f220000000200 */
[-C--:B-----5:R-:W-:Y:S07]  /*4c80*/  HMMA.16816.F32 R20, R164, R180.reuse, RZ ;  /* 0x000000b4a414723c */ /* 0x0a0fee00000018ff */
[----:B------:R-:W5:Y:S01]  /*4c90*/  LDSM.16.M88.4 R208, [R216+0x6800] ;  /* 0x00680000d8d0783b */ /* 0x000f620000000200 */
[C---:B------:R-:W-:Y:S07]  /*4ca0*/  HMMA.16816.F32 R24, R176.reuse, R180, RZ ;  /* 0x000000b4b018723c */ /* 0x040fee00000018ff */
[----:B------:R-:W5:Y:S01]  /*4cb0*/  LDSM.16.M88.4 R172, [R216+0x6c00] ;  /* 0x006c0000d8ac783b */ /* 0x000f620000000200 */
[-C--:B------:R-:W-:Y:S07]  /*4cc0*/  HMMA.16816.F32 R28, R176, R182.reuse, RZ ;  /* 0x000000b6b01c723c */ /* 0x080fee00000018ff */
[----:B--2---:R-:W-:Y:S01]  /*4cd0*/  LDSM.16.M88.4 R212, [R216+0x7400] ;  /* 0x00740000d8d4783b */ /* 0x004fe20000000200 */
[C---:B------:R-:W-:Y:S07]  /*4ce0*/  HMMA.16816.F32 R32, R164.reuse, R182, RZ ;  /* 0x000000b6a420723c */ /* 0x040fee00000018ff */
[----:B------:R-:W-:Y:S01]  /*4cf0*/  LDSM.16.M88.4 R180, [R220+0x3000] ;  /* 0x00300000dcb4783b */ /* 0x000fe20000000200 */
[-C--:B-1----:R-:W-:Y:S08]  /*4d00*/  HMMA.16816.F32 R36, R164, R184.reuse, RZ ;  /* 0x000000b8a424723c */ /* 0x082ff000000018ff */
[C---:B------:R-:W-:Y:S08]  /*4d10*/  HMMA.16816.F32 R40, R176.reuse, R184, RZ ;  /* 0x000000b8b028723c */ /* 0x040ff000000018ff */
[-C--:B------:R-:W-:Y:S08]  /*4d20*/  HMMA.16816.F32 R44, R176, R186.reuse, RZ ;  /* 0x000000bab02c723c */ /* 0x080ff000000018ff */
[C---:B------:R-:W-:Y:S01]  /*4d30*/  HMMA.16816.F32 R48, R164.reuse, R186, RZ ;  /* 0x000000baa430723c */ /* 0x040fe200000018ff */
[----:B------:R-:W-:Y:S07]  /*4d40*/  LDSM.16.M88.4 R184, [R219+0x7400] ;  /* 0x00740000dbb8783b */ /* 0x000fee0000000200 */
[-C--:B------:R-:W-:Y:S08]  /*4d50*/  HMMA.16816.F32 R52, R164, R188.reuse, RZ ;  /* 0x000000bca434723c */ /* 0x080ff000000018ff */
[C---:B------:R-:W-:Y:S08]  /*4d60*/  HMMA.16816.F32 R56, R176.reuse, R188, RZ ;  /* 0x000000bcb038723c */ /* 0x040ff000000018ff */
[-C--:B------:R-:W-:Y:S01]  /*4d70*/  HMMA.16816.F32 R60, R176, R190.reuse, RZ ;  /* 0x000000beb03c723c */ /* 0x080fe200000018ff */
[----:B------:R-:W-:Y:S07]  /*4d80*/  LDSM.16.M88.4 R176, [R219+0x7000] ;  /* 0x00700000dbb0783b */ /* 0x000fee0000000200 */
[----:B------:R-:W-:Y:S01]  /*4d90*/  HMMA.16816.F32 R64, R164, R190, RZ ;  /* 0x000000bea440723c */ /* 0x000fe200000018ff */
[----:B------:R-:W1:Y:S07]  /*4da0*/  LDSM.16.M88.4 R164, [R220+0x2000] ;  /* 0x00200000dca4783b */ /* 0x000e6e0000000200 */
[-C--:B---3--:R-:W-:Y:S01]  /*4db0*/  HMMA.16816.F32 R4, R192, R196.reuse, R4 ;  /* 0x000000c4c004723c */ /* 0x088fe20000001804 */
[----:B------:R-:W2:Y:S07]  /*4dc0*/  LDSM.16.M88.4 R188, [R219+0x7800] ;  /* 0x00780000dbbc783b */ /* 0x000eae0000000200 */
[C---:B----4-:R-:W-:Y:S08]  /*4dd0*/  HMMA.16816.F32 R8, R200.reuse, R196, R8 ;  /* 0x000000c4c808723c */ /* 0x050ff00000001808 */
[-C--:B------:R-:W-:Y:S08]  /*4de0*/  HMMA.16816.F32 R12, R200, R198.reuse, R12 ;  /* 0x000000c6c80c723c */ /* 0x080ff0000000180c */
[C---:B------:R-:W-:Y:S01]  /*4df0*/  HMMA.16816.F32 R16, R192.reuse, R198, R16 ;  /* 0x000000c6c010723c */ /* 0x040fe20000001810 */
[----:B------:R-:W3:Y:S07]  /*4e00*/  LDSM.16.M88.4 R196, [R219+0x7c00] ;  /* 0x007c0000dbc4783b */ /* 0x000eee0000000200 */
[-C--:B------:R-:W-:Y:S08]  /*4e10*/  HMMA.16816.F32 R20, R192, R204.reuse, R20 ;  /* 0x000000ccc014723c */ /* 0x080ff00000001814 */
[C---:B------:R-:W-:Y:S08]  /*4e20*/  HMMA.16816.F32 R24, R200.reuse, R204, R24 ;  /* 0x000000ccc818723c */ /* 0x040ff00000001818 */
[-C--:B------:R-:W-:Y:S08]  /*4e30*/  HMMA.16816.F32 R28, R200, R206.reuse, R28 ;  /* 0x000000cec81c723c */ /* 0x080ff0000000181c */
[C---:B------:R-:W-:Y:S01]  /*4e40*/  HMMA.16816.F32 R32, R192.reuse, R206, R32 ;  /* 0x000000cec020723c */ /* 0x040fe20000001820 */
[----:B------:R-:W-:Y:S07]  /*4e50*/  LDSM.16.M88.4 R204, [R216+0x7000] ;  /* 0x00700000d8cc783b */ /* 0x000fee0000000200 */
[-C--:B-----5:R-:W-:Y:S08]  /*4e60*/  HMMA.16816.F32 R36, R192, R208.reuse, R36 ;  /* 0x000000d0c024723c */ /* 0x0a0ff00000001824 */
[C---:B------:R-:W-:Y:S08]  /*4e70*/  HMMA.16816.F32 R40, R200.reuse, R208, R40 ;  /* 0x000000d0c828723c */ /* 0x040ff00000001828 */
[-C--:B------:R-:W-:Y:S08]  /*4e80*/  HMMA.16816.F32 R44, R200, R210.reuse, R44 ;  /* 0x000000d2c82c723c */ /* 0x080ff0000000182c */
[C---:B------:R-:W-:Y:S01]  /*4e90*/  HMMA.16816.F32 R48, R192.reuse, R210, R48 ;  /* 0x000000d2c030723c */ /* 0x040fe20000001830 */
[----:B------:R-:W-:Y:S07]  /*4ea0*/  LDSM.16.M88.4 R208, [R218+0x3000] ;  /* 0x00300000dad0783b */ /* 0x000fee0000000200 */
[-C--:B------:R-:W-:Y:S08]  /*4eb0*/  HMMA.16816.F32 R52, R192, R172.reuse, R52 ;  /* 0x000000acc034723c */ /* 0x080ff00000001834 */
[C---:B------:R-:W-:Y:S08]  /*4ec0*/  HMMA.16816.F32 R56, R200.reuse, R172, R56 ;  /* 0x000000acc838723c */ /* 0x040ff00000001838 */
[-C--:B------:R-:W-:Y:S01]  /*4ed0*/  HMMA.16816.F32 R60, R200, R174.reuse, R60 ;  /* 0x000000aec83c723c */ /* 0x080fe2000000183c */
[----:B------:R-:W4:Y:S07]  /*4ee0*/  LDSM.16.M88.4 R200, [R218+0x2000] ;  /* 0x00200000dac8783b */ /* 0x000f2e0000000200 */
[----:B------:R-:W-:Y:S01]  /*4ef0*/  HMMA.16816.F32 R64, R192, R174, R64 ;  /* 0x000000aec040723c */ /* 0x000fe20000001840 */
[----:B------:R-:W5:Y:S07]  /*4f00*/  LDSM.16.M88.4 R172, [R216+0x7800] ;  /* 0x00780000d8ac783b */ /* 0x000f6e0000000200 */
[-C--:B-1----:R-:W-:Y:S01]  /*4f10*/  HMMA.16816.F32 R4, R164, R176.reuse, R4 ;  /* 0x000000b0a404723c */ /* 0x082fe20000001804 */
[----:B------:R-:W-:Y:S07]  /*4f20*/  LDSM.16.M88.4 R192, [R219+0x8c00] ;  /* 0x008c0000dbc0783b */ /* 0x000fee0000000200 */
[C---:B------:R-:W-:Y:S08]  /*4f30*/  HMMA.16816.F32 R8, R180.reuse, R176, R8 ;  /* 0x000000b0b408723c */ /* 0x040ff00000001808 */
[-C--:B------:R-:W-:Y:S08]  /*4f40*/  HMMA.16816.F32 R12, R180, R178.reuse, R12 ;  /* 0x000000b2b40c723c */ /* 0x080ff0000000180c */
[C---:B------:R-:W-:Y:S01]  /*4f50*/  HMMA.16816.F32 R16, R164.reuse, R178, R16 ;  /* 0x000000b2a410723c */ /* 0x040fe20000001810 */
[----:B------:R-:W1:Y:S07]  /*4f60*/  LDSM.16.M88.4 R176, [R216+0x7c00] ;  /* 0x007c0000d8b0783b */ /* 0x000e6e0000000200 */
[-C--:B------:R-:W-:Y:S08]  /*4f70*/  HMMA.16816.F32 R20, R164, R184.reuse, R20 ;  /* 0x000000b8a414723c */ /* 0x080ff00000001814 */
[C---:B------:R-:W-:Y:S08]  /*4f80*/  HMMA.16816.F32 R24, R180.reuse, R184, R24 ;  /* 0x000000b8b418723c */ /* 0x040ff00000001818 */
[-C--:B------:R-:W-:Y:S08]  /*4f90*/  HMMA.16816.F32 R28, R180, R186.reuse, R28 ;  /* 0x000000bab41c723c */ /* 0x080ff0000000181c */
[C---:B------:R-:W-:Y:S01]  /*4fa0*/  HMMA.16816.F32 R32, R164.reuse, R186, R32 ;  /* 0x000000baa420723c */ /* 0x040fe20000001820 */
[----:B------:R-:W-:Y:S07]  /*4fb0*/  LDSM.16.M88.4 R184, [R220+0x5000] ;  /* 0x00500000dcb8783b */ /* 0x000fee0000000200 */
[-C--:B--2---:R-:W-:Y:S08]  /*4fc0*/  HMMA.16816.F32 R36, R164, R188.reuse, R36 ;  /* 0x000000bca424723c */ /* 0x084ff00000001824 */
[C---:B------:R-:W-:Y:S08]  /*4fd0*/  HMMA.16816.F32 R40, R180.reuse, R188, R40 ;  /* 0x000000bcb428723c */ /* 0x040ff00000001828 */
[-C--:B------:R-:W-:Y:S08]  /*4fe0*/  HMMA.16816.F32 R44, R180, R190.reuse, R44 ;  /* 0x000000beb42c723c */ /* 0x080ff0000000182c */
[C---:B------:R-:W-:Y:S01]  /*4ff0*/  HMMA.16816.F32 R48, R164.reuse, R190, R48 ;  /* 0x000000bea430723c */ /* 0x040fe20000001830 */
[----:B------:R-:W-:Y:S07]  /*5000*/  LDSM.16.M88.4 R188, [R219+0x8800] ;  /* 0x00880000dbbc783b */ /* 0x000fee0000000200 */
[-C--:B---3--:R-:W-:Y:S08]  /*5010*/  HMMA.16816.F32 R52, R164, R196.reuse, R52 ;  /* 0x000000c4a434723c */ /* 0x088ff00000001834 */
[C---:B------:R-:W-:Y:S08]  /*5020*/  HMMA.16816.F32 R56, R180.reuse, R196, R56 ;  /* 0x000000c4b438723c */ /* 0x040ff00000001838 */
[-C--:B------:R-:W-:Y:S01]  /*5030*/  HMMA.16816.F32 R60, R180, R198.reuse, R60 ;  /* 0x000000c6b43c723c */ /* 0x080fe2000000183c */
[----:B------:R-:W-:Y:S07]  /*5040*/  LDSM.16.M88.4 R180, [R219+0x8000] ;  /* 0x00800000dbb4783b */ /* 0x000fee0000000200 */
[----:B------:R-:W-:Y:S01]  /*5050*/  HMMA.16816.F32 R64, R164, R198, R64 ;  /* 0x000000c6a440723c */ /* 0x000fe20000001840 */
[----:B------:R-:W2:Y:S07]  /*5060*/  LDSM.16.M88.4 R164, [R220+0x4000] ;  /* 0x00400000dca4783b */ /* 0x000eae0000000200 */
[-C--:B----4-:R-:W-:Y:S01]  /*5070*/  HMMA.16816.F32 R4, R200, R204.reuse, R4 ;  /* 0x000000ccc804723c */ /* 0x090fe20000001804 */
[----:B------:R-:W-:Y:S07]  /*5080*/  LDSM.16.M88.4 R196, [R218+0x4000] ;  /* 0x00400000dac4783b */ /* 0x000fee0000000200 */
[C---:B------:R-:W-:Y:S08]  /*5090*/  HMMA.16816.F32 R8, R208.reuse, R204, R8 ;  /* 0x000000ccd008723c */ /* 0x040ff00000001808 */
[-C--:B------:R-:W-:Y:S08]  /*50a0*/  HMMA.16816.F32 R12, R208, R206.reuse, R12 ;  /* 0x000000ced00c723c */ /* 0x080ff0000000180c */
[C---:B------:R-:W-:Y:S01]  /*50b0*/  HMMA.16816.F32 R16, R200.reuse, R206, R16 ;  /* 0x000000cec810723c */ /* 0x040fe20000001810 */
[----:B------:R-:W-:Y:S07]  /*50c0*/  LDSM.16.M88.4 R204, [R216+0x8000] ;  /* 0x00800000d8cc783b */ /* 0x000fee0000000200 */
        /* <DEDUP_REMOVED lines=9> */
[----:B------:R-:W3:Y:S07]  /*5160*/  LDSM.16.M88.4 R172, [R219+0x8400] ;  /* 0x00840000dbac783b */ /* 0x000eee0000000200 */
[-C--:B-1----:R-:W-:Y:S08]  /*5170*/  HMMA.16816.F32 R52, R200, R176.reuse, R52 ;  /* 0x000000b0c834723c */ /* 0x082ff00000001834 */
[C---:B------:R-:W-:Y:S08]  /*5180*/  HMMA.16816.F32 R56, R208.reuse, R176, R56 ;  /* 0x000000b0d038723c */ /* 0x040ff00000001838 */
[-C--:B------:R-:W-:Y:S01]  /*5190*/  HMMA.16816.F32 R60, R208, R178.reuse, R60 ;  /* 0x000000b2d03c723c */ /* 0x080fe2000000183c */
[----:B------:R-:W1:Y:S07]  /*51a0*/  LDSM.16.M88.4 R208, [R218+0x5000] ;  /* 0x00500000dad0783b */ /* 0x000e6e0000000200 */
[----:B------:R-:W-:Y:S01]  /*51b0*/  HMMA.16816.F32 R64, R200, R178, R64 ;  /* 0x000000b2c840723c */ /* 0x000fe20000001840 */
[----:B------:R-:W4:Y:S07]  /*51c0*/  LDSM.16.M88.4 R176, [R216+0x8400] ;  /* 0x00840000d8b0783b */ /* 0x000f2e0000000200 */
[-C--:B--2---:R-:W-:Y:S01]  /*51d0*/  HMMA.16816.F32 R4, R164, R180.reuse, R4 ;  /* 0x000000b4a404723c */ /* 0x084fe20000001804 */
[----:B------:R-:W2:Y:S01]  /*51e0*/  LDSM.16.M88.4 R200, [R216+0x8800] ;  /* 0x00880000d8c8783b */ /* 0x000ea20000000200 */
[----:B------:R-:W-:Y:S06]  /*51f0*/  DEPBAR.LE SB0, 0x0 ;  /* 0x000080000000791a */ /* 0x000fec0000000000 */
[C---:B------:R-:W-:Y:S01]  /*5200*/  HMMA.16816.F32 R8, R184.reuse, R180, R8 ;  /* 0x000000b4b808723c */ /* 0x040fe20000001808 */
[----:B------:R-:W-:Y:S07]  /*5210*/  BAR.SYNC.DEFER_BLOCKING 0x0 ;  /* 0x0000000000007b1d */ /* 0x000fee0000010000 */
[-C--:B------:R-:W-:Y:S08]  /*5220*/  HMMA.16816.F32 R12, R184, R182.reuse, R12 ;  /* 0x000000b6b80c723c */ /* 0x080ff0000000180c */
[C---:B------:R-:W-:Y:S08]  /*5230*/  HMMA.16816.F32 R16, R164.reuse, R182, R16 ;  /* 0x000000b6a410723c */ /* 0x040ff00000001810 */
[-C--:B---3--:R-:W-:Y:S08]  /*5240*/  HMMA.16816.F32 R20, R164, R172.reuse, R20 ;  /* 0x000000aca414723c */ /* 0x088ff00000001814 */
[C---:B------:R-:W-:Y:S08]  /*5250*/  HMMA.16816.F32 R24, R184.reuse, R172, R24 ;  /* 0x000000acb818723c */ /* 0x040ff00000001818 */
[-C--:B------:R-:W-:Y:S08]  /*5260*/  HMMA.16816.F32 R28, R184, R174.reuse, R28 ;  /* 0x000000aeb81c723c */ /* 0x080ff0000000181c */
        /* <DEDUP_REMOVED lines=8> */
[----:B------:R-:W-:Y:S08]  /*52f0*/  HMMA.16816.F32 R64, R164, R194, R64 ;  /* 0x000000c2a440723c */ /* 0x000ff00000001840 */
[-C--:B------:R-:W-:Y:S08]  /*5300*/  HMMA.16816.F32 R4, R196, R204.reuse, R4 ;  /* 0x000000ccc404723c */ /* 0x080ff00000001804 */
[C---:B-1----:R-:W-:Y:S08]  /*5310*/  HMMA.16816.F32 R8, R208.reuse, R204, R8 ;  /* 0x000000ccd008723c */ /* 0x042ff00000001808 */
[-C--:B------:R-:W-:Y:S03]  /*5320*/  HMMA.16816.F32 R12, R208, R206.reuse, R12 ;  /* 0x000000ced00c723c */ /* 0x080fe6000000180c */
[----:B------:R-:W-:Y:S05]  /*5330*/  FMNMX3.FTZ R168, R0, R6, R7, !PT ;  /* 0x0000000600a87276 */ /* 0x000fea0007810007 */
[C---:B------:R-:W-:Y:S04]  /*5340*/  HMMA.16816.F32 R16, R196.reuse, R206, R16 ;  /* 0x000000cec410723c */ /* 0x040fe80000001810 */
[----:B------:R-:W-:Y:S04]  /*5350*/  FMNMX3.FTZ R171, R2, R10, R11, !PT ;  /* 0x0000000a02ab7276 */ /* 0x000fe8000781000b */
[-C--:B----4-:R-:W-:Y:S03]  /*5360*/  HMMA.16816.F32 R20, R196, R176.reuse, R20 ;  /* 0x000000b0c414723c */ /* 0x090fe60000001814 */
[----:B------:R-:W-:Y:S05]  /*5370*/  FMNMX3.FTZ R171, R171, R14, R15, !PT ;  /* 0x0000000eabab7276 */ /* 0x000fea000781000f */
[C---:B------:R-:W-:Y:S04]  /*5380*/  HMMA.16816.F32 R24, R208.reuse, R176, R24 ;  /* 0x000000b0d018723c */ /* 0x040fe80000001818 */
[----:B------:R-:W-:Y:S04]  /*5390*/  FMNMX3.FTZ R168, R168, R18, R19, !PT ;  /* 0x00000012a8a87276 */ /* 0x000fe80007810013 */
[-C--:B------:R-:W-:Y:S03]  /*53a0*/  HMMA.16816.F32 R28, R208, R178.reuse, R28 ;  /* 0x000000b2d01c723c */ /* 0x080fe6000000181c */
[----:B------:R-:W-:Y:S05]  /*53b0*/  FMNMX3.FTZ R168, R168, R22, R23, !PT ;  /* 0x00000016a8a87276 */ /* 0x000fea0007810017 */
[C---:B------:R-:W-:Y:S04]  /*53c0*/  HMMA.16816.F32 R32, R196.reuse, R178, R32 ;  /* 0x000000b2c420723c */ /* 0x040fe80000001820 */
[----:B------:R-:W-:Y:S04]  /*53d0*/  FMNMX3.FTZ R171, R171, R26, R27, !PT ;  /* 0x0000001aabab7276 */ /* 0x000fe8000781001b */
[-C--:B--2---:R-:W-:Y:S03]  /*53e0*/  HMMA.16816.F32 R36, R196, R200.reuse, R36 ;  /* 0x000000c8c424723c */ /* 0x084fe60000001824 */
[----:B------:R-:W-:Y:S05]  /*53f0*/  FMNMX3.FTZ R171, R171, R30, R31, !PT ;  /* 0x0000001eabab7276 */ /* 0x000fea000781001f */
[C---:B------:R-:W-:Y:S04]  /*5400*/  HMMA.16816.F32 R40, R208.reuse, R200, R40 ;  /* 0x000000c8d028723c */ /* 0x040fe80000001828 */
[----:B------:R-:W-:Y:S04]  /*5410*/  FMNMX3.FTZ R168, R168, R34, R35, !PT ;  /* 0x00000022a8a87276 */ /* 0x000fe80007810023 */
[-C--:B------:R-:W-:Y:S03]  /*5420*/  HMMA.16816.F32 R44, R208, R202.reuse, R44 ;  /* 0x000000cad02c723c */ /* 0x080fe6000000182c */
[----:B------:R-:W-:Y:S05]  /*5430*/  FMNMX3.FTZ R168, R168, R38, R39, !PT ;  /* 0x00000026a8a87276 */ /* 0x000fea0007810027 */
[C---:B------:R-:W-:Y:S04]  /*5440*/  HMMA.16816.F32 R48, R196.reuse, R202, R48 ;  /* 0x000000cac430723c */ /* 0x040fe80000001830 */
[----:B------:R-:W-:Y:S04]  /*5450*/  FMNMX3.FTZ R171, R171, R42, R43, !PT ;  /* 0x0000002aabab7276 */ /* 0x000fe8000781002b */
[-C--:B------:R-:W-:Y:S03]  /*5460*/  HMMA.16816.F32 R52, R196, R212.reuse, R52 ;  /* 0x000000d4c434723c */ /* 0x080fe60000001834 */
[----:B------:R-:W-:Y:S05]  /*5470*/  FMNMX3.FTZ R171, R171, R46, R47, !PT ;  /* 0x0000002eabab7276 */ /* 0x000fea000781002f */
[C---:B------:R-:W-:Y:S04]  /*5480*/  HMMA.16816.F32 R56, R208.reuse, R212, R56 ;  /* 0x000000d4d038723c */ /* 0x040fe80000001838 */
[----:B------:R-:W-:Y:S02]  /*5490*/  FMNMX3.FTZ R212, R169, R8, R9, !PT ;  /* 0x00000008a9d47276 */ /* 0x000fe40007810009 */
[----:B------:R-:W-:Y:S02]  /*54a0*/  FMNMX3.FTZ R213, R3, R4, R5, !PT ;  /* 0x0000000403d57276 */ /* 0x000fe40007810005 */
[----:B------:R-:W-:Y:S01]  /*54b0*/  FMNMX3.FTZ R212, R212, R12, R13, !PT ;  /* 0x0000000cd4d47276 */ /* 0x000fe2000781000d */
[-C--:B------:R-:W-:Y:S03]  /*54c0*/  HMMA.16816.F32 R60, R208, R214.reuse, R60 ;  /* 0x000000d6d03c723c */ /* 0x080fe6000000183c */
[----:B------:R-:W-:Y:S02]  /*54d0*/  FMNMX3.FTZ R213, R213, R16, R17, !PT ;  /* 0x00000010d5d57276 */ /* 0x000fe40007810011 */
[----:B------:R-:W-:Y:S02]  /*54e0*/  FMNMX3.FTZ R212, R212, R24, R25, !PT ;  /* 0x00000018d4d47276 */ /* 0x000fe40007810019 */
[----:B------:R-:W-:Y:S01]  /*54f0*/  FMNMX3.FTZ R213, R213, R20, R21, !PT ;  /* 0x00000014d5d57276 */ /* 0x000fe20007810015 */
[----:B------:R-:W-:Y:S04]  /*5500*/  HMMA.16816.F32 R64, R196, R214, R64 ;  /* 0x000000d6c440723c */ /* 0x000fe80000001840 */
[----:B------:R-:W-:Y:S02]  /*5510*/  FMNMX3.FTZ R212, R212, R28, R29, !PT ;  /* 0x0000001cd4d47276 */ /* 0x000fe4000781001d */
        /* <DEDUP_REMOVED lines=13> */
[----:B------:R-:W-:Y:S01]  /*55f0*/  FMNMX3.FTZ R168, R168, R66, R67, !PT ;  /* 0x00000042a8a87276 */ /* 0x000fe20007810043 */
[----:B------:R-:W-:Y:S06]  /*5600*/  @P0 BRA `(.L_x_25) ;  /* 0xfffffff000b40947 */ /* 0x000fec000383ffff */
.L_x_24:
[----:B------:R-:W-:Y:S08]  /*5610*/  SHFL.BFLY PT, R166, R213, 0x2, 0x1f ;  /* 0x0c401f00d5a67f89 */ /* 0x000ff000000e0000 */
[----:B------:R-:W-:Y:S08]  /*5620*/  SHFL.BFLY PT, R167, R168, 0x2, 0x1f ;  /* 0x0c401f00a8a77f89 */ /* 0x000ff000000e0000 */
[----:B-1----:R-:W-:Y:S08]  /*5630*/  SHFL.BFLY PT, R165, R212, 0x2, 0x1f ;  /* 0x0c401f00d4a57f89 */ /* 0x002ff000000e0000 */
[----:B------:R-:W1:Y:S02]  /*5640*/  SHFL.BFLY PT, R164, R171, 0x2, 0x1f ;  /* 0x0c401f00aba47f89 */ /* 0x000e6400000e0000 */
[----:B-1----:R-:W-:Y:S02]  /*5650*/  FMNMX.FTZ R170, R171, R164, !PT ;  /* 0x000000a4abaa7209 */ /* 0x002fe40007810000 */
[----:B------:R-:W-:Y:S02]  /*5660*/  FMNMX.FTZ R174, R213, R166, !PT ;  /* 0x000000a6d5ae7209 */ /* 0x000fe40007810000 */
[----:B------:R-:W-:Y:S02]  /*5670*/  FMNMX.FTZ R173, R168, R167, !PT ;  /* 0x000000a7a8ad7209 */ /* 0x000fe40007810000 */
[----:B------:R-:W-:Y:S01]  /*5680*/  FMNMX.FTZ R172, R212, R165, !PT ;  /* 0x000000a5d4ac7209 */ /* 0x000fe20007810000 */
[----:B------:R-:W1:Y:S08]  /*5690*/  SHFL.BFLY PT, R167, R174, 0x1, 0x1f ;  /* 0x0c201f00aea77f89 */ /* 0x000e7000000e0000 */
[----:B------:R-:W2:Y:S08]  /*56a0*/  SHFL.BFLY PT, R164, R173, 0x1, 0x1f ;  /* 0x0c201f00ada47f89 */ /* 0x000eb000000e0000 */
[----:B------:R-:W3:Y:S08]  /*56b0*/  SHFL.BFLY PT, R175, R172, 0x1, 0x1f ;  /* 0x0c201f00acaf7f89 */ /* 0x000ef000000e0000 */
[----:B------:R-:W4:Y:S01]  /*56c0*/  SHFL.BFLY PT, R165, R170, 0x1, 0x1f ;  /* 0x0c201f00aaa57f89 */ /* 0x000f2200000e0000 */
[----:B-1----:R-:W-:Y:S02]  /*56d0*/  FMNMX.FTZ R168, R174, R167, !PT ;  /* 0x000000a7aea87209 */ /* 0x002fe40007810000 */
[----:B--2---:R-:W-:Y:S03]  /*56e0*/  FMNMX.FTZ R167, R173, R164, !PT ;  /* 0x000000a4ada77209 */ /* 0x004fe60007810000 */
[C---:B------:R-:W-:Y:S01]  /*56f0*/  FMUL.FTZ R196, R168.reuse, UR4 ;  /* 0x00000004a8c47c20 */ /* 0x040fe20008410000 */
[C---:B------:R-:W-:Y:S01]  /*5700*/  FSETP.NEU.FTZ.AND P1, PT, R168.reuse, -INF , PT ;  /* 0xff800000a800780b */ /* 0x040fe20003f3d000 */
[----:B------:R-:W-:Y:S01]  /*5710*/  FADD.FTZ R3, -R168, R3 ;  /* 0x00000003a8037221 */ /* 0x000fe20000010100 */
[----:B---3--:R-:W-:Y:S01]  /*5720*/  FMNMX.FTZ R166, R172, R175, !PT ;  /* 0x000000afaca67209 */ /* 0x008fe20007810000 */
[C---:B------:R-:W-:Y:S01]  /*5730*/  FMUL.FTZ R197, R167.reuse, UR4 ;  /* 0x00000004a7c57c20 */ /* 0x040fe20008410000 */
[----:B------:R-:W1:Y:S01]  /*5740*/  LDSM.16.MT88.4 R172, [R217+0x9000] ;  /* 0x00900000d9ac783b */ /* 0x000e620000004200 */
[C---:B------:R-:W-:Y:S01]  /*5750*/  FSETP.NEU.FTZ.AND P0, PT, R167.reuse, -INF , PT ;  /* 0xff800000a700780b */ /* 0x040fe20003f1d000 */
[----:B------:R-:W-:Y:S01]  /*5760*/  FADD.FTZ R164, -R167, R0 ;  /* 0x00000000a7a47221 */ /* 0x000fe20000010100 */
[----:B----4-:R-:W-:Y:S01]  /*5770*/  FMNMX.FTZ R165, R170, R165, !PT ;  /* 0x000000a5aaa57209 */ /* 0x010fe20007810000 */
[----:B------:R-:W-:Y:S01]  /*5780*/  FADD.FTZ R0, -R166, R169 ;  /* 0x000000a9a6007221 */ /* 0x000fe20000010100 */
[----:B------:R-:W-:Y:S01]  /*5790*/  FSEL R196, R196, RZ, P1 ;  /* 0x000000ffc4c47208 */ /* 0x000fe20000800000 */
[----:B------:R-:W-:Y:S01]  /*57a0*/  FMUL.FTZ R169, R3, UR4 ;  /* 0x0000000403a97c20 */ /* 0x000fe20008410000 */
[----:B------:R-:W-:Y:S01]  /*57b0*/  FSEL R197, R197, RZ, P0 ;  /* 0x000000ffc5c57208 */ /* 0x000fe20000000000 */
[----:B------:R-:W-:Y:S01]  /*57c0*/  FMUL.FTZ R3, R164, UR4 ;  /* 0x00000004a4037c20 */ /* 0x000fe20008410000 */
[C---:B------:R-:W-:Y:S01]  /*57d0*/  FADD.FTZ R2, -R165.reuse, R2 ;  /* 0x00000002a5027221 */ /* 0x040fe20000010100 */
[----:B------:R-:W-:Y:S01]  /*57e0*/  FMUL.FTZ R195, R166, UR4 ;  /* 0x00000004a6c37c20 */ /* 0x000fe20008410000 */
[C---:B------:R-:W-:Y:S01]  /*57f0*/  FMUL.FTZ R194, R165.reuse, UR4 ;  /* 0x00000004a5c27c20 */ /* 0x040fe20008410000 */
[----:B------:R-:W2:Y:S01]  /*5800*/  MUFU.EX2 R164, R169 ;  /* 0x000000a900a47308 */ /* 0x000ea20000000800 */
[----:B------:R-:W-:Y:S01]  /*5810*/  FMUL.FTZ R170, R0, UR4 ;  /* 0x0000000400aa7c20 */ /* 0x000fe20008410000 */
[----:B------:R-:W-:Y:S01]  /*5820*/  FSETP.NEU.FTZ.AND P1, PT, R166, -INF , PT ;  /* 0xff800000a600780b */ /* 0x000fe20003f3d000 */
[--C-:B------:R-:W-:Y:S01]  /*5830*/  FFMA.FTZ R180, R16, UR4, -R196.reuse ;  /* 0x0000000410b47c23 */ /* 0x100fe200080108c4 */
[----:B------:R-:W-:Y:S01]  /*5840*/  FSETP.NEU.FTZ.AND P0, PT, R165, -INF , PT ;  /* 0xff800000a500780b */ /* 0x000fe20003f1d000 */
[--C-:B------:R-:W-:Y:S01]  /*5850*/  FFMA.FTZ R183, R17, UR4, -R196.reuse ;  /* 0x0000000411b77c23 */ /* 0x100fe200080108c4 */
[--C-:B------:R-:W-:Y:S01]  /*5860*/  FFMA.FTZ R182, R18, UR4, -R197.reuse ;  /* 0x0000000412b67c23 */ /* 0x100fe200080108c5 */
[--C-:B------:R-:W-:Y:S01]  /*5870*/  FFMA.FTZ R185, R19, UR4, -R197.reuse ;  /* 0x0000000413b97c23 */ /* 0x100fe200080108c5 */
[--C-:B------:R-:W-:Y:S01]  /*5880*/  FFMA.FTZ R181, R4, UR4, -R196.reuse ;  /* 0x0000000404b57c23 */ /* 0x100fe200080108c4 */
[----:B------:R-:W-:Y:S01]  /*5890*/  FFMA.FTZ R171, R5, UR4, -R196 ;  /* 0x0000000405ab7c23 */ /* 0x000fe200080108c4 */
[--C-:B------:R-:W-:Y:S01]  /*58a0*/  FFMA.FTZ R184, R6, UR4, -R197.reuse ;  /* 0x0000000406b87c23 */ /* 0x100fe200080108c5 */
[----:B------:R-:W-:Y:S01]  /*58b0*/  FFMA.FTZ R7, R7, UR4, -R197 ;  /* 0x0000000407077c23 */ /* 0x000fe200080108c5 */
[----:B------:R-:W-:Y:S01]  /*58c0*/  FMUL.FTZ R0, R2, UR4 ;  /* 0x0000000402007c20 */ /* 0x000fe20008410000 */
[----:B------:R-:W-:Y:S01]  /*58d0*/  FSEL R195, R195, RZ, P1 ;  /* 0x000000ffc3c37208 */ /* 0x000fe20000800000 */
[----:B------:R-:W-:Y:S01]  /*58e0*/  MUFU.EX2 R2, R170 ;  /* 0x000000aa00027308 */ /* 0x000fe20000000800 */
[----:B------:R-:W-:Y:S01]  /*58f0*/  FSEL R194, R194, RZ, P0 ;  /* 0x000000ffc2c27208 */ /* 0x000fe20000000000 */
[----:B--2---:R-:W-:Y:S01]  /*5900*/  FMUL.FTZ R4, R164, R160 ;  /* 0x000000a0a4047220 */ /* 0x004fe20000410000 */
[----:B------:R-:W-:Y:S07]  /*5910*/  MOV R169, R235 ;  /* 0x000000eb00a97202 */ /* 0x000fee0000000f00 */
[----:B------:R-:W2:Y:S01]  /*5920*/  MUFU.EX2 R3, R3 ;  /* 0x0000000300037308 */ /* 0x000ea20000000800 */
[--C-:B------:R-:W-:Y:S01]  /*5930*/  FFMA.FTZ R189, R12, UR4, -R195.reuse ;  /* 0x000000040cbd7c23 */ /* 0x100fe200080108c3 */
[--C-:B------:R-:W-:Y:S01]  /*5940*/  FFMA.FTZ R190, R13, UR4, -R195.reuse ;  /* 0x000000040dbe7c23 */ /* 0x100fe200080108c3 */
[--C-:B------:R-:W-:Y:S07]  /*5950*/  FFMA.FTZ R193, R14, UR4, -R194.reuse ;  /* 0x000000040ec17c23 */ /* 0x100fee00080108c2 */
[----:B------:R3:W-:Y:S01]  /*5960*/  MUFU.EX2 R170, R7 ;  /* 0x0000000700aa7308 */ /* 0x0007e20000000800 */
[--C-:B------:R-:W-:Y:S01]  /*5970*/  FFMA.FTZ R192, R15, UR4, -R194.reuse ;  /* 0x000000040fc07c23 */ /* 0x100fe200080108c2 */
[--C-:B------:R-:W-:Y:S01]  /*5980*/  FFMA.FTZ R191, R8, UR4, -R195.reuse ;  /* 0x0000000408bf7c23 */ /* 0x100fe200080108c3 */
[----:B------:R-:W-:Y:S07]  /*5990*/  FFMA.FTZ R186, R9, UR4, -R195 ;  /* 0x0000000409ba7c23 */ /* 0x000fee00080108c3 */
[----:B------:R-:W-:Y:S01]  /*59a0*/  MUFU.EX2 R181, R181 ;  /* 0x000000b500b57308 */ /* 0x000fe20000000800 */
[--C-:B------:R-:W-:Y:S01]  /*59b0*/  FFMA.FTZ R187, R10, UR4, -R194.reuse ;  /* 0x000000040abb7c23 */ /* 0x100fe200080108c2 */
[----:B------:R-:W-:Y:S01]  /*59c0*/  FFMA.FTZ R188, R11, UR4, -R194 ;  /* 0x000000040bbc7c23 */ /* 0x000fe200080108c2 */
[----:B------:R-:W-:Y:S07]  /*59d0*/  @P6 IADD3 R169, PT, PT, R240, -0x20, RZ ;  /* 0xffffffe0f0a96810 */ /* 0x000fee0007ffe0ff */
[----:B------:R-:W4:Y:S01]  /*59e0*/  MUFU.EX2 R171, R171 ;  /* 0x000000ab00ab7308 */ /* 0x000f220000000800 */
[----:B------:R-:W-:Y:S01]  /*59f0*/  FMUL.FTZ R5, R164, R161 ;  /* 0x000000a1a4057220 */ /* 0x000fe20000410000 */
[C---:B--2---:R-:W-:Y:S01]  /*5a00*/  FMUL.FTZ R6, R3.reuse, R162 ;  /* 0x000000a203067220 */ /* 0x044fe20000410000 */
[C---:B------:R-:W-:Y:S07]  /*5a10*/  FMUL.FTZ R8, R2.reuse, R156 ;  /* 0x0000009c02087220 */ /* 0x040fee0000410000 */
[----:B------:R-:W2:Y:S01]  /*5a20*/  MUFU.EX2 R184, R184 ;  /* 0x000000b800b87308 */ /* 0x000ea20000000800 */
[----:B------:R-:W5:Y:S01]  /*5a30*/  LDSM.16.MT88.4 R176, [R169] ;  /* 0x00000000a9b0783b */ /* 0x000f620000004200 */
[----:B---3--:R-:W-:Y:S01]  /*5a40*/  FMUL.FTZ R7, R3, R163 ;  /* 0x000000a303077220 */ /* 0x008fe20000410000 */
[C---:B------:R-:W-:Y:S07]  /*5a50*/  FMUL.FTZ R9, R2.reuse, R157 ;  /* 0x0000009d02097220 */ /* 0x040fee0000410000 */
[----:B------:R-:W-:Y:S01]  /*5a60*/  MUFU.EX2 R180, R180 ;  /* 0x000000b400b47308 */ /* 0x000fe20000000800 */
[C---:B------:R-:W-:Y:S01]  /*5a70*/  FMUL.FTZ R12, R2.reuse, R152 ;  /* 0x00000098020c7220 */ /* 0x040fe20000410000 */
[----:B------:R-:W-:Y:S01]  /*5a80*/  FMUL.FTZ R13, R2, R153 ;  /* 0x00000099020d7220 */ /* 0x000fe20000410000 */
[C---:B------:R-:W-:Y:S07]  /*5a90*/  FMUL.FTZ R16, R164.reuse, R148 ;  /* 0x00000094a4107220 */ /* 0x040fee0000410000 */
[----:B------:R-:W3:Y:S01]  /*5aa0*/  MUFU.EX2 R183, R183 ;  /* 0x000000b700b77308 */ /* 0x000ee20000000800 */
[----:B------:R-:W-:Y:S01]  /*5ab0*/  FMUL.FTZ R17, R164, R149 ;  /* 0x00000095a4117220 */ /* 0x000fe20000410000 */
[----:B----4-:R-:W-:Y:S01]  /*5ac0*/  F2FP.F16.F32.PACK_AB R160, R171, R181 ;  /* 0x000000b5aba0723e */ /* 0x010fe200000000ff */
[C---:B------:R-:W-:Y:S07]  /*5ad0*/  FMUL.FTZ R18, R3.reuse, R150 ;  /* 0x0000009603127220 */ /* 0x040fee0000410000 */
[----:B------:R-:W-:Y:S01]  /*5ae0*/  MUFU.EX2 R182, R182 ;  /* 0x000000b600b67308 */ /* 0x000fe20000000800 */
[----:B------:R-:W-:Y:S01]  /*5af0*/  FMUL.FTZ R19, R3, R151 ;  /* 0x0000009703137220 */ /* 0x000fe20000410000 */
[----:B--2---:R-:W-:Y:S01]  /*5b00*/  F2FP.F16.F32.PACK_AB R161, R170, R184 ;  /* 0x000000b8aaa1723e */ /* 0x004fe200000000ff */
[----:B------:R-:W2:Y:S07]  /*5b10*/  LDSM.16.MT88.4 R148, [R217+0xa000] ;  /* 0x00a00000d994783b */ /* 0x000eae0000004200 */
[----:B------:R-:W4:Y:S01]  /*5b20*/  MUFU.EX2 R185, R185 ;  /* 0x000000b900b97308 */ /* 0x000f220000000800 */
[--C-:B------:R-:W-:Y:S01]  /*5b30*/  FFMA.FTZ R206, R36, UR4, -R196.reuse ;  /* 0x0000000424ce7c23 */ /* 0x100fe200080108c4 */
[--C-:B------:R-:W-:Y:S01]  /*5b40*/  FFMA.FTZ R207, R37, UR4, -R196.reuse ;  /* 0x0000000425cf7c23 */ /* 0x100fe200080108c4 */
[--C-:B------:R-:W-:Y:S07]  /*5b50*/  FFMA.FTZ R208, R38, UR4, -R197.reuse ;  /* 0x0000000426d07c23 */ /* 0x100fee00080108c5 */
[----:B------:R-:W1:Y:S01]  /*5b60*/  MUFU.EX2 R0, R0 ;  /* 0x0000000000007308 */ /* 0x000e620000000800 */
[--C-:B------:R-:W-:Y:S01]  /*5b70*/  FFMA.FTZ R211, R39, UR4, -R197.reuse ;  /* 0x0000000427d37c23 */ /* 0x100fe200080108c5 */
[----:B---3--:R-:W-:Y:S01]  /*5b80*/  F2FP.F16.F32.PACK_AB R162, R183, R180 ;  /* 0x000000b4b7a2723e */ /* 0x008fe200000000ff */
[----:B------:R-:W-:Y:S07]  /*5b90*/  LDSM.16.MT88.4 R36, [R217+0x9800] ;  /* 0x00980000d924783b */ /* 0x000fee0000004200 */
[----:B------:R-:W-:Y:S01]  /*5ba0*/  MUFU.EX2 R191, R191 ;  /* 0x000000bf00bf7308 */ /* 0x000fe20000000800 */
[--C-:B------:R-:W-:Y:S01]  /*5bb0*/  FFMA.FTZ R209, R48, UR4, -R196.reuse ;  /* 0x0000000430d17c23 */ /* 0x100fe200080108c4 */
[----:B------:R-:W-:Y:S01]  /*5bc0*/  FFMA.FTZ R210, R49, UR4, -R196 ;  /* 0x0000000431d27c23 */ /* 0x000fe200080108c4 */
[--C-:B------:R-:W-:Y:S07]  /*5bd0*/  FFMA.FTZ R213, R50, UR4, -R197.reuse ;  /* 0x0000000432d57c23 */ /* 0x100fee00080108c5 */
[----:B------:R-:W3:Y:S01]  /*5be0*/  MUFU.EX2 R186, R186 ;  /* 0x000000ba00ba7308 */ /* 0x000ee20000000800 */
[----:B------:R-:W-:Y:S01]  /*5bf0*/  FFMA.FTZ R212, R51, UR4, -R197 ;  /* 0x0000000433d47c23 */ /* 0x000fe200080108c5 */
[----:B----4-:R-:W-:Y:S01]  /*5c00*/  F2FP.F16.F32.PACK_AB R163, R185, R182 ;  /* 0x000000b6b9a3723e */ /* 0x010fe200000000ff */
[----:B------:R-:W-:Y:S07]  /*5c10*/  LDSM.16.MT88.4 R48, [R169+0x800] ;  /* 0x00080000a930783b */ /* 0x000fee0000004200 */
[----:B------:R-:W-:Y:S01]  /*5c20*/  MUFU.EX2 R187, R187 ;  /* 0x000000bb00bb7308 */ /* 0x000fe20000000800 */
[--C-:B------:R-:W-:Y:S01]  /*5c30*/  FFMA.FTZ R245, R44, UR4, -R195.reuse ;  /* 0x000000042cf57c23 */ /* 0x100fe200080108c3 */
[C---:B-1----:R-:W-:Y:S01]  /*5c40*/  FMUL.FTZ R14, R0.reuse, R154 ;  /* 0x0000009a000e7220 */ /* 0x042fe20000410000 */
[C---:B------:R-:W-:Y:S07]  /*5c50*/  FMUL.FTZ R15, R0.reuse, R155 ;  /* 0x0000009b000f7220 */ /* 0x040fee0000410000 */
[----:B------:R-:W1:Y:S01]  /*5c60*/  MUFU.EX2 R188, R188 ;  /* 0x000000bc00bc7308 */ /* 0x000e620000000800 */
[-C--:B------:R-:W-:Y:S01]  /*5c70*/  HMMA.16816.F32 R4, R160, R172.reuse, R4 ;  /* 0x000000aca004723c */ /* 0x080fe20000001804 */
[----:B------:R-:W4:Y:S08]  /*5c80*/  LDSM.16.MT88.4 R152, [R169+0x1000] ;  /* 0x00100000a998783b */ /* 0x000f300000004200 */
[----:B------:R-:W-:Y:S01]  /*5c90*/  MUFU.EX2 R189, R189 ;  /* 0x000000bd00bd7308 */ /* 0x000fe20000000800 */
[C---:B------:R-:W-:Y:S01]  /*5ca0*/  FMUL.FTZ R10, R0.reuse, R158 ;  /* 0x0000009e000a7220 */ /* 0x040fe20000410000 */
[----:B------:R-:W-:Y:S08]  /*5cb0*/  FMUL.FTZ R11, R0, R159 ;  /* 0x0000009f000b7220 */ /* 0x000ff00000410000 */
[----:B------:R-:W5:Y:S01]  /*5cc0*/  MUFU.EX2 R190, R190 ;  /* 0x000000be00be7308 */ /* 0x000f620000000800 */
[----:B---3--:R-:W-:Y:S01]  /*5cd0*/  F2FP.F16.F32.PACK_AB R156, R186, R191 ;  /* 0x000000bfba9c723e */ /* 0x008fe200000000ff */
[C---:B------:R-:W-:Y:S01]  /*5ce0*/  FMUL.FTZ R68, R164.reuse, R68 ;  /* 0x00000044a4447220 */ /* 0x040fe20000410000 */
[----:B------:R-:W-:Y:S07]  /*5cf0*/  FMUL.FTZ R69, R164, R69 ;  /* 0x00000045a4457220 */ /* 0x000fee0000410000 */
[----:B------:R-:W-:Y:S01]  /*5d00*/  MUFU.EX2 R193, R193 ;  /* 0x000000c100c17308 */ /* 0x000fe20000000800 */
[C---:B------:R-:W-:Y:S01]  /*5d10*/  FMUL.FTZ R70, R3.reuse, R70 ;  /* 0x0000004603467220 */ /* 0x040fe20000410000 */
[----:B-1----:R-:W-:Y:S01]  /*5d20*/  F2FP.F16.F32.PACK_AB R157, R188, R187 ;  /* 0x000000bbbc9d723e */ /* 0x002fe200000000ff */
[----:B------:R-:W-:Y:S07]  /*5d30*/  FMUL.FTZ R71, R3, R71 ;  /* 0x0000004703477220 */ /* 0x000fee0000410000 */
[----:B------:R-:W1:Y:S01]  /*5d40*/  MUFU.EX2 R192, R192 ;  /* 0x000000c000c07308 */ /* 0x000e620000000800 */
[----:B------:R-:W-:Y:S01]  /*5d50*/  FFMA.FTZ R246, R45, UR4, -R195 ;  /* 0x000000042df67c23 */ /* 0x000fe200080108c3 */
[--C-:B------:R-:W-:Y:S01]  /*5d60*/  FFMA.FTZ R249, R46, UR4, -R194.reuse ;  /* 0x000000042ef97c23 */ /* 0x100fe200080108c2 */
[----:B------:R-:W-:Y:S01]  /*5d70*/  FFMA.FTZ R248, R47, UR4, -R194 ;  /* 0x000000042ff87c23 */ /* 0x000fe200080108c2 */
[--C-:B------:R-:W-:Y:S01]  /*5d80*/  FFMA.FTZ R250, R52, UR4, -R196.reuse ;  /* 0x0000000434fa7c23 */ /* 0x100fe200080108c4 */
[----:B------:R-:W-:Y:S01]  /*5d90*/  LDSM.16.MT88.4 R44, [R169+0x1800] ;  /* 0x00180000a92c783b */ /* 0x000fe20000004200 */
[----:B-----5:R-:W-:Y:S01]  /*5da0*/  F2FP.F16.F32.PACK_AB R158, R190, R189 ;  /* 0x000000bdbe9e723e */ /* 0x020fe200000000ff */
[--C-:B------:R-:W-:Y:S01]  /*5db0*/  FFMA.FTZ R251, R53, UR4, -R196.reuse ;  /* 0x0000000435fb7c23 */ /* 0x100fe200080108c4 */
[--C-:B------:R-:W-:Y:S01]  /*5dc0*/  FFMA.FTZ R252, R54, UR4, -R197.reuse ;  /* 0x0000000436fc7c23 */ /* 0x100fe200080108c5 */
[--C-:B------:R-:W-:Y:S01]  /*5dd0*/  FFMA.FTZ R55, R55, UR4, -R197.reuse ;  /* 0x0000000437377c23 */ /* 0x100fe200080108c5 */
[C---:B------:R-:W-:Y:S01]  /*5de0*/  FMUL.FTZ R72, R2.reuse, R72 ;  /* 0x0000004802487220 */ /* 0x040fe20000410000 */
[----:B------:R-:W-:Y:S01]  /*5df0*/  FMUL.FTZ R73, R2, R73 ;  /* 0x0000004902497220 */ /* 0x000fe20000410000 */
[C---:B------:R-:W-:Y:S01]  /*5e00*/  FMUL.FTZ R74, R0.reuse, R74 ;  /* 0x0000004a004a7220 */ /* 0x040fe20000410000 */
[----:B------:R-:W-:Y:S01]  /*5e10*/  FMUL.FTZ R75, R0, R75 ;  /* 0x0000004b004b7220 */ /* 0x000fe20000410000 */
[----:B-1----:R-:W-:Y:S01]  /*5e20*/  F2FP.F16.F32.PACK_AB R159, R192, R193 ;  /* 0x000000c1c09f723e */ /* 0x002fe200000000ff */
[C---:B------:R-:W-:Y:S01]  /*5e30*/  FMUL.FTZ R76, R2.reuse, R76 ;  /* 0x0000004c024c7220 */ /* 0x040fe20000410000 */
[----:B------:R-:W-:Y:S01]  /*5e40*/  FMUL.FTZ R77, R2, R77 ;  /* 0x0000004d024d7220 */ /* 0x000fe20000410000 */
[C---:B------:R-:W-:Y:S01]  /*5e50*/  FMUL.FTZ R78, R0.reuse, R78 ;  /* 0x0000004e004e7220 */ /* 0x040fe20000410000 */
[----:B------:R-:W-:Y:S01]  /*5e60*/  FMUL.FTZ R79, R0, R79 ;  /* 0x0000004f004f7220 */ /* 0x000fe20000410000 */
[C---:B------:R-:W-:Y:S01]  /*5e70*/  FMUL.FTZ R84, R164.reuse, R84 ;  /* 0x00000054a4547220 */ /* 0x040fe20000410000 */
[----:B------:R-:W-:Y:S01]  /*5e80*/  FMUL.FTZ R85, R164, R85 ;  /* 0x00000055a4557220 */ /* 0x000fe20000410000 */
[C---:B------:R-:W-:Y:S01]  /*5e90*/  HMMA.16816.F32 R8, R156.reuse, R172, R8 ;  /* 0x000000ac9c08723c */ /* 0x040fe20000001808 */
[----:B------:R-:W-:Y:S03]  /*5ea0*/  MUFU.EX2 R206, R206 ;  /* 0x000000ce00ce7308 */ /* 0x000fe60000000800 */
[C---:B------:R-:W-:Y:S01]  /*5eb0*/  FMUL.FTZ R86, R3.reuse, R86 ;  /* 0x0000005603567220 */ /* 0x040fe20000410000 */
[C---:B------:R-:W-:Y:S01]  /*5ec0*/  FMUL.FTZ R87, R3.reuse, R87 ;  /* 0x0000005703577220 */ /* 0x040fe20000410000 */
[C---:B------:R-:W-:Y:S01]  /*5ed0*/  FMUL.FTZ R88, R2.reuse, R88 ;  /* 0x0000005802587220 */ /* 0x040fe20000410000 */
[----:B------:R-:W-:Y:S01]  /*5ee0*/  FMUL.FTZ R89, R2, R89 ;  /* 0x0000005902597220 */ /* 0x000fe20000410000 */
[-C--:B------:R-:W-:Y:S03]  /*5ef0*/  HMMA.16816.F32 R12, R156, R174.reuse, R12 ;  /* 0x000000ae9c0c723c */ /* 0x080fe6000000180c */
[----:B------:R-:W-:Y:S01]  /*5f00*/  MUFU.EX2 R207, R207 ;  /* 0x000000cf00cf7308 */ /* 0x000fe20000000800 */
[C---:B------:R-:W-:Y:S01]  /*5f10*/  FMUL.FTZ R90, R0.reuse, R90 ;  /* 0x0000005a005a7220 */ /* 0x040fe20000410000 */
[----:B------:R-:W-:Y:S01]  /*5f20*/  FMUL.FTZ R91, R0, R91 ;  /* 0x0000005b005b7220 */ /* 0x000fe20000410000 */
[C---:B------:R-:W-:Y:S01]  /*5f30*/  FMUL.FTZ R92, R2.reuse, R92 ;  /* 0x0000005c025c7220 */ /* 0x040fe20000410000 */
[----:B------:R-:W-:Y:S01]  /*5f40*/  FMUL.FTZ R93, R2, R93 ;  /* 0x0000005d025d7220 */ /* 0x000fe20000410000 */
[C---:B------:R-:W-:Y:S01]  /*5f50*/  FMUL.FTZ R94, R0.reuse, R94 ;  /* 0x0000005e005e7220 */ /* 0x040fe20000410000 */
[C---:B------:R-:W-:Y:S04]  /*5f60*/  HMMA.16816.F32 R16, R160.reuse, R174, R16 ;  /* 0x000000aea010723c */ /* 0x040fe80000001810 */
[----:B------:R-:W-:Y:S01]  /*5f70*/  MUFU.EX2 R208, R208 ;  /* 0x000000d000d07308 */ /* 0x000fe20000000800 */
[----:B------:R-:W-:Y:S01]  /*5f80*/  FMUL.FTZ R95, R0, R95 ;  /* 0x0000005f005f7220 */ /* 0x000fe20000410000 */
[C---:B------:R-:W-:Y:S01]  /*5f90*/  FMUL.FTZ R96, R164.reuse, R96 ;  /* 0x00000060a4607220 */ /* 0x040fe20000410000 */
[C---:B------:R-:W-:Y:S01]  /*5fa0*/  FMUL.FTZ R97, R164.reuse, R97 ;  /* 0x00000061a4617220 */ /* 0x040fe20000410000 */
[C---:B------:R-:W-:Y:S01]  /*5fb0*/  FMUL.FTZ R98, R3.reuse, R98 ;  /* 0x0000006203627220 */ /* 0x040fe20000410000 */
[-C--:B------:R-:W-:Y:S05]  /*5fc0*/  HMMA.16816.F32 R68, R160, R176.reuse, R68 ;  /* 0x000000b0a044723c */ /* 0x080fea0000001844 */
[----:B------:R-:W-:Y:S01]  /*5fd0*/  MUFU.EX2 R211, R211 ;  /* 0x000000d300d37308 */ /* 0x000fe20000000800 */
[C---:B------:R-:W-:Y:S01]  /*5fe0*/  FMUL.FTZ R99, R3.reuse, R99 ;  /* 0x0000006303637220 */ /* 0x040fe20000410000 */
[C---:B------:R-:W-:Y:S01]  /*5ff0*/  FMUL.FTZ R100, R164.reuse, R100 ;  /* 0x00000064a4647220 */ /* 0x040fe20000410000 */
[----:B------:R-:W-:Y:S01]  /*6000*/  FMUL.FTZ R101, R164, R101 ;  /* 0x00000065a4657220 */ /* 0x000fe20000410000 */
[C---:B------:R-:W-:Y:S01]  /*6010*/  FMUL.FTZ R102, R3.reuse, R102 ;  /* 0x0000006603667220 */ /* 0x040fe20000410000 */
[C---:B------:R-:W-:Y:S01]  /*6020*/  FMUL.FTZ R103, R3.reuse, R103 ;  /* 0x0000006703677220 */ /* 0x040fe20000410000 */
[C---:B------:R-:W-:Y:S04]  /*6030*/  HMMA.16816.F32 R72, R156.reuse, R176, R72 ;  /* 0x000000b09c48723c */ /* 0x040fe80000001848 */
[----:B------:R-:W-:Y:S01]  /*6040*/  MUFU.EX2 R209, R209 ;  /* 0x000000d100d17308 */ /* 0x000fe20000000800 */
[C---:B------:R-:W-:Y:S01]  /*6050*/  FMUL.FTZ R104, R2.reuse, R104 ;  /* 0x0000006802687220 */ /* 0x040fe20000410000 */
[----:B------:R-:W-:Y:S01]  /*6060*/  FMUL.FTZ R105, R2, R105 ;  /* 0x0000006902697220 */ /* 0x000fe20000410000 */
[C---:B------:R-:W-:Y:S01]  /*6070*/  FMUL.FTZ R106, R0.reuse, R106 ;  /* 0x0000006a006a7220 */ /* 0x040fe20000410000 */
[----:B------:R-:W-:Y:S01]  /*6080*/  FMUL.FTZ R107, R0, R107 ;  /* 0x0000006b006b7220 */ /* 0x000fe20000410000 */
[-C--:B------:R-:W-:Y:S05]  /*6090*/  HMMA.16816.F32 R76, R156, R178.reuse, R76 ;  /* 0x000000b29c4c723c */ /* 0x080fea000000184c */
[----:B------:R-:W-:Y:S01]  /*60a0*/  MUFU.EX2 R210, R210 ;  /* 0x000000d200d27308 */ /* 0x000fe20000000800 */
[C---:B------:R-:W-:Y:S01]  /*60b0*/  FMUL.FTZ R80, R164.reuse, R80 ;  /* 0x00000050a4507220 */ /* 0x040fe20000410000 */
[----:B------:R-:W-:Y:S01]  /*60c0*/  FMUL.FTZ R81, R164, R81 ;  /* 0x00000051a4517220 */ /* 0x000fe20000410000 */
[C---:B------:R-:W-:Y:S01]  /*60d0*/  FMUL.FTZ R82, R3.reuse, R82 ;  /* 0x0000005203527220 */ /* 0x040fe20000410000 */
[C---:B------:R-:W-:Y:S01]  /*60e0*/  FMUL.FTZ R83, R3.reuse, R83 ;  /* 0x0000005303537220 */ /* 0x040fe20000410000 */
[C---:B------:R-:W-:Y:S01]  /*60f0*/  FMUL.FTZ R108, R2.reuse, R108 ;  /* 0x0000006c026c7220 */ /* 0x040fe20000410000 */
[----:B------:R-:W-:Y:S01]  /*6100*/  FMUL.FTZ R109, R2, R109 ;  /* 0x0000006d026d7220 */ /* 0x000fe20000410000 */
[C---:B------:R-:W-:Y:S01]  /*6110*/  FMUL.FTZ R110, R0.reuse, R110 ;  /* 0x0000006e006e7220 */ /* 0x040fe20000410000 */
[----:B------:R-:W-:Y:S01]  /*6120*/  FMUL.FTZ R111, R0, R111 ;  /* 0x0000006f006f7220 */ /* 0x000fe20000410000 */
[C---:B------:R-:W-:Y:S01]  /*6130*/  FMUL.FTZ R112, R164.reuse, R112 ;  /* 0x00000070a4707220 */ /* 0x040fe20000410000 */
[C---:B------:R-:W-:Y:S01]  /*6140*/  FMUL.FTZ R113, R164.reuse, R113 ;  /* 0x00000071a4717220 */ /* 0x040fe20000410000 */
[C---:B------:R-:W-:Y:S01]  /*6150*/  HMMA.16816.F32 R80, R160.reuse, R178, R80 ;  /* 0x000000b2a050723c */ /* 0x040fe20000001850 */
[----:B------:R-:W-:Y:S03]  /*6160*/  MUFU.EX2 R213, R213 ;  /* 0x000000d500d57308 */ /* 0x000fe60000000800 */
[C---:B------:R-:W-:Y:S01]  /*6170*/  FMUL.FTZ R114, R3.reuse, R114 ;  /* 0x0000007203727220 */ /* 0x040fe20000410000 */
[C---:B------:R-:W-:Y:S01]  /*6180*/  FMUL.FTZ R115, R3.reuse, R115 ;  /* 0x0000007303737220 */ /* 0x040fe20000410000 */
[C---:B------:R-:W-:Y:S01]  /*6190*/  FMUL.FTZ R116, R164.reuse, R116 ;  /* 0x00000074a4747220 */ /* 0x040fe20000410000 */
[----:B------:R-:W-:Y:S01]  /*61a0*/  FMUL.FTZ R117, R164, R117 ;  /* 0x00000075a4757220 */ /* 0x000fe20000410000 */
[-C--:B--2---:R-:W-:Y:S03]  /*61b0*/  HMMA.16816.F32 R84, R160, R148.reuse, R84 ;  /* 0x00000094a054723c */ /* 0x084fe60000001854 */
[----:B------:R-:W-:Y:S01]  /*61c0*/  MUFU.EX2 R212, R212 ;  /* 0x000000d400d47308 */ /* 0x000fe20000000800 */
[C---:B------:R-:W-:Y:S01]  /*61d0*/  FMUL.FTZ R118, R3.reuse, R118 ;  /* 0x0000007603767220 */ /* 0x040fe20000410000 */
[C---:B------:R-:W-:Y:S01]  /*61e0*/  FMUL.FTZ R119, R3.reuse, R119 ;  /* 0x0000007703777220 */ /* 0x040fe20000410000 */
[C---:B------:R-:W-:Y:S01]  /*61f0*/  FMUL.FTZ R120, R2.reuse, R120 ;  /* 0x0000007802787220 */ /* 0x040fe20000410000 */
[----:B------:R-:W-:Y:S01]  /*6200*/  FMUL.FTZ R121, R2, R121 ;  /* 0x0000007902797220 */ /* 0x000fe20000410000 */
[C---:B------:R-:W-:Y:S01]  /*6210*/  FMUL.FTZ R122, R0.reuse, R122 ;  /* 0x0000007a007a7220 */ /* 0x040fe20000410000 */
[C---:B------:R-:W-:Y:S04]  /*6220*/  HMMA.16816.F32 R88, R156.reuse, R148, R88 ;  /* 0x000000949c58723c */ /* 0x040fe80000001858 */
[----:B------:R-:W-:Y:S01]  /*6230*/  MUFU.EX2 R245, R245 ;  /* 0x000000f500f57308 */ /* 0x000fe20000000800 */
[----:B------:R-:W-:Y:S01]  /*6240*/  FMUL.FTZ R123, R0, R123 ;  /* 0x0000007b007b7220 */ /* 0x000fe20000410000 */
[C---:B------:R-:W-:Y:S01]  /*6250*/  FMUL.FTZ R124, R2.reuse, R124 ;  /* 0x0000007c027c7220 */ /* 0x040fe20000410000 */
[----:B------:R-:W-:Y:S01]  /*6260*/  FMUL.FTZ R125, R2, R125 ;  /* 0x0000007d027d7220 */ /* 0x000fe20000410000 */
[C---:B------:R-:W-:Y:S01]  /*6270*/  FMUL.FTZ R126, R0.reuse, R126 ;  /* 0x0000007e007e7220 */ /* 0x040fe20000410000 */
[-C--:B------:R-:W-:Y:S05]  /*6280*/  HMMA.16816.F32 R92, R156, R150.reuse, R92 ;  /* 0x000000969c5c723c */ /* 0x080fea000000185c */
[----:B------:R-:W-:Y:S01]  /*6290*/  MUFU.EX2 R246, R246 ;  /* 0x000000f600f67308 */ /* 0x000fe20000000800 */
[----:B------:R-:W-:Y:S01]  /*62a0*/  FMUL.FTZ R127, R0, R127 ;  /* 0x0000007f007f7220 */ /* 0x000fe20000410000 */
[C---:B------:R-:W-:Y:S01]  /*62b0*/  FMUL.FTZ R128, R164.reuse, R128 ;  /* 0x00000080a4807220 */ /* 0x040fe20000410000 */
[----:B------:R-:W-:Y:S01]  /*62c0*/  FMUL.FTZ R129, R164, R129 ;  /* 0x00000081a4817220 */ /* 0x000fe20000410000 */
[C---:B------:R-:W-:Y:S01]  /*62d0*/  FMUL.FTZ R130, R3.reuse, R130 ;  /* 0x0000008203827220 */ /* 0x040fe20000410000 */
[----:B------:R-:W-:Y:S01]  /*62e0*/  FMUL.FTZ R131, R3, R131 ;  /* 0x0000008303837220 */ /* 0x000fe20000410000 */
[C---:B------:R-:W-:Y:S01]  /*62f0*/  HMMA.16816.F32 R96, R160.reuse, R150, R96 ;  /* 0x00000096a060723c */ /* 0x040fe20000001860 */
[----:B------:R-:W1:Y:S03]  /*6300*/  LDSM.16.MT88.4 R148, [R217+0xb000] ;  /* 0x00b00000d994783b */ /* 0x000e660000004200 */
[----:B------:R-:W-:Y:S01]  /*6310*/  MUFU.EX2 R249, R249 ;  /* 0x000000f900f97308 */ /* 0x000fe20000000800 */
[--C-:B------:R-:W-:Y:S01]  /*6320*/  FFMA.FTZ R172, R20, UR4, -R196.reuse ;  /* 0x0000000414ac7c23 */ /* 0x100fe200080108c4 */
[C---:B------:R-:W-:Y:S01]  /*6330*/  FMUL.FTZ R20, R164.reuse, R144 ;  /* 0x00000090a4147220 */ /* 0x040fe20000410000 */
[--C-:B------:R-:W-:Y:S01]  /*6340*/  FFMA.FTZ R173, R21, UR4, -R196.reuse ;  /* 0x0000000415ad7c23 */ /* 0x100fe200080108c4 */
[----:B------:R-:W-:Y:S01]  /*6350*/  FMUL.FTZ R21, R164, R145 ;  /* 0x00000091a4157220 */ /* 0x000fe20000410000 */
[-C--:B----4-:R-:W-:Y:S05]  /*6360*/  HMMA.16816.F32 R100, R160, R152.reuse, R100 ;  /* 0x00000098a064723c */ /* 0x090fea0000001864 */
[----:B------:R-:W-:Y:S01]  /*6370*/  MUFU.EX2 R248, R248 ;  /* 0x000000f800f87308 */ /* 0x000fe20000000800 */
[--C-:B------:R-:W-:Y:S01]  /*6380*/  FFMA.FTZ R174, R22, UR4, -R197.reuse ;  /* 0x0000000416ae7c23 */ /* 0x100fe200080108c5 */
[----:B------:R-:W-:Y:S01]  /*6390*/  FMUL.FTZ R22, R3, R146 ;  /* 0x0000009203167220 */ /* 0x000fe20000410000 */
[--C-:B------:R-:W-:Y:S01]  /*63a0*/  FFMA.FTZ R175, R23, UR4, -R197.reuse ;  /* 0x0000000417af7c23 */ /* 0x100fe200080108c5 */
[----:B------:R-:W-:Y:S01]  /*63b0*/  FMUL.FTZ R23, R3, R147 ;  /* 0x0000009303177220 */ /* 0x000fe20000410000 */
[C---:B------:R-:W-:Y:S01]  /*63c0*/  FMUL.FTZ R132, R2.reuse, R132 ;  /* 0x0000008402847220 */ /* 0x040fe20000410000 */
[C---:B------:R-:W-:Y:S01]  /*63d0*/  HMMA.16816.F32 R104, R156.reuse, R152, R104 ;  /* 0x000000989c68723c */ /* 0x040fe20000001868 */
[----:B------:R-:W-:Y:S03]  /*63e0*/  LDSM.16.MT88.4 R144, [R217+0x9400] ;  /* 0x00940000d990783b */ /* 0x000fe60000004200 */
[----:B------:R-:W-:Y:S01]  /*63f0*/  MUFU.EX2 R172, R172 ;  /* 0x000000ac00ac7308 */ /* 0x000fe20000000800 */
[----:B------:R-:W-:Y:S01]  /*6400*/  FMUL.FTZ R133, R2, R133 ;  /* 0x0000008502857220 */ /* 0x000fe20000410000 */
[C---:B------:R-:W-:Y:S01]  /*6410*/  FMUL.FTZ R134, R0.reuse, R134 ;  /* 0x0000008600867220 */ /* 0x040fe20000410000 */
[----:B------:R-:W-:Y:S01]  /*6420*/  FMUL.FTZ R135, R0, R135 ;  /* 0x0000008700877220 */ /* 0x000fe20000410000 */
[--C-:B------:R-:W-:Y:S01]  /*6430*/  FFMA.FTZ R176, R32, UR4, -R196.reuse ;  /* 0x0000000420b07c23 */ /* 0x100fe200080108c4 */
[-C--:B------:R-:W-:Y:S05]  /*6440*/  HMMA.16816.F32 R108, R156, R154.reuse, R108 ;  /* 0x0000009a9c6c723c */ /* 0x080fea000000186c */
[----:B------:R-:W2:Y:S01]  /*6450*/  MUFU.EX2 R173, R173 ;  /* 0x000000ad00ad7308 */ /* 0x000ea20000000800 */
[C---:B------:R-:W-:Y:S01]  /*6460*/  FMUL.FTZ R32, R2.reuse, R140 ;  /* 0x0000008c02207220 */ /* 0x040fe20000410000 */
[----:B------:R-:W-:Y:S01]  /*6470*/  FFMA.FTZ R177, R33, UR4, -R196 ;  /* 0x0000000421b17c23 */ /* 0x000fe200080108c4 */
[----:B------:R-:W-:Y:S01]  /*6480*/  FMUL.FTZ R33, R2, R141 ;  /* 0x0000008d02217220 */ /* 0x000fe20000410000 */
[--C-:B------:R-:W-:Y:S01]  /*6490*/  FFMA.FTZ R178, R34, UR4, -R197.reuse ;  /* 0x0000000422b27c23 */ /* 0x100fe200080108c5 */
[C---:B------:R-:W-:Y:S01]  /*64a0*/  FMUL.FTZ R34, R0.reuse, R142 ;  /* 0x0000008e00227220 */ /* 0x040fe20000410000 */
[C---:B------:R-:W-:Y:S01]  /*64b0*/  HMMA.16816.F32 R112, R160.reuse, R154, R112 ;  /* 0x0000009aa070723c */ /* 0x040fe20000001870 */
[----:B------:R-:W3:Y:S03]  /*64c0*/  LDSM.16.MT88.4 R152, [R169+0x2000] ;  /* 0x00200000a998783b */ /* 0x000ee60000004200 */
[----:B------:R-:W-:Y:S01]  /*64d0*/  MUFU.EX2 R174, R174 ;  /* 0x000000ae00ae7308 */ /* 0x000fe20000000800 */
[----:B------:R-:W-:Y:S01]  /*64e0*/  FFMA.FTZ R179, R35, UR4, -R197 ;  /* 0x0000000423b37c23 */ /* 0x000fe200080108c5 */
[----:B------:R-:W-:Y:S08]  /*64f0*/  FMUL.FTZ R35, R0, R143 ;  /* 0x0000008f00237220 */ /* 0x000ff00000410000 */
[----:B------:R-:W4:Y:S01]  /*6500*/  MUFU.EX2 R175, R175 ;  /* 0x000000af00af7308 */ /* 0x000f220000000800 */
[--C-:B------:R-:W-:Y:S01]  /*6510*/  FFMA.FTZ R198, R24, UR4, -R195.reuse ;  /* 0x0000000418c67c23 */ /* 0x100fe200080108c3 */
[C---:B------:R-:W-:Y:S01]  /*6520*/  FMUL.FTZ R24, R164.reuse, R136 ;  /* 0x00000088a4187220 */ /* 0x040fe20000410000 */
[-C--:B-1----:R-:W-:Y:S01]  /*6530*/  HMMA.16816.F32 R116, R160, R148.reuse, R116 ;  /* 0x00000094a074723c */ /* 0x082fe20000001874 */
[----:B------:R-:W1:Y:S06]  /*6540*/  LDSM.16.MT88.4 R140, [R169+0x400] ;  /* 0x00040000a98c783b */ /* 0x000e6c0000004200 */
[----:B------:R-:W-:Y:S01]  /*6550*/  MUFU.EX2 R176, R176 ;  /* 0x000000b000b07308 */ /* 0x000fe20000000800 */
[--C-:B------:R-:W-:Y:S01]  /*6560*/  FFMA.FTZ R199, R25, UR4, -R195.reuse ;  /* 0x0000000419c77c23 */ /* 0x100fe200080108c3 */
[----:B------:R-:W-:Y:S01]  /*6570*/  FMUL.FTZ R25, R164, R137 ;  /* 0x00000089a4197220 */ /* 0x000fe20000410000 */
[--C-:B------:R-:W-:Y:S01]  /*6580*/  FFMA.FTZ R201, R26, UR4, -R194.reuse ;  /* 0x000000041ac97c23 */ /* 0x100fe200080108c2 */
[----:B------:R-:W-:Y:S06]  /*6590*/  FMUL.FTZ R26, R3, R138 ;  /* 0x0000008a031a7220 */ /* 0x000fec0000410000 */
[----:B------:R-:W-:Y:S01]  /*65a0*/  MUFU.EX2 R198, R198 ;  /* 0x000000c600c67308 */ /* 0x000fe20000000800 */
[C---:B------:R-:W-:Y:S09]  /*65b0*/  HMMA.16816.F32 R120, R156.reuse, R148, R120 ;  /* 0x000000949c78723c */ /* 0x040ff20000001878 */
[----:B------:R-:W5:Y:S01]  /*65c0*/  MUFU.EX2 R199, R199 ;  /* 0x000000c700c77308 */ /* 0x000f620000000800 */
[--C-:B------:R-:W-:Y:S01]  /*65d0*/  FFMA.FTZ R204, R27, UR4, -R194.reuse ;  /* 0x000000041bcc7c23 */ /* 0x100fe200080108c2 */
[----:B------:R-:W-:Y:S01]  /*65e0*/  FMUL.FTZ R27, R3, R139 ;  /* 0x0000008b031b7220 */ /* 0x000fe20000410000 */
[--C-:B------:R-:W-:Y:S07]  /*65f0*/  FFMA.FTZ R202, R28, UR4, -R195.reuse ;  /* 0x000000041cca7c23 */ /* 0x100fee00080108c3 */
[----:B------:R-:W-:Y:S01]  /*6600*/  MUFU.EX2 R201, R201 ;  /* 0x000000c900c97308 */ /* 0x000fe20000000800 */
[-C--:B------:R-:W-:Y:S09]  /*6610*/  HMMA.16816.F32 R124, R156, R150.reuse, R124 ;  /* 0x000000969c7c723c */ /* 0x080ff2000000187c */
[----:B------:R-:W1:Y:S01]  /*6620*/  MUFU.EX2 R204, R204 ;  /* 0x000000cc00cc7308 */ /* 0x000e620000000800 */
[----:B--2---:R-:W-:Y:S01]  /*6630*/  F2FP.F16.F32.PACK_AB R28, R173, R172 ;  /* 0x000000acad1c723e */ /* 0x004fe200000000ff */
[--C-:B------:R-:W-:Y:S01]  /*6640*/  FFMA.FTZ R203, R29, UR4, -R195.reuse ;  /* 0x000000041dcb7c23 */ /* 0x100fe200080108c3 */
[----:B----4-:R-:W-:Y:S07]  /*6650*/  F2FP.F16.F32.PACK_AB R29, R175, R174 ;  /* 0x000000aeaf1d723e */ /* 0x010fee00000000ff */
[----:B------:R-:W-:Y:S01]  /*6660*/  MUFU.EX2 R202, R202 ;  /* 0x000000ca00ca7308 */ /* 0x000fe20000000800 */
[C---:B------:R-:W-:Y:S01]  /*6670*/  HMMA.16816.F32 R128, R160.reuse, R150, R128 ;  /* 0x00000096a080723c */ /* 0x040fe20000001880 */
[----:B------:R-:W2:Y:S08]  /*6680*/  LDSM.16.MT88.4 R148, [R217+0xa400] ;  /* 0x00a40000d994783b */ /* 0x000eb00000004200 */
[----:B------:R-:W4:Y:S01]  /*6690*/  MUFU.EX2 R203, R203 ;  /* 0x000000cb00cb7308 */ /* 0x000f220000000800 */
[----:B-----5:R-:W-:Y:S01]  /*66a0*/  F2FP.F16.F32.PACK_AB R136, R199, R198 ;  /* 0x000000c6c788723e */ /* 0x020fe200000000ff */
[--C-:B------:R-:W-:Y:S01]  /*66b0*/  FFMA.FTZ R205, R30, UR4, -R194.reuse ;  /* 0x000000041ecd7c23 */ /* 0x100fe200080108c2 */
[--C-:B------:R-:W-:Y:S07]  /*66c0*/  FFMA.FTZ R200, R31, UR4, -R194.reuse ;  /* 0x000000041fc87c23 */ /* 0x100fee00080108c2 */
[----:B------:R-:W5:Y:S01]  /*66d0*/  MUFU.EX2 R177, R177 ;  /* 0x000000b100b17308 */ /* 0x000f620000000800 */
[-C--:B---3--:R-:W-:Y:S03]  /*66e0*/  HMMA.16816.F32 R20, R160, R152.reuse, R20 ;  /* 0x00000098a014723c */ /* 0x088fe60000001814 */
[----:B-1----:R-:W-:Y:S06]  /*66f0*/  F2FP.F16.F32.PACK_AB R137, R204, R201 ;  /* 0x000000c9cc89723e */ /* 0x002fec00000000ff */
[----:B------:R-:W-:Y:S01]  /*6700*/  MUFU.EX2 R205, R205 ;  /* 0x000000cd00cd7308 */ /* 0x000fe20000000800 */
[--C-:B------:R-:W-:Y:S01]  /*6710*/  FFMA.FTZ R215, R40, UR4, -R195.reuse ;  /* 0x0000000428d77c23 */ /* 0x100fe200080108c3 */
[----:B------:R-:W-:Y:S01]  /*6720*/  FFMA.FTZ R214, R41, UR4, -R195 ;  /* 0x0000000429d67c23 */ /* 0x000fe200080108c3 */
[--C-:B------:R-:W-:Y:S01]  /*6730*/  FFMA.FTZ R247, R42, UR4, -R194.reuse ;  /* 0x000000042af77c23 */ /* 0x100fe200080108c2 */
[C---:B------:R-:W-:Y:S06]  /*6740*/  HMMA.16816.F32 R132, R156.reuse, R152, R132 ;  /* 0x000000989c84723c */ /* 0x040fec0000001884 */
[----:B------:R-:W-:Y:S01]  /*6750*/  MUFU.EX2 R178, R178 ;  /* 0x000000b200b27308 */ /* 0x000fe20000000800 */
[----:B----4-:R-:W-:Y:S09]  /*6760*/  F2FP.F16.F32.PACK_AB R138, R203, R202 ;  /* 0x000000cacb8a723e */ /* 0x010ff200000000ff */
[----:B------:R-:W1:Y:S01]  /*6770*/  MUFU.EX2 R179, R179 ;  /* 0x000000b300b37308 */ /* 0x000e620000000800 */
[----:B-----5:R-:W-:Y:S01]  /*6780*/  F2FP.F16.F32.PACK_AB R30, R177, R176 ;  /* 0x000000b0b11e723e */ /* 0x020fe200000000ff */
[--C-:B------:R-:W-:Y:S01]  /*6790*/  FFMA.FTZ R244, R43, UR4, -R194.reuse ;  /* 0x000000042bf47c23 */ /* 0x100fe200080108c2 */
[-C--:B------:R-:W-:Y:S07]  /*67a0*/  HMMA.16816.F32 R32, R156, R154.reuse, R32 ;  /* 0x0000009a9c20723c */ /* 0x080fee0000001820 */
[----:B------:R-:W3:Y:S01]  /*67b0*/  MUFU.EX2 R200, R200 ;  /* 0x000000c800c87308 */ /* 0x000ee20000000800 */
[----:B------:R-:W4:Y:S01]  /*67c0*/  LDSM.16.MT88.4 R156, [R169+0x1400] ;  /* 0x00140000a99c783b */ /* 0x000f220000004200 */
[----:B------:R-:W-:Y:S01]  /*67d0*/  F2FP.F16.F32.PACK_AB R42, R246, R245 ;  /* 0x000000f5f62a723e */ /* 0x000fe200000000ff */
[--C-:B------:R-:W-:Y:S01]  /*67e0*/  FFMA.FTZ R66, R66, UR4, -R197.reuse ;  /* 0x0000000442427c23 */ /* 0x100fe200080108c5 */
[----:B------:R-:W-:Y:S06]  /*67f0*/  F2FP.F16.F32.PACK_AB R43, R248, R249 ;  /* 0x000000f9f82b723e */ /* 0x000fec00000000ff */
[----:B------:R-:W-:Y:S01]  /*6800*/  MUFU.EX2 R215, R215 ;  /* 0x000000d700d77308 */ /* 0x000fe20000000800 */
[----:B------:R-:W-:Y:S01]  /*6810*/  FFMA.FTZ R197, R67, UR4, -R197 ;  /* 0x0000000443c57c23 */ /* 0x000fe200080108c5 */
[----:B------:R-:W-:Y:S01]  /*6820*/  HMMA.16816.F32 R24, R160, R154, R24 ;  /* 0x0000009aa018723c */ /* 0x000fe20000001818 */
[----:B------:R-:W5:Y:S07]  /*6830*/  LDSM.16.MT88.4 R152, [R217+0xb400] ;  /* 0x00b40000d998783b */ /* 0x000f6e0000004200 */
[----:B------:R-:W2:Y:S01]  /*6840*/  MUFU.EX2 R214, R214 ;  /* 0x000000d600d67308 */ /* 0x000ea20000000800 */
[----:B-1----:R-:W-:Y:S01]  /*6850*/  F2FP.F16.F32.PACK_AB R31, R179, R178 ;  /* 0x000000b2b31f723e */ /* 0x002fe200000000ff */
[--C-:B------:R-:W-:Y:S01]  /*6860*/  FFMA.FTZ R56, R56, UR4, -R195.reuse ;  /* 0x0000000438387c23 */ /* 0x100fe200080108c3 */
[----:B------:R-:W-:Y:S07]  /*6870*/  ISETP.GT.AND P0, PT, R238, RZ, PT ;  /* 0x000000ffee00720c */ /* 0x000fee0003f04270 */
[----:B------:R-:W-:Y:S01]  /*6880*/  MUFU.EX2 R247, R247 ;  /* 0x000000f700f77308 */ /* 0x000fe20000000800 */
[----:B---3--:R-:W-:Y:S01]  /*6890*/  F2FP.F16.F32.PACK_AB R139, R200, R205 ;  /* 0x000000cdc88b723e */ /* 0x008fe200000000ff */
[----:B------:R-:W-:Y:S01]  /*68a0*/  FFMA.FTZ R57, R57, UR4, -R195 ;  /* 0x0000000439397c23 */ /* 0x000fe200080108c3 */
[----:B------:R-:W-:Y:S01]  /*68b0*/  IADD3 R238, PT, PT, R238, -0x1, RZ ;  /* 0xffffffffeeee7810 */ /* 0x000fe20007ffe0ff */
[-C--:B------:R-:W-:Y:S06]  /*68c0*/  HMMA.16816.F32 R4, R28, R144.reuse, R4 ;  /* 0x000000901c04723c */ /* 0x080fec0000001804 */
[----:B------:R-:W1:Y:S10]  /*68d0*/  MUFU.EX2 R244, R244 ;  /* 0x000000f400f47308 */ /* 0x000e740000000800 */
[----:B------:R-:W-:Y:S01]  /*68e0*/  MUFU.EX2 R250, R250 ;  /* 0x000000fa00fa7308 */ /* 0x000fe20000000800 */
[----:B--2---:R-:W-:Y:S01]  /*68f0*/  F2FP.F16.F32.PACK_AB R40, R214, R215 ;  /* 0x000000d7d628723e */ /* 0x004fe200000000ff */
[--C-:B------:R-:W-:Y:S01]  /*6900*/  FFMA.FTZ R58, R58, UR4, -R194.reuse ;  /* 0x000000043a3a7c23 */ /* 0x100fe200080108c2 */
[C---:B------:R-:W-:Y:S07]  /*6910*/  HMMA.16816.F32 R8, R136.reuse, R144, R8 ;  /* 0x000000908808723c */ /* 0x040fee0000001808 */
[----:B------:R-:W-:Y:S01]  /*6920*/  MUFU.EX2 R251, R251 ;  /* 0x000000fb00fb7308 */ /* 0x000fe20000000800 */
[----:B------:R-:W-:Y:S09]  /*6930*/  FFMA.FTZ R59, R59, UR4, -R194 ;  /* 0x000000043b3b7c23 */ /* 0x000ff200080108c2 */
[----:B------:R-:W-:Y:S01]  /*6940*/  MUFU.EX2 R252, R252 ;  /* 0x000000fc00fc7308 */ /* 0x000fe20000000800 */
[----:B------:R-:W-:Y:S01]  /*6950*/  FFMA.FTZ R181, R164, R243, R181 ;  /* 0x000000f3a4b57223 */ /* 0x000fe200000100b5 */
[----:B-1----:R-:W-:Y:S01]  /*6960*/  F2FP.F16.F32.PACK_AB R41, R244, R247 ;  /* 0x000000f7f429723e */ /* 0x002fe200000000ff */
[-C--:B------:R-:W-:Y:S07]  /*6970*/  HMMA.16816.F32 R12, R136, R146.reuse, R12 ;  /* 0x00000092880c723c */ /* 0x080fee000000180c */
[----:B------:R-:W-:Y:S01]  /*6980*/  MUFU.EX2 R66, R66 ;  /* 0x0000004200427308 */ /* 0x000fe20000000800 */
[----:B------:R-:W-:Y:S01]  /*6990*/  FFMA.FTZ R184, R3, R242, R184 ;  /* 0x000000f203b87223 */ /* 0x000fe200000100b8 */
[----:B------:R-:W-:Y:S08]  /*69a0*/  FFMA.FTZ R191, R2, R241, R191 ;  /* 0x000000f102bf7223 */ /* 0x000ff000000100bf */
[----:B------:R-:W-:Y:S01]  /*69b0*/  MUFU.EX2 R197, R197 ;  /* 0x000000c500c57308 */ /* 0x000fe20000000800 */
[----:B------:R-:W-:Y:S01]  /*69c0*/  MOV R2, R165 ;  /* 0x000000a500027202 */ /* 0x000fe20000000f00 */
[----:B------:R-:W-:Y:S01]  /*69d0*/  FFMA.FTZ R187, R0, R239, R187 ;  /* 0x000000ef00bb7223 */ /* 0x000fe200000100bb */
[C---:B------:R-:W-:Y:S01]  /*69e0*/  HMMA.16816.F32 R16, R28.reuse, R146, R16 ;  /* 0x000000921c10723c */ /* 0x040fe20000001810 */
[----:B------:R-:W-:Y:S06]  /*69f0*/  LDSM.16.MT88.4 R144, [R217+0xa800] ;  /* 0x00a80000d990783b */ /* 0x000fec0000004200 */
[----:B------:R-:W-:Y:S01]  /*6a00*/  MUFU.EX2 R56, R56 ;  /* 0x0000003800387308 */ /* 0x000fe20000000800 */
[----:B------:R-:W-:Y:S01]  /*6a10*/  FADD.FTZ R181, R171, R181 ;  /* 0x000000b5abb57221 */ /* 0x000fe20000010000 */
[----:B------:R-:W-:Y:S08]  /*6a20*/  FADD.FTZ R3, R170, R184 ;  /* 0x000000b8aa037221 */ /* 0x000ff00000010000 */
[----:B------:R-:W1:Y:S01]  /*6a30*/  MUFU.EX2 R57, R57 ;  /* 0x0000003900397308 */ /* 0x000e620000000800 */
[----:B------:R-:W-:Y:S01]  /*6a40*/  FADD.FTZ R186, R186, R191 ;  /* 0x000000bfbaba7221 */ /* 0x000fe20000010000 */
[-C--:B------:R-:W-:Y:S08]  /*6a50*/  HMMA.16816.F32 R68, R28, R140.reuse, R68 ;  /* 0x0000008c1c44723c */ /* 0x080ff00000001844 */
[----:B------:R-:W-:Y:S01]  /*6a60*/  MUFU.EX2 R58, R58 ;  /* 0x0000003a003a7308 */ /* 0x000fe20000000800 */
[----:B------:R-:W-:Y:S01]  /*6a70*/  FADD.FTZ R188, R188, R187 ;  /* 0x000000bbbcbc7221 */ /* 0x000fe20000010000 */
[----:B------:R-:W-:Y:S01]  /*6a80*/  FADD.FTZ R180, R180, R181 ;  /* 0x000000b5b4b47221 */ /* 0x000fe20000010000 */
[----:B------:R-:W-:Y:S01]  /*6a90*/  FADD.FTZ R182, R182, R3 ;  /* 0x00000003b6b67221 */ /* 0x000fe20000010000 */
[----:B------:R-:W-:Y:S01]  /*6aa0*/  FADD.FTZ R189, R189, R186 ;  /* 0x000000babdbd7221 */ /* 0x000fe20000010000 */
[----:B------:R-:W-:Y:S01]  /*6ab0*/  FADD.FTZ R193, R193, R188 ;  /* 0x000000bcc1c17221 */ /* 0x000fe20000010000 */
[C---:B------:R-:W-:Y:S04]  /*6ac0*/  HMMA.16816.F32 R72, R136.reuse, R140, R72 ;  /* 0x0000008c8848723c */ /* 0x040fe80000001848 */
[----:B------:R-:W-:Y:S01]  /*6ad0*/  FADD.FTZ R183, R183, R180 ;  /* 0x000000b4b7b77221 */ /* 0x000fe20000010000 */
[----:B------:R-:W-:Y:S01]  /*6ae0*/  FADD.FTZ R185, R185, R182 ;  /* 0x000000b6b9b97221 */ /* 0x000fe20000010000 */
[----:B------:R-:W-:Y:S01]  /*6af0*/  FADD.FTZ R189, R190, R189 ;  /* 0x000000bdbebd7221 */ /* 0x000fe20000010000 */
[----:B------:R-:W-:Y:S01]  /*6b00*/  FADD.FTZ R192, R192, R193 ;  /* 0x000000c1c0c07221 */ /* 0x000fe20000010000 */
[-C--:B------:R-:W-:Y:S03]  /*6b10*/  HMMA.16816.F32 R76, R136, R142.reuse, R76 ;  /* 0x0000008e884c723c */ /* 0x080fe6000000184c */
[----:B------:R-:W-:Y:S01]  /*6b20*/  FADD.FTZ R172, R172, R183 ;  /* 0x000000b7acac7221 */ /* 0x000fe20000010000 */
[----:B------:R-:W-:Y:S01]  /*6b30*/  FADD.FTZ R174, R174, R185 ;  /* 0x000000b9aeae7221 */ /* 0x000fe20000010000 */
[----:B------:R-:W-:Y:S01]  /*6b40*/  FADD.FTZ R198, R198, R189 ;  /* 0x000000bdc6c67221 */ /* 0x000fe20000010000 */
[----:B------:R-:W-:Y:S01]  /*6b50*/  FADD.FTZ R201, R201, R192 ;  /* 0x000000c0c9c97221 */ /* 0x000fe20000010000 */
[----:B------:R-:W-:Y:S01]  /*6b60*/  FADD.FTZ R173, R173, R172 ;  /* 0x000000acadad7221 */ /* 0x000fe20000010000 */
[C---:B------:R-:W-:Y:S01]  /*6b70*/  HMMA.16816.F32 R80, R28.reuse, R142, R80 ;  /* 0x0000008e1c50723c */ /* 0x040fe20000001850 */
[----:B------:R-:W2:Y:S03]  /*6b80*/  LDSM.16.MT88.4 R140, [R169+0x2400] ;  /* 0x00240000a98c783b */ /* 0x000ea60000004200 */
        /* <DEDUP_REMOVED lines=13> */
[----:B------:R-:W-:Y:S02]  /*6c60*/  MOV R0, R167 ;  /* 0x000000a700007202 */ /* 0x000fe40000000f00 */
[-C--:B------:R-:W-:Y:S03]  /*6c70*/  HMMA.16816.F32 R92, R136, R150.reuse, R92 ;  /* 0x00000096885c723c */ /* 0x080fe6000000185c */
[----:B------:R-:W-:Y:S01]  /*6c80*/  FADD.FTZ R215, R215, R202 ;  /* 0x000000cad7d77221 */ /* 0x000fe20000010000 */
[----:B------:R-:W-:Y:S01]  /*6c90*/  FADD.FTZ R247, R247, R200 ;  /* 0x000000c8f7f77221 */ /* 0x000fe20000010000 */
[----:B------:R-:W-:Y:S02]  /*6ca0*/  MOV R3, R168 ;  /* 0x000000a800037202 */ /* 0x000fe40000000f00 */
[----:B------:R-:W-:Y:S01]  /*6cb0*/  FADD.FTZ R214, R214, R215 ;  /* 0x000000d7d6d67221 */ /* 0x000fe20000010000 */
[C---:B------:R-:W-:Y:S01]  /*6cc0*/  HMMA.16816.F32 R96, R28.reuse, R150, R96 ;  /* 0x000000961c60723c */ /* 0x040fe20000001860 */
[----:B------:R-:W-:Y:S03]  /*6cd0*/  LDSM.16.MT88.4 R148, [R217+0x9c00] ;  /* 0x009c0000d994783b */ /* 0x000fe60000004200 */
[----:B------:R-:W-:Y:S01]  /*6ce0*/  FADD.FTZ R244, R244, R247 ;  /* 0x000000f7f4f47221 */ /* 0x000fe20000010000 */
[----:B------:R-:W-:Y:S03]  /*6cf0*/  FADD.FTZ R245, R245, R214 ;  /* 0x000000d6f5f57221 */ /* 0x000fe60000010000 */
[-C--:B----4-:R-:W-:Y:S03]  /*6d00*/  HMMA.16816.F32 R100, R28, R156.reuse, R100 ;  /* 0x0000009c1c64723c */ /* 0x090fe60000001864 */
[----:B------:R-:W-:Y:S01]  /*6d10*/  FADD.FTZ R249, R249, R244 ;  /* 0x000000f4f9f97221 */ /* 0x000fe20000010000 */
[----:B------:R-:W-:Y:S03]  /*6d20*/  FADD.FTZ R245, R246, R245 ;  /* 0x000000f5f6f57221 */ /* 0x000fe60000010000 */
[----:B------:R-:W-:Y:S01]  /*6d30*/  FADD.FTZ R249, R248, R249 ;  /* 0x000000f9f8f97221 */ /* 0x000fe20000010000 */
[C---:B------:R-:W-:Y:S08]  /*6d40*/  HMMA.16816.F32 R104, R136.reuse, R156, R104 ;  /* 0x0000009c8868723c */ /* 0x040ff00000001868 */
[-C--:B------:R-:W-:Y:S08]  /*6d50*/  HMMA.16816.F32 R108, R136, R158.reuse, R108 ;  /* 0x0000009e886c723c */ /* 0x080ff0000000186c */
[C---:B------:R-:W-:Y:S08]  /*6d60*/  HMMA.16816.F32 R112, R28.reuse, R158, R112 ;  /* 0x0000009e1c70723c */ /* 0x040ff00000001870 */
[-C--:B-----5:R-:W-:Y:S08]  /*6d70*/  HMMA.16816.F32 R116, R28, R152.reuse, R116 ;  /* 0x000000981c74723c */ /* 0x0a0ff00000001874 */
[C---:B------:R-:W-:Y:S08]  /*6d80*/  HMMA.16816.F32 R120, R136.reuse, R152, R120 ;  /* 0x000000988878723c */ /* 0x040ff00000001878 */
[-C--:B------:R-:W-:Y:S08]  /*6d90*/  HMMA.16816.F32 R124, R136, R154.reuse, R124 ;  /* 0x0000009a887c723c */ /* 0x080ff0000000187c */
[C---:B------:R-:W-:Y:S08]  /*6da0*/  HMMA.16816.F32 R128, R28.reuse, R154, R128 ;  /* 0x0000009a1c80723c */ /* 0x040ff00000001880 */
[-C--:B--2---:R-:W-:Y:S08]  /*6db0*/  HMMA.16816.F32 R20, R28, R140.reuse, R20 ;  /* 0x0000008c1c14723c */ /* 0x084ff00000001814 */
[C---:B------:R-:W-:Y:S04]  /*6dc0*/  HMMA.16816.F32 R132, R136.reuse, R140, R132 ;  /* 0x0000008c8884723c */ /* 0x040fe80000001884 */
[C---:B-1----:R-:W-:Y:S01]  /*6dd0*/  F2FP.F16.F32.PACK_AB R140, R57.reuse, R56 ;  /* 0x00000038398c723e */ /* 0x042fe200000000ff */
[----:B------:R-:W-:Y:S03]  /*6de0*/  FADD.FTZ R56, R56, R245 ;  /* 0x000000f538387221 */ /* 0x000fe60000010000 */
[-C--:B------:R-:W-:Y:S01]  /*6df0*/  HMMA.16816.F32 R32, R136, R142.reuse, R32 ;  /* 0x0000008e8820723c */ /* 0x080fe20000001820 */
[----:B------:R-:W1:Y:S02]  /*6e00*/  LDSM.16.MT88.4 R136, [R217+0xb800] ;  /* 0x00b80000d988783b */ /* 0x000e640000004200 */
[----:B------:R-:W-:Y:S05]  /*6e10*/  FADD.FTZ R57, R57, R56 ;  /* 0x0000003839397221 */ /* 0x000fea0000010000 */
[----:B------:R-:W-:Y:S04]  /*6e20*/  HMMA.16816.F32 R24, R28, R142, R24 ;  /* 0x0000008e1c18723c */ /* 0x000fe80000001818 */
[----:B------:R-:W-:Y:S01]  /*6e30*/  F2FP.F16.F32.PACK_AB R28, R207, R206 ;  /* 0x000000cecf1c723e */ /* 0x000fe200000000ff */
[----:B------:R-:W-:Y:S01]  /*6e40*/  FADD.FTZ R206, R206, R177 ;  /* 0x000000b1cece7221 */ /* 0x000fe20000010000 */
[----:B------:R-:W-:Y:S01]  /*6e50*/  F2FP.F16.F32.PACK_AB R29, R211, R208 ;  /* 0x000000d0d31d723e */ /* 0x000fe200000000ff */
[----:B------:R-:W-:Y:S01]  /*6e60*/  FADD.FTZ R208, R208, R179 ;  /* 0x000000b3d0d07221 */ /* 0x000fe20000010000 */
[----:B------:R-:W-:Y:S01]  /*6e70*/  F2FP.F16.F32.PACK_AB R30, R210, R209 ;  /* 0x000000d1d21e723e */ /* 0x000fe200000000ff */
[----:B------:R-:W-:Y:S01]  /*6e80*/  FADD.FTZ R206, R207, R206 ;  /* 0x000000cecfce7221 */ /* 0x000fe20000010000 */
[----:B------:R-:W-:Y:S01]  /*6e90*/  F2FP.F16.F32.PACK_AB R31, R212, R213 ;  /* 0x000000d5d41f723e */ /* 0x000fe200000000ff */
[----:B------:R-:W-:Y:S02]  /*6ea0*/  FADD.FTZ R208, R211, R208 ;  /* 0x000000d0d3d07221 */ /* 0x000fe40000010000 */
[----:B------:R-:W-:Y:S02]  /*6eb0*/  FADD.FTZ R209, R209, R206 ;  /* 0x000000ced1d17221 */ /* 0x000fe40000010000 */
[----:B------:R-:W-:Y:S02]  /*6ec0*/  FADD.FTZ R213, R213, R208 ;  /* 0x000000d0d5d57221 */ /* 0x000fe40000010000 */
[-C--:B------:R-:W-:Y:S03]  /*6ed0*/  HMMA.16816.F32 R4, R28, R36.reuse, R4 ;  /* 0x000000241c04723c */ /* 0x080fe60000001804 */
[----:B------:R-:W-:Y:S01]  /*6ee0*/  FADD.FTZ R209, R210, R209 ;  /* 0x000000d1d2d17221 */ /* 0x000fe20000010000 */
[----:B------:R-:W-:Y:S04]  /*6ef0*/  FADD.FTZ R213, R212, R213 ;  /* 0x000000d5d4d57221 */ /* 0x000fe80000010000 */
[C---:B------:R-:W-:Y:S04]  /*6f00*/  HMMA.16816.F32 R8, R40.reuse, R36, R8 ;  /* 0x000000242808723c */ /* 0x040fe80000001808 */
[----:B------:R-:W-:Y:S04]  /*6f10*/  FADD.FTZ R213, R252, R213 ;  /* 0x000000d5fcd57221 */ /* 0x000fe80000010000 */
[-C--:B------:R-:W-:Y:S08]  /*6f20*/  HMMA.16816.F32 R12, R40, R38.reuse, R12 ;  /* 0x00000026280c723c */ /* 0x080ff0000000180c */
[C---:B------:R-:W-:Y:S01]  /*6f30*/  HMMA.16816.F32 R16, R28.reuse, R38, R16 ;  /* 0x000000261c10723c */ /* 0x040fe20000001810 */
[----:B------:R-:W2:Y:S07]  /*6f40*/  LDSM.16.MT88.4 R36, [R169+0x2800] ;  /* 0x00280000a924783b */ /* 0x000eae0000004200 */
[-C--:B------:R-:W-:Y:S08]  /*6f50*/  HMMA.16816.F32 R68, R28, R48.reuse, R68 ;  /* 0x000000301c44723c */ /* 0x080ff00000001844 */
[C---:B------:R-:W-:Y:S08]  /*6f60*/  HMMA.16816.F32 R72, R40.reuse, R48, R72 ;  /* 0x000000302848723c */ /* 0x040ff00000001848 */
[-C--:B------:R-:W-:Y:S08]  /*6f70*/  HMMA.16816.F32 R76, R40, R50.reuse, R76 ;  /* 0x00000032284c723c */ /* 0x080ff0000000184c */
[C---:B------:R-:W-:Y:S01]  /*6f80*/  HMMA.16816.F32 R80, R28.reuse, R50, R80 ;  /* 0x000000321c50723c */ /* 0x040fe20000001850 */
[----:B------:R-:W-:Y:S07]  /*6f90*/  LDSM.16.MT88.4 R48, [R217+0xac00] ;  /* 0x00ac0000d930783b */ /* 0x000fee0000004200 */
[-C--:B------:R-:W-:Y:S08]  /*6fa0*/  HMMA.16816.F32 R84, R28, R144.reuse, R84 ;  /* 0x000000901c54723c */ /* 0x080ff00000001854 */
[C---:B------:R-:W-:Y:S08]  /*6fb0*/  HMMA.16816.F32 R88, R40.reuse, R144, R88 ;  /* 0x000000902858723c */ /* 0x040ff00000001858 */
[-C--:B------:R-:W-:Y:S08]  /*6fc0*/  HMMA.16816.F32 R92, R40, R146.reuse, R92 ;  /* 0x00000092285c723c */ /* 0x080ff0000000185c */
[C---:B------:R-:W-:Y:S08]  /*6fd0*/  HMMA.16816.F32 R96, R28.reuse, R146, R96 ;  /* 0x000000921c60723c */ /* 0x040ff00000001860 */
[-C--:B------:R-:W-:Y:S08]  /*6fe0*/  HMMA.16816.F32 R100, R28, R44.reuse, R100 ;  /* 0x0000002c1c64723c */ /* 0x080ff00000001864 */
[C---:B------:R-:W-:Y:S04]  /*6ff0*/  HMMA.16816.F32 R104, R40.reuse, R44, R104 ;  /* 0x0000002c2868723c */ /* 0x040fe80000001868 */
[--C-:B------:R-:W-:Y:S01]  /*7000*/  FFMA.FTZ R44, R64, UR4, -R196.reuse ;  /* 0x00000004402c7c23 */ /* 0x100fe200080108c4 */
[----:B------:R-:W-:Y:S01]  /*7010*/  FFMA.FTZ R196, R65, UR4, -R196 ;  /* 0x0000000441c47c23 */ /* 0x000fe200080108c4 */
[----:B------:R3:W4:Y:S02]  /*7020*/  MUFU.EX2 R64, R55 ;  /* 0x0000003700407308 */ /* 0x0007240000000800 */
[-C--:B------:R-:W-:Y:S08]  /*7030*/  HMMA.16816.F32 R108, R40, R46.reuse, R108 ;  /* 0x0000002e286c723c */ /* 0x080ff0000000186c */
[----:B------:R5:W-:Y:S10]  /*7040*/  MUFU.EX2 R65, R44 ;  /* 0x0000002c00417308 */ /* 0x000bf40000000800 */
[----:B------:R-:W2:Y:S01]  /*7050*/  MUFU.EX2 R196, R196 ;  /* 0x000000c400c47308 */ /* 0x000ea20000000800 */
[C---:B------:R-:W-:Y:S01]  /*7060*/  HMMA.16816.F32 R112, R28.reuse, R46, R112 ;  /* 0x0000002e1c70723c */ /* 0x040fe20000001870 */
[----:B---3--:R-:W-:Y:S03]  /*7070*/  LDSM.16.MT88.4 R52, [R169+0x1c00] ;  /* 0x001c0000a934783b */ /* 0x008fe60000004200 */
[----:B----4-:R-:W-:Y:S04]  /*7080*/  FADD.FTZ R213, R64, R213 ;  /* 0x000000d540d57221 */ /* 0x010fe80000010000 */
[-C--:B-1----:R-:W-:Y:S01]  /*7090*/  HMMA.16816.F32 R116, R28, R136.reuse, R116 ;  /* 0x000000881c74723c */ /* 0x082fe20000001874 */
[----:B-----5:R-:W1:Y:S07]  /*70a0*/  LDSM.16.MT88.4 R44, [R169+0xc00] ;  /* 0x000c0000a92c783b */ /* 0x020e6e0000004200 */
[C---:B------:R-:W-:Y:S04]  /*70b0*/  HMMA.16816.F32 R120, R40.reuse, R136, R120 ;  /* 0x000000882878723c */ /* 0x040fe80000001878 */
[C---:B------:R-:W-:Y:S01]  /*70c0*/  F2FP.F16.F32.PACK_AB R136, R251.reuse, R250 ;  /* 0x000000fafb88723e */ /* 0x040fe200000000ff */
[----:B------:R-:W-:Y:S01]  /*70d0*/  FADD.FTZ R250, R250, R209 ;  /* 0x000000d1fafa7221 */ /* 0x000fe20000010000 */
[----:B------:R-:W-:Y:S02]  /*70e0*/  F2FP.F16.F32.PACK_AB R137, R64, R252 ;  /* 0x000000fc4089723e */ /* 0x000fe400000000ff */
[-C--:B------:R-:W-:Y:S03]  /*70f0*/  HMMA.16816.F32 R124, R40, R138.reuse, R124 ;  /* 0x0000008a287c723c */ /* 0x080fe6000000187c */
[----:B------:R-:W-:Y:S05]  /*7100*/  FADD.FTZ R250, R251, R250 ;  /* 0x000000fafbfa7221 */ /* 0x000fea0000010000 */
[C---:B------:R-:W-:Y:S04]  /*7110*/  HMMA.16816.F32 R128, R28.reuse, R138, R128 ;  /* 0x0000008a1c80723c */ /* 0x040fe80000001880 */
[----:B--2---:R-:W-:Y:S01]  /*7120*/  F2FP.F16.F32.PACK_AB R138, R196, R65 ;  /* 0x00000041c48a723e */ /* 0x004fe200000000ff */
[----:B------:R-:W-:Y:S01]  /*7130*/  FADD.FTZ R65, R65, R250 ;  /* 0x000000fa41417221 */ /* 0x000fe20000010000 */
[C---:B------:R-:W-:Y:S01]  /*7140*/  F2FP.F16.F32.PACK_AB R139, R197.reuse, R66 ;  /* 0x00000042c58b723e */ /* 0x040fe200000000ff */
[----:B------:R-:W-:Y:S01]  /*7150*/  FADD.FTZ R66, R66, R213 ;  /* 0x000000d542427221 */ /* 0x000fe20000010000 */
[-C--:B------:R-:W-:Y:S03]  /*7160*/  HMMA.16816.F32 R20, R28, R36.reuse, R20 ;  /* 0x000000241c14723c */ /* 0x080fe60000001814 */
[----:B------:R-:W-:Y:S01]  /*7170*/  FADD.FTZ R243, R196, R65 ;  /* 0x00000041c4f37221 */ /* 0x000fe20000010000 */
[----:B------:R-:W-:Y:S04]  /*7180*/  FADD.FTZ R242, R197, R66 ;  /* 0x00000042c5f27221 */ /* 0x000fe80000010000 */
[C---:B------:R-:W-:Y:S01]  /*7190*/  HMMA.16816.F32 R132, R40.reuse, R36, R132 ;  /* 0x000000242884723c */ /* 0x040fe20000001884 */
[----:B------:R-:W2:Y:S03]  /*71a0*/  MUFU.EX2 R37, R59 ;  /* 0x0000003b00257308 */ /* 0x000ea60000000800 */
[--C-:B------:R-:W-:Y:S01]  /*71b0*/  FFMA.FTZ R36, R60, UR4, -R195.reuse ;  /* 0x000000043c247c23 */ /* 0x100fe200080108c3 */
[----:B------:R-:W-:Y:S03]  /*71c0*/  FFMA.FTZ R195, R61, UR4, -R195 ;  /* 0x000000043dc37c23 */ /* 0x000fe600080108c3 */
[-C--:B------:R-:W-:Y:S03]  /*71d0*/  HMMA.16816.F32 R32, R40, R38.reuse, R32 ;  /* 0x000000262820723c */ /* 0x080fe60000001820 */
[----:B------:R-:W-:Y:S01]  /*71e0*/  MUFU.EX2 R36, R36 ;  /* 0x0000002400247308 */ /* 0x000fe20000000800 */
[--C-:B------:R-:W-:Y:S01]  /*71f0*/  FFMA.FTZ R41, R62, UR4, -R194.reuse ;  /* 0x000000043e297c23 */ /* 0x100fe200080108c2 */
[----:B------:R-:W-:Y:S08]  /*7200*/  FFMA.FTZ R194, R63, UR4, -R194 ;  /* 0x000000043fc27c23 */ /* 0x000ff000080108c2 */
[----:B------:R-:W3:Y:S01]  /*7210*/  MUFU.EX2 R195, R195 ;  /* 0x000000c300c37308 */ /* 0x000ee20000000800 */
[----:B--2---:R-:W-:Y:S01]  /*7220*/  F2FP.F16.F32.PACK_AB R141, R37, R58 ;  /* 0x0000003a258d723e */ /* 0x004fe200000000ff */
[----:B------:R-:W-:Y:S01]  /*7230*/  HMMA.16816.F32 R24, R28, R38, R24 ;  /* 0x000000261c18723c */ /* 0x000fe20000001818 */
[----:B------:R-:W2:Y:S07]  /*7240*/  LDSM.16.MT88.4 R28, [R217+0xbc00] ;  /* 0x00bc0000d91c783b */ /* 0x000eae0000004200 */
[----:B------:R-:W-:Y:S01]  /*7250*/  MUFU.EX2 R41, R41 ;  /* 0x0000002900297308 */ /* 0x000fe20000000800 */
[----:B------:R-:W-:Y:S09]  /*7260*/  FADD.FTZ R58, R58, R249 ;  /* 0x000000f93a3a7221 */ /* 0x000ff20000010000 */
[----:B------:R-:W4:Y:S01]  /*7270*/  MUFU.EX2 R194, R194 ;  /* 0x000000c200c27308 */ /* 0x000f220000000800 */
[-C--:B------:R-:W-:Y:S01]  /*7280*/  HMMA.16816.F32 R160, R136, R148.reuse, R4 ;  /* 0x0000009488a0723c */ /* 0x080fe20000001804 */
[----:B------:R5:W2:Y:S04]  /*7290*/  LDSM.16.MT88.4 R4, [R169+0x2c00] ;  /* 0x002c0000a904783b */ /* 0x000aa80000004200 */
[----:B---3--:R-:W-:Y:S01]  /*72a0*/  F2FP.F16.F32.PACK_AB R142, R195, R36 ;  /* 0x00000024c38e723e */ /* 0x008fe200000000ff */
[----:B------:R-:W-:Y:S01]  /*72b0*/  FADD.FTZ R58, R37, R58 ;  /* 0x0000003a253a7221 */ /* 0x000fe20000010000 */
[----:B------:R-:W-:Y:S04]  /*72c0*/  FADD.FTZ R36, R36, R57 ;  /* 0x0000003924247221 */ /* 0x000fe80000010000 */
[----:B------:R-:W-:Y:S01]  /*72d0*/  FADD.FTZ R241, R195, R36 ;  /* 0x00000024c3f17221 */ /* 0x000fe20000010000 */
[C---:B----4-:R-:W-:Y:S01]  /*72e0*/  F2FP.F16.F32.PACK_AB R143, R194.reuse, R41 ;  /* 0x00000029c28f723e */ /* 0x050fe200000000ff */
[----:B------:R-:W-:Y:S04]  /*72f0*/  FADD.FTZ R41, R41, R58 ;  /* 0x0000003a29297221 */ /* 0x000fe80000010000 */
[----:B------:R-:W-:Y:S02]  /*7300*/  FADD.FTZ R239, R194, R41 ;  /* 0x00000029c2ef7221 */ /* 0x000fe40000010000 */
[C---:B------:R-:W-:Y:S04]  /*7310*/  HMMA.16816.F32 R156, R140.reuse, R148, R8 ;  /* 0x000000948c9c723c */ /* 0x040fe80000001808 */
[----:B-----5:R-:W-:Y:S04]  /*7320*/  MOV R169, R166 ;  /* 0x000000a600a97202 */ /* 0x020fe80000000f00 */
[-C--:B------:R-:W-:Y:S08]  /*7330*/  HMMA.16816.F32 R152, R140, R150.reuse, R12 ;  /* 0x000000968c98723c */ /* 0x080ff0000000180c */
[C---:B------:R-:W-:Y:S08]  /*7340*/  HMMA.16816.F32 R148, R136.reuse, R150, R16 ;  /* 0x000000968894723c */ /* 0x040ff00000001810 */
[-C--:B-1----:R-:W-:Y:S08]  /*7350*/  HMMA.16816.F32 R68, R136, R44.reuse, R68 ;  /* 0x0000002c8844723c */ /* 0x082ff00000001844 */
        /* <DEDUP_REMOVED lines=11> */
[-C--:B--2---:R-:W-:Y:S08]  /*7410*/  HMMA.16816.F32 R116, R136, R28.reuse, R116 ;  /* 0x0000001c8874723c */ /* 0x084ff00000001874 */
[C---:B------:R-:W-:Y:S08]  /*7420*/  HMMA.16816.F32 R120, R140.reuse, R28, R120 ;  /* 0x0000001c8c78723c */ /* 0x040ff00000001878 */
[-C--:B------:R-:W-:Y:S08]  /*7430*/  HMMA.16816.F32 R124, R140, R30.reuse, R124 ;  /* 0x0000001e8c7c723c */ /* 0x080ff0000000187c */
[C---:B------:R-:W-:Y:S08]  /*7440*/  HMMA.16816.F32 R128, R136.reuse, R30, R128 ;  /* 0x0000001e8880723c */ /* 0x040ff00000001880 */
[-C--:B------:R-:W-:Y:S08]  /*7450*/  HMMA.16816.F32 R144, R136, R4.reuse, R20 ;  /* 0x000000048890723c */ /* 0x080ff00000001814 */
[C---:B------:R-:W-:Y:S08]  /*7460*/  HMMA.16816.F32 R132, R140.reuse, R4, R132 ;  /* 0x000000048c84723c */ /* 0x040ff00000001884 */
[-C--:B------:R-:W-:Y:S08]  /*7470*/  HMMA.16816.F32 R140, R140, R6.reuse, R32 ;  /* 0x000000068c8c723c */ /* 0x080ff00000001820 */
[----:B------:R-:W-:Y:S01]  /*7480*/  HMMA.16816.F32 R136, R136, R6, R24 ;  /* 0x000000068888723c */ /* 0x000fe20000001818 */
[----:B------:R-:W-:Y:S08]  /*7490*/  @!UPT UIADD3 URZ, UPT, UPT, URZ, URZ, URZ ;  /* 0x000000fffffff290 */ /* 0x000ff0000fffe0ff */
[----:B------:R-:W-:Y:S11]  /*74a0*/  @P0 BRA `(.L_x_23) ;  /* 0xffffffd400680947 */ /* 0x000ff6000383ffff */
.L_x_22:
[----:B------:R-:W1:Y:S01]  /*74b0*/  SHFL.BFLY PT, R2, R241, 0x2, 0x1f ;  /* 0x0c401f00f1027f89 */ /* 0x000e6200000e0000 */
[----:B------:R-:W2:Y:S01]  /*74c0*/  S2UR UR4, SR_CgaCtaId ;  /* 0x00000000000479c3 */ /* 0x000ea20000008800 */
[----:B------:R-:W-:Y:S01]  /*74d0*/  UMOV UR5, 0x400 ;  /* 0x0000040000057882 */ /* 0x000fe20000000000 */
[----:B------:R-:W-:Y:S01]  /*74e0*/  ISETP.NE.AND P5, PT, R231, -0x1, PT ;  /* 0xffffffffe700780c */ /* 0x000fe20003fa5270 */
[----:B------:R-:W3:Y:S01]  /*74f0*/  SHFL.BFLY PT, R3, R242, 0x2, 0x1f ;  /* 0x0c401f00f2037f89 */ /* 0x000ee200000e0000 */
[----:B------:R-:W-:Y:S02]  /*7500*/  MOV R16, 0x7f800000 ;  /* 0x7f80000000107802 */ /* 0x000fe40000000f00 */
[----:B------:R-:W-:Y:S01]  /*7510*/  ISETP.GE.AND P1, PT, R222, R223, PT ;  /* 0x000000dfde00720c */ /* 0x000fe20003f26270 */
[----:B------:R-:W4:Y:S01]  /*7520*/  SHFL.BFLY PT, R6, R243, 0x2, 0x1f ;  /* 0x0c401f00f3067f89 */ /* 0x000f2200000e0000 */
[----:B------:R-:W5:Y:S03]  /*7530*/  LDC R21, c[0x0][0x434] ;  /* 0x00010d00ff157b82 */ /* 0x000f660000000800 */
[----:B------:R-:W4:Y:S01]  /*7540*/  SHFL.BFLY PT, R12, R239, 0x2, 0x1f ;  /* 0x0c401f00ef0c7f89 */ /* 0x000f2200000e0000 */
[----:B------:R-:W5:Y:S04]  /*7550*/  S2R R0, SR_TID.X ;  /* 0x0000000000007919 */ /* 0x000f680000002100 */
[----:B------:R-:W5:Y:S01]  /*7560*/  LDC.U8 R18, c[0x0][0x548] ;  /* 0x00015200ff127b82 */ /* 0x000f620000000000 */
[----:B-1----:R-:W-:Y:S01]  /*7570*/  FADD.FTZ R2, R2, R241 ;  /* 0x000000f102027221 */ /* 0x002fe20000010000 */
[----:B--2---:R-:W-:Y:S01]  /*7580*/  ULEA UR4, UR4, UR5, 0x18 ;  /* 0x0000000504047291 */ /* 0x004fe2000f8ec0ff */
[----:B---3--:R-:W-:-:S03]  /*7590*/  FADD.FTZ R3, R3, R242 ;  /* 0x000000f203037221 */ /* 0x008fc60000010000 */
[----:B------:R-:W1:Y:S01]  /*75a0*/  SHFL.BFLY PT, R13, R2, 0x1, 0x1f ;  /* 0x0c201f00020d7f89 */ /* 0x000e6200000e0000 */
[----:B----4-:R-:W-:-:S03]  /*75b0*/  FADD.FTZ R6, R6, R243 ;  /* 0x000000f306067221 */ /* 0x010fc60000010000 */
[----:B------:R-:W2:Y:S01]  /*75c0*/  SHFL.BFLY PT, R4, R3, 0x1, 0x1f ;  /* 0x0c201f0003047f89 */ /* 0x000ea200000e0000 */
[----:B------:R-:W-:-:S03]  /*75d0*/  FADD.FTZ R12, R12, R239 ;  /* 0x000000ef0c0c7221 */ /* 0x000fc60000010000 */
[----:B------:R-:W3:Y:S04]  /*75e0*/  SHFL.BFLY PT, R5, R6, 0x1, 0x1f ;  /* 0x0c201f0006057f89 */ /* 0x000ee800000e0000 */
[----:B------:R-:W4:Y:S01]  /*75f0*/  SHFL.BFLY PT, R11, R12, 0x1, 0x1f ;  /* 0x0c201f000c0b7f89 */ /* 0x000f2200000e0000 */
[----:B-----5:R-:W-:-:S04]  /*7600*/  SHF.L.U32 R7, R0, 0x1, RZ ;  /* 0x0000000100077819 */ /* 0x020fc800000006ff */
[----:B------:R-:W-:Y:S01]  /*7610*/  LOP3.LUT R7, R7, 0x6, RZ, 0xc0, !PT ;  /* 0x0000000607077812 */ /* 0x000fe200078ec0ff */
[----:B-1----:R-:W-:Y:S01]  /*7620*/  FADD.FTZ R13, R2, R13 ;  /* 0x0000000d020d7221 */ /* 0x002fe20000010000 */
[----:B--2---:R-:W-:-:S03]  /*7630*/  FADD.FTZ R4, R3, R4 ;  /* 0x0000000403047221 */ /* 0x004fc60000010000 */
[----:B------:R-:W1:Y:S01]  /*7640*/  MUFU.RCP R2, R13 ;  /* 0x0000000d00027308 */ /* 0x000e620000001000 */
[----:B------:R-:W-:Y:S01]  /*7650*/  SHF.L.U32 R3, R0, 0x3, RZ ;  /* 0x0000000300037819 */ /* 0x000fe200000006ff */
[----:B---3--:R-:W-:Y:S01]  /*7660*/  FADD.FTZ R5, R6, R5 ;  /* 0x0000000506057221 */ /* 0x008fe20000010000 */
[----:B------:R-:W-:Y:S02]  /*7670*/  SHF.L.U32 R6, R0, 0x4, RZ ;  /* 0x0000000400067819 */ /* 0x000fe400000006ff */
[----:B------:R-:W-:Y:S01]  /*7680*/  FSETP.NE.FTZ.AND P4, PT, R13, RZ, PT ;  /* 0x000000ff0d00720b */ /* 0x000fe20003f95000 */
[----:B----4-:R-:W-:Y:S02]  /*7690*/  FADD.FTZ R11, R12, R11 ;  /* 0x0000000b0c0b7221 */ /* 0x010fe40000010000 */
[----:B------:R-:W2:Y:S01]  /*76a0*/  MUFU.RCP R8, R4 ;  /* 0x0000000400087308 */ /* 0x000ea20000001000 */
[----:B------:R-:W-:Y:S02]  /*76b0*/  LOP3.LUT R7, R7, 0x3e00, R6, 0xf8, !PT ;  /* 0x00003e0007077812 */ /* 0x000fe400078ef806 */
[----:B------:R-:W-:-:S02]  /*76c0*/  SHF.L.U32 R6, R224, 0x5, RZ ;  /* 0x00000005e0067819 */ /* 0x000fc400000006ff */
[----:B------:R-:W-:Y:S02]  /*76d0*/  LOP3.LUT R9, R3, 0xc0, RZ, 0xc0, !PT ;  /* 0x000000c003097812 */ /* 0x000fe400078ec0ff */
[----:B------:R-:W-:Y:S01]  /*76e0*/  FSETP.NE.FTZ.AND P2, PT, R4, RZ, PT ;  /* 0x000000ff0400720b */ /* 0x000fe20003f55000 */
[----:B------:R-:W3:Y:S01]  /*76f0*/  MUFU.RCP R10, R5 ;  /* 0x00000005000a7308 */ /* 0x000ee20000001000 */
[----:B------:R-:W-:Y:S02]  /*7700*/  LOP3.LUT R6, R7, 0x20, R6, 0xf8, !PT ;  /* 0x0000002007067812 */ /* 0x000fe400078ef806 */
[----:B-1----:R-:W-:Y:S01]  /*7710*/  FSEL R2, R2, 1, P4 ;  /* 0x3f80000002027808 */ /* 0x002fe20002000000 */
[----:B------:R-:W1:Y:S01]  /*7720*/  @P4 LDC R25, c[0x0][0x458] ;  /* 0x00011600ff194b82 */ /* 0x000e620000000800 */
[----:B------:R-:W-:Y:S02]  /*7730*/  LOP3.LUT R9, R9, 0x18, R0, 0xf8, !PT ;  /* 0x0000001809097812 */ /* 0x000fe400078ef800 */
[----:B------:R-:W-:Y:S01]  /*7740*/  FSETP.NE.FTZ.AND P0, PT, R5, RZ, PT ;  /* 0x000000ff0500720b */ /* 0x000fe20003f15000 */
[----:B------:R-:W4:Y:S01]  /*7750*/  MUFU.RCP R7, R11 ;  /* 0x0000000b00077308 */ /* 0x000f220000001000 */
[----:B------:R-:W-:Y:S01]  /*7760*/  FMUL.FTZ R156, R2, R156 ;  /* 0x0000009c029c7220 */ /* 0x000fe20000410000 */
[----:B--2---:R-:W-:Y:S01]  /*7770*/  FSEL R8, R8, 1, P2 ;  /* 0x3f80000008087808 */ /* 0x004fe20001000000 */
[C---:B------:R-:W-:Y:S01]  /*7780*/  FMUL.FTZ R157, R2.reuse, R157 ;  /* 0x0000009d029d7220 */ /* 0x040fe20000410000 */
        /* <DEDUP_REMOVED lines=21> */
[----:B------:R-:W-:Y:S01]  /*78e0*/  FMUL.FTZ R141, R2, R141 ;  /* 0x0000008d028d7220 */ /* 0x000fe20000410000 */
[----:B------:R-:W-:Y:S01]  /*78f0*/  LOP3.LUT R6, R6, R9, RZ, 0xfc, !PT ;  /* 0x0000000906067212 */ /* 0x000fe200078efcff */
[----:B------:R-:W-:Y:S01]  /*7900*/  FMUL.FTZ R162, R8, R162 ;  /* 0x000000a208a27220 */ /* 0x000fe20000410000 */
[----:B------:R-:W-:Y:S01]  /*7910*/  SHF.L.U32 R2, R0, 0x2, RZ ;  /* 0x0000000200027819 */ /* 0x000fe200000006ff */
        /* <DEDUP_REMOVED lines=23> */
[----:B------:R-:W-:Y:S01]  /*7a90*/  LOP3.LUT R8, R2, 0x20, RZ, 0xc0, !PT ;  /* 0x0000002002087812 */ /* 0x000fe200078ec0ff */
[----:B------:R-:W2:Y:S01]  /*7aa0*/  @P0 LDC R23, c[0x0][0x458] ;  /* 0x00011600ff170b82 */ /* 0x000ea20000000800 */
[----:B------:R-:W-:Y:S01]  /*7ab0*/  LEA R9, R6, UR4, 0x1 ;  /* 0x0000000406097c11 */ /* 0x000fe2000f8e08ff */
[----:B------:R-:W5:Y:S01]  /*7ac0*/  @P0 MUFU.LG2 R5, R5 ;  /* 0x0000000500050308 */ /* 0x000f620000000c00 */
[----:B------:R-:W-:-:S02]  /*7ad0*/  LOP3.LUT R2, R2, 0x40, RZ, 0xc0, !PT ;  /* 0x0000004002027812 */ /* 0x000fc400078ec0ff */
[C---:B------:R-:W-:Y:S02]  /*7ae0*/  IADD3 R15, PT, PT, R9.reuse, -R8, RZ ;  /* 0x80000008090f7210 */ /* 0x040fe40007ffe0ff */
[-C--:B------:R-:W-:Y:S01]  /*7af0*/  IADD3 R17, PT, PT, R9, -R2.reuse, RZ ;  /* 0x8000000209117210 */ /* 0x080fe20007ffe0ff */
[----:B------:R-:W1:Y:S01]  /*7b00*/  S2UR UR4, SR_CTAID.Z ;  /* 0x00000000000479c3 */ /* 0x000e620000002700 */
[----:B------:R-:W-:Y:S01]  /*7b10*/  IADD3 R19, PT, PT, R15, -R2, RZ ;  /* 0x800000020f137210 */ /* 0x000fe20007ffe0ff */
[----:B------:R-:W1:Y:S01]  /*7b20*/  @P2 MUFU.LG2 R4, R4 ;  /* 0x0000000400042308 */ /* 0x000e620000000c00 */
[----:B------:R-:W-:Y:S02]  /*7b30*/  FSETP.NE.FTZ.AND P6, PT, R11, RZ, PT ;  /* 0x000000ff0b00720b */ /* 0x000fe40003fd5000 */
[----:B---3--:R-:W-:Y:S02]  /*7b40*/  FSEL R10, R10, 1, P0 ;  /* 0x3f8000000a0a7808 */ /* 0x008fe40000000000 */
[----:B----4-:R-:W-:Y:S01]  /*7b50*/  FSEL R7, R7, 1, P6 ;  /* 0x3f80000007077808 */ /* 0x010fe20003000000 */
[----:B------:R-:W3:Y:S01]  /*7b60*/  LDC.U8 R2, c[0x0][0x549] ;  /* 0x00015240ff027b82 */ /* 0x000ee20000000000 */
[----:B------:R-:W-:Y:S01]  /*7b70*/  F2FP.F16.F32.PACK_AB R162, R163, R162 ;  /* 0x000000a2a3a2723e */ /* 0x000fe200000000ff */
        /* <DEDUP_REMOVED lines=8> */
[C---:B------:R-:W-:Y:S01]  /*7c00*/  FMUL.FTZ R68, R10.reuse, R68 ;  /* 0x000000440a447220 */ /* 0x040fe20000410000 */
[C---:B------:R-:W-:Y:S01]  /*7c10*/  FMUL.FTZ R69, R10.reuse, R69 ;  /* 0x000000450a457220 */ /* 0x040fe20000410000 */
[C---:B------:R-:W-:Y:S01]  /*7c20*/  FMUL.FTZ R80, R10.reuse, R80 ;  /* 0x000000500a507220 */ /* 0x040fe20000410000 */
[C---:B------:R-:W-:Y:S01]  /*7c30*/  FMUL.FTZ R81, R10.reuse, R81 ;  /* 0x000000510a517220 */ /* 0x040fe20000410000 */
[----:B------:R-:W-:Y:S01]  /*7c40*/  F2FP.F16.F32.PACK_AB R160, R161, R160 ;  /* 0x000000a0a1a0723e */ /* 0x000fe200000000ff */
[C---:B------:R-:W-:Y:S01]  /*7c50*/  FMUL.FTZ R74, R7.reuse, R74 ;  /* 0x0000004a074a7220 */ /* 0x040fe20000410000 */
[----:B------:R-:W-:Y:S01]  /*7c60*/  FMUL.FTZ R75, R7, R75 ;  /* 0x0000004b074b7220 */ /* 0x000fe20000410000 */
[----:B------:R-:W-:Y:S01]  /*7c70*/  F2FP.F16.F32.PACK_AB R148, R149, R148 ;  /* 0x000000949594723e */ /* 0x000fe200000000ff */
[----:B------:R-:W-:Y:S01]  /*7c80*/  FMUL.FTZ R78, R7, R78 ;  /* 0x0000004e074e7220 */ /* 0x000fe20000410000 */
[----:B------:R-:W-:Y:S01]  /*7c90*/  F2FP.F16.F32.PACK_AB R150, R151, R150 ;  /* 0x000000969796723e */ /* 0x000fe200000000ff */
[----:B------:R-:W-:Y:S01]  /*7ca0*/  FMUL.FTZ R79, R7, R79 ;  /* 0x0000004f074f7220 */ /* 0x000fe20000410000 */
[----:B------:R-:W-:Y:S01]  /*7cb0*/  F2FP.F16.F32.PACK_AB R156, R157, R156 ;  /* 0x0000009c9d9c723e */ /* 0x000fe200000000ff */
[C---:B------:R-:W-:Y:S01]  /*7cc0*/  FMUL.FTZ R84, R10.reuse, R84 ;  /* 0x000000540a547220 */ /* 0x040fe20000410000 */
[----:B------:R-:W-:Y:S01]  /*7cd0*/  F2FP.F16.F32.PACK_AB R158, R159, R158 ;  /* 0x0000009e9f9e723e */ /* 0x000fe200000000ff */
[C---:B------:R-:W-:Y:S01]  /*7ce0*/  FMUL.FTZ R85, R10.reuse, R85 ;  /* 0x000000550a557220 */ /* 0x040fe20000410000 */
[----:B------:R-:W-:Y:S01]  /*7cf0*/  F2FP.F16.F32.PACK_AB R152, R153, R152 ;  /* 0x000000989998723e */ /* 0x000fe200000000ff */
[C---:B------:R-:W-:Y:S01]  /*7d00*/  FMUL.FTZ R96, R10.reuse, R96 ;  /* 0x000000600a607220 */ /* 0x040fe20000410000 */
[----:B------:R-:W-:Y:S01]  /*7d10*/  F2FP.F16.F32.PACK_AB R154, R155, R154 ;  /* 0x0000009a9b9a723e */ /* 0x000fe200000000ff */
[C---:B------:R-:W-:Y:S01]  /*7d20*/  FMUL.FTZ R97, R10.reuse, R97 ;  /* 0x000000610a617220 */ /* 0x040fe20000410000 */
[----:B------:R-:W-:Y:S01]  /*7d30*/  F2FP.F16.F32.PACK_AB R68, R69, R68 ;  /* 0x000000444544723e */ /* 0x000fe200000000ff */
[----:B------:R-:W-:Y:S01]  /*7d40*/  FMUL.FTZ R90, R7, R90 ;  /* 0x0000005a075a7220 */ /* 0x000fe20000410000 */
[----:B------:R-:W-:Y:S01]  /*7d50*/  F2FP.F16.F32.PACK_AB R70, R71, R70 ;  /* 0x000000464746723e */ /* 0x000fe200000000ff */
[----:B------:R-:W-:Y:S01]  /*7d60*/  FMUL.FTZ R91, R7, R91 ;  /* 0x0000005b075b7220 */ /* 0x000fe20000410000 */
[----:B------:R-:W-:Y:S01]  /*7d70*/  F2FP.F16.F32.PACK_AB R80, R81, R80 ;  /* 0x000000505150723e */ /* 0x000fe200000000ff */
[----:B------:R-:W-:Y:S01]  /*7d80*/  STS [R9], R160 ;  /* 0x000000a009007388 */ /* 0x000fe20000000800 */
[----:B------:R-:W-:Y:S01]  /*7d90*/  F2FP.F16.F32.PACK_AB R82, R83, R82 ;  /* 0x000000525352723e */ /* 0x000fe200000000ff */
[C---:B------:R-:W-:Y:S01]  /*7da0*/  FMUL.FTZ R94, R7.reuse, R94 ;  /* 0x0000005e075e7220 */ /* 0x040fe20000410000 */
[----:B------:R-:W-:Y:S01]  /*7db0*/  FMUL.FTZ R95, R7, R95 ;  /* 0x0000005f075f7220 */ /* 0x000fe20000410000 */
[----:B------:R-:W-:Y:S01]  /*7dc0*/  STS [R9+0x200], R162 ;  /* 0x000200a209007388 */ /* 0x000fe20000000800 */
[----:B------:R-:W-:Y:S01]  /*7dd0*/  F2FP.F16.F32.PACK_AB R72, R73, R72 ;  /* 0x000000484948723e */ /* 0x000fe200000000ff */
[C---:B------:R-:W-:Y:S01]  /*7de0*/  FMUL.FTZ R100, R10.reuse, R100 ;  /* 0x000000640a647220 */ /* 0x040fe20000410000 */
[----:B------:R-:W-:Y:S01]  /*7df0*/  F2FP.F16.F32.PACK_AB R74, R75, R74 ;  /* 0x0000004a4b4a723e */ /* 0x000fe200000000ff */
[----:B------:R-:W-:Y:S01]  /*7e00*/  STS [R15+0x10], R148 ;  /* 0x000010940f007388 */ /* 0x000fe20000000800 */
[C---:B------:R-:W-:Y:S01]  /*7e10*/  FMUL.FTZ R101, R10.reuse, R101 ;  /* 0x000000650a657220 */ /* 0x040fe20000410000 */
[----:B------:R-:W-:Y:S01]  /*7e20*/  F2FP.F16.F32.PACK_AB R76, R77, R76 ;  /* 0x0000004c4d4c723e */ /* 0x000fe200000000ff */
[C---:B------:R-:W-:Y:S01]  /*7e30*/  FMUL.FTZ R112, R10.reuse, R112 ;  /* 0x000000700a707220 */ /* 0x040fe20000410000 */
[----:B------:R-:W-:Y:S01]  /*7e40*/  STS [R15+0x210], R150 ;  /* 0x000210960f007388 */ /* 0x000fe20000000800 */
[----:B------:R-:W-:Y:S01]  /*7e50*/  F2FP.F16.F32.PACK_AB R78, R79, R78 ;  /* 0x0000004e4f4e723e */ /* 0x000fe200000000ff */
[C---:B------:R-:W-:Y:S01]  /*7e60*/  FMUL.FTZ R113, R10.reuse, R113 ;  /* 0x000000710a717220 */ /* 0x040fe20000410000 */
[----:B------:R-:W-:Y:S01]  /*7e70*/  F2FP.F16.F32.PACK_AB R84, R85, R84 ;  /* 0x000000545554723e */ /* 0x000fe200000000ff */
[----:B------:R-:W-:Y:S01]  /*7e80*/  STS [R9+0x1000], R156 ;  /* 0x0010009c09007388 */ /* 0x000fe20000000800 */
[----:B------:R-:W-:Y:S01]  /*7e90*/  F2FP.F16.F32.PACK_AB R86, R87, R86 ;  /* 0x000000565756723e */ /* 0x000fe200000000ff */
[C---:B------:R-:W-:Y:S01]  /*7ea0*/  FMUL.FTZ R106, R7.reuse, R106 ;  /* 0x0000006a076a7220 */ /* 0x040fe20000410000 */
[----:B------:R-:W-:Y:S01]  /*7eb0*/  FMUL.FTZ R107, R7, R107 ;  /* 0x0000006b076b7220 */ /* 0x000fe20000410000 */
[----:B------:R-:W-:Y:S01]  /*7ec0*/  STS [R9+0x1200], R158 ;  /* 0x0012009e09007388 */ /* 0x000fe20000000800 */
[----:B------:R-:W-:Y:S01]  /*7ed0*/  F2FP.F16.F32.PACK_AB R96, R97, R96 ;  /* 0x000000606160723e */ /* 0x000fe200000000ff */
[----:B------:R-:W-:Y:S01]  /*7ee0*/  FMUL.FTZ R110, R7, R110 ;  /* 0x0000006e076e7220 */ /* 0x000fe20000410000 */
[----:B------:R-:W-:Y:S01]  /*7ef0*/  F2FP.F16.F32.PACK_AB R98, R99, R98 ;  /* 0x000000626362723e */ /* 0x000fe200000000ff */
[----:B------:R-:W-:Y:S01]  /*7f00*/  STS [R15+0x1010], R152 ;  /* 0x001010980f007388 */ /* 0x000fe20000000800 */
[----:B------:R-:W-:Y:S01]  /*7f10*/  FMUL.FTZ R111, R7, R111 ;  /* 0x0000006f076f7220 */ /* 0x000fe20000410000 */
        /* <DEDUP_REMOVED lines=15> */
[----:B---3--:R-:W-:Y:S01]  /*8010*/  ISETP.NE.AND P3, PT, R2, RZ, PT ;  /* 0x000000ff0200720c */ /* 0x008fe20003f65270 */
[----:B------:R-:W-:Y:S01]  /*8020*/  FMUL.FTZ R123, R7, R123 ;  /* 0x0000007b077b7220 */ /* 0x000fe20000410000 */
[----:B------:R-:W-:Y:S01]  /*8030*/  F2FP.F16.F32.PACK_AB R112, R113, R112 ;  /* 0x000000707170723e */ /* 0x000fe200000000ff */
[----:B------:R-:W-:Y:S01]  /*8040*/  STS [R19+0x230], R82 ;  /* 0x0002305213007388 */ /* 0x000fe20000000800 */
        /* <DEDUP_REMOVED lines=13> */
[----:B------:R-:W-:Y:S01]  /*8120*/  FMUL.FTZ R137, R10, R137 ;  /* 0x000000890a897220 */ /* 0x000fe20000410000 */
[----:B------:R-:W-:Y:S01]  /*8130*/  F2FP.F16.F32.PACK_AB R116, R117, R116 ;  /* 0x000000747574723e */ /* 0x000fe200000000ff */
[----:B------:R-:W-:Y:S01]  /*8140*/  STS [R19+0x1230], R78 ;  /* 0x0012304e13007388 */ /* 0x000fe20000000800 */
[----:B------:R-:W-:Y:S01]  /*8150*/  F2FP.F16.F32.PACK_AB R118, R119, R118 ;  /* 0x000000767776723e */ /* 0x000fe200000000ff */
[C---:B------:R-:W-:Y:S01]  /*8160*/  FMUL.FTZ R134, R7.reuse, R134 ;  /* 0x0000008607867220 */ /* 0x040fe20000410000 */
[C---:B------:R-:W-:Y:S01]  /*8170*/  FMUL.FTZ R135, R7.reuse, R135 ;  /* 0x0000008707877220 */ /* 0x040fe20000410000 */
[----:B------:R-:W-:Y:S01]  /*8180*/  STS [R9+0x2000], R84 ;  /* 0x0020005409007388 */ /* 0x000fe20000000800 */
[----:B------:R-:W-:Y:S01]  /*8190*/  FMUL.FTZ R142, R7, R142 ;  /* 0x0000008e078e7220 */ /* 0x000fe20000410000 */
[----:B------:R-:W-:Y:S01]  /*81a0*/  F2FP.F16.F32.PACK_AB R128, R129, R128 ;  /* 0x000000808180723e */ /* 0x000fe200000000ff */
[----:B------:R-:W-:Y:S01]  /*81b0*/  FMUL.FTZ R7, R7, R143 ;  /* 0x0000008f07077220 */ /* 0x000fe20000410000 */
[----:B------:R-:W-:Y:S01]  /*81c0*/  STS [R9+0x2200], R86 ;  /* 0x0022005609007388 */ /* 0x000fe20000000800 */
[----:B------:R-:W-:Y:S01]  /*81d0*/  F2FP.F16.F32.PACK_AB R130, R131, R130 ;  /* 0x000000828382723e */ /* 0x000fe200000000ff */
[----:B------:R-:W3:Y:S01]  /*81e0*/  @P2 LDC R10, c[0x0][0x458] ;  /* 0x00011600ff0a2b82 */ /* 0x000ee20000000800 */
[----:B------:R-:W-:Y:S01]  /*81f0*/  F2FP.F16.F32.PACK_AB R120, R121, R120 ;  /* 0x000000787978723e */ /* 0x000fe200000000ff */
[----:B------:R-:W-:Y:S01]  /*8200*/  STS [R15+0x2010], R96 ;  /* 0x002010600f007388 */ /* 0x000fe20000000800 */
[----:B------:R-:W-:Y:S01]  /*8210*/  F2FP.F16.F32.PACK_AB R122, R123, R122 ;  /* 0x0000007a7b7a723e */ /* 0x000fe200000000ff */
[----:B------:R-:W4:Y:S01]  /*8220*/  @P4 MUFU.LG2 R13, R13 ;  /* 0x0000000d000d4308 */ /* 0x000f220000000c00 */
[----:B------:R-:W-:Y:S01]  /*8230*/  F2FP.F16.F32.PACK_AB R124, R125, R124 ;  /* 0x0000007c7d7c723e */ /* 0x000fe200000000ff */
[----:B------:R-:W-:Y:S01]  /*8240*/  STS [R15+0x2210], R98 ;  /* 0x002210620f007388 */ /* 0x000fe20000000800 */
[----:B------:R-:W-:Y:S01]  /*8250*/  F2FP.F16.F32.PACK_AB R126, R127, R126 ;  /* 0x0000007e7f7e723e */ /* 0x000fe200000000ff */
[----:B------:R-:W3:Y:S01]  /*8260*/  LDC R2, c[0x0][0x434] ;  /* 0x00010d00ff027b82 */ /* 0x000ee20000000800 */
[----:B------:R-:W-:Y:S01]  /*8270*/  F2FP.F16.F32.PACK_AB R144, R145, R144 ;  /* 0x000000909190723e */ /* 0x000fe200000000ff */
[----:B------:R-:W-:Y:S01]  /*8280*/  STS [R9+0x3000], R88 ;  /* 0x0030005809007388 */ /* 0x000fe20000000800 */
[----:B------:R-:W-:Y:S01]  /*8290*/  F2FP.F16.F32.PACK_AB R146, R147, R146 ;  /* 0x000000929392723e */ /* 0x000fe200000000ff */
[----:B------:R-:W3:Y:S01]  /*82a0*/  @P6 MUFU.LG2 R11, R11 ;  /* 0x0000000b000b6308 */ /* 0x000ee20000000c00 */
[----:B------:R-:W-:Y:S01]  /*82b0*/  F2FP.F16.F32.PACK_AB R136, R137, R136 ;  /* 0x000000888988723e */ /* 0x000fe200000000ff */
[----:B------:R-:W-:Y:S01]  /*82c0*/  STS [R9+0x3200], R90 ;  /* 0x0032005a09007388 */ /* 0x000fe20000000800 */
[----:B------:R-:W-:Y:S01]  /*82d0*/  F2FP.F16.F32.PACK_AB R138, R139, R138 ;  /* 0x0000008a8b8a723e */ /* 0x000fe200000000ff */
[----:B------:R-:W3:Y:S01]  /*82e0*/  @P3 LDC R6, c[0x0][0x430] ;  /* 0x00010c00ff063b82 */ /* 0x000ee20000000800 */
[----:B------:R-:W-:Y:S01]  /*82f0*/  F2FP.F16.F32.PACK_AB R132, R133, R132 ;  /* 0x000000848584723e */ /* 0x000fe200000000ff */
[----:B------:R-:W-:Y:S01]  /*8300*/  STS [R15+0x3010], R92 ;  /* 0x0030105c0f007388 */ /* 0x000fe20000000800 */
[----:B------:R-:W-:Y:S01]  /*8310*/  F2FP.F16.F32.PACK_AB R134, R135, R134 ;  /* 0x000000868786723e */ /* 0x000fe200000000ff */
[----:B-----5:R-:W-:Y:S01]  /*8320*/  @P0 FMUL.FTZ R5, R5, 0.69314718246459960938 ;  /* 0x3f31721805050820 */ /* 0x020fe20000410000 */
[----:B------:R-:W-:Y:S01]  /*8330*/  F2FP.F16.F32.PACK_AB R140, R141, R140 ;  /* 0x0000008c8d8c723e */ /* 0x000fe200000000ff */
[----:B------:R-:W-:Y:S01]  /*8340*/  STS [R15+0x3210], R94 ;  /* 0x0032105e0f007388 */ /* 0x000fe20000000800 */
[----:B------:R-:W-:Y:S01]  /*8350*/  F2FP.F16.F32.PACK_AB R7, R7, R142 ;  /* 0x0000008e0707723e */ /* 0x000fe200000000ff */
[----:B------:R-:W3:Y:S01]  /*8360*/  @P6 LDC R12, c[0x0][0x458] ;  /* 0x00011600ff0c6b82 */ /* 0x000ee20000000800 */
[----:B-1----:R-:W-:Y:S01]  /*8370*/  @P2 FMUL.FTZ R4, R4, 0.69314718246459960938 ;  /* 0x3f31721804042820 */ /* 0x002fe20000410000 */
[----:B------:R-:W-:Y:S01]  /*8380*/  STS [R17+0x2020], R100 ;  /* 0x0020206411007388 */ /* 0x000fe20000000800 */
[----:B--2---:R-:W-:Y:S01]  /*8390*/  @P0 FFMA.FTZ R16, R168, R23, R5 ;  /* 0x00000017a8100223 */ /* 0x004fe20000010005 */
[----:B----4-:R-:W-:Y:S01]  /*83a0*/  @P4 FMUL.FTZ R23, R13, 0.69314718246459960938 ;  /* 0x3f3172180d174820 */ /* 0x010fe20000410000 */
[----:B------:R-:W-:Y:S01]  /*83b0*/  ISETP.GE.AND P0, PT, R221, R223, PT ;  /* 0x000000dfdd00720c */ /* 0x000fe20003f06270 */
[----:B------:R-:W-:Y:S01]  /*83c0*/  STS [R17+0x2220], R102 ;  /* 0x0022206611007388 */ /* 0x000fe20000000800 */
[----:B------:R-:W-:-:S03]  /*83d0*/  @P3 MOV R13, 0x1 ;  /* 0x00000001000d3802 */ /* 0x000fc60000000f00 */
[----:B------:R-:W-:Y:S04]  /*83e0*/  STS [R19+0x2030], R112 ;  /* 0x0020307013007388 */ /* 0x000fe80000000800 */
[----:B------:R-:W-:Y:S01]  /*83f0*/  STS [R19+0x2230], R114 ;  /* 0x0022307213007388 */ /* 0x000fe20000000800 */
[----:B---3--:R-:W-:-:S03]  /*8400*/  @P3 IMAD R2, R6, R21, RZ ;  /* 0x0000001506023224 */ /* 0x008fc600078e02ff */
[----:B------:R-:W-:Y:S04]  /*8410*/  STS [R17+0x3020], R104 ;  /* 0x0030206811007388 */ /* 0x000fe80000000800 */
        /* <DEDUP_REMOVED lines=8> */
[----:B------:R1:W-:Y:S04]  /*84a0*/  STS [R9+0x5200], R122 ;  /* 0x0052007a09007388 */ /* 0x0003e80000000800 */
[----:B------:R-:W-:Y:S04]  /*84b0*/  STS [R15+0x5010], R124 ;  /* 0x0050107c0f007388 */ /* 0x000fe80000000800 */
[----:B------:R2:W-:Y:S04]  /*84c0*/  STS [R15+0x5210], R126 ;  /* 0x0052107e0f007388 */ /* 0x0005e80000000800 */
[----:B------:R-:W-:Y:S04]  /*84d0*/  STS [R17+0x4020], R144 ;  /* 0x0040209011007388 */ /* 0x000fe80000000800 */
[----:B------:R-:W-:Y:S04]  /*84e0*/  STS [R17+0x4220], R146 ;  /* 0x0042209211007388 */ /* 0x000fe80000000800 */
[----:B------:R-:W-:Y:S04]  /*84f0*/  STS [R19+0x4030], R136 ;  /* 0x0040308813007388 */ /* 0x000fe80000000800 */
[----:B------:R-:W-:Y:S01]  /*8500*/  STS [R19+0x4230], R138 ;  /* 0x0042308a13007388 */ /* 0x000fe20000000800 */
[----:B-1----:R-:W1:Y:S03]  /*8510*/  @!P5 LDC.64 R8, c[0x0][0x400] ;  /* 0x00010000ff08db82 */ /* 0x002e660000000a00 */
[----:B------:R-:W-:Y:S04]  /*8520*/  STS [R17+0x5020], R132 ;  /* 0x0050208411007388 */ /* 0x000fe80000000800 */
[----:B------:R3:W-:Y:S01]  /*8530*/  STS [R17+0x5220], R134 ;  /* 0x0052208611007388 */ /* 0x0007e20000000800 */
[----:B--2---:R-:W2:Y:S03]  /*8540*/  @P5 LDC.64 R14, c[0x0][0x408] ;  /* 0x00010200ff0e5b82 */ /* 0x004ea60000000a00 */
[----:B------:R-:W-:Y:S04]  /*8550*/  STS [R19+0x5030], R140 ;  /* 0x0050308c13007388 */ /* 0x000fe80000000800 */
[----:B------:R4:W-:Y:S01]  /*8560*/  STS [R19+0x5230], R7 ;  /* 0x0052300713007388 */ /* 0x0009e20000000800 */
[----:B---3--:R-:W-:Y:S01]  /*8570*/  MOV R17, 0x7f800000 ;  /* 0x7f80000000117802 */ /* 0x008fe20000000f00 */
[----:B------:R-:W-:Y:S01]  /*8580*/  @P2 FFMA.FTZ R17, R167, R10, R4 ;  /* 0x0000000aa7112223 */ /* 0x000fe20000010004 */
[----:B------:R-:W-:Y:S01]  /*8590*/  MOV R10, 0x7f800000 ;  /* 0x7f800000000a7802 */ /* 0x000fe20000000f00 */
[----:B----4-:R-:W3:Y:S01]  /*85a0*/  @P3 LDC R19, c[0x0][0x430] ;  /* 0x00010c00ff133b82 */ /* 0x010ee20000000800 */
[----:B------:R-:W-:Y:S05]  /*85b0*/  @P3 BRA `(.L_x_26) ;  /* 0x0000000000203947 */ /* 0x000fea0003800000 */
[----:B------:R-:W-:Y:S01]  /*85c0*/  ISETP.NE.AND P2, PT, R18, RZ, PT ;  /* 0x000000ff1200720c */ /* 0x000fe20003f45270 */
[----:B------:R-:W4:-:S12]  /*85d0*/  LDC R4, c[0x0][0x3e0] ;  /* 0x0000f800ff047b82 */ /* 0x000f180000000800 */
[----:B------:R-:W4:Y:S01]  /*85e0*/  @P2 LDC R13, c[0x0][0x454] ;  /* 0x00011500ff0d2b82 */ /* 0x000f220000000800 */
[----:B---3--:R-:W-:Y:S02]  /*85f0*/  @P2 MOV R19, 0x1 ;  /* 0x0000000100132802 */ /* 0x008fe40000000f00 */
[----:B------:R-:W-:-:S05]  /*8600*/  @!P2 MOV R19, 0x1 ;  /* 0x000000010013a802 */ /* 0x000fca0000000f00 */
[----:B------:R-:W3:Y:S01]  /*8610*/  @P2 LDC R2, c[0x0][0x454] ;  /* 0x00011500ff022b82 */ /* 0x000ee20000000800 */
[-C--:B----4-:R-:W-:Y:S02]  /*8620*/  @P2 IMAD R13, R13, R4.reuse, RZ ;  /* 0x000000040d0d2224 */ /* 0x090fe400078e02ff */
[----:B------:R-:W-:-:S07]  /*8630*/  @!P2 IMAD R13, R21, R4, RZ ;  /* 0x00000004150da224 */ /* 0x000fce00078e02ff */
.L_x_26:
[----:B------:R-:W-:Y:S01]  /*8640*/  BAR.SYNC.DEFER_BLOCKING 0x0 ;  /* 0x0000000000007b1d */ /* 0x000fe20000010000 */
[----:B-1----:R-:W-:Y:S01]  /*8650*/  @!P5 IMAD.WIDE.U32 R26, R232, R8, RZ ;  /* 0x00000008e81ad225 */ /* 0x002fe200078e00ff */
[----:B------:R-:W-:-:S03]  /*8660*/  ISETP.NE.AND P2, PT, R231, -0x1, PT ;  /* 0xffffffffe700780c */ /* 0x000fc60003f45270 */
[----:B------:R-:W-:Y:S01]  /*8670*/  @P4 FFMA.FTZ R10, R166, R25, R23 ;  /* 0x00000019a60a4223 */ /* 0x000fe20000010017 */
[----:B------:R-:W-:Y:S01]  /*8680*/  ISETP.NE.AND P3, PT, R18, RZ, !P3 ;  /* 0x000000ff1200720c */ /* 0x000fe20005f65270 */
[----:B------:R-:W-:Y:S01]  /*8690*/  @!P5 IMAD R18, R232, R9, R27 ;  /* 0x00000009e812d224 */ /* 0x000fe200078e021b */
[----:B------:R-:W-:Y:S01]  /*86a0*/  LEA.HI R20, R0, 0x40, RZ, 0x1e ;  /* 0x0000004000147811 */ /* 0x000fe200078ff0ff */
[----:B------:R-:W1:Y:S01]  /*86b0*/  LDC.64 R8, c[0x0][0x410] ;  /* 0x00010400ff087b82 */ /* 0x000e620000000a00 */
[----:B--2---:R-:W-:Y:S01]  /*86c0*/  @P5 IMAD.WIDE.U32 R22, R231, R14, RZ ;  /* 0x0000000ee7165225 */ /* 0x004fe200078e00ff */
[----:B------:R-:W-:Y:S01]  /*86d0*/  LOP3.LUT R3, R3, 0x18, RZ, 0xc0, !PT ;  /* 0x0000001803037812 */ /* 0x000fe200078ec0ff */
[----:B------:R-:W-:Y:S01]  /*86e0*/  BSSY.RECONVERGENT B0, `(.L_x_27) ;  /* 0x0000043000007945 */ /* 0x000fe20003800200 */
[----:B------:R-:W-:Y:S01]  /*86f0*/  ISETP.GE.AND P4, PT, R20, R223, PT ;  /* 0x000000df1400720c */ /* 0x000fe20003f86270 */
[----:B------:R-:W-:Y:S01]  /*8700*/  @P6 FMUL.FTZ R20, R11, 0.69314718246459960938 ;  /* 0x3f3172180b146820 */ /* 0x000fe20000410000 */
[----:B------:R-:W-:-:S02]  /*8710*/  @P5 IMAD.MOV.U32 R26, RZ, RZ, R22 ;  /* 0x000000ffff1a5224 */ /* 0x000fc400078e0016 */
[----:B------:R-:W-:Y:S02]  /*8720*/  IMAD.MOV.U32 R14, RZ, RZ, 0x7f800000 ;  /* 0x7f800000ff0e7424 */ /* 0x000fe400078e00ff */
[----:B------:R-:W-:Y:S01]  /*8730*/  @P6 FFMA.FTZ R14, R165, R12, R20 ;  /* 0x0000000ca50e6223 */ /* 0x000fe20000010014 */
[----:B------:R-:W-:Y:S01]  /*8740*/  @P5 IMAD R18, R231, R15, R23 ;  /* 0x0000000fe7125224 */ /* 0x000fe200078e0217 */
[----:B------:R-:W-:Y:S01]  /*8750*/  LOP3.LUT P6, RZ, R0, 0x3, RZ, 0xc0, !PT ;  /* 0x0000000300ff7812 */ /* 0x000fe200078cc0ff */
[----:B------:R-:W-:Y:S01]  /*8760*/  @!P2 IMAD R231, R232, R21, RZ ;  /* 0x00000015e8e7a224 */ /* 0x000fe200078e02ff */
[----:B------:R-:W-:Y:S01]  /*8770*/  IADD3 R12, P5, PT, R3, R26, RZ ;  /* 0x0000001a030c7210 */ /* 0x000fe20007fbe0ff */
[----:B---3--:R-:W-:Y:S01]  /*8780*/  IMAD R2, R2, UR4, RZ ;  /* 0x0000000402027c24 */ /* 0x008fe2000f8e02ff */
[----:B------:R-:W-:Y:S01]  /*8790*/  ISETP.GE.AND P2, PT, R224, R223, PT ;  /* 0x000000dfe000720c */ /* 0x000fe20003f46270 */
[----:B------:R-:W-:Y:S01]  /*87a0*/  IMAD R11, R234, R19, RZ ;  /* 0x00000013ea0b7224 */ /* 0x000fe200078e02ff */
[----:B------:R2:W3:Y:S01]  /*87b0*/  LDS.128 R4, [R233+0x1800] ;  /* 0x00180000e9047984 */ /* 0x0004e20000000c00 */
[----:B------:R-:W-:Y:S01]  /*87c0*/  @!P3 IMAD R2, R232, R13, R2 ;  /* 0x0000000de802b224 */ /* 0x000fe200078e0202 */
[----:B------:R-:W-:Y:S01]  /*87d0*/  SHF.R.S32.HI R3, RZ, 0x1f, R231 ;  /* 0x0000001fff037819 */ /* 0x000fe200000114e7 */
[----:B------:R-:W-:Y:S01]  /*87e0*/  IMAD.X R13, RZ, RZ, R18, P5 ;  /* 0x000000ffff0d7224 */ /* 0x000fe200028e0612 */
[----:B------:R-:W-:-:S02]  /*87f0*/  SEL R231, R231, RZ, P3 ;  /* 0x000000ffe7e77207 */ /* 0x000fc40001800000 */
[----:B------:R-:W-:Y:S01]  /*8800*/  SEL R18, R3, RZ, P3 ;  /* 0x000000ff03127207 */ /* 0x000fe20001800000 */
[----:B-1----:R-:W-:Y:S01]  /*8810*/  IMAD.WIDE.U32 R12, R8, UR4, R12 ;  /* 0x00000004080c7c25 */ /* 0x002fe2000f8e000c */
[--C-:B------:R-:W-:Y:S02]  /*8820*/  IADD3 R3, P5, P3, R11, R231, R2.reuse ;  /* 0x000000e70b037210 */ /* 0x100fe40007bbe002 */
[----:B------:R-:W-:Y:S02]  /*8830*/  SHF.R.S32.HI R11, RZ, 0x1f, R11 ;  /* 0x0000001fff0b7819 */ /* 0x000fe4000001140b */
[----:B------:R-:W-:-:S04]  /*8840*/  SHF.R.S32.HI R2, RZ, 0x1f, R2 ;  /* 0x0000001fff027819 */ /* 0x000fc80000011402 */
[----:B------:R-:W-:Y:S01]  /*8850*/  IADD3.X R18, PT, PT, R11, R18, R2, P5, P3 ;  /* 0x000000120b127210 */ /* 0x000fe20002fe6402 */
[----:B--23--:R-:W-:Y:S06]  /*8860*/  @P6 BRA `(.L_x_28) ;  /* 0x0000000000a86947 */ /* 0x00cfec0003800000 */
[----:B------:R-:W-:Y:S02]  /*8870*/  SHF.R.U32.HI R0, RZ, 0x1, R0 ;  /* 0x00000001ff007819 */ /* 0x000fe40000011600 */
[----:B------:R-:W-:Y:S02]  /*8880*/  P2R R11, PR, RZ, 0x2 ;  /* 0x00000002ff0b7803 */ /* 0x000fe40000000000 */
[----:B------:R-:W-:Y:S02]  /*8890*/  LOP3.LUT R15, R0, 0x30, RZ, 0xc0, !PT ;  /* 0x00000030000f7812 */ /* 0x000fe400078ec0ff */
[----:B------:R-:W-:Y:S02]  /*88a0*/  P2R R8, PR, RZ, 0x1 ;  /* 0x00000001ff087803 */ /* 0x000fe40000000000 */
[----:B------:R-:W-:-:S04]  /*88b0*/  LOP3.LUT R2, R15, 0x7, R224, 0xf8, !PT ;  /* 0x000000070f027812 */ /* 0x000fc800078ef8e0 */
[C---:B------:R-:W-:Y:S01]  /*88c0*/  ISETP.GE.AND P1, PT, R2.reuse, R223, PT ;  /* 0x000000df0200720c */ /* 0x040fe20003f26270 */
[C---:B------:R-:W-:Y:S01]  /*88d0*/  VIADD R20, R2.reuse, 0x8 ;  /* 0x0000000802147836 */ /* 0x040fe20000000000 */
[----:B------:R-:W-:-:S04]  /*88e0*/  LOP3.LUT R0, R2, 0x40, RZ, 0xfc, !PT ;  /* 0x0000004002007812 */ /* 0x000fc800078efcff */
[-C--:B------:R-:W-:Y:S02]  /*88f0*/  ISETP.GE.AND P0, PT, R20, R223.reuse, PT ;  /* 0x000000df1400720c */ /* 0x080fe40003f06270 */
[----:B------:R-:W-:-:S05]  /*8900*/  ISETP.GE.AND P6, PT, R0, R223, PT ;  /* 0x000000df0000720c */ /* 0x000fca0003fc6270 */
[C---:B------:R-:W-:Y:S02]  /*8910*/  @!P1 IMAD R22, R2.reuse, R19, RZ ;  /* 0x0000001302169224 */ /* 0x040fe400078e02ff */
[----:B------:R-:W-:-:S03]  /*8920*/  VIADD R2, R2, 0x48 ;  /* 0x0000004802027836 */ /* 0x000fc60000000000 */
[----:B------:R-:W-:Y:S01]  /*8930*/  @!P1 IADD3 R23, P3, PT, R22, R3, RZ ;  /* 0x0000000316179210 */ /* 0x000fe20007f7e0ff */
[----:B------:R-:W-:Y:S01]  /*8940*/  @!P0 IMAD R20, R20, R19, RZ ;  /* 0x0000001314148224 */ /* 0x000fe200078e02ff */
[----:B------:R-:W-:Y:S01]  /*8950*/  ISETP.GE.AND P5, PT, R2, R223, PT ;  /* 0x000000df0200720c */ /* 0x000fe20003fa6270 */
[----:B------:R-:W-:Y:S01]  /*8960*/  @!P6 IMAD R0, R0, R19, RZ ;  /* 0x000000130000e224 */ /* 0x000fe200078e02ff */
[----:B------:R-:W-:Y:S02]  /*8970*/  @!P1 LEA.HI.X.SX32 R22, R22, R18, 0x1, P3 ;  /* 0x0000001216169211 */ /* 0x000fe400018f0eff */
[----:B------:R-:W-:-:S04]  /*8980*/  @!P0 IADD3 R21, P3, PT, R20, R3, RZ ;  /* 0x0000000314158210 */ /* 0x000fc80007f7e0ff */
[----:B------:R-:W-:Y:S02]  /*8990*/  @!P0 LEA.HI.X.SX32 R20, R20, R18, 0x1, P3 ;  /* 0x0000001214148211 */ /* 0x000fe400018f0eff */
[----:B------:R-:W-:-:S03]  /*89a0*/  @!P6 IADD3 R15, P3, PT, R0, R3, RZ ;  /* 0x00000003000fe210 */ /* 0x000fc60007f7e0ff */
[----:B------:R-:W-:Y:S01]  /*89b0*/  @!P5 IMAD R2, R2, R19, RZ ;  /* 0x000000130202d224 */ /* 0x000fe200078e02ff */
[----:B------:R-:W-:-:S04]  /*89c0*/  @!P6 LEA.HI.X.SX32 R0, R0, R18, 0x1, P3 ;  /* 0x000000120000e211 */ /* 0x000fc800018f0eff */
[----:B------:R-:W-:-:S04]  /*89d0*/  @!P5 IADD3 R19, P3, PT, R2, R3, RZ ;  /* 0x000000030213d210 */ /* 0x000fc80007f7e0ff */
[----:B------:R-:W-:Y:S02]  /*89e0*/  @!P5 LEA.HI.X.SX32 R18, R2, R18, 0x1, P3 ;  /* 0x000000120212d211 */ /* 0x000fe400018f0eff */
[----:B------:R-:W1:Y:S02]  /*89f0*/  @!P1 LDC.64 R2, c[0x0][0x420] ;  /* 0x00010800ff029b82 */ /* 0x000e640000000a00 */
[----:B-1----:R-:W-:-:S04]  /*8a00*/  @!P1 LEA R24, P3, R23, R2, 0x2 ;  /* 0x0000000217189211 */ /* 0x002fc800078610ff */
[----:B------:R-:W-:Y:S02]  /*8a10*/  @!P1 LEA.HI.X R25, R23, R3, R22, 0x2, P3 ;  /* 0x0000000317199211 */ /* 0x000fe400018f1416 */
[----:B------:R-:W1:Y:S03]  /*8a20*/  @!P0 LDC.64 R2, c[0x0][0x420] ;  /* 0x00010800ff028b82 */ /* 0x000e660000000a00 */
[----:B------:R2:W-:Y:S01]  /*8a30*/  @!P1 STG.E desc[UR16][R24.64], R16 ;  /* 0x0000001018009986 */ /* 0x0005e2000c101910 */
[----:B------:R-:W-:Y:S02]  /*8a40*/  ISETP.NE.AND P1, PT, R11, RZ, PT ;  /* 0x000000ff0b00720c */ /* 0x000fe40003f25270 */
        /* <DEDUP_REMOVED lines=9> */
[----:B-1----:R-:W-:-:S04]  /*8ae0*/  @!P5 LEA R2, P3, R19, R2, 0x2 ;  /* 0x000000021302d211 */ /* 0x002fc800078610ff */
[----:B------:R-:W-:-:S05]  /*8af0*/  @!P5 LEA.HI.X R3, R19, R3, R18, 0x2, P3 ;  /* 0x000000031303d211 */ /* 0x000fca00018f1412 */
[----:B------:R2:W-:Y:S04]  /*8b00*/  @!P5 STG.E desc[UR16][R2.64], R14 ;  /* 0x0000000e0200d986 */ /* 0x0005e8000c101910 */
.L_x_28:
[----:B------:R-:W-:Y:S05]  /*8b10*/  BSYNC.RECONVERGENT B0 ;  /* 0x0000000000007941 */ /* 0x000fea0003800200 */
.L_x_27:
[----:B--2---:R-:W-:Y:S01]  /*8b20*/  IMAD R3, R9, UR4, R13 ;  /* 0x0000000409037c24 */ /* 0x004fe2000f8e020d */
[----:B------:R1:W2:Y:S01]  /*8b30*/  LDS.128 R20, [R233] ;  /* 0x00000000e9147984 */ /* 0x0002a20000000c00 */
[----:B------:R-:W-:Y:S03]  /*8b40*/  BSSY.RECONVERGENT B0, `(.L_x_29) ;  /* 0x0000010000007945 */ /* 0x000fe60003800200 */
[----:B------:R1:W3:Y:S04]  /*8b50*/  LDS.128 R16, [R233+0x2000] ;  /* 0x00200000e9107984 */ /* 0x0002e80000000c00 */
[----:B------:R1:W4:Y:S01]  /*8b60*/  LDS.128 R8, [R233+0x4000] ;  /* 0x00400000e9087984 */ /* 0x0003220000000c00 */
[----:B------:R-:W-:Y:S05]  /*8b70*/  @P2 BRA `(.L_x_30) ;  /* 0x0000000000302947 */ /* 0x000fea0003800000 */
[----:B------:R-:W5:Y:S01]  /*8b80*/  LDCU.64 UR6, c[0x0][0x408] ;  /* 0x00008100ff0677ac */ /* 0x000f620008000a00 */
[----:B------:R-:W-:Y:S01]  /*8b90*/  MOV R2, R12 ;  /* 0x0000000c00027202 */ /* 0x000fe20000000f00 */
[----:B------:R-:W1:Y:S01]  /*8ba0*/  LDCU.64 UR4, c[0x0][0x3f0] ;  /* 0x00007e00ff0477ac */ /* 0x000e620008000a00 */
[----:B-----5:R-:W-:-:S03]  /*8bb0*/  IMAD R15, R229, UR6, RZ ;  /* 0x00000006e50f7c24 */ /* 0x020fc6000f8e02ff */
[----:B------:R-:W-:-:S04]  /*8bc0*/  IMAD.WIDE.U32 R24, R230, UR6, R2 ;  /* 0x00000006e6187c25 */ /* 0x000fc8000f8e0002 */
[----:B------:R-:W-:Y:S01]  /*8bd0*/  IMAD R0, R230, UR7, R15 ;  /* 0x00000007e6007c24 */ /* 0x000fe2000f8e020f */
[----:B-1----:R-:W-:-:S04]  /*8be0*/  LEA R14, P2, R24, UR4, 0x1 ;  /* 0x00000004180e7c11 */ /* 0x002fc8000f8408ff */
[----:B------:R-:W-:-:S04]  /*8bf0*/  IADD3 R0, PT, PT, R25, R0, RZ ;  /* 0x0000000019007210 */ /* 0x000fc80007ffe0ff */
[----:B------:R-:W-:-:S05]  /*8c00*/  LEA.HI.X R15, R24, UR5, R0, 0x1, P2 ;  /* 0x00000005180f7c11 */ /* 0x000fca00090f0c00 */
[----:B--2---:R1:W-:Y:S04]  /*8c10*/  STG.E.128 desc[UR16][R14.64], R20 ;  /* 0x000000140e007986 */ /* 0x0043e8000c101d10 */
[----:B---3--:R1:W-:Y:S04]  /*8c20*/  STG.E.128 desc[UR16][R14.64+0x40], R16 ;  /* 0x000040100e007986 */ /* 0x0083e8000c101d10 */
[----:B----4-:R1:W-:Y:S02]  /*8c30*/  STG.E.128 desc[UR16][R14.64+0x80], R8 ;  /* 0x000080080e007986 */ /* 0x0103e4000c101d10 */
.L_x_30:
[----:B------:R-:W-:Y:S05]  /*8c40*/  BSYNC.RECONVERGENT B0 ;  /* 0x0000000000007941 */ /* 0x000fea0003800200 */
.L_x_29:
[----:B-12---:R1:W2:Y:S01]  /*8c50*/  LDS.128 R20, [R233+0x800] ;  /* 0x00080000e9147984 */ /* 0x0062a20000000c00 */
[----:B------:R-:W-:Y:S03]  /*8c60*/  BSSY.RECONVERGENT B0, `(.L_x_31) ;  /* 0x0000013000007945 */ /* 0x000fe60003800200 */
[----:B---3--:R1:W3:Y:S04]  /*8c70*/  LDS.128 R16, [R233+0x2800] ;  /* 0x00280000e9107984 */ /* 0x0082e80000000c00 */
[----:B----4-:R1:W4:Y:S01]  /*8c80*/  LDS.128 R8, [R233+0x4800] ;  /* 0x00480000e9087984 */ /* 0x0103220000000c00 */
[----:B------:R-:W-:Y:S05]  /*8c90*/  @P1 BRA `(.L_x_32) ;  /* 0x00000000003c1947 */ /* 0x000fea0003800000 */
[----:B------:R-:W5:Y:S01]  /*8ca0*/  LDCU.64 UR6, c[0x0][0x408] ;  /* 0x00008100ff0677ac */ /* 0x000f620008000a00 */
[----:B------:R-:W-:Y:S01]  /*8cb0*/  IADD3 R14, P1, PT, R230, 0x20, RZ ;  /* 0x00000020e60e7810 */ /* 0x000fe20007f3e0ff */
[----:B------:R-:W-:Y:S01]  /*8cc0*/  IMAD.MOV.U32 R24, RZ, RZ, R12 ;  /* 0x000000ffff187224 */ /* 0x000fe200078e000c */
[----:B------:R-:W-:Y:S01]  /*8cd0*/  MOV R25, R3 ;  /* 0x0000000300197202 */ /* 0x000fe20000000f00 */
[----:B------:R-:W1:Y:S02]  /*8ce0*/  LDCU.64 UR4, c[0x0][0x3f0] ;  /* 0x00007e00ff0477ac */ /* 0x000e640008000a00 */
[----:B------:R-:W-:-:S04]  /*8cf0*/  IMAD.X R0, RZ, RZ, R229, P1 ;  /* 0x000000ffff007224 */ /* 0x000fc800008e06e5 */
[----:B-----5:R-:W-:Y:S02]  /*8d00*/  IMAD R15, R0, UR6, RZ ;  /* 0x00000006000f7c24 */ /* 0x020fe4000f8e02ff */
        /* <DEDUP_REMOVED lines=8> */
.L_x_32:
[----:B------:R-:W-:Y:S05]  /*8d90*/  BSYNC.RECONVERGENT B0 ;  /* 0x0000000000007941 */ /* 0x000fea0003800200 */
.L_x_31:
        /* <DEDUP_REMOVED lines=20> */
.L_x_34:
[----:B------:R-:W-:Y:S05]  /*8ee0*/  BSYNC.RECONVERGENT B0 ;  /* 0x0000000000007941 */ /* 0x000fea0003800200 */
.L_x_33:
[----:B-1--4-:R1:W4:Y:S04]  /*8ef0*/  LDS.128 R8, [R233+0x3800] ;  /* 0x00380000e9087984 */ /* 0x0123280000000c00 */
[----:B---3--:R1:W3:Y:S01]  /*8f00*/  LDS.128 R16, [R233+0x5800] ;  /* 0x00580000e9107984 */ /* 0x0082e20000000c00 */
[----:B------:R-:W-:Y:S05]  /*8f10*/  @P0 EXIT ;  /* 0x000000000000094d */ /* 0x000fea0003800000 */
[----:B------:R-:W5:Y:S01]  /*8f20*/  LDCU.64 UR6, c[0x0][0x408] ;  /* 0x00008100ff0677ac */ /* 0x000f620008000a00 */
[----:B------:R-:W-:Y:S02]  /*8f30*/  IADD3 R230, P0, PT, R230, 0x60, RZ ;  /* 0x00000060e6e67810 */ /* 0x000fe40007f1e0ff */
[----:B------:R-:W-:Y:S01]  /*8f40*/  MOV R2, R12 ;  /* 0x0000000c00027202 */ /* 0x000fe20000000f00 */
[----:B------:R-:W1:Y:S01]  /*8f50*/  LDCU.64 UR4, c[0x0][0x3f0] ;  /* 0x00007e00ff0477ac */ /* 0x000e620008000a00 */
[----:B------:R-:W-:-:S05]  /*8f60*/  IADD3.X R229, PT, PT, RZ, R229, RZ, P0, !PT ;  /* 0x000000e5ffe57210 */ /* 0x000fca00007fe4ff */
[----:B-----5:R-:W-:Y:S02]  /*8f70*/  IMAD R229, R229, UR6, RZ ;  /* 0x00000006e5e57c24 */ /* 0x020fe4000f8e02ff */
[----:B------:R-:W-:-:S04]  /*8f80*/  IMAD.WIDE.U32 R2, R230, UR6, R2 ;  /* 0x00000006e6027c25 */ /* 0x000fc8000f8e0002 */
[----:B------:R-:W-:Y:S01]  /*8f90*/  IMAD R229, R230, UR7, R229 ;  /* 0x00000007e6e57c24 */ /* 0x000fe2000f8e02e5 */
[----:B-1----:R-:W-:-:S04]  /*8fa0*/  LEA R12, P0, R2, UR4, 0x1 ;  /* 0x00000004020c7c11 */ /* 0x002fc8000f8008ff */
[----:B------:R-:W-:-:S04]  /*8fb0*/  IADD3 R229, PT, PT, R3, R229, RZ ;  /* 0x000000e503e57210 */ /* 0x000fc80007ffe0ff */
[----:B------:R-:W-:-:S05]  /*8fc0*/  LEA.HI.X R13, R2, UR5, R229, 0x1, P0 ;  /* 0x00000005020d7c11 */ /* 0x000fca00080f0ce5 */
[----:B------:R-:W-:Y:S04]  /*8fd0*/  STG.E.128 desc[UR16][R12.64], R4 ;  /* 0x000000040c007986 */ /* 0x000fe8000c101d10 */
[----:B----4-:R-:W-:Y:S04]  /*8fe0*/  STG.E.128 desc[UR16][R12.64+0x40], R8 ;  /* 0x000040080c007986 */ /* 0x010fe8000c101d10 */
[----:B---3--:R-:W-:Y:S01]  /*8ff0*/  STG.E.128 desc[UR16][R12.64+0x80], R16 ;  /* 0x000080100c007986 */ /* 0x008fe2000c101d10 */
[----:B------:R-:W-:Y:S05]  /*9000*/  EXIT ;  /* 0x000000000000794d */ /* 0x000fea0003800000 */
.L_x_35:
[----:B------:R-:W-:-:S00]  /*9010*/  BRA `(.L_x_35) ;  /* 0xfffffffc00fc7947 */ /* 0x000fc0000383ffff */
[----:B------:R-:W-:-:S00]  /*9020*/  NOP ;  /* 0x0000000000007918 */ /* 0x000fc00000000000 */
        /* <DEDUP_REMOVED lines=13> */
.L_x_1347:


//--------------------- .text._ZN5flash16flash_fwd_kernelI23Flash_fwd_kernel_traitsILi96ELi128ELi64ELi4ELb0ELb0EN7cutlass6half_tE19Flash_kernel_traitsILi96ELi128ELi64ELi4ES3_EELb0ELb0ELb0ELb0ELb1ELb1ELb0ELb0EEEvNS_16Flash_fwd_paramsE --------------------------
	.section	.text._ZN5flash16flash_fwd_kernelI23Flash_fwd_kernel_traitsILi96ELi128ELi64ELi4ELb0ELb0EN7cutlass6half_tE19Flash_kernel_traitsILi96ELi128ELi64ELi4ES3_EELb0ELb0ELb0ELb0ELb1ELb1ELb0ELb0EEEvNS_16Flash_fwd_paramsE,"ax",@progbits
	.align	128
        .global         _ZN5flash16flash_fwd_kernelI23Flash_fwd_kernel_traitsILi96ELi128ELi64ELi4ELb0ELb0EN7cutlass6half_tE19Flash_kernel_traitsILi96ELi128ELi64ELi4ES3_EELb0ELb0ELb0ELb0ELb1ELb1ELb0ELb0EEEvNS_16Flash_fwd_paramsE
        .type           _ZN5flash16flash_fwd_kernelI23Flash_fwd_kernel_traitsILi96ELi128ELi64ELi4ELb0ELb0EN7cutlass6half_tE19Flash_kernel_traitsILi96ELi128ELi64ELi4ES3_EELb0ELb0ELb0ELb0ELb1ELb1ELb0ELb0EEEvNS_16Flash_fwd_paramsE,@function
        .size           _ZN5flash16flash_fwd_kernelI23Flash_fwd_kernel_traitsILi96ELi128ELi64ELi4ELb0ELb0EN7cutlass6half_tE19Flash_kernel_traitsILi96ELi128ELi64ELi4ES3_EELb0ELb0ELb0ELb0ELb1ELb1ELb0ELb0EEEvNS_16Flash_fwd_paramsE,(.L_x_1348 - _ZN5flash16flash_fwd_kernelI23Flash_fwd_kernel_traitsILi96ELi128ELi64ELi4ELb0ELb0EN7cutlass6half_tE19Flash_kernel_traitsILi96ELi128ELi64ELi4ES3_EELb0ELb0ELb0ELb0ELb1ELb1ELb0ELb0EEEvNS_16Flash_fwd_paramsE)
        .other          _ZN5flash16flash_fwd_kernelI23Flash_fwd_kernel_traitsILi96ELi128ELi64ELi4ELb0ELb0EN7cutlass6half_tE19Flash_kernel_traitsILi96ELi128ELi64ELi4ES3_EELb0ELb0ELb0ELb0ELb1ELb1ELb0ELb0EEEvNS_16Flash_fwd_paramsE,@"STO_CUDA_ENTRY STV_DEFAULT"
_ZN5flash16flash_fwd_kernelI23Flash_fwd_kernel_traitsILi96ELi128ELi64ELi4ELb0ELb0EN7cutlass6half_tE19Flash_kernel_traitsILi96ELi128ELi64ELi4ES3_EELb0ELb0ELb0ELb0ELb1ELb1ELb0ELb0EEEvNS_16Flash_fwd_paramsE:
.text._ZN5flash16flash_fwd_kernelI23Flash_fwd_kernel_traitsILi96ELi128ELi64ELi4ELb0ELb0EN7cutlass6half_tE19Flash_kernel_traitsILi96ELi128ELi64ELi4ES3_EELb0ELb0ELb0ELb0ELb1ELb1ELb0ELb0EEEvNS_16Flash_fwd_paramsE:
[----:B------:R-:W-:Y:S08]  /*0000*/  LDC R1, c[0x0][0x37c] ;  /* 0x0000df00ff017b82 */ /* 0x000ff00000000800 */
[----:B------:R-:W1:Y:S01]  /*0010*/  LDC.64 R2, c[0x0][0x470] ;  /* 0x00011c00ff027b82 */ /* 0x000e620000000a00 */
[----:B------:R-:W2:Y:S01]  /*0020*/  S2R R12, SR_CTAID.Y ;  /* 0x00000000000c7919 */ /* 0x000ea20000002600 */
[----:B------:R-:W3:Y:S01]  /*0030*/  LDCU.64 UR24, c[0x0][0x358] ;  /* 0x00006b00ff1877ac */ /* 0x000ee20008000a00 */
[----:B------:R-:W-:Y:S01]  /*0040*/  IMAD.MOV.U32 R7, RZ, RZ, RZ ;  /* 0x000000ffff077224 */ /* 0x000fe200078e00ff */
[----:B------:R-:W4:Y:S01]  /*0050*/  S2R R229, SR_CTAID.X ;  /* 0x0000000000e57919 */ /* 0x000f220000002500 */
[----:B------:R-:W3:Y:S01]  /*0060*/  LDCU UR4, c[0x0][0x434] ;  /* 0x00008680ff0477ac */ /* 0x000ee20008000800 */
[----:B-1----:R-:W-:-:S04]  /*0070*/  ISETP.NE.U32.AND P0, PT, R2, RZ, PT ;  /* 0x000000ff0200720c */ /* 0x002fc80003f05070 */
[----:B------:R-:W-:Y:S02]  /*0080*/  ISETP.NE.AND.EX P0, PT, R3, RZ, PT, P0 ;  /* 0x000000ff0300720c */ /* 0x000fe40003f05300 */
[----:B------:R-:W1:Y:S11]  /*0090*/  LDC.64 R2, c[0x0][0x478] ;  /* 0x00011e00ff027b82 */ /* 0x000e760000000a00 */
[----:B------:R-:W2:Y:S01]  /*00a0*/  @P0 LDC.64 R4, c[0x0][0x470] ;  /* 0x00011c00ff040b82 */ /* 0x000ea20000000a00 */
[----:B-1----:R-:W-:-:S04]  /*00b0*/  ISETP.NE.U32.AND P2, PT, R2, RZ, PT ;  /* 0x000000ff0200720c */ /* 0x002fc80003f45070 */
[----:B------:R-:W-:Y:S01]  /*00c0*/  ISETP.NE.AND.EX P2, PT, R3, RZ, PT, P2 ;  /* 0x000000ff0300720c */ /* 0x000fe20003f45320 */
[----:B----4-:R-:W-:Y:S02]  /*00d0*/  IMAD.SHL.U32 R227, R229, 0x80, RZ ;  /* 0x00000080e5e37824 */ /* 0x010fe400078e00ff */
[----:B--2---:R-:W-:-:S05]  /*00e0*/  @P0 IMAD.WIDE.U32 R4, R12, 0x4, R4 ;  /* 0x000000040c040825 */ /* 0x004fca00078e0004 */
[----:B---3--:R1:W5:Y:S05]  /*00f0*/  @P0 LDG.E R7, desc[UR24][R4.64] ;  /* 0x0000001804070981 */ /* 0x00836a000c1e1900 */
[----:B------:R-:W2:Y:S02]  /*0100*/  @P2 LDC.64 R2, c[0x0][0x478] ;  /* 0x00011e00ff022b82 */ /* 0x000ea40000000a00 */
[----:B--2---:R-:W-:-:S05]  /*0110*/  @P2 IMAD.WIDE.U32 R2, R12, 0x4, R2 ;  /* 0x000000040c022825 */ /* 0x004fca00078e0002 */
[----:B------:R1:W5:Y:S01]  /*0120*/  @P2 LDG.E R42, desc[UR24][R2.64] ;  /* 0x00000018022a2981 */ /* 0x000362000c1e1900 */
[----:B------:R-:W-:-:S13]  /*0130*/  ISETP.GE.AND P0, PT, R227, UR4, PT ;  /* 0x00000004e3007c0c */ /* 0x000fda000bf06270 */
[----:B------:R-:W-:Y:S05]  /*0140*/  @P0 EXIT ;  /* 0x000000000000094d */ /* 0x000fea0003800000 */
[----:B------:R-:W2:Y:S01]  /*0150*/  LDC R0, c[0x0][0x3e8] ;  /* 0x0000fa00ff007b82 */ /* 0x000ea20000000800 */
[----:B------:R-:W3:Y:S01]  /*0160*/  S2R R13, SR_CTAID.Z ;  /* 0x00000000000d7919 */ /* 0x000ee20000002700 */
[----:B------:R-:W4:Y:S01]  /*0170*/  LDCU.128 UR4, c[0x0][0x3b0] ;  /* 0x00007600ff0477ac */ /* 0x000f220008000c00 */
[--C-:B-----5:R-:W-:Y:S01]  /*0180*/  SHF.R.S32.HI R15, RZ, 0x1f, R7.reuse ;  /* 0x0000001fff0f7819 */ /* 0x120fe20000011407 */
[----:B------:R-:W-:Y:S01]  /*0190*/  IMAD.MOV.U32 R23, RZ, RZ, RZ ;  /* 0x000000ffff177224 */ /* 0x000fe200078e00ff */
[----:B-1----:R-:W1:Y:S01]  /*01a0*/  S2R R3, SR_TID.X ;  /* 0x0000000000037919 */ /* 0x002e620000002100 */
[----:B------:R-:W3:Y:S01]  /*01b0*/  LDCU.128 UR20, c[0x0][0x3a0] ;  /* 0x00007400ff1477ac */ /* 0x000ee20008000c00 */
[----:B------:R-:W-:Y:S01]  /*01c0*/  @P2 IMAD.IADD R42, R42, 0x1, -R7 ;  /* 0x000000012a2a2824 */ /* 0x000fe200078e0a07 */
[----:B------:R-:W3:Y:S01]  /*01d0*/  LDC.64 R40, c[0x0][0x3c0] ;  /* 0x0000f000ff287b82 */ /* 0x000ee20000000a00 */
[----:B------:R-:W3:Y:S01]  /*01e0*/  LDCU.128 UR16, c[0x0][0x3d0] ;  /* 0x00007a00ff1077ac */ /* 0x000ee20008000c00 */
[----:B------:R-:W3:Y:S01]  /*01f0*/  LDCU.128 UR8, c[0x0][0x380] ;  /* 0x00007000ff0877ac */ /* 0x000ee20008000c00 */
[----:B------:R-:W3:Y:S01]  /*0200*/  LDCU.128 UR12, c[0x0][0x390] ;  /* 0x00007200ff0c77ac */ /* 0x000ee20008000c00 */
[----:B--2---:R-:W-:-:S04]  /*0210*/  IABS R2, R0 ;  /* 0x0000000000027213 */ /* 0x004fc80000000000 */
[----:B------:R-:W2:Y:S01]  /*0220*/  I2F.RP R6, R2 ;  /* 0x0000000200067306 */ /* 0x000ea20000209400 */
[C---:B-1----:R-:W-:Y:S01]  /*0230*/  IMAD.SHL.U32 R226, R3.reuse, 0x8, RZ ;  /* 0x0000000803e27824 */ /* 0x042fe200078e00ff */
[----:B------:R-:W-:Y:S01]  /*0240*/  SHF.R.U32.HI R10, RZ, 0x2, R3 ;  /* 0x00000002ff0a7819 */ /* 0x000fe20000011603 */
[----:B------:R-:W-:-:S03]  /*0250*/  IMAD.SHL.U32 R43, R3, 0x20, RZ ;  /* 0x00000020032b7824 */ /* 0x000fc600078e00ff */
[----:B------:R-:W-:Y:S02]  /*0260*/  LOP3.LUT R22, R226, 0x18, RZ, 0xc0, !PT ;  /* 0x00000018e2167812 */ /* 0x000fe400078ec0ff */
[----:B--2---:R-:W1:Y:S01]  /*0270*/  MUFU.RCP R8, R6 ;  /* 0x0000000600087308 */ /* 0x004e620000001000 */
[----:B------:R-:W-:Y:S02]  /*0280*/  LOP3.LUT R19, R43, 0xc0, RZ, 0xc0, !PT ;  /* 0x000000c02b137812 */ /* 0x000fe400078ec0ff */
[----:B----4-:R-:W-:-:S04]  /*0290*/  IMAD.WIDE.U32 R20, R7, UR6, R22 ;  /* 0x0000000607147c25 */ /* 0x010fc8000f8e0016 */
[----:B-1----:R-:W-:Y:S02]  /*02a0*/  VIADD R8, R8, 0xffffffe ;  /* 0x0ffffffe08087836 */ /* 0x002fe40000000000 */
[----:B------:R-:W-:Y:S02]  /*02b0*/  IMAD R6, R15, UR6, RZ ;  /* 0x000000060f067c24 */ /* 0x000fe4000f8e02ff */
[----:B------:R-:W1:Y:S02]  /*02c0*/  F2I.FTZ.U32.TRUNC.NTZ R9, R8 ;  /* 0x0000000800097305 */ /* 0x000e64000021f000 */
[----:B------:R-:W-:Y:S02]  /*02d0*/  IMAD R11, R7, UR7, R6 ;  /* 0x00000007070b7c24 */ /* 0x000fe4000f8e0206 */
[----:B------:R-:W-:Y:S02]  /*02e0*/  IMAD.SHL.U32 R6, R3, 0x4, RZ ;  /* 0x0000000403067824 */ /* 0x000fe400078e00ff */
[----:B------:R-:W-:-:S02]  /*02f0*/  IMAD.IADD R21, R21, 0x1, R11 ;  /* 0x0000000115157824 */ /* 0x000fc400078e020b */
[----:B------:R-:W-:Y:S01]  /*0300*/  IMAD.MOV.U32 R11, RZ, RZ, RZ ;  /* 0x000000ffff0b7224 */ /* 0x000fe200078e00ff */
[----:B------:R-:W-:Y:S01]  /*0310*/  LOP3.LUT R6, R19, 0x18, R6, 0xf8, !PT ;  /* 0x0000001813067812 */ /* 0x000fe200078ef806 */
[----:B---3--:R-:W-:Y:S01]  /*0320*/  IMAD.WIDE.U32 R20, R12, UR20, R20 ;  /* 0x000000140c147c25 */ /* 0x008fe2000f8e0014 */
[----:B------:R-:W-:-:S03]  /*0330*/  USHF.L.U64.HI UR20, UR6, 0x6, UR7 ;  /* 0x0000000606147899 */ /* 0x000fc60008010207 */
[----:B------:R-:W-:Y:S01]  /*0340*/  IMAD R21, R12, UR21, R21 ;  /* 0x000000150c157c24 */ /* 0x000fe2000f8e0215 */
[----:B------:R-:W-:Y:S01]  /*0350*/  USHF.L.U32 UR21, UR6, 0x6, URZ ;  /* 0x0000000606157899 */ /* 0x000fe200080006ff */
[----:B-1----:R-:W-:Y:S02]  /*0360*/  IMAD.MOV R4, RZ, RZ, -R9 ;  /* 0x000000ffff047224 */ /* 0x002fe400078e0a09 */
[----:B------:R-:W-:Y:S02]  /*0370*/  IMAD.MOV.U32 R8, RZ, RZ, RZ ;  /* 0x000000ffff087224 */ /* 0x000fe400078e00ff */
[----:B------:R-:W-:Y:S01]  /*0380*/  IMAD R5, R4, R2, RZ ;  /* 0x0000000204057224 */ /* 0x000fe200078e02ff */
[----:B------:R-:W-:Y:S01]  /*0390*/  IABS R4, R13 ;  /* 0x0000000d00047213 */ /* 0x000fe20000000000 */
[----:B------:R-:W-:-:S04]  /*03a0*/  IMAD.WIDE.U32 R24, R10, UR6, R20 ;  /* 0x000000060a187c25 */ /* 0x000fc8000f8e0014 */
[----:B------:R-:W-:Y:S02]  /*03b0*/  IMAD.HI.U32 R5, R9, R5, R8 ;  /* 0x0000000509057227 */ /* 0x000fe400078e0008 */
[----:B------:R-:W1:Y:S02]  /*03c0*/  @!P2 LDC.64 R8, c[0x0][0x488] ;  /* 0x00012200ff08ab82 */ /* 0x000e640000000a00 */
[----:B------:R-:W-:-:S04]  /*03d0*/  IMAD.WIDE.U32 R20, R7, R40, R22 ;  /* 0x0000002807147225 */ /* 0x000fc800078e0016 */
[----:B------:R-:W-:-:S04]  /*03e0*/  IMAD.HI.U32 R16, R5, R4, RZ ;  /* 0x0000000405107227 */ /* 0x000fc800078e00ff */
[----:B------:R-:W-:Y:S02]  /*03f0*/  IMAD.MOV R17, RZ, RZ, -R16 ;  /* 0x000000ffff117224 */ /* 0x000fe400078e0a10 */
[----:B------:R-:W-:Y:S02]  /*0400*/  IMAD R25, R10, UR7, R25 ;  /* 0x000000070a197c24 */ /* 0x000fe4000f8e0219 */
[C---:B------:R-:W-:Y:S02]  /*0410*/  IMAD R17, R2.reuse, R17, R4 ;  /* 0x0000001102117224 */ /* 0x040fe400078e0204 */
[----:B------:R-:W2:Y:S01]  /*0420*/  @!P2 LDC.64 R4, c[0x0][0x438] ;  /* 0x00010e00ff04ab82 */ /* 0x000ea20000000a00 */
[----:B------:R-:W-:Y:S02]  /*0430*/  IMAD.WIDE.U32 R228, R229, 0x80, R10 ;  /* 0x00000080e5e47825 */ /* 0x000fe400078e000a */
[----:B------:R-:W-:Y:S02]  /*0440*/  ISETP.GT.U32.AND P0, PT, R2, R17, PT ;  /* 0x000000110200720c */ /* 0x000fe40003f04070 */
[----:B------:R-:W-:Y:S01]  /*0450*/  IMAD.WIDE.U32 R22, R12, UR14, R22 ;  /* 0x0000000e0c167c25 */ /* 0x000fe2000f8e0016 */
[----:B------:R-:W-:Y:S01]  /*0460*/  USHF.L.U64.HI UR14, UR4, 0x6, UR5 ;  /* 0x00000006040e7899 */ /* 0x000fe20008010205 */
[----:B-1----:R-:W-:-:S02]  /*0470*/  @!P2 ISETP.NE.U32.AND P1, PT, R8, RZ, PT ;  /* 0x000000ff0800a20c */ /* 0x002fc40003f25070 */
[----:B------:R-:W-:Y:S01]  /*0480*/  IMAD R23, R12, UR15, R23 ;  /* 0x0000000f0c177c24 */ /* 0x000fe2000f8e0217 */
[----:B------:R-:W-:Y:S01]  /*0490*/  LOP3.LUT R8, R226, 0xd8, RZ, 0xc0, !PT ;  /* 0x000000d8e2087812 */ /* 0x000fe200078ec0ff */
[----:B------:R-:W-:Y:S01]  /*04a0*/  USHF.L.U32 UR15, UR4, 0x6, URZ ;  /* 0x00000006040f7899 */ /* 0x000fe200080006ff */
[----:B------:R-:W-:Y:S02]  /*04b0*/  @!P2 ISETP.NE.AND.EX P1, PT, R9, RZ, PT, P1 ;  /* 0x000000ff0900a20c */ /* 0x000fe40003f25310 */
[----:B------:R-:W-:Y:S02]  /*04c0*/  LOP3.LUT R9, R8, 0x18, R3, 0x78, !PT ;  /* 0x0000001808097812 */ /* 0x000fe400078e7803 */
[----:B------:R-:W-:Y:S02]  /*04d0*/  @!P0 IMAD.IADD R17, R17, 0x1, -R2 ;  /* 0x0000000111118824 */ /* 0x000fe400078e0a02 */
[----:B------:R-:W-:Y:S01]  /*04e0*/  @!P0 VIADD R16, R16, 0x1 ;  /* 0x0000000110108836 */ /* 0x000fe20000000000 */
[----:B------:R-:W-:-:S02]  /*04f0*/  ISETP.NE.AND P0, PT, R0, RZ, PT ;  /* 0x000000ff0000720c */ /* 0x000fc40003f05270 */
[----:B------:R-:W-:Y:S02]  /*0500*/  ISETP.GE.U32.AND P3, PT, R17, R2, PT ;  /* 0x000000021100720c */ /* 0x000fe40003f66070 */
[----:B------:R-:W-:Y:S02]  /*0510*/  LOP3.LUT R2, R13, R0, RZ, 0x3c, !PT ;  /* 0x000000000d027212 */ /* 0x000fe400078e3cff */
[----:B--2---:R-:W-:Y:S02]  /*0520*/  @!P2 SEL R5, R5, RZ, P1 ;  /* 0x000000ff0505a207 */ /* 0x004fe40000800000 */
[----:B------:R-:W-:Y:S02]  /*0530*/  ISETP.GE.AND P1, PT, R2, RZ, PT ;  /* 0x000000ff0200720c */ /* 0x000fe40003f26270 */
[----:B------:R-:W-:Y:S01]  /*0540*/  @!P2 IADD3 R42, PT, PT, R5, R4, -R7 ;  /* 0x00000004052aa210 */ /* 0x000fe20007ffe807 */
[----:B------:R-:W-:Y:S01]  /*0550*/  IMAD R4, R15, R40, RZ ;  /* 0x000000280f047224 */ /* 0x000fe200078e02ff */
[----:B------:R-:W-:-:S03]  /*0560*/  LOP3.LUT R226, R9, 0x1f20, R226, 0xf8, !PT ;  /* 0x00001f2009e27812 */ /* 0x000fc600078ef8e2 */
[----:B------:R-:W-:Y:S02]  /*0570*/  VIADD R2, R42, 0x3f ;  /* 0x0000003f2a027836 */ /* 0x000fe40000000000 */
[----:B------:R-:W-:Y:S02]  /*0580*/  @P3 VIADD R16, R16, 0x1 ;  /* 0x0000000110103836 */ /* 0x000fe40000000000 */
[----:B------:R-:W-:Y:S01]  /*0590*/  IMAD R4, R7, R41, R4 ;  /* 0x0000002907047224 */ /* 0x000fe200078e0204 */
[----:B------:R-:W-:Y:S01]  /*05a0*/  SHF.R.S32.HI R5, RZ, 0x1f, R2 ;  /* 0x0000001fff057819 */ /* 0x000fe20000011402 */
[----:B------:R-:W-:Y:S01]  /*05b0*/  @!P1 IMAD.MOV R16, RZ, RZ, -R16 ;  /* 0x000000ffff109224 */ /* 0x000fe200078e0a10 */
[----:B------:R-:W-:Y:S01]  /*05c0*/  @!P0 LOP3.LUT R16, RZ, R0, RZ, 0x33, !PT ;  /* 0x00000000ff108212 */ /* 0x000fe200078e33ff */
[----:B------:R-:W-:Y:S01]  /*05d0*/  IMAD.IADD R21, R21, 0x1, R4 ;  /* 0x0000000115157824 */ /* 0x000fe200078e0204 */
[----:B------:R-:W-:Y:S02]  /*05e0*/  LEA.HI R2, R5, R2, RZ, 0x6 ;  /* 0x0000000205027211 */ /* 0x000fe400078f30ff */
[----:B------:R-:W1:Y:S01]  /*05f0*/  LDC.64 R4, c[0x0][0x3c8] ;  /* 0x0000f200ff047b82 */ /* 0x000e620000000a00 */
[----:B------:R-:W-:Y:S01]  /*0600*/  SHF.R.S32.HI R8, RZ, 0x1f, R16 ;  /* 0x0000001fff087819 */ /* 0x000fe20000011410 */
[----:B------:R-:W-:Y:S01]  /*0610*/  IMAD.WIDE.U32 R24, R16, UR16, R24 ;  /* 0x0000001010187c25 */ /* 0x000fe2000f8e0018 */
[----:B------:R-:W-:-:S03]  /*0620*/  LEA.HI.SX32 R0, R2, 0xffffffff, 0x1a ;  /* 0xffffffff02007811 */ /* 0x000fc600078fd2ff */
[----:B------:R-:W-:Y:S01]  /*0630*/  IMAD R9, R8, UR16, RZ ;  /* 0x0000001008097c24 */ /* 0x000fe2000f8e02ff */
[----:B------:R-:W-:Y:S01]  /*0640*/  SHF.R.S32.HI R7, RZ, 0x1f, R0 ;  /* 0x0000001fff077819 */ /* 0x000fe20000011400 */
[----:B------:R-:W-:Y:S01]  /*0650*/  IMAD R14, R0, UR20, RZ ;  /* 0x00000014000e7c24 */ /* 0x000fe2000f8e02ff */
[----:B------:R-:W-:Y:S01]  /*0660*/  LEA R225, P0, R24, UR10, 0x1 ;  /* 0x0000000a18e17c11 */ /* 0x000fe2000f8008ff */
[----:B------:R-:W-:Y:S01]  /*0670*/  IMAD R224, R16, UR17, R9 ;  /* 0x0000001110e07c24 */ /* 0x000fe2000f8e0209 */
[----:B------:R-:W-:Y:S01]  /*0680*/  USHF.L.U32 UR10, UR6, 0x5, URZ ;  /* 0x00000005060a7899 */ /* 0x000fe200080006ff */
[----:B------:R-:W-:Y:S01]  /*0690*/  IMAD.WIDE.U32 R18, R0, UR21, RZ ;  /* 0x0000001500127c25 */ /* 0x000fe2000f8e00ff */
[----:B------:R-:W2:Y:S01]  /*06a0*/  S2UR UR16, SR_CgaCtaId ;  /* 0x00000000001079c3 */ /* 0x000ea20000008800 */
[----:B------:R-:W-:Y:S02]  /*06b0*/  USHF.L.U64.HI UR6, UR6, 0x5, UR7 ;  /* 0x0000000506067899 */ /* 0x000fe40008010207 */
[----:B------:R-:W-:Y:S01]  /*06c0*/  IMAD.IADD R224, R25, 0x1, R224 ;  /* 0x0000000119e07824 */ /* 0x000fe200078e02e0 */
[----:B------:R-:W-:Y:S01]  /*06d0*/  USHF.L.U64.HI UR7, UR4, 0x5, UR5 ;  /* 0x0000000504077899 */ /* 0x000fe20008010205 */
[----:B------:R-:W-:Y:S01]  /*06e0*/  IMAD R11, R7, UR21, R14 ;  /* 0x00000015070b7c24 */ /* 0x000fe2000f8e020e */
[----:B------:R-:W-:Y:S01]  /*06f0*/  LEA R14, P1, R18, R225, 0x1 ;  /* 0x000000e1120e7211 */ /* 0x000fe200078208ff */
[----:B------:R-:W-:Y:S01]  /*0700*/  IMAD.WIDE.U32 R20, R12, UR22, R20 ;  /* 0x000000160c147c25 */ /* 0x000fe2000f8e0014 */
[----:B------:R-:W-:Y:S01]  /*0710*/  LEA.HI.X R224, R24, UR11, R224, 0x1, P0 ;  /* 0x0000000b18e07c11 */ /* 0x000fe200080f0ce0 */
[----:B------:R-:W-:Y:S01]  /*0720*/  USHF.L.U32 UR11, UR4, 0x5, URZ ;  /* 0x00000005040b7899 */ /* 0x000fe200080006ff */
[----:B------:R-:W-:Y:S01]  /*0730*/  IADD3 R9, P0, PT, R18, UR10, RZ ;  /* 0x0000000a12097c10 */ /* 0x000fe2000ff1e0ff */
[----:B------:R-:W-:-:S02]  /*0740*/  IMAD.IADD R11, R19, 0x1, R11 ;  /* 0x00000001130b7824 */ /* 0x000fc400078e020b */
[----:B------:R-:W-:Y:S02]  /*0750*/  IMAD R21, R12, UR23, R21 ;  /* 0x000000170c157c24 */ /* 0x000fe4000f8e0215 */
[----:B-1----:R-:W-:Y:S01]  /*0760*/  IMAD.WIDE.U32 R22, R13, R4, R22 ;  /* 0x000000040d167225 */ /* 0x002fe200078e0016 */
[----:B------:R-:W-:Y:S02]  /*0770*/  LEA.HI.X R15, R18, R224, R11, 0x1, P1 ;  /* 0x000000e0120f7211 */ /* 0x000fe400008f0c0b */
[----:B------:R-:W-:Y:S01]  /*0780*/  IADD3.X R4, PT, PT, R11, UR6, RZ, P0, !PT ;  /* 0x000000060b047c10 */ /* 0x000fe200087fe4ff */
[----:B------:R-:W-:Y:S01]  /*0790*/  IMAD.WIDE.U32 R26, R10, R40, R20 ;  /* 0x000000280a1a7225 */ /* 0x000fe200078e0014 */
[----:B------:R-:W-:-:S03]  /*07a0*/  LEA R18, P0, R9, R225, 0x1 ;  /* 0x000000e109127211 */ /* 0x000fc600078008ff */
[----:B------:R-:W-:Y:S01]  /*07b0*/  IMAD.U32 R20, RZ, RZ, UR11 ;  /* 0x0000000bff147e24 */ /* 0x000fe2000f8e00ff */
[----:B------:R-:W-:Y:S01]  /*07c0*/  LEA.HI.X R19, R9, R224, R4, 0x1, P0 ;  /* 0x000000e009137211 */ /* 0x000fe200000f0c04 */
[----:B------:R-:W-:Y:S02]  /*07d0*/  IMAD.U32 R21, RZ, RZ, UR7 ;  /* 0x00000007ff157e24 */ /* 0x000fe4000f8e00ff */
[----:B------:R-:W-:Y:S02]  /*07e0*/  IMAD R23, R13, R5, R23 ;  /* 0x000000050d177224 */ /* 0x000fe400078e0217 */
[----:B------:R-:W-:Y:S02]  /*07f0*/  IMAD.U32 R24, RZ, RZ, UR15 ;  /* 0x0000000fff187e24 */ /* 0x000fe4000f8e00ff */
[----:B------:R-:W-:Y:S02]  /*0800*/  IMAD.U32 R25, RZ, RZ, UR14 ;  /* 0x0000000eff197e24 */ /* 0x000fe4000f8e00ff */
[----:B------:R-:W-:-:S02]  /*0810*/  IMAD R5, R8, UR18, RZ ;  /* 0x0000001208057c24 */ /* 0x000fc4000f8e02ff */
[----:B------:R-:W-:Y:S02]  /*0820*/  IMAD R13, R229, UR4, RZ ;  /* 0x00000004e50d7c24 */ /* 0x000fe4000f8e02ff */
[----:B------:R-:W-:-:S04]  /*0830*/  IMAD.WIDE.U32 R8, R228, UR4, R20 ;  /* 0x00000004e4087c25 */ /* 0x000fc8000f8e0014 */
[----:B------:R-:W-:Y:S01]  /*0840*/  IMAD R11, R10, R41, R27 ;  /* 0x000000290a0b7224 */ /* 0x000fe200078e021b */
[----:B------:R-:W-:Y:S01]  /*0850*/  IADD3 R8, P3, PT, R22, R8, RZ ;  /* 0x0000000816087210 */ /* 0x000fe20007f7e0ff */
[----:B------:R-:W-:Y:S02]  /*0860*/  IMAD.MOV.U32 R10, RZ, RZ, R26 ;  /* 0x000000ffff0a7224 */ /* 0x000fe400078e001a */
[----:B------:R-:W-:-:S04]  /*0870*/  IMAD.WIDE.U32 R24, R228, UR4, R24 ;  /* 0x00000004e4187c25 */ /* 0x000fc8000f8e0018 */
[----:B------:R-:W-:Y:S01]  /*0880*/  IMAD R13, R228, UR5, R13 ;  /* 0x00000005e40d7c24 */ /* 0x000fe2000f8e020d */
[----:B------:R-:W-:Y:S01]  /*0890*/  IADD3 R12, P1, P0, R22, UR11, R24 ;  /* 0x0000000b160c7c10 */ /* 0x000fe2000f83e018 */
[----:B------:R-:W-:Y:S02]  /*08a0*/  IMAD R4, R16, UR19, R5 ;  /* 0x0000001310047c24 */ /* 0x000fe4000f8e0205 */
[----:B------:R-:W-:Y:S01]  /*08b0*/  IMAD.WIDE.U32 R20, R228, UR4, R22 ;  /* 0x00000004e4147c25 */ /* 0x000fe2000f8e0016 */
[----:B------:R-:W-:Y:S01]  /*08c0*/  UMOV UR4, 0x400 ;  /* 0x0000040000047882 */ /* 0x000fe20000000000 */
[----:B------:R-:W-:Y:S01]  /*08d0*/  IADD3.X R5, PT, PT, R23, R13, R9, P3, !PT ;  /* 0x0000000d17057210 */ /* 0x000fe20001ffe409 */
[----:B--2---:R-:W-:Y:S01]  /*08e0*/  ULEA UR4, UR16, UR4, 0x18 ;  /* 0x0000000410047291 */ /* 0x004fe2000f8ec0ff */
[----:B------:R-:W-:Y:S01]  /*08f0*/  IMAD.WIDE.U32 R16, R16, UR18, R10 ;  /* 0x0000001210107c25 */ /* 0x000fe2000f8e000a */
[----:B------:R-:W-:Y:S02]  /*0900*/  IADD3 R10, P2, PT, R22, R24, RZ ;  /* 0x00000018160a7210 */ /* 0x000fe40007f5e0ff */
[----:B------:R-:W-:Y:S01]  /*0910*/  LEA R22, P3, R20, UR8, 0x1 ;  /* 0x0000000814167c11 */ /* 0x000fe2000f8608ff */
[----:B------:R-:W-:Y:S01]  /*0920*/  IMAD.IADD R11, R13, 0x1, R25 ;  /* 0x000000010d0b7824 */ /* 0x000fe200078e0219 */
[----:B------:R-:W-:Y:S01]  /*0930*/  LEA R226, R226, UR4, 0x1 ;  /* 0x00000004e2e27c11 */ /* 0x000fe2000f8e08ff */
[----:B------:R-:W-:-:S02]  /*0940*/  IMAD.IADD R13, R21, 0x1, R13 ;  /* 0x00000001150d7824 */ /* 0x000fc400078e020d */
[----:B------:R-:W-:Y:S01]  /*0950*/  IMAD.X R9, R11, 0x1, R23, P2 ;  /* 0x000000010b097824 */ /* 0x000fe200010e0617 */
[----:B------:R-:W-:Y:S01]  /*0960*/  IADD3.X R11, PT, PT, R23, UR7, R11, P1, P0 ;  /* 0x00000007170b7c10 */ /* 0x000fe20008fe040b */
[-C--:B------:R-:W-:Y:S01]  /*0970*/  IMAD R7, R7, R40.reuse, RZ ;  /* 0x0000002807077224 */ /* 0x080fe200078e02ff */
[----:B------:R-:W-:Y:S02]  /*0980*/  LEA R26, P2, R8, UR8, 0x1 ;  /* 0x00000008081a7c11 */ /* 0x000fe4000f8408ff */
[----:B------:R-:W-:Y:S01]  /*0990*/  LEA.HI.X R23, R20, UR9, R13, 0x1, P3 ;  /* 0x0000000914177c11 */ /* 0x000fe200098f0c0d */
[----:B------:R-:W-:Y:S01]  /*09a0*/  IMAD R7, R0, R41, R7 ;  /* 0x0000002900077224 */ /* 0x000fe200078e0207 */
[----:B------:R-:W-:Y:S02]  /*09b0*/  LEA R24, P1, R10, UR8, 0x1 ;  /* 0x000000080a187c11 */ /* 0x000fe4000f8208ff */
[----:B------:R-:W-:Y:S01]  /*09c0*/  LEA.HI.X R27, R8, UR9, R5, 0x1, P2 ;  /* 0x00000009081b7c11 */ /* 0x000fe200090f0c05 */
[----:B------:R-:W-:Y:S01]  /*09d0*/  @!PT LDS RZ, [RZ] ;  /* 0x00000000fffff984 */ /* 0x000fe20000000800 */
[----:B------:R-:W-:Y:S01]  /*09e0*/  @!PT LDS RZ, [RZ] ;  /* 0x00000000fffff984 */ /* 0x000fe20000000800 */
[----:B------:R-:W-:Y:S01]  /*09f0*/  @!PT LDS RZ, [RZ] ;  /* 0x00000000fffff984 */ /* 0x000fe20000000800 */
[----:B------:R-:W-:Y:S01]  /*0a00*/  LDGSTS.E.BYPASS.LTC128B.128 [R226], desc[UR24][R22.64] ;  /* 0x0000000016e27fae */ /* 0x000fe2000b981a18 */
[----:B------:R-:W-:Y:S01]  /*0a10*/  LEA R20, P0, R12, UR8, 0x1 ;  /* 0x000000080c147c11 */ /* 0x000fe2000f8008ff */
[----:B------:R-:W-:Y:S01]  /*0a20*/  IMAD.SHL.U32 R5, R3, 0x10, RZ ;  /* 0x0000001003057824 */ /* 0x000fe200078e00ff */
[----:B------:R-:W-:Y:S01]  /*0a30*/  LEA.HI.X R25, R10, UR9, R9, 0x1, P1 ;  /* 0x000000090a197c11 */ /* 0x000fe200088f0c09 */
[----:B------:R-:W-:Y:S01]  /*0a40*/  LDGSTS.E.BYPASS.LTC128B.128 [R226+0x2000], desc[UR24][R22.64+0x40] ;  /* 0x0200004016e27fae */ /* 0x000fe2000b981a18 */
[----:B------:R-:W-:Y:S01]  /*0a50*/  LEA.HI.X R21, R12, UR9, R11, 0x1, P0 ;  /* 0x000000090c157c11 */ /* 0x000fe200080f0c0b */
[----:B------:R-:W-:Y:S01]  /*0a60*/  IMAD.WIDE.U32 R10, R0, R40, RZ ;  /* 0x00000028000a7225 */ /* 0x000fe200078e00ff */
[----:B------:R-:W-:Y:S01]  /*0a70*/  LOP3.LUT R8, R43, 0x120, RZ, 0xc0, !PT ;  /* 0x000001202b087812 */ /* 0x000fe200078ec0ff */
[----:B------:R-:W-:Y:S01]  /*0a80*/  LDGSTS.E.BYPASS.LTC128B.128 [R226+0x4000], desc[UR24][R22.64+0x80] ;  /* 0x0400008016e27fae */ /* 0x000fe2000b981a18 */
[----:B------:R-:W-:Y:S01]  /*0a90*/  LOP3.LUT R220, R5, 0x100, RZ, 0xc0, !PT ;  /* 0x0000010005dc7812 */ /* 0x000fe200078ec0ff */
[----:B------:R-:W-:Y:S01]  /*0aa0*/  IMAD.IADD R9, R17, 0x1, R4 ;  /* 0x0000000111097824 */ /* 0x000fe200078e0204 */
[----:B------:R-:W-:Y:S01]  /*0ab0*/  LOP3.LUT R221, R8, 0x3e00, R5, 0xf8, !PT ;  /* 0x00003e0008dd7812 */ /* 0x000fe200078ef805 */
[----:B------:R-:W-:Y:S01]  /*0ac0*/  LDGSTS.E.BYPASS.LTC128B.128 [R226+0x800], desc[UR24][R26.64] ;  /* 0x008000001ae27fae */ /* 0x000fe2000b981a18 */
[----:B------:R-:W-:Y:S01]  /*0ad0*/  LEA R223, P0, R16, UR12, 0x1 ;  /* 0x0000000c10df7c11 */ /* 0x000fe2000f8008ff */
[----:B------:R-:W-:Y:S01]  /*0ae0*/  IMAD.SHL.U32 R13, R10, 0x40, RZ ;  /* 0x000000400a0d7824 */ /* 0x000fe200078e00ff */
[----:B------:R-:W-:Y:S01]  /*0af0*/  LOP3.LUT R220, R220, 0x20, R43, 0xf8, !PT ;  /* 0x00000020dcdc7812 */ /* 0x000fe200078ef82b */
[----:B------:R-:W-:Y:S01]  /*0b00*/  LDGSTS.E.BYPASS.LTC128B.128 [R226+0x2800], desc[UR24][R26.64+0x40] ;  /* 0x028000401ae27fae */ /* 0x000fe2000b981a18 */
[----:B------:R-:W-:Y:S01]  /*0b10*/  IMAD.IADD R5, R11, 0x1, R7 ;  /* 0x000000010b057824 */ /* 0x000fe200078e0207 */
[----:B------:R-:W-:-:S02]  /*0b20*/  LEA.HI.X R222, R16, UR13, R9, 0x1, P0 ;  /* 0x0000000d10de7c11 */ /* 0x000fc400080f0c09 */
[----:B------:R-:W-:Y:S01]  /*0b30*/  LDGSTS.E.BYPASS.LTC128B.128 [R226+0x4800], desc[UR24][R26.64+0x80] ;  /* 0x048000801ae27fae */ /* 0x000fe2000b981a18 */
[----:B------:R-:W-:Y:S02]  /*0b40*/  SHF.R.U32.HI R9, RZ, 0x1, R3 ;  /* 0x00000001ff097819 */ /* 0x000fe40000011603 */
[----:B------:R-:W-:Y:S01]  /*0b50*/  LEA R4, P0, R40, R13, 0x5 ;  /* 0x0000000d28047211 */ /* 0x000fe200078028ff */
[----:B------:R-:W-:Y:S01]  /*0b60*/  LDGSTS.E.BYPASS.LTC128B.128 [R226+0x1000], desc[UR24][R24.64] ;  /* 0x0100000018e27fae */ /* 0x000fe2000b981a18 */
[C---:B------:R-:W-:Y:S02]  /*0b70*/  SHF.L.U64.HI R7, R10.reuse, 0x6, R5 ;  /* 0x000000060a077819 */ /* 0x040fe40000010205 */
[----:B------:R-:W-:Y:S01]  /*0b80*/  LEA R8, P1, R10, R223, 0x7 ;  /* 0x000000df0a087211 */ /* 0x000fe200078238ff */
[----:B------:R-:W-:Y:S01]  /*0b90*/  LDGSTS.E.BYPASS.LTC128B.128 [R226+0x3000], desc[UR24][R24.64+0x40] ;  /* 0x0300004018e27fae */ /* 0x000fe2000b981a18 */
[C---:B------:R-:W-:Y:S02]  /*0ba0*/  LOP3.LUT R0, R6.reuse, 0x8, R9, 0x78, !PT ;  /* 0x0000000806007812 */ /* 0x040fe400078e7809 */
[----:B------:R-:W-:Y:S01]  /*0bb0*/  LOP3.LUT R11, R6, 0x8, R3, 0x78, !PT ;  /* 0x00000008060b7812 */ /* 0x000fe200078e7803 */
[----:B------:R-:W-:Y:S01]  /*0bc0*/  LDGSTS.E.BYPASS.LTC128B.128 [R226+0x5000], desc[UR24][R24.64+0x80] ;  /* 0x0500008018e27fae */ /* 0x000fe2000b981a18 */
[----:B------:R-:W-:-:S02]  /*0bd0*/  LEA.HI.X R7, R40, R7, R41, 0x5, P0 ;  /* 0x0000000728077211 */ /* 0x000fc400000f2c29 */
[----:B------:R-:W-:Y:S01]  /*0be0*/  LEA R6, P0, R4, R223, 0x1 ;  /* 0x000000df04067211 */ /* 0x000fe200078008ff */
[----:B------:R-:W-:Y:S01]  /*0bf0*/  LDGSTS.E.BYPASS.LTC128B.128 [R226+0x1800], desc[UR24][R20.64] ;  /* 0x0180000014e27fae */ /* 0x000fe2000b981a18 */
[----:B------:R-:W-:Y:S02]  /*0c00*/  LEA.HI.X R9, R10, R222, R5, 0x7, P1 ;  /* 0x000000de0a097211 */ /* 0x000fe400008f3c05 */
[----:B------:R-:W-:Y:S01]  /*0c10*/  LOP3.LUT R220, R220, R11, RZ, 0xfc, !PT ;  /* 0x0000000bdcdc7212 */ /* 0x000fe200078efcff */
[----:B------:R-:W-:Y:S01]  /*0c20*/  LDGSTS.E.BYPASS.LTC128B.128 [R226+0x3800], desc[UR24][R20.64+0x40] ;  /* 0x0380004014e27fae */ /* 0x000fe2000b981a18 */
[----:B------:R-:W-:Y:S02]  /*0c30*/  LOP3.LUT R221, R221, R0, RZ, 0xfc, !PT ;  /* 0x00000000dddd7212 */ /* 0x000fe400078efcff */
[----:B------:R-:W-:Y:S01]  /*0c40*/  LEA.HI.X R7, R4, R222, R7, 0x1, P0 ;  /* 0x000000de04077211 */ /* 0x000fe200000f0c07 */
[----:B------:R-:W-:Y:S01]  /*0c50*/  LDGSTS.E.BYPASS.LTC128B.128 [R226+0x5800], desc[UR24][R20.64+0x80] ;  /* 0x0580008014e27fae */ /* 0x000fe2000b981a18 */
[----:B------:R-:W-:-:S02]  /*0c60*/  LEA R221, R221, UR4, 0x1 ;  /* 0x00000004dddd7c11 */ /* 0x000fc4000f8e08ff */
[----:B------:R-:W-:Y:S01]  /*0c70*/  LEA R220, R220, UR4, 0x1 ;  /* 0x00000004dcdc7c11 */ /* 0x000fe2000f8e08ff */
[----:B------:R-:W-:Y:S01]  /*0c80*/  LDGSTS.E.BYPASS.LTC128B.128 [R226+0x6000], desc[UR24][R14.64] ;  /* 0x060000000ee27fae */ /* 0x000fe2000b981a18 */
[----:B------:R-:W-:Y:S01]  /*0c90*/  LOP3.LUT P0, RZ, R3, 0x4, RZ, 0xc0, !PT ;  /* 0x0000000403ff7812 */ /* 0x000fe2000780c0ff */
[----:B------:R-:W-:Y:S01]  /*0ca0*/  IMAD.MOV.U32 R3, RZ, RZ, 0x20 ;  /* 0x00000020ff037424 */ /* 0x000fe200078e00ff */
[----:B------:R-:W-:Y:S01]  /*0cb0*/  ISETP.GE.AND P2, PT, R42, 0x41, PT ;  /* 0x000000412a00780c */ /* 0x000fe20003f46270 */
[----:B------:R-:W-:Y:S03]  /*0cc0*/  LDGSTS.E.BYPASS.LTC128B.128 [R226+0x7000], desc[UR24][R14.64+0x40] ;  /* 0x070000400ee27fae */ /* 0x000fe6000b981a18 */
[----:B------:R-:W-:Y:S01]  /*0cd0*/  SEL R3, R3, 0xffffffe0, !P0 ;  /* 0xffffffe003037807 */ /* 0x000fe20004000000 */
[----:B------:R-:W-:Y:S04]  /*0ce0*/  LDGSTS.E.BYPASS.LTC128B.128 [R226+0x8000], desc[UR24][R14.64+0x80] ;  /* 0x080000800ee27fae */ /* 0x000fe8000b981a18 */
[----:B------:R-:W-:Y:S01]  /*0cf0*/  LDGSTS.E.BYPASS.LTC128B.128 [R226+0x6800], desc[UR24][R18.64] ;  /* 0x0680000012e27fae */ /* 0x000fe2000b981a18 */
[----:B------:R-:W-:-:S02]  /*0d00*/  IMAD.IADD R217, R3, 0x1, R220 ;  /* 0x0000000103d97824 */ /* 0x000fc400078e02dc */
[----:B------:R-:W-:Y:S01]  /*0d10*/  IMAD.IADD R219, R3, 0x1, R221 ;  /* 0x0000000103db7824 */ /* 0x000fe200078e02dd */
[----:B------:R-:W-:Y:S04]  /*0d20*/  LDGSTS.E.BYPASS.LTC128B.128 [R226+0x7800], desc[UR24][R18.64+0x40] ;  /* 0x0780004012e27fae */ /* 0x000fe8000b981a18 */
[----:B------:R1:W-:Y:S04]  /*0d30*/  LDGSTS.E.BYPASS.LTC128B.128 [R226+0x8800], desc[UR24][R18.64+0x80] ;  /* 0x0880008012e27fae */ /* 0x0003e8000b981a18 */
[----:B------:R-:W0:Y:S01]  /*0d40*/  LDGDEPBAR ;  /* 0x00000000000079af */ /* 0x000e220000000000 */
[----:B------:R-:W-:-:S04]  /*0d50*/  DEPBAR.LE SB0, 0x0 ;  /* 0x000080000000791a */ /* 0x000fc80000000000 */
[----:B------:R-:W-:Y:S06]  /*0d60*/  BAR.SYNC.DEFER_BLOCKING 0x0 ;  /* 0x0000000000007b1d */ /* 0x000fec0000010000 */
[----:B------:R-:W-:Y:S01]  /*0d70*/  @!PT LDS RZ, [RZ] ;  /* 0x00000000fffff984 */ /* 0x000fe20000000800 */
[----:B------:R-:W-:Y:S01]  /*0d80*/  @!PT LDS RZ, [RZ] ;  /* 0x00000000fffff984 */ /* 0x000fe20000000800 */
[----:B------:R-:W-:Y:S01]  /*0d90*/  @!PT LDS RZ, [RZ] ;  /* 0x00000000fffff984 */ /* 0x000fe20000000800 */
[----:B------:R-:W-:Y:S04]  /*0da0*/  LDGSTS.E.BYPASS.LTC128B.128 [R226+0x9000], desc[UR24][R8.64] ;  /* 0x0900000008e27fae */ /* 0x000fe8000b981a18 */
[----:B------:R-:W-:Y:S04]  /*0db0*/  LDGSTS.E.BYPASS.LTC128B.128 [R226+0xa000], desc[UR24][R8.64+0x40] ;  /* 0x0a00004008e27fae */ /* 0x000fe8000b981a18 */
[----:B------:R-:W-:Y:S04]  /*0dc0*/  LDGSTS.E.BYPASS.LTC128B.128 [R226+0xb000], desc[UR24][R8.64+0x80] ;  /* 0x0b00008008e27fae */ /* 0x000fe8000b981a18 */
[----:B------:R-:W-:Y:S04]  /*0dd0*/  LDGSTS.E.BYPASS.LTC128B.128 [R226+0x9800], desc[UR24][R6.64] ;  /* 0x0980000006e27fae */ /* 0x000fe8000b981a18 */
[----:B------:R-:W-:Y:S04]  /*0de0*/  LDGSTS.E.BYPASS.LTC128B.128 [R226+0xa800], desc[UR24][R6.64+0x40] ;  /* 0x0a80004006e27fae */ /* 0x000fe8000b981a18 */
[----:B------:R2:W-:Y:S04]  /*0df0*/  LDGSTS.E.BYPASS.LTC128B.128 [R226+0xb800], desc[UR24][R6.64+0x80] ;  /* 0x0b80008006e27fae */ /* 0x0005e8000b981a18 */
[----:B------:R-:W-:Y:S04]  /*0e00*/  LDSM.16.M88.4 R32, [R221] ;  /* 0x00000000dd20783b */ /* 0x000fe80000000200 */
[----:B-1----:R-:W1:Y:S04]  /*0e10*/  LDSM.16.M88.4 R16, [R220+0x6000] ;  /* 0x00600000dc10783b */ /* 0x002e680000000200 */
[----:B------:R-:W3:Y:S04]  /*0e20*/  LDSM.16.M88.4 R12, [R221+0x1000] ;  /* 0x00100000dd0c783b */ /* 0x000ee80000000200 */
[----:B------:R-:W4:Y:S04]  /*0e30*/  LDSM.16.M88.4 R24, [R220+0x6400] ;  /* 0x00640000dc18783b */ /* 0x000f280000000200 */
[----:B------:R-:W4:Y:S04]  /*0e40*/  LDSM.16.M88.4 R52, [R220+0x6800] ;  /* 0x00680000dc34783b */ /* 0x000f280000000200 */
[----:B------:R-:W4:Y:S04]  /*0e50*/  LDSM.16.M88.4 R88, [R220+0x6c00] ;  /* 0x006c0000dc58783b */ /* 0x000f280000000200 */
[----:B------:R-:W-:Y:S04]  /*0e60*/  LDSM.16.M88.4 R80, [R217+0x6000] ;  /* 0x00600000d950783b */ /* 0x000fe80000000200 */
[----:B------:R-:W4:Y:S04]  /*0e70*/  LDSM.16.M88.4 R84, [R219+0x1000] ;  /* 0x00100000db54783b */ /* 0x000f280000000200 */
[----:B------:R-:W4:Y:S04]  /*0e80*/  LDSM.16.M88.4 R76, [R217+0x6400] ;  /* 0x00640000d94c783b */ /* 0x000f280000000200 */
[----:B------:R-:W4:Y:S04]  /*0e90*/  LDSM.16.M88.4 R72, [R217+0x6800] ;  /* 0x00680000d948783b */ /* 0x000f280000000200 */
[----:B------:R-:W4:Y:S04]  /*0ea0*/  LDSM.16.M88.4 R124, [R217+0x6c00] ;  /* 0x006c0000d97c783b */ /* 0x000f280000000200 */
[----:B------:R-:W4:Y:S01]  /*0eb0*/  LDSM.16.M88.4 R120, [R219] ;  /* 0x00000000db78783b */ /* 0x000f220000000200 */
[-C--:B-1----:R-:W-:Y:S03]  /*0ec0*/  HMMA.16816.F32 R64, R32, R16.reuse, RZ ;  /* 0x000000102040723c */ /* 0x082fe600000018ff */
[----:B------:R-:W-:Y:S04]  /*0ed0*/  LDSM.16.M88.4 R116, [R221+0x3000] ;  /* 0x00300000dd74783b */ /* 0x000fe80000000200 */
[----:B------:R-:W1:Y:S01]  /*0ee0*/  LDSM.16.M88.4 R112, [R220+0x7000] ;  /* 0x00700000dc70783b */ /* 0x000e620000000200 */
[C---:B---3--:R-:W-:Y:S03]  /*0ef0*/  HMMA.16816.F32 R68, R12.reuse, R16, RZ ;  /* 0x000000100c44723c */ /* 0x048fe600000018ff */
[----:B------:R-:W3:Y:S04]  /*0f00*/  LDSM.16.M88.4 R108, [R220+0x7400] ;  /* 0x00740000dc6c783b */ /* 0x000ee80000000200 */
[----:B------:R-:W3:Y:S01]  /*0f10*/  LDSM.16.M88.4 R104, [R220+0x7800] ;  /* 0x00780000dc68783b */ /* 0x000ee20000000200 */
[C---:B--2---:R-:W-:Y:S03]  /*0f20*/  HMMA.16816.F32 R4, R12.reuse, R18, RZ ;  /* 0x000000120c04723c */ /* 0x044fe600000018ff */
[----:B------:R-:W2:Y:S04]  /*0f30*/  LDSM.16.M88.4 R100, [R220+0x7c00] ;  /* 0x007c0000dc64783b */ /* 0x000ea80000000200 */
[----:B------:R-:W2:Y:S01]  /*0f40*/  LDSM.16.M88.4 R96, [R221+0x2000] ;  /* 0x00200000dd60783b */ /* 0x000ea20000000200 */
[C---:B----4-:R-:W-:Y:S03]  /*0f50*/  HMMA.16816.F32 R48, R12.reuse, R24, RZ ;  /* 0x000000180c30723c */ /* 0x050fe600000018ff */
[----:B------:R-:W-:Y:S04]  /*0f60*/  LDSM.16.M88.4 R92, [R219+0x3000] ;  /* 0x00300000db5c783b */ /* 0x000fe80000000200 */
[----:B------:R-:W0:Y:S01]  /*0f70*/  LDGDEPBAR ;  /* 0x00000000000079af */ /* 0x000e220000000000 */
[C---:B------:R-:W-:Y:S08]  /*0f80*/  HMMA.16816.F32 R8, R12.reuse, R52, RZ ;  /* 0x000000340c08723c */ /* 0x040ff000000018ff */
[C---:B------:R-:W-:Y:S08]  /*0f90*/  HMMA.16816.F32 R20, R12.reuse, R88, RZ ;  /* 0x000000580c14723c */ /* 0x040ff000000018ff */
[C---:B------:R-:W-:Y:S08]  /*0fa0*/  HMMA.16816.F32 R44, R12.reuse, R26, RZ ;  /* 0x0000001a0c2c723c */ /* 0x040ff000000018ff */
[----:B------:R-:W-:Y:S08]  /*0fb0*/  HMMA.16816.F32 R60, R12, R54, RZ ;  /* 0x000000360c3c723c */ /* 0x000ff000000018ff */
[C---:B------:R-:W-:Y:S08]  /*0fc0*/  HMMA.16816.F32 R28, R32.reuse, R24, RZ ;  /* 0x00000018201c723c */ /* 0x040ff000000018ff */
[C---:B------:R-:W-:Y:S08]  /*0fd0*/  HMMA.16816.F32 R56, R32.reuse, R52, RZ ;  /* 0x000000342038723c */ /* 0x040ff000000018ff */
[----:B------:R-:W-:Y:S08]  /*0fe0*/  HMMA.16816.F32 R16, R32, R18, RZ ;  /* 0x000000122010723c */ /* 0x000ff000000018ff */
[----:B------:R-:W-:Y:S08]  /*0ff0*/  HMMA.16816.F32 R12, R12, R90, RZ ;  /* 0x0000005a0c0c723c */ /* 0x000ff000000018ff */
[C---:B------:R-:W-:Y:S08]  /*1000*/  HMMA.16816.F32 R24, R32.reuse, R26, RZ ;  /* 0x0000001a2018723c */ /* 0x040ff000000018ff */
[C---:B------:R-:W-:Y:S08]  /*1010*/  HMMA.16816.F32 R52, R32.reuse, R54, RZ ;  /* 0x000000362034723c */ /* 0x040ff000000018ff */
[C---:B------:R-:W-:Y:S08]  /*1020*/  HMMA.16816.F32 R36, R32.reuse, R88, RZ ;  /* 0x000000582024723c */ /* 0x040ff000000018ff */
[----:B------:R-:W-:Y:S01]  /*1030*/  HMMA.16816.F32 R32, R32, R90, RZ ;  /* 0x0000005a2020723c */ /* 0x000fe200000018ff */
[----:B------:R-:W4:Y:S07]  /*1040*/  LDSM.16.M88.4 R88, [R217+0x7000] ;  /* 0x00700000d958783b */ /* 0x000f2e0000000200 */
        /* <DEDUP_REMOVED lines=8> */
[----:B------:R-:W4:Y:S07]  /*10d0*/  LDSM.16.M88.4 R84, [R217+0x7400] ;  /* 0x00740000d954783b */ /* 0x000f2e0000000200 */
[C---:B------:R-:W-:Y:S08]  /*10e0*/  HMMA.16816.F32 R64, R120.reuse, R80, R64 ;  /* 0x000000507840723c */ /* 0x040ff00000001840 */
[C---:B------:R-:W-:Y:S08]  /*10f0*/  HMMA.16816.F32 R28, R120.reuse, R76, R28 ;  /* 0x0000004c781c723c */ /* 0x040ff0000000181c */
[C---:B------:R-:W-:Y:S08]  /*1100*/  HMMA.16816.F32 R56, R120.reuse, R72, R56 ;  /* 0x000000487838723c */ /* 0x040ff00000001838 */
[C---:B------:R-:W-:Y:S01]  /*1110*/  HMMA.16816.F32 R16, R120.reuse, R82, R16 ;  /* 0x000000527810723c */ /* 0x040fe20000001810 */
[----:B------:R-:W4:Y:S07]  /*1120*/  LDSM.16.M88.4 R80, [R217+0x7800] ;  /* 0x00780000d950783b */ /* 0x000f2e0000000200 */
[C---:B------:R-:W-:Y:S01]  /*1130*/  HMMA.16816.F32 R24, R120.reuse, R78, R24 ;  /* 0x0000004e7818723c */ /* 0x040fe20000001818 */
[----:B------:R-:W4:Y:S07]  /*1140*/  LDSM.16.M88.4 R76, [R217+0x7c00] ;  /* 0x007c0000d94c783b */ /* 0x000f2e0000000200 */
[C---:B------:R-:W-:Y:S01]  /*1150*/  HMMA.16816.F32 R52, R120.reuse, R74, R52 ;  /* 0x0000004a7834723c */ /* 0x040fe20000001834 */
[----:B------:R-:W4:Y:S07]  /*1160*/  LDSM.16.M88.4 R72, [R219+0x2000] ;  /* 0x00200000db48783b */ /* 0x000f2e0000000200 */
[C---:B------:R-:W-:Y:S08]  /*1170*/  HMMA.16816.F32 R36, R120.reuse, R124, R36 ;  /* 0x0000007c7824723c */ /* 0x040ff00000001824 */
[----:B------:R-:W-:Y:S08]  /*1180*/  HMMA.16816.F32 R32, R120, R126, R32 ;  /* 0x0000007e7820723c */ /* 0x000ff00000001820 */
[C---:B-1----:R-:W-:Y:S08]  /*1190*/  HMMA.16816.F32 R68, R116.reuse, R112, R68 ;  /* 0x000000707444723c */ /* 0x042ff00000001844 */
[C---:B---3--:R-:W-:Y:S08]  /*11a0*/  HMMA.16816.F32 R48, R116.reuse, R108, R48 ;  /* 0x0000006c7430723c */ /* 0x048ff00000001830 */
[C---:B------:R-:W-:Y:S08]  /*11b0*/  HMMA.16816.F32 R8, R116.reuse, R104, R8 ;  /* 0x000000687408723c */ /* 0x040ff00000001808 */
[C---:B--2---:R-:W-:Y:S08]  /*11c0*/  HMMA.16816.F32 R20, R116.reuse, R100, R20 ;  /* 0x000000647414723c */ /* 0x044ff00000001814 */
[C---:B------:R-:W-:Y:S08]  /*11d0*/  HMMA.16816.F32 R4, R116.reuse, R114, R4 ;  /* 0x000000727404723c */ /* 0x040ff00000001804 */
[C---:B------:R-:W-:Y:S08]  /*11e0*/  HMMA.16816.F32 R44, R116.reuse, R110, R44 ;  /* 0x0000006e742c723c */ /* 0x040ff0000000182c */
[C---:B------:R-:W-:Y:S08]  /*11f0*/  HMMA.16816.F32 R60, R116.reuse, R106, R60 ;  /* 0x0000006a743c723c */ /* 0x040ff0000000183c */
[----:B------:R-:W-:Y:S01]  /*1200*/  HMMA.16816.F32 R12, R116, R102, R12 ;  /* 0x00000066740c723c */ /* 0x000fe2000000180c */
[----:B------:R-:W-:Y:S07]  /*1210*/  LDSM.16.M88.4 R116, [R221+0x5000] ;  /* 0x00500000dd74783b */ /* 0x000fee0000000200 */
[C---:B------:R-:W-:Y:S08]  /*1220*/  HMMA.16816.F32 R64, R96.reuse, R112, R64 ;  /* 0x000000706040723c */ /* 0x040ff00000001840 */
[C---:B------:R-:W-:Y:S01]  /*1230*/  HMMA.16816.F32 R16, R96.reuse, R114, R16 ;  /* 0x000000726010723c */ /* 0x040fe20000001810 */
[----:B------:R-:W1:Y:S07]  /*1240*/  LDSM.16.M88.4 R112, [R220+0x8000] ;  /* 0x00800000dc70783b */ /* 0x000e6e0000000200 */
[C---:B------:R-:W-:Y:S08]  /*1250*/  HMMA.16816.F32 R28, R96.reuse, R108, R28 ;  /* 0x0000006c601c723c */ /* 0x040ff0000000181c */
[C---:B------:R-:W-:Y:S01]  /*1260*/  HMMA.16816.F32 R24, R96.reuse, R110, R24 ;  /* 0x0000006e6018723c */ /* 0x040fe20000001818 */
[----:B------:R-:W2:Y:S07]  /*1270*/  LDSM.16.M88.4 R108, [R220+0x8400] ;  /* 0x00840000dc6c783b */ /* 0x000eae0000000200 */
[C---:B------:R-:W-:Y:S08]  /*1280*/  HMMA.16816.F32 R56, R96.reuse, R104, R56 ;  /* 0x000000686038723c */ /* 0x040ff00000001838 */
[C---:B------:R-:W-:Y:S01]  /*1290*/  HMMA.16816.F32 R52, R96.reuse, R106, R52 ;  /* 0x0000006a6034723c */ /* 0x040fe20000001834 */
[----:B------:R-:W3:Y:S07]  /*12a0*/  LDSM.16.M88.4 R104, [R220+0x8800] ;  /* 0x00880000dc68783b */ /* 0x000eee0000000200 */
[C---:B------:R-:W-:Y:S08]  /*12b0*/  HMMA.16816.F32 R36, R96.reuse, R100, R36 ;  /* 0x000000646024723c */ /* 0x040ff00000001824 */
[----:B------:R-:W-:Y:S01]  /*12c0*/  HMMA.16816.F32 R32, R96, R102, R32 ;  /* 0x000000666020723c */ /* 0x000fe20000001820 */
[----:B------:R-:W3:Y:S04]  /*12d0*/  LDSM.16.M88.4 R96, [R221+0x4000] ;  /* 0x00400000dd60783b */ /* 0x000ee80000000200 */
[----:B------:R-:W3:Y:S03]  /*12e0*/  LDSM.16.M88.4 R100, [R220+0x8c00] ;  /* 0x008c0000dc64783b */ /* 0x000ee60000000200 */
[C---:B----4-:R-:W-:Y:S08]  /*12f0*/  HMMA.16816.F32 R68, R92.reuse, R88, R68 ;  /* 0x000000585c44723c */ /* 0x050ff00000001844 */
[C---:B------:R-:W-:Y:S08]  /*1300*/  HMMA.16816.F32 R4, R92.reuse, R90, R4 ;  /* 0x0000005a5c04723c */ /* 0x040ff00000001804 */
        /* <DEDUP_REMOVED lines=9> */
[----:B------:R-:W4:Y:S07]  /*13a0*/  LDSM.16.M88.4 R88, [R217+0x8000] ;  /* 0x00800000d958783b */ /* 0x000f2e0000000200 */
[C---:B------:R-:W-:Y:S08]  /*13b0*/  HMMA.16816.F32 R28, R72.reuse, R84, R28 ;  /* 0x00000054481c723c */ /* 0x040ff0000000181c */
[C---:B------:R-:W-:Y:S01]  /*13c0*/  HMMA.16816.F32 R24, R72.reuse, R86, R24 ;  /* 0x000000564818723c */ /* 0x040fe20000001818 */
[----:B------:R-:W4:Y:S07]  /*13d0*/  LDSM.16.M88.4 R84, [R217+0x8400] ;  /* 0x00840000d954783b */ /* 0x000f2e0000000200 */
[C---:B------:R-:W-:Y:S08]  /*13e0*/  HMMA.16816.F32 R56, R72.reuse, R80, R56 ;  /* 0x000000504838723c */ /* 0x040ff00000001838 */
[C---:B------:R-:W-:Y:S01]  /*13f0*/  HMMA.16816.F32 R52, R72.reuse, R82, R52 ;  /* 0x000000524834723c */ /* 0x040fe20000001834 */
[----:B------:R-:W4:Y:S07]  /*1400*/  LDSM.16.M88.4 R80, [R217+0x8800] ;  /* 0x00880000d950783b */ /* 0x000f2e0000000200 */
[C---:B------:R-:W-:Y:S08]  /*1410*/  HMMA.16816.F32 R36, R72.reuse, R76, R36 ;  /* 0x0000004c4824723c */ /* 0x040ff00000001824 */
[----:B------:R-:W-:Y:S01]  /*1420*/  HMMA.16816.F32 R32, R72, R78, R32 ;  /* 0x0000004e4820723c */ /* 0x000fe20000001820 */
[----:B------:R-:W4:Y:S04]  /*1430*/  LDSM.16.M88.4 R72, [R219+0x4000] ;  /* 0x00400000db48783b */ /* 0x000f280000000200 */
[----:B------:R-:W4:Y:S01]  /*1440*/  LDSM.16.M88.4 R76, [R217+0x8c00] ;  /* 0x008c0000d94c783b */ /* 0x000f220000000200 */
[----:B------:R-:W-:-:S04]  /*1450*/  DEPBAR.LE SB0, 0x0 ;  /* 0x000080000000791a */ /* 0x000fc80000000000 */
[C---:B-1----:R-:W-:Y:S08]  /*1460*/  HMMA.16816.F32 R68, R116.reuse, R112, R68 ;  /* 0x000000707444723c */ /* 0x042ff00000001844 */
[C---:B------:R-:W-:Y:S08]  /*1470*/  HMMA.16816.F32 R4, R116.reuse, R114, R4 ;  /* 0x000000727404723c */ /* 0x040ff00000001804 */
[C---:B--2---:R-:W-:Y:S08]  /*1480*/  HMMA.16816.F32 R48, R116.reuse, R108, R48 ;  /* 0x0000006c7430723c */ /* 0x044ff00000001830 */
[C---:B------:R-:W-:Y:S08]  /*1490*/  HMMA.16816.F32 R44, R116.reuse, R110, R44 ;  /* 0x0000006e742c723c */ /* 0x040ff0000000182c */
[C---:B---3--:R-:W-:Y:S08]  /*14a0*/  HMMA.16816.F32 R8, R116.reuse, R104, R8 ;  /* 0x000000687408723c */ /* 0x048ff00000001808 */
[----:B------:R-:W-:Y:S08]  /*14b0*/  HMMA.16816.F32 R60, R116, R106, R60 ;  /* 0x0000006a743c723c */ /* 0x000ff0000000183c */
[----:B------:R-:W-:Y:S08]  /*14c0*/  HMMA.16816.F32 R56, R96, R104, R56 ;  /* 0x000000686038723c */ /* 0x000ff00000001838 */
[----:B------:R-:W-:Y:S08]  /*14d0*/  HMMA.16816.F32 R20, R116, R100, R20 ;  /* 0x000000647414723c */ /* 0x000ff00000001814 */
[C---:B----4-:R-:W-:Y:S08]  /*14e0*/  HMMA.16816.F32 R68, R92.reuse, R88, R68 ;  /* 0x000000585c44723c */ /* 0x050ff00000001844 */
[----:B------:R-:W-:Y:S08]  /*14f0*/  HMMA.16816.F32 R4, R92, R90, R4 ;  /* 0x0000005a5c04723c */ /* 0x000ff00000001804 */
[----:B------:R-:W-:Y:S08]  /*1500*/  HMMA.16816.F32 R12, R116, R102, R12 ;  /* 0x00000066740c723c */ /* 0x000ff0000000180c */
[C---:B------:R-:W-:Y:S08]  /*1510*/  HMMA.16816.F32 R48, R92.reuse, R84, R48 ;  /* 0x000000545c30723c */ /* 0x040ff00000001830 */
[C---:B------:R-:W-:Y:S08]  /*1520*/  HMMA.16816.F32 R44, R92.reuse, R86, R44 ;  /* 0x000000565c2c723c */ /* 0x040ff0000000182c */
[----:B------:R-:W-:Y:S08]  /*1530*/  HMMA.16816.F32 R8, R92, R80, R8 ;  /* 0x000000505c08723c */ /* 0x000ff00000001808 */
[----:B------:R-:W-:Y:S08]  /*1540*/  HMMA.16816.F32 R36, R96, R100, R36 ;  /* 0x000000646024723c */ /* 0x000ff00000001824 */
[----:B------:R-:W-:Y:S08]  /*1550*/  HMMA.16816.F32 R60, R92, R82, R60 ;  /* 0x000000525c3c723c */ /* 0x000ff0000000183c */
[----:B------:R-:W-:Y:S01]  /*1560*/  HMMA.16816.F32 R56, R72, R80, R56 ;  /* 0x000000504838723c */ /* 0x000fe20000001838 */
[----:B------:R-:W-:-:S02]  /*1570*/  FMNMX3.FTZ R81, R68, R69, R4, !PT ;  /* 0x0000004544517276 */ /* 0x000fc40007810004 */
[----:B------:R-:W-:Y:S02]  /*1580*/  FMNMX3.FTZ R80, R70, R71, R6, !PT ;  /* 0x0000004746507276 */ /* 0x000fe40007810006 */
[----:B------:R-:W-:Y:S02]  /*1590*/  FMNMX3.FTZ R81, R81, R5, R48, !PT ;  /* 0x0000000551517276 */ /* 0x000fe40007810030 */
[----:B------:R-:W-:Y:S01]  /*15a0*/  FMNMX3.FTZ R80, R80, R7, R50, !PT ;  /* 0x0000000750507276 */ /* 0x000fe20007810032 */
[----:B------:R-:W-:Y:S01]  /*15b0*/  HMMA.16816.F32 R20, R92, R76, R20 ;  /* 0x0000004c5c14723c */ /* 0x000fe20000001814 */
[----:B------:R-:W-:Y:S02]  /*15c0*/  FMNMX3.FTZ R81, R81, R49, R44, !PT ;  /* 0x0000003151517276 */ /* 0x000fe4000781002c */
[----:B------:R-:W-:Y:S02]  /*15d0*/  FMNMX3.FTZ R80, R80, R51, R46, !PT ;  /* 0x0000003350507276 */ /* 0x000fe4000781002e */
[----:B------:R-:W-:-:S03]  /*15e0*/  FMNMX3.FTZ R81, R81, R45, R8, !PT ;  /* 0x0000002d51517276 */ /* 0x000fc60007810008 */
[C---:B------:R-:W-:Y:S08]  /*15f0*/  HMMA.16816.F32 R64, R96.reuse, R112, R64 ;  /* 0x000000706040723c */ /* 0x040ff00000001840 */
[C---:B------:R-:W-:Y:S08]  /*1600*/  HMMA.16816.F32 R16, R96.reuse, R114, R16 ;  /* 0x000000726010723c */ /* 0x040ff00000001810 */
[C---:B------:R-:W-:Y:S08]  /*1610*/  HMMA.16816.F32 R28, R96.reuse, R108, R28 ;  /* 0x0000006c601c723c */ /* 0x040ff0000000181c */
[C---:B------:R-:W-:Y:S08]  /*1620*/  HMMA.16816.F32 R24, R96.reuse, R110, R24 ;  /* 0x0000006e6018723c */ /* 0x040ff00000001818 */
[C---:B------:R-:W-:Y:S08]  /*1630*/  HMMA.16816.F32 R52, R96.reuse, R106, R52 ;  /* 0x0000006a6034723c */ /* 0x040ff00000001834 */
[----:B------:R-:W-:Y:S08]  /*1640*/  HMMA.16816.F32 R32, R96, R102, R32 ;  /* 0x000000666020723c */ /* 0x000ff00000001820 */
[----:B------:R-:W-:Y:S08]  /*1650*/  HMMA.16816.F32 R12, R92, R78, R12 ;  /* 0x0000004e5c0c723c */ /* 0x000ff0000000180c */
[----:B------:R-:W-:Y:S01]  /*1660*/  HMMA.16816.F32 R36, R72, R76, R36 ;  /* 0x0000004c4824723c */ /* 0x000fe20000001824 */
[----:B------:R-:W-:-:S02]  /*1670*/  FMNMX3.FTZ R76, R80, R47, R10, !PT ;  /* 0x0000002f504c7276 */ /* 0x000fc4000781000a */
[----:B------:R-:W-:Y:S02]  /*1680*/  FMNMX3.FTZ R77, R81, R9, R60, !PT ;  /* 0x00000009514d7276 */ /* 0x000fe4000781003c */
[----:B------:R-:W-:Y:S02]  /*1690*/  FMNMX3.FTZ R76, R76, R11, R62, !PT ;  /* 0x0000000b4c4c7276 */ /* 0x000fe4000781003e */
[----:B------:R-:W-:Y:S01]  /*16a0*/  FMNMX3.FTZ R77, R77, R61, R20, !PT ;  /* 0x0000003d4d4d7276 */ /* 0x000fe20007810014 */
[C---:B------:R-:W-:Y:S08]  /*16b0*/  HMMA.16816.F32 R64, R72.reuse, R88, R64 ;  /* 0x000000584840723c */ /* 0x040ff00000001840 */
[C---:B------:R-:W-:Y:S08]  /*16c0*/  HMMA.16816.F32 R16, R72.reuse, R90, R16 ;  /* 0x0000005a4810723c */ /* 0x040ff00000001810 */
[C---:B------:R-:W-:Y:S08]  /*16d0*/  HMMA.16816.F32 R28, R72.reuse, R84, R28 ;  /* 0x00000054481c723c */ /* 0x040ff0000000181c */
[C---:B------:R-:W-:Y:S08]  /*16e0*/  HMMA.16816.F32 R24, R72.reuse, R86, R24 ;  /* 0x000000564818723c */ /* 0x040ff00000001818 */
[C---:B------:R-:W-:Y:S08]  /*16f0*/  HMMA.16816.F32 R52, R72.reuse, R82, R52 ;  /* 0x000000524834723c */ /* 0x040ff00000001834 */
[----:B------:R-:W-:Y:S01]  /*1700*/  HMMA.16816.F32 R32, R72, R78, R32 ;  /* 0x0000004e4820723c */ /* 0x000fe20000001820 */
[----:B------:R-:W-:-:S02]  /*1710*/  FMNMX3.FTZ R72, R76, R63, R22, !PT ;  /* 0x0000003f4c487276 */ /* 0x000fc40007810016 */
[----:B------:R-:W-:Y:S02]  /*1720*/  FMNMX3.FTZ R74, R77, R21, R12, !PT ;  /* 0x000000154d4a7276 */ /* 0x000fe4000781000c */
[----:B------:R-:W-:Y:S02]  /*1730*/  FMNMX3.FTZ R72, R72, R23, R14, !PT ;  /* 0x0000001748487276 */ /* 0x000fe4000781000e */
[----:B------:R-:W-:Y:S01]  /*1740*/  FMNMX.FTZ R74, R13, R74, !PT ;  /* 0x0000004a0d4a7209 */ /* 0x000fe20007810000 */
[----:B------:R-:W-:Y:S06]  /*1750*/  BAR.SYNC.DEFER_BLOCKING 0x0 ;  /* 0x0000000000007b1d */ /* 0x000fec0000010000 */
[----:B------:R-:W-:Y:S06]  /*1760*/  @!P2 BRA `(.L_x_36) ;  /* 0x000000000050a947 */ /* 0x000fec0003800000 */
[----:B------:R-:W-:-:S05]  /*1770*/  LEA.HI.SX32 R76, R2, 0xfffffffe, 0x1a ;  /* 0xfffffffe024c7811 */ /* 0x000fca00078fd2ff */
[C---:B------:R-:W-:Y:S02]  /*1780*/  IMAD R73, R76.reuse, UR20, RZ ;  /* 0x000000144c497c24 */ /* 0x040fe4000f8e02ff */
[----:B------:R-:W-:-:S04]  /*1790*/  IMAD.WIDE.U32 R76, R76, UR21, RZ ;  /* 0x000000154c4c7c25 */ /* 0x000fc8000f8e00ff */
[----:B------:R-:W-:Y:S01]  /*17a0*/  IMAD.IADD R73, R77, 0x1, R73 ;  /* 0x000000014d497824 */ /* 0x000fe200078e0249 */
[C---:B------:R-:W-:Y:S02]  /*17b0*/  IADD3 R42, P0, PT, R76.reuse, UR10, RZ ;  /* 0x0000000a4c2a7c10 */ /* 0x040fe4000ff1e0ff */
[-C--:B------:R-:W-:Y:S02]  /*17c0*/  LEA R80, P1, R76, R225.reuse, 0x1 ;  /* 0x000000e14c507211 */ /* 0x080fe400078208ff */
[----:B------:R-:W-:Y:S02]  /*17d0*/  IADD3.X R75, PT, PT, R73, UR6, RZ, P0, !PT ;  /* 0x00000006494b7c10 */ /* 0x000fe400087fe4ff */
[----:B------:R-:W-:Y:S02]  /*17e0*/  LEA R78, P0, R42, R225, 0x1 ;  /* 0x000000e12a4e7211 */ /* 0x000fe400078008ff */
[-C--:B------:R-:W-:Y:S02]  /*17f0*/  LEA.HI.X R81, R76, R224.reuse, R73, 0x1, P1 ;  /* 0x000000e04c517211 */ /* 0x080fe400008f0c49 */
[----:B------:R-:W-:-:S03]  /*1800*/  LEA.HI.X R79, R42, R224, R75, 0x1, P0 ;  /* 0x000000e02a4f7211 */ /* 0x000fc600000f0c4b */
[----:B------:R-:W-:Y:S01]  /*1810*/  @!PT LDS RZ, [RZ] ;  /* 0x00000000fffff984 */ /* 0x000fe20000000800 */
[----:B------:R-:W-:Y:S01]  /*1820*/  @!PT LDS RZ, [RZ] ;  /* 0x00000000fffff984 */ /* 0x000fe20000000800 */
[----:B------:R-:W-:Y:S01]  /*1830*/  @!PT LDS RZ, [RZ] ;  /* 0x00000000fffff984 */ /* 0x000fe20000000800 */
[----:B------:R1:W-:Y:S04]  /*1840*/  LDGSTS.E.BYPASS.LTC128B.128 [R226+0x6000], desc[UR24][R80.64] ;  /* 0x0600000050e27fae */ /* 0x0003e8000b981a18 */
[----:B------:R1:W-:Y:S04]  /*1850*/  LDGSTS.E.BYPASS.LTC128B.128 [R226+0x7000], desc[UR24][R80.64+0x40] ;  /* 0x0700004050e27fae */ /* 0x0003e8000b981a18 */
[----:B------:R1:W-:Y:S04]  /*1860*/  LDGSTS.E.BYPASS.LTC128B.128 [R226+0x8000], desc[UR24][R80.64+0x80] ;  /* 0x0800008050e27fae */ /* 0x0003e8000b981a18 */
[----:B------:R1:W-:Y:S04]  /*1870*/  LDGSTS.E.BYPASS.LTC128B.128 [R226+0x6800], desc[UR24][R78.64] ;  /* 0x068000004ee27fae */ /* 0x0003e8000b981a18 */
[----:B------:R1:W-:Y:S04]  /*1880*/  LDGSTS.E.BYPASS.LTC128B.128 [R226+0x7800], desc[UR24][R78.64+0x40] ;  /* 0x078000404ee27fae */ /* 0x0003e8000b981a18 */
[----:B------:R1:W-:Y:S04]  /*1890*/  LDGSTS.E.BYPASS.LTC128B.128 [R226+0x8800], desc[UR24][R78.64+0x80] ;  /* 0x088000804ee27fae */ /* 0x0003e8000b981a18 */
[----:B------:R-:W0:Y:S02]  /*18a0*/  LDGDEPBAR ;  /* 0x00000000000079af */ /* 0x000e240000000000 */
.L_x_36:
[----:B------:R-:W2:Y:S01]  /*18b0*/  SHFL.BFLY PT, R73, R74, 0x2, 0x1f ;  /* 0x0c401f004a497f89 */ /* 0x000ea200000e0000 */
[----:B------:R-:W-:Y:S01]  /*18c0*/  FMNMX.FTZ R75, R15, R72, !PT ;  /* 0x000000480f4b7209 */ /* 0x000fe20007810000 */
[----:B------:R-:W3:Y:S01]  /*18d0*/  LDCU UR5, c[0x0][0x45c] ;  /* 0x00008b80ff0577ac */ /* 0x000ee20008000800 */
[----:B------:R-:W-:Y:S02]  /*18e0*/  FMNMX3.FTZ R72, R64, R65, R16, !PT ;  /* 0x0000004140487276 */ /* 0x000fe40007810010 */
[----:B------:R-:W-:Y:S01]  /*18f0*/  FMNMX3.FTZ R42, R66, R67, R18, !PT ;  /* 0x00000043422a7276 */ /* 0x000fe20007810012 */
[----:B------:R-:W4:Y:S01]  /*1900*/  SHFL.BFLY PT, R76, R75, 0x2, 0x1f ;  /* 0x0c401f004b4c7f89 */ /* 0x000f2200000e0000 */
[----:B------:R-:W-:Y:S02]  /*1910*/  FMNMX3.FTZ R72, R72, R17, R28, !PT ;  /* 0x0000001148487276 */ /* 0x000fe4000781001c */
[----:B------:R-:W-:Y:S02]  /*1920*/  FMNMX3.FTZ R42, R42, R19, R30, !PT ;  /* 0x000000132a2a7276 */ /* 0x000fe4000781001e */
[----:B------:R-:W-:-:S02]  /*1930*/  FMNMX3.FTZ R72, R72, R29, R24, !PT ;  /* 0x0000001d48487276 */ /* 0x000fc40007810018 */
[----:B------:R-:W-:Y:S02]  /*1940*/  FMNMX3.FTZ R42, R42, R31, R26, !PT ;  /* 0x0000001f2a2a7276 */ /* 0x000fe4000781001a */
[----:B------:R-:W-:Y:S02]  /*1950*/  FMNMX3.FTZ R72, R72, R25, R56, !PT ;  /* 0x0000001948487276 */ /* 0x000fe40007810038 */
[----:B------:R-:W-:Y:S02]  /*1960*/  FMNMX3.FTZ R42, R42, R27, R58, !PT ;  /* 0x0000001b2a2a7276 */ /* 0x000fe4000781003a */
[----:B------:R-:W-:Y:S02]  /*1970*/  FMNMX3.FTZ R72, R72, R57, R52, !PT ;  /* 0x0000003948487276 */ /* 0x000fe40007810034 */
[----:B------:R-:W-:Y:S02]  /*1980*/  FMNMX3.FTZ R42, R42, R59, R54, !PT ;  /* 0x0000003b2a2a7276 */ /* 0x000fe40007810036 */
[----:B------:R-:W-:-:S02]  /*1990*/  FMNMX3.FTZ R72, R72, R53, R36, !PT ;  /* 0x0000003548487276 */ /* 0x000fc40007810024 */
[----:B--2---:R-:W-:Y:S02]  /*19a0*/  FMNMX.FTZ R73, R74, R73, !PT ;  /* 0x000000494a497209 */ /* 0x004fe40007810000 */
[----:B------:R-:W-:Y:S02]  /*19b0*/  FMNMX3.FTZ R72, R72, R37, R32, !PT ;  /* 0x0000002548487276 */ /* 0x000fe40007810020 */
[----:B------:R-:W-:Y:S01]  /*19c0*/  FMNMX3.FTZ R42, R42, R55, R38, !PT ;  /* 0x000000372a2a7276 */ /* 0x000fe20007810026 */
[----:B------:R-:W2:Y:S01]  /*19d0*/  SHFL.BFLY PT, R166, R73, 0x1, 0x1f ;  /* 0x0c201f0049a67f89 */ /* 0x000ea200000e0000 */
[----:B------:R-:W-:Y:S02]  /*19e0*/  FMNMX.FTZ R168, R33, R72, !PT ;  /* 0x0000004821a87209 */ /* 0x000fe40007810000 */
[----:B------:R-:W-:Y:S02]  /*19f0*/  FMNMX3.FTZ R42, R42, R39, R34, !PT ;  /* 0x000000272a2a7276 */ /* 0x000fe40007810022 */
[----:B------:R-:W-:-:S02]  /*1a00*/  LOP3.LUT R0, R0, 0x120, R43, 0xf8, !PT ;  /* 0x0000012000007812 */ /* 0x000fc400078ef82b */
[----:B------:R-:W5:Y:S01]  /*1a10*/  SHFL.BFLY PT, R43, R168, 0x2, 0x1f ;  /* 0x0c401f00a82b7f89 */ /* 0x000f6200000e0000 */
[----:B------:R-:W-:Y:S02]  /*1a20*/  FMNMX.FTZ R42, R35, R42, !PT ;  /* 0x0000002a232a7209 */ /* 0x000fe40007810000 */
[----:B----4-:R-:W-:Y:S02]  /*1a30*/  FMNMX.FTZ R76, R75, R76, !PT ;  /* 0x0000004c4b4c7209 */ /* 0x010fe40007810000 */
[----:B------:R-:W-:-:S03]  /*1a40*/  LEA R218, R0, UR4, 0x1 ;  /* 0x0000000400da7c11 */ /* 0x000fc6000f8e08ff */
[----:B------:R-:W4:Y:S01]  /*1a50*/  SHFL.BFLY PT, R165, R76, 0x1, 0x1f ;  /* 0x0c201f004ca57f89 */ /* 0x000f2200000e0000 */
[----:B------:R-:W-:-:S03]  /*1a60*/  IADD3 R216, PT, PT, R3, R218, RZ ;  /* 0x000000da03d87210 */ /* 0x000fc60007ffe0ff */
[----:B------:R-:W-:Y:S04]  /*1a70*/  LDSM.16.MT88.4 R148, [R218+0x9000] ;  /* 0x00900000da94783b */ /* 0x000fe80000004200 */
[----:B-1----:R-:W-:Y:S01]  /*1a80*/  LDSM.16.MT88.4 R80, [R216+0x9000] ;  /* 0x00900000d850783b */ /* 0x002fe20000004200 */
[----:B--2---:R-:W-:-:S03]  /*1a90*/  FMNMX.FTZ R166, R73, R166, !PT ;  /* 0x000000a649a67209 */ /* 0x004fc60007810000 */
[----:B------:R-:W1:Y:S01]  /*1aa0*/  SHFL.BFLY PT, R73, R42, 0x2, 0x1f ;  /* 0x0c401f002a497f89 */ /* 0x000e6200000e0000 */
[C---:B------:R-:W-:Y:S01]  /*1ab0*/  FSETP.NEU.FTZ.AND P0, PT, R166.reuse, -INF , PT ;  /* 0xff800000a600780b */ /* 0x040fe20003f1d000 */
[----:B---3--:R-:W-:Y:S01]  /*1ac0*/  FMUL.FTZ R215, R166, UR5 ;  /* 0x00000005a6d77c20 */ /* 0x008fe20008410000 */
[----:B-----5:R-:W-:Y:S01]  /*1ad0*/  FMNMX.FTZ R168, R168, R43, !PT ;  /* 0x0000002ba8a87209 */ /* 0x020fe20007810000 */
[----:B------:R-:W-:Y:S03]  /*1ae0*/  LDSM.16.MT88.4 R96, [R218+0xa000] ;  /* 0x00a00000da60783b */ /* 0x000fe60000004200 */
[----:B------:R-:W-:Y:S01]  /*1af0*/  FSEL R215, R215, RZ, P0 ;  /* 0x000000ffd7d77208 */ /* 0x000fe20000000000 */
[----:B------:R-:W-:Y:S04]  /*1b00*/  LDSM.16.MT88.4 R112, [R216+0xa000] ;  /* 0x00a00000d870783b */ /* 0x000fe80000004200 */
[--C-:B------:R-:W-:Y:S01]  /*1b10*/  FFMA.FTZ R171, R69, UR5, -R215.reuse ;  /* 0x0000000545ab7c23 */ /* 0x100fe200080108d7 */
[----:B----4-:R-:W-:Y:S01]  /*1b20*/  FMNMX.FTZ R165, R76, R165, !PT ;  /* 0x000000a54ca57209 */ /* 0x010fe20007810000 */
[----:B------:R-:W2:Y:S01]  /*1b30*/  SHFL.BFLY PT, R69, R168, 0x1, 0x1f ;  /* 0x0c201f00a8457f89 */ /* 0x000ea200000e0000 */
[--C-:B------:R-:W-:Y:S01]  /*1b40*/  FFMA.FTZ R188, R68, UR5, -R215.reuse ;  /* 0x0000000544bc7c23 */ /* 0x100fe200080108d7 */
[--C-:B------:R-:W-:Y:S01]  /*1b50*/  FFMA.FTZ R170, R4, UR5, -R215.reuse ;  /* 0x0000000504aa7c23 */ /* 0x100fe200080108d7 */
[C---:B------:R-:W-:Y:S01]  /*1b60*/  FSETP.NEU.FTZ.AND P0, PT, R165.reuse, -INF , PT ;  /* 0xff800000a500780b */ /* 0x040fe20003f1d000 */
[----:B------:R-:W-:Y:S01]  /*1b70*/  FMUL.FTZ R214, R165, UR5 ;  /* 0x00000005a5d67c20 */ /* 0x000fe20008410000 */
[--C-:B------:R-:W-:Y:S01]  /*1b80*/  FFMA.FTZ R3, R5, UR5, -R215.reuse ;  /* 0x0000000505037c23 */ /* 0x100fe200080108d7 */
[----:B------:R-:W-:Y:S01]  /*1b90*/  LDSM.16.MT88.4 R128, [R218+0xb000] ;  /* 0x00b00000da80783b */ /* 0x000fe20000004200 */
[----:B------:R-:W-:Y:S01]  /*1ba0*/  MUFU.EX2 R188, R188 ;  /* 0x000000bc00bc7308 */ /* 0x000fe20000000800 */
[--C-:B------:R-:W-:Y:S01]  /*1bb0*/  FFMA.FTZ R199, R48, UR5, -R215.reuse ;  /* 0x0000000530c77c23 */ /* 0x100fe200080108d7 */
[----:B------:R-:W-:Y:S01]  /*1bc0*/  FSEL R214, R214, RZ, P0 ;  /* 0x000000ffd6d67208 */ /* 0x000fe20000000000 */
[----:B------:R-:W-:Y:S01]  /*1bd0*/  LDSM.16.MT88.4 R184, [R216+0x9400] ;  /* 0x00940000d8b8783b */ /* 0x000fe20000004200 */
[----:B-1----:R-:W-:Y:S01]  /*1be0*/  FMNMX.FTZ R42, R42, R73, !PT ;  /* 0x000000492a2a7209 */ /* 0x002fe20007810000 */
[----:B------:R-:W1:Y:S01]  /*1bf0*/  MUFU.EX2 R171, R171 ;  /* 0x000000ab00ab7308 */ /* 0x000e620000000800 */
[--C-:B------:R-:W-:Y:S01]  /*1c00*/  FFMA.FTZ R196, R49, UR5, -R215.reuse ;  /* 0x0000000531c47c23 */ /* 0x100fe200080108d7 */
[--C-:B------:R-:W-:Y:S01]  /*1c10*/  FFMA.FTZ R68, R6, UR5, -R214.reuse ;  /* 0x0000000506447c23 */ /* 0x100fe200080108d6 */
[--C-:B------:R-:W-:Y:S01]  /*1c20*/  FFMA.FTZ R0, R7, UR5, -R214.reuse ;  /* 0x0000000507007c23 */ /* 0x100fe200080108d6 */
[----:B------:R-:W3:Y:S01]  /*1c30*/  SHFL.BFLY PT, R167, R42, 0x1, 0x1f ;  /* 0x0c201f002aa77f89 */ /* 0x000ee200000e0000 */
[--C-:B------:R-:W-:Y:S01]  /*1c40*/  FFMA.FTZ R169, R70, UR5, -R214.reuse ;  /* 0x0000000546a97c23 */ /* 0x100fe200080108d6 */
[--C-:B------:R-:W-:Y:S01]  /*1c50*/  FFMA.FTZ R164, R71, UR5, -R214.reuse ;  /* 0x0000000547a47c23 */ /* 0x100fe200080108d6 */
[----:B------:R-:W-:Y:S01]  /*1c60*/  MUFU.EX2 R170, R170 ;  /* 0x000000aa00aa7308 */ /* 0x000fe20000000800 */
[----:B------:R-:W4:Y:S01]  /*1c70*/  LDSM.16.MT88.4 R4, [R216+0xb000] ;  /* 0x00b00000d804783b */ /* 0x000f220000004200 */
[--C-:B------:R-:W-:Y:S01]  /*1c80*/  FFMA.FTZ R197, R44, UR5, -R215.reuse ;  /* 0x000000052cc57c23 */ /* 0x100fe200080108d7 */
[----:B------:R-:W-:Y:S01]  /*1c90*/  FFMA.FTZ R198, R45, UR5, -R215 ;  /* 0x000000052dc67c23 */ /* 0x000fe200080108d7 */
[----:B------:R-:W5:Y:S01]  /*1ca0*/  MUFU.EX2 R3, R3 ;  /* 0x0000000300037308 */ /* 0x000f620000000800 */
[----:B--2---:R-:W-:Y:S01]  /*1cb0*/  FMNMX.FTZ R168, R168, R69, !PT ;  /* 0x00000045a8a87209 */ /* 0x004fe20007810000 */
[----:B------:R-:W-:Y:S01]  /*1cc0*/  LDSM.16.MT88.4 R180, [R218+0xa400] ;  /* 0x00a40000dab4783b */ /* 0x000fe20000004200 */
[----:B-1----:R-:W-:Y:S01]  /*1cd0*/  F2FP.F16.F32.PACK_AB R140, R171, R188 ;  /* 0x000000bcab8c723e */ /* 0x002fe200000000ff */
[----:B------:R-:W-:Y:S01]  /*1ce0*/  MUFU.EX2 R169, R169 ;  /* 0x000000a900a97308 */ /* 0x000fe20000000800 */
[C---:B------:R-:W-:Y:S01]  /*1cf0*/  FSETP.NEU.FTZ.AND P0, PT, R168.reuse, -INF , PT ;  /* 0xff800000a800780b */ /* 0x040fe20003f1d000 */
[----:B------:R-:W-:Y:S01]  /*1d00*/  FMUL.FTZ R208, R168, UR5 ;  /* 0x00000005a8d07c20 */ /* 0x000fe20008410000 */
[----:B------:R-:W-:Y:S01]  /*1d10*/  LDSM.16.MT88.4 R176, [R216+0xa400] ;  /* 0x00a40000d8b0783b */ /* 0x000fe20000004200 */
[----:B------:R-:W1:Y:S01]  /*1d20*/  MUFU.EX2 R164, R164 ;  /* 0x000000a400a47308 */ /* 0x000e620000000800 */
[--C-:B------:R-:W-:Y:S01]  /*1d30*/  FFMA.FTZ R203, R50, UR5, -R214.reuse ;  /* 0x0000000532cb7c23 */ /* 0x100fe200080108d6 */
[--C-:B------:R-:W-:Y:S01]  /*1d40*/  FFMA.FTZ R200, R51, UR5, -R214.reuse ;  /* 0x0000000533c87c23 */ /* 0x100fe200080108d6 */
[----:B------:R-:W-:Y:S01]  /*1d50*/  FSEL R208, R208, RZ, P0 ;  /* 0x000000ffd0d07208 */ /* 0x000fe20000000000 */
[----:B------:R-:W-:Y:S01]  /*1d60*/  MUFU.EX2 R43, R68 ;  /* 0x00000044002b7308 */ /* 0x000fe20000000800 */
[----:B------:R-:W-:Y:S01]  /*1d70*/  LDSM.16.MT88.4 R172, [R218+0xb400] ;  /* 0x00b40000daac783b */ /* 0x000fe20000004200 */
[----:B-----5:R-:W-:Y:S01]  /*1d80*/  F2FP.F16.F32.PACK_AB R142, R3, R170 ;  /* 0x000000aa038e723e */ /* 0x020fe200000000ff */
[----:B------:R-:W-:Y:S01]  /*1d90*/  FFMA.FTZ R201, R46, UR5, -R214 ;  /* 0x000000052ec97c23 */ /* 0x000fe200080108d6 */
[----:B------:R-:W2:Y:S01]  /*1da0*/  MUFU.EX2 R0, R0 ;  /* 0x0000000000007308 */ /* 0x000ea20000000800 */
[----:B---3--:R-:W-:Y:S01]  /*1db0*/  FMNMX.FTZ R167, R42, R167, !PT ;  /* 0x000000a72aa77209 */ /* 0x008fe20007810000 */
[--C-:B------:R-:W-:Y:S01]  /*1dc0*/  FFMA.FTZ R195, R64, UR5, -R208.reuse ;  /* 0x0000000540c37c23 */ /* 0x100fe200080108d0 */
[--C-:B------:R-:W-:Y:S01]  /*1dd0*/  FFMA.FTZ R194, R65, UR5, -R208.reuse ;  /* 0x0000000541c27c23 */ /* 0x100fe200080108d0 */
[--C-:B------:R-:W-:Y:S01]  /*1de0*/  FFMA.FTZ R191, R16, UR5, -R208.reuse ;  /* 0x0000000510bf7c23 */ /* 0x100fe200080108d0 */
[C---:B------:R-:W-:Y:S01]  /*1df0*/  FSETP.NEU.FTZ.AND P0, PT, R167.reuse, -INF , PT ;  /* 0xff800000a700780b */ /* 0x040fe20003f1d000 */
[----:B------:R-:W-:Y:S01]  /*1e00*/  FMUL.FTZ R205, R167, UR5 ;  /* 0x00000005a7cd7c20 */ /* 0x000fe20008410000 */
[----:B------:R-:W-:Y:S01]  /*1e10*/  FFMA.FTZ R190, R17, UR5, -R208 ;  /* 0x0000000511be7c23 */ /* 0x000fe200080108d0 */
[----:B------:R-:W-:Y:S01]  /*1e20*/  MUFU.EX2 R195, R195 ;  /* 0x000000c300c37308 */ /* 0x000fe20000000800 */
[----:B-1----:R-:W-:Y:S01]  /*1e30*/  F2FP.F16.F32.PACK_AB R141, R164, R169 ;  /* 0x000000a9a48d723e */ /* 0x002fe200000000ff */
[----:B------:R-:W-:Y:S01]  /*1e40*/  FFMA.FTZ R202, R47, UR5, -R214 ;  /* 0x000000052fca7c23 */ /* 0x000fe200080108d6 */
[----:B------:R-:W-:Y:S01]  /*1e50*/  FSEL R205, R205, RZ, P0 ;  /* 0x000000ffcdcd7208 */ /* 0x000fe20000000000 */
[----:B------:R-:W1:Y:S01]  /*1e60*/  MUFU.EX2 R194, R194 ;  /* 0x000000c200c27308 */ /* 0x000e620000000800 */
[--C-:B------:R-:W-:Y:S01]  /*1e70*/  FFMA.FTZ R207, R28, UR5, -R208.reuse ;  /* 0x000000051ccf7c23 */ /* 0x100fe200080108d0 */
[----:B--2---:R-:W-:Y:S01]  /*1e80*/  F2FP.F16.F32.PACK_AB R143, R0, R43 ;  /* 0x0000002b008f723e */ /* 0x004fe200000000ff */
[--C-:B------:R-:W-:Y:S01]  /*1e90*/  FFMA.FTZ R204, R29, UR5, -R208.reuse ;  /* 0x000000051dcc7c23 */ /* 0x100fe200080108d0 */
[--C-:B------:R-:W-:Y:S01]  /*1ea0*/  FFMA.FTZ R193, R66, UR5, -R205.reuse ;  /* 0x0000000542c17c23 */ /* 0x100fe200080108cd */
[--C-:B------:R-:W-:Y:S01]  /*1eb0*/  FFMA.FTZ R192, R67, UR5, -R205.reuse ;  /* 0x0000000543c07c23 */ /* 0x100fe200080108cd */
[--C-:B------:R-:W-:Y:S01]  /*1ec0*/  FFMA.FTZ R189, R18, UR5, -R205.reuse ;  /* 0x0000000512bd7c23 */ /* 0x100fe200080108cd */
[--C-:B------:R-:W-:Y:S01]  /*1ed0*/  FFMA.FTZ R42, R19, UR5, -R205.reuse ;  /* 0x00000005132a7c23 */ /* 0x100fe200080108cd */
[----:B------:R-:W-:Y:S01]  /*1ee0*/  LDSM.16.MT88.4 R64, [R216+0xb400] ;  /* 0x00b40000d840783b */ /* 0x000fe20000004200 */
[----:B------:R-:W-:Y:S01]  /*1ef0*/  MUFU.EX2 R191, R191 ;  /* 0x000000bf00bf7308 */ /* 0x000fe20000000800 */
[C---:B------:R-:W-:Y:S01]  /*1f00*/  HMMA.16816.F32 R156, R140.reuse, R148, RZ ;  /* 0x000000948c9c723c */ /* 0x040fe200000018ff */
[--C-:B------:R-:W-:Y:S01]  /*1f10*/  FFMA.FTZ R206, R24, UR5, -R208.reuse ;  /* 0x0000000518ce7c23 */ /* 0x100fe200080108d0 */
[----:B------:R-:W2:Y:S01]  /*1f20*/  LDSM.16.MT88.4 R16, [R218+0x9400] ;  /* 0x00940000da10783b */ /* 0x000ea20000004200 */
[----:B------:R-:W3:Y:S01]  /*1f30*/  MUFU.EX2 R190, R190 ;  /* 0x000000be00be7308 */ /* 0x000ee20000000800 */
[----:B-1----:R-:W-:Y:S01]  /*1f40*/  F2FP.F16.F32.PACK_AB R136, R194, R195 ;  /* 0x000000c3c288723e */ /* 0x002fe200000000ff */
[----:B------:R-:W-:Y:S01]  /*1f50*/  FFMA.FTZ R209, R25, UR5, -R208 ;  /* 0x0000000519d17c23 */ /* 0x000fe200080108d0 */
[--C-:B------:R-:W-:Y:S01]  /*1f60*/  FFMA.FTZ R210, R30, UR5, -R205.reuse ;  /* 0x000000051ed27c23 */ /* 0x100fe200080108cd */
[----:B------:R-:W-:Y:S01]  /*1f70*/  MUFU.EX2 R193, R193 ;  /* 0x000000c100c17308 */ /* 0x000fe20000000800 */
[C---:B------:R-:W-:Y:S01]  /*1f80*/  HMMA.16816.F32 R72, R140.reuse, R80, RZ ;  /* 0x000000508c48723c */ /* 0x040fe200000018ff */
[--C-:B------:R-:W-:Y:S01]  /*1f90*/  FFMA.FTZ R211, R31, UR5, -R205.reuse ;  /* 0x000000051fd37c23 */ /* 0x100fe200080108cd */
[--C-:B------:R-:W-:Y:S01]  /*1fa0*/  FFMA.FTZ R212, R26, UR5, -R205.reuse ;  /* 0x000000051ad47c23 */ /* 0x100fe200080108cd */
[----:B------:R-:W1:Y:S01]  /*1fb0*/  MUFU.EX2 R192, R192 ;  /* 0x000000c000c07308 */ /* 0x000e620000000800 */
[----:B------:R-:W-:Y:S01]  /*1fc0*/  FFMA.FTZ R213, R27, UR5, -R205 ;  /* 0x000000051bd57c23 */ /* 0x000fe200080108cd */
[----:B------:R-:W5:Y:S01]  /*1fd0*/  LDSM.16.MT88.4 R48, [R218+0x9800] ;  /* 0x00980000da30783b */ /* 0x000f620000004200 */
[--C-:B------:R-:W-:Y:S01]  /*1fe0*/  FFMA.FTZ R60, R60, UR5, -R215.reuse ;  /* 0x000000053c3c7c23 */ /* 0x100fe200080108d7 */
[----:B------:R-:W-:Y:S01]  /*1ff0*/  MUFU.EX2 R189, R189 ;  /* 0x000000bd00bd7308 */ /* 0x000fe20000000800 */
[C---:B------:R-:W-:Y:S01]  /*2000*/  HMMA.16816.F32 R88, R140.reuse, R96, RZ ;  /* 0x000000608c58723c */ /* 0x040fe200000018ff */
[----:B---3--:R-:W-:Y:S01]  /*2010*/  F2FP.F16.F32.PACK_AB R138, R190, R191 ;  /* 0x000000bfbe8a723e */ /* 0x008fe200000000ff */
[----:B------:R-:W3:Y:S01]  /*2020*/  LDSM.16.MT88.4 R44, [R216+0x9800] ;  /* 0x00980000d82c783b */ /* 0x000ee20000004200 */
[----:B------:R-:W4:Y:S01]  /*2030*/  MUFU.EX2 R42, R42 ;  /* 0x0000002a002a7308 */ /* 0x000f220000000800 */
[----:B------:R-:W-:Y:S01]  /*2040*/  FFMA.FTZ R61, R61, UR5, -R215 ;  /* 0x000000053d3d7c23 */ /* 0x000fe200080108d7 */
[--C-:B------:R-:W-:Y:S01]  /*2050*/  FFMA.FTZ R62, R62, UR5, -R214.reuse ;  /* 0x000000053e3e7c23 */ /* 0x100fe200080108d6 */
[----:B------:R-:W3:Y:S01]  /*2060*/  LDSM.16.MT88.4 R28, [R218+0xa800] ;  /* 0x00a80000da1c783b */ /* 0x000ee20000004200 */
[----:B------:R-:W-:Y:S01]  /*2070*/  MUFU.EX2 R199, R199 ;  /* 0x000000c700c77308 */ /* 0x000fe20000000800 */
[C---:B------:R-:W-:Y:S01]  /*2080*/  HMMA.16816.F32 R104, R140.reuse, R112, RZ ;  /* 0x000000708c68723c */ /* 0x040fe200000018ff */
[----:B-1----:R-:W-:Y:S01]  /*2090*/  F2FP.F16.F32.PACK_AB R137, R192, R193 ;  /* 0x000000c1c089723e */ /* 0x002fe200000000ff */
[----:B------:R-:W1:Y:S01]  /*20a0*/  LDSM.16.MT88.4 R24, [R216+0xa800] ;  /* 0x00a80000d818783b */ /* 0x000e620000004200 */
[----:B------:R-:W2:Y:S01]  /*20b0*/  MUFU.EX2 R196, R196 ;  /* 0x000000c400c47308 */ /* 0x000ea20000000800 */
[----:B------:R-:W-:Y:S01]  /*20c0*/  FFMA.FTZ R63, R63, UR5, -R214 ;  /* 0x000000053f3f7c23 */ /* 0x000fe200080108d6 */
[--C-:B------:R-:W-:Y:S01]  /*20d0*/  FFMA.FTZ R56, R56, UR5, -R208.reuse ;  /* 0x0000000538387c23 */ /* 0x100fe200080108d0 */
[--C-:B------:R-:W-:Y:S01]  /*20e0*/  FFMA.FTZ R57, R57, UR5, -R208.reuse ;  /* 0x0000000539397c23 */ /* 0x100fe200080108d0 */
[----:B------:R-:W-:Y:S01]  /*20f0*/  MUFU.EX2 R197, R197 ;  /* 0x000000c500c57308 */ /* 0x000fe20000000800 */
[C---:B------:R-:W-:Y:S01]  /*2100*/  HMMA.16816.F32 R120, R140.reuse, R128, RZ ;  /* 0x000000808c78723c */ /* 0x040fe200000018ff */
[----:B----4-:R-:W-:Y:S01]  /*2110*/  F2FP.F16.F32.PACK_AB R139, R42, R189 ;  /* 0x000000bd2a8b723e */ /* 0x010fe200000000ff */
[--C-:B------:R-:W-:Y:S01]  /*2120*/  FFMA.FTZ R52, R52, UR5, -R208.reuse ;  /* 0x0000000534347c23 */ /* 0x100fe200080108d0 */
[----:B------:R-:W-:Y:S01]  /*2130*/  MUFU.EX2 R198, R198 ;  /* 0x000000c600c67308 */ /* 0x000fe20000000800 */
[----:B------:R-:W-:Y:S01]  /*2140*/  FFMA.FTZ R53, R53, UR5, -R208 ;  /* 0x0000000535357c23 */ /* 0x000fe200080108d0 */
[--C-:B------:R-:W-:Y:S01]  /*2150*/  FFMA.FTZ R58, R58, UR5, -R205.reuse ;  /* 0x000000053a3a7c23 */ /* 0x100fe200080108cd */
[--C-:B------:R-:W-:Y:S01]  /*2160*/  FFMA.FTZ R59, R59, UR5, -R205.reuse ;  /* 0x000000053b3b7c23 */ /* 0x100fe200080108cd */
[----:B------:R-:W-:Y:S01]  /*2170*/  MUFU.EX2 R203, R203 ;  /* 0x000000cb00cb7308 */ /* 0x000fe20000000800 */
[C---:B------:R-:W-:Y:S01]  /*2180*/  HMMA.16816.F32 R132, R140.reuse, R4, RZ ;  /* 0x000000048c84723c */ /* 0x040fe200000018ff */
[--C-:B------:R-:W-:Y:S01]  /*2190*/  FFMA.FTZ R54, R54, UR5, -R205.reuse ;  /* 0x0000000536367c23 */ /* 0x100fe200080108cd */
[----:B------:R-:W-:Y:S01]  /*21a0*/  FFMA.FTZ R55, R55, UR5, -R205 ;  /* 0x0000000537377c23 */ /* 0x000fe200080108cd */
[----:B------:R-:W4:Y:S01]  /*21b0*/  MUFU.EX2 R200, R200 ;  /* 0x000000c800c87308 */ /* 0x000f220000000800 */
[----:B------:R-:W-:Y:S01]  /*21c0*/  FADD.FTZ R194, R195, R194 ;  /* 0x000000c2c3c27221 */ /* 0x000fe20000010000 */
[----:B------:R-:W-:Y:S01]  /*21d0*/  FADD.FTZ R192, R193, R192 ;  /* 0x000000c0c1c07221 */ /* 0x000fe20000010000 */
[----:B------:R-:W-:Y:S01]  /*21e0*/  FADD.FTZ R171, R188, R171 ;  /* 0x000000abbcab7221 */ /* 0x000fe20000010000 */
[----:B------:R-:W-:Y:S01]  /*21f0*/  MUFU.EX2 R201, R201 ;  /* 0x000000c900c97308 */ /* 0x000fe20000000800 */
[C---:B------:R-:W-:Y:S01]  /*2200*/  HMMA.16816.F32 R152, R140.reuse, R150, RZ ;  /* 0x000000968c98723c */ /* 0x040fe200000018ff */
[----:B------:R-:W-:Y:S01]  /*2210*/  FADD.FTZ R164, R169, R164 ;  /* 0x000000a4a9a47221 */ /* 0x000fe20000010000 */
[----:B------:R-:W-:Y:S01]  /*2220*/  FFMA.FTZ R235, R13, UR5, -R215 ;  /* 0x000000050deb7c23 */ /* 0x000fe200080108d7 */
[----:B------:R-:W5:Y:S01]  /*2230*/  MUFU.EX2 R202, R202 ;  /* 0x000000ca00ca7308 */ /* 0x000f620000000800 */
[----:B------:R-:W-:Y:S01]  /*2240*/  FADD.FTZ R191, R191, R194 ;  /* 0x000000c2bfbf7221 */ /* 0x000fe20000010000 */
[----:B------:R-:W-:Y:S01]  /*2250*/  FADD.FTZ R189, R189, R192 ;  /* 0x000000c0bdbd7221 */ /* 0x000fe20000010000 */
[----:B------:R-:W-:Y:S01]  /*2260*/  FADD.FTZ R170, R170, R171 ;  /* 0x000000abaaaa7221 */ /* 0x000fe20000010000 */
[----:B------:R-:W-:Y:S01]  /*2270*/  MUFU.EX2 R207, R207 ;  /* 0x000000cf00cf7308 */ /* 0x000fe20000000800 */
[C---:B------:R-:W-:Y:S01]  /*2280*/  HMMA.16816.F32 R76, R140.reuse, R82, RZ ;  /* 0x000000528c4c723c */ /* 0x040fe200000018ff */
[----:B------:R-:W-:Y:S01]  /*2290*/  FADD.FTZ R43, R43, R164 ;  /* 0x000000a42b2b7221 */ /* 0x000fe20000010000 */
[----:B------:R-:W-:Y:S01]  /*22a0*/  FADD.FTZ R190, R190, R191 ;  /* 0x000000bfbebe7221 */ /* 0x000fe20000010000 */
[----:B------:R-:W3:Y:S01]  /*22b0*/  MUFU.EX2 R204, R204 ;  /* 0x000000cc00cc7308 */ /* 0x000ee20000000800 */
[----:B------:R-:W-:Y:S01]  /*22c0*/  FADD.FTZ R189, R42, R189 ;  /* 0x000000bd2abd7221 */ /* 0x000fe20000010000 */
[----:B------:R-:W-:Y:S01]  /*22d0*/  FADD.FTZ R170, R3, R170 ;  /* 0x000000aa03aa7221 */ /* 0x000fe20000010000 */
[----:B------:R-:W-:Y:S01]  /*22e0*/  FADD.FTZ R0, R0, R43 ;  /* 0x0000002b00007221 */ /* 0x000fe20000010000 */
[----:B------:R-:W-:Y:S01]  /*22f0*/  MUFU.EX2 R206, R206 ;  /* 0x000000ce00ce7308 */ /* 0x000fe20000000800 */
[C---:B------:R-:W-:Y:S01]  /*2300*/  HMMA.16816.F32 R92, R140.reuse, R98, RZ ;  /* 0x000000628c5c723c */ /* 0x040fe200000018ff */
[--C-:B------:R-:W-:Y:S01]  /*2310*/  FFMA.FTZ R237, R33, UR5, -R208.reuse ;  /* 0x0000000521ed7c23 */ /* 0x100fe200080108d0 */
[--C-:B------:R-:W-:Y:S01]  /*2320*/  FFMA.FTZ R36, R36, UR5, -R208.reuse ;  /* 0x0000000524247c23 */ /* 0x100fe200080108d0 */
[----:B------:R-:W-:Y:S01]  /*2330*/  MUFU.EX2 R209, R209 ;  /* 0x000000d100d17308 */ /* 0x000fe20000000800 */
[--C-:B------:R-:W-:Y:S01]  /*2340*/  FFMA.FTZ R37, R37, UR5, -R208.reuse ;  /* 0x0000000525257c23 */ /* 0x100fe200080108d0 */
[--C-:B------:R-:W-:Y:S01]  /*2350*/  FFMA.FTZ R33, R38, UR5, -R205.reuse ;  /* 0x0000000526217c23 */ /* 0x100fe200080108cd */
[--C-:B------:R-:W-:Y:S01]  /*2360*/  FFMA.FTZ R39, R39, UR5, -R205.reuse ;  /* 0x0000000527277c23 */ /* 0x100fe200080108cd */
[----:B------:R-:W-:Y:S01]  /*2370*/  MUFU.EX2 R210, R210 ;  /* 0x000000d200d27308 */ /* 0x000fe20000000800 */
[----:B------:R-:W-:Y:S01]  /*2380*/  HMMA.16816.F32 R108, R140, R114, RZ ;  /* 0x000000728c6c723c */ /* 0x000fe200000018ff */
[----:B------:R-:W-:Y:S01]  /*2390*/  FFMA.FTZ R32, R32, UR5, -R208 ;  /* 0x0000000520207c23 */ /* 0x000fe200080108d0 */
[--C-:B------:R-:W-:Y:S01]  /*23a0*/  FFMA.FTZ R234, R35, UR5, -R205.reuse ;  /* 0x0000000523ea7c23 */ /* 0x100fe200080108cd */
[----:B------:R-:W1:Y:S01]  /*23b0*/  MUFU.EX2 R211, R211 ;  /* 0x000000d300d37308 */ /* 0x000e620000000800 */
[----:B------:R-:W-:-:S03]  /*23c0*/  FFMA.FTZ R38, R34, UR5, -R205 ;  /* 0x0000000522267c23 */ /* 0x000fc600080108cd */
[----:B------:R-:W-:Y:S01]  /*23d0*/  MUFU.EX2 R212, R212 ;  /* 0x000000d400d47308 */ /* 0x000fe20000000800 */
[C---:B------:R-:W-:Y:S03]  /*23e0*/  HMMA.16816.F32 R124, R140.reuse, R130, RZ ;  /* 0x000000828c7c723c */ /* 0x040fe600000018ff */
[----:B------:R-:W1:Y:S04]  /*23f0*/  MUFU.EX2 R213, R213 ;  /* 0x000000d500d57308 */ /* 0x000e680000000800 */
[----:B------:R-:W-:Y:S01]  /*2400*/  MUFU.EX2 R60, R60 ;  /* 0x0000003c003c7308 */ /* 0x000fe20000000800 */
[----:B------:R-:W-:Y:S03]  /*2410*/  HMMA.16816.F32 R140, R140, R6, RZ ;  /* 0x000000068c8c723c */ /* 0x000fe600000018ff */
[----:B------:R-:W-:Y:S04]  /*2420*/  MUFU.EX2 R61, R61 ;  /* 0x0000003d003d7308 */ /* 0x000fe80000000800 */
[----:B------:R-:W-:Y:S01]  /*2430*/  MUFU.EX2 R62, R62 ;  /* 0x0000003e003e7308 */ /* 0x000fe20000000800 */
[C---:B------:R-:W-:Y:S03]  /*2440*/  HMMA.16816.F32 R160, R136.reuse, R148, RZ ;  /* 0x0000009488a0723c */ /* 0x040fe600000018ff */
[----:B------:R-:W-:Y:S04]  /*2450*/  MUFU.EX2 R63, R63 ;  /* 0x0000003f003f7308 */ /* 0x000fe80000000800 */
[----:B------:R-:W-:Y:S01]  /*2460*/  MUFU.EX2 R56, R56 ;  /* 0x0000003800387308 */ /* 0x000fe20000000800 */
[C---:B------:R-:W-:Y:S03]  /*2470*/  HMMA.16816.F32 R116, R136.reuse, R128, RZ ;  /* 0x000000808874723c */ /* 0x040fe600000018ff */
[----:B------:R-:W-:Y:S04]  /*2480*/  MUFU.EX2 R57, R57 ;  /* 0x0000003900397308 */ /* 0x000fe80000000800 */
[----:B------:R-:W-:Y:S01]  /*2490*/  MUFU.EX2 R52, R52 ;  /* 0x0000003400347308 */ /* 0x000fe20000000800 */
[----:B------:R-:W-:Y:S01]  /*24a0*/  HMMA.16816.F32 R144, R136, R4, RZ ;  /* 0x000000048890723c */ /* 0x000fe200000018ff */
[----:B--2---:R-:W-:Y:S01]  /*24b0*/  F2FP.F16.F32.PACK_AB R4, R196, R199 ;  /* 0x000000c7c404723e */ /* 0x004fe200000000ff */
[----:B------:R-:W-:Y:S01]  /*24c0*/  FADD.FTZ R199, R199, R170 ;  /* 0x000000aac7c77221 */ /* 0x000fe20000010000 */
[----:B----4-:R-:W-:Y:S01]  /*24d0*/  F2FP.F16.F32.PACK_AB R5, R200, R203 ;  /* 0x000000cbc805723e */ /* 0x010fe200000000ff */
[----:B------:R-:W-:Y:S01]  /*24e0*/  MUFU.EX2 R53, R53 ;  /* 0x0000003500357308 */ /* 0x000fe20000000800 */
[----:B------:R-:W-:Y:S01]  /*24f0*/  FADD.FTZ R203, R203, R0 ;  /* 0x00000000cbcb7221 */ /* 0x000fe20000010000 */
[----:B------:R-:W-:-:S02]  /*2500*/  FADD.FTZ R196, R196, R199 ;  /* 0x000000c7c4c47221 */ /* 0x000fc40000010000 */
[----:B------:R-:W-:Y:S01]  /*2510*/  HMMA.16816.F32 R148, R136, R150, RZ ;  /* 0x000000968894723c */ /* 0x000fe200000018ff */
[----:B------:R-:W-:Y:S01]  /*2520*/  MUFU.EX2 R58, R58 ;  /* 0x0000003a003a7308 */ /* 0x000fe20000000800 */
[----:B------:R-:W-:-:S03]  /*2530*/  FADD.FTZ R200, R200, R203 ;  /* 0x000000cbc8c87221 */ /* 0x000fc60000010000 */
[----:B------:R-:W-:Y:S03]  /*2540*/  MUFU.EX2 R59, R59 ;  /* 0x0000003b003b7308 */ /* 0x000fe60000000800 */
[C---:B------:R-:W-:Y:S01]  /*2550*/  HMMA.16816.F32 R68, R136.reuse, R80, RZ ;  /* 0x000000508844723c */ /* 0x040fe200000018ff */
[----:B------:R-:W-:Y:S04]  /*2560*/  MUFU.EX2 R54, R54 ;  /* 0x0000003600367308 */ /* 0x000fe80000000800 */
        /* <DEDUP_REMOVED lines=14> */
[----:B------:R-:W-:Y:S07]  /*2650*/  MUFU.EX2 R234, R234 ;  /* 0x000000ea00ea7308 */ /* 0x000fee0000000800 */
[C---:B------:R-:W-:Y:S08]  /*2660*/  HMMA.16816.F32 R128, R136.reuse, R130, RZ ;  /* 0x000000828880723c */ /* 0x040ff000000018ff */
[----:B------:R-:W-:Y:S01]  /*2670*/  HMMA.16816.F32 R136, R136, R6, RZ ;  /* 0x000000068888723c */ /* 0x000fe200000018ff */
[----:B------:R-:W-:Y:S01]  /*2680*/  F2FP.F16.F32.PACK_AB R6, R198, R197 ;  /* 0x000000c5c606723e */ /* 0x000fe200000000ff */
[----:B------:R-:W-:Y:S01]  /*2690*/  FADD.FTZ R197, R197, R196 ;  /* 0x000000c4c5c57221 */ /* 0x000fe20000010000 */
[----:B-----5:R-:W-:Y:S01]  /*26a0*/  F2FP.F16.F32.PACK_AB R7, R202, R201 ;  /* 0x000000c9ca07723e */ /* 0x020fe200000000ff */
[----:B------:R-:W-:-:S02]  /*26b0*/  FADD.FTZ R201, R201, R200 ;  /* 0x000000c8c9c97221 */ /* 0x000fc40000010000 */
[----:B------:R-:W-:Y:S02]  /*26c0*/  FADD.FTZ R197, R198, R197 ;  /* 0x000000c5c6c57221 */ /* 0x000fe40000010000 */
[----:B------:R-:W-:Y:S02]  /*26d0*/  FADD.FTZ R201, R202, R201 ;  /* 0x000000c9cac97221 */ /* 0x000fe40000010000 */
        /* <DEDUP_REMOVED lines=12> */
[----:B---3--:R-:W-:Y:S01]  /*27a0*/  F2FP.F16.F32.PACK_AB R4, R204, R207 ;  /* 0x000000cfcc04723e */ /* 0x008fe200000000ff */
[----:B------:R-:W-:Y:S01]  /*27b0*/  FADD.FTZ R207, R207, R190 ;  /* 0x000000becfcf7221 */ /* 0x000fe20000010000 */
[----:B-1----:R-:W-:Y:S01]  /*27c0*/  F2FP.F16.F32.PACK_AB R5, R211, R210 ;  /* 0x000000d2d305723e */ /* 0x002fe200000000ff */
        /* <DEDUP_REMOVED lines=8> */
[--C-:B------:R-:W-:Y:S01]  /*2850*/  FFMA.FTZ R172, R10, UR5, -R214.reuse ;  /* 0x000000050aac7c23 */ /* 0x100fe200080108d6 */
[----:B------:R-:W-:Y:S01]  /*2860*/  FFMA.FTZ R173, R11, UR5, -R214 ;  /* 0x000000050bad7c23 */ /* 0x000fe200080108d6 */
[----:B------:R-:W-:Y:S01]  /*2870*/  FADD.FTZ R209, R209, R206 ;  /* 0x000000ced1d17221 */ /* 0x000fe20000010000 */
[----:B------:R-:W-:-:S03]  /*2880*/  FADD.FTZ R213, R213, R212 ;  /* 0x000000d4d5d57221 */ /* 0x000fc60000010000 */
[----:B------:R-:W-:Y:S01]  /*2890*/  MUFU.EX2 R172, R172 ;  /* 0x000000ac00ac7308 */ /* 0x000fe20000000800 */
[C---:B------:R-:W-:Y:S01]  /*28a0*/  HMMA.16816.F32 R144, R4.reuse, R64, R144 ;  /* 0x000000400490723c */ /* 0x040fe20000001890 */
[--C-:B------:R-:W-:Y:S01]  /*28b0*/  FFMA.FTZ R64, R8, UR5, -R215.reuse ;  /* 0x0000000508407c23 */ /* 0x100fe200080108d7 */
[----:B------:R-:W-:Y:S01]  /*28c0*/  FFMA.FTZ R65, R9, UR5, -R215 ;  /* 0x0000000509417c23 */ /* 0x000fe200080108d7 */
[----:B------:R-:W-:Y:S01]  /*28d0*/  MUFU.EX2 R173, R173 ;  /* 0x000000ad00ad7308 */ /* 0x000fe20000000800 */
[----:B------:R-:W-:Y:S03]  /*28e0*/  LDSM.16.MT88.4 R8, [R216+0xb800] ;  /* 0x00b80000d808783b */ /* 0x000fe60000004200 */
[----:B------:R-:W-:Y:S01]  /*28f0*/  MUFU.EX2 R64, R64 ;  /* 0x0000004000407308 */ /* 0x000fe20000000800 */
[C---:B------:R-:W-:Y:S03]  /*2900*/  HMMA.16816.F32 R160, R4.reuse, R16, R160 ;  /* 0x0000001004a0723c */ /* 0x040fe600000018a0 */
[----:B------:R-:W1:Y:S05]  /*2910*/  MUFU.EX2 R65, R65 ;  /* 0x0000004100417308 */ /* 0x000e6a0000000800 */
[C---:B------:R-:W-:Y:S01]  /*2920*/  HMMA.16816.F32 R148, R4.reuse, R18, R148 ;  /* 0x000000120494723c */ /* 0x040fe20000001894 */
[----:B------:R-:W2:Y:S07]  /*2930*/  LDSM.16.MT88.4 R16, [R218+0xb800] ;  /* 0x00b80000da10783b */ /* 0x000eae0000004200 */
        /* <DEDUP_REMOVED lines=24> */
[C---:B--2---:R-:W-:Y:S08]  /*2ac0*/  HMMA.16816.F32 R120, R4.reuse, R16, R120 ;  /* 0x000000100478723c */ /* 0x044ff00000001878 */
        /* <DEDUP_REMOVED lines=24> */
[----:B------:R-:W-:Y:S02]  /*2c50*/  FFMA.FTZ R50, R15, UR5, -R214 ;  /* 0x000000050f327c23 */ /* 0x000fe400080108d6 */
[----:B------:R-:W-:Y:S04]  /*2c60*/  MUFU.EX2 R49, R49 ;  /* 0x0000003100317308 */ /* 0x000fe80000000800 */
[----:B------:R-:W-:Y:S01]  /*2c70*/  MUFU.EX2 R50, R50 ;  /* 0x0000003200327308 */ /* 0x000fe20000000800 */
[----:B------:R-:W-:Y:S01]  /*2c80*/  HMMA.16816.F32 R68, R4, R44, R68 ;  /* 0x0000002c0444723c */ /* 0x000fe20000001844 */
[--C-:B------:R-:W-:Y:S01]  /*2c90*/  FFMA.FTZ R44, R20, UR5, -R215.reuse ;  /* 0x00000005142c7c23 */ /* 0x100fe200080108d7 */
[----:B------:R-:W-:-:S05]  /*2ca0*/  FFMA.FTZ R45, R21, UR5, -R215 ;  /* 0x00000005152d7c23 */ /* 0x000fca00080108d7 */
[----:B------:R-:W-:Y:S01]  /*2cb0*/  MUFU.EX2 R44, R44 ;  /* 0x0000002c002c7308 */ /* 0x000fe20000000800 */
[C---:B------:R-:W-:Y:S01]  /*2cc0*/  HMMA.16816.F32 R80, R4.reuse, R46, R80 ;  /* 0x0000002e0450723c */ /* 0x040fe20000001850 */
[----:B------:R-:W-:Y:S01]  /*2cd0*/  FFMA.FTZ R46, R12, UR5, -R215 ;  /* 0x000000050c2e7c23 */ /* 0x000fe200080108d7 */
[----:B------:R-:W-:Y:S01]  /*2ce0*/  FFMA.FTZ R47, R22, UR5, -R214 ;  /* 0x00000005162f7c23 */ /* 0x000fe200080108d6 */
[----:B------:R-:W-:Y:S01]  /*2cf0*/  LDSM.16.MT88.4 R12, [R218+0xbc00] ;  /* 0x00bc0000da0c783b */ /* 0x000fe20000004200 */
[----:B------:R-:W1:Y:S03]  /*2d00*/  MUFU.EX2 R45, R45 ;  /* 0x0000002d002d7308 */ /* 0x000e660000000800 */
[----:B------:R-:W-:Y:S01]  /*2d10*/  LDSM.16.MT88.4 R20, [R218+0xac00] ;  /* 0x00ac0000da14783b */ /* 0x000fe20000004200 */
[C---:B------:R-:W-:Y:S01]  /*2d20*/  HMMA.16816.F32 R84, R4.reuse, R28, R84 ;  /* 0x0000001c0454723c */ /* 0x040fe20000001854 */
[----:B------:R-:W-:Y:S04]  /*2d30*/  MUFU.EX2 R46, R46 ;  /* 0x0000002e002e7308 */ /* 0x000fe80000000800 */
[----:B------:R-:W2:Y:S03]  /*2d40*/  MUFU.EX2 R47, R47 ;  /* 0x0000002f002f7308 */ /* 0x000ea60000000800 */
[C---:B------:R-:W-:Y:S01]  /*2d50*/  HMMA.16816.F32 R96, R4.reuse, R30, R96 ;  /* 0x0000001e0460723c */ /* 0x040fe20000001860 */
[----:B------:R-:W3:Y:S07]  /*2d60*/  LDSM.16.MT88.4 R28, [R218+0x9c00] ;  /* 0x009c0000da1c783b */ /* 0x000eee0000004200 */
[C---:B------:R-:W-:Y:S08]  /*2d70*/  HMMA.16816.F32 R100, R4.reuse, R24, R100 ;  /* 0x000000180464723c */ /* 0x040ff00000001864 */
[C---:B------:R-:W-:Y:S01]  /*2d80*/  HMMA.16816.F32 R112, R4.reuse, R26, R112 ;  /* 0x0000001a0470723c */ /* 0x040fe20000001870 */
[----:B------:R-:W4:Y:S07]  /*2d90*/  LDSM.16.MT88.4 R24, [R216+0x9c00] ;  /* 0x009c0000d818783b */ /* 0x000f2e0000004200 */
[C---:B------:R-:W-:Y:S08]  /*2da0*/  HMMA.16816.F32 R116, R4.reuse, R16, R116 ;  /* 0x000000100474723c */ /* 0x040ff00000001874 */
[C---:B------:R-:W-:Y:S01]  /*2db0*/  HMMA.16816.F32 R128, R4.reuse, R18, R128 ;  /* 0x000000120480723c */ /* 0x040fe20000001880 */
[----:B------:R-:W5:Y:S07]  /*2dc0*/  LDSM.16.MT88.4 R16, [R216+0xac00] ;  /* 0x00ac0000d810783b */ /* 0x000f6e0000004200 */
[C---:B------:R-:W-:Y:S08]  /*2dd0*/  HMMA.16816.F32 R144, R4.reuse, R8, R144 ;  /* 0x000000080490723c */ /* 0x040ff00000001890 */
[----:B------:R-:W-:Y:S01]  /*2de0*/  HMMA.16816.F32 R136, R4, R10, R136 ;  /* 0x0000000a0488723c */ /* 0x000fe20000001888 */
[----:B------:R-:W5:Y:S01]  /*2df0*/  LDSM.16.MT88.4 R8, [R216+0xbc00] ;  /* 0x00bc0000d808783b */ /* 0x000f620000004200 */
[----:B-1----:R-:W-:Y:S01]  /*2e00*/  F2FP.F16.F32.PACK_AB R4, R45, R44 ;  /* 0x0000002c2d04723e */ /* 0x002fe200000000ff */
[----:B------:R-:W-:Y:S01]  /*2e10*/  FADD.FTZ R44, R44, R61 ;  /* 0x0000003d2c2c7221 */ /* 0x000fe20000010000 */
[----:B--2---:R-:W-:Y:S01]  /*2e20*/  F2FP.F16.F32.PACK_AB R5, R48, R47 ;  /* 0x0000002f3005723e */ /* 0x004fe200000000ff */
[----:B------:R-:W-:Y:S01]  /*2e30*/  FADD.FTZ R47, R47, R62 ;  /* 0x0000003e2f2f7221 */ /* 0x000fe20000010000 */
[----:B------:R-:W-:Y:S01]  /*2e40*/  F2FP.F16.F32.PACK_AB R6, R235, R46 ;  /* 0x0000002eeb06723e */ /* 0x000fe200000000ff */
[----:B------:R-:W-:Y:S01]  /*2e50*/  FADD.FTZ R45, R45, R44 ;  /* 0x0000002c2d2d7221 */ /* 0x000fe20000010000 */
[----:B------:R-:W-:Y:S01]  /*2e60*/  F2FP.F16.F32.PACK_AB R7, R50, R49 ;  /* 0x000000313207723e */ /* 0x000fe200000000ff */
[----:B------:R-:W-:-:S02]  /*2e70*/  FADD.FTZ R48, R48, R47 ;  /* 0x0000002f30307221 */ /* 0x000fc40000010000 */
[----:B------:R-:W-:Y:S02]  /*2e80*/  FADD.FTZ R46, R46, R45 ;  /* 0x0000002d2e2e7221 */ /* 0x000fe40000010000 */
[----:B------:R-:W-:Y:S02]  /*2e90*/  FADD.FTZ R49, R49, R48 ;  /* 0x0000003031317221 */ /* 0x000fe40000010000 */
[----:B---3--:R-:W-:Y:S01]  /*2ea0*/  HMMA.16816.F32 R156, R4, R28, R156 ;  /* 0x0000001c049c723c */ /* 0x008fe2000000189c */
[----:B------:R-:W-:Y:S01]  /*2eb0*/  FADD.FTZ R235, R235, R46 ;  /* 0x0000002eebeb7221 */ /* 0x000fe20000010000 */
[----:B------:R-:W-:-:S06]  /*2ec0*/  FADD.FTZ R233, R50, R49 ;  /* 0x0000003132e97221 */ /* 0x000fcc0000010000 */
[C---:B------:R-:W-:Y:S08]  /*2ed0*/  HMMA.16816.F32 R152, R4.reuse, R30, R152 ;  /* 0x0000001e0498723c */ /* 0x040ff00000001898 */
[C---:B----4-:R-:W-:Y:S08]  /*2ee0*/  HMMA.16816.F32 R72, R4.reuse, R24, R72 ;  /* 0x000000180448723c */ /* 0x050ff00000001848 */
[C---:B------:R-:W-:Y:S08]  /*2ef0*/  HMMA.16816.F32 R76, R4.reuse, R26, R76 ;  /* 0x0000001a044c723c */ /* 0x040ff0000000184c */
[C---:B------:R-:W-:Y:S08]  /*2f00*/  HMMA.16816.F32 R88, R4.reuse, R20, R88 ;  /* 0x000000140458723c */ /* 0x040ff00000001858 */
[C---:B------:R-:W-:Y:S08]  /*2f10*/  HMMA.16816.F32 R92, R4.reuse, R22, R92 ;  /* 0x00000016045c723c */ /* 0x040ff0000000185c */
[C---:B-----5:R-:W-:Y:S08]  /*2f20*/  HMMA.16816.F32 R104, R4.reuse, R16, R104 ;  /* 0x000000100468723c */ /* 0x060ff00000001868 */
        /* <DEDUP_REMOVED lines=38> */
[----:B------:R-:W1:Y:S01]  /*3190*/  LDCU UR4, c[0x0][0x45c] ;  /* 0x00008b80ff0477ac */ /* 0x000e620008000800 */
[----:B------:R-:W2:Y:S01]  /*31a0*/  LDCU.64 UR8, c[0x0][0x3c0] ;  /* 0x00007800ff0877ac */ /* 0x000ea20008000a00 */
[----:B------:R-:W-:Y:S05]  /*31b0*/  BRA `(.L_x_38) ;  /* 0x0000000000547947 */ /* 0x000fea0003800000 */
.L_x_40:
[----:B------:R-:W-:Y:S04]  /*31c0*/  VIADD R166, R232, 0xffffffff ;  /* 0xffffffffe8a67836 */ /* 0x000fe80000000000 */
[C---:B------:R-:W-:Y:S02]  /*31d0*/  IMAD R165, R166.reuse, UR20, RZ ;  /* 0x00000014a6a57c24 */ /* 0x040fe4000f8e02ff */
[----:B------:R-:W-:Y:S04]  /*31e0*/  IMAD.WIDE.U32 R166, R166, UR21, RZ ;  /* 0x00000015a6a67c25 */ /* 0x000fe8000f8e00ff */
[----:B------:R-:W-:Y:S01]  /*31f0*/  IMAD.IADD R165, R167, 0x1, R165 ;  /* 0x00000001a7a57824 */ /* 0x000fe200078e02a5 */
[CC--:B------:R-:W-:Y:S02]  /*3200*/  LEA R174, P1, R166.reuse, R225.reuse, 0x1 ;  /* 0x000000e1a6ae7211 */ /* 0x0c0fe400078208ff */
[C---:B------:R-:W-:Y:S02]  /*3210*/  IADD3 R164, P0, PT, R166.reuse, UR10, RZ ;  /* 0x0000000aa6a47c10 */ /* 0x040fe4000ff1e0ff */
[-C--:B------:R-:W-:Y:S02]  /*3220*/  LEA.HI.X R175, R166, R224.reuse, R165, 0x1, P1 ;  /* 0x000000e0a6af7211 */ /* 0x080fe400008f0ca5 */
[----:B------:R-:W-:Y:S02]  /*3230*/  IADD3.X R167, PT, PT, R165, UR6, RZ, P0, !PT ;  /* 0x00000006a5a77c10 */ /* 0x000fe400087fe4ff */
[C---:B------:R-:W-:Y:S01]  /*3240*/  LEA R172, P0, R164.reuse, R225, 0x1 ;  /* 0x000000e1a4ac7211 */ /* 0x040fe200078008ff */
[----:B------:R-:W-:Y:S01]  /*3250*/  @!PT LDS RZ, [RZ] ;  /* 0x00000000fffff984 */ /* 0x000fe20000000800 */
[----:B------:R-:W-:Y:S01]  /*3260*/  @!PT LDS RZ, [RZ] ;  /* 0x00000000fffff984 */ /* 0x000fe20000000800 */
[----:B------:R-:W-:Y:S01]  /*3270*/  @!PT LDS RZ, [RZ] ;  /* 0x00000000fffff984 */ /* 0x000fe20000000800 */
[----:B------:R1:W-:Y:S03]  /*3280*/  LDGSTS.E.BYPASS.LTC128B.128 [R226+0x6000], desc[UR24][R174.64] ;  /* 0x06000000aee27fae */ /* 0x0003e6000b981a18 */
[----:B------:R-:W-:Y:S01]  /*3290*/  LEA.HI.X R173, R164, R224, R167, 0x1, P0 ;  /* 0x000000e0a4ad7211 */ /* 0x000fe200000f0ca7 */
[----:B------:R1:W-:Y:S04]  /*32a0*/  LDGSTS.E.BYPASS.LTC128B.128 [R226+0x7000], desc[UR24][R174.64+0x40] ;  /* 0x07000040aee27fae */ /* 0x0003e8000b981a18 */
[----:B------:R1:W-:Y:S04]  /*32b0*/  LDGSTS.E.BYPASS.LTC128B.128 [R226+0x8000], desc[UR24][R174.64+0x80] ;  /* 0x08000080aee27fae */ /* 0x0003e8000b981a18 */
[----:B------:R1:W-:Y:S04]  /*32c0*/  LDGSTS.E.BYPASS.LTC128B.128 [R226+0x6800], desc[UR24][R172.64] ;  /* 0x06800000ace27fae */ /* 0x0003e8000b981a18 */
[----:B------:R1:W-:Y:S04]  /*32d0*/  LDGSTS.E.BYPASS.LTC128B.128 [R226+0x7800], desc[UR24][R172.64+0x40] ;  /* 0x07800040ace27fae */ /* 0x0003e8000b981a18 */
[----:B------:R1:W-:Y:S04]  /*32e0*/  LDGSTS.E.BYPASS.LTC128B.128 [R226+0x8800], desc[UR24][R172.64+0x80] ;  /* 0x08800080ace27fae */ /* 0x0003e8000b981a18 */
[----:B------:R-:W0:Y:S01]  /*32f0*/  LDGDEPBAR ;  /* 0x00000000000079af */ /* 0x000e220000000000 */
[----:B------:R-:W-:Y:S05]  /*3300*/  BRA `(.L_x_39) ;  /* 0x0000000800f07947 */ /* 0x000fea0003800000 */
.L_x_38:
[----:B------:R-:W-:Y:S04]  /*3310*/  DEPBAR.LE SB0, 0x0 ;  /* 0x000080000000791a */ /* 0x000fe80000000000 */
[----:B------:R-:W-:Y:S01]  /*3320*/  BAR.SYNC.DEFER_BLOCKING 0x0 ;  /* 0x0000000000007b1d */ /* 0x000fe20000010000 */
[C---:B--2---:R-:W-:Y:S04]  /*3330*/  IMAD.WIDE.U32 R170, R232.reuse, UR8, RZ ;  /* 0x00000008e8aa7c25 */ /* 0x044fe8000f8e00ff */
[----:B------:R-:W-:Y:S01]  /*3340*/  IMAD R171, R232, UR9, R171 ;  /* 0x00000009e8ab7c24 */ /* 0x000fe2000f8e02ab */
[C---:B------:R-:W-:Y:S02]  /*3350*/  LEA R238, P1, R170.reuse, R223, 0x7 ;  /* 0x000000dfaaee7211 */ /* 0x040fe400078238ff */
[C---:B------:R-:W-:Y:S02]  /*3360*/  LEA R168, P0, R170.reuse, R231, 0x6 ;  /* 0x000000e7aaa87211 */ /* 0x040fe400078030ff */
[C-C-:B------:R-:W-:Y:S02]  /*3370*/  LEA.HI.X R239, R170.reuse, R222, R171.reuse, 0x7, P1 ;  /* 0x000000deaaef7211 */ /* 0x140fe400008f3cab */
        /* <DEDUP_REMOVED lines=181> */
.L_x_39:
[----:B------:R-:W1:Y:S08]  /*3ed0*/  SHFL.BFLY PT, R166, R213, 0x2, 0x1f ;  /* 0x0c401f00d5a67f89 */ /* 0x000e7000000e0000 */
[----:B------:R-:W2:Y:S08]  /*3ee0*/  SHFL.BFLY PT, R167, R168, 0x2, 0x1f ;  /* 0x0c401f00a8a77f89 */ /* 0x000eb000000e0000 */
[----:B------:R-:W3:Y:S08]  /*3ef0*/  SHFL.BFLY PT, R165, R212, 0x2, 0x1f ;  /* 0x0c401f00d4a57f89 */ /* 0x000ef000000e0000 */
[----:B------:R-:W4:Y:S08]  /*3f00*/  SHFL.BFLY PT, R164, R171, 0x2, 0x1f ;  /* 0x0c401f00aba47f89 */ /* 0x000f3000000e0000 */
[----:B------:R-:W-:Y:S01]  /*3f10*/  LDSM.16.MT88.4 R176, [R216+0x9000] ;  /* 0x00900000d8b0783b */ /* 0x000fe20000004200 */
[----:B-1----:R-:W-:Y:S02]  /*3f20*/  FMNMX.FTZ R174, R213, R166, !PT ;  /* 0x000000a6d5ae7209 */ /* 0x002fe40007810000 */
[----:B--2---:R-:W-:Y:S05]  /*3f30*/  FMNMX.FTZ R173, R168, R167, !PT ;  /* 0x000000a7a8ad7209 */ /* 0x004fea0007810000 */
[----:B------:R-:W1:Y:S01]  /*3f40*/  SHFL.BFLY PT, R167, R174, 0x1, 0x1f ;  /* 0x0c201f00aea77f89 */ /* 0x000e6200000e0000 */
[----:B---3--:R-:W-:Y:S02]  /*3f50*/  FMNMX.FTZ R172, R212, R165, !PT ;  /* 0x000000a5d4ac7209 */ /* 0x008fe40007810000 */
[----:B----4-:R-:W-:Y:S05]  /*3f60*/  FMNMX.FTZ R170, R171, R164, !PT ;  /* 0x000000a4abaa7209 */ /* 0x010fea0007810000 */
[----:B------:R-:W2:Y:S08]  /*3f70*/  SHFL.BFLY PT, R175, R172, 0x1, 0x1f ;  /* 0x0c201f00acaf7f89 */ /* 0x000eb000000e0000 */
[----:B------:R-:W3:Y:S08]  /*3f80*/  SHFL.BFLY PT, R164, R173, 0x1, 0x1f ;  /* 0x0c201f00ada47f89 */ /* 0x000ef000000e0000 */
[----:B------:R-:W4:Y:S01]  /*3f90*/  SHFL.BFLY PT, R165, R170, 0x1, 0x1f ;  /* 0x0c201f00aaa57f89 */ /* 0x000f2200000e0000 */
[----:B-1----:R-:W-:Y:S04]  /*3fa0*/  FMNMX.FTZ R168, R174, R167, !PT ;  /* 0x000000a7aea87209 */ /* 0x002fe80007810000 */
[C---:B------:R-:W-:Y:S01]  /*3fb0*/  FSETP.NEU.FTZ.AND P1, PT, R168.reuse, -INF , PT ;  /* 0xff800000a800780b */ /* 0x040fe20003f3d000 */
[C---:B------:R-:W-:Y:S01]  /*3fc0*/  FADD.FTZ R3, -R168.reuse, R3 ;  /* 0x00000003a8037221 */ /* 0x040fe20000010100 */
[----:B------:R-:W-:Y:S01]  /*3fd0*/  FMUL.FTZ R195, R168, UR4 ;  /* 0x00000004a8c37c20 */ /* 0x000fe20008410000 */
[----:B--2---:R-:W-:Y:S02]  /*3fe0*/  FMNMX.FTZ R166, R172, R175, !PT ;  /* 0x000000afaca67209 */ /* 0x004fe40007810000 */
[----:B---3--:R-:W-:Y:S03]  /*3ff0*/  FMNMX.FTZ R167, R173, R164, !PT ;  /* 0x000000a4ada77209 */ /* 0x008fe60007810000 */
[C---:B------:R-:W-:Y:S01]  /*4000*/  FMUL.FTZ R194, R166.reuse, UR4 ;  /* 0x00000004a6c27c20 */ /* 0x040fe20008410000 */
[----:B------:R-:W1:Y:S01]  /*4010*/  LDSM.16.MT88.4 R172, [R218+0x9000] ;  /* 0x00900000daac783b */ /* 0x000e620000004200 */
[----:B------:R-:W-:Y:S01]  /*4020*/  FSEL R195, R195, RZ, P1 ;  /* 0x000000ffc3c37208 */ /* 0x000fe20000800000 */
[----:B------:R-:W-:Y:S01]  /*4030*/  FADD.FTZ R164, -R167, R0 ;  /* 0x00000000a7a47221 */ /* 0x000fe20000010100 */
[----:B------:R-:W-:Y:S01]  /*4040*/  FADD.FTZ R0, -R166, R169 ;  /* 0x000000a9a6007221 */ /* 0x000fe20000010100 */
[----:B------:R-:W-:Y:S01]  /*4050*/  FMUL.FTZ R169, R3, UR4 ;  /* 0x0000000403a97c20 */ /* 0x000fe20008410000 */
[C---:B------:R-:W-:Y:S01]  /*4060*/  FMUL.FTZ R196, R167.reuse, UR4 ;  /* 0x00000004a7c47c20 */ /* 0x040fe20008410000 */
[----:B------:R-:W-:Y:S01]  /*4070*/  FMUL.FTZ R3, R164, UR4 ;  /* 0x00000004a4037c20 */ /* 0x000fe20008410000 */
[----:B------:R-:W-:Y:S01]  /*4080*/  FSETP.NEU.FTZ.AND P0, PT, R167, -INF , PT ;  /* 0xff800000a700780b */ /* 0x000fe20003f1d000 */
[----:B------:R2:W3:Y:S01]  /*4090*/  MUFU.EX2 R164, R169 ;  /* 0x000000a900a47308 */ /* 0x0004e20000000800 */
[----:B----4-:R-:W-:Y:S01]  /*40a0*/  FMNMX.FTZ R165, R170, R165, !PT ;  /* 0x000000a5aaa57209 */ /* 0x010fe20007810000 */
[----:B------:R-:W-:Y:S01]  /*40b0*/  FMUL.FTZ R170, R0, UR4 ;  /* 0x0000000400aa7c20 */ /* 0x000fe20008410000 */
[----:B------:R-:W-:Y:S01]  /*40c0*/  FSEL R196, R196, RZ, P0 ;  /* 0x000000ffc4c47208 */ /* 0x000fe20000000000 */
[--C-:B------:R-:W-:Y:S01]  /*40d0*/  FFMA.FTZ R171, R16, UR4, -R195.reuse ;  /* 0x0000000410ab7c23 */ /* 0x100fe200080108c3 */
[----:B------:R-:W-:Y:S01]  /*40e0*/  FSETP.NEU.FTZ.AND P1, PT, R166, -INF , PT ;  /* 0xff800000a600780b */ /* 0x000fe20003f3d000 */
[C---:B------:R-:W-:Y:S01]  /*40f0*/  FADD.FTZ R2, -R165.reuse, R2 ;  /* 0x00000002a5027221 */ /* 0x040fe20000010100 */
[C---:B------:R-:W-:Y:S01]  /*4100*/  FMUL.FTZ R192, R165.reuse, UR4 ;  /* 0x00000004a5c07c20 */ /* 0x040fe20008410000 */
[----:B------:R-:W-:Y:S01]  /*4110*/  FSETP.NEU.FTZ.AND P0, PT, R165, -INF , PT ;  /* 0xff800000a500780b */ /* 0x000fe20003f1d000 */
[--C-:B------:R-:W-:Y:S01]  /*4120*/  FFMA.FTZ R180, R17, UR4, -R195.reuse ;  /* 0x0000000411b47c23 */ /* 0x100fe200080108c3 */
[--C-:B------:R-:W-:Y:S01]  /*4130*/  FFMA.FTZ R182, R18, UR4, -R196.reuse ;  /* 0x0000000412b67c23 */ /* 0x100fe200080108c4 */
[--C-:B------:R-:W-:Y:S01]  /*4140*/  FFMA.FTZ R183, R19, UR4, -R196.reuse ;  /* 0x0000000413b77c23 */ /* 0x100fe200080108c4 */
[--C-:B------:R-:W-:Y:S01]  /*4150*/  FFMA.FTZ R181, R4, UR4, -R195.reuse ;  /* 0x0000000404b57c23 */ /* 0x100fe200080108c3 */
[--C-:B------:R-:W-:Y:S01]  /*4160*/  FFMA.FTZ R184, R6, UR4, -R196.reuse ;  /* 0x0000000406b87c23 */ /* 0x100fe200080108c4 */
[--C-:B--2---:R-:W-:Y:S01]  /*4170*/  FFMA.FTZ R169, R5, UR4, -R195.reuse ;  /* 0x0000000405a97c23 */ /* 0x104fe200080108c3 */
[----:B------:R-:W-:Y:S01]  /*4180*/  FFMA.FTZ R7, R7, UR4, -R196 ;  /* 0x0000000407077c23 */ /* 0x000fe200080108c4 */
[----:B------:R-:W-:Y:S01]  /*4190*/  FMUL.FTZ R0, R2, UR4 ;  /* 0x0000000402007c20 */ /* 0x000fe20008410000 */
[----:B------:R-:W-:Y:S01]  /*41a0*/  FSEL R194, R194, RZ, P1 ;  /* 0x000000ffc2c27208 */ /* 0x000fe20000800000 */
[----:B------:R-:W2:Y:S01]  /*41b0*/  MUFU.EX2 R2, R170 ;  /* 0x000000aa00027308 */ /* 0x000ea20000000800 */
[----:B------:R-:W-:Y:S01]  /*41c0*/  FSEL R192, R192, RZ, P0 ;  /* 0x000000ffc0c07208 */ /* 0x000fe20000000000 */
[C---:B---3--:R-:W-:Y:S01]  /*41d0*/  FMUL.FTZ R4, R164.reuse, R160 ;  /* 0x000000a0a4047220 */ /* 0x048fe20000410000 */
[----:B------:R-:W-:Y:S07]  /*41e0*/  FMUL.FTZ R5, R164, R161 ;  /* 0x000000a1a4057220 */ /* 0x000fee0000410000 */
[----:B------:R-:W3:Y:S01]  /*41f0*/  MUFU.EX2 R3, R3 ;  /* 0x0000000300037308 */ /* 0x000ee20000000800 */
[--C-:B------:R-:W-:Y:S01]  /*4200*/  FFMA.FTZ R188, R12, UR4, -R194.reuse ;  /* 0x000000040cbc7c23 */ /* 0x100fe200080108c2 */
[----:B------:R-:W-:Y:S01]  /*4210*/  FFMA.FTZ R191, R13, UR4, -R194 ;  /* 0x000000040dbf7c23 */ /* 0x000fe200080108c2 */
[--C-:B------:R-:W-:Y:S07]  /*4220*/  FFMA.FTZ R193, R14, UR4, -R192.reuse ;  /* 0x000000040ec17c23 */ /* 0x100fee00080108c0 */
[----:B------:R4:W-:Y:S01]  /*4230*/  MUFU.EX2 R170, R7 ;  /* 0x0000000700aa7308 */ /* 0x0009e20000000800 */
[----:B------:R-:W-:Y:S01]  /*4240*/  FFMA.FTZ R190, R15, UR4, -R192 ;  /* 0x000000040fbe7c23 */ /* 0x000fe200080108c0 */
[--C-:B------:R-:W-:Y:S01]  /*4250*/  FFMA.FTZ R189, R8, UR4, -R194.reuse ;  /* 0x0000000408bd7c23 */ /* 0x100fe200080108c2 */
[----:B------:R-:W-:Y:S07]  /*4260*/  FFMA.FTZ R185, R9, UR4, -R194 ;  /* 0x0000000409b97c23 */ /* 0x000fee00080108c2 */
[----:B------:R-:W-:Y:S01]  /*4270*/  MUFU.EX2 R181, R181 ;  /* 0x000000b500b57308 */ /* 0x000fe20000000800 */
[--C-:B------:R-:W-:Y:S01]  /*4280*/  FFMA.FTZ R187, R10, UR4, -R192.reuse ;  /* 0x000000040abb7c23 */ /* 0x100fe200080108c0 */
[----:B------:R-:W-:Y:S01]  /*4290*/  FFMA.FTZ R186, R11, UR4, -R192 ;  /* 0x000000040bba7c23 */ /* 0x000fe200080108c0 */
[C---:B--2---:R-:W-:Y:S07]  /*42a0*/  FMUL.FTZ R8, R2.reuse, R156 ;  /* 0x0000009c02087220 */ /* 0x044fee0000410000 */
[----:B------:R-:W2:Y:S01]  /*42b0*/  MUFU.EX2 R169, R169 ;  /* 0x000000a900a97308 */ /* 0x000ea20000000800 */
[C---:B------:R-:W-:Y:S01]  /*42c0*/  FMUL.FTZ R9, R2.reuse, R157 ;  /* 0x0000009d02097220 */ /* 0x040fe20000410000 */
[C---:B---3--:R-:W-:Y:S01]  /*42d0*/  FMUL.FTZ R6, R3.reuse, R162 ;  /* 0x000000a203067220 */ /* 0x048fe20000410000 */
[C---:B------:R-:W-:Y:S07]  /*42e0*/  FMUL.FTZ R12, R2.reuse, R152 ;  /* 0x00000098020c7220 */ /* 0x040fee0000410000 */
[----:B------:R-:W3:Y:S01]  /*42f0*/  MUFU.EX2 R184, R184 ;  /* 0x000000b800b87308 */ /* 0x000ee20000000800 */
[----:B------:R-:W-:Y:S01]  /*4300*/  FMUL.FTZ R13, R2, R153 ;  /* 0x00000099020d7220 */ /* 0x000fe20000410000 */
[C---:B----4-:R-:W-:Y:S01]  /*4310*/  FMUL.FTZ R7, R3.reuse, R163 ;  /* 0x000000a303077220 */ /* 0x050fe20000410000 */
[C---:B------:R-:W-:Y:S07]  /*4320*/  FMUL.FTZ R16, R164.reuse, R148 ;  /* 0x00000094a4107220 */ /* 0x040fee0000410000 */
[----:B------:R-:W-:Y:S01]  /*4330*/  MUFU.EX2 R171, R171 ;  /* 0x000000ab00ab7308 */ /* 0x000fe20000000800 */
[----:B------:R-:W-:Y:S01]  /*4340*/  FMUL.FTZ R17, R164, R149 ;  /* 0x00000095a4117220 */ /* 0x000fe20000410000 */
[C---:B------:R-:W-:Y:S01]  /*4350*/  FMUL.FTZ R18, R3.reuse, R150 ;  /* 0x0000009603127220 */ /* 0x040fe20000410000 */
[----:B------:R-:W-:Y:S07]  /*4360*/  FMUL.FTZ R19, R3, R151 ;  /* 0x0000009703137220 */ /* 0x000fee0000410000 */
[----:B------:R-:W4:Y:S01]  /*4370*/  MUFU.EX2 R180, R180 ;  /* 0x000000b400b47308 */ /* 0x000f220000000800 */
[----:B------:R-:W5:Y:S01]  /*4380*/  LDSM.16.MT88.4 R148, [R218+0xa000] ;  /* 0x00a00000da94783b */ /* 0x000f620000004200 */
[----:B--2---:R-:W-:Y:S01]  /*4390*/  F2FP.F16.F32.PACK_AB R160, R169, R181 ;  /* 0x000000b5a9a0723e */ /* 0x004fe200000000ff */
[--C-:B------:R-:W-:Y:S07]  /*43a0*/  FFMA.FTZ R205, R36, UR4, -R195.reuse ;  /* 0x0000000424cd7c23 */ /* 0x100fee00080108c3 */
[----:B------:R-:W-:Y:S01]  /*43b0*/  MUFU.EX2 R182, R182 ;  /* 0x000000b600b67308 */ /* 0x000fe20000000800 */
[--C-:B------:R-:W-:Y:S01]  /*43c0*/  FFMA.FTZ R206, R37, UR4, -R195.reuse ;  /* 0x0000000425ce7c23 */ /* 0x100fe200080108c3 */
[----:B---3--:R-:W-:Y:S01]  /*43d0*/  F2FP.F16.F32.PACK_AB R161, R170, R184 ;  /* 0x000000b8aaa1723e */ /* 0x008fe200000000ff */
[--C-:B------:R-:W-:Y:S07]  /*43e0*/  FFMA.FTZ R207, R38, UR4, -R196.reuse ;  /* 0x0000000426cf7c23 */ /* 0x100fee00080108c4 */
[----:B------:R-:W2:Y:S01]  /*43f0*/  MUFU.EX2 R183, R183 ;  /* 0x000000b700b77308 */ /* 0x000ea20000000800 */
[--C-:B------:R-:W-:Y:S01]  /*4400*/  FFMA.FTZ R210, R39, UR4, -R196.reuse ;  /* 0x0000000427d27c23 */ /* 0x100fe200080108c4 */
[--C-:B------:R-:W-:Y:S01]  /*4410*/  FFMA.FTZ R208, R48, UR4, -R195.reuse ;  /* 0x0000000430d07c23 */ /* 0x100fe200080108c3 */
[----:B------:R-:W-:Y:S07]  /*4420*/  LDSM.16.MT88.4 R36, [R218+0x9800] ;  /* 0x00980000da24783b */ /* 0x000fee0000004200 */
[----:B------:R-:W3:Y:S01]  /*4430*/  MUFU.EX2 R0, R0 ;  /* 0x0000000000007308 */ /* 0x000ee20000000800 */
[--C-:B------:R-:W-:Y:S01]  /*4440*/  FFMA.FTZ R209, R49, UR4, -R195.reuse ;  /* 0x0000000431d17c23 */ /* 0x100fe200080108c3 */
[----:B----4-:R-:W-:Y:S01]  /*4450*/  F2FP.F16.F32.PACK_AB R162, R180, R171 ;  /* 0x000000abb4a2723e */ /* 0x010fe200000000ff */
[--C-:B------:R-:W-:Y:S07]  /*4460*/  FFMA.FTZ R212, R50, UR4, -R196.reuse ;  /* 0x0000000432d47c23 */ /* 0x100fee00080108c4 */
[----:B------:R-:W-:Y:S01]  /*4470*/  MUFU.EX2 R189, R189 ;  /* 0x000000bd00bd7308 */ /* 0x000fe20000000800 */
[----:B------:R-:W-:Y:S01]  /*4480*/  FFMA.FTZ R211, R51, UR4, -R196 ;  /* 0x0000000433d37c23 */ /* 0x000fe200080108c4 */
[--C-:B------:R-:W-:Y:S01]  /*4490*/  FFMA.FTZ R236, R44, UR4, -R194.reuse ;  /* 0x000000042cec7c23 */ /* 0x100fe200080108c2 */
[----:B------:R-:W-:Y:S07]  /*44a0*/  LDSM.16.MT88.4 R48, [R216+0x9800] ;  /* 0x00980000d830783b */ /* 0x000fee0000004200 */
[----:B------:R-:W4:Y:S01]  /*44b0*/  MUFU.EX2 R185, R185 ;  /* 0x000000b900b97308 */ /* 0x000f220000000800 */
[----:B------:R-:W-:Y:S01]  /*44c0*/  FFMA.FTZ R239, R45, UR4, -R194 ;  /* 0x000000042def7c23 */ /* 0x000fe200080108c2 */
[----:B--2---:R-:W-:Y:S01]  /*44d0*/  F2FP.F16.F32.PACK_AB R163, R183, R182 ;  /* 0x000000b6b7a3723e */ /* 0x004fe200000000ff */
[--C-:B------:R-:W-:Y:S07]  /*44e0*/  FFMA.FTZ R241, R46, UR4, -R192.reuse ;  /* 0x000000042ef17c23 */ /* 0x100fee00080108c0 */
[----:B------:R-:W-:Y:S01]  /*44f0*/  MUFU.EX2 R187, R187 ;  /* 0x000000bb00bb7308 */ /* 0x000fe20000000800 */
[----:B------:R-:W-:Y:S01]  /*4500*/  FFMA.FTZ R240, R47, UR4, -R192 ;  /* 0x000000042ff07c23 */ /* 0x000fe200080108c0 */
[C---:B---3--:R-:W-:Y:S01]  /*4510*/  FMUL.FTZ R14, R0.reuse, R154 ;  /* 0x0000009a000e7220 */ /* 0x048fe20000410000 */
[----:B------:R-:W-:Y:S07]  /*4520*/  LDSM.16.MT88.4 R44, [R216+0xa800] ;  /* 0x00a80000d82c783b */ /* 0x000fee0000004200 */
[----:B------:R-:W2:Y:S01]  /*4530*/  MUFU.EX2 R186, R186 ;  /* 0x000000ba00ba7308 */ /* 0x000ea20000000800 */
[-C--:B-1----:R-:W-:Y:S09]  /*4540*/  HMMA.16816.F32 R4, R160, R172.reuse, R4 ;  /* 0x000000aca004723c */ /* 0x082ff20000001804 */
[----:B------:R-:W-:Y:S01]  /*4550*/  MUFU.EX2 R188, R188 ;  /* 0x000000bc00bc7308 */ /* 0x000fe20000000800 */
[C---:B------:R-:W-:Y:S01]  /*4560*/  FMUL.FTZ R10, R0.reuse, R158 ;  /* 0x0000009e000a7220 */ /* 0x040fe20000410000 */
[C---:B------:R-:W-:Y:S08]  /*4570*/  FMUL.FTZ R11, R0.reuse, R159 ;  /* 0x0000009f000b7220 */ /* 0x040ff00000410000 */
[----:B------:R-:W1:Y:S01]  /*4580*/  MUFU.EX2 R191, R191 ;  /* 0x000000bf00bf7308 */ /* 0x000e620000000800 */
[----:B----4-:R-:W-:Y:S01]  /*4590*/  F2FP.F16.F32.PACK_AB R156, R185, R189 ;  /* 0x000000bdb99c723e */ /* 0x010fe200000000ff */
[----:B------:R-:W-:Y:S01]  /*45a0*/  FMUL.FTZ R15, R0, R155 ;  /* 0x0000009b000f7220 */ /* 0x000fe20000410000 */
[C---:B------:R-:W-:Y:S07]  /*45b0*/  FMUL.FTZ R68, R164.reuse, R68 ;  /* 0x00000044a4447220 */ /* 0x040fee0000410000 */
[----:B------:R-:W-:Y:S01]  /*45c0*/  MUFU.EX2 R193, R193 ;  /* 0x000000c100c17308 */ /* 0x000fe20000000800 */
[----:B------:R-:W-:Y:S01]  /*45d0*/  FMUL.FTZ R69, R164, R69 ;  /* 0x00000045a4457220 */ /* 0x000fe20000410000 */
[----:B--2---:R-:W-:Y:S01]  /*45e0*/  F2FP.F16.F32.PACK_AB R157, R186, R187 ;  /* 0x000000bbba9d723e */ /* 0x004fe200000000ff */
[C---:B------:R-:W-:Y:S07]  /*45f0*/  FMUL.FTZ R70, R3.reuse, R70 ;  /* 0x0000004603467220 */ /* 0x040fee0000410000 */
[----:B------:R-:W2:Y:S01]  /*4600*/  MUFU.EX2 R190, R190 ;  /* 0x000000be00be7308 */ /* 0x000ea20000000800 */
[----:B------:R-:W-:Y:S01]  /*4610*/  FMUL.FTZ R71, R3, R71 ;  /* 0x0000004703477220 */ /* 0x000fe20000410000 */
[----:B------:R-:W3:Y:S01]  /*4620*/  LDSM.16.MT88.4 R152, [R216+0xa000] ;  /* 0x00a00000d898783b */ /* 0x000ee20000004200 */
[--C-:B------:R-:W-:Y:S01]  /*4630*/  FFMA.FTZ R242, R52, UR4, -R195.reuse ;  /* 0x0000000434f27c23 */ /* 0x100fe200080108c3 */
[--C-:B------:R-:W-:Y:S01]  /*4640*/  FFMA.FTZ R243, R53, UR4, -R195.reuse ;  /* 0x0000000435f37c23 */ /* 0x100fe200080108c3 */
[--C-:B------:R-:W-:Y:S01]  /*4650*/  FFMA.FTZ R245, R54, UR4, -R196.reuse ;  /* 0x0000000436f57c23 */ /* 0x100fe200080108c4 */
[----:B-1----:R-:W-:Y:S01]  /*4660*/  F2FP.F16.F32.PACK_AB R158, R191, R188 ;  /* 0x000000bcbf9e723e */ /* 0x002fe200000000ff */
[--C-:B------:R-:W-:Y:S01]  /*4670*/  FFMA.FTZ R55, R55, UR4, -R196.reuse ;  /* 0x0000000437377c23 */ /* 0x100fe200080108c4 */
[C---:B------:R-:W-:Y:S01]  /*4680*/  FMUL.FTZ R72, R2.reuse, R72 ;  /* 0x0000004802487220 */ /* 0x040fe20000410000 */
[----:B------:R-:W-:Y:S01]  /*4690*/  FMUL.FTZ R73, R2, R73 ;  /* 0x0000004902497220 */ /* 0x000fe20000410000 */
[C---:B------:R-:W-:Y:S01]  /*46a0*/  FMUL.FTZ R74, R0.reuse, R74 ;  /* 0x0000004a004a7220 */ /* 0x040fe20000410000 */
[----:B------:R-:W-:Y:S01]  /*46b0*/  FMUL.FTZ R75, R0, R75 ;  /* 0x0000004b004b7220 */ /* 0x000fe20000410000 */
[C---:B------:R-:W-:Y:S01]  /*46c0*/  FMUL.FTZ R76, R2.reuse, R76 ;  /* 0x0000004c024c7220 */ /* 0x040fe20000410000 */
[----:B------:R-:W-:Y:S01]  /*46d0*/  FMUL.FTZ R77, R2, R77 ;  /* 0x0000004d024d7220 */ /* 0x000fe20000410000 */
[----:B--2---:R-:W-:Y:S01]  /*46e0*/  F2FP.F16.F32.PACK_AB R159, R190, R193 ;  /* 0x000000c1be9f723e */ /* 0x004fe200000000ff */
        /* <DEDUP_REMOVED lines=9> */
[----:B------:R-:W-:Y:S01]  /*4780*/  FMUL.FTZ R89, R2, R89 ;  /* 0x0000005902597220 */ /* 0x000fe20000410000 */
        /* <DEDUP_REMOVED lines=11> */
[C---:B------:R-:W-:Y:S01]  /*4840*/  FMUL.FTZ R97, R164.reuse, R97 ;  /* 0x00000061a4617220 */ /* 0x040fe20000410000 */
[C---:B------:R-:W-:Y:S01]  /*4850*/  FMUL.FTZ R98, R3.reuse, R98 ;  /* 0x0000006203627220 */ /* 0x040fe20000410000 */
[C---:B------:R-:W-:Y:S01]  /*4860*/  FMUL.FTZ R99, R3.reuse, R99 ;  /* 0x0000006303637220 */ /* 0x040fe20000410000 */
[C---:B------:R-:W-:Y:S01]  /*4870*/  FMUL.FTZ R100, R164.reuse, R100 ;  /* 0x00000064a4647220 */ /* 0x040fe20000410000 */
[-C--:B------:R-:W-:Y:S05]  /*4880*/  HMMA.16816.F32 R68, R160, R176.reuse, R68 ;  /* 0x000000b0a044723c */ /* 0x080fea0000001844 */
[----:B------:R-:W-:Y:S01]  /*4890*/  MUFU.EX2 R210, R210 ;  /* 0x000000d200d27308 */ /* 0x000fe20000000800 */
[----:B------:R-:W-:Y:S01]  /*48a0*/  FMUL.FTZ R101, R164, R101 ;  /* 0x00000065a4657220 */ /* 0x000fe20000410000 */
[C---:B------:R-:W-:Y:S01]  /*48b0*/  FMUL.FTZ R102, R3.reuse, R102 ;  /* 0x0000006603667220 */ /* 0x040fe20000410000 */
[C---:B------:R-:W-:Y:S01]  /*48c0*/  FMUL.FTZ R103, R3.reuse, R103 ;  /* 0x0000006703677220 */ /* 0x040fe20000410000 */
[C---:B------:R-:W-:Y:S01]  /*48d0*/  FMUL.FTZ R104, R2.reuse, R104 ;  /* 0x0000006802687220 */ /* 0x040fe20000410000 */
[----:B------:R-:W-:Y:S01]  /*48e0*/  FMUL.FTZ R105, R2, R105 ;  /* 0x0000006902697220 */ /* 0x000fe20000410000 */
        /* <DEDUP_REMOVED lines=18> */
[C---:B------:R-:W-:Y:S01]  /*4a10*/  HMMA.16816.F32 R80, R160.reuse, R178, R80 ;  /* 0x000000b2a050723c */ /* 0x040fe20000001850 */
[----:B------:R-:W-:Y:S03]  /*4a20*/  MUFU.EX2 R212, R212 ;  /* 0x000000d400d47308 */ /* 0x000fe60000000800 */
[C---:B------:R-:W-:Y:S01]  /*4a30*/  FMUL.FTZ R116, R164.reuse, R116 ;  /* 0x00000074a4747220 */ /* 0x040fe20000410000 */
[----:B------:R-:W-:Y:S01]  /*4a40*/  FMUL.FTZ R117, R164, R117 ;  /* 0x00000075a4757220 */ /* 0x000fe20000410000 */
[C---:B------:R-:W-:Y:S01]  /*4a50*/  FMUL.FTZ R118, R3.reuse, R118 ;  /* 0x0000007603767220 */ /* 0x040fe20000410000 */
[C---:B------:R-:W-:Y:S01]  /*4a60*/  FMUL.FTZ R119, R3.reuse, R119 ;  /* 0x0000007703777220 */ /* 0x040fe20000410000 */
[-C--:B-----5:R-:W-:Y:S03]  /*4a70*/  HMMA.16816.F32 R84, R160, R148.reuse, R84 ;  /* 0x00000094a054723c */ /* 0x0a0fe60000001854 */
        /* <DEDUP_REMOVED lines=17> */
[--C-:B------:R-:W-:Y:S01]  /*4b90*/  FFMA.FTZ R172, R20, UR4, -R195.reuse ;  /* 0x0000000414ac7c23 */ /* 0x100fe200080108c3 */
[C---:B------:R-:W-:Y:S01]  /*4ba0*/  FMUL.FTZ R20, R164.reuse, R144 ;  /* 0x00000090a4147220 */ /* 0x040fe20000410000 */
[C---:B------:R-:W-:Y:S01]  /*4bb0*/  HMMA.16816.F32 R96, R160.reuse, R150, R96 ;  /* 0x00000096a060723c */ /* 0x040fe20000001860 */
[----:B------:R-:W1:Y:S03]  /*4bc0*/  LDSM.16.MT88.4 R148, [R218+0xb000] ;  /* 0x00b00000da94783b */ /* 0x000e660000004200 */
[----:B------:R-:W-:Y:S01]  /*4bd0*/  MUFU.EX2 R241, R241 ;  /* 0x000000f100f17308 */ /* 0x000fe20000000800 */
[--C-:B------:R-:W-:Y:S01]  /*4be0*/  FFMA.FTZ R173, R21, UR4, -R195.reuse ;  /* 0x0000000415ad7c23 */ /* 0x100fe200080108c3 */
[----:B------:R-:W-:Y:S01]  /*4bf0*/  FMUL.FTZ R21, R164, R145 ;  /* 0x00000091a4157220 */ /* 0x000fe20000410000 */
[--C-:B------:R-:W-:Y:S01]  /*4c00*/  FFMA.FTZ R174, R22, UR4, -R196.reuse ;  /* 0x0000000416ae7c23 */ /* 0x100fe200080108c4 */
[----:B------:R-:W-:Y:S01]  /*4c10*/  FMUL.FTZ R22, R3, R146 ;  /* 0x0000009203167220 */ /* 0x000fe20000410000 */
[-C--:B---3--:R-:W-:Y:S05]  /*4c20*/  HMMA.16816.F32 R100, R160, R152.reuse, R100 ;  /* 0x00000098a064723c */ /* 0x088fea0000001864 */
[----:B------:R-:W-:Y:S01]  /*4c30*/  MUFU.EX2 R172, R172 ;  /* 0x000000ac00ac7308 */ /* 0x000fe20000000800 */
[--C-:B------:R-:W-:Y:S01]  /*4c40*/  FFMA.FTZ R175, R23, UR4, -R196.reuse ;  /* 0x0000000417af7c23 */ /* 0x100fe200080108c4 */
[----:B------:R-:W-:Y:S01]  /*4c50*/  FMUL.FTZ R23, R3, R147 ;  /* 0x0000009303177220 */ /* 0x000fe20000410000 */
[C---:B------:R-:W-:Y:S01]  /*4c60*/  FMUL.FTZ R132, R2.reuse, R132 ;  /* 0x0000008402847220 */ /* 0x040fe20000410000 */
[----:B------:R-:W-:Y:S01]  /*4c70*/  LDSM.16.MT88.4 R144, [R218+0x9400] ;  /* 0x00940000da90783b */ /* 0x000fe20000004200 */
[----:B------:R-:W-:Y:S01]  /*4c80*/  FMUL.FTZ R133, R2, R133 ;  /* 0x0000008502857220 */ /* 0x000fe20000410000 */
[C---:B------:R-:W-:Y:S04]  /*4c90*/  HMMA.16816.F32 R104, R156.reuse, R152, R104 ;  /* 0x000000989c68723c */ /* 0x040fe80000001868 */
[----:B------:R-:W2:Y:S01]  /*4ca0*/  MUFU.EX2 R173, R173 ;  /* 0x000000ad00ad7308 */ /* 0x000ea20000000800 */
[C---:B------:R-:W-:Y:S01]  /*4cb0*/  FMUL.FTZ R134, R0.reuse, R134 ;  /* 0x0000008600867220 */ /* 0x040fe20000410000 */
[----:B------:R-:W-:Y:S01]  /*4cc0*/  FMUL.FTZ R135, R0, R135 ;  /* 0x0000008700877220 */ /* 0x000fe20000410000 */
[--C-:B------:R-:W-:Y:S01]  /*4cd0*/  FFMA.FTZ R176, R32, UR4, -R195.reuse ;  /* 0x0000000420b07c23 */ /* 0x100fe200080108c3 */
[C---:B------:R-:W-:Y:S01]  /*4ce0*/  FMUL.FTZ R32, R2.reuse, R140 ;  /* 0x0000008c02207220 */ /* 0x040fe20000410000 */
[-C--:B------:R-:W-:Y:S05]  /*4cf0*/  HMMA.16816.F32 R108, R156, R154.reuse, R108 ;  /* 0x0000009a9c6c723c */ /* 0x080fea000000186c */
[----:B------:R-:W-:Y:S01]  /*4d00*/  MUFU.EX2 R174, R174 ;  /* 0x000000ae00ae7308 */ /* 0x000fe20000000800 */
[--C-:B------:R-:W-:Y:S01]  /*4d10*/  FFMA.FTZ R177, R33, UR4, -R195.reuse ;  /* 0x0000000421b17c23 */ /* 0x100fe200080108c3 */
[----:B------:R-:W-:Y:S01]  /*4d20*/  FMUL.FTZ R33, R2, R141 ;  /* 0x0000008d02217220 */ /* 0x000fe20000410000 */
[--C-:B------:R-:W-:Y:S01]  /*4d30*/  FFMA.FTZ R178, R34, UR4, -R196.reuse ;  /* 0x0000000422b27c23 */ /* 0x100fe200080108c4 */
[C---:B------:R-:W-:Y:S01]  /*4d40*/  FMUL.FTZ R34, R0.reuse, R142 ;  /* 0x0000008e00227220 */ /* 0x040fe20000410000 */
[----:B------:R-:W-:Y:S01]  /*4d50*/  FFMA.FTZ R179, R35, UR4, -R196 ;  /* 0x0000000423b37c23 */ /* 0x000fe200080108c4 */
[C---:B------:R-:W-:Y:S01]  /*4d60*/  HMMA.16816.F32 R112, R160.reuse, R154, R112 ;  /* 0x0000009aa070723c */ /* 0x040fe20000001870 */
[----:B------:R-:W3:Y:S03]  /*4d70*/  LDSM.16.MT88.4 R152, [R216+0xb000] ;  /* 0x00b00000d898783b */ /* 0x000ee60000004200 */
[----:B------:R-:W4:Y:S01]  /*4d80*/  MUFU.EX2 R175, R175 ;  /* 0x000000af00af7308 */ /* 0x000f220000000800 */
[----:B------:R-:W-:Y:S01]  /*4d90*/  FMUL.FTZ R35, R0, R143 ;  /* 0x0000008f00237220 */ /* 0x000fe20000410000 */
[--C-:B------:R-:W-:Y:S08]  /*4da0*/  FFMA.FTZ R244, R64, UR4, -R195.reuse ;  /* 0x0000000440f47c23 */ /* 0x100ff000080108c3 */
[----:B------:R-:W-:Y:S01]  /*4db0*/  MUFU.EX2 R176, R176 ;  /* 0x000000b000b07308 */ /* 0x000fe20000000800 */
[--C-:B------:R-:W-:Y:S01]  /*4dc0*/  FFMA.FTZ R197, R24, UR4, -R194.reuse ;  /* 0x0000000418c57c23 */ /* 0x100fe200080108c2 */
[C---:B------:R-:W-:Y:S01]  /*4dd0*/  FMUL.FTZ R24, R164.reuse, R136 ;  /* 0x00000088a4187220 */ /* 0x040fe20000410000 */
[-C--:B-1----:R-:W-:Y:S01]  /*4de0*/  HMMA.16816.F32 R116, R160, R148.reuse, R116 ;  /* 0x00000094a074723c */ /* 0x082fe20000001874 */
[----:B------:R-:W1:Y:S06]  /*4df0*/  LDSM.16.MT88.4 R140, [R216+0x9400] ;  /* 0x00940000d88c783b */ /* 0x000e6c0000004200 */
[----:B------:R5:W-:Y:S01]  /*4e00*/  MUFU.EX2 R64, R55 ;  /* 0x0000003700407308 */ /* 0x000be20000000800 */
[----:B------:R-:W-:Y:S01]  /*4e10*/  FFMA.FTZ R198, R25, UR4, -R194 ;  /* 0x0000000419c67c23 */ /* 0x000fe200080108c2 */
[----:B------:R-:W-:Y:S01]  /*4e20*/  FMUL.FTZ R25, R164, R137 ;  /* 0x00000089a4197220 */ /* 0x000fe20000410000 */
[--C-:B------:R-:W-:Y:S01]  /*4e30*/  FFMA.FTZ R200, R26, UR4, -R192.reuse ;  /* 0x000000041ac87c23 */ /* 0x100fe200080108c0 */
[----:B------:R-:W-:Y:S06]  /*4e40*/  FMUL.FTZ R26, R3, R138 ;  /* 0x0000008a031a7220 */ /* 0x000fec0000410000 */
[----:B------:R-:W-:Y:S01]  /*4e50*/  MUFU.EX2 R197, R197 ;  /* 0x000000c500c57308 */ /* 0x000fe20000000800 */
[C---:B------:R-:W-:Y:S09]  /*4e60*/  HMMA.16816.F32 R120, R156.reuse, R148, R120 ;  /* 0x000000949c78723c */ /* 0x040ff20000001878 */
[----:B------:R-:W3:Y:S01]  /*4e70*/  MUFU.EX2 R198, R198 ;  /* 0x000000c600c67308 */ /* 0x000ee20000000800 */
[----:B------:R-:W-:Y:S01]  /*4e80*/  FFMA.FTZ R203, R27, UR4, -R192 ;  /* 0x000000041bcb7c23 */ /* 0x000fe200080108c0 */
[----:B------:R-:W-:Y:S01]  /*4e90*/  FMUL.FTZ R27, R3, R139 ;  /* 0x0000008b031b7220 */ /* 0x000fe20000410000 */
[--C-:B------:R-:W-:Y:S07]  /*4ea0*/  FFMA.FTZ R201, R28, UR4, -R194.reuse ;  /* 0x000000041cc97c23 */ /* 0x100fee00080108c2 */
[----:B------:R-:W-:Y:S01]  /*4eb0*/  MUFU.EX2 R200, R200 ;  /* 0x000000c800c87308 */ /* 0x000fe20000000800 */
[-C--:B------:R-:W-:Y:S01]  /*4ec0*/  HMMA.16816.F32 R124, R156, R150.reuse, R124 ;  /* 0x000000969c7c723c */ /* 0x080fe2000000187c */
[----:B-----5:R-:W-:Y:S08]  /*4ed0*/  LDSM.16.MT88.4 R52, [R216+0xac00] ;  /* 0x00ac0000d834783b */ /* 0x020ff00000004200 */
[----:B------:R-:W5:Y:S01]  /*4ee0*/  MUFU.EX2 R203, R203 ;  /* 0x000000cb00cb7308 */ /* 0x000f620000000800 */
[----:B--2---:R-:W-:Y:S01]  /*4ef0*/  F2FP.F16.F32.PACK_AB R28, R173, R172 ;  /* 0x000000acad1c723e */ /* 0x004fe200000000ff */
[----:B------:R-:W-:Y:S01]  /*4f00*/  FFMA.FTZ R202, R29, UR4, -R194 ;  /* 0x000000041dca7c23 */ /* 0x000fe200080108c2 */
[----:B----4-:R-:W-:Y:S07]  /*4f10*/  F2FP.F16.F32.PACK_AB R29, R175, R174 ;  /* 0x000000aeaf1d723e */ /* 0x010fee00000000ff */
[----:B------:R-:W-:Y:S01]  /*4f20*/  MUFU.EX2 R201, R201 ;  /* 0x000000c900c97308 */ /* 0x000fe20000000800 */
[C---:B------:R-:W-:Y:S01]  /*4f30*/  HMMA.16816.F32 R128, R160.reuse, R150, R128 ;  /* 0x00000096a080723c */ /* 0x040fe20000001880 */
[----:B------:R-:W2:Y:S08]  /*4f40*/  LDSM.16.MT88.4 R148, [R218+0xa400] ;  /* 0x00a40000da94783b */ /* 0x000eb00000004200 */
[----:B------:R-:W4:Y:S01]  /*4f50*/  MUFU.EX2 R202, R202 ;  /* 0x000000ca00ca7308 */ /* 0x000f220000000800 */
[----:B---3--:R-:W-:Y:S01]  /*4f60*/  F2FP.F16.F32.PACK_AB R136, R198, R197 ;  /* 0x000000c5c688723e */ /* 0x008fe200000000ff */
[--C-:B------:R-:W-:Y:S01]  /*4f70*/  FFMA.FTZ R204, R30, UR4, -R192.reuse ;  /* 0x000000041ecc7c23 */ /* 0x100fe200080108c0 */
[----:B------:R-:W-:Y:S07]  /*4f80*/  FFMA.FTZ R199, R31, UR4, -R192 ;  /* 0x000000041fc77c23 */ /* 0x000fee00080108c0 */
[----:B------:R-:W3:Y:S01]  /*4f90*/  MUFU.EX2 R177, R177 ;  /* 0x000000b100b17308 */ /* 0x000ee20000000800 */
[-C--:B------:R-:W-:Y:S03]  /*4fa0*/  HMMA.16816.F32 R20, R160, R152.reuse, R20 ;  /* 0x00000098a014723c */ /* 0x080fe60000001814 */
[----:B-----5:R-:W-:Y:S06]  /*4fb0*/  F2FP.F16.F32.PACK_AB R137, R203, R200 ;  /* 0x000000c8cb89723e */ /* 0x020fec00000000ff */
[----:B------:R-:W-:Y:S01]  /*4fc0*/  MUFU.EX2 R204, R204 ;  /* 0x000000cc00cc7308 */ /* 0x000fe20000000800 */
[--C-:B------:R-:W-:Y:S01]  /*4fd0*/  FFMA.FTZ R214, R40, UR4, -R194.reuse ;  /* 0x0000000428d67c23 */ /* 0x100fe200080108c2 */
[----:B------:R-:W-:Y:S01]  /*4fe0*/  FFMA.FTZ R213, R41, UR4, -R194 ;  /* 0x0000000429d57c23 */ /* 0x000fe200080108c2 */
[--C-:B------:R-:W-:Y:S01]  /*4ff0*/  FFMA.FTZ R238, R42, UR4, -R192.reuse ;  /* 0x000000042aee7c23 */ /* 0x100fe200080108c0 */
[C---:B------:R-:W-:Y:S06]  /*5000*/  HMMA.16816.F32 R132, R156.reuse, R152, R132 ;  /* 0x000000989c84723c */ /* 0x040fec0000001884 */
[----:B------:R-:W-:Y:S01]  /*5010*/  MUFU.EX2 R178, R178 ;  /* 0x000000b200b27308 */ /* 0x000fe20000000800 */
[----:B----4-:R-:W-:Y:S09]  /*5020*/  F2FP.F16.F32.PACK_AB R138, R202, R201 ;  /* 0x000000c9ca8a723e */ /* 0x010ff200000000ff */
[----:B------:R-:W4:Y:S01]  /*5030*/  MUFU.EX2 R179, R179 ;  /* 0x000000b300b37308 */ /* 0x000f220000000800 */
[----:B---3--:R-:W-:Y:S01]  /*5040*/  F2FP.F16.F32.PACK_AB R30, R177, R176 ;  /* 0x000000b0b11e723e */ /* 0x008fe200000000ff */
[----:B------:R-:W-:Y:S01]  /*5050*/  FFMA.FTZ R215, R43, UR4, -R192 ;  /* 0x000000042bd77c23 */ /* 0x000fe200080108c0 */
[-C--:B------:R-:W-:Y:S07]  /*5060*/  HMMA.16816.F32 R32, R156, R154.reuse, R32 ;  /* 0x0000009a9c20723c */ /* 0x080fee0000001820 */
[----:B------:R-:W3:Y:S01]  /*5070*/  MUFU.EX2 R199, R199 ;  /* 0x000000c700c77308 */ /* 0x000ee20000000800 */
[----:B------:R-:W5:Y:S01]  /*5080*/  LDSM.16.MT88.4 R156, [R216+0xa400] ;  /* 0x00a40000d89c783b */ /* 0x000f620000004200 */
[----:B------:R-:W-:Y:S01]  /*5090*/  F2FP.F16.F32.PACK_AB R42, R239, R236 ;  /* 0x000000ecef2a723e */ /* 0x000fe200000000ff */
[----:B------:R-:W-:Y:S07]  /*50a0*/  FFMA.FTZ R195, R65, UR4, -R195 ;  /* 0x0000000441c37c23 */ /* 0x000fee00080108c3 */
[----:B------:R-:W-:Y:S01]  /*50b0*/  MUFU.EX2 R214, R214 ;  /* 0x000000d600d67308 */ /* 0x000fe20000000800 */
[--C-:B------:R-:W-:Y:S01]  /*50c0*/  FFMA.FTZ R65, R66, UR4, -R196.reuse ;  /* 0x0000000442417c23 */ /* 0x100fe200080108c4 */
[----:B------:R-:W-:Y:S01]  /*50d0*/  FFMA.FTZ R196, R67, UR4, -R196 ;  /* 0x0000000443c47c23 */ /* 0x000fe200080108c4 */
[----:B------:R-:W-:Y:S07]  /*50e0*/  HMMA.16816.F32 R24, R160, R154, R24 ;  /* 0x0000009aa018723c */ /* 0x000fee0000001818 */
[----:B------:R-:W1:Y:S01]  /*50f0*/  MUFU.EX2 R213, R213 ;  /* 0x000000d500d57308 */ /* 0x000e620000000800 */
[----:B------:R-:W5:Y:S01]  /*5100*/  LDSM.16.MT88.4 R152, [R218+0xb400] ;  /* 0x00b40000da98783b */ /* 0x000f620000004200 */
[----:B----4-:R-:W-:Y:S08]  /*5110*/  F2FP.F16.F32.PACK_AB R31, R179, R178 ;  /* 0x000000b2b31f723e */ /* 0x010ff000000000ff */
[----:B------:R-:W-:Y:S01]  /*5120*/  MUFU.EX2 R238, R238 ;  /* 0x000000ee00ee7308 */ /* 0x000fe20000000800 */
[--C-:B------:R-:W-:Y:S01]  /*5130*/  FFMA.FTZ R58, R58, UR4, -R192.reuse ;  /* 0x000000043a3a7c23 */ /* 0x100fe200080108c0 */
[----:B---3--:R-:W-:Y:S01]  /*5140*/  F2FP.F16.F32.PACK_AB R139, R199, R204 ;  /* 0x000000ccc78b723e */ /* 0x008fe200000000ff */
[----:B------:R-:W-:Y:S07]  /*5150*/  FFMA.FTZ R59, R59, UR4, -R192 ;  /* 0x000000043b3b7c23 */ /* 0x000fee00080108c0 */
[----:B------:R-:W3:Y:S01]  /*5160*/  MUFU.EX2 R215, R215 ;  /* 0x000000d700d77308 */ /* 0x000ee20000000800 */
[C---:B------:R-:W-:Y:S01]  /*5170*/  ISETP.GT.AND P0, PT, R232.reuse, RZ, PT ;  /* 0x000000ffe800720c */ /* 0x040fe20003f04270 */
[-C--:B------:R-:W-:Y:S08]  /*5180*/  HMMA.16816.F32 R4, R28, R144.reuse, R4 ;  /* 0x000000901c04723c */ /* 0x080ff00000001804 */
[----:B------:R-:W4:Y:S01]  /*5190*/  MUFU.EX2 R240, R240 ;  /* 0x000000f000f07308 */ /* 0x000f220000000800 */
[----:B-1----:R-:W-:Y:S09]  /*51a0*/  F2FP.F16.F32.PACK_AB R40, R213, R214 ;  /* 0x000000d6d528723e */ /* 0x002ff200000000ff */
[----:B------:R-:W-:Y:S01]  /*51b0*/  MUFU.EX2 R242, R242 ;  /* 0x000000f200f27308 */ /* 0x000fe20000000800 */
[----:B------:R-:W-:Y:S01]  /*51c0*/  IADD3 R232, PT, PT, R232, -0x1, RZ ;  /* 0xffffffffe8e87810 */ /* 0x000fe20007ffe0ff */
[C---:B------:R-:W-:Y:S08]  /*51d0*/  HMMA.16816.F32 R8, R136.reuse, R144, R8 ;  /* 0x000000908808723c */ /* 0x040ff00000001808 */
[----:B------:R-:W-:Y:S01]  /*51e0*/  MUFU.EX2 R243, R243 ;  /* 0x000000f300f37308 */ /* 0x000fe20000000800 */
[----:B---3--:R-:W-:Y:S01]  /*51f0*/  F2FP.F16.F32.PACK_AB R41, R215, R238 ;  /* 0x000000eed729723e */ /* 0x008fe200000000ff */
[--C-:B------:R-:W-:Y:S08]  /*5200*/  FFMA.FTZ R56, R56, UR4, -R194.reuse ;  /* 0x0000000438387c23 */ /* 0x100ff000080108c2 */
[----:B------:R-:W-:Y:S01]  /*5210*/  MUFU.EX2 R245, R245 ;  /* 0x000000f500f57308 */ /* 0x000fe20000000800 */
[----:B------:R-:W-:Y:S01]  /*5220*/  FFMA.FTZ R57, R57, UR4, -R194 ;  /* 0x0000000439397c23 */ /* 0x000fe200080108c2 */
[-C--:B------:R-:W-:Y:S08]  /*5230*/  HMMA.16816.F32 R12, R136, R146.reuse, R12 ;  /* 0x00000092880c723c */ /* 0x080ff0000000180c */
[----:B------:R-:W-:Y:S01]  /*5240*/  MUFU.EX2 R244, R244 ;  /* 0x000000f400f47308 */ /* 0x000fe20000000800 */
[----:B----4-:R-:W-:Y:S01]  /*5250*/  F2FP.F16.F32.PACK_AB R43, R240, R241 ;  /* 0x000000f1f02b723e */ /* 0x010fe200000000ff */
[----:B------:R-:W-:Y:S01]  /*5260*/  FFMA.FTZ R181, R164, R237, R181 ;  /* 0x000000eda4b57223 */ /* 0x000fe200000100b5 */
[----:B------:R-:W-:Y:S07]  /*5270*/  FFMA.FTZ R184, R3, R234, R184 ;  /* 0x000000ea03b87223 */ /* 0x000fee00000100b8 */
[----:B------:R-:W-:Y:S01]  /*5280*/  MUFU.EX2 R195, R195 ;  /* 0x000000c300c37308 */ /* 0x000fe20000000800 */
[----:B------:R-:W-:Y:S01]  /*5290*/  FFMA.FTZ R189, R2, R235, R189 ;  /* 0x000000eb02bd7223 */ /* 0x000fe200000100bd */
[C---:B------:R-:W-:Y:S01]  /*52a0*/  HMMA.16816.F32 R16, R28.reuse, R146, R16 ;  /* 0x000000921c10723c */ /* 0x040fe20000001810 */
[----:B------:R-:W-:Y:S07]  /*52b0*/  LDSM.16.MT88.4 R144, [R218+0xa800] ;  /* 0x00a80000da90783b */ /* 0x000fee0000004200 */
[----:B------:R-:W-:Y:S01]  /*52c0*/  MUFU.EX2 R65, R65 ;  /* 0x0000004100417308 */ /* 0x000fe20000000800 */
[----:B------:R-:W-:Y:S01]  /*52d0*/  MOV R2, R165 ;  /* 0x000000a500027202 */ /* 0x000fe20000000f00 */
[----:B------:R-:W-:Y:S08]  /*52e0*/  FFMA.FTZ R187, R0, R233, R187 ;  /* 0x000000e900bb7223 */ /* 0x000ff000000100bb */
[----:B------:R-:W-:Y:S01]  /*52f0*/  MUFU.EX2 R196, R196 ;  /* 0x000000c400c47308 */ /* 0x000fe20000000800 */
[----:B------:R-:W-:Y:S01]  /*5300*/  FADD.FTZ R0, R169, R181 ;  /* 0x000000b5a9007221 */ /* 0x000fe20000010000 */
[-C--:B------:R-:W-:Y:S08]  /*5310*/  HMMA.16816.F32 R68, R28, R140.reuse, R68 ;  /* 0x0000008c1c44723c */ /* 0x080ff00000001844 */
[----:B------:R-:W-:Y:S01]  /*5320*/  MUFU.EX2 R56, R56 ;  /* 0x0000003800387308 */ /* 0x000fe20000000800 */
[----:B------:R-:W-:Y:S01]  /*5330*/  FADD.FTZ R3, R170, R184 ;  /* 0x000000b8aa037221 */ /* 0x000fe20000010000 */
[----:B------:R-:W-:Y:S01]  /*5340*/  FADD.FTZ R189, R185, R189 ;  /* 0x000000bdb9bd7221 */ /* 0x000fe20000010000 */
[----:B------:R-:W-:Y:S07]  /*5350*/  FADD.FTZ R186, R186, R187 ;  /* 0x000000bbbaba7221 */ /* 0x000fee0000010000 */
[----:B------:R-:W1:Y:S01]  /*5360*/  MUFU.EX2 R57, R57 ;  /* 0x0000003900397308 */ /* 0x000e620000000800 */
[----:B------:R-:W-:Y:S01]  /*5370*/  FADD.FTZ R171, R171, R0 ;  /* 0x00000000abab7221 */ /* 0x000fe20000010000 */
[C---:B------:R-:W-:Y:S08]  /*5380*/  HMMA.16816.F32 R72, R136.reuse, R140, R72 ;  /* 0x0000008c8848723c */ /* 0x040ff00000001848 */
[----:B------:R-:W-:Y:S01]  /*5390*/  MUFU.EX2 R58, R58 ;  /* 0x0000003a003a7308 */ /* 0x000fe20000000800 */
        /* <DEDUP_REMOVED lines=11> */
[----:B------:R-:W3:Y:S03]  /*5450*/  LDSM.16.MT88.4 R140, [R216+0xb400] ;  /* 0x00b40000d88c783b */ /* 0x000ee60000004200 */
[----:B------:R-:W-:Y:S01]  /*5460*/  FADD.FTZ R197, R197, R188 ;  /* 0x000000bcc5c57221 */ /* 0x000fe20000010000 */
[----:B------:R-:W-:Y:S01]  /*5470*/  FADD.FTZ R200, R200, R193 ;  /* 0x000000c1c8c87221 */ /* 0x000fe20000010000 */
[----:B------:R-:W-:Y:S01]  /*5480*/  FADD.FTZ R173, R173, R172 ;  /* 0x000000acadad7221 */ /* 0x000fe20000010000 */
[----:B------:R-:W-:Y:S01]  /*5490*/  FADD.FTZ R175, R175, R174 ;  /* 0x000000aeafaf7221 */ /* 0x000fe20000010000 */
[-C--:B--2---:R-:W-:Y:S03]  /*54a0*/  HMMA.16816.F32 R84, R28, R148.reuse, R84 ;  /* 0x000000941c54723c */ /* 0x084fe60000001854 */
        /* <DEDUP_REMOVED lines=18> */
[----:B------:R-:W-:Y:S01]  /*55d0*/  FADD.FTZ R238, R215, R238 ;  /* 0x000000eed7ee7221 */ /* 0x000fe20000010000 */
[----:B------:R-:W-:Y:S02]  /*55e0*/  MOV R0, R167 ;  /* 0x000000a700007202 */ /* 0x000fe40000000f00 */
[-C--:B-----5:R-:W-:Y:S03]  /*55f0*/  HMMA.16816.F32 R100, R28, R156.reuse, R100 ;  /* 0x0000009c1c64723c */ /* 0x0a0fe60000001864 */
[----:B------:R-:W-:Y:S01]  /*5600*/  FADD.FTZ R236, R236, R213 ;  /* 0x000000d5ecec7221 */ /* 0x000fe20000010000 */
[----:B------:R-:W-:Y:S01]  /*5610*/  FADD.FTZ R241, R241, R238 ;  /* 0x000000eef1f17221 */ /* 0x000fe20000010000 */
[----:B------:R-:W-:Y:S02]  /*5620*/  MOV R3, R168 ;  /* 0x000000a800037202 */ /* 0x000fe40000000f00 */
[----:B------:R-:W-:Y:S01]  /*5630*/  FADD.FTZ R239, R239, R236 ;  /* 0x000000ecefef7221 */ /* 0x000fe20000010000 */
[C---:B------:R-:W-:Y:S04]  /*5640*/  HMMA.16816.F32 R104, R136.reuse, R156, R104 ;  /* 0x0000009c8868723c */ /* 0x040fe80000001868 */
[----:B------:R-:W-:Y:S04]  /*5650*/  FADD.FTZ R241, R240, R241 ;  /* 0x000000f1f0f17221 */ /* 0x000fe80000010000 */
[-C--:B------:R-:W-:Y:S08]  /*5660*/  HMMA.16816.F32 R108, R136, R158.reuse, R108 ;  /* 0x0000009e886c723c */ /* 0x080ff0000000186c */
[C---:B------:R-:W-:Y:S08]  /*5670*/  HMMA.16816.F32 R112, R28.reuse, R158, R112 ;  /* 0x0000009e1c70723c */ /* 0x040ff00000001870 */
[-C--:B------:R-:W-:Y:S08]  /*5680*/  HMMA.16816.F32 R116, R28, R152.reuse, R116 ;  /* 0x000000981c74723c */ /* 0x080ff00000001874 */
[C---:B------:R-:W-:Y:S08]  /*5690*/  HMMA.16816.F32 R120, R136.reuse, R152, R120 ;  /* 0x000000988878723c */ /* 0x040ff00000001878 */
[-C--:B------:R-:W-:Y:S08]  /*56a0*/  HMMA.16816.F32 R124, R136, R154.reuse, R124 ;  /* 0x0000009a887c723c */ /* 0x080ff0000000187c */
[C---:B------:R-:W-:Y:S08]  /*56b0*/  HMMA.16816.F32 R128, R28.reuse, R154, R128 ;  /* 0x0000009a1c80723c */ /* 0x040ff00000001880 */
[-C--:B---3--:R-:W-:Y:S08]  /*56c0*/  HMMA.16816.F32 R20, R28, R140.reuse, R20 ;  /* 0x0000008c1c14723c */ /* 0x088ff00000001814 */
        /* <DEDUP_REMOVED lines=20> */
[C---:B------:R-:W-:Y:S08]  /*5810*/  HMMA.16816.F32 R8, R40.reuse, R36, R8 ;  /* 0x000000242808723c */ /* 0x040ff00000001808 */
        /* <DEDUP_REMOVED lines=13> */
[C---:B------:R-:W-:Y:S08]  /*58f0*/  HMMA.16816.F32 R104, R40.reuse, R44, R104 ;  /* 0x0000002c2868723c */ /* 0x040ff00000001868 */
[-C--:B------:R-:W-:Y:S08]  /*5900*/  HMMA.16816.F32 R108, R40, R46.reuse, R108 ;  /* 0x0000002e286c723c */ /* 0x080ff0000000186c */
[C---:B------:R-:W-:Y:S01]  /*5910*/  HMMA.16816.F32 R112, R28.reuse, R46, R112 ;  /* 0x0000002e1c70723c */ /* 0x040fe20000001870 */
[----:B------:R-:W3:Y:S07]  /*5920*/  LDSM.16.MT88.4 R44, [R216+0x9c00] ;  /* 0x009c0000d82c783b */ /* 0x000eee0000004200 */
[-C--:B-1----:R-:W-:Y:S08]  /*5930*/  HMMA.16816.F32 R116, R28, R136.reuse, R116 ;  /* 0x000000881c74723c */ /* 0x082ff00000001874 */
[C---:B------:R-:W-:Y:S04]  /*5940*/  HMMA.16816.F32 R120, R40.reuse, R136, R120 ;  /* 0x000000882878723c */ /* 0x040fe80000001878 */
[----:B------:R-:W-:Y:S01]  /*5950*/  F2FP.F16.F32.PACK_AB R136, R243, R242 ;  /* 0x000000f2f388723e */ /* 0x000fe200000000ff */
[----:B------:R-:W-:Y:S01]  /*5960*/  FADD.FTZ R242, R242, R209 ;  /* 0x000000d1f2f27221 */ /* 0x000fe20000010000 */
[C---:B------:R-:W-:Y:S01]  /*5970*/  F2FP.F16.F32.PACK_AB R137, R64.reuse, R245 ;  /* 0x000000f54089723e */ /* 0x040fe200000000ff */
[----:B------:R-:W-:Y:S01]  /*5980*/  FADD.FTZ R245, R245, R212 ;  /* 0x000000d4f5f57221 */ /* 0x000fe20000010000 */
[-C--:B------:R-:W-:Y:S03]  /*5990*/  HMMA.16816.F32 R124, R40, R138.reuse, R124 ;  /* 0x0000008a287c723c */ /* 0x080fe6000000187c */
[----:B------:R-:W-:Y:S01]  /*59a0*/  FADD.FTZ R243, R243, R242 ;  /* 0x000000f2f3f37221 */ /* 0x000fe20000010000 */
[----:B------:R-:W-:Y:S04]  /*59b0*/  FADD.FTZ R64, R64, R245 ;  /* 0x000000f540407221 */ /* 0x000fe80000010000 */
[C---:B------:R-:W-:Y:S04]  /*59c0*/  HMMA.16816.F32 R128, R28.reuse, R138, R128 ;  /* 0x0000008a1c80723c */ /* 0x040fe80000001880 */
[----:B------:R-:W-:Y:S01]  /*59d0*/  F2FP.F16.F32.PACK_AB R138, R195, R244 ;  /* 0x000000f4c38a723e */ /* 0x000fe200000000ff */
[----:B------:R-:W-:Y:S01]  /*59e0*/  FADD.FTZ R244, R244, R243 ;  /* 0x000000f3f4f47221 */ /* 0x000fe20000010000 */
[C---:B------:R-:W-:Y:S01]  /*59f0*/  F2FP.F16.F32.PACK_AB R139, R196.reuse, R65 ;  /* 0x00000041c48b723e */ /* 0x040fe200000000ff */
[----:B------:R-:W-:Y:S01]  /*5a00*/  FADD.FTZ R65, R65, R64 ;  /* 0x0000004041417221 */ /* 0x000fe20000010000 */
[-C--:B--2---:R-:W-:Y:S03]  /*5a10*/  HMMA.16816.F32 R20, R28, R36.reuse, R20 ;  /* 0x000000241c14723c */ /* 0x084fe60000001814 */
[----:B------:R-:W-:Y:S01]  /*5a20*/  FADD.FTZ R237, R195, R244 ;  /* 0x000000f4c3ed7221 */ /* 0x000fe20000010000 */
[----:B------:R-:W-:Y:S04]  /*5a30*/  FADD.FTZ R234, R196, R65 ;  /* 0x00000041c4ea7221 */ /* 0x000fe80000010000 */
[C---:B------:R-:W-:Y:S01]  /*5a40*/  HMMA.16816.F32 R132, R40.reuse, R36, R132 ;  /* 0x000000242884723c */ /* 0x040fe20000001884 */
[----:B------:R-:W1:Y:S03]  /*5a50*/  MUFU.EX2 R37, R59 ;  /* 0x0000003b00257308 */ /* 0x000e660000000800 */
[--C-:B------:R-:W-:Y:S01]  /*5a60*/  FFMA.FTZ R36, R60, UR4, -R194.reuse ;  /* 0x000000043c247c23 */ /* 0x100fe200080108c2 */
[----:B------:R-:W-:Y:S03]  /*5a70*/  FFMA.FTZ R194, R61, UR4, -R194 ;  /* 0x000000043dc27c23 */ /* 0x000fe600080108c2 */
[-C--:B------:R-:W-:Y:S03]  /*5a80*/  HMMA.16816.F32 R32, R40, R38.reuse, R32 ;  /* 0x000000262820723c */ /* 0x080fe60000001820 */
[----:B------:R-:W-:Y:S01]  /*5a90*/  MUFU.EX2 R41, R194 ;  /* 0x000000c200297308 */ /* 0x000fe20000000800 */
[--C-:B------:R-:W-:Y:S01]  /*5aa0*/  FFMA.FTZ R43, R62, UR4, -R192.reuse ;  /* 0x000000043e2b7c23 */ /* 0x100fe200080108c0 */
[----:B------:R-:W-:Y:S08]  /*5ab0*/  FFMA.FTZ R192, R63, UR4, -R192 ;  /* 0x000000043fc07c23 */ /* 0x000ff000080108c0 */
[----:B------:R-:W2:Y:S01]  /*5ac0*/  MUFU.EX2 R36, R36 ;  /* 0x0000002400247308 */ /* 0x000ea20000000800 */
[----:B-1----:R-:W-:Y:S01]  /*5ad0*/  F2FP.F16.F32.PACK_AB R141, R37, R58 ;  /* 0x0000003a258d723e */ /* 0x002fe200000000ff */
[----:B------:R-:W-:Y:S08]  /*5ae0*/  HMMA.16816.F32 R24, R28, R38, R24 ;  /* 0x000000261c18723c */ /* 0x000ff00000001818 */
[----:B------:R-:W-:Y:S01]  /*5af0*/  MUFU.EX2 R43, R43 ;  /* 0x0000002b002b7308 */ /* 0x000fe20000000800 */
[----:B------:R-:W1:Y:S01]  /*5b00*/  LDSM.16.MT88.4 R28, [R218+0xbc00] ;  /* 0x00bc0000da1c783b */ /* 0x000e620000004200 */
[----:B------:R-:W-:Y:S08]  /*5b10*/  FADD.FTZ R58, R58, R241 ;  /* 0x000000f13a3a7221 */ /* 0x000ff00000010000 */
[----:B------:R-:W4:Y:S01]  /*5b20*/  MUFU.EX2 R192, R192 ;  /* 0x000000c000c07308 */ /* 0x000f220000000800 */
[-C--:B------:R-:W-:Y:S01]  /*5b30*/  HMMA.16816.F32 R160, R136, R148.reuse, R4 ;  /* 0x0000009488a0723c */ /* 0x080fe20000001804 */
[----:B------:R-:W5:Y:S04]  /*5b40*/  LDSM.16.MT88.4 R4, [R216+0xbc00] ;  /* 0x00bc0000d804783b */ /* 0x000f680000004200 */
[----:B--2---:R-:W-:Y:S01]  /*5b50*/  F2FP.F16.F32.PACK_AB R142, R41, R36 ;  /* 0x00000024298e723e */ /* 0x004fe200000000ff */
[----:B------:R-:W-:Y:S01]  /*5b60*/  FADD.FTZ R58, R37, R58 ;  /* 0x0000003a253a7221 */ /* 0x000fe20000010000 */
[----:B------:R-:W-:Y:S01]  /*5b70*/  FADD.FTZ R36, R36, R57 ;  /* 0x0000003924247221 */ /* 0x000fe20000010000 */
[C---:B----4-:R-:W-:Y:S02]  /*5b80*/  F2FP.F16.F32.PACK_AB R143, R192.reuse, R43 ;  /* 0x0000002bc08f723e */ /* 0x050fe400000000ff */
[----:B------:R-:W-:Y:S01]  /*5b90*/  FADD.FTZ R43, R43, R58 ;  /* 0x0000003a2b2b7221 */ /* 0x000fe20000010000 */
[----:B------:R-:W-:Y:S03]  /*5ba0*/  FADD.FTZ R235, R41, R36 ;  /* 0x0000002429eb7221 */ /* 0x000fe60000010000 */
[----:B------:R-:W-:Y:S01]  /*5bb0*/  FADD.FTZ R233, R192, R43 ;  /* 0x0000002bc0e97221 */ /* 0x000fe20000010000 */
[C---:B------:R-:W-:Y:S08]  /*5bc0*/  HMMA.16816.F32 R156, R140.reuse, R148, R8 ;  /* 0x000000948c9c723c */ /* 0x040ff00000001808 */
        /* <DEDUP_REMOVED lines=14> */
[-C--:B-1----:R-:W-:Y:S08]  /*5cb0*/  HMMA.16816.F32 R116, R136, R28.reuse, R116 ;  /* 0x0000001c8874723c */ /* 0x082ff00000001874 */
[C---:B------:R-:W-:Y:S08]  /*5cc0*/  HMMA.16816.F32 R120, R140.reuse, R28, R120 ;  /* 0x0000001c8c78723c */ /* 0x040ff00000001878 */
[-C--:B------:R-:W-:Y:S08]  /*5cd0*/  HMMA.16816.F32 R124, R140, R30.reuse, R124 ;  /* 0x0000001e8c7c723c */ /* 0x080ff0000000187c */
[C---:B------:R-:W-:Y:S08]  /*5ce0*/  HMMA.16816.F32 R128, R136.reuse, R30, R128 ;  /* 0x0000001e8880723c */ /* 0x040ff00000001880 */
[-C--:B-----5:R-:W-:Y:S08]  /*5cf0*/  HMMA.16816.F32 R144, R136, R4.reuse, R20 ;  /* 0x000000048890723c */ /* 0x0a0ff00000001814 */
[C---:B------:R-:W-:Y:S08]  /*5d00*/  HMMA.16816.F32 R132, R140.reuse, R4, R132 ;  /* 0x000000048c84723c */ /* 0x040ff00000001884 */
[-C--:B------:R-:W-:Y:S08]  /*5d10*/  HMMA.16816.F32 R140, R140, R6.reuse, R32 ;  /* 0x000000068c8c723c */ /* 0x080ff00000001820 */
[----:B------:R-:W-:Y:S01]  /*5d20*/  HMMA.16816.F32 R136, R136, R6, R24 ;  /* 0x000000068888723c */ /* 0x000fe20000001818 */
[----:B------:R-:W-:Y:S08]  /*5d30*/  @!UPT UIADD3 URZ, UPT, UPT, URZ, URZ, URZ ;  /* 0x000000fffffff290 */ /* 0x000ff0000fffe0ff */
[----:B------:R-:W-:Y:S11]  /*5d40*/  @P0 BRA `(.L_x_38) ;  /* 0xffffffd400700947 */ /* 0x000ff6000383ffff */
.L_x_37:
[----:B------:R-:W1:Y:S01]  /*5d50*/  SHFL.BFLY PT, R0, R237, 0x2, 0x1f ;  /* 0x0c401f00ed007f89 */ /* 0x000e6200000e0000 */
[----:B------:R-:W2:Y:S01]  /*5d60*/  S2UR UR4, SR_CgaCtaId ;  /* 0x00000000000479c3 */ /* 0x000ea20000008800 */
[----:B------:R-:W-:Y:S02]  /*5d70*/  UMOV UR5, 0x400 ;  /* 0x0000040000057882 */ /* 0x000fe40000000000 */
[----:B------:R-:W3:Y:S04]  /*5d80*/  SHFL.BFLY PT, R2, R235, 0x2, 0x1f ;  /* 0x0c401f00eb027f89 */ /* 0x000ee800000e0000 */
[----:B------:R-:W4:Y:S01]  /*5d90*/  SHFL.BFLY PT, R12, R233, 0x2, 0x1f ;  /* 0x0c401f00e90c7f89 */ /* 0x000f2200000e0000 */
[----:B------:R-:W4:Y:S03]  /*5da0*/  S2UR UR6, SR_CTAID.Z ;  /* 0x00000000000679c3 */ /* 0x000f260000002700 */
[----:B------:R-:W5:Y:S05]  /*5db0*/  SHFL.BFLY PT, R5, R234, 0x2, 0x1f ;  /* 0x0c401f00ea057f89 */ /* 0x000f6a00000e0000 */
[----:B------:R-:W5:Y:S01]  /*5dc0*/  S2UR UR7, SR_CTAID.Y ;  /* 0x00000000000779c3 */ /* 0x000f620000002600 */
[----:B-1----:R-:W-:Y:S01]  /*5dd0*/  FADD.FTZ R3, R0, R237 ;  /* 0x000000ed00037221 */ /* 0x002fe20000010000 */
[----:B--2---:R-:W-:Y:S01]  /*5de0*/  ULEA UR4, UR4, UR5, 0x18 ;  /* 0x0000000504047291 */ /* 0x004fe2000f8ec0ff */
[----:B------:R-:W1:Y:S01]  /*5df0*/  S2R R0, SR_TID.X ;  /* 0x0000000000007919 */ /* 0x000e620000002100 */
[----:B---3--:R-:W-:-:S02]  /*5e00*/  FADD.FTZ R2, R2, R235 ;  /* 0x000000eb02027221 */ /* 0x008fc40000010000 */
[----:B------:R-:W2:Y:S01]  /*5e10*/  SHFL.BFLY PT, R6, R3, 0x1, 0x1f ;  /* 0x0c201f0003067f89 */ /* 0x000ea200000e0000 */
[----:B----4-:R-:W-:-:S03]  /*5e20*/  FADD.FTZ R12, R12, R233 ;  /* 0x000000e90c0c7221 */ /* 0x010fc60000010000 */
[----:B------:R-:W3:Y:S01]  /*5e30*/  SHFL.BFLY PT, R13, R2, 0x1, 0x1f ;  /* 0x0c201f00020d7f89 */ /* 0x000ee200000e0000 */
[----:B-----5:R-:W-:-:S03]  /*5e40*/  FADD.FTZ R14, R5, R234 ;  /* 0x000000ea050e7221 */ /* 0x020fc60000010000 */
[----:B------:R-:W4:Y:S04]  /*5e50*/  SHFL.BFLY PT, R11, R12, 0x1, 0x1f ;  /* 0x0c201f000c0b7f89 */ /* 0x000f2800000e0000 */
[----:B------:R-:W5:Y:S01]  /*5e60*/  SHFL.BFLY PT, R5, R14, 0x1, 0x1f ;  /* 0x0c201f000e057f89 */ /* 0x000f6200000e0000 */
[----:B--2---:R-:W-:Y:S01]  /*5e70*/  FADD.FTZ R6, R3, R6 ;  /* 0x0000000603067221 */ /* 0x004fe20000010000 */
[----:B-1----:R-:W-:Y:S01]  /*5e80*/  SHF.L.U32 R8, R0, 0x1, RZ ;  /* 0x0000000100087819 */ /* 0x002fe200000006ff */
[----:B---3--:R-:W-:Y:S01]  /*5e90*/  FADD.FTZ R13, R2, R13 ;  /* 0x0000000d020d7221 */ /* 0x008fe20000010000 */
[----:B------:R-:W-:Y:S01]  /*5ea0*/  SHF.L.U32 R3, R0, 0x4, RZ ;  /* 0x0000000400037819 */ /* 0x000fe200000006ff */
[----:B------:R-:W1:Y:S01]  /*5eb0*/  MUFU.RCP R10, R6 ;  /* 0x00000006000a7308 */ /* 0x000e620000001000 */
[----:B------:R-:W-:Y:S01]  /*5ec0*/  LOP3.LUT R8, R8, 0x6, RZ, 0xc0, !PT ;  /* 0x0000000608087812 */ /* 0x000fe200078ec0ff */
[----:B----4-:R-:W-:Y:S01]  /*5ed0*/  FADD.FTZ R2, R12, R11 ;  /* 0x0000000b0c027221 */ /* 0x010fe20000010000 */
[----:B------:R-:W-:-:S02]  /*5ee0*/  SHF.L.U32 R4, R0, 0x3, RZ ;  /* 0x0000000300047819 */ /* 0x000fc400000006ff */
[----:B------:R-:W-:Y:S01]  /*5ef0*/  LOP3.LUT R3, R8, 0x3e00, R3, 0xf8, !PT ;  /* 0x00003e0008037812 */ /* 0x000fe200078ef803 */
[----:B-----5:R-:W-:Y:S01]  /*5f00*/  FADD.FTZ R5, R14, R5 ;  /* 0x000000050e057221 */ /* 0x020fe20000010000 */
[----:B------:R-:W-:Y:S02]  /*5f10*/  LOP3.LUT R7, R4, 0xc0, RZ, 0xc0, !PT ;  /* 0x000000c004077812 */ /* 0x000fe400078ec0ff */
[----:B------:R-:W-:Y:S01]  /*5f20*/  LOP3.LUT R8, R3, 0x20, R4, 0xf8, !PT ;  /* 0x0000002003087812 */ /* 0x000fe200078ef804 */
[----:B------:R-:W2:Y:S01]  /*5f30*/  MUFU.RCP R9, R5 ;  /* 0x0000000500097308 */ /* 0x000ea20000001000 */
[----:B------:R-:W-:Y:S02]  /*5f40*/  LOP3.LUT R7, R7, 0x18, R0, 0xf8, !PT ;  /* 0x0000001807077812 */ /* 0x000fe400078ef800 */
[----:B------:R-:W-:Y:S02]  /*5f50*/  FSETP.NE.FTZ.AND P2, PT, R2, RZ, PT ;  /* 0x000000ff0200720b */ /* 0x000fe40003f55000 */
[----:B------:R-:W-:-:S02]  /*5f60*/  LOP3.LUT R7, R8, R7, RZ, 0xfc, !PT ;  /* 0x0000000708077212 */ /* 0x000fc400078efcff */
[----:B------:R-:W-:Y:S01]  /*5f70*/  FSETP.NE.FTZ.AND P5, PT, R6, RZ, PT ;  /* 0x000000ff0600720b */ /* 0x000fe20003fb5000 */
[----:B------:R-:W3:Y:S01]  /*5f80*/  MUFU.RCP R8, R2 ;  /* 0x0000000200087308 */ /* 0x000ee20000001000 */
[----:B------:R-:W-:Y:S02]  /*5f90*/  FSETP.NE.FTZ.AND P4, PT, R5, RZ, PT ;  /* 0x000000ff0500720b */ /* 0x000fe40003f95000 */
[----:B------:R-:W-:Y:S02]  /*5fa0*/  FSETP.NE.FTZ.AND P3, PT, R13, RZ, PT ;  /* 0x000000ff0d00720b */ /* 0x000fe40003f75000 */
[----:B-1----:R-:W-:Y:S02]  /*5fb0*/  FSEL R10, R10, 1, P5 ;  /* 0x3f8000000a0a7808 */ /* 0x002fe40002800000 */
[----:B------:R-:W-:Y:S01]  /*5fc0*/  LEA R7, R7, UR4, 0x1 ;  /* 0x0000000407077c11 */ /* 0x000fe2000f8e08ff */
[----:B------:R-:W1:Y:S01]  /*5fd0*/  MUFU.RCP R3, R13 ;  /* 0x0000000d00037308 */ /* 0x000e620000001000 */
[----:B------:R-:W4:Y:S01]  /*5fe0*/  LDCU.U8 UR4, c[0x0][0x549] ;  /* 0x0000a920ff0477ac */ /* 0x000f220008000000 */
[----:B--2---:R-:W-:Y:S01]  /*5ff0*/  FSEL R9, R9, 1, P4 ;  /* 0x3f80000009097808 */ /* 0x004fe20002000000 */
[C---:B------:R-:W-:Y:S01]  /*6000*/  FMUL.FTZ R160, R10.reuse, R160 ;  /* 0x000000a00aa07220 */ /* 0x040fe20000410000 */
[C---:B------:R-:W-:Y:S01]  /*6010*/  FMUL.FTZ R161, R10.reuse, R161 ;  /* 0x000000a10aa17220 */ /* 0x040fe20000410000 */
[C---:B------:R-:W-:Y:S01]  /*6020*/  FMUL.FTZ R148, R10.reuse, R148 ;  /* 0x000000940a947220 */ /* 0x040fe20000410000 */
[C---:B------:R-:W-:Y:S01]  /*6030*/  FMUL.FTZ R149, R10.reuse, R149 ;  /* 0x000000950a957220 */ /* 0x040fe20000410000 */
[C---:B------:R-:W-:Y:S01]  /*6040*/  FMUL.FTZ R162, R9.reuse, R162 ;  /* 0x000000a209a27220 */ /* 0x040fe20000410000 */
[----:B------:R-:W-:Y:S01]  /*6050*/  FMUL.FTZ R163, R9, R163 ;  /* 0x000000a309a37220 */ /* 0x000fe20000410000 */
[----:B------:R-:W-:Y:S01]  /*6060*/  FMUL.FTZ R68, R10, R68 ;  /* 0x000000440a447220 */ /* 0x000fe20000410000 */
[----:B---3--:R-:W-:Y:S01]  /*6070*/  FSEL R8, R8, 1, P2 ;  /* 0x3f80000008087808 */ /* 0x008fe20001000000 */
[C---:B------:R-:W-:Y:S01]  /*6080*/  FMUL.FTZ R69, R10.reuse, R69 ;  /* 0x000000450a457220 */ /* 0x040fe20000410000 */
[C---:B------:R-:W-:Y:S01]  /*6090*/  FMUL.FTZ R80, R10.reuse, R80 ;  /* 0x000000500a507220 */ /* 0x040fe20000410000 */
[C---:B------:R-:W-:Y:S01]  /*60a0*/  FMUL.FTZ R81, R10.reuse, R81 ;  /* 0x000000510a517220 */ /* 0x040fe20000410000 */
[----:B------:R-:W-:Y:S01]  /*60b0*/  FMUL.FTZ R84, R10, R84 ;  /* 0x000000540a547220 */ /* 0x000fe20000410000 */
[C---:B------:R-:W-:Y:S01]  /*60c0*/  FMUL.FTZ R158, R8.reuse, R158 ;  /* 0x0000009e089e7220 */ /* 0x040fe20000410000 */
[C---:B------:R-:W-:Y:S01]  /*60d0*/  FMUL.FTZ R159, R8.reuse, R159 ;  /* 0x0000009f089f7220 */ /* 0x040fe20000410000 */
[C---:B------:R-:W-:Y:S01]  /*60e0*/  FMUL.FTZ R154, R8.reuse, R154 ;  /* 0x0000009a089a7220 */ /* 0x040fe20000410000 */
[----:B-1----:R-:W-:Y:S01]  /*60f0*/  FSEL R3, R3, 1, P3 ;  /* 0x3f80000003037808 */ /* 0x002fe20001800000 */
        /* <DEDUP_REMOVED lines=41> */
[C---:B------:R-:W-:Y:S01]  /*6390*/  LOP3.LUT R10, R8.reuse, 0x20, RZ, 0xc0, !PT ;  /* 0x00000020080a7812 */ /* 0x040fe200078ec0ff */
[C---:B------:R-:W-:Y:S01]  /*63a0*/  FMUL.FTZ R152, R3.reuse, R152 ;  /* 0x0000009803987220 */ /* 0x040fe20000410000 */
[----:B------:R-:W-:Y:S01]  /*63b0*/  FMUL.FTZ R153, R3, R153 ;  /* 0x0000009903997220 */ /* 0x000fe20000410000 */
[C---:B------:R-:W-:Y:S01]  /*63c0*/  FMUL.FTZ R70, R9.reuse, R70 ;  /* 0x0000004609467220 */ /* 0x040fe20000410000 */
[C---:B------:R-:W-:Y:S01]  /*63d0*/  FMUL.FTZ R71, R9.reuse, R71 ;  /* 0x0000004709477220 */ /* 0x040fe20000410000 */
[C---:B------:R-:W-:Y:S01]  /*63e0*/  FMUL.FTZ R82, R9.reuse, R82 ;  /* 0x0000005209527220 */ /* 0x040fe20000410000 */
[----:B------:R-:W-:Y:S01]  /*63f0*/  FMUL.FTZ R83, R9, R83 ;  /* 0x0000005309537220 */ /* 0x000fe20000410000 */
[----:B------:R-:W-:Y:S01]  /*6400*/  F2FP.F16.F32.PACK_AB R160, R161, R160 ;  /* 0x000000a0a1a0723e */ /* 0x000fe200000000ff */
[----:B------:R-:W-:Y:S01]  /*6410*/  FMUL.FTZ R72, R3, R72 ;  /* 0x0000004803487220 */ /* 0x000fe20000410000 */
[----:B------:R-:W-:Y:S01]  /*6420*/  F2FP.F16.F32.PACK_AB R162, R163, R162 ;  /* 0x000000a2a3a2723e */ /* 0x000fe200000000ff */
[C---:B------:R-:W-:Y:S01]  /*6430*/  FMUL.FTZ R73, R3.reuse, R73 ;  /* 0x0000004903497220 */ /* 0x040fe20000410000 */
[----:B------:R-:W-:Y:S01]  /*6440*/  LOP3.LUT R8, R8, 0x40, RZ, 0xc0, !PT ;  /* 0x0000004008087812 */ /* 0x000fe200078ec0ff */
[----:B------:R-:W-:Y:S01]  /*6450*/  FMUL.FTZ R76, R3, R76 ;  /* 0x0000004c034c7220 */ /* 0x000fe20000410000 */
[----:B------:R-:W-:Y:S01]  /*6460*/  F2FP.F16.F32.PACK_AB R148, R149, R148 ;  /* 0x000000949594723e */ /* 0x000fe200000000ff */
[----:B------:R-:W-:Y:S01]  /*6470*/  FMUL.FTZ R77, R3, R77 ;  /* 0x0000004d034d7220 */ /* 0x000fe20000410000 */
[----:B------:R-:W-:Y:S01]  /*6480*/  F2FP.F16.F32.PACK_AB R150, R151, R150 ;  /* 0x000000969796723e */ /* 0x000fe200000000ff */
[----:B------:R-:W-:Y:S01]  /*6490*/  FMUL.FTZ R86, R9, R86 ;  /* 0x0000005609567220 */ /* 0x000fe20000410000 */
[----:B------:R-:W-:Y:S01]  /*64a0*/  IADD3 R11, PT, PT, R7, -R10, RZ ;  /* 0x8000000a070b7210 */ /* 0x000fe20007ffe0ff */
[----:B------:R-:W-:Y:S01]  /*64b0*/  FMUL.FTZ R87, R9, R87 ;  /* 0x0000005709577220 */ /* 0x000fe20000410000 */
[----:B------:R-:W-:Y:S01]  /*64c0*/  F2FP.F16.F32.PACK_AB R156, R157, R156 ;  /* 0x0000009c9d9c723e */ /* 0x000fe200000000ff */
        /* <DEDUP_REMOVED lines=8> */
[----:B------:R-:W-:Y:S01]  /*6550*/  STS [R7], R160 ;  /* 0x000000a007007388 */ /* 0x000fe20000000800 */
[----:B------:R-:W-:Y:S01]  /*6560*/  F2FP.F16.F32.PACK_AB R70, R71, R70 ;  /* 0x000000464746723e */ /* 0x000fe200000000ff */
[----:B------:R-:W-:Y:S01]  /*6570*/  FMUL.FTZ R92, R3, R92 ;  /* 0x0000005c035c7220 */ /* 0x000fe20000410000 */
[----:B------:R-:W-:Y:S01]  /*6580*/  IADD3 R15, PT, PT, R7, -R8, RZ ;  /* 0x80000008070f7210 */ /* 0x000fe20007ffe0ff */
[----:B------:R-:W-:Y:S01]  /*6590*/  STS [R7+0x200], R162 ;  /* 0x000200a207007388 */ /* 0x000fe20000000800 */
[----:B------:R-:W-:Y:S01]  /*65a0*/  F2FP.F16.F32.PACK_AB R80, R81, R80 ;  /* 0x000000505150723e */ /* 0x000fe200000000ff */
[----:B------:R-:W-:Y:S01]  /*65b0*/  FMUL.FTZ R93, R3, R93 ;  /* 0x0000005d035d7220 */ /* 0x000fe20000410000 */
[----:B------:R-:W-:Y:S01]  /*65c0*/  F2FP.F16.F32.PACK_AB R82, R83, R82 ;  /* 0x000000525352723e */ /* 0x000fe200000000ff */
[----:B------:R-:W-:Y:S01]  /*65d0*/  STS [R11+0x10], R148 ;  /* 0x000010940b007388 */ /* 0x000fe20000000800 */
[----:B------:R-:W-:Y:S01]  /*65e0*/  IADD3 R17, PT, PT, R11, -R8, RZ ;  /* 0x800000080b117210 */ /* 0x000fe20007ffe0ff */
[----:B------:R-:W-:Y:S01]  /*65f0*/  FMUL.FTZ R102, R9, R102 ;  /* 0x0000006609667220 */ /* 0x000fe20000410000 */
[----:B------:R-:W-:Y:S01]  /*6600*/  F2FP.F16.F32.PACK_AB R72, R73, R72 ;  /* 0x000000484948723e */ /* 0x000fe200000000ff */
[----:B------:R-:W-:Y:S01]  /*6610*/  STS [R11+0x210], R150 ;  /* 0x000210960b007388 */ /* 0x000fe20000000800 */
[----:B------:R-:W-:Y:S01]  /*6620*/  F2FP.F16.F32.PACK_AB R74, R75, R74 ;  /* 0x0000004a4b4a723e */ /* 0x000fe200000000ff */
        /* <DEDUP_REMOVED lines=13> */
[----:B------:R-:W-:Y:S01]  /*6700*/  FMUL.FTZ R108, R3, R108 ;  /* 0x0000006c036c7220 */ /* 0x000fe20000410000 */
        /* <DEDUP_REMOVED lines=13> */
[----:B----4-:R-:W-:Y:S01]  /*67e0*/  ISETP.NE.AND P1, PT, RZ, UR4, PT ;  /* 0x00000004ff007c0c */ /* 0x010fe2000bf25270 */
        /* <DEDUP_REMOVED lines=23> */
[----:B------:R-:W-:Y:S01]  /*6960*/  F2FP.F16.F32.PACK_AB R116, R117, R116 ;  /* 0x000000747574723e */ /* 0x000fe200000000ff */
[----:B------:R-:W-:Y:S01]  /*6970*/  FMUL.FTZ R132, R3, R132 ;  /* 0x0000008403847220 */ /* 0x000fe20000410000 */
[----:B------:R-:W-:Y:S01]  /*6980*/  F2FP.F16.F32.PACK_AB R118, R119, R118 ;  /* 0x000000767776723e */ /* 0x000fe200000000ff */
[----:B------:R-:W-:Y:S01]  /*6990*/  STS [R7+0x2200], R86 ;  /* 0x0022005607007388 */ /* 0x000fe20000000800 */
[C---:B------:R-:W-:Y:S01]  /*69a0*/  FMUL.FTZ R133, R3.reuse, R133 ;  /* 0x0000008503857220 */ /* 0x040fe20000410000 */
        /* <DEDUP_REMOVED lines=8> */
[----:B------:R-:W1:Y:S01]  /*6a30*/  @P1 LDC.64 R18, c[0x0][0x430] ;  /* 0x00010c00ff121b82 */ /* 0x000e620000000a00 */
[----:B------:R-:W-:Y:S01]  /*6a40*/  F2FP.F16.F32.PACK_AB R124, R125, R124 ;  /* 0x0000007c7d7c723e */ /* 0x000fe200000000ff */
[----:B------:R-:W-:Y:S01]  /*6a50*/  STS [R7+0x3000], R88 ;  /* 0x0030005807007388 */ /* 0x000fe20000000800 */
[----:B------:R-:W-:Y:S01]  /*6a60*/  F2FP.F16.F32.PACK_AB R126, R127, R126 ;  /* 0x0000007e7f7e723e */ /* 0x000fe200000000ff */
[----:B------:R2:W3:Y:S01]  /*6a70*/  @P5 MUFU.LG2 R24, R6 ;  /* 0x0000000600185308 */ /* 0x0004e20000000c00 */
[----:B------:R-:W-:Y:S01]  /*6a80*/  F2FP.F16.F32.PACK_AB R144, R145, R144 ;  /* 0x000000909190723e */ /* 0x000fe200000000ff */
[----:B------:R-:W-:Y:S01]  /*6a90*/  STS [R7+0x3200], R90 ;  /* 0x0032005a07007388 */ /* 0x000fe20000000800 */
[----:B------:R-:W-:Y:S01]  /*6aa0*/  F2FP.F16.F32.PACK_AB R146, R147, R146 ;  /* 0x000000929392723e */ /* 0x000fe200000000ff */
[----:B------:R-:W4:Y:S01]  /*6ab0*/  LDC R8, c[0x0][0x434] ;  /* 0x00010d00ff087b82 */ /* 0x000f220000000800 */
[----:B------:R-:W-:Y:S01]  /*6ac0*/  F2FP.F16.F32.PACK_AB R136, R137, R136 ;  /* 0x000000888988723e */ /* 0x000fe200000000ff */
[----:B------:R-:W-:Y:S01]  /*6ad0*/  STS [R11+0x3010], R92 ;  /* 0x0030105c0b007388 */ /* 0x000fe20000000800 */
[----:B------:R-:W-:Y:S01]  /*6ae0*/  F2FP.F16.F32.PACK_AB R9, R9, R138 ;  /* 0x0000008a0909723e */ /* 0x000fe200000000ff */
[----:B------:R-:W1:Y:S01]  /*6af0*/  @P4 MUFU.LG2 R5, R5 ;  /* 0x0000000500054308 */ /* 0x000e620000000c00 */
[----:B------:R-:W-:Y:S01]  /*6b00*/  F2FP.F16.F32.PACK_AB R132, R133, R132 ;  /* 0x000000848584723e */ /* 0x000fe200000000ff */
[----:B------:R-:W-:Y:S01]  /*6b10*/  STS [R11+0x3210], R94 ;  /* 0x0032105e0b007388 */ /* 0x000fe20000000800 */
[----:B------:R-:W-:Y:S01]  /*6b20*/  F2FP.F16.F32.PACK_AB R134, R135, R134 ;  /* 0x000000868786723e */ /* 0x000fe200000000ff */
[----:B------:R-:W1:Y:S01]  /*6b30*/  @P5 LDC R29, c[0x0][0x458] ;  /* 0x00011600ff1d5b82 */ /* 0x000e620000000800 */
[----:B------:R-:W-:Y:S01]  /*6b40*/  F2FP.F16.F32.PACK_AB R3, R3, R140 ;  /* 0x0000008c0303723e */ /* 0x000fe200000000ff */
[----:B------:R-:W-:Y:S01]  /*6b50*/  STS [R15+0x2020], R100 ;  /* 0x002020640f007388 */ /* 0x000fe20000000800 */
[----:B------:R-:W-:Y:S01]  /*6b60*/  F2FP.F16.F32.PACK_AB R142, R143, R142 ;  /* 0x0000008e8f8e723e */ /* 0x000fe200000000ff */
[----:B------:R2:W1:Y:S01]  /*6b70*/  @P3 MUFU.LG2 R6, R13 ;  /* 0x0000000d00063308 */ /* 0x0004620000000c00 */
[----:B------:R-:W1:Y:S01]  /*6b80*/  LDCU.U8 UR4, c[0x0][0x548] ;  /* 0x0000a900ff0477ac */ /* 0x000e620008000000 */
[----:B------:R-:W-:Y:S01]  /*6b90*/  STS [R15+0x2220], R102 ;  /* 0x002220660f007388 */ /* 0x000fe20000000800 */
[----:B------:R-:W-:Y:S01]  /*6ba0*/  @P1 MOV R32, 0x1 ;  /* 0x0000000100201802 */ /* 0x000fe20000000f00 */
[----:B------:R-:W1:Y:S02]  /*6bb0*/  @P4 LDC R30, c[0x0][0x458] ;  /* 0x00011600ff1e4b82 */ /* 0x000e640000000800 */
[----:B------:R-:W-:Y:S04]  /*6bc0*/  STS [R17+0x2030], R112 ;  /* 0x0020307011007388 */ /* 0x000fe80000000800 */
[----:B------:R-:W-:Y:S02]  /*6bd0*/  STS [R17+0x2230], R114 ;  /* 0x0022307211007388 */ /* 0x000fe40000000800 */
[----:B------:R-:W1:Y:S02]  /*6be0*/  @P1 LDC R26, c[0x0][0x430] ;  /* 0x00010c00ff1a1b82 */ /* 0x000e640000000800 */
        /* <DEDUP_REMOVED lines=13> */
[----:B------:R-:W-:Y:S04]  /*6cc0*/  STS [R15+0x4220], R146 ;  /* 0x004220920f007388 */ /* 0x000fe80000000800 */
[----:B------:R-:W-:Y:S04]  /*6cd0*/  STS [R17+0x4030], R136 ;  /* 0x0040308811007388 */ /* 0x000fe80000000800 */
[----:B------:R1:W-:Y:S04]  /*6ce0*/  STS [R17+0x4230], R9 ;  /* 0x0042300911007388 */ /* 0x0003e80000000800 */
[----:B------:R2:W-:Y:S04]  /*6cf0*/  STS [R15+0x5020], R132 ;  /* 0x005020840f007388 */ /* 0x0005e80000000800 */
[----:B------:R2:W-:Y:S01]  /*6d00*/  STS [R15+0x5220], R134 ;  /* 0x005220860f007388 */ /* 0x0005e20000000800 */
[----:B-----5:R-:W2:Y:S03]  /*6d10*/  LDC.64 R10, c[0x0][0x400] ;  /* 0x00010000ff0a7b82 */ /* 0x020ea60000000a00 */
[----:B------:R2:W-:Y:S04]  /*6d20*/  STS [R17+0x5030], R3 ;  /* 0x0050300311007388 */ /* 0x0005e80000000800 */
[----:B------:R2:W-:Y:S01]  /*6d30*/  STS [R17+0x5230], R142 ;  /* 0x0052308e11007388 */ /* 0x0005e20000000800 */
[----:B-1----:R-:W-:Y:S01]  /*6d40*/  @P1 IMAD R9, R19, R18, RZ ;  /* 0x0000001213091224 */ /* 0x002fe200078e02ff */
[----:B---34-:R-:W-:Y:S06]  /*6d50*/  @P1 BRA `(.L_x_41) ;  /* 0x0000000000281947 */ /* 0x018fec0003800000 */
[----:B------:R-:W-:Y:S01]  /*6d60*/  ISETP.NE.AND P0, PT, RZ, UR4, PT ;  /* 0x00000004ff007c0c */ /* 0x000fe2000bf05270 */
[----:B------:R-:W1:-:S12]  /*6d70*/  LDC R12, c[0x0][0x3e0] ;  /* 0x0000f800ff0c7b82 */ /* 0x000e580000000800 */
[----:B------:R-:W3:Y:S01]  /*6d80*/  @P0 LDC R9, c[0x0][0x454] ;  /* 0x00011500ff090b82 */ /* 0x000ee20000000800 */
[----:B------:R-:W-:Y:S02]  /*6d90*/  @P0 MOV R26, 0x1 ;  /* 0x00000001001a0802 */ /* 0x000fe40000000f00 */
[----:B------:R-:W-:-:S05]  /*6da0*/  @!P0 MOV R26, 0x1 ;  /* 0x00000001001a8802 */ /* 0x000fca0000000f00 */
[----:B------:R-:W1:Y:S08]  /*6db0*/  @P0 LDC R7, c[0x0][0x454] ;  /* 0x00011500ff070b82 */ /* 0x000e700000000800 */
[----:B--2---:R-:W2:Y:S08]  /*6dc0*/  @!P0 LDC R3, c[0x0][0x434] ;  /* 0x00010d00ff038b82 */ /* 0x004eb00000000800 */
[----:B------:R-:W4:Y:S01]  /*6dd0*/  @!P0 LDC R9, c[0x0][0x434] ;  /* 0x00010d00ff098b82 */ /* 0x000f220000000800 */
[----:B-1----:R-:W-:-:S02]  /*6de0*/  @P0 IMAD R32, R7, R12, RZ ;  /* 0x0000000c07200224 */ /* 0x002fc400078e02ff */
[----:B--23--:R-:W-:-:S07]  /*6df0*/  @!P0 IMAD R32, R3, R12, RZ ;  /* 0x0000000c03208224 */ /* 0x00cfce00078e02ff */
.L_x_41:
[----:B------:R-:W-:Y:S01]  /*6e00*/  BAR.SYNC.DEFER_BLOCKING 0x0 ;  /* 0x0000000000007b1d */ /* 0x000fe20000010000 */
[----:B------:R-:W-:Y:S01]  /*6e10*/  ISETP.NE.AND P1, PT, RZ, UR4, !P1 ;  /* 0x00000004ff007c0c */ /* 0x000fe2000cf25270 */
[----:B--2---:R-:W-:Y:S01]  /*6e20*/  @P5 FMUL.FTZ R3, R24, 0.69314718246459960938 ;  /* 0x3f31721818035820 */ /* 0x004fe20000410000 */
[----:B------:R-:W-:Y:S01]  /*6e30*/  MOV R28, 0x7f800000 ;  /* 0x7f800000001c7802 */ /* 0x000fe20000000f00 */
[----:B------:R-:W-:Y:S01]  /*6e40*/  @P4 FMUL.FTZ R34, R5, 0.69314718246459960938 ;  /* 0x3f31721805224820 */ /* 0x000fe20000410000 */
[----:B------:R-:W-:-:S03]  /*6e50*/  LOP3.LUT R40, R4, 0x18, RZ, 0xc0, !PT ;  /* 0x0000001804287812 */ /* 0x000fc600078ec0ff */
[----:B------:R-:W1:Y:S01]  /*6e60*/  @P3 LDC R7, c[0x0][0x458] ;  /* 0x00011600ff073b82 */ /* 0x000e620000000800 */
[----:B------:R-:W2:Y:S01]  /*6e70*/  @P2 MUFU.LG2 R25, R2 ;  /* 0x0000000200192308 */ /* 0x000ea20000000c00 */
[----:B------:R-:W-:Y:S01]  /*6e80*/  @P5 FFMA.FTZ R28, R168, R29, R3 ;  /* 0x0000001da81c5223 */ /* 0x000fe20000010003 */
[----:B----4-:R-:W-:Y:S01]  /*6e90*/  IMAD R9, R9, UR6, RZ ;  /* 0x0000000609097c24 */ /* 0x010fe2000f8e02ff */
[----:B------:R-:W-:Y:S01]  /*6ea0*/  MOV R41, RZ ;  /* 0x000000ff00297202 */ /* 0x000fe20000000f00 */
[----:B------:R-:W-:Y:S01]  /*6eb0*/  @P3 FMUL.FTZ R33, R6, 0.69314718246459960938 ;  /* 0x3f31721806213820 */ /* 0x000fe20000410000 */
[----:B------:R-:W-:Y:S01]  /*6ec0*/  LOP3.LUT P5, RZ, R0, 0x3, RZ, 0xc0, !PT ;  /* 0x0000000300ff7812 */ /* 0x000fe200078ac0ff */
[----:B------:R-:W-:Y:S01]  /*6ed0*/  BSSY.RECONVERGENT B0, `(.L_x_42) ;  /* 0x0000043000007945 */ /* 0x000fe20003800200 */
[----:B------:R-:W3:Y:S01]  /*6ee0*/  @P2 LDC R24, c[0x0][0x458] ;  /* 0x00011600ff182b82 */ /* 0x000ee20000000800 */
[----:B------:R-:W-:Y:S01]  /*6ef0*/  @!P1 IMAD R9, R32, UR7, R9 ;  /* 0x0000000720099c24 */ /* 0x000fe2000f8e0209 */
[----:B------:R-:W-:Y:S01]  /*6f00*/  MOV R27, 0x7f800000 ;  /* 0x7f800000001b7802 */ /* 0x000fe20000000f00 */
[----:B------:R-:W-:-:S02]  /*6f10*/  IMAD R32, R8, UR7, RZ ;  /* 0x0000000708207c24 */ /* 0x000fc4000f8e02ff */
[----:B------:R-:W-:Y:S01]  /*6f20*/  @P4 FFMA.FTZ R27, R167, R30, R34 ;  /* 0x0000001ea71b4223 */ /* 0x000fe20000010022 */
[----:B------:R-:W-:Y:S01]  /*6f30*/  IMAD.WIDE.U32 R40, R10, UR7, R40 ;  /* 0x000000070a287c25 */ /* 0x000fe2000f8e0028 */
[----:B------:R-:W-:Y:S01]  /*6f40*/  MOV R31, 0x7f800000 ;  /* 0x7f800000001f7802 */ /* 0x000fe20000000f00 */
[----:B------:R-:W4:Y:S02]  /*6f50*/  LDC.64 R4, c[0x0][0x410] ;  /* 0x00010400ff047b82 */ /* 0x000f240000000a00 */
[----:B------:R-:W-:Y:S01]  /*6f60*/  IMAD R10, R227, R26, RZ ;  /* 0x0000001ae30a7224 */ /* 0x000fe200078e02ff */
[----:B------:R1:W4:Y:S01]  /*6f70*/  LDS.128 R20, [R226] ;  /* 0x00000000e2147984 */ /* 0x0003220000000c00 */
[----:B------:R-:W-:Y:S01]  /*6f80*/  SEL R29, R32, RZ, P1 ;  /* 0x000000ff201d7207 */ /* 0x000fe20000800000 */
[----:B--2---:R-:W-:Y:S01]  /*6f90*/  @P2 FMUL.FTZ R6, R25, 0.69314718246459960938 ;  /* 0x3f31721819062820 */ /* 0x004fe20000410000 */
[----:B------:R-:W-:Y:S01]  /*6fa0*/  SHF.R.S32.HI R32, RZ, 0x1f, R32 ;  /* 0x0000001fff207819 */ /* 0x000fe20000011420 */
[----:B------:R2:W2:Y:S01]  /*6fb0*/  LDS.128 R16, [R226+0x2000] ;  /* 0x00200000e2107984 */ /* 0x0004a20000000c00 */
[----:B------:R-:W-:Y:S01]  /*6fc0*/  IADD3 R29, P4, P0, R10, R29, R9 ;  /* 0x0000001d0a1d7210 */ /* 0x000fe2000789e009 */
[----:B------:R-:W2:Y:S01]  /*6fd0*/  LDC.64 R2, c[0x0][0x408] ;  /* 0x00010200ff027b82 */ /* 0x000ea20000000a00 */
[----:B------:R-:W-:Y:S01]  /*6fe0*/  SHF.R.S32.HI R25, RZ, 0x1f, R10 ;  /* 0x0000001fff197819 */ /* 0x000fe2000001140a */
[----:B------:R2:W2:Y:S01]  /*6ff0*/  LDS.128 R12, [R226+0x4000] ;  /* 0x00400000e20c7984 */ /* 0x0004a20000000c00 */
[----:B------:R-:W-:Y:S01]  /*7000*/  SEL R32, R32, RZ, P1 ;  /* 0x000000ff20207207 */ /* 0x000fe20000800000 */
[----:B-1----:R-:W-:Y:S01]  /*7010*/  @P3 FFMA.FTZ R31, R166, R7, R33 ;  /* 0x00000007a61f3223 */ /* 0x002fe20000010021 */
[----:B------:R-:W-:Y:S01]  /*7020*/  SHF.R.S32.HI R9, RZ, 0x1f, R9 ;  /* 0x0000001fff097819 */ /* 0x000fe20000011409 */
[----:B------:R-:W-:Y:S01]  /*7030*/  IMAD R35, R11, UR7, R41 ;  /* 0x000000070b237c24 */ /* 0x000fe2000f8e0229 */
[----:B------:R-:W-:Y:S01]  /*7040*/  MOV R30, 0x7f800000 ;  /* 0x7f800000001e7802 */ /* 0x000fe20000000f00 */
[----:B---3--:R-:W-:Y:S01]  /*7050*/  @P2 FFMA.FTZ R30, R165, R24, R6 ;  /* 0x00000018a51e2223 */ /* 0x008fe20000010006 */
[----:B------:R-:W-:Y:S01]  /*7060*/  IADD3.X R32, PT, PT, R25, R32, R9, P4, P0 ;  /* 0x0000002019207210 */ /* 0x000fe200027e0409 */
[----:B------:R-:W-:Y:S06]  /*7070*/  @P5 BRA `(.L_x_43) ;  /* 0x0000000000a05947 */ /* 0x000fec0003800000 */
[--C-:B------:R-:W-:Y:S01]  /*7080*/  SHF.R.U32.HI R6, RZ, 0x1, R0.reuse ;  /* 0x00000001ff067819 */ /* 0x100fe20000011600 */
[----:B------:R-:W-:Y:S01]  /*7090*/  IMAD.IADD R8, R8, 0x1, -R227 ;  /* 0x0000000108087824 */ /* 0x000fe200078e0ae3 */
[----:B------:R-:W-:Y:S02]  /*70a0*/  SHF.R.U32.HI R37, RZ, 0x2, R0 ;  /* 0x00000002ff257819 */ /* 0x000fe40000011600 */
[----:B------:R-:W-:-:S04]  /*70b0*/  LOP3.LUT R6, R6, 0x30, RZ, 0xc0, !PT ;  /* 0x0000003006067812 */ /* 0x000fc800078ec0ff */
[----:B------:R-:W-:-:S04]  /*70c0*/  LOP3.LUT R37, R6, 0x7, R37, 0xf8, !PT ;  /* 0x0000000706257812 */ /* 0x000fc800078ef825 */
[C---:B------:R-:W-:Y:S01]  /*70d0*/  LOP3.LUT R33, R37.reuse, 0x40, RZ, 0xfc, !PT ;  /* 0x0000004025217812 */ /* 0x040fe200078efcff */
[C---:B------:R-:W-:Y:S01]  /*70e0*/  VIADD R43, R37.reuse, 0x8 ;  /* 0x00000008252b7836 */ /* 0x040fe20000000000 */
[CC--:B------:R-:W-:Y:S01]  /*70f0*/  ISETP.GE.AND P6, PT, R37.reuse, R8.reuse, PT ;  /* 0x000000082500720c */ /* 0x0c0fe20003fc6270 */
[----:B------:R-:W-:Y:S01]  /*7100*/  VIADD R39, R37, 0x48 ;  /* 0x0000004825277836 */ /* 0x000fe20000000000 */
[-C--:B------:R-:W-:Y:S02]  /*7110*/  ISETP.GE.AND P4, PT, R33, R8.reuse, PT ;  /* 0x000000082100720c */ /* 0x080fe40003f86270 */
[-C--:B------:R-:W-:Y:S02]  /*7120*/  ISETP.GE.AND P5, PT, R43, R8.reuse, PT ;  /* 0x000000082b00720c */ /* 0x080fe40003fa6270 */
[----:B------:R-:W-:-:S07]  /*7130*/  ISETP.GE.AND P3, PT, R39, R8, PT ;  /* 0x000000082700720c */ /* 0x000fce0003f66270 */
[----:B------:R-:W1:Y:S01]  /*7140*/  @!P6 LDC.64 R24, c[0x0][0x420] ;  /* 0x00010800ff18eb82 */ /* 0x000e620000000a00 */
[-C--:B------:R-:W-:Y:S02]  /*7150*/  @!P6 IMAD R38, R37, R26.reuse, RZ ;  /* 0x0000001a2526e224 */ /* 0x080fe400078e02ff */
[-C--:B------:R-:W-:Y:S02]  /*7160*/  @!P4 IMAD R33, R33, R26.reuse, RZ ;  /* 0x0000001a2121c224 */ /* 0x080fe400078e02ff */
[-C--:B------:R-:W-:Y:S01]  /*7170*/  @!P5 IMAD R36, R43, R26.reuse, RZ ;  /* 0x0000001a2b24d224 */ /* 0x080fe200078e02ff */
[C---:B------:R-:W-:Y:S01]  /*7180*/  @!P6 IADD3 R0, P0, PT, R38.reuse, R29, RZ ;  /* 0x0000001d2600e210 */ /* 0x040fe20007f1e0ff */
[----:B------:R-:W-:Y:S01]  /*7190*/  @!P3 IMAD R39, R39, R26, RZ ;  /* 0x0000001a2727b224 */ /* 0x000fe200078e02ff */
[----:B------:R-:W3:Y:S02]  /*71a0*/  @!P5 LDC.64 R10, c[0x0][0x420] ;  /* 0x00010800ff0adb82 */ /* 0x000ee40000000a00 */
[----:B------:R-:W-:-:S02]  /*71b0*/  @!P6 LEA.HI.X.SX32 R26, R38, R32, 0x1, P0 ;  /* 0x00000020261ae211 */ /* 0x000fc400000f0eff */
[CC--:B------:R-:W-:Y:S02]  /*71c0*/  @!P4 IADD3 R38, P1, PT, R33.reuse, R29.reuse, RZ ;  /* 0x0000001d2126c210 */ /* 0x0c0fe40007f3e0ff */
[CC--:B------:R-:W-:Y:S02]  /*71d0*/  @!P5 IADD3 R37, P2, PT, R36.reuse, R29.reuse, RZ ;  /* 0x0000001d2425d210 */ /* 0x0c0fe40007f5e0ff */
[----:B------:R-:W5:Y:S01]  /*71e0*/  @!P4 LDC.64 R8, c[0x0][0x420] ;  /* 0x00010800ff08cb82 */ /* 0x000f620000000a00 */
[-C--:B------:R-:W-:Y:S02]  /*71f0*/  @!P4 LEA.HI.X.SX32 R33, R33, R32.reuse, 0x1, P1 ;  /* 0x000000202121c211 */ /* 0x080fe400008f0eff */
[----:B------:R-:W-:Y:S02]  /*7200*/  @!P5 LEA.HI.X.SX32 R36, R36, R32, 0x1, P2 ;  /* 0x000000202424d211 */ /* 0x000fe400010f0eff */
[----:B------:R-:W-:-:S03]  /*7210*/  @!P3 IADD3 R29, P0, PT, R39, R29, RZ ;  /* 0x0000001d271db210 */ /* 0x000fc60007f1e0ff */
[----:B------:R-:W4:Y:S01]  /*7220*/  @!P3 LDC.64 R6, c[0x0][0x420] ;  /* 0x00010800ff06bb82 */ /* 0x000f220000000a00 */
[C---:B-1----:R-:W-:Y:S02]  /*7230*/  @!P6 LEA R24, P2, R0.reuse, R24, 0x2 ;  /* 0x000000180018e211 */ /* 0x042fe400078410ff */
[----:B------:R-:W-:Y:S02]  /*7240*/  @!P3 LEA.HI.X.SX32 R32, R39, R32, 0x1, P0 ;  /* 0x000000202720b211 */ /* 0x000fe400000f0eff */
[----:B------:R-:W-:Y:S02]  /*7250*/  @!P6 LEA.HI.X R25, R0, R25, R26, 0x2, P2 ;  /* 0x000000190019e211 */ /* 0x000fe400010f141a */
[----:B---3--:R-:W-:-:S03]  /*7260*/  @!P5 LEA R10, P1, R37, R10, 0x2 ;  /* 0x0000000a250ad211 */ /* 0x008fc600078210ff */
[----:B------:R1:W-:Y:S01]  /*7270*/  @!P6 STG.E desc[UR24][R24.64], R28 ;  /* 0x0000001c1800e986 */ /* 0x0003e2000c101918 */
[----:B------:R-:W-:Y:S02]  /*7280*/  @!P5 LEA.HI.X R11, R37, R11, R36, 0x2, P1 ;  /* 0x0000000b250bd211 */ /* 0x000fe400008f1424 */
[----:B-----5:R-:W-:-:S03]  /*7290*/  @!P4 LEA R8, P1, R38, R8, 0x2 ;  /* 0x000000082608c211 */ /* 0x020fc600078210ff */
[----:B------:R1:W-:Y:S01]  /*72a0*/  @!P5 STG.E desc[UR24][R10.64], R27 ;  /* 0x0000001b0a00d986 */ /* 0x0003e2000c101918 */
[----:B------:R-:W-:Y:S02]  /*72b0*/  @!P4 LEA.HI.X R9, R38, R9, R33, 0x2, P1 ;  /* 0x000000092609c211 */ /* 0x000fe400008f1421 */
[----:B----4-:R-:W-:-:S03]  /*72c0*/  @!P3 LEA R6, P0, R29, R6, 0x2 ;  /* 0x000000061d06b211 */ /* 0x010fc600078010ff */
[----:B------:R1:W-:Y:S01]  /*72d0*/  @!P4 STG.E desc[UR24][R8.64], R31 ;  /* 0x0000001f0800c986 */ /* 0x0003e2000c101918 */
[----:B------:R-:W-:-:S05]  /*72e0*/  @!P3 LEA.HI.X R7, R29, R7, R32, 0x2, P0 ;  /* 0x000000071d07b211 */ /* 0x000fca00000f1420 */
[----:B------:R1:W-:Y:S04]  /*72f0*/  @!P3 STG.E desc[UR24][R6.64], R30 ;  /* 0x0000001e0600b986 */ /* 0x0003e8000c101918 */
.L_x_43:
[----:B------:R-:W-:Y:S05]  /*7300*/  BSYNC.RECONVERGENT B0 ;  /* 0x0000000000007941 */ /* 0x000fea0003800200 */
.L_x_42:
[----:B------:R-:W-:Y:S01]  /*7310*/  IMAD.MOV.U32 R34, RZ, RZ, R40 ;  /* 0x000000ffff227224 */ /* 0x000fe200078e0028 */
[----:B-1----:R-:W1:Y:S01]  /*7320*/  LDS.128 R28, [R226+0x800] ;  /* 0x00080000e21c7984 */ /* 0x002e620000000c00 */
[----:B------:R-:W3:Y:S01]  /*7330*/  LDCU.64 UR4, c[0x0][0x3f0] ;  /* 0x00007e00ff0477ac */ /* 0x000ee20008000a00 */
[----:B--2---:R-:W-:Y:S02]  /*7340*/  IMAD R0, R229, R2, RZ ;  /* 0x00000002e5007224 */ /* 0x004fe400078e02ff */
[----:B----4-:R-:W-:Y:S01]  /*7350*/  IMAD.WIDE.U32 R52, R4, UR6, R34 ;  /* 0x0000000604347c25 */ /* 0x010fe2000f8e0022 */
[----:B------:R-:W2:Y:S03]  /*7360*/  LDS.128 R24, [R226+0x2800] ;  /* 0x00280000e2187984 */ /* 0x000ea60000000c00 */
[----:B------:R-:W-:Y:S01]  /*7370*/  IMAD R53, R5, UR6, R53 ;  /* 0x0000000605357c24 */ /* 0x000fe2000f8e0235 */
[----:B------:R-:W4:Y:S01]  /*7380*/  LDS.128 R8, [R226+0x4800] ;  /* 0x00480000e2087984 */ /* 0x000f220000000c00 */
[----:B------:R-:W-:-:S02]  /*7390*/  IMAD R0, R228, R3, R0 ;  /* 0x00000003e4007224 */ /* 0x000fc400078e0200 */
[----:B------:R-:W-:Y:S01]  /*73a0*/  IMAD.WIDE.U32 R228, R228, R2, R52 ;  /* 0x00000002e4e47225 */ /* 0x000fe200078e0034 */
[----:B------:R-:W5:Y:S03]  /*73b0*/  LDS.128 R40, [R226+0x1000] ;  /* 0x00100000e2287984 */ /* 0x000f660000000c00 */
[----:B------:R-:W-:Y:S01]  /*73c0*/  IMAD.SHL.U32 R52, R2, 0x40, RZ ;  /* 0x0000004002347824 */ /* 0x000fe200078e00ff */
[----:B------:R-:W5:Y:S01]  /*73d0*/  LDS.128 R36, [R226+0x3000] ;  /* 0x00300000e2247984 */ /* 0x000f620000000c00 */
[----:B------:R-:W-:Y:S02]  /*73e0*/  IADD3 R0, PT, PT, R229, R0, RZ ;  /* 0x00000000e5007210 */ /* 0x000fe40007ffe0ff */
[C---:B---3--:R-:W-:Y:S01]  /*73f0*/  LEA R54, P0, R228.reuse, UR4, 0x1 ;  /* 0x00000004e4367c11 */ /* 0x048fe2000f8008ff */
[----:B------:R-:W3:Y:S03]  /*7400*/  LDS.128 R32, [R226+0x5000] ;  /* 0x00500000e2207984 */ /* 0x000ee60000000c00 */
[----:B------:R-:W-:Y:S01]  /*7410*/  LEA.HI.X R55, R228, UR5, R0, 0x1, P0 ;  /* 0x00000005e4377c11 */ /* 0x000fe200080f0c00 */
[----:B------:R-:W3:Y:S01]  /*7420*/  LDS.128 R44, [R226+0x1800] ;  /* 0x00180000e22c7984 */ /* 0x000ee20000000c00 */
[----:B------:R-:W-:-:S02]  /*7430*/  LEA R56, P0, R2, R54, 0x7 ;  /* 0x0000003602387211 */ /* 0x000fc400078038ff */
[--C-:B------:R-:W-:Y:S01]  /*7440*/  SHF.L.U64.HI R0, R2, 0x6, R3.reuse ;  /* 0x0000000602007819 */ /* 0x100fe20000010203 */
[----:B------:R-:W3:Y:S01]  /*7450*/  LDS.128 R4, [R226+0x3800] ;  /* 0x00380000e2047984 */ /* 0x000ee20000000c00 */
[----:B------:R-:W-:Y:S02]  /*7460*/  IADD3 R58, P1, PT, R52, R54, RZ ;  /* 0x00000036343a7210 */ /* 0x000fe40007f3e0ff */
[-C--:B------:R-:W-:Y:S01]  /*7470*/  LEA.HI.X R57, R2, R55.reuse, R3, 0x7, P0 ;  /* 0x0000003702397211 */ /* 0x080fe200000f3c03 */
[----:B------:R-:W3:Y:S01]  /*7480*/  LDS.128 R48, [R226+0x5800] ;  /* 0x00580000e2307984 */ /* 0x000ee20000000c00 */
[----:B------:R-:W-:Y:S02]  /*7490*/  IADD3 R52, P0, PT, R52, R56, RZ ;  /* 0x0000003834347210 */ /* 0x000fe40007f1e0ff */
[C---:B------:R-:W-:Y:S01]  /*74a0*/  IADD3.X R59, PT, PT, R0.reuse, R55, RZ, P1, !PT ;  /* 0x00000037003b7210 */ /* 0x040fe20000ffe4ff */
[----:B------:R-:W-:Y:S02]  /*74b0*/  STG.E.128 desc[UR24][R54.64], R20 ;  /* 0x0000001436007986 */ /* 0x000fe4000c101d18 */
[----:B------:R-:W-:-:S02]  /*74c0*/  IMAD.X R53, R0, 0x1, R57, P0 ;  /* 0x0000000100357824 */ /* 0x000fc400000e0639 */
[----:B------:R-:W-:Y:S04]  /*74d0*/  STG.E.128 desc[UR24][R54.64+0x40], R16 ;  /* 0x0000401036007986 */ /* 0x000fe8000c101d18 */
[----:B------:R-:W-:Y:S04]  /*74e0*/  STG.E.128 desc[UR24][R54.64+0x80], R12 ;  /* 0x0000800c36007986 */ /* 0x000fe8000c101d18 */
[----:B-1----:R-:W-:Y:S04]  /*74f0*/  STG.E.128 desc[UR24][R58.64], R28 ;  /* 0x0000001c3a007986 */ /* 0x002fe8000c101d18 */
[----:B--2---:R-:W-:Y:S04]  /*7500*/  STG.E.128 desc[UR24][R58.64+0x40], R24 ;  /* 0x000040183a007986 */ /* 0x004fe8000c101d18 */
[----:B----4-:R-:W-:Y:S04]  /*7510*/  STG.E.128 desc[UR24][R58.64+0x80], R8 ;  /* 0x000080083a007986 */ /* 0x010fe8000c101d18 */
[----:B-----5:R-:W-:Y:S04]  /*7520*/  STG.E.128 desc[UR24][R56.64], R40 ;  /* 0x0000002838007986 */ /* 0x020fe8000c101d18 */
[----:B------:R-:W-:Y:S04]  /*7530*/  STG.E.128 desc[UR24][R56.64+0x40], R36 ;  /* 0x0000402438007986 */ /* 0x000fe8000c101d18 */
[----:B---3--:R-:W-:Y:S04]  /*7540*/  STG.E.128 desc[UR24][R56.64+0x80], R32 ;  /* 0x0000802038007986 */ /* 0x008fe8000c101d18 */
[----:B------:R-:W-:Y:S04]  /*7550*/  STG.E.128 desc[UR24][R52.64], R44 ;  /* 0x0000002c34007986 */ /* 0x000fe8000c101d18 */
[----:B------:R-:W-:Y:S04]  /*7560*/  STG.E.128 desc[UR24][R52.64+0x40], R4 ;  /* 0x0000400434007986 */ /* 0x000fe8000c101d18 */
[----:B------:R-:W-:Y:S01]  /*7570*/  STG.E.128 desc[UR24][R52.64+0x80], R48 ;  /* 0x0000803034007986 */ /* 0x000fe2000c101d18 */
[----:B------:R-:W-:Y:S05]  /*7580*/  EXIT ;  /* 0x000000000000794d */ /* 0x000fea0003800000 */
.L_x_44:
        /* <DEDUP_REMOVED lines=15> */
.L_x_1348:


//--------------------- .text._ZN5flash16flash_fwd_kernelI23Flash_fwd_kernel_traitsILi96ELi128ELi64ELi4ELb0ELb0EN7cutlass6half_tE19Flash_kernel_traitsILi96ELi128ELi64ELi4ES3_EELb0ELb0ELb0ELb0ELb0ELb0ELb0ELb0EEEvNS_16Flash_fwd_paramsE --------------------------
	.section	.text._ZN5flash16flash_fwd_kernelI23Flash_fwd_kernel_traitsILi96ELi128ELi64ELi4ELb0ELb0EN7cutlass6half_tE19Flash_kernel_traitsILi96ELi128ELi64ELi4ES3_EELb0ELb0ELb0ELb0ELb0ELb0ELb0ELb0EEEvNS_16Flash_fwd_paramsE,"ax",@progbits
	.align	128
        .global         _ZN5flash16flash_fwd_kernelI23Flash_fwd_kernel_traitsILi96ELi128ELi64ELi4ELb0ELb0EN7cutlass6half_tE19Flash_kernel_traitsILi96ELi128ELi64ELi4ES3_EELb0ELb0ELb0ELb0ELb0ELb0ELb0ELb0EEEvNS_16Flash_fwd_paramsE
        .type           _ZN5flash16flash_fwd_kernelI23Flash_fwd_kernel_traitsILi96ELi128ELi64ELi4ELb0ELb0EN7cutlass6half_tE19Flash_kernel_traitsILi96ELi128ELi64ELi4ES3_EELb0ELb0ELb0ELb0ELb0ELb0ELb0ELb0EEEvNS_16Flash_fwd_paramsE,@function
        .size           _ZN5flash16flash_fwd_kernelI23Flash_fwd_kernel_traitsILi96ELi128ELi64ELi4ELb0ELb0EN7cutlass6half_tE19Flash_kernel_traitsILi96ELi128ELi64ELi4ES3_EELb0ELb0ELb0ELb0ELb0ELb0ELb0ELb0EEEvNS_16Flash_fwd_paramsE,(.L_x_1349 - _ZN5flash16flash_fwd_kernelI23Flash_fwd_kernel_traitsILi96ELi128ELi64ELi4ELb0ELb0EN7cutlass6half_tE19Flash_kernel_traitsILi96ELi128ELi64ELi4ES3_EELb0ELb0ELb0ELb0ELb0ELb0ELb0ELb0EEEvNS_16Flash_fwd_paramsE)
        .other          _ZN5flash16flash_fwd_kernelI23Flash_fwd_kernel_traitsILi96ELi128ELi64ELi4ELb0ELb0EN7cutlass6half_tE19Flash_kernel_traitsILi96ELi128ELi64ELi4ES3_EELb0ELb0ELb0ELb0ELb0ELb0ELb0ELb0EEEvNS_16Flash_fwd_paramsE,@"STO_CUDA_ENTRY STV_DEFAULT"
_ZN5flash16flash_fwd_kernelI23Flash_fwd_kernel_traitsILi96ELi128ELi64ELi4ELb0ELb0EN7cutlass6half_tE19Flash_kernel_traitsILi96ELi128ELi64ELi4ES3_EELb0ELb0ELb0ELb0ELb0ELb0ELb0ELb0EEEvNS_16Flash_fwd_paramsE:
.text._ZN5flash16flash_fwd_kernelI23Flash_fwd_kernel_traitsILi96ELi128ELi64ELi4ELb0ELb0EN7cutlass6half_tE19Flash_kernel_traitsILi96ELi128ELi64ELi4ES3_EELb0ELb0ELb0ELb0ELb0ELb0ELb0ELb0EEEvNS_16Flash_fwd_paramsE:
[----:B------:R-:W-:Y:S01]  /*0000*/  LDC R1, c[0x0][0x37c] ;  /* 0x0000df00ff017b82 */ /* 0x000fe20000000800 */
[----:B------:R-:W1:Y:S01]  /*0010*/  S2R R23, SR_CTAID.Y ;  /* 0x0000000000177919 */ /* 0x000e620000002600 */
[----:B------:R-:W2:Y:S06]  /*0020*/  LDCU.64 UR8, c[0x0][0x460] ;  /* 0x00008c00ff0877ac */ /* 0x000eac0008000a00 */
[----:B------:R-:W1:Y:S01]  /*0030*/  LDC.64 R2, c[0x0][0x460] ;  /* 0x00011800ff027b82 */ /* 0x000e620000000a00 */
[----:B------:R-:W-:Y:S01]  /*0040*/  IMAD.MOV.U32 R247, RZ, RZ, -0x1 ;  /* 0xfffffffffff77424 */ /* 0x000fe200078e00ff */
[----:B------:R-:W3:Y:S01]  /*0050*/  LDCU.64 UR6, c[0x0][0x470] ;  /* 0x00008e00ff0677ac */ /* 0x000ee20008000a00 */
[----:B------:R-:W4:Y:S05]  /*0060*/  LDCU.64 UR4, c[0x0][0x478] ;  /* 0x00008f00ff0477ac */ /* 0x000f2a0008000a00 */
[----:B------:R-:W1:Y:S01]  /*0070*/  LDC.64 R6, c[0x0][0x468] ;  /* 0x00011a00ff067b82 */ /* 0x000e620000000a00 */
[----:B------:R-:W1:Y:S01]  /*0080*/  LDCU.64 UR16, c[0x0][0x358] ;  /* 0x00006b00ff1077ac */ /* 0x000e620008000a00 */
[----:B--2---:R-:W-:-:S02]  /*0090*/  ISETP.NE.U32.AND P1, PT, RZ, UR8, PT ;  /* 0x00000008ff007c0c */ /* 0x004fc4000bf25070 */
[----:B------:R-:W-:Y:S02]  /*00a0*/  ISETP.NE.U32.AND P0, PT, RZ, UR8, PT ;  /* 0x00000008ff007c0c */ /* 0x000fe4000bf05070 */
[----:B---3--:R-:W-:Y:S02]  /*00b0*/  ISETP.NE.U32.AND P4, PT, RZ, UR6, PT ;  /* 0x00000006ff007c0c */ /* 0x008fe4000bf85070 */
[----:B------:R-:W-:Y:S02]  /*00c0*/  ISETP.NE.AND.EX P1, PT, RZ, UR9, PT, P1 ;  /* 0x00000009ff007c0c */ /* 0x000fe4000bf25310 */
[----:B----4-:R-:W-:Y:S02]  /*00d0*/  ISETP.NE.U32.AND P2, PT, RZ, UR4, PT ;  /* 0x00000004ff007c0c */ /* 0x010fe4000bf45070 */
[----:B------:R-:W-:Y:S02]  /*00e0*/  ISETP.NE.AND.EX P0, PT, RZ, UR9, PT, P0 ;  /* 0x00000009ff007c0c */ /* 0x000fe4000bf05300 */
[----:B------:R-:W-:Y:S01]  /*00f0*/  ISETP.NE.AND.EX P4, PT, RZ, UR7, PT, P4 ;  /* 0x00000007ff007c0c */ /* 0x000fe2000bf85340 */
[----:B-1----:R-:W-:Y:S01]  /*0100*/  IMAD.WIDE.U32 R2, R23, 0x4, R2 ;  /* 0x0000000417027825 */ /* 0x002fe200078e0002 */
[----:B------:R-:W-:-:S03]  /*0110*/  ISETP.NE.AND.EX P2, PT, RZ, UR5, PT, P2 ;  /* 0x00000005ff007c0c */ /* 0x000fc6000bf45320 */
[----:B------:R-:W-:Y:S01]  /*0120*/  IMAD.SHL.U32 R11, R23, 0x4, RZ ;  /* 0x00000004170b7824 */ /* 0x000fe200078e00ff */
[----:B------:R-:W-:Y:S01]  /*0130*/  SHF.R.U32.HI R9, RZ, 0x1e, R23 ;  /* 0x0000001eff097819 */ /* 0x000fe20000011617 */
[----:B------:R-:W2:Y:S04]  /*0140*/  @P1 LDG.E R247, desc[UR16][R2.64] ;  /* 0x0000001002f71981 */ /* 0x000ea8000c1e1900 */
[----:B------:R1:W2:Y:S01]  /*0150*/  @P0 LDG.E R8, desc[UR16][R2.64+0x4] ;  /* 0x0000041002080981 */ /* 0x0002a2000c1e1900 */
[----:B------:R-:W-:Y:S01]  /*0160*/  IMAD.MOV.U32 R10, RZ, RZ, RZ ;  /* 0x000000ffff0a7224 */ /* 0x000fe200078e00ff */
[----:B------:R-:W-:-:S04]  /*0170*/  @P4 IADD3 R4, P3, PT, R11, UR6, RZ ;  /* 0x000000060b044c10 */ /* 0x000fc8000ff7e0ff */
[----:B------:R-:W-:-:S05]  /*0180*/  @P4 IADD3.X R5, PT, PT, R9, UR7, RZ, P3, !PT ;  /* 0x0000000709054c10 */ /* 0x000fca0009ffe4ff */
[----:B------:R3:W4:Y:S01]  /*0190*/  @P4 LDG.E R10, desc[UR16][R4.64] ;  /* 0x00000010040a4981 */ /* 0x000722000c1e1900 */
[----:B-1----:R-:W-:Y:S01]  /*01a0*/  @P2 IADD3 R2, P1, PT, R11, UR4, RZ ;  /* 0x000000040b022c10 */ /* 0x002fe2000ff3e0ff */
[----:B------:R-:W1:Y:S03]  /*01b0*/  LDCU.U8 UR4, c[0x0][0x532] ;  /* 0x0000a640ff0477ac */ /* 0x000e660008000000 */
[----:B------:R-:W-:-:S05]  /*01c0*/  @P2 IADD3.X R3, PT, PT, R9, UR5, RZ, P1, !PT ;  /* 0x0000000509032c10 */ /* 0x000fca0008ffe4ff */
[----:B------:R3:W4:Y:S01]  /*01d0*/  @P2 LDG.E R0, desc[UR16][R2.64] ;  /* 0x0000001002002981 */ /* 0x000722000c1e1900 */
[----:B------:R-:W-:Y:S01]  /*01e0*/  ISETP.EQ.U32.AND P3, PT, R6, RZ, PT ;  /* 0x000000ff0600720c */ /* 0x000fe20003f62070 */
[----:B------:R-:W3:Y:S01]  /*01f0*/  S2R R251, SR_CTAID.X ;  /* 0x0000000000fb7919 */ /* 0x000ee20000002500 */
[----:B------:R-:W2:Y:S01]  /*0200*/  @!P0 LDC R15, c[0x0][0x434] ;  /* 0x00010d00ff0f8b82 */ /* 0x000ea20000000800 */
[----:B-1----:R-:W-:-:S07]  /*0210*/  ISETP.NE.AND P4, PT, RZ, UR4, PT ;  /* 0x00000004ff007c0c */ /* 0x002fce000bf85270 */
[----:B---3--:R-:W1:Y:S01]  /*0220*/  @!P2 LDC.64 R4, c[0x0][0x488] ;  /* 0x00012200ff04ab82 */ /* 0x008e620000000a00 */
[----:B------:R-:W-:Y:S02]  /*0230*/  ISETP.EQ.OR.EX P3, PT, R7, RZ, !P4, P3 ;  /* 0x000000ff0700720c */ /* 0x000fe40006762730 */
[----:B------:R-:W-:Y:S01]  /*0240*/  IADD3 R2, P1, PT, R11, R6, RZ ;  /* 0x000000060b027210 */ /* 0x000fe20007f3e0ff */
[----:B------:R-:W-:-:S04]  /*0250*/  IMAD.MOV.U32 R11, RZ, RZ, -0x1 ;  /* 0xffffffffff0b7424 */ /* 0x000fc800078e00ff */
[----:B------:R-:W-:Y:S02]  /*0260*/  IMAD.X R3, R9, 0x1, R7, P1 ;  /* 0x0000000109037824 */ /* 0x000fe400008e0607 */
[----:B------:R-:W3:Y:S04]  /*0270*/  @!P2 LDC R9, c[0x0][0x43c] ;  /* 0x00010f00ff09ab82 */ /* 0x000ee80000000800 */
[----:B------:R1:W5:Y:S01]  /*0280*/  @!P3 LDG.E R11, desc[UR16][R2.64] ;  /* 0x00000010020bb981 */ /* 0x000362000c1e1900 */
[----:B------:R-:W-:-:S04]  /*0290*/  ISETP.NE.U32.AND P3, PT, R6, RZ, PT ;  /* 0x000000ff0600720c */ /* 0x000fc80003f65070 */
[----:B------:R-:W-:Y:S01]  /*02a0*/  ISETP.NE.AND.EX P3, PT, R7, RZ, PT, P3 ;  /* 0x000000ff0700720c */ /* 0x000fe20003f65330 */
[----:B------:R-:W1:Y:S01]  /*02b0*/  S2R R22, SR_CTAID.Z ;  /* 0x0000000000167919 */ /* 0x000e620000002700 */
[----:B------:R-:W1:Y:S01]  /*02c0*/  S2R R226, SR_TID.X ;  /* 0x0000000000e27919 */ /* 0x000e620000002100 */
[----:B------:R-:W-:Y:S02]  /*02d0*/  IMAD.SHL.U32 R249, R251, 0x80, RZ ;  /* 0x00000080fbf97824 */ /* 0x000fe400078e00ff */
[----:B--2---:R-:W-:Y:S01]  /*02e0*/  @P0 IMAD.IADD R15, R8, 0x1, -R247 ;  /* 0x00000001080f0824 */ /* 0x004fe200078e0af7 */
[----:B-1----:R-:W-:-:S04]  /*02f0*/  @!P2 ISETP.NE.U32.AND P0, PT, R4, RZ, PT ;  /* 0x000000ff0400a20c */ /* 0x002fc80003f05070 */
[----:B------:R-:W-:Y:S02]  /*0300*/  @!P2 ISETP.NE.AND.EX P0, PT, R5, RZ, PT, P0 ;  /* 0x000000ff0500a20c */ /* 0x000fe40003f05300 */
[----:B------:R-:W-:Y:S02]  /*0310*/  ISETP.GT.AND P1, PT, R15, R249, PT ;  /* 0x000000f90f00720c */ /* 0x000fe40003f24270 */
[----:B---3--:R-:W-:Y:S01]  /*0320*/  @!P2 SEL R4, R9, RZ, P0 ;  /* 0x000000ff0904a207 */ /* 0x008fe20000000000 */
[----:B----4-:R-:W-:Y:S02]  /*0330*/  @P2 IMAD.IADD R24, R0, 0x1, -R10 ;  /* 0x0000000100182824 */ /* 0x010fe400078e0a0a */
[----:B------:R-:W1:Y:S01]  /*0340*/  @!P3 LDC R0, c[0x0][0x438] ;  /* 0x00010e00ff00bb82 */ /* 0x000e620000000800 */
[----:B------:R-:W-:Y:S07]  /*0350*/  @!P3 BRA `(.L_x_45) ;  /* 0x00000000000cb947 */ /* 0x000fee0003800000 */
[----:B-1----:R-:W2:Y:S02]  /*0360*/  @P4 LDG.E R0, desc[UR16][R2.64+0x4] ;  /* 0x0000041002004981 */ /* 0x002ea4000c1e1900 */
[----:B--2--5:R-:W-:-:S06]  /*0370*/  @P4 IADD3 R0, PT, PT, R0, -R11, RZ ;  /* 0x8000000b00004210 */ /* 0x024fcc0007ffe0ff */
[----:B------:R2:W5:Y:S02]  /*0380*/  @!P4 LDG.E R0, desc[UR16][R2.64] ;  /* 0x000000100200c981 */ /* 0x000564000c1e1900 */
.L_x_45:
[----:B-1---5:R-:W-:Y:S01]  /*0390*/  @!P2 IADD3 R24, PT, PT, R4, R0, -R10 ;  /* 0x000000000418a210 */ /* 0x022fe20007ffe80a */
[----:B------:R-:W-:Y:S06]  /*03a0*/  @!P1 EXIT ;  /* 0x000000000000994d */ /* 0x000fec0003800000 */
[C---:B------:R-:W-:Y:S01]  /*03b0*/  ISETP.GT.AND P0, PT, R24.reuse, RZ, PT ;  /* 0x000000ff1800720c */ /* 0x040fe20003f04270 */
[----:B------:R-:W-:-:S05]  /*03c0*/  VIADD R0, R24, 0x3f ;  /* 0x0000003f18007836 */ /* 0x000fca0000000000 */
[----:B--2---:R-:W-:-:S04]  /*03d0*/  SHF.R.S32.HI R2, RZ, 0x1f, R0 ;  /* 0x0000001fff027819 */ /* 0x004fc80000011400 */
[----:B------:R-:W-:-:S03]  /*03e0*/  LEA.HI R229, R2, R0, RZ, 0x6 ;  /* 0x0000000002e57211 */ /* 0x000fc600078f30ff */
[----:B------:R-:W-:Y:S05]  /*03f0*/  @P0 BRA `(.L_x_46) ;  /* 0x0000000c000c0947 */ /* 0x000fea0003800000 */
[----:B------:R-:W1:Y:S01]  /*0400*/  LDC.U8 R0, c[0x0][0x549] ;  /* 0x00015240ff007b82 */ /* 0x000e620000000000 */
[----:B------:R-:W-:Y:S02]  /*0410*/  ISETP.NE.AND P1, PT, R247, -0x1, PT ;  /* 0xfffffffff700780c */ /* 0x000fe40003f25270 */
[----:B------:R-:W-:-:S05]  /*0420*/  SHF.L.U32 R18, R226, 0x3, RZ ;  /* 0x00000003e2127819 */ /* 0x000fca00000006ff */
[----:B------:R-:W2:Y:S08]  /*0430*/  LDC.U8 R11, c[0x0][0x548] ;  /* 0x00015200ff0b7b82 */ /* 0x000eb00000000000 */
[----:B------:R-:W3:Y:S01]  /*0440*/  @!P1 LDC.64 R6, c[0x0][0x400] ;  /* 0x00010000ff069b82 */ /* 0x000ee20000000a00 */
[----:B-1----:R-:W-:-:S07]  /*0450*/  ISETP.NE.AND P6, PT, R0, RZ, PT ;  /* 0x000000ff0000720c */ /* 0x002fce0003fc5270 */
[----:B------:R-:W1:Y:S08]  /*0460*/  @P1 LDC.64 R8, c[0x0][0x408] ;  /* 0x00010200ff081b82 */ /* 0x000e700000000a00 */
[----:B------:R-:W4:Y:S01]  /*0470*/  @P6 LDC.64 R2, c[0x0][0x430] ;  /* 0x00010c00ff026b82 */ /* 0x000f220000000a00 */
[----:B------:R-:W-:Y:S01]  /*0480*/  @P6 MOV R13, 0x1 ;  /* 0x00000001000d6802 */ /* 0x000fe20000000f00 */
[----:B---3--:R-:W-:-:S06]  /*0490*/  @!P1 IMAD.WIDE.U32 R4, R23, R6, RZ ;  /* 0x0000000617049225 */ /* 0x008fcc00078e00ff */
[----:B------:R-:W3:Y:S01]  /*04a0*/  @P6 LDC R12, c[0x0][0x430] ;  /* 0x00010c00ff0c6b82 */ /* 0x000ee20000000800 */
[----:B------:R-:W-:Y:S01]  /*04b0*/  @!P1 MOV R0, R4 ;  /* 0x0000000400009202 */ /* 0x000fe20000000f00 */
[----:B----4-:R-:W-:Y:S02]  /*04c0*/  @P6 IMAD R14, R2, R3, RZ ;  /* 0x00000003020e6224 */ /* 0x010fe400078e02ff */
[----:B-1----:R-:W-:Y:S01]  /*04d0*/  @P1 IMAD.WIDE.U32 R2, R247, R8, RZ ;  /* 0x00000008f7021225 */ /* 0x002fe200078e00ff */
[----:B--2---:R-:W-:Y:S06]  /*04e0*/  @P6 BRA `(.L_x_47) ;  /* 0x0000000000286947 */ /* 0x004fec0003800000 */
[----:B------:R-:W-:Y:S01]  /*04f0*/  ISETP.NE.AND P0, PT, R11, RZ, PT ;  /* 0x000000ff0b00720c */ /* 0x000fe20003f05270 */
[----:B------:R-:W1:-:S12]  /*0500*/  LDC R10, c[0x0][0x3e0] ;  /* 0x0000f800ff0a7b82 */ /* 0x000e580000000800 */
[----:B------:R-:W2:Y:S01]  /*0510*/  @P0 LDC R14, c[0x0][0x454] ;  /* 0x00011500ff0e0b82 */ /* 0x000ea20000000800 */
[----:B---3--:R-:W-:Y:S02]  /*0520*/  @P0 MOV R12, 0x1 ;  /* 0x00000001000c0802 */ /* 0x008fe40000000f00 */
[----:B------:R-:W-:-:S05]  /*0530*/  @!P0 MOV R12, 0x1 ;  /* 0x00000001000c8802 */ /* 0x000fca0000000f00 */
[----:B------:R-:W1:Y:S08]  /*0540*/  @P0 LDC R8, c[0x0][0x454] ;  /* 0x00011500ff080b82 */ /* 0x000e700000000800 */
[----:B------:R-:W3:Y:S08]  /*0550*/  @!P0 LDC R6, c[0x0][0x434] ;  /* 0x00010d00ff068b82 */ /* 0x000ef00000000800 */
[----:B------:R-:W4:Y:S01]  /*0560*/  @!P0 LDC R14, c[0x0][0x434] ;  /* 0x00010d00ff0e8b82 */ /* 0x000f220000000800 */
[----:B-1----:R-:W-:-:S02]  /*0570*/  @P0 IMAD R13, R8, R10, RZ ;  /* 0x0000000a080d0224 */ /* 0x002fc400078e02ff */
[----:B--23--:R-:W-:-:S07]  /*0580*/  @!P0 IMAD R13, R6, R10, RZ ;  /* 0x0000000a060d8224 */ /* 0x00cfce00078e02ff */
.L_x_47:
[----:B------:R-:W-:Y:S01]  /*0590*/  @P1 IMAD.MOV.U32 R0, RZ, RZ, R2 ;  /* 0x000000ffff001224 */ /* 0x000fe200078e0002 */
[----:B------:R-:W1:Y:S01]  /*05a0*/  LDCU.64 UR4, c[0x0][0x410] ;  /* 0x00008200ff0477ac */ /* 0x000e620008000a00 */
[----:B------:R-:W-:Y:S01]  /*05b0*/  LOP3.LUT R18, R18, 0x18, RZ, 0xc0, !PT ;  /* 0x0000001812127812 */ /* 0x000fe200078ec0ff */
[----:B------:R-:W-:Y:S01]  /*05c0*/  @!P1 IMAD R4, R23, R7, R5 ;  /* 0x0000000717049224 */ /* 0x000fe200078e0205 */
[----:B------:R-:W2:Y:S01]  /*05d0*/  LDC R19, c[0x0][0x434] ;  /* 0x00010d00ff137b82 */ /* 0x000ea20000000800 */
[----:B------:R-:W-:Y:S01]  /*05e0*/  @P1 IMAD R4, R247, R9, R3 ;  /* 0x00000009f7041224 */ /* 0x000fe200078e0203 */
[----:B------:R-:W-:Y:S01]  /*05f0*/  IADD3 R2, P0, PT, R18, R0, RZ ;  /* 0x0000000012027210 */ /* 0x000fe20007f1e0ff */
[----:B------:R-:W-:Y:S01]  /*0600*/  IMAD.IADD R0, R15, 0x1, -R249 ;  /* 0x000000010f007824 */ /* 0x000fe200078e0af9 */
[----:B------:R-:W-:Y:S01]  /*0610*/  SHF.R.U32.HI R226, RZ, 0x2, R226 ;  /* 0x00000002ffe27819 */ /* 0x000fe200000116e2 */
[----:B------:R-:W-:Y:S01]  /*0620*/  IMAD.MOV.U32 R227, RZ, RZ, RZ ;  /* 0x000000ffffe37224 */ /* 0x000fe200078e00ff */
[----:B------:R-:W-:Y:S01]  /*0630*/  IADD3.X R3, PT, PT, RZ, R4, RZ, P0, !PT ;  /* 0x00000004ff037210 */ /* 0x000fe200007fe4ff */
[----:B------:R-:W-:Y:S01]  /*0640*/  BSSY.RECONVERGENT B0, `(.L_x_48) ;  /* 0x000001d000007945 */ /* 0x000fe20003800200 */
[C---:B------:R-:W-:Y:S01]  /*0650*/  ISETP.GE.AND P0, PT, R226.reuse, R0, PT ;  /* 0x00000000e200720c */ /* 0x040fe20003f06270 */
[----:B------:R-:W-:Y:S01]  /*0660*/  VIADD R16, R226, 0x20 ;  /* 0x00000020e2107836 */ /* 0x000fe20000000000 */
[----:B------:R-:W-:Y:S01]  /*0670*/  ISETP.NE.AND P6, PT, R11, RZ, !P6 ;  /* 0x000000ff0b00720c */ /* 0x000fe200077c5270 */
[----:B------:R-:W-:Y:S01]  /*0680*/  IMAD.WIDE.U32 R4, R251, 0x80, R226 ;  /* 0x00000080fb047825 */ /* 0x000fe200078e00e2 */
[----:B------:R-:W-:-:S02]  /*0690*/  ISETP.NE.AND P1, PT, R247, -0x1, PT ;  /* 0xfffffffff700780c */ /* 0x000fc40003f25270 */
[----:B------:R-:W-:Y:S01]  /*06a0*/  ISETP.GE.AND P2, PT, R16, R0, PT ;  /* 0x000000001000720c */ /* 0x000fe20003f46270 */
[----:B-1----:R-:W-:Y:S01]  /*06b0*/  IMAD.WIDE.U32 R10, R22, UR4, R2 ;  /* 0x00000004160a7c25 */ /* 0x002fe2000f8e0002 */
[----:B------:R-:W-:Y:S02]  /*06c0*/  IADD3 R17, PT, PT, R226, 0x40, RZ ;  /* 0x00000040e2117810 */ /* 0x000fe40007ffe0ff */
[----:B------:R-:W-:Y:S01]  /*06d0*/  LOP3.LUT R21, R18, 0x20, RZ, 0xfc, !PT ;  /* 0x0000002012157812 */ /* 0x000fe200078efcff */
[----:B------:R-:W-:Y:S01]  /*06e0*/  IMAD R9, R22, UR5, R11 ;  /* 0x0000000516097c24 */ /* 0x000fe2000f8e020b */
[----:B------:R-:W-:Y:S01]  /*06f0*/  LOP3.LUT R20, R18, 0x40, RZ, 0xfc, !PT ;  /* 0x0000004012147812 */ /* 0x000fe200078efcff */
[----:B------:R-:W-:Y:S06]  /*0700*/  @P0 BRA `(.L_x_49) ;  /* 0x0000000000400947 */ /* 0x000fec0003800000 */
[----:B------:R-:W1:Y:S01]  /*0710*/  LDCU.64 UR4, c[0x0][0x408] ;  /* 0x00008100ff0477ac */ /* 0x000e620008000a00 */
[----:B------:R-:W-:Y:S01]  /*0720*/  IMAD.MOV.U32 R8, RZ, RZ, R10 ;  /* 0x000000ffff087224 */ /* 0x000fe200078e000a */
[----:B------:R-:W5:Y:S01]  /*0730*/  LDCU UR8, c[0x0][0x440] ;  /* 0x00008800ff0877ac */ /* 0x000f620008000800 */
[----:B------:R-:W3:Y:S01]  /*0740*/  LDCU.64 UR6, c[0x0][0x3f0] ;  /* 0x00007e00ff0677ac */ /* 0x000ee20008000a00 */
[----:B-1----:R-:W-:Y:S02]  /*0750*/  IMAD R2, R5, UR4, RZ ;  /* 0x0000000405027c24 */ /* 0x002fe4000f8e02ff */
[----:B------:R-:W-:Y:S01]  /*0760*/  IMAD.WIDE.U32 R6, R4, UR4, R8 ;  /* 0x0000000404067c25 */ /* 0x000fe2000f8e0008 */
[----:B-----5:R-:W-:-:S03]  /*0770*/  ISETP.GE.AND P5, PT, R18, UR8, PT ;  /* 0x0000000812007c0c */ /* 0x020fc6000bfa6270 */
[----:B------:R-:W-:Y:S01]  /*0780*/  IMAD R3, R4, UR5, R2 ;  /* 0x0000000504037c24 */ /* 0x000fe2000f8e0202 */
[----:B------:R-:W-:Y:S02]  /*0790*/  ISETP.GE.AND P4, PT, R21, UR8, PT ;  /* 0x0000000815007c0c */ /* 0x000fe4000bf86270 */
[----:B------:R-:W-:Y:S01]  /*07a0*/  ISETP.GE.AND P3, PT, R20, UR8, PT ;  /* 0x0000000814007c0c */ /* 0x000fe2000bf66270 */
[----:B------:R-:W-:Y:S01]  /*07b0*/  IMAD.IADD R3, R7, 0x1, R3 ;  /* 0x0000000107037824 */ /* 0x000fe200078e0203 */
[----:B---3--:R-:W-:-:S04]  /*07c0*/  LEA R2, P0, R6, UR6, 0x1 ;  /* 0x0000000606027c11 */ /* 0x008fc8000f8008ff */
[----:B------:R-:W-:-:S05]  /*07d0*/  LEA.HI.X R3, R6, UR7, R3, 0x1, P0 ;  /* 0x0000000706037c11 */ /* 0x000fca00080f0c03 */
[----:B------:R1:W-:Y:S04]  /*07e0*/  @!P5 STG.E.128 desc[UR16][R2.64], RZ ;  /* 0x000000ff0200d986 */ /* 0x0003e8000c101d10 */
[----:B------:R1:W-:Y:S04]  /*07f0*/  @!P4 STG.E.128 desc[UR16][R2.64+0x40], RZ ;  /* 0x000040ff0200c986 */ /* 0x0003e8000c101d10 */
[----:B------:R1:W-:Y:S02]  /*0800*/  @!P3 STG.E.128 desc[UR16][R2.64+0x80], RZ ;  /* 0x000080ff0200b986 */ /* 0x0003e4000c101d10 */
.L_x_49:
[----:B------:R-:W-:Y:S05]  /*0810*/  BSYNC.RECONVERGENT B0 ;  /* 0x0000000000007941 */ /* 0x000fea0003800200 */
.L_x_48:
[----:B------:R-:W-:Y:S01]  /*0820*/  BSSY.RECONVERGENT B0, `(.L_x_50) ;  /* 0x0000016000007945 */ /* 0x000fe20003800200 */
[----:B------:R-:W-:-:S03]  /*0830*/  ISETP.GE.AND P0, PT, R17, R0, PT ;  /* 0x000000001100720c */ /* 0x000fc60003f06270 */
[----:B------:R-:W-:Y:S10]  /*0840*/  @P2 BRA `(.L_x_51) ;  /* 0x00000000004c2947 */ /* 0x000ff40003800000 */
[----:B------:R-:W5:Y:S01]  /*0850*/  LDCU.64 UR6, c[0x0][0x408] ;  /* 0x00008100ff0677ac */ /* 0x000f620008000a00 */
[----:B-1----:R-:W-:Y:S01]  /*0860*/  IADD3 R2, P2, PT, R4, 0x20, RZ ;  /* 0x0000002004027810 */ /* 0x002fe20007f5e0ff */
[----:B------:R-:W-:Y:S01]  /*0870*/  IMAD.MOV.U32 R6, RZ, RZ, R10 ;  /* 0x000000ffff067224 */ /* 0x000fe200078e000a */
[----:B------:R-:W-:Y:S01]  /*0880*/  MOV R7, R9 ;  /* 0x0000000900077202 */ /* 0x000fe20000000f00 */
[----:B------:R-:W1:Y:S02]  /*0890*/  LDCU UR8, c[0x0][0x440] ;  /* 0x00008800ff0877ac */ /* 0x000e640008000800 */
[----:B------:R-:W-:Y:S01]  /*08a0*/  IMAD.X R3, RZ, RZ, R5, P2 ;  /* 0x000000ffff037224 */ /* 0x000fe200010e0605 */
[----:B------:R-:W3:Y:S03]  /*08b0*/  LDCU.64 UR4, c[0x0][0x3f0] ;  /* 0x00007e00ff0477ac */ /* 0x000ee60008000a00 */
[----:B-----5:R-:W-:-:S02]  /*08c0*/  IMAD R3, R3, UR6, RZ ;  /* 0x0000000603037c24 */ /* 0x020fc4000f8e02ff */
[----:B------:R-:W-:Y:S01]  /*08d0*/  IMAD.WIDE.U32 R6, R2, UR6, R6 ;  /* 0x0000000602067c25 */ /* 0x000fe2000f8e0006 */
[----:B-1----:R-:W-:-:S03]  /*08e0*/  ISETP.GE.AND P4, PT, R18, UR8, PT ;  /* 0x0000000812007c0c */ /* 0x002fc6000bf86270 */
        /* <DEDUP_REMOVED lines=9> */
.L_x_51:
[----:B------:R-:W-:Y:S05]  /*0980*/  BSYNC.RECONVERGENT B0 ;  /* 0x0000000000007941 */ /* 0x000fea0003800200 */
.L_x_50:
[----:B------:R-:W-:Y:S01]  /*0990*/  BSSY.RECONVERGENT B0, `(.L_x_52) ;  /* 0x0000018000007945 */ /* 0x000fe20003800200 */
[----:B------:R-:W-:Y:S01]  /*09a0*/  ISETP.NE.AND P2, PT, R18, RZ, PT ;  /* 0x000000ff1200720c */ /* 0x000fe20003f45270 */
[----:B--2---:R-:W-:Y:S01]  /*09b0*/  IMAD R19, R23, R19, RZ ;  /* 0x0000001317137224 */ /* 0x004fe200078e02ff */
[----:B------:R-:W-:Y:S01]  /*09c0*/  IADD3 R15, PT, PT, R226, 0x60, RZ ;  /* 0x00000060e20f7810 */ /* 0x000fe20007ffe0ff */
[----:B------:R-:W-:Y:S05]  /*09d0*/  @P0 BRA `(.L_x_53) ;  /* 0x00000000004c0947 */ /* 0x000fea0003800000 */
[----:B------:R-:W2:Y:S01]  /*09e0*/  LDCU.64 UR6, c[0x0][0x408] ;  /* 0x00008100ff0677ac */ /* 0x000ea20008000a00 */
[----:B-1----:R-:W-:Y:S01]  /*09f0*/  IADD3 R2, P0, PT, R4, 0x40, RZ ;  /* 0x0000004004027810 */ /* 0x002fe20007f1e0ff */
[----:B------:R-:W-:Y:S01]  /*0a00*/  IMAD.MOV.U32 R6, RZ, RZ, R10 ;  /* 0x000000ffff067224 */ /* 0x000fe200078e000a */
[----:B------:R-:W-:Y:S01]  /*0a10*/  MOV R7, R9 ;  /* 0x0000000900077202 */ /* 0x000fe20000000f00 */
[----:B------:R-:W1:Y:S02]  /*0a20*/  LDCU UR8, c[0x0][0x440] ;  /* 0x00008800ff0877ac */ /* 0x000e640008000800 */
[----:B------:R-:W-:Y:S01]  /*0a30*/  IMAD.X R3, RZ, RZ, R5, P0 ;  /* 0x000000ffff037224 */ /* 0x000fe200000e0605 */
[----:B------:R-:W5:Y:S03]  /*0a40*/  LDCU.64 UR4, c[0x0][0x3f0] ;  /* 0x00007e00ff0477ac */ /* 0x000f660008000a00 */
[----:B--2---:R-:W-:-:S02]  /*0a50*/  IMAD R3, R3, UR6, RZ ;  /* 0x0000000603037c24 */ /* 0x004fc4000f8e02ff */
[----:B------:R-:W-:Y:S01]  /*0a60*/  IMAD.WIDE.U32 R6, R2, UR6, R6 ;  /* 0x0000000602067c25 */ /* 0x000fe2000f8e0006 */
[----:B-1----:R-:W-:-:S03]  /*0a70*/  ISETP.GE.AND P4, PT, R18, UR8, PT ;  /* 0x0000000812007c0c */ /* 0x002fc6000bf86270 */
[----:B------:R-:W-:Y:S01]  /*0a80*/  IMAD R3, R2, UR7, R3 ;  /* 0x0000000702037c24 */ /* 0x000fe2000f8e0203 */
[----:B------:R-:W-:Y:S02]  /*0a90*/  ISETP.GE.AND P3, PT, R21, UR8, PT ;  /* 0x0000000815007c0c */ /* 0x000fe4000bf66270 */
[----:B------:R-:W-:Y:S01]  /*0aa0*/  ISETP.GE.AND P0, PT, R20, UR8, PT ;  /* 0x0000000814007c0c */ /* 0x000fe2000bf06270 */
[----:B------:R-:W-:Y:S01]  /*0ab0*/  IMAD.IADD R3, R7, 0x1, R3 ;  /* 0x0000000107037824 */ /* 0x000fe200078e0203 */
[----:B-----5:R-:W-:-:S04]  /*0ac0*/  LEA R2, P5, R6, UR4, 0x1 ;  /* 0x0000000406027c11 */ /* 0x020fc8000f8a08ff */
[----:B------:R-:W-:-:S05]  /*0ad0*/  LEA.HI.X R3, R6, UR5, R3, 0x1, P5 ;  /* 0x0000000506037c11 */ /* 0x000fca000a8f0c03 */
[----:B------:R2:W-:Y:S04]  /*0ae0*/  @!P4 STG.E.128 desc[UR16][R2.64], RZ ;  /* 0x000000ff0200c986 */ /* 0x0005e8000c101d10 */
[----:B------:R2:W-:Y:S04]  /*0af0*/  @!P3 STG.E.128 desc[UR16][R2.64+0x40], RZ ;  /* 0x000040ff0200b986 */ /* 0x0005e8000c101d10 */
[----:B------:R2:W-:Y:S02]  /*0b00*/  @!P0 STG.E.128 desc[UR16][R2.64+0x80], RZ ;  /* 0x000080ff02008986 */ /* 0x0005e4000c101d10 */
.L_x_53:
[----:B------:R-:W-:Y:S05]  /*0b10*/  BSYNC.RECONVERGENT B0 ;  /* 0x0000000000007941 */ /* 0x000fea0003800200 */
.L_x_52:
[----:B------:R-:W-:Y:S01]  /*0b20*/  ISETP.GE.AND P0, PT, R15, R0, PT ;  /* 0x000000000f00720c */ /* 0x000fe20003f06270 */
[----:B----4-:R-:W-:Y:S01]  /*0b30*/  IMAD R6, R22, R14, RZ ;  /* 0x0000000e16067224 */ /* 0x010fe200078e02ff */
[-C--:B------:R-:W-:Y:S01]  /*0b40*/  ISETP.GE.OR P5, PT, R226, R0.reuse, P2 ;  /* 0x00000000e200720c */ /* 0x080fe200017a6670 */
[----:B------:R-:W-:Y:S01]  /*0b50*/  BSSY.RECONVERGENT B0, `(.L_x_54) ;  /* 0x000001d000007945 */ /* 0x000fe20003800200 */
[-C--:B------:R-:W-:Y:S01]  /*0b60*/  ISETP.GE.OR P4, PT, R16, R0.reuse, P2 ;  /* 0x000000001000720c */ /* 0x080fe20001786670 */
[----:B------:R-:W-:Y:S01]  /*0b70*/  @!P6 IMAD R6, R23, R13, R6 ;  /* 0x0000000d1706e224 */ /* 0x000fe200078e0206 */
[----:B------:R-:W-:Y:S01]  /*0b80*/  ISETP.GE.OR P3, PT, R17, R0, P2 ;  /* 0x000000001100720c */ /* 0x000fe20001766670 */
[----:B---3--:R-:W-:Y:S01]  /*0b90*/  IMAD R7, R249, R12, RZ ;  /* 0x0000000cf9077224 */ /* 0x008fe200078e02ff */
[----:B------:R-:W-:Y:S02]  /*0ba0*/  ISETP.GE.OR P2, PT, R15, R0, P2 ;  /* 0x000000000f00720c */ /* 0x000fe40001746670 */
[----:B------:R-:W-:-:S04]  /*0bb0*/  SEL R0, R19, R247, !P1 ;  /* 0x000000f713007207 */ /* 0x000fc80004800000 */
[----:B------:R-:W-:Y:S02]  /*0bc0*/  SHF.R.S32.HI R14, RZ, 0x1f, R0 ;  /* 0x0000001fff0e7819 */ /* 0x000fe40000011400 */
[----:B------:R-:W-:Y:S01]  /*0bd0*/  SEL R13, R0, RZ, P6 ;  /* 0x000000ff000d7207 */ /* 0x000fe20003000000 */
[----:B------:R-:W-:Y:S06]  /*0be0*/  @P0 BRA `(.L_x_55) ;  /* 0x00000000004c0947 */ /* 0x000fec0003800000 */
[----:B------:R-:W3:Y:S01]  /*0bf0*/  LDCU.64 UR6, c[0x0][0x408] ;  /* 0x00008100ff0677ac */ /* 0x000ee20008000a00 */
[----:B------:R-:W-:Y:S01]  /*0c00*/  IADD3 R0, P0, PT, R4, 0x60, RZ ;  /* 0x0000006004007810 */ /* 0x000fe20007f1e0ff */
[----:B-12---:R-:W-:Y:S01]  /*0c10*/  IMAD.MOV.U32 R2, RZ, RZ, R10 ;  /* 0x000000ffff027224 */ /* 0x006fe200078e000a */
[----:B------:R-:W-:Y:S01]  /*0c20*/  MOV R3, R9 ;  /* 0x0000000900037202 */ /* 0x000fe20000000f00 */
[----:B------:R-:W1:Y:S02]  /*0c30*/  LDCU UR8, c[0x0][0x440] ;  /* 0x00008800ff0877ac */ /* 0x000e640008000800 */
[----:B------:R-:W-:Y:S01]  /*0c40*/  IMAD.X R4, RZ, RZ, R5, P0 ;  /* 0x000000ffff047224 */ /* 0x000fe200000e0605 */
[----:B------:R-:W2:Y:S03]  /*0c50*/  LDCU.64 UR4, c[0x0][0x3f0] ;  /* 0x00007e00ff0477ac */ /* 0x000ea60008000a00 */
[----:B---3--:R-:W-:-:S02]  /*0c60*/  IMAD R8, R4, UR6, RZ ;  /* 0x0000000604087c24 */ /* 0x008fc4000f8e02ff */
[----:B------:R-:W-:Y:S01]  /*0c70*/  IMAD.WIDE.U32 R4, R0, UR6, R2 ;  /* 0x0000000600047c25 */ /* 0x000fe2000f8e0002 */
[----:B-1----:R-:W-:-:S03]  /*0c80*/  ISETP.GE.AND P0, PT, R18, UR8, PT ;  /* 0x0000000812007c0c */ /* 0x002fc6000bf06270 */
[----:B------:R-:W-:Y:S01]  /*0c90*/  IMAD R0, R0, UR7, R8 ;  /* 0x0000000700007c24 */ /* 0x000fe2000f8e0208 */
[----:B--2---:R-:W-:-:S03]  /*0ca0*/  LEA R2, P1, R4, UR4, 0x1 ;  /* 0x0000000404027c11 */ /* 0x004fc6000f8208ff */
[----:B------:R-:W-:-:S05]  /*0cb0*/  IMAD.IADD R0, R5, 0x1, R0 ;  /* 0x0000000105007824 */ /* 0x000fca00078e0200 */
[----:B------:R-:W-:Y:S02]  /*0cc0*/  LEA.HI.X R3, R4, UR5, R0, 0x1, P1 ;  /* 0x0000000504037c11 */ /* 0x000fe400088f0c00 */
[----:B------:R-:W-:-:S03]  /*0cd0*/  ISETP.GE.AND P1, PT, R21, UR8, PT ;  /* 0x0000000815007c0c */ /* 0x000fc6000bf26270 */
[----:B------:R3:W-:Y:S01]  /*0ce0*/  @!P0 STG.E.128 desc[UR16][R2.64], RZ ;  /* 0x000000ff02008986 */ /* 0x0007e2000c101d10 */
[----:B------:R-:W-:-:S09]  /*0cf0*/  ISETP.GE.AND P0, PT, R20, UR8, PT ;  /* 0x0000000814007c0c */ /* 0x000fd2000bf06270 */
[----:B------:R3:W-:Y:S04]  /*0d00*/  @!P1 STG.E.128 desc[UR16][R2.64+0x40], RZ ;  /* 0x000040ff02009986 */ /* 0x0007e8000c101d10 */
[----:B------:R3:W-:Y:S02]  /*0d10*/  @!P0 STG.E.128 desc[UR16][R2.64+0x80], RZ ;  /* 0x000080ff02008986 */ /* 0x0007e4000c101d10 */
.L_x_55:
[----:B------:R-:W-:Y:S05]  /*0d20*/  BSYNC.RECONVERGENT B0 ;  /* 0x0000000000007941 */ /* 0x000fea0003800200 */
.L_x_54:
[----:B------:R-:W-:Y:S01]  /*0d30*/  SEL R0, R14, RZ, P6 ;  /* 0x000000ff0e007207 */ /* 0x000fe20003000000 */
[----:B------:R-:W-:Y:S01]  /*0d40*/  BSSY.RECONVERGENT B0, `(.L_x_56) ;  /* 0x000000e000007945 */ /* 0x000fe20003800200 */
[--C-:B------:R-:W-:Y:S02]  /*0d50*/  IADD3 R5, P1, P0, R7, R13, R6.reuse ;  /* 0x0000000d07057210 */ /* 0x100fe4000783e006 */
[----:B-123--:R-:W-:Y:S02]  /*0d60*/  SHF.R.S32.HI R2, RZ, 0x1f, R7 ;  /* 0x0000001fff027819 */ /* 0x00efe40000011407 */
[----:B------:R-:W-:-:S04]  /*0d70*/  SHF.R.S32.HI R3, RZ, 0x1f, R6 ;  /* 0x0000001fff037819 */ /* 0x000fc80000011406 */
[----:B------:R-:W-:Y:S01]  /*0d80*/  IADD3.X R4, PT, PT, R2, R0, R3, P1, P0 ;  /* 0x0000000002047210 */ /* 0x000fe20000fe0403 */
[----:B------:R-:W-:Y:S06]  /*0d90*/  @P5 BRA `(.L_x_57) ;  /* 0x0000000000205947 */ /* 0x000fec0003800000 */
[----:B------:R-:W1:Y:S01]  /*0da0*/  LDCU.64 UR4, c[0x0][0x420] ;  /* 0x00008400ff0477ac */ /* 0x000e620008000a00 */
[----:B------:R-:W-:-:S05]  /*0db0*/  IMAD R0, R226, R12, RZ ;  /* 0x0000000ce2007224 */ /* 0x000fca00078e02ff */
[----:B------:R-:W-:-:S04]  /*0dc0*/  IADD3 R3, P0, PT, R0, R5, RZ ;  /* 0x0000000500037210 */ /* 0x000fc80007f1e0ff */
[----:B------:R-:W-:Y:S02]  /*0dd0*/  LEA.HI.X.SX32 R0, R0, R4, 0x1, P0 ;  /* 0x0000000400007211 */ /* 0x000fe400000f0eff */
[----:B-1----:R-:W-:-:S04]  /*0de0*/  LEA R2, P0, R3, UR4, 0x2 ;  /* 0x0000000403027c11 */ /* 0x002fc8000f8010ff */
[----:B------:R-:W-:Y:S01]  /*0df0*/  LEA.HI.X R3, R3, UR5, R0, 0x2, P0 ;  /* 0x0000000503037c11 */ /* 0x000fe200080f1400 */
[----:B------:R-:W-:-:S05]  /*0e00*/  IMAD.MOV.U32 R0, RZ, RZ, 0x7f800000 ;  /* 0x7f800000ff007424 */ /* 0x000fca00078e00ff */
[----:B------:R1:W-:Y:S03]  /*0e10*/  STG.E desc[UR16][R2.64], R0 ;  /* 0x0000000002007986 */ /* 0x0003e6000c101910 */
.L_x_57:
[----:B------:R-:W-:Y:S05]  /*0e20*/  BSYNC.RECONVERGENT B0 ;  /* 0x0000000000007941 */ /* 0x000fea0003800200 */
.L_x_56:
[----:B------:R-:W-:Y:S04]  /*0e30*/  BSSY.RECONVERGENT B0, `(.L_x_58) ;  /* 0x000000a000007945 */ /* 0x000fe80003800200 */
[----:B------:R-:W-:Y:S05]  /*0e40*/  @P4 BRA `(.L_x_59) ;  /* 0x0000000000204947 */ /* 0x000fea0003800000 */
[----:B------:R-:W2:Y:S01]  /*0e50*/  LDCU.64 UR4, c[0x0][0x420] ;  /* 0x00008400ff0477ac */ /* 0x000ea20008000a00 */
[----:B-1----:R-:W-:-:S05]  /*0e60*/  IMAD R0, R16, R12, RZ ;  /* 0x0000000c10007224 */ /* 0x002fca00078e02ff */
[----:B------:R-:W-:-:S04]  /*0e70*/  IADD3 R3, P0, PT, R0, R5, RZ ;  /* 0x0000000500037210 */ /* 0x000fc80007f1e0ff */
[----:B------:R-:W-:Y:S02]  /*0e80*/  LEA.HI.X.SX32 R0, R0, R4, 0x1, P0 ;  /* 0x0000000400007211 */ /* 0x000fe400000f0eff */
[----:B--2---:R-:W-:-:S04]  /*0e90*/  LEA R2, P0, R3, UR4, 0x2 ;  /* 0x0000000403027c11 */ /* 0x004fc8000f8010ff */
[----:B------:R-:W-:Y:S01]  /*0ea0*/  LEA.HI.X R3, R3, UR5, R0, 0x2, P0 ;  /* 0x0000000503037c11 */ /* 0x000fe200080f1400 */
[----:B------:R-:W-:-:S05]  /*0eb0*/  IMAD.MOV.U32 R0, RZ, RZ, 0x7f800000 ;  /* 0x7f800000ff007424 */ /* 0x000fca00078e00ff */
[----:B------:R2:W-:Y:S03]  /*0ec0*/  STG.E desc[UR16][R2.64], R0 ;  /* 0x0000000002007986 */ /* 0x0005e6000c101910 */
.L_x_59:
[----:B------:R-:W-:Y:S05]  /*0ed0*/  BSYNC.RECONVERGENT B0 ;  /* 0x0000000000007941 */ /* 0x000fea0003800200 */
.L_x_58:
[----:B------:R-:W-:Y:S04]  /*0ee0*/  BSSY.RECONVERGENT B0, `(.L_x_60) ;  /* 0x000000a000007945 */ /* 0x000fe80003800200 */
[----:B------:R-:W-:Y:S05]  /*0ef0*/  @P3 BRA `(.L_x_61) ;  /* 0x0000000000203947 */ /* 0x000fea0003800000 */
[----:B------:R-:W3:Y:S01]  /*0f00*/  LDCU.64 UR4, c[0x0][0x420] ;  /* 0x00008400ff0477ac */ /* 0x000ee20008000a00 */
[----:B-12---:R-:W-:-:S05]  /*0f10*/  IMAD R0, R17, R12, RZ ;  /* 0x0000000c11007224 */ /* 0x006fca00078e02ff */
[----:B------:R-:W-:-:S04]  /*0f20*/  IADD3 R3, P0, PT, R0, R5, RZ ;  /* 0x0000000500037210 */ /* 0x000fc80007f1e0ff */
[----:B------:R-:W-:Y:S02]  /*0f30*/  LEA.HI.X.SX32 R0, R0, R4, 0x1, P0 ;  /* 0x0000000400007211 */ /* 0x000fe400000f0eff */
[----:B---3--:R-:W-:-:S04]  /*0f40*/  LEA R2, P0, R3, UR4, 0x2 ;  /* 0x0000000403027c11 */ /* 0x008fc8000f8010ff */
[----:B------:R-:W-:Y:S01]  /*0f50*/  LEA.HI.X R3, R3, UR5, R0, 0x2, P0 ;  /* 0x0000000503037c11 */ /* 0x000fe200080f1400 */
[----:B------:R-:W-:-:S05]  /*0f60*/  IMAD.MOV.U32 R0, RZ, RZ, 0x7f800000 ;  /* 0x7f800000ff007424 */ /* 0x000fca00078e00ff */
[----:B------:R3:W-:Y:S03]  /*0f70*/  STG.E desc[UR16][R2.64], R0 ;  /* 0x0000000002007986 */ /* 0x0007e6000c101910 */
.L_x_61:
[----:B------:R-:W-:Y:S05]  /*0f80*/  BSYNC.RECONVERGENT B0 ;  /* 0x0000000000007941 */ /* 0x000fea0003800200 */
.L_x_60:
[----:B------:R-:W-:Y:S05]  /*0f90*/  @P2 EXIT ;  /* 0x000000000000294d */ /* 0x000fea0003800000 */
[----:B------:R-:W4:Y:S01]  /*0fa0*/  LDCU.64 UR4, c[0x0][0x420] ;  /* 0x00008400ff0477ac */ /* 0x000f220008000a00 */
[----:B-123--:R-:W-:-:S05]  /*0fb0*/  IMAD R0, R15, R12, RZ ;  /* 0x0000000c0f007224 */ /* 0x00efca00078e02ff */
[----:B------:R-:W-:-:S04]  /*0fc0*/  IADD3 R3, P0, PT, R0, R5, RZ ;  /* 0x0000000500037210 */ /* 0x000fc80007f1e0ff */
[----:B------:R-:W-:Y:S02]  /*0fd0*/  LEA.HI.X.SX32 R0, R0, R4, 0x1, P0 ;  /* 0x0000000400007211 */ /* 0x000fe400000f0eff */
[----:B----4-:R-:W-:-:S04]  /*0fe0*/  LEA R2, P0, R3, UR4, 0x2 ;  /* 0x0000000403027c11 */ /* 0x010fc8000f8010ff */
[----:B------:R-:W-:Y:S01]  /*0ff0*/  LEA.HI.X R3, R3, UR5, R0, 0x2, P0 ;  /* 0x0000000503037c11 */ /* 0x000fe200080f1400 */
[----:B------:R-:W-:-:S05]  /*1000*/  IMAD.MOV.U32 R0, RZ, RZ, 0x7f800000 ;  /* 0x7f800000ff007424 */ /* 0x000fca00078e00ff */
[----:B------:R-:W-:Y:S01]  /*1010*/  STG.E desc[UR16][R2.64], R0 ;  /* 0x0000000002007986 */ /* 0x000fe2000c101910 */
[----:B------:R-:W-:Y:S05]  /*1020*/  EXIT ;  /* 0x000000000000794d */ /* 0x000fea0003800000 */
.L_x_46:
[----:B------:R-:W-:Y:S02]  /*1030*/  ISETP.NE.AND P0, PT, R247, -0x1, PT ;  /* 0xfffffffff700780c */ /* 0x000fe40003f05270 */
[----:B------:R-:W-:-:S11]  /*1040*/  ISETP.NE.AND P2, PT, R11, -0x1, PT ;  /* 0xffffffff0b00780c */ /* 0x000fd60003f45270 */
[----:B------:R-:W1:Y:S08]  /*1050*/  @!P0 LDC.64 R6, c[0x0][0x398] ;  /* 0x0000e600ff068b82 */ /* 0x000e700000000a00 */
[----:B------:R-:W2:Y:S01]  /*1060*/  @P0 LDC.64 R8, c[0x0][0x3b0] ;  /* 0x0000ec00ff080b82 */ /* 0x000ea20000000a00 */
[----:B-1----:R-:W-:-:S04]  /*1070*/  @!P0 IMAD.WIDE.U32 R4, R23, R6, RZ ;  /* 0x0000000617048225 */ /* 0x002fc800078e00ff */
[----:B------:R-:W-:Y:S02]  /*1080*/  @!P0 IMAD R14, R23, R7, R5 ;  /* 0x00000007170e8224 */ /* 0x000fe400078e0205 */
[----:B--2---:R-:W-:Y:S01]  /*1090*/  @P0 IMAD.WIDE.U32 R2, R247, R8, RZ ;  /* 0x00000008f7020225 */ /* 0x004fe200078e00ff */
[----:B------:R-:W-:-:S03]  /*10a0*/  @!P0 MOV R8, R4 ;  /* 0x0000000400088202 */ /* 0x000fc60000000f00 */
        /* <DEDUP_REMOVED lines=12> */
[----:B------:R-:W-:Y:S01]  /*1170*/  MOV R5, R2 ;  /* 0x0000000200057202 */ /* 0x000fe20000000f00 */
[----:B------:R-:W-:Y:S06]  /*1180*/  BRA `(.L_x_63) ;  /* 0x0000000000187947 */ /* 0x000fec0003800000 */
.L_x_62:
[----:B------:R-:W1:Y:S01]  /*1190*/  LDCU.64 UR8, c[0x0][0x3b8] ;  /* 0x00007700ff0877ac */ /* 0x000e620008000a00 */
[----:B------:R-:W-:-:S05]  /*11a0*/  IADD3 R2, PT, PT, R10, R11, RZ ;  /* 0x0000000b0a027210 */ /* 0x000fca0007ffe0ff */
[C---:B-1----:R-:W-:Y:S02]  /*11b0*/  IMAD R0, R2.reuse, UR9, RZ ;  /* 0x0000000902007c24 */ /* 0x042fe4000f8e02ff */
[----:B------:R-:W-:-:S05]  /*11c0*/  IMAD.WIDE.U32 R2, R2, UR8, RZ ;  /* 0x0000000802027c25 */ /* 0x000fca000f8e00ff */
[----:B------:R-:W-:Y:S02]  /*11d0*/  IADD3 R7, PT, PT, R3, R0, RZ ;  /* 0x0000000003077210 */ /* 0x000fe40007ffe0ff */
[----:B------:R-:W-:-:S07]  /*11e0*/  MOV R5, R2 ;  /* 0x0000000200057202 */ /* 0x000fce0000000f00 */
.L_x_63:
[----:B------:R-:W1:Y:S01]  /*11f0*/  LDC R9, c[0x0][0x3e8] ;  /* 0x0000fa00ff097b82 */ /* 0x000e620000000800 */
[----:B------:R-:W-:Y:S02]  /*1200*/  IABS R6, R22 ;  /* 0x0000001600067213 */ /* 0x000fe40000000000 */
[----:B-1----:R-:W-:-:S04]  /*1210*/  IABS R4, R9 ;  /* 0x0000000900047213 */ /* 0x002fc80000000000 */
[----:B------:R-:W1:Y:S08]  /*1220*/  I2F.RP R2, R4 ;  /* 0x0000000400027306 */ /* 0x000e700000209400 */
[----:B-1----:R-:W1:Y:S02]  /*1230*/  MUFU.RCP R2, R2 ;  /* 0x0000000200027308 */ /* 0x002e640000001000 */
[----:B-1----:R-:W-:-:S06]  /*1240*/  VIADD R2, R2, 0xffffffe ;  /* 0x0ffffffe02027836 */ /* 0x002fcc0000000000 */
[----:B------:R-:W1:Y:S02]  /*1250*/  F2I.FTZ.U32.TRUNC.NTZ R3, R2 ;  /* 0x0000000200037305 */ /* 0x000e64000021f000 */
[----:B-1----:R-:W-:Y:S01]  /*1260*/  IMAD.MOV R0, RZ, RZ, -R3 ;  /* 0x000000ffff007224 */ /* 0x002fe200078e0a03 */
[----:B------:R-:W-:-:S03]  /*1270*/  MOV R2, RZ ;  /* 0x000000ff00027202 */ /* 0x000fc60000000f00 */
[----:B------:R-:W-:-:S04]  /*1280*/  IMAD R0, R0, R4, RZ ;  /* 0x0000000400007224 */ /* 0x000fc800078e02ff */
[----:B------:R-:W-:-:S04]  /*1290*/  IMAD.HI.U32 R0, R3, R0, R2 ;  /* 0x0000000003007227 */ /* 0x000fc800078e0002 */
[----:B------:R-:W-:-:S04]  /*12a0*/  IMAD.MOV.U32 R3, RZ, RZ, R6 ;  /* 0x000000ffff037224 */ /* 0x000fc800078e0006 */
[----:B------:R-:W-:-:S04]  /*12b0*/  IMAD.HI.U32 R0, R0, R3, RZ ;  /* 0x0000000300007227 */ /* 0x000fc800078e00ff */
[----:B------:R-:W-:-:S04]  /*12c0*/  IMAD.MOV R2, RZ, RZ, -R0 ;  /* 0x000000ffff027224 */ /* 0x000fc800078e0a00 */
[----:B------:R-:W-:-:S05]  /*12d0*/  IMAD R2, R4, R2, R3 ;  /* 0x0000000204027224 */ /* 0x000fca00078e0203 */
[----:B------:R-:W-:-:S13]  /*12e0*/  ISETP.GT.U32.AND P1, PT, R4, R2, PT ;  /* 0x000000020400720c */ /* 0x000fda0003f24070 */
[-C--:B------:R-:W-:Y:S01]  /*12f0*/  @!P1 IADD3 R2, PT, PT, R2, -R4.reuse, RZ ;  /* 0x8000000402029210 */ /* 0x080fe20007ffe0ff */
[----:B------:R-:W-:Y:S01]  /*1300*/  @!P1 VIADD R0, R0, 0x1 ;  /* 0x0000000100009836 */ /* 0x000fe20000000000 */
[----:B------:R-:W-:Y:S02]  /*1310*/  ISETP.NE.AND P1, PT, R9, RZ, PT ;  /* 0x000000ff0900720c */ /* 0x000fe40003f25270 */
[----:B------:R-:W-:Y:S02]  /*1320*/  ISETP.GE.U32.AND P3, PT, R2, R4, PT ;  /* 0x000000040200720c */ /* 0x000fe40003f66070 */
[----:B------:R-:W-:-:S04]  /*1330*/  LOP3.LUT R2, R22, R9, RZ, 0x3c, !PT ;  /* 0x0000000916027212 */ /* 0x000fc800078e3cff */
[----:B------:R-:W-:-:S07]  /*1340*/  ISETP.GE.AND P0, PT, R2, RZ, PT ;  /* 0x000000ff0200720c */ /* 0x000fce0003f06270 */
[----:B------:R-:W-:-:S05]  /*1350*/  @P3 IADD3 R0, PT, PT, R0, 0x1, RZ ;  /* 0x0000000100003810 */ /* 0x000fca0007ffe0ff */
[----:B------:R-:W-:-:S05]  /*1360*/  IMAD.MOV.U32 R6, RZ, RZ, R0 ;  /* 0x000000ffff067224 */ /* 0x000fca00078e0000 */
        /* <DEDUP_REMOVED lines=15> */
.L_x_64:
[----:B------:R-:W1:Y:S01]  /*1460*/  LDC.64 R12, c[0x0][0x3c0] ;  /* 0x0000f000ff0c7b82 */ /* 0x000e620000000a00 */
[----:B------:R-:W-:-:S05]  /*1470*/  IADD3 R0, PT, PT, R10, R11, RZ ;  /* 0x0000000b0a007210 */ /* 0x000fca0007ffe0ff */
[C---:B-1----:R-:W-:Y:S02]  /*1480*/  IMAD R4, R0.reuse, R13, RZ ;  /* 0x0000000d00047224 */ /* 0x042fe400078e02ff */
[----:B------:R-:W-:-:S05]  /*1490*/  IMAD.WIDE.U32 R2, R0, R12, RZ ;  /* 0x0000000c00027225 */ /* 0x000fca00078e00ff */
[----:B------:R-:W-:-:S07]  /*14a0*/  IADD3 R0, PT, PT, R3, R4, RZ ;  /* 0x0000000403007210 */ /* 0x000fce0007ffe0ff */
.L_x_65:
[C---:B------:R-:W-:Y:S01]  /*14b0*/  IMAD.SHL.U32 R11, R226.reuse, 0x8, RZ ;  /* 0x00000008e20b7824 */ /* 0x040fe200078e00ff */
[----:B------:R-:W1:Y:S01]  /*14c0*/  LDCU.128 UR4, c[0x0][0x3d0] ;  /* 0x00007a00ff0477ac */ /* 0x000e620008000c00 */
[----:B------:R-:W-:Y:S01]  /*14d0*/  SHF.R.U32.HI R17, RZ, 0x2, R226 ;  /* 0x00000002ff117819 */ /* 0x000fe200000116e2 */
[----:B------:R-:W2:Y:S01]  /*14e0*/  S2UR UR18, SR_CgaCtaId ;  /* 0x00000000001279c3 */ /* 0x000ea20000008800 */
[----:B------:R-:W-:Y:S01]  /*14f0*/  IMAD.IADD R249, R15, 0x1, -R249 ;  /* 0x000000010ff97824 */ /* 0x000fe200078e0af9 */
[C---:B------:R-:W-:Y:S01]  /*1500*/  LOP3.LUT R248, R11.reuse, 0x18, RZ, 0xc0, !PT ;  /* 0x000000180bf87812 */ /* 0x040fe200078ec0ff */
[----:B------:R-:W3:Y:S01]  /*1510*/  LDCU.64 UR14, c[0x0][0x388] ;  /* 0x00007100ff0e77ac */ /* 0x000ee20008000a00 */
[----:B------:R-:W-:Y:S01]  /*1520*/  LOP3.LUT R16, R11, 0xd8, RZ, 0xc0, !PT ;  /* 0x000000d80b107812 */ /* 0x000fe200078ec0ff */
[----:B------:R-:W-:Y:S01]  /*1530*/  IMAD.SHL.U32 R222, R226, 0x4, RZ ;  /* 0x00000004e2de7824 */ /* 0x000fe200078e00ff */
[C---:B------:R-:W-:Y:S01]  /*1540*/  IADD3 R4, P1, PT, R248.reuse, R5, RZ ;  /* 0x00000005f8047210 */ /* 0x040fe20007f3e0ff */
[----:B------:R-:W4:Y:S01]  /*1550*/  LDCU.64 UR12, c[0x0][0x390] ;  /* 0x00007200ff0c77ac */ /* 0x000f220008000a00 */
[----:B------:R-:W-:Y:S01]  /*1560*/  IADD3 R2, P0, PT, R248, R2, RZ ;  /* 0x00000002f8027210 */ /* 0x000fe20007f1e0ff */
[----:B------:R-:W-:Y:S01]  /*1570*/  BSSY.RECONVERGENT B0, `(.L_x_66) ;  /* 0x0000046000007945 */ /* 0x000fe20003800200 */
[----:B------:R-:W-:Y:S01]  /*1580*/  SHF.L.U32 R152, R226, 0x5, RZ ;  /* 0x00000005e2987819 */ /* 0x000fe200000006ff */
[----:B------:R-:W-:Y:S01]  /*1590*/  IMAD.X R5, RZ, RZ, R7, P1 ;  /* 0x000000ffff057224 */ /* 0x000fe200008e0607 */
[----:B------:R-:W5:Y:S01]  /*15a0*/  LDCU.64 UR10, c[0x0][0x3c8] ;  /* 0x00007900ff0a77ac */ /* 0x000f620008000a00 */
[----:B------:R-:W-:Y:S01]  /*15b0*/  IMAD.X R3, RZ, RZ, R0, P0 ;  /* 0x000000ffff037224 */ /* 0x000fe200000e0600 */
[----:B------:R-:W-:Y:S01]  /*15c0*/  SHF.R.S32.HI R0, RZ, 0x1f, R6 ;  /* 0x0000001fff007819 */ /* 0x000fe20000011406 */
[----:B------:R-:W-:Y:S01]  /*15d0*/  IMAD.WIDE.U32 R4, R17, UR8, R4 ;  /* 0x0000000811047c25 */ /* 0x000fe2000f8e0004 */
[----:B------:R-:W-:-:S02]  /*15e0*/  IADD3 R8, P0, PT, R248, R8, RZ ;  /* 0x00000008f8087210 */ /* 0x000fc40007f1e0ff */
[C---:B------:R-:W-:Y:S01]  /*15f0*/  LOP3.LUT R243, R248.reuse, 0x20, RZ, 0xfc, !PT ;  /* 0x00000020f8f37812 */ /* 0x040fe200078efcff */
[----:B------:R-:W-:Y:S01]  /*1600*/  IMAD R5, R17, UR9, R5 ;  /* 0x0000000911057c24 */ /* 0x000fe2000f8e0205 */
[----:B------:R-:W-:Y:S01]  /*1610*/  LOP3.LUT R244, R248, 0x40, RZ, 0xfc, !PT ;  /* 0x00000040f8f47812 */ /* 0x000fe200078efcff */
[C---:B-1----:R-:W-:Y:S02]  /*1620*/  IMAD R7, R0.reuse, UR4, RZ ;  /* 0x0000000400077c24 */ /* 0x042fe4000f8e02ff */
[----:B------:R-:W-:Y:S02]  /*1630*/  IMAD R0, R0, UR6, RZ ;  /* 0x0000000600007c24 */ /* 0x000fe4000f8e02ff */
[C---:B------:R-:W-:Y:S01]  /*1640*/  IMAD R10, R6.reuse, UR5, R7 ;  /* 0x00000005060a7c24 */ /* 0x040fe2000f8e0207 */
[----:B------:R-:W-:Y:S01]  /*1650*/  UMOV UR5, 0x400 ;  /* 0x0000040000057882 */ /* 0x000fe20000000000 */
[----:B------:R-:W-:Y:S01]  /*1660*/  IMAD.WIDE.U32 R4, R6, UR4, R4 ;  /* 0x0000000406047c25 */ /* 0x000fe2000f8e0004 */
[----:B--2---:R-:W-:-:S03]  /*1670*/  ULEA UR5, UR18, UR5, 0x18 ;  /* 0x0000000512057291 */ /* 0x004fc6000f8ec0ff */
[----:B------:R-:W-:Y:S01]  /*1680*/  IMAD.WIDE.U32 R2, R17, R12, R2 ;  /* 0x0000000c11027225 */ /* 0x000fe200078e0002 */
[----:B---3--:R-:W-:-:S03]  /*1690*/  LEA R231, P1, R4, UR14, 0x1 ;  /* 0x0000000e04e77c11 */ /* 0x008fc6000f8208ff */
[----:B------:R-:W-:Y:S01]  /*16a0*/  IMAD R7, R6, UR7, R0 ;  /* 0x0000000706077c24 */ /* 0x000fe2000f8e0200 */
[----:B------:R-:W-:Y:S01]  /*16b0*/  IADD3 R0, PT, PT, R5, R10, RZ ;  /* 0x0000000a05007210 */ /* 0x000fe20007ffe0ff */
[C---:B------:R-:W-:Y:S02]  /*16c0*/  IMAD R3, R17.reuse, R13, R3 ;  /* 0x0000000d11037224 */ /* 0x040fe400078e0203 */
[----:B------:R-:W-:Y:S01]  /*16d0*/  IMAD.X R9, RZ, RZ, R14, P0 ;  /* 0x000000ffff097224 */ /* 0x000fe200000e060e */
[----:B------:R-:W-:Y:S01]  /*16e0*/  LEA.HI.X R230, R4, UR15, R0, 0x1, P1 ;  /* 0x0000000f04e67c11 */ /* 0x000fe200088f0c00 */
[----:B------:R-:W-:Y:S01]  /*16f0*/  IMAD.WIDE.U32 R2, R6, UR6, R2 ;  /* 0x0000000606027c25 */ /* 0x000fe2000f8e0002 */
[----:B------:R-:W-:Y:S02]  /*1700*/  ISETP.GE.AND P1, PT, R17, R249, PT ;  /* 0x000000f91100720c */ /* 0x000fe40003f26270 */
[----:B------:R-:W-:Y:S01]  /*1710*/  LOP3.LUT R6, R16, 0x18, R226, 0x78, !PT ;  /* 0x0000001810067812 */ /* 0x000fe200078e78e2 */
[----:B------:R-:W-:Y:S01]  /*1720*/  IMAD.IADD R3, R3, 0x1, R7 ;  /* 0x0000000103037824 */ /* 0x000fe200078e0207 */
[----:B----4-:R-:W-:Y:S01]  /*1730*/  LEA R242, P0, R2, UR12, 0x1 ;  /* 0x0000000c02f27c11 */ /* 0x010fe2000f8008ff */
[----:B-----5:R-:W-:Y:S01]  /*1740*/  IMAD.WIDE.U32 R8, R22, UR10, R8 ;  /* 0x0000000a16087c25 */ /* 0x020fe2000f8e0008 */
[----:B------:R-:W-:-:S02]  /*1750*/  LOP3.LUT R6, R6, 0x1f20, R11, 0xf8, !PT ;  /* 0x00001f2006067812 */ /* 0x000fc400078ef80b */
[----:B------:R-:W-:Y:S01]  /*1760*/  LEA.HI.X R241, R2, UR13, R3, 0x1, P0 ;  /* 0x0000000d02f17c11 */ /* 0x000fe200080f0c03 */
[----:B------:R-:W-:Y:S01]  /*1770*/  IMAD R3, R22, UR11, R9 ;  /* 0x0000000b16037c24 */ /* 0x000fe2000f8e0209 */
[----:B------:R-:W-:Y:S01]  /*1780*/  LOP3.LUT R0, R222, 0x18, RZ, 0xc0, !PT ;  /* 0x00000018de007812 */ /* 0x000fe200078ec0ff */
[----:B------:R-:W-:Y:S01]  /*1790*/  IMAD.SHL.U32 R223, R226, 0x10, RZ ;  /* 0x00000010e2df7824 */ /* 0x000fe200078e00ff */
[C---:B------:R-:W-:Y:S02]  /*17a0*/  LEA R250, P0, R251.reuse, R17, 0x7 ;  /* 0x00000011fbfa7211 */ /* 0x040fe400078038ff */
[----:B------:R-:W-:Y:S02]  /*17b0*/  LOP3.LUT R10, R0, 0xc0, R152, 0xf8, !PT ;  /* 0x000000c0000a7812 */ /* 0x000fe400078ef898 */
[----:B------:R-:W-:Y:S02]  /*17c0*/  LEA.HI.X R251, R251, RZ, RZ, 0x7, P0 ;  /* 0x000000fffbfb7211 */ /* 0x000fe400000f3cff */
[----:B------:R-:W-:Y:S01]  /*17d0*/  LEA R228, R6, UR5, 0x1 ;  /* 0x0000000506e47c11 */ /* 0x000fe2000f8e08ff */
[----:B------:R-:W-:Y:S06]  /*17e0*/  @P1 BRA `(.L_x_67) ;  /* 0x0000000000781947 */ /* 0x000fec0003800000 */
[----:B------:R-:W1:Y:S01]  /*17f0*/  LDCU.64 UR6, c[0x0][0x3b0] ;  /* 0x00007600ff0677ac */ /* 0x000e620008000a00 */
[----:B------:R-:W-:Y:S01]  /*1800*/  IMAD.MOV.U32 R2, RZ, RZ, R8 ;  /* 0x000000ffff027224 */ /* 0x000fe200078e0008 */
[----:B------:R-:W2:Y:S01]  /*1810*/  LDCU UR4, c[0x0][0x440] ;  /* 0x00008800ff0477ac */ /* 0x000ea20008000800 */
[----:B------:R-:W3:Y:S01]  /*1820*/  LDCU.64 UR10, c[0x0][0x380] ;  /* 0x00007000ff0a77ac */ /* 0x000ee20008000a00 */
[----:B-1----:R-:W-:Y:S02]  /*1830*/  IMAD R0, R251, UR6, RZ ;  /* 0x00000006fb007c24 */ /* 0x002fe4000f8e02ff */
[----:B------:R-:W-:Y:S01]  /*1840*/  IMAD.WIDE.U32 R6, R250, UR6, R2 ;  /* 0x00000006fa067c25 */ /* 0x000fe2000f8e0002 */
[----:B--2---:R-:W-:-:S03]  /*1850*/  ISETP.GE.AND P1, PT, R248, UR4, PT ;  /* 0x00000004f8007c0c */ /* 0x004fc6000bf26270 */
[----:B------:R-:W-:Y:S01]  /*1860*/  IMAD R0, R250, UR7, R0 ;  /* 0x00000007fa007c24 */ /* 0x000fe2000f8e0200 */
[----:B------:R-:W-:Y:S02]  /*1870*/  ISETP.GE.AND P0, PT, R243, UR4, PT ;  /* 0x00000004f3007c0c */ /* 0x000fe4000bf06270 */
[----:B---3--:R-:W-:Y:S01]  /*1880*/  LEA R4, P2, R6, UR10, 0x1 ;  /* 0x0000000a06047c11 */ /* 0x008fe2000f8408ff */
[----:B------:R-:W-:-:S05]  /*1890*/  IMAD.IADD R0, R7, 0x1, R0 ;  /* 0x0000000107007824 */ /* 0x000fca00078e0200 */
[----:B------:R-:W-:-:S05]  /*18a0*/  LEA.HI.X R5, R6, UR11, R0, 0x1, P2 ;  /* 0x0000000b06057c11 */ /* 0x000fca00090f0c00 */
[----:B------:R-:W-:Y:S01]  /*18b0*/  @!PT LDS RZ, [RZ] ;  /* 0x00000000fffff984 */ /* 0x000fe20000000800 */
[----:B------:R-:W-:Y:S01]  /*18c0*/  @!PT LDS RZ, [RZ] ;  /* 0x00000000fffff984 */ /* 0x000fe20000000800 */
[----:B------:R-:W-:Y:S01]  /*18d0*/  @!PT LDS RZ, [RZ] ;  /* 0x00000000fffff984 */ /* 0x000fe20000000800 */
[----:B------:R1:W-:Y:S04]  /*18e0*/  @!P1 LDGSTS.E.BYPASS.LTC128B.128 [R228], desc[UR16][R4.64] ;  /* 0x0000000004e49fae */ /* 0x0003e8000b981a10 */
[----:B------:R1:W-:Y:S04]  /*18f0*/  @P1 STS.128 [R228], RZ ;  /* 0x000000ffe4001388 */ /* 0x0003e80000000c00 */
[----:B------:R-:W-:Y:S01]  /*1900*/  @!PT LDS RZ, [RZ] ;  /* 0x00000000fffff984 */ /* 0x000fe20000000800 */
[----:B------:R-:W-:Y:S01]  /*1910*/  @!PT LDS RZ, [RZ] ;  /* 0x00000000fffff984 */ /* 0x000fe20000000800 */
[----:B------:R-:W-:Y:S01]  /*1920*/  @!PT LDS RZ, [RZ] ;  /* 0x00000000fffff984 */ /* 0x000fe20000000800 */
[----:B------:R1:W-:Y:S04]  /*1930*/  @!P0 LDGSTS.E.BYPASS.LTC128B.128 [R228+0x2000], desc[UR16][R4.64+0x40] ;  /* 0x0200004004e48fae */ /* 0x0003e8000b981a10 */
[----:B------:R1:W-:Y:S01]  /*1940*/  @P0 STS.128 [R228+0x2000], RZ ;  /* 0x002000ffe4000388 */ /* 0x0003e20000000c00 */
[----:B------:R-:W-:-:S13]  /*1950*/  ISETP.GE.AND P0, PT, R244, UR4, PT ;  /* 0x00000004f4007c0c */ /* 0x000fda000bf06270 */
[----:B------:R-:W-:Y:S05]  /*1960*/  @P0 BRA `(.L_x_68) ;  /* 0x0000000000140947 */ /* 0x000fea0003800000 */
[----:B------:R-:W-:Y:S01]  /*1970*/  @!PT LDS RZ, [RZ] ;  /* 0x00000000fffff984 */ /* 0x000fe20000000800 */
[----:B------:R-:W-:Y:S01]  /*1980*/  @!PT LDS RZ, [RZ] ;  /* 0x00000000fffff984 */ /* 0x000fe20000000800 */
[----:B------:R-:W-:Y:S01]  /*1990*/  @!PT LDS RZ, [RZ] ;  /* 0x00000000fffff984 */ /* 0x000fe20000000800 */
[----:B------:R3:W-:Y:S01]  /*19a0*/  LDGSTS.E.BYPASS.LTC128B.128 [R228+0x4000], desc[UR16][R4.64+0x80] ;  /* 0x0400008004e47fae */ /* 0x0007e2000b981a10 */
[----:B------:R-:W-:Y:S05]  /*19b0*/  BRA `(.L_x_67) ;  /* 0x0000000000047947 */ /* 0x000fea0003800000 */
.L_x_68:
[----:B------:R2:W-:Y:S02]  /*19c0*/  STS.128 [R228+0x4000], RZ ;  /* 0x004000ffe4007388 */ /* 0x0005e40000000c00 */
.L_x_67:
[----:B------:R-:W-:Y:S05]  /*19d0*/  BSYNC.RECONVERGENT B0 ;  /* 0x0000000000007941 */ /* 0x000fea0003800200 */
.L_x_66:
[----:B------:R-:W-:Y:S01]  /*19e0*/  IADD3 R11, PT, PT, R17, 0x20, RZ ;  /* 0x00000020110b7810 */ /* 0x000fe20007ffe0ff */
[----:B------:R-:W-:Y:S03]  /*19f0*/  BSSY.RECONVERGENT B0, `(.L_x_69) ;  /* 0x0000024000007945 */ /* 0x000fe60003800200 */
[----:B------:R-:W-:-:S13]  /*1a00*/  ISETP.GE.AND P0, PT, R11, R249, PT ;  /* 0x000000f90b00720c */ /* 0x000fda0003f06270 */
[----:B------:R-:W-:Y:S05]  /*1a10*/  @P0 BRA `(.L_x_70) ;  /* 0x0000000000840947 */ /* 0x000fea0003800000 */
[----:B------:R-:W4:Y:S01]  /*1a20*/  LDCU.64 UR10, c[0x0][0x3b0] ;  /* 0x00007600ff0a77ac */ /* 0x000f220008000a00 */
[----:B------:R-:W-:Y:S01]  /*1a30*/  IADD3 R0, P0, PT, R250, 0x20, RZ ;  /* 0x00000020fa007810 */ /* 0x000fe20007f1e0ff */
[----:B------:R-:W-:Y:S01]  /*1a40*/  IMAD.MOV.U32 R6, RZ, RZ, R8 ;  /* 0x000000ffff067224 */ /* 0x000fe200078e0008 */
[----:B------:R-:W-:Y:S01]  /*1a50*/  MOV R7, R3 ;  /* 0x0000000300077202 */ /* 0x000fe20000000f00 */
[----:B------:R-:W5:Y:S02]  /*1a60*/  LDCU UR4, c[0x0][0x440] ;  /* 0x00008800ff0477ac */ /* 0x000f640008000800 */
[----:B-1-3--:R-:W-:Y:S01]  /*1a70*/  IMAD.X R4, RZ, RZ, R251, P0 ;  /* 0x000000ffff047224 */ /* 0x00afe200000e06fb */
[----:B------:R-:W1:Y:S03]  /*1a80*/  LDCU.64 UR6, c[0x0][0x380] ;  /* 0x00007000ff0677ac */ /* 0x000e660008000a00 */
[----:B----4-:R-:W-:-:S02]  /*1a90*/  IMAD R4, R4, UR10, RZ ;  /* 0x0000000a04047c24 */ /* 0x010fc4000f8e02ff */
[----:B------:R-:W-:Y:S01]  /*1aa0*/  IMAD.WIDE.U32 R6, R0, UR10, R6 ;  /* 0x0000000a00067c25 */ /* 0x000fe2000f8e0006 */
[----:B-----5:R-:W-:-:S03]  /*1ab0*/  ISETP.GE.AND P1, PT, R248, UR4, PT ;  /* 0x00000004f8007c0c */ /* 0x020fc6000bf26270 */
[----:B------:R-:W-:Y:S01]  /*1ac0*/  IMAD R0, R0, UR11, R4 ;  /* 0x0000000b00007c24 */ /* 0x000fe2000f8e0204 */
[----:B------:R-:W-:Y:S02]  /*1ad0*/  ISETP.GE.AND P0, PT, R243, UR4, PT ;  /* 0x00000004f3007c0c */ /* 0x000fe4000bf06270 */
[----:B-1----:R-:W-:Y:S01]  /*1ae0*/  LEA R4, P2, R6, UR6, 0x1 ;  /* 0x0000000606047c11 */ /* 0x002fe2000f8408ff */
[----:B------:R-:W-:-:S05]  /*1af0*/  IMAD.IADD R0, R7, 0x1, R0 ;  /* 0x0000000107007824 */ /* 0x000fca00078e0200 */
[----:B------:R-:W-:-:S05]  /*1b00*/  LEA.HI.X R5, R6, UR7, R0, 0x1, P2 ;  /* 0x0000000706057c11 */ /* 0x000fca00090f0c00 */
[----:B------:R-:W-:Y:S01]  /*1b10*/  @!PT LDS RZ, [RZ] ;  /* 0x00000000fffff984 */ /* 0x000fe20000000800 */
[----:B------:R-:W-:Y:S01]  /*1b20*/  @!PT LDS RZ, [RZ] ;  /* 0x00000000fffff984 */ /* 0x000fe20000000800 */
[----:B------:R-:W-:Y:S01]  /*1b30*/  @!PT LDS RZ, [RZ] ;  /* 0x00000000fffff984 */ /* 0x000fe20000000800 */
[----:B------:R1:W-:Y:S04]  /*1b40*/  @!P1 LDGSTS.E.BYPASS.LTC128B.128 [R228+0x800], desc[UR16][R4.64] ;  /* 0x0080000004e49fae */ /* 0x0003e8000b981a10 */
[----:B------:R1:W-:Y:S04]  /*1b50*/  @P1 STS.128 [R228+0x800], RZ ;  /* 0x000800ffe4001388 */ /* 0x0003e80000000c00 */
        /* <DEDUP_REMOVED lines=12> */
.L_x_71:
[----:B------:R3:W-:Y:S02]  /*1c20*/  STS.128 [R228+0x4800], RZ ;  /* 0x004800ffe4007388 */ /* 0x0007e40000000c00 */
.L_x_70:
[----:B------:R-:W-:Y:S05]  /*1c30*/  BSYNC.RECONVERGENT B0 ;  /* 0x0000000000007941 */ /* 0x000fea0003800200 */
.L_x_69:
[----:B------:R-:W-:Y:S01]  /*1c40*/  IADD3 R0, PT, PT, R17, 0x40, RZ ;  /* 0x0000004011007810 */ /* 0x000fe20007ffe0ff */
[----:B------:R-:W-:Y:S03]  /*1c50*/  BSSY.RECONVERGENT B0, `(.L_x_72) ;  /* 0x0000024000007945 */ /* 0x000fe60003800200 */
[----:B------:R-:W-:-:S13]  /*1c60*/  ISETP.GE.AND P0, PT, R0, R249, PT ;  /* 0x000000f90000720c */ /* 0x000fda0003f06270 */
[----:B------:R-:W-:Y:S05]  /*1c70*/  @P0 BRA `(.L_x_73) ;  /* 0x0000000000840947 */ /* 0x000fea0003800000 */
[----:B------:R-:W5:Y:S01]  /*1c80*/  LDCU.64 UR10, c[0x0][0x3b0] ;  /* 0x00007600ff0a77ac */ /* 0x000f620008000a00 */
[----:B------:R-:W-:Y:S01]  /*1c90*/  IADD3 R0, P0, PT, R250, 0x40, RZ ;  /* 0x00000040fa007810 */ /* 0x000fe20007f1e0ff */
[----:B------:R-:W-:Y:S01]  /*1ca0*/  IMAD.MOV.U32 R6, RZ, RZ, R8 ;  /* 0x000000ffff067224 */ /* 0x000fe200078e0008 */
[----:B------:R-:W-:Y:S01]  /*1cb0*/  MOV R7, R3 ;  /* 0x0000000300077202 */ /* 0x000fe20000000f00 */
[----:B------:R-:W2:Y:S02]  /*1cc0*/  LDCU UR4, c[0x0][0x440] ;  /* 0x00008800ff0477ac */ /* 0x000ea40008000800 */
[----:B-1-34-:R-:W-:Y:S01]  /*1cd0*/  IMAD.X R4, RZ, RZ, R251, P0 ;  /* 0x000000ffff047224 */ /* 0x01afe200000e06fb */
[----:B------:R-:W1:Y:S03]  /*1ce0*/  LDCU.64 UR6, c[0x0][0x380] ;  /* 0x00007000ff0677ac */ /* 0x000e660008000a00 */
[----:B-----5:R-:W-:-:S02]  /*1cf0*/  IMAD R4, R4, UR10, RZ ;  /* 0x0000000a04047c24 */ /* 0x020fc4000f8e02ff */
[----:B------:R-:W-:Y:S01]  /*1d00*/  IMAD.WIDE.U32 R6, R0, UR10, R6 ;  /* 0x0000000a00067c25 */ /* 0x000fe2000f8e0006 */
[----:B--2---:R-:W-:-:S03]  /*1d10*/  ISETP.GE.AND P1, PT, R248, UR4, PT ;  /* 0x00000004f8007c0c */ /* 0x004fc6000bf26270 */
        /* <DEDUP_REMOVED lines=22> */
.L_x_74:
[----:B------:R2:W-:Y:S02]  /*1e80*/  STS.128 [R228+0x5000], RZ ;  /* 0x005000ffe4007388 */ /* 0x0005e40000000c00 */
.L_x_73:
[----:B------:R-:W-:Y:S05]  /*1e90*/  BSYNC.RECONVERGENT B0 ;  /* 0x0000000000007941 */ /* 0x000fea0003800200 */
.L_x_72:
[----:B------:R-:W-:Y:S01]  /*1ea0*/  IADD3 R0, PT, PT, R17, 0x60, RZ ;  /* 0x0000006011007810 */ /* 0x000fe20007ffe0ff */
[----:B------:R-:W-:Y:S01]  /*1eb0*/  USHF.L.U64.HI UR12, UR8, 0x6, UR9 ;  /* 0x00000006080c7899 */ /* 0x000fe20008010209 */
[----:B------:R-:W-:Y:S01]  /*1ec0*/  BSSY.RECONVERGENT B0, `(.L_x_75) ;  /* 0x0000024000007945 */ /* 0x000fe20003800200 */
[----:B------:R-:W-:Y:S01]  /*1ed0*/  USHF.L.U32 UR13, UR8, 0x6, URZ ;  /* 0x00000006080d7899 */ /* 0x000fe200080006ff */
[----:B------:R-:W-:-:S13]  /*1ee0*/  ISETP.GE.AND P0, PT, R0, R249, PT ;  /* 0x000000f90000720c */ /* 0x000fda0003f06270 */
[----:B------:R-:W-:Y:S05]  /*1ef0*/  @P0 BRA `(.L_x_76) ;  /* 0x0000000000800947 */ /* 0x000fea0003800000 */
[----:B------:R-:W5:Y:S01]  /*1f00*/  LDCU.64 UR10, c[0x0][0x3b0] ;  /* 0x00007600ff0a77ac */ /* 0x000f620008000a00 */
[----:B------:R-:W-:Y:S01]  /*1f10*/  IADD3 R0, P0, PT, R250, 0x60, RZ ;  /* 0x00000060fa007810 */ /* 0x000fe20007f1e0ff */
[----:B------:R-:W1:Y:S04]  /*1f20*/  LDCU UR4, c[0x0][0x440] ;  /* 0x00008800ff0477ac */ /* 0x000e680008000800 */
[----:B------:R-:W-:Y:S01]  /*1f30*/  IMAD.X R2, RZ, RZ, R251, P0 ;  /* 0x000000ffff027224 */ /* 0x000fe200000e06fb */
[----:B------:R-:W2:Y:S03]  /*1f40*/  LDCU.64 UR6, c[0x0][0x380] ;  /* 0x00007000ff0677ac */ /* 0x000ea60008000a00 */
[----:B-----5:R-:W-:-:S02]  /*1f50*/  IMAD R6, R2, UR10, RZ ;  /* 0x0000000a02067c24 */ /* 0x020fc4000f8e02ff */
[----:B------:R-:W-:Y:S01]  /*1f60*/  IMAD.MOV.U32 R2, RZ, RZ, R8 ;  /* 0x000000ffff027224 */ /* 0x000fe200078e0008 */
[----:B-1----:R-:W-:-:S03]  /*1f70*/  ISETP.GE.AND P1, PT, R248, UR4, PT ;  /* 0x00000004f8007c0c */ /* 0x002fc6000bf26270 */
[----:B--234-:R-:W-:Y:S01]  /*1f80*/  IMAD.WIDE.U32 R4, R0, UR10, R2 ;  /* 0x0000000a00047c25 */ /* 0x01cfe2000f8e0002 */
[----:B------:R-:W-:-:S03]  /*1f90*/  ISETP.GE.AND P0, PT, R243, UR4, PT ;  /* 0x00000004f3007c0c */ /* 0x000fc6000bf06270 */
[----:B------:R-:W-:Y:S01]  /*1fa0*/  IMAD R0, R0, UR11, R6 ;  /* 0x0000000b00007c24 */ /* 0x000fe2000f8e0206 */
[----:B------:R-:W-:-:S03]  /*1fb0*/  LEA R2, P2, R4, UR6, 0x1 ;  /* 0x0000000604027c11 */ /* 0x000fc6000f8408ff */
        /* <DEDUP_REMOVED lines=19> */
.L_x_77:
[----:B------:R2:W-:Y:S02]  /*20f0*/  STS.128 [R228+0x5800], RZ ;  /* 0x005800ffe4007388 */ /* 0x0005e40000000c00 */
.L_x_76:
[----:B------:R-:W-:Y:S05]  /*2100*/  BSYNC.RECONVERGENT B0 ;  /* 0x0000000000007941 */ /* 0x000fea0003800200 */
.L_x_75:
[----:B------:R-:W-:Y:S01]  /*2110*/  LEA.HI.SX32 R25, R229, 0xffffffff, 0x1a ;  /* 0xffffffffe5197811 */ /* 0x000fe200078fd2ff */
[----:B------:R-:W-:Y:S03]  /*2120*/  BSSY.RECONVERGENT B0, `(.L_x_78) ;  /* 0x0000020000007945 */ /* 0x000fe60003800200 */
[----:B------:R-:W-:Y:S01]  /*2130*/  SHF.R.S32.HI R8, RZ, 0x1f, R25 ;  /* 0x0000001fff087819 */ /* 0x000fe20000011419 */
[C---:B------:R-:W-:Y:S02]  /*2140*/  IMAD R7, R25.reuse, -0x40, R24 ;  /* 0xffffffc019077824 */ /* 0x040fe400078e0218 */
[C---:B------:R-:W-:Y:S02]  /*2150*/  IMAD R0, R25.reuse, UR12, RZ ;  /* 0x0000000c19007c24 */ /* 0x040fe4000f8e02ff */
[----:B-1234-:R-:W-:Y:S01]  /*2160*/  IMAD.WIDE.U32 R4, R25, UR13, RZ ;  /* 0x0000000d19047c25 */ /* 0x01efe2000f8e00ff */
[----:B------:R-:W-:-:S03]  /*2170*/  ISETP.GE.AND P3, PT, R17, R7, PT ;  /* 0x000000071100720c */ /* 0x000fc60003f66270 */
[----:B------:R-:W-:-:S05]  /*2180*/  IMAD R0, R8, UR13, R0 ;  /* 0x0000000d08007c24 */ /* 0x000fca000f8e0200 */
[----:B------:R-:W-:-:S05]  /*2190*/  IADD3 R0, PT, PT, R5, R0, RZ ;  /* 0x0000000005007210 */ /* 0x000fca0007ffe0ff */
[----:B------:R-:W-:Y:S05]  /*21a0*/  @P3 BRA `(.L_x_79) ;  /* 0x00000000005c3947 */ /* 0x000fea0003800000 */
[----:B------:R-:W1:Y:S01]  /*21b0*/  LDCU UR4, c[0x0][0x440] ;  /* 0x00008800ff0477ac */ /* 0x000e620008000800 */
[----:B------:R-:W-:-:S04]  /*21c0*/  LEA R2, P2, R4, R231, 0x1 ;  /* 0x000000e704027211 */ /* 0x000fc800078408ff */
[----:B------:R-:W-:Y:S02]  /*21d0*/  LEA.HI.X R3, R4, R230, R0, 0x1, P2 ;  /* 0x000000e604037211 */ /* 0x000fe400010f0c00 */
[----:B-1----:R-:W-:Y:S02]  /*21e0*/  ISETP.GE.AND P1, PT, R248, UR4, PT ;  /* 0x00000004f8007c0c */ /* 0x002fe4000bf26270 */
[----:B------:R-:W-:-:S11]  /*21f0*/  ISETP.GE.AND P0, PT, R243, UR4, PT ;  /* 0x00000004f3007c0c */ /* 0x000fd6000bf06270 */
        /* <DEDUP_REMOVED lines=17> */
.L_x_80:
[----:B------:R2:W-:Y:S02]  /*2310*/  STS.128 [R228+0x8000], RZ ;  /* 0x008000ffe4007388 */ /* 0x0005e40000000c00 */
.L_x_79:
[----:B------:R-:W-:Y:S05]  /*2320*/  BSYNC.RECONVERGENT B0 ;  /* 0x0000000000007941 */ /* 0x000fea0003800200 */
.L_x_78:
[----:B------:R-:W-:Y:S01]  /*2330*/  ISETP.GE.AND P0, PT, R11, R7, PT ;  /* 0x000000070b00720c */ /* 0x000fe20003f06270 */
[----:B------:R-:W-:Y:S01]  /*2340*/  USHF.L.U64.HI UR9, UR8, 0x5, UR9 ;  /* 0x0000000508097899 */ /* 0x000fe20008010209 */
[----:B------:R-:W-:Y:S01]  /*2350*/  BSSY.RECONVERGENT B0, `(.L_x_81) ;  /* 0x000001e000007945 */ /* 0x000fe20003800200 */
[----:B------:R-:W-:Y:S01]  /*2360*/  USHF.L.U32 UR8, UR8, 0x5, URZ ;  /* 0x0000000508087899 */ /* 0x000fe200080006ff */
[C---:B------:R-:W-:Y:S01]  /*2370*/  SHF.L.U64.HI R9, R12.reuse, 0x6, R13 ;  /* 0x000000060c097819 */ /* 0x040fe2000001020d */
[----:B------:R-:W-:-:S08]  /*2380*/  IMAD.SHL.U32 R6, R12, 0x40, RZ ;  /* 0x000000400c067824 */ /* 0x000fd000078e00ff */
[----:B------:R-:W-:Y:S05]  /*2390*/  @P0 BRA `(.L_x_82) ;  /* 0x0000000000640947 */ /* 0x000fea0003800000 */
[----:B------:R-:W4:Y:S01]  /*23a0*/  LDCU UR4, c[0x0][0x440] ;  /* 0x00008800ff0477ac */ /* 0x000f220008000800 */
[----:B------:R-:W-:-:S04]  /*23b0*/  IADD3 R4, P0, PT, R4, UR8, RZ ;  /* 0x0000000804047c10 */ /* 0x000fc8000ff1e0ff */
[----:B------:R-:W-:Y:S02]  /*23c0*/  IADD3.X R0, PT, PT, R0, UR9, RZ, P0, !PT ;  /* 0x0000000900007c10 */ /* 0x000fe400087fe4ff */
[----:B-1-3--:R-:W-:-:S04]  /*23d0*/  LEA R2, P2, R4, R231, 0x1 ;  /* 0x000000e704027211 */ /* 0x00afc800078408ff */
[----:B------:R-:W-:Y:S02]  /*23e0*/  LEA.HI.X R3, R4, R230, R0, 0x1, P2 ;  /* 0x000000e604037211 */ /* 0x000fe400010f0c00 */
[----:B----4-:R-:W-:Y:S02]  /*23f0*/  ISETP.GE.AND P1, PT, R248, UR4, PT ;  /* 0x00000004f8007c0c */ /* 0x010fe4000bf26270 */
        /* <DEDUP_REMOVED lines=18> */
.L_x_83:
[----:B------:R3:W-:Y:S02]  /*2520*/  STS.128 [R228+0x8800], RZ ;  /* 0x008800ffe4007388 */ /* 0x0007e40000000c00 */
.L_x_82:
[----:B------:R-:W-:Y:S05]  /*2530*/  BSYNC.RECONVERGENT B0 ;  /* 0x0000000000007941 */ /* 0x000fea0003800200 */
.L_x_81:
[----:B------:R-:W0:Y:S01]  /*2540*/  LDGDEPBAR ;  /* 0x00000000000079af */ /* 0x000e220000000000 */
[-C--:B------:R-:W-:Y:S01]  /*2550*/  IMAD R0, R9, R25.reuse, RZ ;  /* 0x0000001909007224 */ /* 0x080fe200078e02ff */
[----:B------:R-:W-:Y:S01]  /*2560*/  BSSY.RECONVERGENT B0, `(.L_x_84) ;  /* 0x0000022000007945 */ /* 0x000fe20003800200 */
[----:B------:R-:W-:-:S04]  /*2570*/  IMAD.WIDE.U32 R4, R6, R25, RZ ;  /* 0x0000001906047225 */ /* 0x000fc800078e00ff */
[----:B------:R-:W-:-:S05]  /*2580*/  IMAD R0, R8, R6, R0 ;  /* 0x0000000608007224 */ /* 0x000fca00078e0200 */
[----:B------:R-:W-:Y:S01]  /*2590*/  IADD3 R0, PT, PT, R5, R0, RZ ;  /* 0x0000000005007210 */ /* 0x000fe20007ffe0ff */
[----:B------:R-:W-:-:S04]  /*25a0*/  DEPBAR.LE SB0, 0x0 ;  /* 0x000080000000791a */ /* 0x000fc80000000000 */
[----:B------:R-:W-:Y:S06]  /*25b0*/  BAR.SYNC.DEFER_BLOCKING 0x0 ;  /* 0x0000000000007b1d */ /* 0x000fec0000010000 */
[----:B------:R-:W-:Y:S05]  /*25c0*/  @P3 BRA `(.L_x_85) ;  /* 0x0000000000603947 */ /* 0x000fea0003800000 */
[----:B------:R-:W5:Y:S01]  /*25d0*/  LDCU UR4, c[0x0][0x440] ;  /* 0x00008800ff0477ac */ /* 0x000f620008000800 */
[----:B-1-34-:R-:W-:-:S04]  /*25e0*/  LEA R2, P2, R4, R242, 0x1 ;  /* 0x000000f204027211 */ /* 0x01afc800078408ff */
[----:B------:R-:W-:Y:S02]  /*25f0*/  LEA.HI.X R3, R4, R241, R0, 0x1, P2 ;  /* 0x000000f104037211 */ /* 0x000fe400010f0c00 */
[----:B-----5:R-:W-:Y:S02]  /*2600*/  ISETP.GE.AND P1, PT, R248, UR4, PT ;  /* 0x00000004f8007c0c */ /* 0x020fe4000bf26270 */
        /* <DEDUP_REMOVED lines=18> */
.L_x_86:
[----:B------:R4:W-:Y:S01]  /*2730*/  STS.128 [R228+0xb000], RZ ;  /* 0x00b000ffe4007388 */ /* 0x0009e20000000c00 */
[----:B------:R-:W-:Y:S05]  /*2740*/  BRA `(.L_x_87) ;  /* 0x00000000000c7947 */ /* 0x000fea0003800000 */
.L_x_85:
[----:B------:R1:W-:Y:S04]  /*2750*/  STS.128 [R228+0x9000], RZ ;  /* 0x009000ffe4007388 */ /* 0x0003e80000000c00 */
[----:B------:R1:W-:Y:S04]  /*2760*/  STS.128 [R228+0xa000], RZ ;  /* 0x00a000ffe4007388 */ /* 0x0003e80000000c00 */
[----:B------:R1:W-:Y:S02]  /*2770*/  STS.128 [R228+0xb000], RZ ;  /* 0x00b000ffe4007388 */ /* 0x0003e40000000c00 */
.L_x_87:
[----:B------:R-:W-:Y:S05]  /*2780*/  BSYNC.RECONVERGENT B0 ;  /* 0x0000000000007941 */ /* 0x000fea0003800200 */
.L_x_84:
[----:B------:R-:W-:Y:S01]  /*2790*/  ISETP.GE.AND P0, PT, R11, R7, PT ;  /* 0x000000070b00720c */ /* 0x000fe20003f06270 */
[----:B------:R-:W-:Y:S01]  /*27a0*/  BSSY.RECONVERGENT B0, `(.L_x_88) ;  /* 0x0000023000007945 */ /* 0x000fe20003800200 */
[----:B------:R-:W-:Y:S02]  /*27b0*/  SHF.R.U32.HI R27, RZ, 0x1, R226 ;  /* 0x00000001ff1b7819 */ /* 0x000fe400000116e2 */
[----:B------:R-:W-:Y:S02]  /*27c0*/  LOP3.LUT R8, R226, 0x8, RZ, 0xc0, !PT ;  /* 0x00000008e2087812 */ /* 0x000fe400078ec0ff */
[----:B------:R-:W-:Y:S02]  /*27d0*/  LOP3.LUT R6, R223, 0x3e00, RZ, 0xc0, !PT ;  /* 0x00003e00df067812 */ /* 0x000fe400078ec0ff */
[----:B------:R-:W-:Y:S02]  /*27e0*/  LOP3.LUT R7, R152, 0x120, RZ, 0xc0, !PT ;  /* 0x0000012098077812 */ /* 0x000fe400078ec0ff */
[----:B------:R-:W-:-:S03]  /*27f0*/  LOP3.LUT R27, R10, 0x8, R27, 0x78, !PT ;  /* 0x000000080a1b7812 */ /* 0x000fc600078e781b */
[----:B------:R1:W-:Y:S04]  /*2800*/  @P0 STS.128 [R228+0x9800], RZ ;  /* 0x009800ffe4000388 */ /* 0x0003e80000000c00 */
[----:B------:R1:W-:Y:S04]  /*2810*/  @P0 STS.128 [R228+0xa800], RZ ;  /* 0x00a800ffe4000388 */ /* 0x0003e80000000c00 */
[----:B------:R1:W-:Y:S01]  /*2820*/  @P0 STS.128 [R228+0xb800], RZ ;  /* 0x00b800ffe4000388 */ /* 0x0003e20000000c00 */
[----:B------:R-:W-:Y:S05]  /*2830*/  @P0 BRA `(.L_x_89) ;  /* 0x0000000000640947 */ /* 0x000fea0003800000 */
[----:B------:R-:W5:Y:S01]  /*2840*/  LDCU UR4, c[0x0][0x440] ;  /* 0x00008800ff0477ac */ /* 0x000f620008000800 */
[----:B------:R-:W-:-:S04]  /*2850*/  LEA R4, P0, R12, R4, 0x5 ;  /* 0x000000040c047211 */ /* 0x000fc800078028ff */
[----:B------:R-:W-:Y:S02]  /*2860*/  LEA.HI.X R0, R12, R0, R13, 0x5, P0 ;  /* 0x000000000c007211 */ /* 0x000fe400000f2c0d */
        /* <DEDUP_REMOVED lines=21> */
.L_x_90:
[----:B------:R3:W-:Y:S02]  /*29c0*/  STS.128 [R228+0xb800], RZ ;  /* 0x00b800ffe4007388 */ /* 0x0007e40000000c00 */
.L_x_89:
[----:B------:R-:W-:Y:S05]  /*29d0*/  BSYNC.RECONVERGENT B0 ;  /* 0x0000000000007941 */ /* 0x000fea0003800200 */
.L_x_88:
[----:B------:R-:W-:Y:S01]  /*29e0*/  LOP3.LUT R0, R223, 0x100, RZ, 0xc0, !PT ;  /* 0x00000100df007812 */ /* 0x000fe200078ec0ff */
[----:B------:R-:W-:Y:S01]  /*29f0*/  IMAD.MOV.U32 R26, RZ, RZ, 0x20 ;  /* 0x00000020ff1a7424 */ /* 0x000fe200078e00ff */
[----:B-1-34-:R-:W-:Y:S01]  /*2a00*/  LOP3.LUT R3, R10, R8, RZ, 0x3c, !PT ;  /* 0x000000080a037212 */ /* 0x01afe200078e3cff */
[----:B------:R-:W0:Y:S01]  /*2a10*/  LDGDEPBAR ;  /* 0x00000000000079af */ /* 0x000e220000000000 */
[----:B------:R-:W-:Y:S02]  /*2a20*/  LOP3.LUT R2, R0, 0x20, R152, 0xf8, !PT ;  /* 0x0000002000027812 */ /* 0x000fe400078ef898 */
[----:B------:R-:W-:Y:S02]  /*2a30*/  IADD3 R0, PT, PT, R27, R7, R6 ;  /* 0x000000071b007210 */ /* 0x000fe40007ffe006 */
[----:B------:R-:W-:Y:S01]  /*2a40*/  LOP3.LUT P0, RZ, R226, 0x4, RZ, 0xc0, !PT ;  /* 0x00000004e2ff7812 */ /* 0x000fe2000780c0ff */
[----:B------:R-:W-:Y:S01]  /*2a50*/  IMAD.IADD R2, R3, 0x1, R2 ;  /* 0x0000000103027824 */ /* 0x000fe200078e0202 */
[----:B------:R-:W-:-:S02]  /*2a60*/  LEA R220, R0, UR5, 0x1 ;  /* 0x0000000500dc7c11 */ /* 0x000fc4000f8e08ff */
[----:B------:R-:W-:Y:S02]  /*2a70*/  SEL R26, R26, 0xffffffe0, !P0 ;  /* 0xffffffe01a1a7807 */ /* 0x000fe40004000000 */
[----:B------:R-:W-:Y:S01]  /*2a80*/  LEA R0, R2, UR5, 0x1 ;  /* 0x0000000502007c11 */ /* 0x000fe2000f8e08ff */
[----:B------:R-:W-:Y:S02]  /*2a90*/  LDSM.16.M88.4 R12, [R220] ;  /* 0x00000000dc0c783b */ /* 0x000fe40000000200 */
[--C-:B------:R-:W-:Y:S02]  /*2aa0*/  IMAD.IADD R3, R220, 0x1, R26.reuse ;  /* 0x00000001dc037824 */ /* 0x100fe400078e021a */
[----:B------:R-:W1:Y:S01]  /*2ab0*/  LDSM.16.M88.4 R8, [R0+0x6000] ;  /* 0x006000000008783b */ /* 0x000e620000000200 */
[----:B------:R-:W-:-:S03]  /*2ac0*/  IMAD.IADD R2, R0, 0x1, R26 ;  /* 0x0000000100027824 */ /* 0x000fc600078e021a */
[----:B------:R-:W3:Y:S04]  /*2ad0*/  LDSM.16.M88.4 R4, [R220+0x1000] ;  /* 0x00100000dc04783b */ /* 0x000ee80000000200 */
[----:B------:R-:W4:Y:S04]  /*2ae0*/  LDSM.16.M88.4 R20, [R0+0x6400] ;  /* 0x006400000014783b */ /* 0x000f280000000200 */
[----:B------:R-:W5:Y:S04]  /*2af0*/  LDSM.16.M88.4 R16, [R0+0x6800] ;  /* 0x006800000010783b */ /* 0x000f680000000200 */
[----:B------:R-:W2:Y:S04]  /*2b00*/  LDSM.16.M88.4 R40, [R0+0x6c00] ;  /* 0x006c00000028783b */ /* 0x000ea80000000200 */
[----:B------:R-:W-:Y:S04]  /*2b10*/  LDSM.16.M88.4 R36, [R2+0x6400] ;  /* 0x006400000224783b */ /* 0x000fe80000000200 */
[----:B------:R-:W-:Y:S04]  /*2b20*/  LDSM.16.M88.4 R32, [R2+0x6800] ;  /* 0x006800000220783b */ /* 0x000fe80000000200 */
[----:B------:R-:W-:Y:S04]  /*2b30*/  LDSM.16.M88.4 R44, [R2+0x6000] ;  /* 0x00600000022c783b */ /* 0x000fe80000000200 */
[----:B------:R-:W-:Y:S04]  /*2b40*/  LDSM.16.M88.4 R28, [R2+0x6c00] ;  /* 0x006c0000021c783b */ /* 0x000fe80000000200 */
[----:B------:R-:W-:Y:S01]  /*2b50*/  LDSM.16.M88.4 R52, [R0+0x7400] ;  /* 0x007400000034783b */ /* 0x000fe20000000200 */
[-C--:B-1----:R-:W-:Y:S03]  /*2b60*/  HMMA.16816.F32 R120, R12, R8.reuse, RZ ;  /* 0x000000080c78723c */ /* 0x082fe600000018ff */
[----:B------:R-:W-:Y:S04]  /*2b70*/  LDSM.16.M88.4 R56, [R0+0x7000] ;  /* 0x007000000038783b */ /* 0x000fe80000000200 */
[----:B------:R-:W-:Y:S01]  /*2b80*/  LDSM.16.M88.4 R48, [R0+0x7c00] ;  /* 0x007c00000030783b */ /* 0x000fe20000000200 */
[C---:B---3--:R-:W-:Y:S08]  /*2b90*/  HMMA.16816.F32 R60, R4.reuse, R8, RZ ;  /* 0x00000008043c723c */ /* 0x048ff000000018ff */
[-C--:B------:R-:W-:Y:S08]  /*2ba0*/  HMMA.16816.F32 R108, R4, R10.reuse, RZ ;  /* 0x0000000a046c723c */ /* 0x080ff000000018ff */
[----:B------:R-:W-:Y:S01]  /*2bb0*/  HMMA.16816.F32 R116, R12, R10, RZ ;  /* 0x0000000a0c74723c */ /* 0x000fe200000018ff */
[----:B------:R-:W1:Y:S07]  /*2bc0*/  LDSM.16.M88.4 R8, [R3+0x1000] ;  /* 0x001000000308783b */ /* 0x000e6e0000000200 */
[C---:B----4-:R-:W-:Y:S08]  /*2bd0*/  HMMA.16816.F32 R64, R4.reuse, R20, RZ ;  /* 0x000000140440723c */ /* 0x050ff000000018ff */
[C---:B-----5:R-:W-:Y:S08]  /*2be0*/  HMMA.16816.F32 R80, R4.reuse, R16, RZ ;  /* 0x000000100450723c */ /* 0x060ff000000018ff */
[C---:B--2---:R-:W-:Y:S08]  /*2bf0*/  HMMA.16816.F32 R92, R4.reuse, R40, RZ ;  /* 0x00000028045c723c */ /* 0x044ff000000018ff */
[C---:B------:R-:W-:Y:S08]  /*2c00*/  HMMA.16816.F32 R104, R4.reuse, R22, RZ ;  /* 0x000000160468723c */ /* 0x040ff000000018ff */
[C---:B------:R-:W-:Y:S08]  /*2c10*/  HMMA.16816.F32 R112, R4.reuse, R18, RZ ;  /* 0x000000120470723c */ /* 0x040ff000000018ff */
[----:B------:R-:W-:Y:S01]  /*2c20*/  HMMA.16816.F32 R88, R4, R42, RZ ;  /* 0x0000002a0458723c */ /* 0x000fe200000018ff */
[----:B------:R-:W2:Y:S07]  /*2c30*/  LDSM.16.M88.4 R4, [R3] ;  /* 0x000000000304783b */ /* 0x000eae0000000200 */
[C---:B------:R-:W-:Y:S08]  /*2c40*/  HMMA.16816.F32 R72, R12.reuse, R16, RZ ;  /* 0x000000100c48723c */ /* 0x040ff000000018ff */
[C---:B------:R-:W-:Y:S01]  /*2c50*/  HMMA.16816.F32 R96, R12.reuse, R18, RZ ;  /* 0x000000120c60723c */ /* 0x040fe200000018ff */
[----:B------:R-:W3:Y:S07]  /*2c60*/  LDSM.16.M88.4 R16, [R220+0x3000] ;  /* 0x00300000dc10783b */ /* 0x000eee0000000200 */
[C---:B------:R-:W-:Y:S08]  /*2c70*/  HMMA.16816.F32 R68, R12.reuse, R40, RZ ;  /* 0x000000280c44723c */ /* 0x040ff000000018ff */
[C---:B------:R-:W-:Y:S08]  /*2c80*/  HMMA.16816.F32 R84, R12.reuse, R20, RZ ;  /* 0x000000140c54723c */ /* 0x040ff000000018ff */
[C---:B------:R-:W-:Y:S01]  /*2c90*/  HMMA.16816.F32 R100, R12.reuse, R22, RZ ;  /* 0x000000160c64723c */ /* 0x040fe200000018ff */
[----:B------:R-:W4:Y:S07]  /*2ca0*/  LDSM.16.M88.4 R20, [R220+0x2000] ;  /* 0x00200000dc14783b */ /* 0x000f2e0000000200 */
[----:B------:R-:W-:Y:S01]  /*2cb0*/  HMMA.16816.F32 R76, R12, R42, RZ ;  /* 0x0000002a0c4c723c */ /* 0x000fe200000018ff */
[----:B------:R-:W5:Y:S07]  /*2cc0*/  LDSM.16.M88.4 R12, [R0+0x7800] ;  /* 0x00780000000c783b */ /* 0x000f6e0000000200 */
[C---:B-1----:R-:W-:Y:S08]  /*2cd0*/  HMMA.16816.F32 R40, R8.reuse, R36, R64 ;  /* 0x000000240828723c */ /* 0x042ff00000001840 */
[----:B------:R-:W-:Y:S08]  /*2ce0*/  HMMA.16816.F32 R144, R8, R38, R104 ;  /* 0x000000260890723c */ /* 0x000ff00000001868 */
[----:B--2---:R-:W-:Y:S08]  /*2cf0*/  HMMA.16816.F32 R132, R4, R32, R72 ;  /* 0x000000200484723c */ /* 0x004ff00000001848 */
[C---:B------:R-:W-:Y:S08]  /*2d00*/  HMMA.16816.F32 R60, R8.reuse, R44, R60 ;  /* 0x0000002c083c723c */ /* 0x040ff0000000183c */
[C---:B------:R-:W-:Y:S08]  /*2d10*/  HMMA.16816.F32 R64, R8.reuse, R32, R80 ;  /* 0x000000200840723c */ /* 0x040ff00000001850 */
[C---:B------:R-:W-:Y:S08]  /*2d20*/  HMMA.16816.F32 R108, R8.reuse, R46, R108 ;  /* 0x0000002e086c723c */ /* 0x040ff0000000186c */
[----:B------:R-:W-:Y:S08]  /*2d30*/  HMMA.16816.F32 R140, R8, R34, R112 ;  /* 0x00000022088c723c */ /* 0x000ff00000001870 */
[C---:B------:R-:W-:Y:S08]  /*2d40*/  HMMA.16816.F32 R104, R4.reuse, R44, R120 ;  /* 0x0000002c0468723c */ /* 0x040ff00000001878 */
[C---:B------:R-:W-:Y:S08]  /*2d50*/  HMMA.16816.F32 R136, R4.reuse, R28, R68 ;  /* 0x0000001c0488723c */ /* 0x040ff00000001844 */
[----:B------:R-:W-:Y:S08]  /*2d60*/  HMMA.16816.F32 R72, R4, R46, R116 ;  /* 0x0000002e0448723c */ /* 0x000ff00000001874 */
[C---:B------:R-:W-:Y:S08]  /*2d70*/  HMMA.16816.F32 R124, R8.reuse, R28, R92 ;  /* 0x0000001c087c723c */ /* 0x040ff0000000185c */
[----:B------:R-:W-:Y:S01]  /*2d80*/  HMMA.16816.F32 R80, R8, R30, R88 ;  /* 0x0000001e0850723c */ /* 0x000fe20000001858 */
[----:B------:R-:W-:Y:S07]  /*2d90*/  LDSM.16.M88.4 R8, [R3+0x2000] ;  /* 0x002000000308783b */ /* 0x000fee0000000200 */
[C---:B------:R-:W-:Y:S08]  /*2da0*/  HMMA.16816.F32 R128, R4.reuse, R36, R84 ;  /* 0x000000240480723c */ /* 0x040ff00000001854 */
[C---:B------:R-:W-:Y:S01]  /*2db0*/  HMMA.16816.F32 R68, R4.reuse, R38, R100 ;  /* 0x000000260444723c */ /* 0x040fe20000001864 */
[----:B------:R-:W-:Y:S07]  /*2dc0*/  LDSM.16.M88.4 R36, [R2+0x7800] ;  /* 0x007800000224783b */ /* 0x000fee0000000200 */
[C---:B------:R-:W-:Y:S01]  /*2dd0*/  HMMA.16816.F32 R44, R4.reuse, R34, R96 ;  /* 0x00000022042c723c */ /* 0x040fe20000001860 */
[----:B------:R-:W-:Y:S07]  /*2de0*/  LDSM.16.M88.4 R32, [R2+0x7c00] ;  /* 0x007c00000220783b */ /* 0x000fee0000000200 */
[----:B------:R-:W-:Y:S01]  /*2df0*/  HMMA.16816.F32 R112, R4, R30, R76 ;  /* 0x0000001e0470723c */ /* 0x000fe2000000184c */
[----:B------:R-:W-:Y:S04]  /*2e00*/  LDSM.16.M88.4 R4, [R3+0x3000] ;  /* 0x003000000304783b */ /* 0x000fe80000000200 */
[----:B------:R-:W1:Y:S03]  /*2e10*/  LDSM.16.M88.4 R28, [R2+0x7000] ;  /* 0x00700000021c783b */ /* 0x000e660000000200 */
[C---:B---3--:R-:W-:Y:S01]  /*2e20*/  HMMA.16816.F32 R116, R16.reuse, R52, R40 ;  /* 0x000000341074723c */ /* 0x048fe20000001828 */
[----:B------:R-:W2:Y:S07]  /*2e30*/  LDSM.16.M88.4 R40, [R2+0x7400] ;  /* 0x007400000228783b */ /* 0x000eae0000000200 */
[-C--:B------:R-:W-:Y:S08]  /*2e40*/  HMMA.16816.F32 R120, R16, R56.reuse, R60 ;  /* 0x000000381078723c */ /* 0x080ff0000000183c */
[----:B----4-:R-:W-:Y:S08]  /*2e50*/  HMMA.16816.F32 R76, R20, R56, R104 ;  /* 0x00000038144c723c */ /* 0x010ff00000001868 */
[-C--:B------:R-:W-:Y:S08]  /*2e60*/  HMMA.16816.F32 R108, R16, R58.reuse, R108 ;  /* 0x0000003a106c723c */ /* 0x080ff0000000186c */
[----:B------:R-:W-:Y:S08]  /*2e70*/  HMMA.16816.F32 R104, R20, R58, R72 ;  /* 0x0000003a1468723c */ /* 0x000ff00000001848 */
[C---:B-----5:R-:W-:Y:S08]  /*2e80*/  HMMA.16816.F32 R92, R16.reuse, R12, R64 ;  /* 0x0000000c105c723c */ /* 0x060ff00000001840 */
[C---:B------:R-:W-:Y:S08]  /*2e90*/  HMMA.16816.F32 R84, R16.reuse, R48, R124 ;  /* 0x000000301054723c */ /* 0x040ff0000000187c */
[----:B------:R-:W-:Y:S08]  /*2ea0*/  HMMA.16816.F32 R100, R16, R54, R144 ;  /* 0x000000361064723c */ /* 0x000ff00000001890 */
[C---:B------:R-:W-:Y:S08]  /*2eb0*/  HMMA.16816.F32 R124, R20.reuse, R52, R128 ;  /* 0x00000034147c723c */ /* 0x040ff00000001880 */
[C---:B------:R-:W-:Y:S01]  /*2ec0*/  HMMA.16816.F32 R96, R20.reuse, R54, R68 ;  /* 0x000000361460723c */ /* 0x040fe20000001844 */
[----:B------:R-:W-:Y:S07]  /*2ed0*/  LDSM.16.M88.4 R52, [R0+0x8000] ;  /* 0x008000000034783b */ /* 0x000fee0000000200 */
[C---:B------:R-:W-:Y:S08]  /*2ee0*/  HMMA.16816.F32 R72, R20.reuse, R12, R132 ;  /* 0x0000000c1448723c */ /* 0x040ff00000001884 */
[C---:B------:R-:W-:Y:S01]  /*2ef0*/  HMMA.16816.F32 R64, R20.reuse, R14, R44 ;  /* 0x0000000e1440723c */ /* 0x040fe2000000182c */
[----:B------:R-:W-:Y:S07]  /*2f00*/  LDSM.16.M88.4 R44, [R0+0x8800] ;  /* 0x00880000002c783b */ /* 0x000fee0000000200 */
[----:B------:R-:W-:Y:S08]  /*2f10*/  HMMA.16816.F32 R60, R20, R48, R136 ;  /* 0x00000030143c723c */ /* 0x000ff00000001888 */
[C---:B------:R-:W-:Y:S01]  /*2f20*/  HMMA.16816.F32 R88, R16.reuse, R14, R140 ;  /* 0x0000000e1058723c */ /* 0x040fe2000000188c */
[----:B------:R-:W3:Y:S07]  /*2f30*/  LDSM.16.M88.4 R12, [R220+0x5000] ;  /* 0x00500000dc0c783b */ /* 0x000eee0000000200 */
[-C--:B------:R-:W-:Y:S01]  /*2f40*/  HMMA.16816.F32 R80, R16, R50.reuse, R80 ;  /* 0x000000321050723c */ /* 0x080fe20000001850 */
[----:B------:R-:W4:Y:S07]  /*2f50*/  LDSM.16.M88.4 R16, [R220+0x4000] ;  /* 0x00400000dc10783b */ /* 0x000f2e0000000200 */
[----:B------:R-:W-:Y:S01]  /*2f60*/  HMMA.16816.F32 R20, R20, R50, R112 ;  /* 0x000000321414723c */ /* 0x000fe20000001870 */
[----:B------:R-:W-:Y:S07]  /*2f70*/  LDSM.16.M88.4 R48, [R0+0x8400] ;  /* 0x008400000030783b */ /* 0x000fee0000000200 */
[-C--:B-1----:R-:W-:Y:S08]  /*2f80*/  HMMA.16816.F32 R56, R4, R28.reuse, R120 ;  /* 0x0000001c0438723c */ /* 0x082ff00000001878 */
[----:B------:R-:W-:Y:S08]  /*2f90*/  HMMA.16816.F32 R68, R8, R28, R76 ;  /* 0x0000001c0844723c */ /* 0x000ff0000000184c */
[-C--:B------:R-:W-:Y:S08]  /*2fa0*/  HMMA.16816.F32 R120, R4, R30.reuse, R108 ;  /* 0x0000001e0478723c */ /* 0x080ff0000000186c */
[----:B------:R-:W-:Y:S01]  /*2fb0*/  HMMA.16816.F32 R76, R8, R30, R104 ;  /* 0x0000001e084c723c */ /* 0x000fe20000001868 */
[----:B------:R1:W5:Y:S07]  /*2fc0*/  LDSM.16.M88.4 R28, [R0+0x8c00] ;  /* 0x008c0000001c783b */ /* 0x00036e0000000200 */
[C---:B--2---:R-:W-:Y:S08]  /*2fd0*/  HMMA.16816.F32 R136, R4.reuse, R40, R116 ;  /* 0x000000280488723c */ /* 0x044ff00000001874 */
[----:B------:R-:W-:Y:S08]  /*2fe0*/  HMMA.16816.F32 R132, R4, R42, R100 ;  /* 0x0000002a0484723c */ /* 0x000ff00000001864 */
[----:B------:R-:W-:Y:S01]  /*2ff0*/  HMMA.16816.F32 R108, R8, R40, R124 ;  /* 0x00000028086c723c */ /* 0x000fe2000000187c */
[----:B-1----:R-:W-:-:S05]  /*3000*/  IMAD.SHL.U32 R0, R226, 0x2, RZ ;  /* 0x00000002e2007824 */ /* 0x002fca00078e00ff */
[----:B------:R-:W-:Y:S02]  /*3010*/  LOP3.LUT R0, R0, 0x6, RZ, 0xc0, !PT ;  /* 0x0000000600007812 */ /* 0x000fe400078ec0ff */
[----:B------:R-:W-:Y:S03]  /*3020*/  HMMA.16816.F32 R112, R8, R42, R96 ;  /* 0x0000002a0870723c */ /* 0x000fe60000001860 */
[----:B------:R-:W-:-:S05]  /*3030*/  IMAD R0, R25, 0x40, R0 ;  /* 0x0000004019007824 */ /* 0x000fca00078e0200 */
[----:B------:R-:W-:Y:S01]  /*3040*/  HMMA.16816.F32 R128, R4, R36, R92 ;  /* 0x000000240480723c */ /* 0x000fe2000000185c */
[----:B------:R-:W-:-:S07]  /*3050*/  ISETP.GE.AND P2, PT, R0, R24, PT ;  /* 0x000000180000720c */ /* 0x000fce0003f46270 */
[C---:B------:R-:W-:Y:S08]  /*3060*/  HMMA.16816.F32 R88, R4.reuse, R38, R88 ;  /* 0x000000260458723c */ /* 0x040ff00000001858 */
[C---:B------:R-:W-:Y:S08]  /*3070*/  HMMA.16816.F32 R116, R4.reuse, R32, R84 ;  /* 0x000000200474723c */ /* 0x040ff00000001854 */
[-C--:B------:R-:W-:Y:S01]  /*3080*/  HMMA.16816.F32 R100, R4, R34.reuse, R80 ;  /* 0x000000220464723c */ /* 0x080fe20000001850 */
[----:B------:R-:W-:Y:S07]  /*3090*/  LDSM.16.M88.4 R4, [R3+0x5000] ;  /* 0x005000000304783b */ /* 0x000fee0000000200 */
[C---:B------:R-:W-:Y:S01]  /*30a0*/  HMMA.16816.F32 R40, R8.reuse, R34, R20 ;  /* 0x000000220828723c */ /* 0x040fe20000001814 */
[----:B------:R-:W1:Y:S07]  /*30b0*/  LDSM.16.M88.4 R20, [R2+0x8000] ;  /* 0x008000000214783b */ /* 0x000e6e0000000200 */
[C---:B------:R-:W-:Y:S08]  /*30c0*/  HMMA.16816.F32 R104, R8.reuse, R36, R72 ;  /* 0x000000240868723c */ /* 0x040ff00000001848 */
[C---:B------:R-:W-:Y:S08]  /*30d0*/  HMMA.16816.F32 R92, R8.reuse, R38, R64 ;  /* 0x00000026085c723c */ /* 0x040ff00000001840 */
[----:B------:R-:W-:Y:S01]  /*30e0*/  HMMA.16816.F32 R84, R8, R32, R60 ;  /* 0x000000200854723c */ /* 0x000fe2000000183c */
[----:B------:R2:W1:Y:S04]  /*30f0*/  LDSM.16.M88.4 R8, [R3+0x4000] ;  /* 0x004000000308783b */ /* 0x0004680000000200 */
[----:B------:R-:W1:Y:S03]  /*3100*/  LDSM.16.M88.4 R32, [R2+0x8400] ;  /* 0x008400000220783b */ /* 0x000e660000000200 */
[-C--:B---3--:R-:W-:Y:S08]  /*3110*/  HMMA.16816.F32 R36, R12, R52.reuse, R56 ;  /* 0x000000340c24723c */ /* 0x088ff00000001838 */
[----:B----4-:R-:W-:Y:S01]  /*3120*/  HMMA.16816.F32 R56, R16, R52, R68 ;  /* 0x000000341038723c */ /* 0x010fe20000001844 */
[----:B------:R-:W-:Y:S07]  /*3130*/  LDSM.16.M88.4 R68, [R2+0x8c00] ;  /* 0x008c00000244783b */ /* 0x000fee0000000200 */
[----:B------:R-:W-:Y:S01]  /*3140*/  HMMA.16816.F32 R60, R12, R54, R120 ;  /* 0x000000360c3c723c */ /* 0x000fe20000001878 */
[----:B--2---:R-:W-:-:S05]  /*3150*/  VIADD R3, R0, 0x11 ;  /* 0x0000001100037836 */ /* 0x004fca0000000000 */
[----:B------:R-:W-:Y:S02]  /*3160*/  ISETP.GE.AND P4, PT, R3, R24, PT ;  /* 0x000000180300720c */ /* 0x000fe40003f86270 */
[----:B------:R-:W-:Y:S01]  /*3170*/  HMMA.16816.F32 R64, R16, R54, R76 ;  /* 0x000000361040723c */ /* 0x000fe2000000184c */
[----:B------:R2:W3:Y:S01]  /*3180*/  LDSM.16.M88.4 R52, [R2+0x8800] ;  /* 0x008800000234783b */ /* 0x0004e20000000200 */
[----:B------:R-:W-:-:S06]  /*3190*/  DEPBAR.LE SB0, 0x0 ;  /* 0x000080000000791a */ /* 0x000fcc0000000000 */
[-C--:B-----5:R-:W-:Y:S08]  /*31a0*/  HMMA.16816.F32 R96, R12, R28.reuse, R116 ;  /* 0x0000001c0c60723c */ /* 0x0a0ff00000001874 */
[----:B------:R-:W-:Y:S01]  /*31b0*/  HMMA.16816.F32 R116, R16, R28, R84 ;  /* 0x0000001c1074723c */ /* 0x000fe20000001854 */
[----:B--2---:R-:W-:-:S07]  /*31c0*/  VIADD R2, R0, 0x1 ;  /* 0x0000000100027836 */ /* 0x004fce0000000000 */
[----:B------:R-:W-:Y:S01]  /*31d0*/  HMMA.16816.F32 R76, R12, R50, R132 ;  /* 0x000000320c4c723c */ /* 0x000fe20000001884 */
[----:B------:R-:W-:Y:S01]  /*31e0*/  ISETP.GE.AND P1, PT, R2, R24, PT ;  /* 0x000000180200720c */ /* 0x000fe20003f26270 */
[----:B------:R-:W-:-:S06]  /*31f0*/  VIADD R2, R0, 0x8 ;  /* 0x0000000800027836 */ /* 0x000fcc0000000000 */
[----:B------:R-:W-:Y:S01]  /*3200*/  HMMA.16816.F32 R100, R12, R30, R100 ;  /* 0x0000001e0c64723c */ /* 0x000fe20000001864 */
[----:B------:R-:W-:Y:S01]  /*3210*/  ISETP.GE.AND P0, PT, R2, R24, PT ;  /* 0x000000180200720c */ /* 0x000fe20003f06270 */
[----:B------:R-:W-:-:S06]  /*3220*/  VIADD R2, R0, 0x18 ;  /* 0x0000001800027836 */ /* 0x000fcc0000000000 */
[----:B------:R-:W-:Y:S01]  /*3230*/  HMMA.16816.F32 R84, R16, R30, R40 ;  /* 0x0000001e1054723c */ /* 0x000fe20000001828 */
[----:B------:R-:W-:Y:S01]  /*3240*/  ISETP.GE.AND P3, PT, R2, R24, PT ;  /* 0x000000180200720c */ /* 0x000fe20003f66270 */
[----:B------:R-:W-:-:S06]  /*3250*/  VIADD R2, R0, 0x19 ;  /* 0x0000001900027836 */ /* 0x000fcc0000000000 */
[C---:B------:R-:W-:Y:S08]  /*3260*/  HMMA.16816.F32 R108, R16.reuse, R48, R108 ;  /* 0x00000030106c723c */ /* 0x040ff0000000186c */
[C---:B------:R-:W-:Y:S08]  /*3270*/  HMMA.16816.F32 R112, R16.reuse, R50, R112 ;  /* 0x000000321070723c */ /* 0x040ff00000001870 */
[C---:B------:R-:W-:Y:S08]  /*3280*/  HMMA.16816.F32 R104, R16.reuse, R44, R104 ;  /* 0x0000002c1068723c */ /* 0x040ff00000001868 */
[----:B------:R-:W-:Y:S08]  /*3290*/  HMMA.16816.F32 R92, R16, R46, R92 ;  /* 0x0000002e105c723c */ /* 0x000ff0000000185c */
[-C--:B-1----:R-:W-:Y:S08]  /*32a0*/  HMMA.16816.F32 R28, R4, R20.reuse, R36 ;  /* 0x00000014041c723c */ /* 0x082ff00000001824 */
[----:B------:R-:W-:Y:S08]  /*32b0*/  HMMA.16816.F32 R16, R8, R20, R56 ;  /* 0x000000140810723c */ /* 0x000ff00000001838 */
[----:B------:R-:W-:Y:S03]  /*32c0*/  HMMA.16816.F32 R72, R12, R48, R136 ;  /* 0x000000300c48723c */ /* 0x000fe60000001888 */
[----:B------:R-:W-:-:S05]  /*32d0*/  FSEL R29, R29, -INF , !P1 ;  /* 0xff8000001d1d7808 */ /* 0x000fca0004800000 */
[C---:B------:R-:W-:Y:S08]  /*32e0*/  HMMA.16816.F32 R80, R12.reuse, R44, R128 ;  /* 0x0000002c0c50723c */ /* 0x040ff00000001880 */
[----:B------:R-:W-:Y:S01]  /*32f0*/  HMMA.16816.F32 R88, R12, R46, R88 ;  /* 0x0000002e0c58723c */ /* 0x000fe20000001858 */
[C---:B------:R-:W-:Y:S02]  /*3300*/  VIADD R13, R0.reuse, 0x9 ;  /* 0x00000009000d7836 */ /* 0x040fe40000000000 */
[----:B------:R-:W-:Y:S01]  /*3310*/  VIADD R12, R0, 0x10 ;  /* 0x00000010000c7836 */ /* 0x000fe20000000000 */
[----:B------:R-:W-:Y:S02]  /*3320*/  BAR.SYNC.DEFER_BLOCKING 0x0 ;  /* 0x0000000000007b1d */ /* 0x000fe40000010000 */
[----:B------:R-:W-:-:S02]  /*3330*/  ISETP.GE.AND P6, PT, R13, R24, PT ;  /* 0x000000180d00720c */ /* 0x000fc40003fc6270 */
[----:B------:R-:W-:Y:S01]  /*3340*/  HMMA.16816.F32 R36, R4, R22, R60 ;  /* 0x000000160424723c */ /* 0x000fe2000000183c */
[----:B------:R-:W-:-:S07]  /*3350*/  ISETP.GE.AND P5, PT, R12, R24, PT ;  /* 0x000000180c00720c */ /* 0x000fce0003fa6270 */
[----:B------:R-:W-:Y:S01]  /*3360*/  HMMA.16816.F32 R20, R8, R22, R64 ;  /* 0x000000160814723c */ /* 0x000fe20000001840 */
[----:B------:R-:W-:Y:S02]  /*3370*/  FSEL R64, R30, -INF , !P2 ;  /* 0xff8000001e407808 */ /* 0x000fe40005000000 */
[----:B------:R-:W-:Y:S02]  /*3380*/  FSEL R30, R28, -INF , !P2 ;  /* 0xff8000001c1e7808 */ /* 0x000fe40005000000 */
[----:B------:R-:W-:Y:S02]  /*3390*/  FSEL R67, R19, -INF , !P1 ;  /* 0xff80000013437808 */ /* 0x000fe40004800000 */
[----:B------:R-:W-:Y:S01]  /*33a0*/  FSEL R65, R17, -INF , !P1 ;  /* 0xff80000011417808 */ /* 0x000fe20004800000 */
[----:B------:R-:W-:Y:S01]  /*33b0*/  HMMA.16816.F32 R44, R4, R34, R76 ;  /* 0x00000022042c723c */ /* 0x000fe2000000184c */
[----:B------:R-:W-:Y:S02]  /*33c0*/  FSEL R77, R18, -INF , !P2 ;  /* 0xff800000124d7808 */ /* 0x000fe40005000000 */
[----:B------:R-:W-:-:S02]  /*33d0*/  FSEL R76, R16, -INF , !P2 ;  /* 0xff800000104c7808 */ /* 0x000fc40005000000 */
[----:B------:R-:W-:Y:S01]  /*33e0*/  ISETP.GE.AND P2, PT, R2, R24, PT ;  /* 0x000000180200720c */ /* 0x000fe20003f46270 */
[----:B------:R-:W-:Y:S01]  /*33f0*/  VIADD R2, R0, 0x20 ;  /* 0x0000002000027836 */ /* 0x000fe20000000000 */
[----:B------:R-:W-:Y:S01]  /*3400*/  FSEL R28, R36, -INF , !P0 ;  /* 0xff800000241c7808 */ /* 0x000fe20004000000 */
[----:B------:R-:W-:Y:S03]  /*3410*/  HMMA.16816.F32 R40, R4, R32, R72 ;  /* 0x000000200428723c */ /* 0x000fe60000001848 */
[----:B------:R-:W-:Y:S02]  /*3420*/  FSEL R66, R22, -INF , !P0 ;  /* 0xff80000016427808 */ /* 0x000fe40004000000 */
[----:B------:R-:W-:-:S03]  /*3430*/  FSEL R36, R21, -INF , !P6 ;  /* 0xff80000015247808 */ /* 0x000fc60007000000 */
[----:B------:R-:W-:Y:S01]  /*3440*/  HMMA.16816.F32 R12, R8, R32, R108 ;  /* 0x00000020080c723c */ /* 0x000fe2000000186c */
[----:B------:R-:W-:Y:S02]  /*3450*/  FSEL R33, R31, -INF , !P1 ;  /* 0xff8000001f217808 */ /* 0x000fe40004800000 */
[-C--:B------:R-:W-:Y:S01]  /*3460*/  ISETP.GE.AND P1, PT, R2, R24.reuse, PT ;  /* 0x000000180200720c */ /* 0x080fe20003f26270 */
[----:B------:R-:W-:Y:S01]  /*3470*/  VIADD R2, R0, 0x21 ;  /* 0x0000002100027836 */ /* 0x000fe20000000000 */
[----:B------:R-:W-:Y:S02]  /*3480*/  FSEL R32, R38, -INF , !P0 ;  /* 0xff80000026207808 */ /* 0x000fe40004000000 */
[----:B------:R-:W-:Y:S01]  /*3490*/  FSEL R38, R20, -INF , !P0 ;  /* 0xff80000014267808 */ /* 0x000fe20004000000 */
[----:B---3--:R-:W-:Y:S01]  /*34a0*/  HMMA.16816.F32 R56, R4, R52, R80 ;  /* 0x000000340438723c */ /* 0x008fe20000001850 */
[----:B------:R-:W-:Y:S01]  /*34b0*/  ISETP.GE.AND P0, PT, R2, R24, PT ;  /* 0x000000180200720c */ /* 0x000fe20003f06270 */
[----:B------:R-:W-:Y:S01]  /*34c0*/  VIADD R2, R0, 0x28 ;  /* 0x0000002800027836 */ /* 0x000fe20000000000 */
[----:B------:R-:W-:-:S02]  /*34d0*/  FSEL R20, R37, -INF , !P6 ;  /* 0xff80000025147808 */ /* 0x000fc40007000000 */
[----:B------:R-:W-:Y:S02]  /*34e0*/  FSEL R31, R39, -INF , !P6 ;  /* 0xff800000271f7808 */ /* 0x000fe40007000000 */
[----:B------:R-:W-:Y:S01]  /*34f0*/  FSEL R37, R23, -INF , !P6 ;  /* 0xff80000017257808 */ /* 0x000fe20007000000 */
[C---:B------:R-:W-:Y:S01]  /*3500*/  HMMA.16816.F32 R72, R4.reuse, R54, R88 ;  /* 0x000000360448723c */ /* 0x040fe20000001858 */
[----:B------:R-:W-:Y:S01]  /*3510*/  ISETP.GE.AND P6, PT, R2, R24, PT ;  /* 0x000000180200720c */ /* 0x000fe20003fc6270 */
[----:B------:R-:W-:Y:S01]  /*3520*/  VIADD R2, R0, 0x29 ;  /* 0x0000002900027836 */ /* 0x000fe20000000000 */
[----:B------:R-:W-:Y:S02]  /*3530*/  FSEL R141, R14, -INF , !P5 ;  /* 0xff8000000e8d7808 */ /* 0x000fe40006800000 */
[----:B------:R-:W-:Y:S02]  /*3540*/  FSEL R126, R42, -INF , !P5 ;  /* 0xff8000002a7e7808 */ /* 0x000fe40006800000 */
[----:B------:R-:W-:Y:S01]  /*3550*/  FSEL R39, R40, -INF , !P5 ;  /* 0xff80000028277808 */ /* 0x000fe20006800000 */
[----:B------:R-:W-:Y:S01]  /*3560*/  HMMA.16816.F32 R60, R4, R68, R96 ;  /* 0x00000044043c723c */ /* 0x000fe20000001860 */
[----:B------:R-:W-:-:S02]  /*3570*/  FSEL R136, R12, -INF , !P5 ;  /* 0xff8000000c887808 */ /* 0x000fc40006800000 */
[-C--:B------:R-:W-:Y:S01]  /*3580*/  ISETP.GE.AND P5, PT, R2, R24.reuse, PT ;  /* 0x000000180200720c */ /* 0x080fe20003fa6270 */
[----:B------:R-:W-:Y:S01]  /*3590*/  VIADD R2, R0, 0x30 ;  /* 0x0000003000027836 */ /* 0x000fe20000000000 */
[----:B------:R-:W-:Y:S02]  /*35a0*/  FSEL R131, R15, -INF , !P4 ;  /* 0xff8000000f837808 */ /* 0x000fe40006000000 */
[----:B------:R-:W-:Y:S01]  /*35b0*/  FSEL R129, R13, -INF , !P4 ;  /* 0xff8000000d817808 */ /* 0x000fe20006000000 */
[----:B------:R-:W-:Y:S01]  /*35c0*/  HMMA.16816.F32 R48, R4, R70, R100 ;  /* 0x000000460430723c */ /* 0x000fe20000001864 */
[----:B------:R-:W-:Y:S02]  /*35d0*/  FSEL R123, R43, -INF , !P4 ;  /* 0xff8000002b7b7808 */ /* 0x000fe40006000000 */
[----:B------:R-:W-:Y:S02]  /*35e0*/  FSEL R120, R41, -INF , !P4 ;  /* 0xff80000029787808 */ /* 0x000fe40006000000 */
[----:B------:R-:W-:Y:S01]  /*35f0*/  ISETP.GE.AND P4, PT, R2, R24, PT ;  /* 0x000000180200720c */ /* 0x000fe20003f86270 */
[----:B------:R-:W-:Y:S01]  /*3600*/  VIADD R2, R0, 0x31 ;  /* 0x0000003100027836 */ /* 0x000fe20000000000 */
[----:B------:R-:W-:Y:S01]  /*3610*/  FSEL R173, R59, -INF , !P0 ;  /* 0xff8000003bad7808 */ /* 0x000fe20004000000 */
[----:B------:R-:W-:Y:S01]  /*3620*/  HMMA.16816.F32 R4, R8, R34, R112 ;  /* 0x000000220804723c */ /* 0x000fe20000001870 */
[----:B------:R-:W-:-:S02]  /*3630*/  FSEL R150, R57, -INF , !P0 ;  /* 0xff80000039967808 */ /* 0x000fc40004000000 */
[----:B------:R-:W-:Y:S02]  /*3640*/  FSEL R124, R46, -INF , !P3 ;  /* 0xff8000002e7c7808 */ /* 0x000fe40005800000 */
[----:B------:R-:W-:Y:S02]  /*3650*/  FSEL R44, R44, -INF , !P3 ;  /* 0xff8000002c2c7808 */ /* 0x000fe40005800000 */
[----:B------:R-:W-:Y:S01]  /*3660*/  FSEL R122, R47, -INF , !P2 ;  /* 0xff8000002f7a7808 */ /* 0x000fe20005000000 */
[----:B------:R-:W-:Y:S01]  /*3670*/  HMMA.16816.F32 R16, R8, R52, R104 ;  /* 0x000000340810723c */ /* 0x000fe20000001868 */
[----:B------:R-:W-:Y:S02]  /*3680*/  FSEL R121, R45, -INF , !P2 ;  /* 0xff8000002d797808 */ /* 0x000fe40005000000 */
[----:B------:R-:W-:Y:S02]  /*3690*/  FSEL R174, R58, -INF , !P1 ;  /* 0xff8000003aae7808 */ /* 0x000fe40004800000 */
[----:B------:R-:W-:-:S02]  /*36a0*/  FSEL R148, R56, -INF , !P1 ;  /* 0xff80000038947808 */ /* 0x000fc40004800000 */
[----:B------:R-:W-:Y:S01]  /*36b0*/  FSEL R172, R74, -INF , !P6 ;  /* 0xff8000004aac7808 */ /* 0x000fe20007000000 */
[----:B------:R-:W-:Y:S01]  /*36c0*/  HMMA.16816.F32 R12, R8, R54, R92 ;  /* 0x00000036080c723c */ /* 0x000fe2000000185c */
[----:B------:R-:W-:Y:S02]  /*36d0*/  FSEL R142, R72, -INF , !P6 ;  /* 0xff800000488e7808 */ /* 0x000fe40007000000 */
[----:B------:R-:W-:Y:S02]  /*36e0*/  FSEL R130, R6, -INF , !P3 ;  /* 0xff80000006827808 */ /* 0x000fe40005800000 */
[----:B------:R-:W-:Y:S02]  /*36f0*/  FSEL R128, R4, -INF , !P3 ;  /* 0xff80000004807808 */ /* 0x000fe40005800000 */
[----:B------:R-:W-:Y:S02]  /*3700*/  FSEL R127, R7, -INF , !P2 ;  /* 0xff800000077f7808 */ /* 0x000fe40005000000 */
[----:B------:R-:W-:-:S02]  /*3710*/  FSEL R125, R5, -INF , !P2 ;  /* 0xff800000057d7808 */ /* 0x000fc40005000000 */
[C---:B------:R-:W-:Y:S01]  /*3720*/  HMMA.16816.F32 R4, R8.reuse, R68, R116 ;  /* 0x000000440804723c */ /* 0x040fe20000001874 */
[----:B------:R-:W-:Y:S02]  /*3730*/  FSEL R191, R19, -INF , !P0 ;  /* 0xff80000013bf7808 */ /* 0x000fe40004000000 */
[----:B------:R-:W-:Y:S02]  /*3740*/  FSEL R189, R17, -INF , !P0 ;  /* 0xff80000011bd7808 */ /* 0x000fe40004000000 */
[----:B------:R-:W-:Y:S02]  /*3750*/  ISETP.GE.U32.AND P0, PT, R24, 0x41, PT ;  /* 0x000000411800780c */ /* 0x000fe40003f06070 */
[----:B------:R-:W-:Y:S01]  /*3760*/  ISETP.GE.AND P3, PT, R2, R24, PT ;  /* 0x000000180200720c */ /* 0x000fe20003f66270 */
[----:B------:R-:W-:Y:S01]  /*3770*/  HMMA.16816.F32 R8, R8, R70, R84 ;  /* 0x000000460808723c */ /* 0x000fe20000001854 */
[----:B------:R-:W-:Y:S01]  /*3780*/  VIADD R2, R0, 0x38 ;  /* 0x0000003800027836 */ /* 0x000fe20000000000 */
[----:B------:R-:W-:Y:S01]  /*3790*/  FSEL R192, R18, -INF , !P1 ;  /* 0xff80000012c07808 */ /* 0x000fe20004800000 */
[----:B------:R-:W-:Y:S01]  /*37a0*/  VIADD R0, R0, 0x39 ;  /* 0x0000003900007836 */ /* 0x000fe20000000000 */
[----:B------:R-:W-:-:S02]  /*37b0*/  FSEL R190, R16, -INF , !P1 ;  /* 0xff80000010be7808 */ /* 0x000fc40004800000 */
[-C--:B------:R-:W-:Y:S02]  /*37c0*/  ISETP.GE.AND P2, PT, R2, R24.reuse, PT ;  /* 0x000000180200720c */ /* 0x080fe40003f46270 */
[----:B------:R-:W-:Y:S02]  /*37d0*/  ISETP.GE.AND P1, PT, R0, R24, PT ;  /* 0x000000180000720c */ /* 0x000fe40003f26270 */
[----:B------:R-:W-:Y:S02]  /*37e0*/  FSEL R188, R14, -INF , !P6 ;  /* 0xff8000000ebc7808 */ /* 0x000fe40007000000 */
[----:B------:R-:W-:Y:S02]  /*37f0*/  FSEL R175, R15, -INF , !P5 ;  /* 0xff8000000faf7808 */ /* 0x000fe40006800000 */
[----:B------:R-:W-:Y:S02]  /*3800*/  FSEL R151, R75, -INF , !P5 ;  /* 0xff8000004b977808 */ /* 0x000fe40006800000 */
[----:B------:R-:W-:-:S02]  /*3810*/  FSEL R149, R73, -INF , !P5 ;  /* 0xff80000049957808 */ /* 0x000fc40006800000 */
[----:B------:R-:W-:Y:S02]  /*3820*/  FSEL R14, R12, -INF , !P6 ;  /* 0xff8000000c0e7808 */ /* 0x000fe40007000000 */
[----:B------:R-:W-:Y:S02]  /*3830*/  FSEL R15, R13, -INF , !P5 ;  /* 0xff8000000d0f7808 */ /* 0x000fe40006800000 */
        /* <DEDUP_REMOVED lines=15> */
[----:B------:R-:W-:Y:S01]  /*3930*/  FSEL R202, R9, -INF , !P1 ;  /* 0xff80000009ca7808 */ /* 0x000fe20004800000 */
[----:B------:R-:W-:Y:S06]  /*3940*/  @!P0 BRA `(.L_x_91) ;  /* 0x0000000000c48947 */ /* 0x000fec0003800000 */
[----:B------:R-:W1:Y:S01]  /*3950*/  LDCU UR4, c[0x0][0x440] ;  /* 0x00008800ff0477ac */ /* 0x000e620008000800 */
[----:B------:R-:W-:Y:S01]  /*3960*/  LEA.HI.SX32 R6, R229, 0xfffffffe, 0x1a ;  /* 0xfffffffee5067811 */ /* 0x000fe200078fd2ff */
[----:B------:R-:W-:Y:S04]  /*3970*/  BSSY.RECONVERGENT B0, `(.L_x_92) ;  /* 0x000002d000007945 */ /* 0x000fe80003800200 */
[C---:B------:R-:W-:Y:S02]  /*3980*/  IMAD R0, R6.reuse, UR12, RZ ;  /* 0x0000000c06007c24 */ /* 0x040fe4000f8e02ff */
[----:B------:R-:W-:-:S04]  /*3990*/  IMAD.WIDE.U32 R6, R6, UR13, RZ ;  /* 0x0000000d06067c25 */ /* 0x000fc8000f8e00ff */
[----:B------:R-:W-:Y:S01]  /*39a0*/  IMAD.IADD R0, R7, 0x1, R0 ;  /* 0x0000000107007824 */ /* 0x000fe200078e0200 */
[C---:B------:R-:W-:Y:S02]  /*39b0*/  LEA R4, P5, R6.reuse, R231, 0x1 ;  /* 0x000000e706047211 */ /* 0x040fe400078a08ff */
[C---:B------:R-:W-:Y:S02]  /*39c0*/  IADD3 R3, P4, PT, R6.reuse, UR8, RZ ;  /* 0x0000000806037c10 */ /* 0x040fe4000ff9e0ff */
[----:B------:R-:W-:Y:S02]  /*39d0*/  LEA.HI.X R5, R6, R230, R0, 0x1, P5 ;  /* 0x000000e606057211 */ /* 0x000fe400028f0c00 */
[----:B-1----:R-:W-:Y:S02]  /*39e0*/  ISETP.GE.AND P3, PT, R248, UR4, PT ;  /* 0x00000004f8007c0c */ /* 0x002fe4000bf66270 */
[----:B------:R-:W-:Y:S02]  /*39f0*/  ISETP.GE.AND P2, PT, R243, UR4, PT ;  /* 0x00000004f3007c0c */ /* 0x000fe4000bf46270 */
[----:B------:R-:W-:-:S02]  /*3a00*/  ISETP.GE.AND P1, PT, R244, UR4, PT ;  /* 0x00000004f4007c0c */ /* 0x000fc4000bf26270 */
[----:B------:R-:W-:Y:S02]  /*3a10*/  IADD3.X R7, PT, PT, R0, UR9, RZ, P4, !PT ;  /* 0x0000000900077c10 */ /* 0x000fe4000a7fe4ff */
[----:B------:R-:W-:-:S04]  /*3a20*/  LEA R2, P4, R3, R231, 0x1 ;  /* 0x000000e703027211 */ /* 0x000fc800078808ff */
[----:B------:R-:W-:Y:S01]  /*3a30*/  LEA.HI.X R3, R3, R230, R7, 0x1, P4 ;  /* 0x000000e603037211 */ /* 0x000fe200020f0c07 */
        /* <DEDUP_REMOVED lines=25> */
[----:B------:R-:W-:Y:S05]  /*3bd0*/  @P1 BRA `(.L_x_93) ;  /* 0x0000000000141947 */ /* 0x000fea0003800000 */
[----:B------:R-:W-:Y:S01]  /*3be0*/  @!PT LDS RZ, [RZ] ;  /* 0x00000000fffff984 */ /* 0x000fe20000000800 */
[----:B------:R-:W-:Y:S01]  /*3bf0*/  @!PT LDS RZ, [RZ] ;  /* 0x00000000fffff984 */ /* 0x000fe20000000800 */
[----:B------:R-:W-:Y:S01]  /*3c00*/  @!PT LDS RZ, [RZ] ;  /* 0x00000000fffff984 */ /* 0x000fe20000000800 */
[----:B------:R2:W-:Y:S01]  /*3c10*/  LDGSTS.E.BYPASS.LTC128B.128 [R228+0x8800], desc[UR16][R2.64+0x80] ;  /* 0x0880008002e47fae */ /* 0x0005e2000b981a10 */
[----:B------:R-:W-:Y:S05]  /*3c20*/  BRA `(.L_x_94) ;  /* 0x0000000000047947 */ /* 0x000fea0003800000 */
.L_x_93:
[----:B------:R3:W-:Y:S02]  /*3c30*/  STS.128 [R228+0x8800], RZ ;  /* 0x008800ffe4007388 */ /* 0x0007e40000000c00 */
.L_x_94:
[----:B------:R-:W-:Y:S05]  /*3c40*/  BSYNC.RECONVERGENT B0 ;  /* 0x0000000000007941 */ /* 0x000fea0003800200 */
.L_x_92:
[----:B------:R-:W0:Y:S02]  /*3c50*/  LDGDEPBAR ;  /* 0x00000000000079af */ /* 0x000e240000000000 */
.L_x_91:
[----:B-12---:R-:W-:Y:S01]  /*3c60*/  FMNMX3.FTZ R2, R30, R29, R28, !PT ;  /* 0x0000001d1e027276 */ /* 0x006fe2000781001c */
[----:B------:R-:W1:Y:S01]  /*3c70*/  LDCU UR4, c[0x0][0x45c] ;  /* 0x00008b80ff0477ac */ /* 0x000e620008000800 */
[----:B------:R-:W-:Y:S02]  /*3c80*/  FMNMX3.FTZ R0, R64, R33, R32, !PT ;  /* 0x0000002140007276 */ /* 0x000fe40007810020 */
[----:B------:R-:W-:Y:S02]  /*3c90*/  FMNMX3.FTZ R2, R2, R20, R39, !PT ;  /* 0x0000001402027276 */ /* 0x000fe40007810027 */
        /* <DEDUP_REMOVED lines=9> */
[----:B------:R-:W-:Y:S02]  /*3d30*/  FMNMX3.FTZ R2, R2, R193, R195, !PT ;  /* 0x000000c102027276 */ /* 0x000fe400078100c3 */
[----:B------:R-:W-:Y:S02]  /*3d40*/  FMNMX3.FTZ R0, R0, R198, R200, !PT ;  /* 0x000000c600007276 */ /* 0x000fe400078100c8 */
[----:B------:R-:W-:Y:S02]  /*3d50*/  FMNMX.FTZ R2, R196, R2, !PT ;  /* 0x00000002c4027209 */ /* 0x000fe40007810000 */
[----:B------:R-:W-:-:S03]  /*3d60*/  FMNMX.FTZ R0, R199, R0, !PT ;  /* 0x00000000c7007209 */ /* 0x000fc60007810000 */
[----:B------:R-:W2:Y:S04]  /*3d70*/  SHFL.BFLY PT, R4, R2, 0x2, 0x1f ;  /* 0x0c401f0002047f89 */ /* 0x000ea800000e0000 */
[----:B------:R-:W4:Y:S01]  /*3d80*/  SHFL.BFLY PT, R3, R0, 0x2, 0x1f ;  /* 0x0c401f0000037f89 */ /* 0x000f2200000e0000 */
[----:B--2---:R-:W-:Y:S02]  /*3d90*/  FMNMX.FTZ R4, R2, R4, !PT ;  /* 0x0000000402047209 */ /* 0x004fe40007810000 */
[----:B------:R-:W-:Y:S02]  /*3da0*/  FMNMX3.FTZ R2, R76, R65, R38, !PT ;  /* 0x000000414c027276 */ /* 0x000fe40007810026 */
[----:B----4-:R-:W-:Y:S01]  /*3db0*/  FMNMX.FTZ R137, R0, R3, !PT ;  /* 0x0000000300897209 */ /* 0x010fe20007810000 */
[----:B------:R-:W2:Y:S01]  /*3dc0*/  SHFL.BFLY PT, R138, R4, 0x1, 0x1f ;  /* 0x0c201f00048a7f89 */ /* 0x000ea200000e0000 */
[----:B------:R-:W-:-:S02]  /*3dd0*/  FMNMX3.FTZ R0, R77, R67, R66, !PT ;  /* 0x000000434d007276 */ /* 0x000fc40007810042 */
[----:B------:R-:W-:Y:S01]  /*3de0*/  FMNMX3.FTZ R2, R2, R36, R136, !PT ;  /* 0x0000002402027276 */ /* 0x000fe20007810088 */
[----:B------:R-:W4:Y:S01]  /*3df0*/  SHFL.BFLY PT, R5, R137, 0x1, 0x1f ;  /* 0x0c201f0089057f89 */ /* 0x000f2200000e0000 */
        /* <DEDUP_REMOVED lines=10> */
[----:B--2---:R-:W-:-:S02]  /*3ea0*/  FMNMX.FTZ R138, R4, R138, !PT ;  /* 0x0000008a048a7209 */ /* 0x004fc40007810000 */
[----:B------:R-:W-:Y:S02]  /*3eb0*/  FMNMX.FTZ R4, R202, R2, !PT ;  /* 0x00000002ca047209 */ /* 0x000fe40007810000 */
[----:B------:R-:W-:Y:S02]  /*3ec0*/  FMNMX3.FTZ R3, R3, R207, R206, !PT ;  /* 0x000000cf03037276 */ /* 0x000fe400078100ce */
[----:B----4-:R-:W-:Y:S01]  /*3ed0*/  FMNMX.FTZ R137, R137, R5, !PT ;  /* 0x0000000589897209 */ /* 0x010fe20007810000 */
[----:B------:R-:W2:Y:S01]  /*3ee0*/  SHFL.BFLY PT, R8, R4, 0x2, 0x1f ;  /* 0x0c401f0004087f89 */ /* 0x000ea200000e0000 */
[----:B------:R-:W-:Y:S01]  /*3ef0*/  FMNMX.FTZ R3, R205, R3, !PT ;  /* 0x00000003cd037209 */ /* 0x000fe20007810000 */
[C---:B-1----:R-:W-:Y:S01]  /*3f00*/  FMUL.FTZ R5, R138.reuse, UR4 ;  /* 0x000000048a057c20 */ /* 0x042fe20008410000 */
[----:B------:R-:W-:Y:S02]  /*3f10*/  LOP3.LUT R0, R27, 0x120, R152, 0xf8, !PT ;  /* 0x000001201b007812 */ /* 0x000fe400078ef898 */
[----:B------:R-:W-:Y:S01]  /*3f20*/  FSETP.NEU.FTZ.AND P1, PT, R138, -INF , PT ;  /* 0xff8000008a00780b */ /* 0x000fe20003f3d000 */
[----:B------:R-:W1:Y:S01]  /*3f30*/  SHFL.BFLY PT, R9, R3, 0x2, 0x1f ;  /* 0x0c401f0003097f89 */ /* 0x000e6200000e0000 */
[----:B------:R-:W-:Y:S01]  /*3f40*/  LEA R143, R0, UR5, 0x1 ;  /* 0x00000005008f7c11 */ /* 0x000fe2000f8e08ff */
[----:B------:R-:W-:Y:S01]  /*3f50*/  FMUL.FTZ R0, R137, UR4 ;  /* 0x0000000489007c20 */ /* 0x000fe20008410000 */
[----:B------:R-:W-:-:S02]  /*3f60*/  FSEL R2, R5, RZ, P1 ;  /* 0x000000ff05027208 */ /* 0x000fc40000800000 */
[----:B------:R-:W-:Y:S01]  /*3f70*/  FSETP.NEU.FTZ.AND P1, PT, R137, -INF , PT ;  /* 0xff8000008900780b */ /* 0x000fe20003f3d000 */
[----:B------:R-:W-:Y:S01]  /*3f80*/  LDSM.16.MT88.4 R48, [R143+0xb400] ;  /* 0x00b400008f30783b */ /* 0x000fe20000004200 */
[----:B------:R-:W-:Y:S01]  /*3f90*/  IADD3 R13, PT, PT, R26, R143, RZ ;  /* 0x0000008f1a0d7210 */ /* 0x000fe20007ffe0ff */
[--C-:B------:R-:W-:Y:S01]  /*3fa0*/  FFMA.FTZ R5, R30, UR4, -R2.reuse ;  /* 0x000000041e057c23 */ /* 0x100fe20008010802 */
[--C-:B------:R-:W-:Y:S01]  /*3fb0*/  FFMA.FTZ R6, R29, UR4, -R2.reuse ;  /* 0x000000041d067c23 */ /* 0x100fe20008010802 */
[----:B------:R-:W-:Y:S01]  /*3fc0*/  FSEL R0, R0, RZ, P1 ;  /* 0x000000ff00007208 */ /* 0x000fe20000800000 */
[----:B------:R-:W-:Y:S01]  /*3fd0*/  FFMA.FTZ R7, R20, UR4, -R2 ;  /* 0x0000000414077c23 */ /* 0x000fe20008010802 */
[----:B------:R4:W-:Y:S01]  /*3fe0*/  MUFU.EX2 R211, R5 ;  /* 0x0000000500d37308 */ /* 0x0009e20000000800 */
[----:B------:R-:W-:Y:S03]  /*3ff0*/  LDSM.16.MT88.4 R24, [R143+0x9000] ;  /* 0x009000008f18783b */ /* 0x000fe60000004200 */
[----:B------:R5:W3:Y:S01]  /*4000*/  MUFU.EX2 R236, R6 ;  /* 0x0000000600ec7308 */ /* 0x000ae20000000800 */
[----:B------:R-:W-:Y:S01]  /*4010*/  LDSM.16.MT88.4 R16, [R13+0x9000] ;  /* 0x009000000d10783b */ /* 0x000fe20000004200 */
[----:B--2---:R-:W-:Y:S01]  /*4020*/  FMNMX.FTZ R8, R4, R8, !PT ;  /* 0x0000000804087209 */ /* 0x004fe20007810000 */
[----:B------:R-:W-:Y:S01]  /*4030*/  FFMA.FTZ R4, R31, UR4, -R0 ;  /* 0x000000041f047c23 */ /* 0x000fe20008010800 */
[----:B------:R-:W-:Y:S01]  /*4040*/  MUFU.EX2 R144, R7 ;  /* 0x0000000700907308 */ /* 0x000fe20000000800 */
[----:B------:R-:W-:Y:S01]  /*4050*/  LDSM.16.MT88.4 R20, [R143+0xa000] ;  /* 0x00a000008f14783b */ /* 0x000fe20000004200 */
[----:B-1----:R-:W-:-:S03]  /*4060*/  FMNMX.FTZ R3, R3, R9, !PT ;  /* 0x0000000903037209 */ /* 0x002fc60007810000 */
[----:B------:R-:W1:Y:S01]  /*4070*/  SHFL.BFLY PT, R10, R8, 0x1, 0x1f ;  /* 0x0c201f00080a7f89 */ /* 0x000e6200000e0000 */
[----:B----4-:R-:W-:Y:S01]  /*4080*/  FFMA.FTZ R5, R28, UR4, -R2 ;  /* 0x000000041c057c23 */ /* 0x010fe20008010802 */
[----:B------:R3:W-:Y:S02]  /*4090*/  MUFU.EX2 R145, R4 ;  /* 0x0000000400917308 */ /* 0x0007e40000000800 */
[----:B------:R-:W2:Y:S01]  /*40a0*/  SHFL.BFLY PT, R9, R3, 0x1, 0x1f ;  /* 0x0c201f0003097f89 */ /* 0x000ea200000e0000 */
[----:B-----5:R-:W-:Y:S01]  /*40b0*/  FFMA.FTZ R6, R64, UR4, -R0 ;  /* 0x0000000440067c23 */ /* 0x020fe20008010800 */
[----:B------:R4:W-:Y:S02]  /*40c0*/  MUFU.EX2 R213, R5 ;  /* 0x0000000500d57308 */ /* 0x0009e40000000800 */
[----:B------:R-:W5:Y:S02]  /*40d0*/  LDSM.16.MT88.4 R40, [R13+0xa000] ;  /* 0x00a000000d28783b */ /* 0x000f640000004200 */
[----:B------:R1:W-:Y:S02]  /*40e0*/  MUFU.EX2 R146, R6 ;  /* 0x0000000600927308 */ /* 0x0003e40000000800 */
[----:B------:R-:W-:Y:S01]  /*40f0*/  LDSM.16.MT88.4 R28, [R13+0xb000] ;  /* 0x00b000000d1c783b */ /* 0x000fe20000004200 */
[----:B---3--:R-:W-:-:S03]  /*4100*/  F2FP.F16.F32.PACK_AB R4, R236, R211 ;  /* 0x000000d3ec04723e */ /* 0x008fc600000000ff */
[----:B------:R-:W-:Y:S01]  /*4110*/  LDSM.16.MT88.4 R52, [R143+0xa400] ;  /* 0x00a400008f34783b */ /* 0x000fe20000004200 */
[--C-:B----4-:R-:W-:Y:S01]  /*4120*/  FFMA.FTZ R5, R33, UR4, -R0.reuse ;  /* 0x0000000421057c23 */ /* 0x110fe20008010800 */
[----:B-1----:R-:W-:Y:S01]  /*4130*/  FMNMX.FTZ R140, R8, R10, !PT ;  /* 0x0000000a088c7209 */ /* 0x002fe20007810000 */
[----:B------:R-:W-:Y:S02]  /*4140*/  FFMA.FTZ R6, R32, UR4, -R0 ;  /* 0x0000000420067c23 */ /* 0x000fe40008010800 */
[----:B------:R-:W1:Y:S01]  /*4150*/  MUFU.EX2 R215, R5 ;  /* 0x0000000500d77308 */ /* 0x000e620000000800 */
[----:B------:R-:W3:Y:S01]  /*4160*/  LDSM.16.MT88.4 R32, [R143+0xb000] ;  /* 0x00b000008f20783b */ /* 0x000ee20000004200 */
[C---:B------:R-:W-:Y:S01]  /*4170*/  FSETP.NEU.FTZ.AND P1, PT, R140.reuse, -INF , PT ;  /* 0xff8000008c00780b */ /* 0x040fe20003f3d000 */
[----:B------:R-:W-:Y:S01]  /*4180*/  FMUL.FTZ R8, R140, UR4 ;  /* 0x000000048c087c20 */ /* 0x000fe20008410000 */
[----:B--2---:R-:W-:Y:S01]  /*4190*/  FMNMX.FTZ R139, R3, R9, !PT ;  /* 0x00000009038b7209 */ /* 0x004fe20007810000 */
[----:B------:R2:W4:Y:S03]  /*41a0*/  MUFU.EX2 R56, R6 ;  /* 0x0000000600387308 */ /* 0x0005260000000800 */
[----:B------:R-:W-:Y:S01]  /*41b0*/  FSEL R3, R8, RZ, P1 ;  /* 0x000000ff08037208 */ /* 0x000fe20000800000 */
[C---:B------:R-:W-:Y:S01]  /*41c0*/  FMUL.FTZ R8, R139.reuse, UR4 ;  /* 0x000000048b087c20 */ /* 0x040fe20008410000 */
[----:B------:R-:W-:-:S03]  /*41d0*/  FSETP.NEU.FTZ.AND P1, PT, R139, -INF , PT ;  /* 0xff8000008b00780b */ /* 0x000fc60003f3d000 */
[--C-:B------:R-:W-:Y:S01]  /*41e0*/  FFMA.FTZ R9, R76, UR4, -R3.reuse ;  /* 0x000000044c097c23 */ /* 0x100fe20008010803 */
[----:B------:R-:W-:Y:S01]  /*41f0*/  FSEL R12, R8, RZ, P1 ;  /* 0x000000ff080c7208 */ /* 0x000fe20000800000 */
[--C-:B------:R-:W-:Y:S01]  /*4200*/  FFMA.FTZ R8, R38, UR4, -R3.reuse ;  /* 0x0000000426087c23 */ /* 0x100fe20008010803 */
[----:B------:R-:W-:Y:S01]  /*4210*/  FFMA.FTZ R10, R65, UR4, -R3 ;  /* 0x00000004410a7c23 */ /* 0x000fe20008010803 */
[----:B------:R5:W-:Y:S01]  /*4220*/  MUFU.EX2 R237, R9 ;  /* 0x0000000900ed7308 */ /* 0x000be20000000800 */
[----:B-1----:R-:W-:Y:S02]  /*4230*/  F2FP.F16.F32.PACK_AB R5, R215, R146 ;  /* 0x00000092d705723e */ /* 0x002fe400000000ff */
[----:B--2---:R-:W-:Y:S01]  /*4240*/  F2FP.F16.F32.PACK_AB R6, R144, R213 ;  /* 0x000000d59006723e */ /* 0x004fe200000000ff */
[----:B------:R1:W-:Y:S01]  /*4250*/  MUFU.EX2 R214, R8 ;  /* 0x0000000800d67308 */ /* 0x0003e20000000800 */
[----:B----4-:R-:W-:-:S03]  /*4260*/  F2FP.F16.F32.PACK_AB R7, R145, R56 ;  /* 0x000000389107723e */ /* 0x010fc600000000ff */
[----:B------:R2:W-:Y:S04]  /*4270*/  MUFU.EX2 R235, R10 ;  /* 0x0000000a00eb7308 */ /* 0x0005e80000000800 */
[----:B------:R-:W-:Y:S01]  /*4280*/  HMMA.16816.F32 R116, R4, R24, RZ ;  /* 0x000000180474723c */ /* 0x000fe200000018ff */
[----:B-----5:R-:W-:Y:S01]  /*4290*/  FFMA.FTZ R9, R36, UR4, -R3 ;  /* 0x0000000424097c23 */ /* 0x020fe20008010803 */
[----:B-1----:R-:W-:-:S03]  /*42a0*/  FFMA.FTZ R8, R77, UR4, -R12 ;  /* 0x000000044d087c23 */ /* 0x002fc6000801080c */
[----:B------:R1:W4:Y:S03]  /*42b0*/  MUFU.EX2 R147, R9 ;  /* 0x0000000900937308 */ /* 0x0003260000000800 */
[C---:B------:R-:W-:Y:S01]  /*42c0*/  HMMA.16816.F32 R112, R4.reuse, R16, RZ ;  /* 0x000000100470723c */ /* 0x040fe200000018ff */
[--C-:B--2---:R-:W-:Y:S01]  /*42d0*/  FFMA.FTZ R10, R67, UR4, -R12.reuse ;  /* 0x00000004430a7c23 */ /* 0x104fe2000801080c */
[----:B------:R2:W-:Y:S04]  /*42e0*/  MUFU.EX2 R245, R8 ;  /* 0x0000000800f57308 */ /* 0x0005e80000000800 */
[----:B------:R4:W5:Y:S02]  /*42f0*/  MUFU.EX2 R239, R10 ;  /* 0x0000000a00ef7308 */ /* 0x0009640000000800 */
[----:B------:R-:W-:Y:S01]  /*4300*/  HMMA.16816.F32 R108, R4, R20, RZ ;  /* 0x00000014046c723c */ /* 0x000fe200000018ff */
[----:B-1----:R-:W-:-:S07]  /*4310*/  FFMA.FTZ R9, R66, UR4, -R12 ;  /* 0x0000000442097c23 */ /* 0x002fce000801080c */
[----:B------:R-:W-:Y:S01]  /*4320*/  HMMA.16816.F32 R104, R4, R40, RZ ;  /* 0x000000280468723c */ /* 0x000fe200000018ff */
[----:B--2---:R-:W-:Y:S01]  /*4330*/  FFMA.FTZ R8, R37, UR4, -R12 ;  /* 0x0000000425087c23 */ /* 0x004fe2000801080c */
[----:B------:R5:W-:Y:S01]  /*4340*/  MUFU.EX2 R246, R9 ;  /* 0x0000000900f67308 */ /* 0x000be20000000800 */
[----:B----4-:R-:W-:-:S03]  /*4350*/  F2FP.F16.F32.PACK_AB R10, R147, R214 ;  /* 0x000000d6930a723e */ /* 0x010fc600000000ff */
[----:B------:R1:W2:Y:S02]  /*4360*/  MUFU.EX2 R212, R8 ;  /* 0x0000000800d47308 */ /* 0x0002a40000000800 */
[----:B---3--:R-:W-:Y:S01]  /*4370*/  HMMA.16816.F32 R100, R4, R32, RZ ;  /* 0x000000200464723c */ /* 0x008fe200000018ff */
[----:B-----5:R-:W-:-:S07]  /*4380*/  F2FP.F16.F32.PACK_AB R9, R239, R245 ;  /* 0x000000f5ef09723e */ /* 0x020fce00000000ff */
[----:B------:R-:W-:Y:S01]  /*4390*/  HMMA.16816.F32 R96, R4, R28, RZ ;  /* 0x0000001c0460723c */ /* 0x000fe200000018ff */
[----:B-1----:R-:W-:Y:S02]  /*43a0*/  F2FP.F16.F32.PACK_AB R8, R235, R237 ;  /* 0x000000edeb08723e */ /* 0x002fe400000000ff */
[----:B--2---:R-:W-:-:S05]  /*43b0*/  F2FP.F16.F32.PACK_AB R11, R212, R246 ;  /* 0x000000f6d40b723e */ /* 0x004fca00000000ff */
[C---:B------:R-:W-:Y:S08]  /*43c0*/  HMMA.16816.F32 R92, R4.reuse, R26, RZ ;  /* 0x0000001a045c723c */ /* 0x040ff000000018ff */
[C---:B------:R-:W-:Y:S08]  /*43d0*/  HMMA.16816.F32 R88, R4.reuse, R18, RZ ;  /* 0x000000120458723c */ /* 0x040ff000000018ff */
[C---:B------:R-:W-:Y:S08]  /*43e0*/  HMMA.16816.F32 R84, R4.reuse, R22, RZ ;  /* 0x000000160454723c */ /* 0x040ff000000018ff */
[C---:B------:R-:W-:Y:S08]  /*43f0*/  HMMA.16816.F32 R80, R4.reuse, R42, RZ ;  /* 0x0000002a0450723c */ /* 0x040ff000000018ff */
[C---:B------:R-:W-:Y:S08]  /*4400*/  HMMA.16816.F32 R76, R4.reuse, R34, RZ ;  /* 0x00000022044c723c */ /* 0x040ff000000018ff */
[----:B------:R-:W-:Y:S01]  /*4410*/  HMMA.16816.F32 R68, R4, R30, RZ ;  /* 0x0000001e0444723c */ /* 0x000fe200000018ff */
[--C-:B------:R-:W-:Y:S01]  /*4420*/  FFMA.FTZ R4, R39, UR4, -R2.reuse ;  /* 0x0000000427047c23 */ /* 0x100fe20008010802 */
[----:B------:R-:W-:Y:S01]  /*4430*/  FFMA.FTZ R5, R120, UR4, -R2 ;  /* 0x0000000478057c23 */ /* 0x000fe20008010802 */
[----:B------:R-:W1:Y:S01]  /*4440*/  LDSM.16.MT88.4 R36, [R13+0x9400] ;  /* 0x009400000d24783b */ /* 0x000e620000004200 */
[----:B------:R-:W-:Y:S01]  /*4450*/  FFMA.FTZ R6, R123, UR4, -R0 ;  /* 0x000000047b067c23 */ /* 0x000fe20008010800 */
[----:B------:R2:W-:Y:S03]  /*4460*/  MUFU.EX2 R240, R4 ;  /* 0x0000000400f07308 */ /* 0x0005e60000000800 */
[C---:B------:R-:W-:Y:S01]  /*4470*/  HMMA.16816.F32 R72, R8.reuse, R24, RZ ;  /* 0x000000180848723c */ /* 0x040fe200000018ff */
[----:B------:R3:W-:Y:S04]  /*4480*/  MUFU.EX2 R210, R5 ;  /* 0x0000000500d27308 */ /* 0x0007e80000000800 */
[----:B------:R-:W-:Y:S03]  /*4490*/  MUFU.EX2 R232, R6 ;  /* 0x0000000600e87308 */ /* 0x000fe60000000800 */
[----:B------:R-:W-:Y:S01]  /*44a0*/  HMMA.16816.F32 R132, R8, R26, RZ ;  /* 0x0000001a0884723c */ /* 0x000fe200000018ff */
[----:B------:R-:W4:Y:S01]  /*44b0*/  LDSM.16.MT88.4 R24, [R13+0xb400] ;  /* 0x00b400000d18783b */ /* 0x000f220000004200 */
[----:B--2---:R-:W-:-:S03]  /*44c0*/  FFMA.FTZ R4, R44, UR4, -R2 ;  /* 0x000000042c047c23 */ /* 0x004fc60008010802 */
[----:B------:R-:W-:Y:S01]  /*44d0*/  LDSM.16.MT88.4 R44, [R13+0xa400] ;  /* 0x00a400000d2c783b */ /* 0x000fe20000004200 */
[----:B---3--:R-:W-:Y:S02]  /*44e0*/  FFMA.FTZ R5, R121, UR4, -R2 ;  /* 0x0000000479057c23 */ /* 0x008fe40008010802 */
[C---:B------:R-:W-:Y:S01]  /*44f0*/  HMMA.16816.F32 R64, R8.reuse, R16, RZ ;  /* 0x000000100840723c */ /* 0x040fe200000018ff */
[----:B------:R2:W-:Y:S04]  /*4500*/  MUFU.EX2 R252, R4 ;  /* 0x0000000400fc7308 */ /* 0x0005e80000000800 */
[----:B------:R3:W5:Y:S03]  /*4510*/  MUFU.EX2 R209, R5 ;  /* 0x0000000500d17308 */ /* 0x0007660000000800 */
[----:B------:R-:W-:Y:S01]  /*4520*/  HMMA.16816.F32 R180, R8, R18, RZ ;  /* 0x0000001208b4723c */ /* 0x000fe200000018ff */
[----:B------:R-:W4:Y:S01]  /*4530*/  LDSM.16.MT88.4 R16, [R143+0x9400] ;  /* 0x009400008f10783b */ /* 0x000f220000004200 */
[----:B--2---:R-:W-:Y:S01]  /*4540*/  FFMA.FTZ R4, R126, UR4, -R0 ;  /* 0x000000047e047c23 */ /* 0x004fe20008010800 */
[----:B------:R-:W-:-:S05]  /*4550*/  MOV R126, R56 ;  /* 0x00000038007e7202 */ /* 0x000fca0000000f00 */
[C---:B------:R-:W-:Y:S01]  /*4560*/  HMMA.16816.F32 R176, R8.reuse, R42, RZ ;  /* 0x0000002a08b0723c */ /* 0x040fe200000018ff */
[--C-:B---3--:R-:W-:Y:S01]  /*4570*/  FFMA.FTZ R5, R124, UR4, -R0.reuse ;  /* 0x000000047c057c23 */ /* 0x108fe20008010800 */
[----:B------:R2:W3:Y:S01]  /*4580*/  MUFU.EX2 R227, R4 ;  /* 0x0000000400e37308 */ /* 0x0004e20000000800 */
[----:B------:R-:W-:Y:S02]  /*4590*/  MOV R124, R147 ;  /* 0x00000093007c7202 */ /* 0x000fe40000000f00 */
[----:B-----5:R-:W-:Y:S01]  /*45a0*/  F2FP.F16.F32.PACK_AB R6, R209, R252 ;  /* 0x000000fcd106723e */ /* 0x020fe200000000ff */
[----:B------:R3:W-:Y:S02]  /*45b0*/  MUFU.EX2 R233, R5 ;  /* 0x0000000500e97308 */ /* 0x0007e40000000800 */
[C---:B------:R-:W-:Y:S08]  /*45c0*/  HMMA.16816.F32 R56, R8.reuse, R40, RZ ;  /* 0x000000280838723c */ /* 0x040ff000000018ff */
[----:B------:R-:W-:Y:S01]  /*45d0*/  HMMA.16816.F32 R40, R8, R32, RZ ;  /* 0x000000200828723c */ /* 0x000fe200000018ff */
[----:B------:R-:W-:Y:S01]  /*45e0*/  MOV R33, R146 ;  /* 0x0000009200217202 */ /* 0x000fe20000000f00 */
[----:B--2---:R-:W-:Y:S01]  /*45f0*/  FFMA.FTZ R4, R122, UR4, -R0 ;  /* 0x000000047a047c23 */ /* 0x004fe20008010800 */
[----:B------:R-:W-:-:S02]  /*4600*/  MOV R32, R145 ;  /* 0x0000009100207202 */ /* 0x000fc40000000f00 */
[----:B---3--:R-:W-:Y:S01]  /*4610*/  F2FP.F16.F32.PACK_AB R5, R232, R227 ;  /* 0x000000e3e805723e */ /* 0x008fe200000000ff */
[----:B------:R2:W3:Y:S02]  /*4620*/  MUFU.EX2 R238, R4 ;  /* 0x0000000400ee7308 */ /* 0x0004e40000000800 */
[----:B------:R-:W-:Y:S01]  /*4630*/  HMMA.16816.F32 R168, R8, R34, RZ ;  /* 0x0000002208a8723c */ /* 0x000fe200000018ff */
[----:B------:R-:W-:-:S07]  /*4640*/  MOV R35, R144 ;  /* 0x0000009000237202 */ /* 0x000fce0000000f00 */
[----:B------:R-:W-:Y:S01]  /*4650*/  HMMA.16816.F32 R60, R8, R20, RZ ;  /* 0x00000014083c723c */ /* 0x000fe200000018ff */
[----:B--2---:R-:W-:Y:S02]  /*4660*/  F2FP.F16.F32.PACK_AB R4, R210, R240 ;  /* 0x000000f0d204723e */ /* 0x004fe400000000ff */
[----:B---3--:R-:W-:-:S05]  /*4670*/  F2FP.F16.F32.PACK_AB R7, R238, R233 ;  /* 0x000000e9ee07723e */ /* 0x008fca00000000ff */
[C---:B------:R-:W-:Y:S08]  /*4680*/  HMMA.16816.F32 R184, R8.reuse, R22, RZ ;  /* 0x0000001608b8723c */ /* 0x040ff000000018ff */
[C---:B------:R-:W-:Y:S08]  /*4690*/  HMMA.16816.F32 R20, R8.reuse, R28, RZ ;  /* 0x0000001c0814723c */ /* 0x040ff000000018ff */
[----:B------:R-:W-:Y:S01]  /*46a0*/  HMMA.16816.F32 R144, R8, R30, RZ ;  /* 0x0000001e0890723c */ /* 0x000fe200000018ff */
[--C-:B------:R-:W-:Y:S01]  /*46b0*/  FFMA.FTZ R8, R136, UR4, -R3.reuse ;  /* 0x0000000488087c23 */ /* 0x100fe20008010803 */
[----:B------:R-:W-:Y:S01]  /*46c0*/  FFMA.FTZ R9, R129, UR4, -R3 ;  /* 0x0000000481097c23 */ /* 0x000fe20008010803 */
[----:B------:R-:W-:Y:S01]  /*46d0*/  FFMA.FTZ R10, R131, UR4, -R12 ;  /* 0x00000004830a7c23 */ /* 0x000fe2000801080c */
[----:B------:R-:W-:Y:S01]  /*46e0*/  MOV R136, R33 ;  /* 0x0000002100887202 */ /* 0x000fe20000000f00 */
[----:B------:R2:W-:Y:S01]  /*46f0*/  MUFU.EX2 R221, R8 ;  /* 0x0000000800dd7308 */ /* 0x0005e20000000800 */
[----:B------:R-:W-:Y:S01]  /*4700*/  LDSM.16.MT88.4 R28, [R143+0xa800] ;  /* 0x00a800008f1c783b */ /* 0x000fe20000004200 */
[----:B------:R-:W-:Y:S01]  /*4710*/  MOV R11, R126 ;  /* 0x0000007e000b7202 */ /* 0x000fe20000000f00 */
[----:B-1----:R-:W-:Y:S01]  /*4720*/  HMMA.16816.F32 R160, R4, R36, R112 ;  /* 0x0000002404a0723c */ /* 0x002fe20000001870 */
[----:B------:R1:W3:Y:S01]  /*4730*/  MUFU.EX2 R225, R9 ;  /* 0x0000000900e17308 */ /* 0x0002e20000000800 */
[----:B------:R-:W-:-:S03]  /*4740*/  MOV R126, R211 ;  /* 0x000000d3007e7202 */ /* 0x000fc60000000f00 */
[----:B------:R5:W-:Y:S03]  /*4750*/  MUFU.EX2 R217, R10 ;  /* 0x0000000a00d97308 */ /* 0x000be60000000800 */
[----:B----4-:R-:W-:Y:S01]  /*4760*/  HMMA.16816.F32 R112, R4, R24, R96 ;  /* 0x000000180470723c */ /* 0x010fe20000001860 */
[----:B--2---:R-:W-:-:S04]  /*4770*/  FFMA.FTZ R8, R128, UR4, -R3 ;  /* 0x0000000480087c23 */ /* 0x004fc80008010803 */
[----:B------:R2:W-:Y:S01]  /*4780*/  MUFU.EX2 R234, R8 ;  /* 0x0000000800ea7308 */ /* 0x0005e20000000800 */
[----:B-1----:R-:W-:Y:S02]  /*4790*/  FFMA.FTZ R9, R125, UR4, -R3 ;  /* 0x000000047d097c23 */ /* 0x002fe40008010803 */
[C---:B------:R-:W-:Y:S01]  /*47a0*/  HMMA.16816.F32 R96, R4.reuse, R50, R76 ;  /* 0x000000320460723c */ /* 0x040fe2000000184c */
[----:B------:R-:W-:Y:S01]  /*47b0*/  MOV R78, R35 ;  /* 0x00000023004e7202 */ /* 0x000fe20000000f00 */
[----:B-----5:R-:W-:Y:S01]  /*47c0*/  FFMA.FTZ R10, R173, UR4, -R0 ;  /* 0x00000004ad0a7c23 */ /* 0x020fe20008010800 */
[----:B------:R1:W-:Y:S01]  /*47d0*/  MUFU.EX2 R224, R9 ;  /* 0x0000000900e07308 */ /* 0x0003e20000000800 */
[----:B------:R-:W-:Y:S02]  /*47e0*/  MOV R77, R32 ;  /* 0x00000020004d7202 */ /* 0x000fe40000000f00 */
[----:B------:R-:W4:Y:S01]  /*47f0*/  LDSM.16.MT88.4 R32, [R143+0x9800] ;  /* 0x009800008f20783b */ /* 0x000f220000004200 */
[----:B------:R-:W-:Y:S01]  /*4800*/  MOV R79, R212 ;  /* 0x000000d4004f7202 */ /* 0x000fe20000000f00 */
[----:B------:R-:W-:Y:S01]  /*4810*/  HMMA.16816.F32 R164, R4, R16, R116 ;  /* 0x0000001004a4723c */ /* 0x000fe20000001874 */
[----:B------:R-:W-:-:S02]  /*4820*/  MOV R125, R124 ;  /* 0x0000007c007d7202 */ /* 0x000fc40000000f00 */
[----:B------:R-:W-:Y:S01]  /*4830*/  MOV R124, R215 ;  /* 0x000000d7007c7202 */ /* 0x000fe20000000f00 */
[--C-:B--2---:R-:W-:Y:S01]  /*4840*/  FFMA.FTZ R8, R141, UR4, -R12.reuse ;  /* 0x000000048d087c23 */ /* 0x104fe2000801080c */
[----:B------:R-:W-:Y:S02]  /*4850*/  MOV R141, R214 ;  /* 0x000000d6008d7202 */ /* 0x000fe40000000f00 */
[----:B------:R-:W-:Y:S01]  /*4860*/  MOV R76, R210 ;  /* 0x000000d2004c7202 */ /* 0x000fe20000000f00 */
[----:B------:R2:W5:Y:S01]  /*4870*/  MUFU.EX2 R216, R8 ;  /* 0x0000000800d87308 */ /* 0x0005620000000800 */
[--C-:B-1----:R-:W-:Y:S01]  /*4880*/  FFMA.FTZ R9, R130, UR4, -R12.reuse ;  /* 0x0000000482097c23 */ /* 0x102fe2000801080c */
[C---:B------:R-:W-:Y:S02]  /*4890*/  HMMA.16816.F32 R156, R4.reuse, R52, R108 ;  /* 0x00000034049c723c */ /* 0x040fe4000000186c */
[----:B------:R1:W-:Y:S04]  /*48a0*/  MUFU.EX2 R210, R10 ;  /* 0x0000000a00d27308 */ /* 0x0003e80000000800 */
[----:B------:R3:W-:Y:S02]  /*48b0*/  MUFU.EX2 R219, R9 ;  /* 0x0000000900db7308 */ /* 0x0007e40000000800 */
[----:B------:R-:W-:Y:S01]  /*48c0*/  HMMA.16816.F32 R120, R4, R44, R104 ;  /* 0x0000002c0478723c */ /* 0x000fe20000001868 */
[----:B--2---:R-:W-:Y:S01]  /*48d0*/  FFMA.FTZ R8, R127, UR4, -R12 ;  /* 0x000000047f087c23 */ /* 0x004fe2000801080c */
[----:B------:R-:W-:-:S03]  /*48e0*/  MOV R127, R213 ;  /* 0x000000d5007f7202 */ /* 0x000fc60000000f00 */
[----:B------:R2:W4:Y:S03]  /*48f0*/  MUFU.EX2 R218, R8 ;  /* 0x0000000800da7308 */ /* 0x0005260000000800 */
[----:B------:R-:W-:Y:S01]  /*4900*/  HMMA.16816.F32 R116, R4, R48, R100 ;  /* 0x000000300474723c */ /* 0x000fe20000001864 */
[----:B-1----:R-:W-:Y:S01]  /*4910*/  FFMA.FTZ R10, R191, UR4, -R12 ;  /* 0x00000004bf0a7c23 */ /* 0x002fe2000801080c */
[----:B------:R-:W-:Y:S01]  /*4920*/  MOV R191, R125 ;  /* 0x0000007d00bf7202 */ /* 0x000fe20000000f00 */
[----:B---3--:R-:W-:-:S04]  /*4930*/  FFMA.FTZ R9, R150, UR4, -R2 ;  /* 0x0000000496097c23 */ /* 0x008fc80008010802 */
[----:B------:R1:W-:Y:S01]  /*4940*/  MUFU.EX2 R213, R9 ;  /* 0x0000000900d57308 */ /* 0x0003e20000000800 */
[----:B------:R-:W-:Y:S01]  /*4950*/  HMMA.16816.F32 R152, R4, R18, R92 ;  /* 0x000000120498723c */ /* 0x000fe2000000185c */
[----:B--2---:R-:W-:-:S07]  /*4960*/  FFMA.FTZ R8, R148, UR4, -R2 ;  /* 0x0000000494087c23 */ /* 0x004fce0008010802 */
[----:B------:R-:W-:Y:S01]  /*4970*/  HMMA.16816.F32 R108, R4, R38, R88 ;  /* 0x00000026046c723c */ /* 0x000fe20000001858 */
[----:B------:R2:W3:Y:S01]  /*4980*/  MUFU.EX2 R212, R8 ;  /* 0x0000000800d47308 */ /* 0x0004e20000000800 */
[----:B-1----:R-:W-:-:S06]  /*4990*/  FFMA.FTZ R9, R149, UR4, -R2 ;  /* 0x0000000495097c23 */ /* 0x002fcc0008010802 */
[----:B------:R-:W-:Y:S01]  /*49a0*/  HMMA.16816.F32 R104, R4, R54, R84 ;  /* 0x000000360468723c */ /* 0x000fe20000001854 */
[----:B------:R1:W-:Y:S01]  /*49b0*/  MUFU.EX2 R215, R9 ;  /* 0x0000000900d77308 */ /* 0x0003e20000000800 */
[----:B--2---:R-:W-:-:S06]  /*49c0*/  FFMA.FTZ R8, R142, UR4, -R2 ;  /* 0x000000048e087c23 */ /* 0x004fcc0008010802 */
[----:B------:R-:W-:Y:S01]  /*49d0*/  HMMA.16816.F32 R100, R4, R46, R80 ;  /* 0x0000002e0464723c */ /* 0x000fe20000001850 */
[----:B------:R2:W-:Y:S01]  /*49e0*/  MUFU.EX2 R214, R8 ;  /* 0x0000000800d67308 */ /* 0x0005e20000000800 */
[----:B-1----:R-:W-:-:S06]  /*49f0*/  FFMA.FTZ R9, R172, UR4, -R0 ;  /* 0x00000004ac097c23 */ /* 0x002fcc0008010800 */
[----:B------:R-:W-:Y:S01]  /*4a00*/  HMMA.16816.F32 R92, R4, R26, R68 ;  /* 0x0000001a045c723c */ /* 0x000fe20000001844 */
[----:B------:R-:W-:Y:S02]  /*4a10*/  F2FP.F16.F32.PACK_AB R4, R225, R221 ;  /* 0x000000dde104723e */ /* 0x000fe400000000ff */
[----:B-----5:R-:W-:Y:S01]  /*4a20*/  F2FP.F16.F32.PACK_AB R5, R217, R216 ;  /* 0x000000d8d905723e */ /* 0x020fe200000000ff */
[----:B------:R1:W-:Y:S01]  /*4a30*/  MUFU.EX2 R211, R9 ;  /* 0x0000000900d37308 */ /* 0x0003e20000000800 */
[----:B------:R-:W-:Y:S02]  /*4a40*/  F2FP.F16.F32.PACK_AB R6, R224, R234 ;  /* 0x000000eae006723e */ /* 0x000fe400000000ff */
[----:B----4-:R-:W-:Y:S01]  /*4a50*/  F2FP.F16.F32.PACK_AB R7, R218, R219 ;  /* 0x000000dbda07723e */ /* 0x010fe200000000ff */
[----:B--2---:R-:W-:-:S06]  /*4a60*/  FFMA.FTZ R8, R174, UR4, -R0 ;  /* 0x00000004ae087c23 */ /* 0x004fcc0008010800 */
[----:B------:R-:W-:Y:S01]  /*4a70*/  HMMA.16816.F32 R88, R4, R16, R72 ;  /* 0x000000100458723c */ /* 0x000fe20000001848 */
[----:B------:R-:W-:Y:S02]  /*4a80*/  MOV R75, R209 ;  /* 0x000000d1004b7202 */ /* 0x000fe40000000f00 */
[----:B------:R2:W4:Y:S01]  /*4a90*/  MUFU.EX2 R209, R8 ;  /* 0x0000000800d17308 */ /* 0x0005220000000800 */
[----:B-1----:R-:W-:Y:S01]  /*4aa0*/  FFMA.FTZ R9, R189, UR4, -R3 ;  /* 0x00000004bd097c23 */ /* 0x002fe20008010803 */
[----:B------:R-:W-:-:S03]  /*4ab0*/  MOV R189, R78 ;  /* 0x0000004e00bd7202 */ /* 0x000fc60000000f00 */
[C---:B------:R-:W-:Y:S08]  /*4ac0*/  HMMA.16816.F32 R80, R4.reuse, R36, R64 ;  /* 0x000000240450723c */ /* 0x040ff00000001840 */
[----:B------:R-:W-:Y:S01]  /*4ad0*/  HMMA.16816.F32 R68, R4, R52, R60 ;  /* 0x000000340444723c */ /* 0x000fe2000000183c */
[----:B--2---:R-:W-:-:S07]  /*4ae0*/  FFMA.FTZ R8, R151, UR4, -R0 ;  /* 0x0000000497087c23 */ /* 0x004fce0008010800 */
[C---:B------:R-:W-:Y:S08]  /*4af0*/  HMMA.16816.F32 R64, R4.reuse, R44, R56 ;  /* 0x0000002c0440723c */ /* 0x040ff00000001838 */
[C---:B------:R-:W-:Y:S01]  /*4b00*/  HMMA.16816.F32 R84, R4.reuse, R48, R40 ;  /* 0x000000300454723c */ /* 0x040fe20000001828 */
[----:B------:R-:W-:Y:S07]  /*4b10*/  LDSM.16.MT88.4 R40, [R143+0xb800] ;  /* 0x00b800008f28783b */ /* 0x000fee0000004200 */
[C---:B------:R-:W-:Y:S01]  /*4b20*/  HMMA.16816.F32 R128, R4.reuse, R24, R20 ;  /* 0x000000180480723c */ /* 0x040fe20000001814 */
[----:B------:R-:W1:Y:S07]  /*4b30*/  LDSM.16.MT88.4 R20, [R13+0x9800] ;  /* 0x009800000d14783b */ /* 0x000e6e0000004200 */
[C---:B------:R-:W-:Y:S01]  /*4b40*/  HMMA.16816.F32 R60, R4.reuse, R18, R132 ;  /* 0x00000012043c723c */ /* 0x040fe20000001884 */
[----:B------:R-:W2:Y:S07]  /*4b50*/  LDSM.16.MT88.4 R16, [R13+0xa800] ;  /* 0x00a800000d10783b */ /* 0x000eae0000004200 */
[C---:B------:R-:W-:Y:S01]  /*4b60*/  HMMA.16816.F32 R56, R4.reuse, R38, R180 ;  /* 0x000000260438723c */ /* 0x040fe200000018b4 */
[----:B------:R-:W5:Y:S07]  /*4b70*/  LDSM.16.MT88.4 R36, [R13+0xb800] ;  /* 0x00b800000d24783b */ /* 0x000f6e0000004200 */
[----:B------:R-:W-:Y:S01]  /*4b80*/  HMMA.16816.F32 R52, R4, R54, R184 ;  /* 0x000000360434723c */ /* 0x000fe200000018b8 */
[----:B------:R3:W1:Y:S01]  /*4b90*/  MUFU.EX2 R185, R8 ;  /* 0x0000000800b97308 */ /* 0x0006620000000800 */
[----:B------:R-:W-:-:S02]  /*4ba0*/  MOV R187, R75 ;  /* 0x0000004b00bb7202 */ /* 0x000fc40000000f00 */
[----:B------:R-:W-:Y:S01]  /*4bb0*/  MOV R186, R76 ;  /* 0x0000004c00ba7202 */ /* 0x000fe20000000f00 */
[----:B------:R4:W-:Y:S03]  /*4bc0*/  MUFU.EX2 R184, R9 ;  /* 0x0000000900b87308 */ /* 0x0009e60000000800 */
[----:B------:R-:W-:Y:S01]  /*4bd0*/  HMMA.16816.F32 R44, R4, R46, R176 ;  /* 0x0000002e042c723c */ /* 0x000fe200000018b0 */
[----:B---3--:R-:W-:-:S07]  /*4be0*/  FFMA.FTZ R8, R190, UR4, -R3 ;  /* 0x00000004be087c23 */ /* 0x008fce0008010803 */
[----:B------:R-:W-:Y:S01]  /*4bf0*/  HMMA.16816.F32 R48, R4, R50, R168 ;  /* 0x000000320430723c */ /* 0x000fe200000018a8 */
[----:B------:R-:W-:Y:S01]  /*4c00*/  MOV R190, R77 ;  /* 0x0000004d00be7202 */ /* 0x000fe20000000f00 */
[----:B------:R3:W5:Y:S01]  /*4c10*/  MUFU.EX2 R182, R8 ;  /* 0x0000000800b67308 */ /* 0x0007620000000800 */
[----:B----4-:R-:W-:-:S05]  /*4c20*/  FFMA.FTZ R9, R15, UR4, -R3 ;  /* 0x000000040f097c23 */ /* 0x010fca0008010803 */
[----:B------:R-:W-:Y:S01]  /*4c30*/  HMMA.16816.F32 R24, R4, R26, R144 ;  /* 0x0000001a0418723c */ /* 0x000fe20000001890 */
[----:B------:R-:W-:Y:S01]  /*4c40*/  F2FP.F16.F32.PACK_AB R4, R213, R212 ;  /* 0x000000d4d504723e */ /* 0x000fe200000000ff */
[----:B------:R4:W-:Y:S01]  /*4c50*/  MUFU.EX2 R183, R9 ;  /* 0x0000000900b77308 */ /* 0x0009e20000000800 */
[----:B------:R-:W-:Y:S02]  /*4c60*/  F2FP.F16.F32.PACK_AB R5, R210, R209 ;  /* 0x000000d1d205723e */ /* 0x000fe400000000ff */
[----:B------:R-:W-:Y:S02]  /*4c70*/  F2FP.F16.F32.PACK_AB R6, R215, R214 ;  /* 0x000000d6d706723e */ /* 0x000fe400000000ff */
[----:B-1----:R-:W-:Y:S01]  /*4c80*/  F2FP.F16.F32.PACK_AB R7, R185, R211 ;  /* 0x000000d3b907723e */ /* 0x002fe200000000ff */
[----:B---3--:R-:W-:-:S04]  /*4c90*/  FFMA.FTZ R8, R14, UR4, -R3 ;  /* 0x000000040e087c23 */ /* 0x008fc80008010803 */
[----:B------:R1:W-:Y:S02]  /*4ca0*/  MUFU.EX2 R181, R8 ;  /* 0x0000000800b57308 */ /* 0x0003e40000000800 */
[C---:B------:R-:W-:Y:S01]  /*4cb0*/  HMMA.16816.F32 R144, R4.reuse, R32, R164 ;  /* 0x000000200490723c */ /* 0x040fe200000018a4 */
[----:B------:R-:W-:Y:S01]  /*4cc0*/  MOV R165, R141 ;  /* 0x0000008d00a57202 */ /* 0x000fe20000000f00 */
[--C-:B----4-:R-:W-:Y:S01]  /*4cd0*/  FFMA.FTZ R9, R188, UR4, -R12.reuse ;  /* 0x00000004bc097c23 */ /* 0x110fe2000801080c */
[----:B------:R-:W-:Y:S02]  /*4ce0*/  MOV R166, R136 ;  /* 0x0000008800a67202 */ /* 0x000fe40000000f00 */
[----:B------:R-:W-:Y:S01]  /*4cf0*/  MUFU.EX2 R136, R10 ;  /* 0x0000000a00887308 */ /* 0x000fe20000000800 */
[----:B------:R-:W-:Y:S02]  /*4d00*/  MOV R188, R11 ;  /* 0x0000000b00bc7202 */ /* 0x000fe40000000f00 */
[----:B------:R-:W-:Y:S01]  /*4d10*/  MOV R164, R127 ;  /* 0x0000007f00a47202 */ /* 0x000fe20000000f00 */
[----:B------:R3:W-:Y:S01]  /*4d20*/  MUFU.EX2 R142, R9 ;  /* 0x00000009008e7308 */ /* 0x0007e20000000800 */
[----:B------:R-:W-:Y:S01]  /*4d30*/  MOV R167, R124 ;  /* 0x0000007c00a77202 */ /* 0x000fe20000000f00 */
[----:B------:R-:W-:Y:S01]  /*4d40*/  HMMA.16816.F32 R72, R4, R20, R160 ;  /* 0x000000140448723c */ /* 0x000fe200000018a0 */
[----:B------:R-:W-:Y:S01]  /*4d50*/  MOV R11, R126 ;  /* 0x0000007e000b7202 */ /* 0x000fe20000000f00 */
[----:B-1----:R-:W-:Y:S01]  /*4d60*/  FFMA.FTZ R8, R192, UR4, -R12 ;  /* 0x00000004c0087c23 */ /* 0x002fe2000801080c */
[----:B------:R-:W-:-:S03]  /*4d70*/  MOV R192, R79 ;  /* 0x0000004f00c07202 */ /* 0x000fc60000000f00 */
[----:B------:R1:W4:Y:S02]  /*4d80*/  MUFU.EX2 R180, R8 ;  /* 0x0000000800b47308 */ /* 0x0003240000000800 */
[----:B------:R-:W-:Y:S01]  /*4d90*/  HMMA.16816.F32 R132, R4, R28, R156 ;  /* 0x0000001c0484723c */ /* 0x000fe2000000189c */
[----:B------:R-:W-:Y:S01]  /*4da0*/  LDSM.16.MT88.4 R156, [R143+0x9c00] ;  /* 0x009c00008f9c783b */ /* 0x000fe20000004200 */
[----:B---3--:R-:W-:Y:S01]  /*4db0*/  FFMA.FTZ R9, R193, UR4, -R2 ;  /* 0x00000004c1097c23 */ /* 0x008fe20008010802 */
[----:B------:R-:W-:-:S05]  /*4dc0*/  MOV R193, R166 ;  /* 0x000000a600c17202 */ /* 0x000fca0000000f00 */
[----:B--2---:R-:W-:Y:S01]  /*4dd0*/  HMMA.16816.F32 R120, R4, R16, R120 ;  /* 0x000000100478723c */ /* 0x004fe20000001878 */
[----:B-1----:R-:W-:-:S04]  /*4de0*/  FFMA.FTZ R8, R175, UR4, -R12 ;  /* 0x00000004af087c23 */ /* 0x002fc8000801080c */
[----:B------:R1:W2:Y:S03]  /*4df0*/  MUFU.EX2 R141, R8 ;  /* 0x00000008008d7308 */ /* 0x0002a60000000800 */
[C---:B------:R-:W-:Y:S08]  /*4e00*/  HMMA.16816.F32 R168, R4.reuse, R40, R116 ;  /* 0x0000002804a8723c */ /* 0x040ff00000001874 */
[----:B-----5:R-:W-:Y:S01]  /*4e10*/  HMMA.16816.F32 R176, R4, R36, R112 ;  /* 0x0000002404b0723c */ /* 0x020fe20000001870 */
[----:B------:R-:W-:Y:S01]  /*4e20*/  LDSM.16.MT88.4 R112, [R13+0xac00] ;  /* 0x00ac00000d70783b */ /* 0x000fe20000004200 */
[----:B-1----:R-:W-:Y:S01]  /*4e30*/  FFMA.FTZ R8, R194, UR4, -R2 ;  /* 0x00000004c2087c23 */ /* 0x002fe20008010802 */
[----:B------:R-:W-:-:S05]  /*4e40*/  MOV R194, R165 ;  /* 0x000000a500c27202 */ /* 0x000fca0000000f00 */
[C---:B------:R-:W-:Y:S08]  /*4e50*/  HMMA.16816.F32 R152, R4.reuse, R34, R152 ;  /* 0x000000220498723c */ /* 0x040ff00000001898 */
[C---:B------:R-:W-:Y:S08]  /*4e60*/  HMMA.16816.F32 R76, R4.reuse, R22, R108 ;  /* 0x00000016044c723c */ /* 0x040ff0000000186c */
[C---:B------:R-:W-:Y:S08]  /*4e70*/  HMMA.16816.F32 R104, R4.reuse, R30, R104 ;  /* 0x0000001e0468723c */ /* 0x040ff00000001868 */
[C---:B------:R-:W-:Y:S08]  /*4e80*/  HMMA.16816.F32 R100, R4.reuse, R18, R100 ;  /* 0x000000120464723c */ /* 0x040ff00000001864 */
[C---:B------:R-:W-:Y:S01]  /*4e90*/  HMMA.16816.F32 R124, R4.reuse, R42, R96 ;  /* 0x0000002a047c723c */ /* 0x040fe20000001860 */
[----:B------:R-:W1:Y:S07]  /*4ea0*/  LDSM.16.MT88.4 R96, [R143+0xac00] ;  /* 0x00ac00008f60783b */ /* 0x000e6e0000004200 */
[----:B------:R-:W-:Y:S01]  /*4eb0*/  HMMA.16816.F32 R148, R4, R38, R92 ;  /* 0x000000260494723c */ /* 0x000fe2000000185c */
[----:B------:R-:W-:-:S02]  /*4ec0*/  F2FP.F16.F32.PACK_AB R4, R184, R182 ;  /* 0x000000b6b804723e */ /* 0x000fc400000000ff */
[----:B----4-:R-:W-:Y:S02]  /*4ed0*/  F2FP.F16.F32.PACK_AB R5, R136, R180 ;  /* 0x000000b48805723e */ /* 0x010fe400000000ff */
[----:B------:R-:W-:Y:S02]  /*4ee0*/  F2FP.F16.F32.PACK_AB R6, R183, R181 ;  /* 0x000000b5b706723e */ /* 0x000fe400000000ff */
[----:B--2---:R-:W-:-:S07]  /*4ef0*/  F2FP.F16.F32.PACK_AB R7, R141, R142 ;  /* 0x0000008e8d07723e */ /* 0x004fce00000000ff */
[----:B------:R-:W-:Y:S01]  /*4f00*/  HMMA.16816.F32 R52, R4, R30, R52 ;  /* 0x0000001e0434723c */ /* 0x000fe20000001834 */
[----:B------:R2:W-:Y:S01]  /*4f10*/  MUFU.EX2 R30, R8 ;  /* 0x00000008001e7308 */ /* 0x0005e20000000800 */
[----:B------:R-:W-:-:S06]  /*4f20*/  MOV R31, R164 ;  /* 0x000000a4001f7202 */ /* 0x000fcc0000000f00 */
[----:B------:R-:W-:Y:S01]  /*4f30*/  HMMA.16816.F32 R172, R4, R32, R88 ;  /* 0x0000002004ac723c */ /* 0x000fe20000001858 */
[----:B--2---:R-:W-:-:S07]  /*4f40*/  FFMA.FTZ R8, R195, UR4, -R2 ;  /* 0x00000004c3087c23 */ /* 0x004fce0008010802 */
[----:B------:R-:W-:Y:S01]  /*4f50*/  HMMA.16816.F32 R60, R4, R34, R60 ;  /* 0x00000022043c723c */ /* 0x000fe2000000183c */
[----:B------:R-:W-:Y:S01]  /*4f60*/  FFMA.FTZ R2, R196, UR4, -R2 ;  /* 0x00000004c4027c23 */ /* 0x000fe20008010802 */
[----:B------:R-:W-:Y:S02]  /*4f70*/  MOV R196, R11 ;  /* 0x0000000b00c47202 */ /* 0x000fe40000000f00 */
[----:B------:R-:W-:-:S04]  /*4f80*/  MOV R195, R167 ;  /* 0x000000a700c37202 */ /* 0x000fc80000000f00 */
[C---:B------:R-:W-:Y:S01]  /*4f90*/  HMMA.16816.F32 R32, R4.reuse, R20, R80 ;  /* 0x000000140420723c */ /* 0x040fe20000001850 */
[----:B------:R-:W-:Y:S07]  /*4fa0*/  LDSM.16.MT88.4 R80, [R13+0x9c00] ;  /* 0x009c00000d50783b */ /* 0x000fee0000004200 */
[C---:B------:R-:W-:Y:S08]  /*4fb0*/  HMMA.16816.F32 R56, R4.reuse, R22, R56 ;  /* 0x000000160438723c */ /* 0x040ff00000001838 */
[C---:B------:R-:W-:Y:S01]  /*4fc0*/  HMMA.16816.F32 R20, R4.reuse, R28, R68 ;  /* 0x0000001c0414723c */ /* 0x040fe20000001844 */
[----:B------:R2:W-:Y:S04]  /*4fd0*/  MUFU.EX2 R29, R8 ;  /* 0x00000008001d7308 */ /* 0x0005e80000000800 */
[----:B------:R-:W3:Y:S03]  /*4fe0*/  MUFU.EX2 R28, R9 ;  /* 0x00000009001c7308 */ /* 0x000ee60000000800 */
[----:B------:R-:W-:Y:S01]  /*4ff0*/  HMMA.16816.F32 R160, R4, R36, R128 ;  /* 0x0000002404a0723c */ /* 0x000fe20000001880 */
[----:B------:R-:W4:Y:S01]  /*5000*/  LDSM.16.MT88.4 R128, [R143+0xbc00] ;  /* 0x00bc00008f80783b */ /* 0x000f220000004200 */
[----:B--2---:R-:W-:Y:S01]  /*5010*/  FFMA.FTZ R8, R197, UR4, -R0 ;  /* 0x00000004c5087c23 */ /* 0x004fe20008010800 */
[----:B------:R-:W-:-:S05]  /*5020*/  MOV R197, R236 ;  /* 0x000000ec00c57202 */ /* 0x000fca0000000f00 */
[----:B------:R-:W-:Y:S01]  /*5030*/  HMMA.16816.F32 R64, R4, R16, R64 ;  /* 0x000000100440723c */ /* 0x000fe20000001840 */
[----:B------:R2:W5:Y:S01]  /*5040*/  MUFU.EX2 R236, R2 ;  /* 0x0000000200ec7308 */ /* 0x0005620000000800 */
[----:B---3--:R-:W-:-:S03]  /*5050*/  F2FP.F16.F32.PACK_AB R164, R28, R30 ;  /* 0x0000001e1ca4723e */ /* 0x008fc600000000ff */
[----:B------:R3:W-:Y:S03]  /*5060*/  MUFU.EX2 R17, R8 ;  /* 0x0000000800117308 */ /* 0x0007e60000000800 */
[----:B------:R-:W-:Y:S01]  /*5070*/  HMMA.16816.F32 R44, R4, R18, R44 ;  /* 0x00000012042c723c */ /* 0x000fe2000000182c */
[----:B--2---:R-:W-:-:S07]  /*5080*/  FFMA.FTZ R2, R198, UR4, -R0 ;  /* 0x00000004c6027c23 */ /* 0x004fce0008010800 */
[----:B------:R-:W-:Y:S01]  /*5090*/  HMMA.16816.F32 R116, R4, R40, R84 ;  /* 0x000000280474723c */ /* 0x000fe20000001854 */
[----:B------:R-:W-:Y:S01]  /*50a0*/  MOV R41, R237 ;  /* 0x000000ed00297202 */ /* 0x000fe20000000f00 */
[--C-:B---3--:R-:W-:Y:S01]  /*50b0*/  FFMA.FTZ R8, R200, UR4, -R0.reuse ;  /* 0x00000004c8087c23 */ /* 0x108fe20008010800 */
[----:B------:R2:W3:Y:S01]  /*50c0*/  MUFU.EX2 R18, R2 ;  /* 0x0000000200127308 */ /* 0x0004e20000000800 */
[----:B------:R-:W-:Y:S01]  /*50d0*/  FFMA.FTZ R0, R199, UR4, -R0 ;  /* 0x00000004c7007c23 */ /* 0x000fe20008010800 */
[----:B------:R-:W-:-:S03]  /*50e0*/  MOV R40, R235 ;  /* 0x000000eb00287202 */ /* 0x000fc60000000f00 */
[----:B------:R-:W-:Y:S01]  /*50f0*/  HMMA.16816.F32 R48, R4, R42, R48 ;  /* 0x0000002a0430723c */ /* 0x000fe20000001830 */
[----:B------:R1:W-:Y:S01]  /*5100*/  MUFU.EX2 R237, R0 ;  /* 0x0000000000ed7308 */ /* 0x0003e20000000800 */
[----:B-----5:R-:W-:-:S03]  /*5110*/  F2FP.F16.F32.PACK_AB R166, R236, R29 ;  /* 0x0000001deca6723e */ /* 0x020fc600000000ff */
[----:B------:R-:W5:Y:S03]  /*5120*/  MUFU.EX2 R19, R8 ;  /* 0x0000000800137308 */ /* 0x000f660000000800 */
[----:B------:R-:W-:Y:S01]  /*5130*/  HMMA.16816.F32 R24, R4, R38, R24 ;  /* 0x000000260418723c */ /* 0x000fe20000001818 */
[----:B------:R4:W4:Y:S01]  /*5140*/  LDSM.16.MT88.4 R4, [R13+0xbc00] ;  /* 0x00bc00000d04783b */ /* 0x0009220000004200 */
[----:B--2---:R-:W-:Y:S01]  /*5150*/  FFMA.FTZ R2, R204, UR4, -R3 ;  /* 0x00000004cc027c23 */ /* 0x004fe20008010803 */
[----:B---3--:R-:W-:-:S03]  /*5160*/  F2FP.F16.F32.PACK_AB R165, R18, R17 ;  /* 0x0000001112a5723e */ /* 0x008fc600000000ff */
[----:B------:R2:W-:Y:S01]  /*5170*/  MUFU.EX2 R14, R2 ;  /* 0x00000002000e7308 */ /* 0x0005e20000000800 */
[----:B-1----:R-:W-:-:S04]  /*5180*/  FFMA.FTZ R0, R203, UR4, -R3 ;  /* 0x00000004cb007c23 */ /* 0x002fc80008010803 */
[----:B------:R1:W3:Y:S01]  /*5190*/  MUFU.EX2 R16, R0 ;  /* 0x0000000000107308 */ /* 0x0002e20000000800 */
[----:B-----5:R-:W-:Y:S01]  /*51a0*/  F2FP.F16.F32.PACK_AB R167, R237, R19 ;  /* 0x00000013eda7723e */ /* 0x020fe200000000ff */
[----:B------:R-:W-:-:S04]  /*51b0*/  FADD.FTZ R8, R193, R195 ;  /* 0x000000c3c1087221 */ /* 0x000fc80000010000 */
[----:B------:R-:W-:Y:S02]  /*51c0*/  FADD.FTZ R8, R188, R8 ;  /* 0x00000008bc087221 */ /* 0x000fe40000010000 */
[----:B------:R-:W-:Y:S01]  /*51d0*/  HMMA.16816.F32 R92, R164, R98, R104 ;  /* 0x00000062a45c723c */ /* 0x000fe20000001868 */
[--C-:B--2---:R-:W-:Y:S01]  /*51e0*/  FFMA.FTZ R2, R201, UR4, -R3.reuse ;  /* 0x00000004c9027c23 */ /* 0x104fe20008010803 */
[----:B------:R-:W-:-:S03]  /*51f0*/  FFMA.FTZ R3, R202, UR4, -R3 ;  /* 0x00000004ca037c23 */ /* 0x000fc60008010803 */
[----:B----4-:R2:W-:Y:S01]  /*5200*/  MUFU.EX2 R13, R2 ;  /* 0x00000002000d7308 */ /* 0x0105e20000000800 */
[--C-:B-1----:R-:W-:Y:S02]  /*5210*/  FFMA.FTZ R0, R208, UR4, -R12.reuse ;  /* 0x00000004d0007c23 */ /* 0x102fe4000801080c */
[C---:B------:R-:W-:Y:S01]  /*5220*/  HMMA.16816.F32 R104, R164.reuse, R112, R120 ;  /* 0x00000070a468723c */ /* 0x040fe20000001878 */
[----:B------:R1:W4:Y:S04]  /*5230*/  MUFU.EX2 R15, R3 ;  /* 0x00000003000f7308 */ /* 0x0003280000000800 */
[----:B------:R5:W-:Y:S03]  /*5240*/  MUFU.EX2 R10, R0 ;  /* 0x00000000000a7308 */ /* 0x000be60000000800 */
[----:B------:R-:W-:Y:S01]  /*5250*/  HMMA.16816.F32 R120, R164, R128, R168 ;  /* 0x00000080a478723c */ /* 0x000fe200000018a8 */
[----:B---3--:R-:W-:Y:S01]  /*5260*/  F2FP.F16.F32.PACK_AB R168, R16, R14 ;  /* 0x0000000e10a8723e */ /* 0x008fe200000000ff */
[----:B--2---:R-:W-:-:S04]  /*5270*/  FFMA.FTZ R2, R207, UR4, -R12 ;  /* 0x00000004cf027c23 */ /* 0x004fc8000801080c */
[----:B------:R2:W3:Y:S01]  /*5280*/  MUFU.EX2 R9, R2 ;  /* 0x0000000200097308 */ /* 0x0004e20000000800 */
[----:B-1----:R-:W-:Y:S01]  /*5290*/  FADD.FTZ R3, R41, R40 ;  /* 0x0000002829037221 */ /* 0x002fe20000010000 */
[----:B----4-:R-:W-:Y:S01]  /*52a0*/  F2FP.F16.F32.PACK_AB R170, R15, R13 ;  /* 0x0000000d0faa723e */ /* 0x010fe200000000ff */
[----:B------:R-:W-:Y:S01]  /*52b0*/  HMMA.16816.F32 R88, R164, R96, R132 ;  /* 0x00000060a458723c */ /* 0x000fe20000001884 */
[----:B-----5:R-:W-:Y:S01]  /*52c0*/  FFMA.FTZ R0, R206, UR4, -R12 ;  /* 0x00000004ce007c23 */ /* 0x020fe2000801080c */
[----:B------:R-:W-:-:S03]  /*52d0*/  FADD.FTZ R3, R194, R3 ;  /* 0x00000003c2037221 */ /* 0x000fc60000010000 */
[----:B------:R1:W-:Y:S01]  /*52e0*/  MUFU.EX2 R11, R0 ;  /* 0x00000000000b7308 */ /* 0x0003e20000000800 */
[----:B------:R-:W-:Y:S02]  /*52f0*/  FADD.FTZ R3, R191, R3 ;  /* 0x00000003bf037221 */ /* 0x000fe40000010000 */
[C---:B------:R-:W-:Y:S02]  /*5300*/  HMMA.16816.F32 R132, R164.reuse, R4, R176 ;  /* 0x00000004a484723c */ /* 0x040fe400000018b0 */
[----:B------:R-:W-:Y:S01]  /*5310*/  FADD.FTZ R3, R221, R3 ;  /* 0x00000003dd037221 */ /* 0x000fe20000010000 */
[----:B--2---:R-:W-:Y:S01]  /*5320*/  FFMA.FTZ R2, R205, UR4, -R12 ;  /* 0x00000004cd027c23 */ /* 0x004fe2000801080c */
[----:B---3--:R-:W-:Y:S02]  /*5330*/  F2FP.F16.F32.PACK_AB R169, R9, R10 ;  /* 0x0000000a09a9723e */ /* 0x008fe400000000ff */
[----:B------:R-:W-:Y:S01]  /*5340*/  FADD.FTZ R3, R225, R3 ;  /* 0x00000003e1037221 */ /* 0x000fe20000010000 */
[----:B------:R2:W3:Y:S01]  /*5350*/  MUFU.EX2 R235, R2 ;  /* 0x0000000200eb7308 */ /* 0x0004e20000000800 */
[----:B------:R-:W-:Y:S02]  /*5360*/  HMMA.16816.F32 R144, R164, R156, R144 ;  /* 0x0000009ca490723c */ /* 0x000fe40000001890 */
[----:B------:R-:W-:Y:S01]  /*5370*/  FADD.FTZ R234, R234, R3 ;  /* 0x00000003eaea7221 */ /* 0x000fe20000010000 */
[----:B-1----:R-:W-:-:S03]  /*5380*/  FADD.FTZ R0, R196, R197 ;  /* 0x000000c5c4007221 */ /* 0x002fc60000010000 */
[----:B------:R-:W-:Y:S01]  /*5390*/  FADD.FTZ R234, R224, R234 ;  /* 0x000000eae0ea7221 */ /* 0x000fe20000010000 */
[----:B------:R-:W-:Y:S01]  /*53a0*/  FADD.FTZ R0, R31, R0 ;  /* 0x000000001f007221 */ /* 0x000fe20000010000 */
[C---:B------:R-:W-:Y:S02]  /*53b0*/  HMMA.16816.F32 R152, R164.reuse, R158, R152 ;  /* 0x0000009ea498723c */ /* 0x040fe40000001898 */
[----:B------:R-:W-:Y:S01]  /*53c0*/  FADD.FTZ R234, R182, R234 ;  /* 0x000000eab6ea7221 */ /* 0x000fe20000010000 */
[----:B------:R-:W-:Y:S01]  /*53d0*/  FADD.FTZ R0, R189, R0 ;  /* 0x00000000bd007221 */ /* 0x000fe20000010000 */
[----:B--2---:R-:W-:Y:S01]  /*53e0*/  FADD.FTZ R2, R245, R239 ;  /* 0x000000eff5027221 */ /* 0x004fe20000010000 */
[----:B---3--:R-:W-:Y:S02]  /*53f0*/  F2FP.F16.F32.PACK_AB R171, R235, R11 ;  /* 0x0000000bebab723e */ /* 0x008fe400000000ff */
[----:B------:R-:W-:Y:S01]  /*5400*/  FADD.FTZ R0, R240, R0 ;  /* 0x00000000f0007221 */ /* 0x000fe20000010000 */
[----:B------:R-:W-:Y:S01]  /*5410*/  FADD.FTZ R234, R184, R234 ;  /* 0x000000eab8ea7221 */ /* 0x000fe20000010000 */
[----:B------:R-:W-:Y:S01]  /*5420*/  FADD.FTZ R2, R246, R2 ;  /* 0x00000002f6027221 */ /* 0x000fe20000010000 */
[----:B------:R-:W-:Y:S01]  /*5430*/  HMMA.16816.F32 R72, R164, R80, R72 ;  /* 0x00000050a448723c */ /* 0x000fe20000001848 */
[----:B------:R-:W-:Y:S01]  /*5440*/  FADD.FTZ R0, R186, R0 ;  /* 0x00000000ba007221 */ /* 0x000fe20000010000 */
[----:B------:R-:W-:Y:S01]  /*5450*/  FADD.FTZ R234, R181, R234 ;  /* 0x000000eab5ea7221 */ /* 0x000fe20000010000 */
[----:B------:R-:W-:-:S03]  /*5460*/  FADD.FTZ R2, R192, R2 ;  /* 0x00000002c0027221 */ /* 0x000fc60000010000 */
[----:B------:R-:W-:Y:S01]  /*5470*/  FADD.FTZ R234, R183, R234 ;  /* 0x000000eab7ea7221 */ /* 0x000fe20000010000 */
[----:B------:R-:W-:Y:S01]  /*5480*/  FADD.FTZ R2, R216, R2 ;  /* 0x00000002d8027221 */ /* 0x000fe20000010000 */
[----:B------:R-:W-:Y:S01]  /*5490*/  HMMA.16816.F32 R160, R168, R4, R160 ;  /* 0x00000004a8a0723c */ /* 0x000fe200000018a0 */
[----:B------:R-:W-:Y:S01]  /*54a0*/  FADD.FTZ R4, R190, R8 ;  /* 0x00000008be047221 */ /* 0x000fe20000010000 */
[----:B------:R-:W-:Y:S01]  /*54b0*/  FADD.FTZ R234, R14, R234 ;  /* 0x000000ea0eea7221 */ /* 0x000fe20000010000 */
[----:B------:R-:W-:Y:S02]  /*54c0*/  FADD.FTZ R2, R217, R2 ;  /* 0x00000002d9027221 */ /* 0x000fe40000010000 */
[----:B------:R-:W-:Y:S01]  /*54d0*/  FADD.FTZ R4, R227, R4 ;  /* 0x00000004e3047221 */ /* 0x000fe20000010000 */
[----:B------:R-:W-:Y:S01]  /*54e0*/  FADD.FTZ R234, R16, R234 ;  /* 0x000000ea10ea7221 */ /* 0x000fe20000010000 */
[----:B------:R-:W-:Y:S01]  /*54f0*/  FADD.FTZ R3, R219, R2 ;  /* 0x00000002db037221 */ /* 0x000fe20000010000 */
[----:B------:R-:W-:Y:S01]  /*5500*/  FADD.FTZ R2, R252, R0 ;  /* 0x00000000fc027221 */ /* 0x000fe20000010000 */
[----:B------:R-:W-:Y:S01]  /*5510*/  FADD.FTZ R4, R232, R4 ;  /* 0x00000004e8047221 */ /* 0x000fe20000010000 */
[C---:B------:R-:W-:Y:S01]  /*5520*/  HMMA.16816.F32 R76, R164.reuse, R82, R76 ;  /* 0x00000052a44c723c */ /* 0x040fe2000000184c */
[----:B------:R-:W-:Y:S01]  /*5530*/  FADD.FTZ R3, R218, R3 ;  /* 0x00000003da037221 */ /* 0x000fe20000010000 */
[----:B------:R-:W-:Y:S01]  /*5540*/  FADD.FTZ R2, R187, R2 ;  /* 0x00000002bb027221 */ /* 0x000fe20000010000 */
        /* <DEDUP_REMOVED lines=13> */
[----:B------:R-:W-:Y:S01]  /*5620*/  HMMA.16816.F32 R124, R164, R130, R124 ;  /* 0x00000082a47c723c */ /* 0x000fe2000000187c */
[----:B------:R-:W-:Y:S01]  /*5630*/  FADD.FTZ R3, R141, R3 ;  /* 0x000000038d037221 */ /* 0x000fe20000010000 */
[----:B------:R-:W-:Y:S01]  /*5640*/  FADD.FTZ R2, R215, R2 ;  /* 0x00000002d7027221 */ /* 0x000fe20000010000 */
[----:B------:R-:W-:-:S02]  /*5650*/  FADD.FTZ R0, R211, R0 ;  /* 0x00000000d3007221 */ /* 0x000fc40000010000 */
[----:B------:R-:W-:Y:S01]  /*5660*/  FADD.FTZ R3, R10, R3 ;  /* 0x000000030a037221 */ /* 0x000fe20000010000 */
        /* <DEDUP_REMOVED lines=9> */
[----:B------:R-:W-:Y:S01]  /*5700*/  HMMA.16816.F32 R148, R168, R156, R172 ;  /* 0x0000009ca894723c */ /* 0x000fe200000018ac */
[----:B------:R-:W-:Y:S01]  /*5710*/  FADD.FTZ R235, R235, R3 ;  /* 0x00000003ebeb7221 */ /* 0x000fe20000010000 */
[----:B------:R-:W-:Y:S01]  /*5720*/  FADD.FTZ R236, R236, R2 ;  /* 0x00000002ecec7221 */ /* 0x000fe20000010000 */
[----:B------:R-:W-:-:S04]  /*5730*/  FADD.FTZ R0, R19, R0 ;  /* 0x0000000013007221 */ /* 0x000fc80000010000 */
[----:B------:R-:W-:Y:S01]  /*5740*/  FADD.FTZ R237, R237, R0 ;  /* 0x00000000eded7221 */ /* 0x000fe20000010000 */
        /* <DEDUP_REMOVED lines=12> */
[----:B------:R-:W1:Y:S01]  /*5810*/  S2R R226, SR_TID.X ;  /* 0x0000000000e27919 */ /* 0x000e620000002100 */
[----:B------:R-:W2:Y:S01]  /*5820*/  S2UR UR5, SR_CgaCtaId ;  /* 0x00000000000579c3 */ /* 0x000ea20000008800 */
[----:B------:R-:W3:Y:S01]  /*5830*/  LDCU UR8, c[0x0][0x440] ;  /* 0x00008800ff0877ac */ /* 0x000ee20008000800 */
[----:B------:R-:W-:Y:S01]  /*5840*/  IMAD.MOV.U32 R224, RZ, RZ, 0x20 ;  /* 0x00000020ffe07424 */ /* 0x000fe200078e00ff */
[----:B------:R-:W-:Y:S01]  /*5850*/  LEA.HI.SX32 R229, R229, 0xfffffffe, 0x1a ;  /* 0xfffffffee5e57811 */ /* 0x000fe200078fd2ff */
[----:B------:R-:W-:Y:S01]  /*5860*/  IMAD.MOV.U32 R142, RZ, RZ, R137 ;  /* 0x000000ffff8e7224 */ /* 0x000fe200078e0089 */
[----:B------:R-:W-:Y:S01]  /*5870*/  MOV R3, R140 ;  /* 0x0000008c00037202 */ /* 0x000fe20000000f00 */
[----:B------:R-:W-:Y:S01]  /*5880*/  IMAD.MOV.U32 R141, RZ, RZ, R138 ;  /* 0x000000ffff8d7224 */ /* 0x000fe200078e008a */
[C---:B------:R-:W-:Y:S01]  /*5890*/  IADD3 R245, PT, PT, R143.reuse, 0x9020, RZ ;  /* 0x000090208ff57810 */ /* 0x040fe20007ffe0ff */
[----:B------:R-:W4:Y:S01]  /*58a0*/  LDC.64 R232, c[0x0][0x3c0] ;  /* 0x0000f000ffe87b82 */ /* 0x000f220000000a00 */
[----:B------:R-:W-:Y:S01]  /*58b0*/  IMAD.MOV.U32 R136, RZ, RZ, R139 ;  /* 0x000000ffff887224 */ /* 0x000fe200078e008b */
[----:B------:R-:W-:Y:S01]  /*58c0*/  UMOV UR7, 0x400 ;  /* 0x0000040000077882 */ /* 0x000fe20000000000 */
[----:B------:R-:W-:Y:S01]  /*58d0*/  VIADD R246, R143, 0x9000 ;  /* 0x000090008ff67836 */ /* 0x000fe20000000000 */
[----:B------:R-:W1:Y:S01]  /*58e0*/  LDCU UR6, c[0x0][0x440] ;  /* 0x00008800ff0677ac */ /* 0x000e620008000800 */
[----:B------:R-:W1:Y:S01]  /*58f0*/  LDCU UR4, c[0x0][0x45c] ;  /* 0x00008b80ff0477ac */ /* 0x000e620008000800 */
[----:B---3--:R-:W-:Y:S01]  /*5900*/  ISETP.GE.AND P5, PT, R248, UR8, PT ;  /* 0x00000008f8007c0c */ /* 0x008fe2000bfa6270 */
[----:B--2---:R-:W-:Y:S01]  /*5910*/  ULEA UR5, UR5, UR7, 0x18 ;  /* 0x0000000705057291 */ /* 0x004fe2000f8ec0ff */
[C---:B-1----:R-:W-:Y:S01]  /*5920*/  LOP3.LUT P0, RZ, R226.reuse, 0x4, RZ, 0xc0, !PT ;  /* 0x00000004e2ff7812 */ /* 0x042fe2000780c0ff */
[C---:B------:R-:W-:Y:S01]  /*5930*/  IMAD.SHL.U32 R225, R226.reuse, 0x20, RZ ;  /* 0x00000020e2e17824 */ /* 0x040fe200078e00ff */
[----:B------:R-:W-:-:S02]  /*5940*/  LOP3.LUT R227, R226, 0x8, RZ, 0xc0, !PT ;  /* 0x00000008e2e37812 */ /* 0x000fc400078ec0ff */
[----:B------:R-:W-:-:S04]  /*5950*/  SEL R224, R224, 0xffffffe0, !P0 ;  /* 0xffffffe0e0e07807 */ /* 0x000fc80004000000 */
[----:B------:R-:W-:Y:S01]  /*5960*/  IADD3 R221, PT, PT, R220, R224, RZ ;  /* 0x000000e0dcdd7210 */ /* 0x000fe20007ffe0ff */
[----:B------:R-:W-:Y:S06]  /*5970*/  BRA `(.L_x_96) ;  /* 0x0000000000c07947 */ /* 0x000fec0003800000 */
.L_x_98:
[----:B------:R-:W1:Y:S01]  /*5980*/  LDC.64 R172, c[0x0][0x3b8] ;  /* 0x0000ee00ffac7b82 */ /* 0x000e620000000a00 */
[----:B------:R-:W-:Y:S04]  /*5990*/  VIADD R2, R229, 0xffffffff ;  /* 0xffffffffe5027836 */ /* 0x000fe80000000000 */
[C---:B-1----:R-:W-:Y:S04]  /*59a0*/  IMAD.WIDE.U32 R138, R2.reuse, R172, RZ ;  /* 0x000000ac028a7225 */ /* 0x042fe800078e00ff */
[----:B------:R-:W-:Y:S02]  /*59b0*/  IMAD R139, R2, R173, R139 ;  /* 0x000000ad028b7224 */ /* 0x000fe400078e028b */
[C---:B------:R-:W-:Y:S03]  /*59c0*/  IMAD.SHL.U32 R2, R138.reuse, 0x40, RZ ;  /* 0x000000408a027824 */ /* 0x040fe600078e00ff */
[----:B------:R-:W-:Y:S02]  /*59d0*/  SHF.L.U64.HI R137, R138, 0x6, R139 ;  /* 0x000000068a897819 */ /* 0x000fe4000001028b */
[CC--:B------:R-:W-:Y:S02]  /*59e0*/  @!P5 LEA R178, P6, R2.reuse, R231.reuse, 0x1 ;  /* 0x000000e702b2d211 */ /* 0x0c0fe400078c08ff */
[CC--:B------:R-:W-:Y:S02]  /*59f0*/  @!P4 LEA R174, P2, R2.reuse, R231.reuse, 0x1 ;  /* 0x000000e702aec211 */ /* 0x0c0fe400078408ff */
[CCC-:B------:R-:W-:Y:S02]  /*5a00*/  @!P5 LEA.HI.X R179, R2.reuse, R230.reuse, R137.reuse, 0x1, P6 ;  /* 0x000000e602b3d211 */ /* 0x1c0fe400030f0c89 */
[----:B------:R-:W-:Y:S02]  /*5a10*/  @!P4 LEA.HI.X R175, R2, R230, R137, 0x1, P2 ;  /* 0x000000e602afc211 */ /* 0x000fe400010f0c89 */
[C---:B------:R-:W-:Y:S01]  /*5a20*/  LEA R139, P1, R172.reuse, R2, 0x5 ;  /* 0x00000002ac8b7211 */ /* 0x040fe200078228ff */
[----:B------:R-:W-:Y:S01]  /*5a30*/  @!PT LDS RZ, [RZ] ;  /* 0x00000000fffff984 */ /* 0x000fe20000000800 */
[----:B------:R-:W-:Y:S01]  /*5a40*/  @!PT LDS RZ, [RZ] ;  /* 0x00000000fffff984 */ /* 0x000fe20000000800 */
[----:B------:R-:W-:Y:S01]  /*5a50*/  @!PT LDS RZ, [RZ] ;  /* 0x00000000fffff984 */ /* 0x000fe20000000800 */
[----:B------:R1:W-:Y:S03]  /*5a60*/  @!P5 LDGSTS.E.BYPASS.LTC128B.128 [R228+0x6000], desc[UR16][R178.64] ;  /* 0x06000000b2e4dfae */ /* 0x0003e6000b981a10 */
[C---:B------:R-:W-:Y:S01]  /*5a70*/  LEA R138, P6, R139.reuse, R231, 0x1 ;  /* 0x000000e78b8a7211 */ /* 0x040fe200078c08ff */
[----:B------:R1:W-:Y:S01]  /*5a80*/  @P5 STS.128 [R228+0x6000], RZ ;  /* 0x006000ffe4005388 */ /* 0x0003e20000000c00 */
[----:B------:R-:W-:Y:S02]  /*5a90*/  LEA.HI.X R180, R172, R137, R173, 0x5, P1 ;  /* 0x00000089acb47211 */ /* 0x000fe400008f2cad */
[C---:B------:R-:W-:Y:S01]  /*5aa0*/  @!P3 LEA R172, P1, R2.reuse, R231, 0x1 ;  /* 0x000000e702acb211 */ /* 0x040fe200078208ff */
[----:B------:R-:W-:Y:S01]  /*5ab0*/  @!PT LDS RZ, [RZ] ;  /* 0x00000000fffff984 */ /* 0x000fe20000000800 */
[----:B------:R-:W-:Y:S01]  /*5ac0*/  @!PT LDS RZ, [RZ] ;  /* 0x00000000fffff984 */ /* 0x000fe20000000800 */
[----:B------:R-:W-:Y:S01]  /*5ad0*/  @!PT LDS RZ, [RZ] ;  /* 0x00000000fffff984 */ /* 0x000fe20000000800 */
[----:B------:R1:W-:Y:S01]  /*5ae0*/  @!P4 LDGSTS.E.BYPASS.LTC128B.128 [R228+0x7000], desc[UR16][R174.64+0x40] ;  /* 0x07000040aee4cfae */ /* 0x0003e2000b981a10 */
[-C--:B------:R-:W-:Y:S02]  /*5af0*/  LEA.HI.X R139, R139, R230.reuse, R180, 0x1, P6 ;  /* 0x000000e68b8b7211 */ /* 0x080fe400030f0cb4 */
[----:B------:R-:W-:Y:S01]  /*5b00*/  @!P3 LEA.HI.X R173, R2, R230, R137, 0x1, P1 ;  /* 0x000000e602adb211 */ /* 0x000fe200008f0c89 */
        /* <DEDUP_REMOVED lines=21> */
[----:B------:R-:W0:Y:S01]  /*5c60*/  LDGDEPBAR ;  /* 0x00000000000079af */ /* 0x000e220000000000 */
[----:B------:R-:W-:Y:S05]  /*5c70*/  BRA `(.L_x_97) ;  /* 0x0000000c007c7947 */ /* 0x000fea0003800000 */
.L_x_96:
[----:B------:R-:W-:Y:S04]  /*5c80*/  DEPBAR.LE SB0, 0x0 ;  /* 0x000080000000791a */ /* 0x000fe80000000000 */
[----:B------:R-:W-:Y:S01]  /*5c90*/  BAR.SYNC.DEFER_BLOCKING 0x0 ;  /* 0x0000000000007b1d */ /* 0x000fe20000010000 */
[----:B----4-:R-:W-:Y:S01]  /*5ca0*/  IMAD.WIDE.U32 R4, R229, R232, RZ ;  /* 0x000000e8e5047225 */ /* 0x010fe200078e00ff */
[----:B------:R-:W-:Y:S02]  /*5cb0*/  ISETP.GE.AND P4, PT, R243, UR6, PT ;  /* 0x00000006f3007c0c */ /* 0x000fe4000bf86270 */
[----:B------:R-:W-:Y:S01]  /*5cc0*/  ISETP.GE.AND P3, PT, R244, UR6, PT ;  /* 0x00000006f4007c0c */ /* 0x000fe2000bf66270 */
[----:B------:R-:W-:Y:S01]  /*5cd0*/  IMAD R0, R229, R233, R5 ;  /* 0x000000e9e5007224 */ /* 0x000fe200078e0205 */
[C---:B------:R-:W-:Y:S01]  /*5ce0*/  LEA R6, P1, R4.reuse, R242, 0x7 ;  /* 0x000000f204067211 */ /* 0x040fe200078238ff */
[----:B------:R-:W-:Y:S02]  /*5cf0*/  IMAD.SHL.U32 R5, R4, 0x40, RZ ;  /* 0x0000004004057824 */ /* 0x000fe400078e00ff */
[----:B------:R-:W-:Y:S01]  /*5d00*/  IMAD.SHL.U32 R223, R226, 0x10, RZ ;  /* 0x00000010e2df7824 */ /* 0x000fe200078e00ff */
[--C-:B------:R-:W-:Y:S01]  /*5d10*/  LEA.HI.X R7, R4, R241, R0.reuse, 0x7, P1 ;  /* 0x000000f104077211 */ /* 0x100fe200008f3c00 */
[----:B------:R-:W-:Y:S01]  /*5d20*/  IMAD.SHL.U32 R222, R226, 0x4, RZ ;  /* 0x00000004e2de7824 */ /* 0x000fe200078e00ff */
[----:B------:R-:W-:Y:S02]  /*5d30*/  SHF.L.U64.HI R4, R4, 0x6, R0 ;  /* 0x0000000604047819 */ /* 0x000fe40000010200 */
[C---:B------:R-:W-:Y:S02]  /*5d40*/  LEA R5, P1, R232.reuse, R5, 0x5 ;  /* 0x00000005e8057211 */ /* 0x040fe400078228ff */
[----:B------:R-:W-:Y:S02]  /*5d50*/  LOP3.LUT R2, R223, 0x100, RZ, 0xc0, !PT ;  /* 0x00000100df027812 */ /* 0x000fe400078ec0ff */
[----:B------:R-:W-:Y:S02]  /*5d60*/  LEA.HI.X R8, R232, R4, R233, 0x5, P1 ;  /* 0x00000004e8087211 */ /* 0x000fe400008f2ce9 */
[C---:B------:R-:W-:Y:S02]  /*5d70*/  LEA R4, P1, R5.reuse, R242, 0x1 ;  /* 0x000000f205047211 */ /* 0x040fe400078208ff */
[----:B------:R-:W-:Y:S01]  /*5d80*/  LOP3.LUT R0, R222, 0x18, RZ, 0xc0, !PT ;  /* 0x00000018de007812 */ /* 0x000fe200078ec0ff */
[----:B------:R-:W-:Y:S01]  /*5d90*/  @!PT LDS RZ, [RZ] ;  /* 0x00000000fffff984 */ /* 0x000fe20000000800 */
[----:B------:R-:W-:Y:S01]  /*5da0*/  @!PT LDS RZ, [RZ] ;  /* 0x00000000fffff984 */ /* 0x000fe20000000800 */
[----:B------:R-:W-:Y:S01]  /*5db0*/  @!PT LDS RZ, [RZ] ;  /* 0x00000000fffff984 */ /* 0x000fe20000000800 */
[----:B------:R-:W-:Y:S01]  /*5dc0*/  @!P5 LDGSTS.E.BYPASS.LTC128B.128 [R228+0x9000], desc[UR16][R6.64] ;  /* 0x0900000006e4dfae */ /* 0x000fe2000b981a10 */
[----:B------:R-:W-:Y:S02]  /*5dd0*/  LEA.HI.X R5, R5, R241, R8, 0x1, P1 ;  /* 0x000000f105057211 */ /* 0x000fe400008f0c08 */
[--C-:B------:R-:W-:Y:S03]  /*5de0*/  LOP3.LUT R2, R2, 0x20, R225.reuse, 0xf8, !PT ;  /* 0x0000002002027812 */ /* 0x100fe600078ef8e1 */
[----:B------:R-:W-:Y:S01]  /*5df0*/  @P5 STS.128 [R228+0x9000], RZ ;  /* 0x009000ffe4005388 */ /* 0x000fe20000000c00 */
[----:B------:R-:W-:Y:S02]  /*5e00*/  ISETP.GE.AND P5, PT, R248, UR6, PT ;  /* 0x00000006f8007c0c */ /* 0x000fe4000bfa6270 */
[----:B------:R-:W-:Y:S03]  /*5e10*/  LOP3.LUT R0, R0, 0xc0, R225, 0xf8, !PT ;  /* 0x000000c000007812 */ /* 0x000fe600078ef8e1 */
[----:B------:R-:W-:Y:S01]  /*5e20*/  @!PT LDS RZ, [RZ] ;  /* 0x00000000fffff984 */ /* 0x000fe20000000800 */
[----:B------:R-:W-:Y:S01]  /*5e30*/  @!PT LDS RZ, [RZ] ;  /* 0x00000000fffff984 */ /* 0x000fe20000000800 */
[----:B------:R-:W-:Y:S01]  /*5e40*/  @!PT LDS RZ, [RZ] ;  /* 0x00000000fffff984 */ /* 0x000fe20000000800 */
[----:B------:R-:W-:Y:S01]  /*5e50*/  @!P4 LDGSTS.E.BYPASS.LTC128B.128 [R228+0xa000], desc[UR16][R6.64+0x40] ;  /* 0x0a00004006e4cfae */ /* 0x000fe2000b981a10 */
[----:B------:R-:W-:Y:S02]  /*5e60*/  ISETP.NE.AND P1, PT, R229, RZ, PT ;  /* 0x000000ffe500720c */ /* 0x000fe40003f25270 */
[----:B------:R-:W-:Y:S03]  /*5e70*/  LOP3.LUT R0, R2, R0, R227, 0xf6, !PT ;  /* 0x0000000002007212 */ /* 0x000fe600078ef6e3 */
[----:B------:R-:W-:Y:S01]  /*5e80*/  @P4 STS.128 [R228+0xa000], RZ ;  /* 0x00a000ffe4004388 */ /* 0x000fe20000000c00 */
[----:B------:R-:W-:Y:S05]  /*5e90*/  LEA R0, R0, UR5, 0x1 ;  /* 0x0000000500007c11 */ /* 0x000fea000f8e08ff */
[----:B------:R-:W-:Y:S01]  /*5ea0*/  @!PT LDS RZ, [RZ] ;  /* 0x00000000fffff984 */ /* 0x000fe20000000800 */
[----:B------:R-:W-:Y:S01]  /*5eb0*/  @!PT LDS RZ, [RZ] ;  /* 0x00000000fffff984 */ /* 0x000fe20000000800 */
[----:B------:R-:W-:Y:S01]  /*5ec0*/  @!PT LDS RZ, [RZ] ;  /* 0x00000000fffff984 */ /* 0x000fe20000000800 */
[----:B------:R-:W-:Y:S06]  /*5ed0*/  @!P3 LDGSTS.E.BYPASS.LTC128B.128 [R228+0xb000], desc[UR16][R6.64+0x80] ;  /* 0x0b00008006e4bfae */ /* 0x000fec000b981a10 */
[----:B------:R-:W-:Y:S01]  /*5ee0*/  @P3 STS.128 [R228+0xb000], RZ ;  /* 0x00b000ffe4003388 */ /* 0x000fe20000000c00 */
[----:B------:R-:W-:Y:S05]  /*5ef0*/  IMAD.IADD R2, R224, 0x1, R0 ;  /* 0x00000001e0027824 */ /* 0x000fea00078e0200 */
[----:B------:R-:W-:Y:S01]  /*5f00*/  @!PT LDS RZ, [RZ] ;  /* 0x00000000fffff984 */ /* 0x000fe20000000800 */
[----:B------:R-:W-:Y:S01]  /*5f10*/  @!PT LDS RZ, [RZ] ;  /* 0x00000000fffff984 */ /* 0x000fe20000000800 */
[----:B------:R-:W-:Y:S01]  /*5f20*/  @!PT LDS RZ, [RZ] ;  /* 0x00000000fffff984 */ /* 0x000fe20000000800 */
[----:B------:R-:W-:Y:S06]  /*5f30*/  @!P5 LDGSTS.E.BYPASS.LTC128B.128 [R228+0x9800], desc[UR16][R4.64] ;  /* 0x0980000004e4dfae */ /* 0x000fec000b981a10 */
[----:B------:R-:W-:Y:S06]  /*5f40*/  @P5 STS.128 [R228+0x9800], RZ ;  /* 0x009800ffe4005388 */ /* 0x000fec0000000c00 */
        /* <DEDUP_REMOVED lines=8> */
[----:B------:R1:W-:Y:S06]  /*5fd0*/  @!P3 LDGSTS.E.BYPASS.LTC128B.128 [R228+0xb800], desc[UR16][R4.64+0x80] ;  /* 0x0b80008004e4bfae */ /* 0x0003ec000b981a10 */
[----:B------:R-:W-:Y:S06]  /*5fe0*/  @P3 STS.128 [R228+0xb800], RZ ;  /* 0x00b800ffe4003388 */ /* 0x000fec0000000c00 */
[----:B------:R-:W-:Y:S06]  /*5ff0*/  LDSM.16.M88.4 R64, [R220] ;  /* 0x00000000dc40783b */ /* 0x000fec0000000200 */
[----:B------:R-:W1:Y:S06]  /*6000*/  LDSM.16.M88.4 R16, [R0+0x6000] ;  /* 0x006000000010783b */ /* 0x000e6c0000000200 */
[----:B------:R-:W2:Y:S06]  /*6010*/  LDSM.16.M88.4 R60, [R220+0x1000] ;  /* 0x00100000dc3c783b */ /* 0x000eac0000000200 */
[----:B------:R-:W3:Y:S06]  /*6020*/  LDSM.16.M88.4 R32, [R0+0x6400] ;  /* 0x006400000020783b */ /* 0x000eec0000000200 */
[----:B------:R-:W0:Y:S06]  /*6030*/  LDGDEPBAR ;  /* 0x00000000000079af */ /* 0x000e2c0000000000 */
[----:B------:R-:W4:Y:S06]  /*6040*/  LDSM.16.M88.4 R48, [R0+0x6800] ;  /* 0x006800000030783b */ /* 0x000f2c0000000200 */
[----:B------:R-:W5:Y:S06]  /*6050*/  LDSM.16.M88.4 R172, [R0+0x6c00] ;  /* 0x006c000000ac783b */ /* 0x000f6c0000000200 */
[----:B------:R-:W-:Y:S01]  /*6060*/  LDSM.16.M88.4 R176, [R221] ;  /* 0x00000000ddb0783b */ /* 0x000fe20000000200 */
[-C--:B-1----:R-:W-:Y:S05]  /*6070*/  HMMA.16816.F32 R4, R64, R16.reuse, RZ ;  /* 0x000000104004723c */ /* 0x082fea00000018ff */
[----:B------:R-:W1:Y:S06]  /*6080*/  LDSM.16.M88.4 R180, [R2+0x6000] ;  /* 0x0060000002b4783b */ /* 0x000e6c0000000200 */
[----:B------:R-:W1:Y:S01]  /*6090*/  LDSM.16.M88.4 R184, [R221+0x1000] ;  /* 0x00100000ddb8783b */ /* 0x000e620000000200 */
[C---:B--2---:R-:W-:Y:S05]  /*60a0*/  HMMA.16816.F32 R8, R60.reuse, R16, RZ ;  /* 0x000000103c08723c */ /* 0x044fea00000018ff */
[----:B------:R-:W2:Y:S03]  /*60b0*/  LDSM.16.M88.4 R188, [R2+0x6400] ;  /* 0x0064000002bc783b */ /* 0x000ea60000000200 */
[-C--:B------:R-:W-:Y:S03]  /*60c0*/  HMMA.16816.F32 R12, R60, R18.reuse, RZ ;  /* 0x000000123c0c723c */ /* 0x080fe600000018ff */
[----:B------:R-:W2:Y:S05]  /*60d0*/  LDSM.16.M88.4 R192, [R2+0x6800] ;  /* 0x0068000002c0783b */ /* 0x000eaa0000000200 */
[C---:B------:R-:W-:Y:S01]  /*60e0*/  HMMA.16816.F32 R16, R64.reuse, R18, RZ ;  /* 0x000000124010723c */ /* 0x040fe200000018ff */
[----:B------:R-:W2:Y:S06]  /*60f0*/  LDSM.16.M88.4 R196, [R2+0x6c00] ;  /* 0x006c000002c4783b */ /* 0x000eac0000000200 */
[----:B------:R-:W-:Y:S01]  /*6100*/  LDSM.16.M88.4 R200, [R0+0x7400] ;  /* 0x0074000000c8783b */ /* 0x000fe20000000200 */
[-C--:B---3--:R-:W-:Y:S05]  /*6110*/  HMMA.16816.F32 R20, R64, R32.reuse, RZ ;  /* 0x000000204014723c */ /* 0x088fea00000018ff */
[----:B------:R-:W-:Y:S03]  /*6120*/  LDSM.16.M88.4 R204, [R0+0x7800] ;  /* 0x0078000000cc783b */ /* 0x000fe60000000200 */
[C---:B------:R-:W-:Y:S03]  /*6130*/  HMMA.16816.F32 R24, R60.reuse, R32, RZ ;  /* 0x000000203c18723c */ /* 0x040fe600000018ff */
[----:B------:R-:W-:Y:S05]  /*6140*/  LDSM.16.M88.4 R208, [R2+0x7000] ;  /* 0x0070000002d0783b */ /* 0x000fea0000000200 */
[-C--:B------:R-:W-:Y:S01]  /*6150*/  HMMA.16816.F32 R28, R60, R34.reuse, RZ ;  /* 0x000000223c1c723c */ /* 0x080fe200000018ff */
[----:B------:R-:W-:Y:S06]  /*6160*/  LDSM.16.M88.4 R212, [R221+0x3000] ;  /* 0x00300000ddd4783b */ /* 0x000fec0000000200 */
[----:B------:R-:W-:Y:S01]  /*6170*/  LDSM.16.M88.4 R216, [R2+0x7400] ;  /* 0x0074000002d8783b */ /* 0x000fe20000000200 */
[C---:B------:R-:W-:Y:S08]  /*6180*/  HMMA.16816.F32 R32, R64.reuse, R34, RZ ;  /* 0x000000224020723c */ /* 0x040ff000000018ff */
[-C--:B----4-:R-:W-:Y:S08]  /*6190*/  HMMA.16816.F32 R36, R64, R48.reuse, RZ ;  /* 0x000000304024723c */ /* 0x090ff000000018ff */
[C---:B------:R-:W-:Y:S08]  /*61a0*/  HMMA.16816.F32 R40, R60.reuse, R48, RZ ;  /* 0x000000303c28723c */ /* 0x040ff000000018ff */
[-C--:B------:R-:W-:Y:S08]  /*61b0*/  HMMA.16816.F32 R44, R60, R50.reuse, RZ ;  /* 0x000000323c2c723c */ /* 0x080ff000000018ff */
[C---:B------:R-:W-:Y:S08]  /*61c0*/  HMMA.16816.F32 R48, R64.reuse, R50, RZ ;  /* 0x000000324030723c */ /* 0x040ff000000018ff */
[-C--:B-----5:R-:W-:Y:S08]  /*61d0*/  HMMA.16816.F32 R52, R64, R172.reuse, RZ ;  /* 0x000000ac4034723c */ /* 0x0a0ff000000018ff */
[C---:B------:R-:W-:Y:S08]  /*61e0*/  HMMA.16816.F32 R56, R60.reuse, R172, RZ ;  /* 0x000000ac3c38723c */ /* 0x040ff000000018ff */
[-C--:B------:R-:W-:Y:S08]  /*61f0*/  HMMA.16816.F32 R60, R60, R174.reuse, RZ ;  /* 0x000000ae3c3c723c */ /* 0x080ff000000018ff */
[----:B------:R-:W-:Y:S01]  /*6200*/  HMMA.16816.F32 R64, R64, R174, RZ ;  /* 0x000000ae4040723c */ /* 0x000fe200000018ff */
[----:B------:R-:W-:Y:S07]  /*6210*/  LDSM.16.M88.4 R172, [R220+0x2000] ;  /* 0x00200000dcac783b */ /* 0x000fee0000000200 */
[-C--:B-1----:R-:W-:Y:S08]  /*6220*/  HMMA.16816.F32 R4, R176, R180.reuse, R4 ;  /* 0x000000b4b004723c */ /* 0x082ff00000001804 */
[C---:B------:R-:W-:Y:S08]  /*6230*/  HMMA.16816.F32 R8, R184.reuse, R180, R8 ;  /* 0x000000b4b808723c */ /* 0x040ff00000001808 */
[-C--:B------:R-:W-:Y:S08]  /*6240*/  HMMA.16816.F32 R12, R184, R182.reuse, R12 ;  /* 0x000000b6b80c723c */ /* 0x080ff0000000180c */
[C---:B------:R-:W-:Y:S01]  /*6250*/  HMMA.16816.F32 R16, R176.reuse, R182, R16 ;  /* 0x000000b6b010723c */ /* 0x040fe20000001810 */
[----:B------:R-:W1:Y:S07]  /*6260*/  LDSM.16.M88.4 R180, [R0+0x7000] ;  /* 0x0070000000b4783b */ /* 0x000e6e0000000200 */
[-C--:B--2---:R-:W-:Y:S08]  /*6270*/  HMMA.16816.F32 R20, R176, R188.reuse, R20 ;  /* 0x000000bcb014723c */ /* 0x084ff00000001814 */
[C---:B------:R-:W-:Y:S08]  /*6280*/  HMMA.16816.F32 R24, R184.reuse, R188, R24 ;  /* 0x000000bcb818723c */ /* 0x040ff00000001818 */
[-C--:B------:R-:W-:Y:S08]  /*6290*/  HMMA.16816.F32 R28, R184, R190.reuse, R28 ;  /* 0x000000beb81c723c */ /* 0x080ff0000000181c */
[C---:B------:R-:W-:Y:S01]  /*62a0*/  HMMA.16816.F32 R32, R176.reuse, R190, R32 ;  /* 0x000000beb020723c */ /* 0x040fe20000001820 */
[----:B------:R-:W2:Y:S07]  /*62b0*/  LDSM.16.M88.4 R188, [R220+0x3000] ;  /* 0x00300000dcbc783b */ /* 0x000eae0000000200 */
[-C--:B------:R-:W-:Y:S08]  /*62c0*/  HMMA.16816.F32 R36, R176, R192.reuse, R36 ;  /* 0x000000c0b024723c */ /* 0x080ff00000001824 */
[C---:B------:R-:W-:Y:S08]  /*62d0*/  HMMA.16816.F32 R40, R184.reuse, R192, R40 ;  /* 0x000000c0b828723c */ /* 0x040ff00000001828 */
[-C--:B------:R-:W-:Y:S08]  /*62e0*/  HMMA.16816.F32 R44, R184, R194.reuse, R44 ;  /* 0x000000c2b82c723c */ /* 0x080ff0000000182c */
[C---:B------:R-:W-:Y:S01]  /*62f0*/  HMMA.16816.F32 R48, R176.reuse, R194, R48 ;  /* 0x000000c2b030723c */ /* 0x040fe20000001830 */
[----:B------:R-:W3:Y:S07]  /*6300*/  LDSM.16.M88.4 R192, [R0+0x7c00] ;  /* 0x007c000000c0783b */ /* 0x000eee0000000200 */
[-C--:B------:R-:W-:Y:S08]  /*6310*/  HMMA.16816.F32 R52, R176, R196.reuse, R52 ;  /* 0x000000c4b034723c */ /* 0x080ff00000001834 */
[C---:B------:R-:W-:Y:S08]  /*6320*/  HMMA.16816.F32 R56, R184.reuse, R196, R56 ;  /* 0x000000c4b838723c */ /* 0x040ff00000001838 */
[-C--:B------:R-:W-:Y:S01]  /*6330*/  HMMA.16816.F32 R60, R184, R198.reuse, R60 ;  /* 0x000000c6b83c723c */ /* 0x080fe2000000183c */
[----:B------:R-:W4:Y:S07]  /*6340*/  LDSM.16.M88.4 R184, [R221+0x2000] ;  /* 0x00200000ddb8783b */ /* 0x000f2e0000000200 */
[----:B------:R-:W-:Y:S01]  /*6350*/  HMMA.16816.F32 R64, R176, R198, R64 ;  /* 0x000000c6b040723c */ /* 0x000fe20000001840 */
[----:B------:R-:W5:Y:S06]  /*6360*/  LDSM.16.M88.4 R176, [R2+0x7800] ;  /* 0x0078000002b0783b */ /* 0x000f6c0000000200 */
[----:B------:R-:W-:Y:S01]  /*6370*/  LDSM.16.M88.4 R196, [R0+0x8800] ;  /* 0x0088000000c4783b */ /* 0x000fe20000000200 */
[-C--:B-1----:R-:W-:Y:S08]  /*6380*/  HMMA.16816.F32 R4, R172, R180.reuse, R4 ;  /* 0x000000b4ac04723c */ /* 0x082ff00000001804 */
[C---:B--2---:R-:W-:Y:S08]  /*6390*/  HMMA.16816.F32 R8, R188.reuse, R180, R8 ;  /* 0x000000b4bc08723c */ /* 0x044ff00000001808 */
        /* <DEDUP_REMOVED lines=18> */
[----:B------:R-:W2:Y:S06]  /*64c0*/  LDSM.16.M88.4 R172, [R220+0x4000] ;  /* 0x00400000dcac783b */ /* 0x000eac0000000200 */
[----:B------:R-:W3:Y:S01]  /*64d0*/  LDSM.16.M88.4 R192, [R220+0x5000] ;  /* 0x00500000dcc0783b */ /* 0x000ee20000000200 */
[-C--:B----4-:R-:W-:Y:S08]  /*64e0*/  HMMA.16816.F32 R4, R184, R208.reuse, R4 ;  /* 0x000000d0b804723c */ /* 0x090ff00000001804 */
        /* <DEDUP_REMOVED lines=13> */
[----:B------:R-:W4:Y:S07]  /*65c0*/  LDSM.16.M88.4 R176, [R0+0x8400] ;  /* 0x0084000000b0783b */ /* 0x000f2e0000000200 */
[-C--:B-1----:R-:W-:Y:S08]  /*65d0*/  HMMA.16816.F32 R52, R184, R180.reuse, R52 ;  /* 0x000000b4b834723c */ /* 0x082ff00000001834 */
[C---:B------:R-:W-:Y:S08]  /*65e0*/  HMMA.16816.F32 R56, R212.reuse, R180, R56 ;  /* 0x000000b4d438723c */ /* 0x040ff00000001838 */
[-C--:B------:R-:W-:Y:S01]  /*65f0*/  HMMA.16816.F32 R60, R212, R182.reuse, R60 ;  /* 0x000000b6d43c723c */ /* 0x080fe2000000183c */
[----:B------:R-:W1:Y:S07]  /*6600*/  LDSM.16.M88.4 R212, [R221+0x5000] ;  /* 0x00500000ddd4783b */ /* 0x000e6e0000000200 */
[----:B------:R-:W-:Y:S01]  /*6610*/  HMMA.16816.F32 R64, R184, R182, R64 ;  /* 0x000000b6b840723c */ /* 0x000fe20000001840 */
[----:B------:R-:W5:Y:S06]  /*6620*/  LDSM.16.M88.4 R180, [R2+0x8400] ;  /* 0x0084000002b4783b */ /* 0x000f6c0000000200 */
[----:B------:R5:W5:Y:S01]  /*6630*/  LDSM.16.M88.4 R184, [R2+0x8800] ;  /* 0x0088000002b8783b */ /* 0x000b620000000200 */
[-C--:B--2---:R-:W-:Y:S01]  /*6640*/  HMMA.16816.F32 R4, R172, R188.reuse, R4 ;  /* 0x000000bcac04723c */ /* 0x084fe20000001804 */
[----:B------:R-:W-:Y:S04]  /*6650*/  DEPBAR.LE SB0, 0x0 ;  /* 0x000080000000791a */ /* 0x000fe80000000000 */
[----:B------:R-:W-:Y:S03]  /*6660*/  BAR.SYNC.DEFER_BLOCKING 0x0 ;  /* 0x0000000000007b1d */ /* 0x000fe60000010000 */
[C---:B---3--:R-:W-:Y:S08]  /*6670*/  HMMA.16816.F32 R8, R192.reuse, R188, R8 ;  /* 0x000000bcc008723c */ /* 0x048ff00000001808 */
[-C--:B------:R-:W-:Y:S08]  /*6680*/  HMMA.16816.F32 R12, R192, R190.reuse, R12 ;  /* 0x000000bec00c723c */ /* 0x080ff0000000180c */
[C---:B------:R-:W-:Y:S08]  /*6690*/  HMMA.16816.F32 R16, R172.reuse, R190, R16 ;  /* 0x000000beac10723c */ /* 0x040ff00000001810 */
[-C--:B----4-:R-:W-:Y:S08]  /*66a0*/  HMMA.16816.F32 R20, R172, R176.reuse, R20 ;  /* 0x000000b0ac14723c */ /* 0x090ff00000001814 */
        /* <DEDUP_REMOVED lines=14> */
[----:B------:R-:W-:Y:S02]  /*6790*/  FMNMX3.FTZ R138, R3, R4, R5, !PT ;  /* 0x00000004038a7276 */ /* 0x000fe40007810005 */
[----:B------:R-:W-:Y:S03]  /*67a0*/  FMNMX3.FTZ R137, R136, R6, R7, !PT ;  /* 0x0000000688897276 */ /* 0x000fe60007810007 */
[C---:B------:R-:W-:Y:S04]  /*67b0*/  HMMA.16816.F32 R16, R204.reuse, R210, R16 ;  /* 0x000000d2cc10723c */ /* 0x040fe80000001810 */
[----:B-----5:R-:W-:Y:S02]  /*67c0*/  FMNMX3.FTZ R2, R141, R8, R9, !PT ;  /* 0x000000088d027276 */ /* 0x020fe40007810009 */
[----:B------:R-:W-:Y:S02]  /*67d0*/  FMNMX3.FTZ R0, R142, R10, R11, !PT ;  /* 0x0000000a8e007276 */ /* 0x000fe4000781000b */
[-C--:B------:R-:W-:Y:S03]  /*67e0*/  HMMA.16816.F32 R20, R204, R180.reuse, R20 ;  /* 0x000000b4cc14723c */ /* 0x080fe60000001814 */
[----:B------:R-:W-:Y:S02]  /*67f0*/  FMNMX3.FTZ R2, R2, R12, R13, !PT ;  /* 0x0000000c02027276 */ /* 0x000fe4000781000d */
[----:B------:R-:W-:Y:S03]  /*6800*/  FMNMX3.FTZ R0, R0, R14, R15, !PT ;  /* 0x0000000e00007276 */ /* 0x000fe6000781000f */
[C---:B------:R-:W-:Y:S04]  /*6810*/  HMMA.16816.F32 R24, R212.reuse, R180, R24 ;  /* 0x000000b4d418723c */ /* 0x040fe80000001818 */
[----:B------:R-:W-:Y:S02]  /*6820*/  FMNMX3.FTZ R138, R138, R16, R17, !PT ;  /* 0x000000108a8a7276 */ /* 0x000fe40007810011 */
[----:B------:R-:W-:Y:S02]  /*6830*/  FMNMX3.FTZ R137, R137, R18, R19, !PT ;  /* 0x0000001289897276 */ /* 0x000fe40007810013 */
[-C--:B------:R-:W-:Y:S03]  /*6840*/  HMMA.16816.F32 R28, R212, R182.reuse, R28 ;  /* 0x000000b6d41c723c */ /* 0x080fe6000000181c */
[----:B------:R-:W-:Y:S05]  /*6850*/  FMNMX3.FTZ R140, R138, R20, R21, !PT ;  /* 0x000000148a8c7276 */ /* 0x000fea0007810015 */
[C---:B------:R-:W-:Y:S04]  /*6860*/  HMMA.16816.F32 R32, R204.reuse, R182, R32 ;  /* 0x000000b6cc20723c */ /* 0x040fe80000001820 */
[----:B------:R-:W-:Y:S02]  /*6870*/  FMNMX3.FTZ R177, R2, R24, R25, !PT ;  /* 0x0000001802b17276 */ /* 0x000fe40007810019 */
[----:B------:R-:W-:Y:S02]  /*6880*/  FMNMX3.FTZ R0, R0, R26, R27, !PT ;  /* 0x0000001a00007276 */ /* 0x000fe4000781001b */
[-C--:B------:R-:W-:Y:S03]  /*6890*/  HMMA.16816.F32 R36, R204, R184.reuse, R36 ;  /* 0x000000b8cc24723c */ /* 0x080fe60000001824 */
[----:B------:R-:W-:Y:S02]  /*68a0*/  FMNMX3.FTZ R2, R137, R22, R23, !PT ;  /* 0x0000001689027276 */ /* 0x000fe40007810017 */
[----:B------:R-:W-:Y:S02]  /*68b0*/  FMNMX3.FTZ R177, R177, R28, R29, !PT ;  /* 0x0000001cb1b17276 */ /* 0x000fe4000781001d */
[----:B------:R-:W-:Y:S01]  /*68c0*/  FMNMX3.FTZ R0, R0, R30, R31, !PT ;  /* 0x0000001e00007276 */ /* 0x000fe2000781001f */
[C---:B------:R-:W-:Y:S04]  /*68d0*/  HMMA.16816.F32 R40, R212.reuse, R184, R40 ;  /* 0x000000b8d428723c */ /* 0x040fe80000001828 */
[----:B------:R-:W-:Y:S02]  /*68e0*/  FMNMX3.FTZ R140, R140, R32, R33, !PT ;  /* 0x000000208c8c7276 */ /* 0x000fe40007810021 */
        /* <DEDUP_REMOVED lines=16> */
[----:B------:R-:W-:Y:S04]  /*69f0*/  HMMA.16816.F32 R64, R204, R218, R64 ;  /* 0x000000dacc40723c */ /* 0x000fe80000001840 */
[----:B------:R-:W-:Y:S02]  /*6a00*/  FMNMX3.FTZ R177, R177, R56, R57, !PT ;  /* 0x00000038b1b17276 */ /* 0x000fe40007810039 */
[----:B------:R-:W-:Y:S05]  /*6a10*/  FMNMX3.FTZ R0, R0, R58, R59, !PT ;  /* 0x0000003a00007276 */ /* 0x000fea000781003b */
[----:B------:R-:W-:Y:S02]  /*6a20*/  FMNMX3.FTZ R177, R177, R60, R61, !PT ;  /* 0x0000003cb1b17276 */ /* 0x000fe4000781003d */
[----:B------:R-:W-:Y:S06]  /*6a30*/  FMNMX3.FTZ R0, R0, R62, R63, !PT ;  /* 0x0000003e00007276 */ /* 0x000fec000781003f */
[----:B------:R-:W-:Y:S02]  /*6a40*/  FMNMX3.FTZ R140, R140, R64, R65, !PT ;  /* 0x000000408c8c7276 */ /* 0x000fe40007810041 */
[----:B------:R-:W-:Y:S01]  /*6a50*/  FMNMX3.FTZ R176, R2, R66, R67, !PT ;  /* 0x0000004202b07276 */ /* 0x000fe20007810043 */
[----:B------:R-:W-:Y:S06]  /*6a60*/  @P1 BRA `(.L_x_98) ;  /* 0xffffffec00c41947 */ /* 0x000fec000383ffff */
.L_x_97:
[----:B------:R-:W-:Y:S08]  /*6a70*/  SHFL.BFLY PT, R137, R140, 0x2, 0x1f ;  /* 0x0c401f008c897f89 */ /* 0x000ff000000e0000 */
[----:B-1----:R-:W-:Y:S08]  /*6a80*/  SHFL.BFLY PT, R139, R176, 0x2, 0x1f ;  /* 0x0c401f00b08b7f89 */ /* 0x002ff000000e0000 */
[----:B------:R-:W-:Y:S08]  /*6a90*/  SHFL.BFLY PT, R2, R0, 0x2, 0x1f ;  /* 0x0c401f0000027f89 */ /* 0x000ff000000e0000 */
[----:B------:R-:W1:Y:S02]  /*6aa0*/  SHFL.BFLY PT, R138, R177, 0x2, 0x1f ;  /* 0x0c401f00b18a7f89 */ /* 0x000e6400000e0000 */
[----:B-1----:R-:W-:Y:S02]  /*6ab0*/  FMNMX.FTZ R138, R177, R138, !PT ;  /* 0x0000008ab18a7209 */ /* 0x002fe40007810000 */
[----:B------:R-:W-:Y:S02]  /*6ac0*/  FMNMX.FTZ R140, R140, R137, !PT ;  /* 0x000000898c8c7209 */ /* 0x000fe40007810000 */
[----:B------:R-:W-:Y:S02]  /*6ad0*/  FMNMX.FTZ R139, R176, R139, !PT ;  /* 0x0000008bb08b7209 */ /* 0x000fe40007810000 */
[----:B------:R-:W1:Y:S01]  /*6ae0*/  SHFL.BFLY PT, R173, R138, 0x1, 0x1f ;  /* 0x0c201f008aad7f89 */ /* 0x000e6200000e0000 */
[----:B------:R-:W-:Y:S07]  /*6af0*/  FMNMX.FTZ R0, R0, R2, !PT ;  /* 0x0000000200007209 */ /* 0x000fee0007810000 */
[----:B------:R-:W2:Y:S08]  /*6b00*/  SHFL.BFLY PT, R137, R140, 0x1, 0x1f ;  /* 0x0c201f008c897f89 */ /* 0x000eb000000e0000 */
[----:B------:R-:W3:Y:S08]  /*6b10*/  SHFL.BFLY PT, R172, R139, 0x1, 0x1f ;  /* 0x0c201f008bac7f89 */ /* 0x000ef000000e0000 */
[----:B------:R-:W4:Y:S01]  /*6b20*/  SHFL.BFLY PT, R2, R0, 0x1, 0x1f ;  /* 0x0c201f0000027f89 */ /* 0x000f2200000e0000 */
[----:B-1----:R-:W-:Y:S02]  /*6b30*/  FMNMX.FTZ R138, R138, R173, !PT ;  /* 0x000000ad8a8a7209 */ /* 0x002fe40007810000 */
[----:B--2---:R-:W-:Y:S03]  /*6b40*/  FMNMX.FTZ R140, R140, R137, !PT ;  /* 0x000000898c8c7209 */ /* 0x004fe60007810000 */
[----:B------:R-:W-:Y:S01]  /*6b50*/  FMUL.FTZ R181, R138, UR4 ;  /* 0x000000048ab57c20 */ /* 0x000fe20008410000 */
[----:B---3--:R-:W-:Y:S01]  /*6b60*/  FMNMX.FTZ R139, R139, R172, !PT ;  /* 0x000000ac8b8b7209 */ /* 0x008fe20007810000 */
[C---:B------:R-:W-:Y:S01]  /*6b70*/  FMUL.FTZ R180, R140.reuse, UR4 ;  /* 0x000000048cb47c20 */ /* 0x040fe20008410000 */
[----:B------:R-:W1:Y:S01]  /*6b80*/  LDSM.16.MT88.4 R172, [R143+0x9000] ;  /* 0x009000008fac783b */ /* 0x000e620000004200 */
[----:B------:R-:W-:Y:S02]  /*6b90*/  FSETP.NEU.FTZ.AND P2, PT, R140, -INF , PT ;  /* 0xff8000008c00780b */ /* 0x000fe40003f5d000 */
[----:B----4-:R-:W-:Y:S01]  /*6ba0*/  FMNMX.FTZ R137, R0, R2, !PT ;  /* 0x0000000200897209 */ /* 0x010fe20007810000 */
[----:B------:R-:W-:Y:S01]  /*6bb0*/  FADD.FTZ R0, -R140, R3 ;  /* 0x000000038c007221 */ /* 0x000fe20000010100 */
[C---:B------:R-:W-:Y:S01]  /*6bc0*/  FADD.FTZ R3, -R139.reuse, R136 ;  /* 0x000000888b037221 */ /* 0x040fe20000010100 */
[----:B------:R-:W-:Y:S01]  /*6bd0*/  FSETP.NEU.FTZ.AND P1, PT, R139, -INF , PT ;  /* 0xff8000008b00780b */ /* 0x000fe20003f3d000 */
[----:B------:R-:W-:Y:S01]  /*6be0*/  FADD.FTZ R2, -R138, R141 ;  /* 0x0000008d8a027221 */ /* 0x000fe20000010100 */
[----:B------:R-:W-:Y:S01]  /*6bf0*/  FMUL.FTZ R136, R0, UR4 ;  /* 0x0000000400887c20 */ /* 0x000fe20008410000 */
[----:B------:R-:W-:Y:S01]  /*6c00*/  FADD.FTZ R0, -R137, R142 ;  /* 0x0000008e89007221 */ /* 0x000fe20000010100 */
[----:B------:R-:W-:Y:S01]  /*6c10*/  FMUL.FTZ R142, R139, UR4 ;  /* 0x000000048b8e7c20 */ /* 0x000fe20008410000 */
[----:B------:R-:W-:Y:S01]  /*6c20*/  FSEL R180, R180, RZ, P2 ;  /* 0x000000ffb4b47208 */ /* 0x000fe20001000000 */
[----:B------:R-:W-:Y:S01]  /*6c30*/  FMUL.FTZ R3, R3, UR4 ;  /* 0x0000000403037c20 */ /* 0x000fe20008410000 */
[C---:B------:R-:W-:Y:S01]  /*6c40*/  FMUL.FTZ R182, R137.reuse, UR4 ;  /* 0x0000000489b67c20 */ /* 0x040fe20008410000 */
[----:B------:R-:W-:Y:S01]  /*6c50*/  FSETP.NEU.FTZ.AND P2, PT, R138, -INF , PT ;  /* 0xff8000008a00780b */ /* 0x000fe20003f5d000 */
[----:B------:R-:W2:Y:S01]  /*6c60*/  MUFU.EX2 R136, R136 ;  /* 0x0000008800887308 */ /* 0x000ea20000000800 */
[----:B------:R-:W-:Y:S01]  /*6c70*/  FSEL R142, R142, RZ, P1 ;  /* 0x000000ff8e8e7208 */ /* 0x000fe20000800000 */
[--C-:B------:R-:W-:Y:S01]  /*6c80*/  FFMA.FTZ R4, R4, UR4, -R180.reuse ;  /* 0x0000000404047c23 */ /* 0x100fe200080108b4 */
[----:B------:R-:W-:Y:S01]  /*6c90*/  FSETP.NEU.FTZ.AND P1, PT, R137, -INF , PT ;  /* 0xff8000008900780b */ /* 0x000fe20003f3d000 */
[--C-:B------:R-:W-:Y:S01]  /*6ca0*/  FFMA.FTZ R5, R5, UR4, -R180.reuse ;  /* 0x0000000405057c23 */ /* 0x100fe200080108b4 */
[----:B------:R-:W-:Y:S01]  /*6cb0*/  FFMA.FTZ R16, R16, UR4, -R180 ;  /* 0x0000000410107c23 */ /* 0x000fe200080108b4 */
[--C-:B------:R-:W-:Y:S01]  /*6cc0*/  FFMA.FTZ R6, R6, UR4, -R142.reuse ;  /* 0x0000000406067c23 */ /* 0x100fe2000801088e */
[----:B------:R-:W-:Y:S01]  /*6cd0*/  FFMA.FTZ R7, R7, UR4, -R142 ;  /* 0x0000000407077c23 */ /* 0x000fe2000801088e */
[----:B------:R-:W-:Y:S01]  /*6ce0*/  FFMA.FTZ R17, R17, UR4, -R180 ;  /* 0x0000000411117c23 */ /* 0x000fe200080108b4 */
[--C-:B------:R-:W-:Y:S01]  /*6cf0*/  FFMA.FTZ R18, R18, UR4, -R142.reuse ;  /* 0x0000000412127c23 */ /* 0x100fe2000801088e */
[----:B------:R-:W-:Y:S01]  /*6d00*/  FFMA.FTZ R19, R19, UR4, -R142 ;  /* 0x0000000413137c23 */ /* 0x000fe2000801088e */
[----:B------:R-:W-:Y:S01]  /*6d10*/  FSEL R181, R181, RZ, P2 ;  /* 0x000000ffb5b57208 */ /* 0x000fe20001000000 */
[----:B------:R-:W-:Y:S01]  /*6d20*/  MUFU.EX2 R3, R3 ;  /* 0x0000000300037308 */ /* 0x000fe20000000800 */
[----:B------:R-:W-:Y:S01]  /*6d30*/  FSEL R182, R182, RZ, P1 ;  /* 0x000000ffb6b67208 */ /* 0x000fe20000800000 */
[----:B------:R-:W-:Y:S01]  /*6d40*/  FMUL.FTZ R2, R2, UR4 ;  /* 0x0000000402027c20 */ /* 0x000fe20008410000 */
[----:B------:R-:W-:Y:S07]  /*6d50*/  FMUL.FTZ R0, R0, UR4 ;  /* 0x0000000400007c20 */ /* 0x000fee0008410000 */
[----:B------:R2:W-:Y:S01]  /*6d60*/  MUFU.EX2 R217, R4 ;  /* 0x0000000400d97308 */ /* 0x0005e20000000800 */
[--C-:B------:R-:W-:Y:S01]  /*6d70*/  FFMA.FTZ R8, R8, UR4, -R181.reuse ;  /* 0x0000000408087c23 */ /* 0x100fe200080108b5 */
[--C-:B------:R-:W-:Y:S01]  /*6d80*/  FFMA.FTZ R9, R9, UR4, -R181.reuse ;  /* 0x0000000409097c23 */ /* 0x100fe200080108b5 */
[--C-:B------:R-:W-:Y:S07]  /*6d90*/  FFMA.FTZ R10, R10, UR4, -R182.reuse ;  /* 0x000000040a0a7c23 */ /* 0x100fee00080108b6 */
[----:B------:R3:W4:Y:S01]  /*6da0*/  MUFU.EX2 R240, R5 ;  /* 0x0000000500f07308 */ /* 0x0007220000000800 */
[--C-:B------:R-:W-:Y:S01]  /*6db0*/  FFMA.FTZ R11, R11, UR4, -R182.reuse ;  /* 0x000000040b0b7c23 */ /* 0x100fe200080108b6 */
[--C-:B------:R-:W-:Y:S01]  /*6dc0*/  FFMA.FTZ R12, R12, UR4, -R181.reuse ;  /* 0x000000040c0c7c23 */ /* 0x100fe200080108b5 */
[--C-:B------:R-:W-:Y:S07]  /*6dd0*/  FFMA.FTZ R13, R13, UR4, -R181.reuse ;  /* 0x000000040d0d7c23 */ /* 0x100fee00080108b5 */
[----:B------:R5:W-:Y:S01]  /*6de0*/  MUFU.EX2 R215, R6 ;  /* 0x0000000600d77308 */ /* 0x000be20000000800 */
[--C-:B------:R-:W-:Y:S01]  /*6df0*/  FFMA.FTZ R14, R14, UR4, -R182.reuse ;  /* 0x000000040e0e7c23 */ /* 0x100fe200080108b6 */
[----:B------:R-:W-:Y:S01]  /*6e00*/  FFMA.FTZ R15, R15, UR4, -R182 ;  /* 0x000000040f0f7c23 */ /* 0x000fe200080108b6 */
[----:B------:R-:W-:Y:S07]  /*6e10*/  MOV R141, R245 ;  /* 0x000000f5008d7202 */ /* 0x000fee0000000f00 */
[----:B------:R1:W1:Y:S01]  /*6e20*/  MUFU.EX2 R219, R7 ;  /* 0x0000000700db7308 */ /* 0x0002620000000800 */
[----:B------:R-:W-:Y:S01]  /*6e30*/  @P0 IADD3 R141, PT, PT, R246, -0x20, RZ ;  /* 0xffffffe0f68d0810 */ /* 0x000fe20007ffe0ff */
[----:B--2---:R-:W-:Y:S01]  /*6e40*/  FMUL.FTZ R4, R136, R148 ;  /* 0x0000009488047220 */ /* 0x004fe20000410000 */
[--C-:B------:R-:W-:Y:S07]  /*6e50*/  FFMA.FTZ R36, R36, UR4, -R180.reuse ;  /* 0x0000000424247c23 */ /* 0x100fee00080108b4 */
[----:B------:R2:W-:Y:S01]  /*6e60*/  MUFU.EX2 R238, R16 ;  /* 0x0000001000ee7308 */ /* 0x0005e20000000800 */
[----:B------:R-:W-:Y:S01]  /*6e70*/  FFMA.FTZ R37, R37, UR4, -R180 ;  /* 0x0000000425257c23 */ /* 0x000fe200080108b4 */
[----:B------:R-:W2:Y:S01]  /*6e80*/  LDSM.16.MT88.4 R176, [R141] ;  /* 0x000000008db0783b */ /* 0x000ea20000004200 */
[----:B---3--:R-:W-:Y:S07]  /*6e90*/  FMUL.FTZ R5, R136, R149 ;  /* 0x0000009588057220 */ /* 0x008fee0000410000 */
[----:B------:R-:W3:Y:S01]  /*6ea0*/  MUFU.EX2 R239, R17 ;  /* 0x0000001100ef7308 */ /* 0x000ee20000000800 */
[----:B----4-:R-:W-:Y:S01]  /*6eb0*/  F2FP.F16.F32.PACK_AB R148, R240, R217 ;  /* 0x000000d9f094723e */ /* 0x010fe200000000ff */
[----:B-----5:R-:W-:Y:S01]  /*6ec0*/  FMUL.FTZ R6, R3, R150 ;  /* 0x0000009603067220 */ /* 0x020fe20000410000 */
[--C-:B------:R-:W-:Y:S07]  /*6ed0*/  FFMA.FTZ R38, R38, UR4, -R142.reuse ;  /* 0x0000000426267c23 */ /* 0x100fee000801088e */
[----:B------:R4:W-:Y:S01]  /*6ee0*/  MUFU.EX2 R216, R18 ;  /* 0x0000001200d87308 */ /* 0x0009e20000000800 */
[----:B------:R-:W-:Y:S01]  /*6ef0*/  FFMA.FTZ R39, R39, UR4, -R142 ;  /* 0x0000000427277c23 */ /* 0x000fe2000801088e */
[----:B-1----:R-:W-:Y:S01]  /*6f00*/  FMUL.FTZ R7, R3, R151 ;  /* 0x0000009703077220 */ /* 0x002fe20000410000 */
[----:B------:R-:W-:Y:S07]  /*6f10*/  F2FP.F16.F32.PACK_AB R149, R219, R215 ;  /* 0x000000d7db95723e */ /* 0x000fee00000000ff */
[----:B------:R-:W1:Y:S01]  /*6f20*/  MUFU.EX2 R218, R19 ;  /* 0x0000001300da7308 */ /* 0x000e620000000800 */
[--C-:B------:R-:W-:Y:S01]  /*6f30*/  FFMA.FTZ R48, R48, UR4, -R180.reuse ;  /* 0x0000000430307c23 */ /* 0x100fe200080108b4 */
[----:B--2---:R-:W-:Y:S01]  /*6f40*/  FMUL.FTZ R16, R136, R156 ;  /* 0x0000009c88107220 */ /* 0x004fe20000410000 */
[----:B------:R-:W-:Y:S07]  /*6f50*/  FFMA.FTZ R49, R49, UR4, -R180 ;  /* 0x0000000431317c23 */ /* 0x000fee00080108b4 */
[----:B------:R-:W2:Y:S01]  /*6f60*/  MUFU.EX2 R2, R2 ;  /* 0x0000000200027308 */ /* 0x000ea20000000800 */
[--C-:B------:R-:W-:Y:S01]  /*6f70*/  FFMA.FTZ R50, R50, UR4, -R142.reuse ;  /* 0x0000000432327c23 */ /* 0x100fe2000801088e */
[----:B---3--:R-:W-:Y:S01]  /*6f80*/  F2FP.F16.F32.PACK_AB R150, R239, R238 ;  /* 0x000000eeef96723e */ /* 0x008fe200000000ff */
[----:B------:R-:W-:Y:S07]  /*6f90*/  FMUL.FTZ R17, R136, R157 ;  /* 0x0000009d88117220 */ /* 0x000fee0000410000 */
[----:B------:R-:W-:Y:S01]  /*6fa0*/  MUFU.EX2 R0, R0 ;  /* 0x0000000000007308 */ /* 0x000fe20000000800 */
[----:B------:R-:W-:Y:S01]  /*6fb0*/  FFMA.FTZ R51, R51, UR4, -R142 ;  /* 0x0000000433337c23 */ /* 0x000fe2000801088e */
[----:B----4-:R-:W-:Y:S01]  /*6fc0*/  FMUL.FTZ R18, R3, R158 ;  /* 0x0000009e03127220 */ /* 0x010fe20000410000 */
[--C-:B------:R-:W-:Y:S07]  /*6fd0*/  FFMA.FTZ R44, R44, UR4, -R181.reuse ;  /* 0x000000042c2c7c23 */ /* 0x100fee00080108b5 */
[----:B------:R2:W-:Y:S01]  /*6fe0*/  MUFU.EX2 R207, R8 ;  /* 0x0000000800cf7308 */ /* 0x0005e20000000800 */
[--C-:B------:R-:W-:Y:S01]  /*6ff0*/  FFMA.FTZ R45, R45, UR4, -R181.reuse ;  /* 0x000000042d2d7c23 */ /* 0x100fe200080108b5 */
[----:B-1----:R-:W-:Y:S01]  /*7000*/  F2FP.F16.F32.PACK_AB R151, R218, R216 ;  /* 0x000000d8da97723e */ /* 0x002fe200000000ff */
[C---:B------:R-:W-:Y:S07]  /*7010*/  FMUL.FTZ R19, R3.reuse, R159 ;  /* 0x0000009f03137220 */ /* 0x040fee0000410000 */
[----:B------:R1:W3:Y:S01]  /*7020*/  MUFU.EX2 R214, R9 ;  /* 0x0000000900d67308 */ /* 0x0002e20000000800 */
[----:B------:R-:W-:Y:S01]  /*7030*/  LDSM.16.MT88.4 R156, [R141+0x1000] ;  /* 0x001000008d9c783b */ /* 0x000fe20000004200 */
[----:B------:R-:W-:Y:S01]  /*7040*/  FFMA.FTZ R46, R46, UR4, -R182 ;  /* 0x000000042e2e7c23 */ /* 0x000fe200080108b6 */
[--C-:B------:R-:W-:Y:S07]  /*7050*/  FFMA.FTZ R52, R52, UR4, -R180.reuse ;  /* 0x0000000434347c23 */ /* 0x100fee00080108b4 */
[----:B------:R4:W-:Y:S01]  /*7060*/  MUFU.EX2 R209, R10 ;  /* 0x0000000a00d17308 */ /* 0x0009e20000000800 */
[-C--:B------:R-:W-:Y:S09]  /*7070*/  HMMA.16816.F32 R4, R148, R172.reuse, R4 ;  /* 0x000000ac9404723c */ /* 0x080ff20000001804 */
[----:B------:R5:W5:Y:S01]  /*7080*/  MUFU.EX2 R210, R11 ;  /* 0x0000000b00d27308 */ /* 0x000b620000000800 */
[----:B--2---:R-:W-:Y:S01]  /*7090*/  FMUL.FTZ R8, R2, R144 ;  /* 0x0000009002087220 */ /* 0x004fe20000410000 */
[C---:B------:R-:W-:Y:S08]  /*70a0*/  FMUL.FTZ R68, R136.reuse, R68 ;  /* 0x0000004488447220 */ /* 0x040ff00000410000 */
[----:B------:R2:W-:Y:S01]  /*70b0*/  MUFU.EX2 R212, R12 ;  /* 0x0000000c00d47308 */ /* 0x0005e20000000800 */
[----:B------:R-:W-:Y:S01]  /*70c0*/  FMUL.FTZ R69, R136, R69 ;  /* 0x0000004588457220 */ /* 0x000fe20000410000 */
[----:B-1----:R-:W-:Y:S01]  /*70d0*/  FMUL.FTZ R9, R2, R145 ;  /* 0x0000009102097220 */ /* 0x002fe20000410000 */
[----:B---3--:R-:W-:Y:S07]  /*70e0*/  F2FP.F16.F32.PACK_AB R144, R214, R207 ;  /* 0x000000cfd690723e */ /* 0x008fee00000000ff */
[----:B------:R-:W1:Y:S01]  /*70f0*/  MUFU.EX2 R213, R13 ;  /* 0x0000000d00d57308 */ /* 0x000e620000000800 */
[C---:B------:R-:W-:Y:S01]  /*7100*/  FMUL.FTZ R70, R3.reuse, R70 ;  /* 0x0000004603467220 */ /* 0x040fe20000410000 */
[C---:B----4-:R-:W-:Y:S01]  /*7110*/  FMUL.FTZ R10, R0.reuse, R146 ;  /* 0x00000092000a7220 */ /* 0x050fe20000410000 */
[----:B------:R-:W-:Y:S07]  /*7120*/  FMUL.FTZ R71, R3, R71 ;  /* 0x0000004703477220 */ /* 0x000fee0000410000 */
[----:B------:R3:W-:Y:S01]  /*7130*/  MUFU.EX2 R208, R14 ;  /* 0x0000000e00d07308 */ /* 0x0007e20000000800 */
[----:B------:R-:W-:Y:S01]  /*7140*/  FFMA.FTZ R53, R53, UR4, -R180 ;  /* 0x0000000435357c23 */ /* 0x000fe200080108b4 */
[----:B-----5:R-:W-:Y:S01]  /*7150*/  FMUL.FTZ R11, R0, R147 ;  /* 0x00000093000b7220 */ /* 0x020fe20000410000 */
[----:B------:R-:W-:Y:S07]  /*7160*/  F2FP.F16.F32.PACK_AB R145, R210, R209 ;  /* 0x000000d1d291723e */ /* 0x000fee00000000ff */
[----:B------:R-:W4:Y:S01]  /*7170*/  MUFU.EX2 R211, R15 ;  /* 0x0000000f00d37308 */ /* 0x000f220000000800 */
[--C-:B------:R-:W-:Y:S01]  /*7180*/  FFMA.FTZ R54, R54, UR4, -R142.reuse ;  /* 0x0000000436367c23 */ /* 0x100fe2000801088e */
[----:B--2---:R-:W-:Y:S01]  /*7190*/  FMUL.FTZ R12, R2, R152 ;  /* 0x00000098020c7220 */ /* 0x004fe20000410000 */
[----:B------:R-:W-:Y:S07]  /*71a0*/  FFMA.FTZ R55, R55, UR4, -R142 ;  /* 0x0000000437377c23 */ /* 0x000fee000801088e */
[----:B------:R-:W-:Y:S01]  /*71b0*/  MUFU.EX2 R188, R36 ;  /* 0x0000002400bc7308 */ /* 0x000fe20000000800 */
[----:B------:R-:W-:Y:S01]  /*71c0*/  FMUL.FTZ R80, R136, R80 ;  /* 0x0000005088507220 */ /* 0x000fe20000410000 */
[----:B-1----:R-:W-:Y:S01]  /*71d0*/  F2FP.F16.F32.PACK_AB R146, R213, R212 ;  /* 0x000000d4d592723e */ /* 0x002fe200000000ff */
[----:B------:R-:W-:Y:S07]  /*71e0*/  FMUL.FTZ R13, R2, R153 ;  /* 0x00000099020d7220 */ /* 0x000fee0000410000 */
[----:B------:R-:W-:Y:S01]  /*71f0*/  MUFU.EX2 R190, R37 ;  /* 0x0000002500be7308 */ /* 0x000fe20000000800 */
[----:B------:R-:W-:Y:S01]  /*7200*/  FMUL.FTZ R81, R136, R81 ;  /* 0x0000005188517220 */ /* 0x000fe20000410000 */
[C---:B---3--:R-:W-:Y:S01]  /*7210*/  FMUL.FTZ R14, R0.reuse, R154 ;  /* 0x0000009a000e7220 */ /* 0x048fe20000410000 */
[C---:B------:R-:W-:Y:S07]  /*7220*/  FMUL.FTZ R82, R3.reuse, R82 ;  /* 0x0000005203527220 */ /* 0x040fee0000410000 */
[----:B------:R-:W-:Y:S01]  /*7230*/  MUFU.EX2 R187, R48 ;  /* 0x0000003000bb7308 */ /* 0x000fe20000000800 */
[----:B------:R-:W-:Y:S01]  /*7240*/  FMUL.FTZ R83, R3, R83 ;  /* 0x0000005303537220 */ /* 0x000fe20000410000 */
[----:B----4-:R-:W-:Y:S01]  /*7250*/  F2FP.F16.F32.PACK_AB R147, R211, R208 ;  /* 0x000000d0d393723e */ /* 0x010fe200000000ff */
[----:B------:R-:W-:Y:S07]  /*7260*/  FMUL.FTZ R15, R0, R155 ;  /* 0x0000009b000f7220 */ /* 0x000fee0000410000 */
[----:B------:R-:W-:Y:S01]  /*7270*/  MUFU.EX2 R189, R49 ;  /* 0x0000003100bd7308 */ /* 0x000fe20000000800 */
[----:B------:R-:W1:Y:S01]  /*7280*/  LDSM.16.MT88.4 R152, [R143+0xa000] ;  /* 0x00a000008f98783b */ /* 0x000e620000004200 */
[C---:B------:R-:W-:Y:S01]  /*7290*/  FMUL.FTZ R84, R136.reuse, R84 ;  /* 0x0000005488547220 */ /* 0x040fe20000410000 */
[----:B------:R-:W-:Y:S07]  /*72a0*/  FMUL.FTZ R85, R136, R85 ;  /* 0x0000005588557220 */ /* 0x000fee0000410000 */
[----:B------:R-:W-:Y:S01]  /*72b0*/  MUFU.EX2 R185, R50 ;  /* 0x0000003200b97308 */ /* 0x000fe20000000800 */
[C---:B------:R-:W-:Y:S09]  /*72c0*/  HMMA.16816.F32 R8, R144.reuse, R172, R8 ;  /* 0x000000ac9008723c */ /* 0x040ff20000001808 */
[----:B------:R2:W-:Y:S01]  /*72d0*/  MUFU.EX2 R186, R51 ;  /* 0x0000003300ba7308 */ /* 0x0005e20000000800 */
[C---:B------:R-:W-:Y:S01]  /*72e0*/  FMUL.FTZ R86, R3.reuse, R86 ;  /* 0x0000005603567220 */ /* 0x040fe20000410000 */
[C---:B------:R-:W-:Y:S01]  /*72f0*/  FMUL.FTZ R87, R3.reuse, R87 ;  /* 0x0000005703577220 */ /* 0x040fe20000410000 */
[C---:B------:R-:W-:Y:S07]  /*7300*/  FMUL.FTZ R88, R2.reuse, R88 ;  /* 0x0000005802587220 */ /* 0x040fee0000410000 */
[----:B------:R-:W-:Y:S01]  /*7310*/  MUFU.EX2 R183, R44 ;  /* 0x0000002c00b77308 */ /* 0x000fe20000000800 */
[-C--:B------:R-:W-:Y:S09]  /*7320*/  HMMA.16816.F32 R12, R144, R174.reuse, R12 ;  /* 0x000000ae900c723c */ /* 0x080ff2000000180c */
[----:B------:R-:W-:Y:S01]  /*7330*/  MUFU.EX2 R173, R55 ;  /* 0x0000003700ad7308 */ /* 0x000fe20000000800 */
[----:B------:R-:W-:Y:S01]  /*7340*/  FMUL.FTZ R89, R2, R89 ;  /* 0x0000005902597220 */ /* 0x000fe20000410000 */
[C---:B------:R-:W-:Y:S01]  /*7350*/  FMUL.FTZ R90, R0.reuse, R90 ;  /* 0x0000005a005a7220 */ /* 0x040fe20000410000 */
[----:B------:R-:W-:Y:S01]  /*7360*/  FMUL.FTZ R91, R0, R91 ;  /* 0x0000005b005b7220 */ /* 0x000fe20000410000 */
[C---:B------:R-:W-:Y:S01]  /*7370*/  FMUL.FTZ R92, R2.reuse, R92 ;  /* 0x0000005c025c7220 */ /* 0x040fe20000410000 */
[C---:B------:R-:W-:Y:S01]  /*7380*/  HMMA.16816.F32 R16, R148.reuse, R174, R16 ;  /* 0x000000ae9410723c */ /* 0x040fe20000001810 */
[----:B--2---:R-:W-:Y:S04]  /*7390*/  LDSM.16.MT88.4 R48, [R141+0x800] ;  /* 0x000800008d30783b */ /* 0x004fe80000004200 */
[----:B------:R-:W-:Y:S01]  /*73a0*/  MUFU.EX2 R175, R52 ;  /* 0x0000003400af7308 */ /* 0x000fe20000000800 */
[----:B------:R-:W-:Y:S01]  /*73b0*/  FMUL.FTZ R93, R2, R93 ;  /* 0x0000005d025d7220 */ /* 0x000fe20000410000 */
[C---:B------:R-:W-:Y:S08]  /*73c0*/  FMUL.FTZ R94, R0.reuse, R94 ;  /* 0x0000005e005e7220 */ /* 0x040ff00000410000 */
[----:B------:R-:W-:Y:S01]  /*73d0*/  MUFU.EX2 R174, R53 ;  /* 0x0000003500ae7308 */ /* 0x000fe20000000800 */
[----:B------:R-:W-:Y:S01]  /*73e0*/  FMUL.FTZ R95, R0, R95 ;  /* 0x0000005f005f7220 */ /* 0x000fe20000410000 */
[-C--:B------:R-:W-:Y:S03]  /*73f0*/  HMMA.16816.F32 R68, R148, R176.reuse, R68 ;  /* 0x000000b09444723c */ /* 0x080fe60000001844 */
[C---:B------:R-:W-:Y:S01]  /*7400*/  FMUL.FTZ R72, R2.reuse, R72 ;  /* 0x0000004802487220 */ /* 0x040fe20000410000 */
[----:B------:R-:W-:Y:S01]  /*7410*/  FMUL.FTZ R73, R2, R73 ;  /* 0x0000004902497220 */ /* 0x000fe20000410000 */
[C---:B------:R-:W-:Y:S01]  /*7420*/  FMUL.FTZ R74, R0.reuse, R74 ;  /* 0x0000004a004a7220 */ /* 0x040fe20000410000 */
[----:B------:R-:W-:Y:S01]  /*7430*/  FMUL.FTZ R75, R0, R75 ;  /* 0x0000004b004b7220 */ /* 0x000fe20000410000 */
[C---:B------:R-:W-:Y:S01]  /*7440*/  FMUL.FTZ R96, R136.reuse, R96 ;  /* 0x0000006088607220 */ /* 0x040fe20000410000 */
[C---:B------:R-:W-:Y:S01]  /*7450*/  FMUL.FTZ R97, R136.reuse, R97 ;  /* 0x0000006188617220 */ /* 0x040fe20000410000 */
[C---:B------:R-:W-:Y:S01]  /*7460*/  FMUL.FTZ R98, R3.reuse, R98 ;  /* 0x0000006203627220 */ /* 0x040fe20000410000 */
[C---:B------:R-:W-:Y:S01]  /*7470*/  FMUL.FTZ R99, R3.reuse, R99 ;  /* 0x0000006303637220 */ /* 0x040fe20000410000 */
[C---:B------:R-:W-:Y:S01]  /*7480*/  FMUL.FTZ R100, R136.reuse, R100 ;  /* 0x0000006488647220 */ /* 0x040fe20000410000 */
[----:B------:R-:W-:Y:S01]  /*7490*/  FMUL.FTZ R101, R136, R101 ;  /* 0x0000006588657220 */ /* 0x000fe20000410000 */
[C---:B------:R-:W-:Y:S01]  /*74a0*/  HMMA.16816.F32 R72, R144.reuse, R176, R72 ;  /* 0x000000b09048723c */ /* 0x040fe20000001848 */
[----:B------:R-:W-:Y:S03]  /*74b0*/  MUFU.EX2 R176, R46 ;  /* 0x0000002e00b07308 */ /* 0x000fe60000000800 */
[C---:B------:R-:W-:Y:S01]  /*74c0*/  FMUL.FTZ R76, R2.reuse, R76 ;  /* 0x0000004c024c7220 */ /* 0x040fe20000410000 */
[----:B------:R-:W-:Y:S01]  /*74d0*/  FMUL.FTZ R77, R2, R77 ;  /* 0x0000004d024d7220 */ /* 0x000fe20000410000 */
        /* <DEDUP_REMOVED lines=8> */
[-C--:B------:R-:W-:Y:S03]  /*7560*/  HMMA.16816.F32 R76, R144, R178.reuse, R76 ;  /* 0x000000b2904c723c */ /* 0x080fe6000000184c */
[C---:B------:R-:W-:Y:S01]  /*7570*/  FMUL.FTZ R108, R2.reuse, R108 ;  /* 0x0000006c026c7220 */ /* 0x040fe20000410000 */
[----:B------:R-:W-:Y:S01]  /*7580*/  FMUL.FTZ R109, R2, R109 ;  /* 0x0000006d026d7220 */ /* 0x000fe20000410000 */
[C---:B------:R-:W-:Y:S01]  /*7590*/  FMUL.FTZ R110, R0.reuse, R110 ;  /* 0x0000006e006e7220 */ /* 0x040fe20000410000 */
[----:B------:R-:W-:Y:S01]  /*75a0*/  FMUL.FTZ R111, R0, R111 ;  /* 0x0000006f006f7220 */ /* 0x000fe20000410000 */
[C---:B------:R-:W-:Y:S01]  /*75b0*/  FMUL.FTZ R112, R136.reuse, R112 ;  /* 0x0000007088707220 */ /* 0x040fe20000410000 */
[C---:B------:R-:W-:Y:S01]  /*75c0*/  HMMA.16816.F32 R80, R148.reuse, R178, R80 ;  /* 0x000000b29450723c */ /* 0x040fe20000001850 */
[----:B------:R-:W-:Y:S03]  /*75d0*/  MUFU.EX2 R178, R45 ;  /* 0x0000002d00b27308 */ /* 0x000fe60000000800 */
[C---:B------:R-:W-:Y:S01]  /*75e0*/  FMUL.FTZ R113, R136.reuse, R113 ;  /* 0x0000007188717220 */ /* 0x040fe20000410000 */
[C---:B------:R-:W-:Y:S01]  /*75f0*/  FMUL.FTZ R114, R3.reuse, R114 ;  /* 0x0000007203727220 */ /* 0x040fe20000410000 */
[C---:B------:R-:W-:Y:S01]  /*7600*/  FMUL.FTZ R115, R3.reuse, R115 ;  /* 0x0000007303737220 */ /* 0x040fe20000410000 */
[C---:B------:R-:W-:Y:S01]  /*7610*/  FMUL.FTZ R116, R136.reuse, R116 ;  /* 0x0000007488747220 */ /* 0x040fe20000410000 */
[-C--:B-1----:R-:W-:Y:S03]  /*7620*/  HMMA.16816.F32 R84, R148, R152.reuse, R84 ;  /* 0x000000989454723c */ /* 0x082fe60000001854 */
[----:B------:R-:W-:Y:S01]  /*7630*/  FMUL.FTZ R117, R136, R117 ;  /* 0x0000007588757220 */ /* 0x000fe20000410000 */
[C---:B------:R-:W-:Y:S01]  /*7640*/  FMUL.FTZ R118, R3.reuse, R118 ;  /* 0x0000007603767220 */ /* 0x040fe20000410000 */
[C---:B------:R-:W-:Y:S01]  /*7650*/  FMUL.FTZ R119, R3.reuse, R119 ;  /* 0x0000007703777220 */ /* 0x040fe20000410000 */
[--C-:B------:R-:W-:Y:S01]  /*7660*/  FFMA.FTZ R20, R20, UR4, -R180.reuse ;  /* 0x0000000414147c23 */ /* 0x100fe200080108b4 */
[C---:B------:R-:W-:Y:S01]  /*7670*/  FMUL.FTZ R124, R2.reuse, R124 ;  /* 0x0000007c027c7220 */ /* 0x040fe20000410000 */
[C---:B------:R-:W-:Y:S02]  /*7680*/  HMMA.16816.F32 R88, R144.reuse, R152, R88 ;  /* 0x000000989058723c */ /* 0x040fe40000001858 */
[----:B------:R1:W-:Y:S02]  /*7690*/  MUFU.EX2 R206, R20 ;  /* 0x0000001400ce7308 */ /* 0x0003e40000000800 */
[----:B------:R-:W-:Y:S01]  /*76a0*/  FMUL.FTZ R125, R2, R125 ;  /* 0x0000007d027d7220 */ /* 0x000fe20000410000 */
[C---:B------:R-:W-:Y:S01]  /*76b0*/  FMUL.FTZ R126, R0.reuse, R126 ;  /* 0x0000007e007e7220 */ /* 0x040fe20000410000 */
[----:B------:R-:W-:Y:S01]  /*76c0*/  FMUL.FTZ R127, R0, R127 ;  /* 0x0000007f007f7220 */ /* 0x000fe20000410000 */
[C---:B------:R-:W-:Y:S01]  /*76d0*/  FMUL.FTZ R128, R136.reuse, R128 ;  /* 0x0000008088807220 */ /* 0x040fe20000410000 */
[-C--:B------:R-:W-:Y:S03]  /*76e0*/  HMMA.16816.F32 R92, R144, R154.reuse, R92 ;  /* 0x0000009a905c723c */ /* 0x080fe6000000185c */
[----:B------:R-:W-:Y:S01]  /*76f0*/  FMUL.FTZ R129, R136, R129 ;  /* 0x0000008188817220 */ /* 0x000fe20000410000 */
[C---:B------:R-:W-:Y:S01]  /*7700*/  FMUL.FTZ R130, R3.reuse, R130 ;  /* 0x0000008203827220 */ /* 0x040fe20000410000 */
[----:B------:R-:W-:Y:S01]  /*7710*/  FMUL.FTZ R131, R3, R131 ;  /* 0x0000008303837220 */ /* 0x000fe20000410000 */
[--C-:B------:R-:W-:Y:S01]  /*7720*/  FFMA.FTZ R32, R32, UR4, -R180.reuse ;  /* 0x0000000420207c23 */ /* 0x100fe200080108b4 */
[----:B------:R-:W-:Y:S01]  /*7730*/  FFMA.FTZ R33, R33, UR4, -R180 ;  /* 0x0000000421217c23 */ /* 0x000fe200080108b4 */
[C---:B------:R-:W-:Y:S01]  /*7740*/  HMMA.16816.F32 R96, R148.reuse, R154, R96 ;  /* 0x0000009a9460723c */ /* 0x040fe20000001860 */
[----:B------:R-:W2:Y:S01]  /*7750*/  LDSM.16.MT88.4 R152, [R143+0xb000] ;  /* 0x00b000008f98783b */ /* 0x000ea20000004200 */
[----:B------:R3:W-:Y:S02]  /*7760*/  MUFU.EX2 R203, R32 ;  /* 0x0000002000cb7308 */ /* 0x0007e40000000800 */
[----:B-1----:R-:W-:Y:S01]  /*7770*/  FMUL.FTZ R20, R136, R160 ;  /* 0x000000a088147220 */ /* 0x002fe20000410000 */
[--C-:B------:R-:W-:Y:S01]  /*7780*/  FFMA.FTZ R34, R34, UR4, -R142.reuse ;  /* 0x0000000422227c23 */ /* 0x100fe2000801088e */
[--C-:B------:R-:W-:Y:S01]  /*7790*/  FFMA.FTZ R35, R35, UR4, -R142.reuse ;  /* 0x0000000423237c23 */ /* 0x100fe2000801088e */
[----:B------:R-:W-:Y:S01]  /*77a0*/  FFMA.FTZ R172, R23, UR4, -R142 ;  /* 0x0000000417ac7c23 */ /* 0x000fe2000801088e */
[-C--:B------:R-:W-:Y:S04]  /*77b0*/  HMMA.16816.F32 R100, R148, R156.reuse, R100 ;  /* 0x0000009c9464723c */ /* 0x080fe80000001864 */
[----:B------:R1:W-:Y:S01]  /*77c0*/  MUFU.EX2 R204, R33 ;  /* 0x0000002100cc7308 */ /* 0x0003e20000000800 */
[----:B------:R-:W-:Y:S01]  /*77d0*/  FMUL.FTZ R23, R3, R163 ;  /* 0x000000a303177220 */ /* 0x000fe20000410000 */
[--C-:B------:R-:W-:Y:S08]  /*77e0*/  FFMA.FTZ R24, R24, UR4, -R181.reuse ;  /* 0x0000000418187c23 */ /* 0x100ff000080108b5 */
[----:B------:R4:W-:Y:S01]  /*77f0*/  MUFU.EX2 R200, R34 ;  /* 0x0000002200c87308 */ /* 0x0009e20000000800 */
[--C-:B------:R-:W-:Y:S01]  /*7800*/  FFMA.FTZ R25, R25, UR4, -R181.reuse ;  /* 0x0000000419197c23 */ /* 0x100fe200080108b5 */
[--C-:B------:R-:W-:Y:S01]  /*7810*/  FFMA.FTZ R26, R26, UR4, -R182.reuse ;  /* 0x000000041a1a7c23 */ /* 0x100fe200080108b6 */
[C---:B------:R-:W-:Y:S07]  /*7820*/  HMMA.16816.F32 R104, R144.reuse, R156, R104 ;  /* 0x0000009c9068723c */ /* 0x040fee0000001868 */
[----:B------:R5:W-:Y:S01]  /*7830*/  MUFU.EX2 R199, R35 ;  /* 0x0000002300c77308 */ /* 0x000be20000000800 */
[C---:B---3--:R-:W-:Y:S01]  /*7840*/  FMUL.FTZ R32, R2.reuse, R164 ;  /* 0x000000a402207220 */ /* 0x048fe20000410000 */
[--C-:B------:R-:W-:Y:S01]  /*7850*/  FFMA.FTZ R27, R27, UR4, -R182.reuse ;  /* 0x000000041b1b7c23 */ /* 0x100fe200080108b6 */
[C---:B------:R-:W-:Y:S01]  /*7860*/  FMUL.FTZ R132, R2.reuse, R132 ;  /* 0x0000008402847220 */ /* 0x040fe20000410000 */
[----:B-1----:R-:W-:Y:S01]  /*7870*/  FMUL.FTZ R33, R2, R165 ;  /* 0x000000a502217220 */ /* 0x002fe20000410000 */
[-C--:B------:R-:W-:Y:S05]  /*7880*/  HMMA.16816.F32 R108, R144, R158.reuse, R108 ;  /* 0x0000009e906c723c */ /* 0x080fea000000186c */
[----:B------:R1:W-:Y:S01]  /*7890*/  MUFU.EX2 R197, R24 ;  /* 0x0000001800c57308 */ /* 0x0003e20000000800 */
[----:B----4-:R-:W-:Y:S01]  /*78a0*/  FMUL.FTZ R34, R0, R166 ;  /* 0x000000a600227220 */ /* 0x010fe20000410000 */
[----:B------:R-:W-:Y:S01]  /*78b0*/  FMUL.FTZ R133, R2, R133 ;  /* 0x0000008502857220 */ /* 0x000fe20000410000 */
[C---:B------:R-:W-:Y:S01]  /*78c0*/  FMUL.FTZ R134, R0.reuse, R134 ;  /* 0x0000008600867220 */ /* 0x040fe20000410000 */
[C---:B------:R-:W-:Y:S01]  /*78d0*/  FMUL.FTZ R135, R0.reuse, R135 ;  /* 0x0000008700877220 */ /* 0x040fe20000410000 */
[----:B-----5:R-:W-:Y:S01]  /*78e0*/  FMUL.FTZ R35, R0, R167 ;  /* 0x000000a700237220 */ /* 0x020fe20000410000 */
[C---:B------:R-:W-:Y:S01]  /*78f0*/  HMMA.16816.F32 R112, R148.reuse, R158, R112 ;  /* 0x0000009e9470723c */ /* 0x040fe20000001870 */
[----:B------:R-:W3:Y:S03]  /*7900*/  LDSM.16.MT88.4 R156, [R141+0x2000] ;  /* 0x002000008d9c783b */ /* 0x000ee60000004200 */
[----:B------:R4:W-:Y:S01]  /*7910*/  MUFU.EX2 R198, R25 ;  /* 0x0000001900c67308 */ /* 0x0009e20000000800 */
[--C-:B------:R-:W-:Y:S01]  /*7920*/  FFMA.FTZ R40, R40, UR4, -R181.reuse ;  /* 0x0000000428287c23 */ /* 0x100fe200080108b5 */
[----:B------:R-:W-:Y:S08]  /*7930*/  FMUL.FTZ R120, R2, R120 ;  /* 0x0000007802787220 */ /* 0x000ff00000410000 */
[----:B------:R5:W-:Y:S01]  /*7940*/  MUFU.EX2 R192, R26 ;  /* 0x0000001a00c07308 */ /* 0x000be20000000800 */
[----:B-1----:R-:W-:Y:S01]  /*7950*/  FMUL.FTZ R24, R136, R168 ;  /* 0x000000a888187220 */ /* 0x002fe20000410000 */
[----:B------:R-:W-:Y:S01]  /*7960*/  FMUL.FTZ R121, R2, R121 ;  /* 0x0000007902797220 */ /* 0x000fe20000410000 */
[-C--:B--2---:R-:W-:Y:S01]  /*7970*/  HMMA.16816.F32 R116, R148, R152.reuse, R116 ;  /* 0x000000989474723c */ /* 0x084fe20000001874 */
[----:B------:R-:W-:Y:S06]  /*7980*/  LDSM.16.MT88.4 R164, [R143+0xa400] ;  /* 0x00a400008fa4783b */ /* 0x000fec0000004200 */
[----:B------:R1:W-:Y:S01]  /*7990*/  MUFU.EX2 R193, R27 ;  /* 0x0000001b00c17308 */ /* 0x0003e20000000800 */
[C---:B------:R-:W-:Y:S01]  /*79a0*/  FMUL.FTZ R122, R0.reuse, R122 ;  /* 0x0000007a007a7220 */ /* 0x040fe20000410000 */
[----:B------:R-:W-:Y:S01]  /*79b0*/  FMUL.FTZ R123, R0, R123 ;  /* 0x0000007b007b7220 */ /* 0x000fe20000410000 */
[--C-:B------:R-:W-:Y:S07]  /*79c0*/  FFMA.FTZ R28, R28, UR4, -R181.reuse ;  /* 0x000000041c1c7c23 */ /* 0x100fee00080108b5 */
[----:B------:R-:W-:Y:S01]  /*79d0*/  MUFU.EX2 R201, R172 ;  /* 0x000000ac00c97308 */ /* 0x000fe20000000800 */
[----:B----4-:R-:W-:Y:S01]  /*79e0*/  FMUL.FTZ R25, R136, R169 ;  /* 0x000000a988197220 */ /* 0x010fe20000410000 */
[--C-:B------:R-:W-:Y:S01]  /*79f0*/  FFMA.FTZ R29, R29, UR4, -R181.reuse ;  /* 0x000000041d1d7c23 */ /* 0x100fe200080108b5 */
[----:B------:R-:W-:Y:S07]  /*7a00*/  FFMA.FTZ R30, R30, UR4, -R182 ;  /* 0x000000041e1e7c23 */ /* 0x000fee00080108b6 */
[----:B------:R-:W-:Y:S01]  /*7a10*/  MUFU.EX2 R172, R54 ;  /* 0x0000003600ac7308 */ /* 0x000fe20000000800 */
[C---:B------:R-:W-:Y:S09]  /*7a20*/  HMMA.16816.F32 R120, R144.reuse, R152, R120 ;  /* 0x000000989078723c */ /* 0x040ff20000001878 */
[----:B------:R-:W-:Y:S01]  /*7a30*/  MUFU.EX2 R195, R28 ;  /* 0x0000001c00c37308 */ /* 0x000fe20000000800 */
[----:B------:R-:W-:Y:S01]  /*7a40*/  FFMA.FTZ R152, R21, UR4, -R180 ;  /* 0x0000000415987c23 */ /* 0x000fe200080108b4 */
[----:B------:R-:W-:Y:S01]  /*7a50*/  FFMA.FTZ R153, R22, UR4, -R142 ;  /* 0x0000000416997c23 */ /* 0x000fe2000801088e */
[----:B------:R-:W-:Y:S01]  /*7a60*/  FMUL.FTZ R21, R136, R161 ;  /* 0x000000a188157220 */ /* 0x000fe20000410000 */
[C---:B------:R-:W-:Y:S01]  /*7a70*/  FMUL.FTZ R22, R3.reuse, R162 ;  /* 0x000000a203167220 */ /* 0x040fe20000410000 */
[-C--:B------:R-:W-:Y:S05]  /*7a80*/  HMMA.16816.F32 R124, R144, R154.reuse, R124 ;  /* 0x0000009a907c723c */ /* 0x080fea000000187c */
[----:B------:R-:W2:Y:S01]  /*7a90*/  MUFU.EX2 R205, R152 ;  /* 0x0000009800cd7308 */ /* 0x000ea20000000800 */
[----:B------:R-:W-:Y:S01]  /*7aa0*/  LDSM.16.MT88.4 R160, [R141+0x400] ;  /* 0x000400008da0783b */ /* 0x000fe20000004200 */
[C---:B-----5:R-:W-:Y:S01]  /*7ab0*/  FMUL.FTZ R26, R3.reuse, R170 ;  /* 0x000000aa031a7220 */ /* 0x060fe20000410000 */
[----:B-1----:R-:W-:Y:S07]  /*7ac0*/  FMUL.FTZ R27, R3, R171 ;  /* 0x000000ab031b7220 */ /* 0x002fee0000410000 */
[----:B------:R-:W1:Y:S01]  /*7ad0*/  MUFU.EX2 R202, R153 ;  /* 0x0000009900ca7308 */ /* 0x000e620000000800 */
[--C-:B------:R-:W-:Y:S01]  /*7ae0*/  FFMA.FTZ R31, R31, UR4, -R182.reuse ;  /* 0x000000041f1f7c23 */ /* 0x100fe200080108b6 */
[--C-:B------:R-:W-:Y:S01]  /*7af0*/  FFMA.FTZ R41, R41, UR4, -R181.reuse ;  /* 0x0000000429297c23 */ /* 0x100fe200080108b5 */
[C---:B------:R-:W-:Y:S07]  /*7b00*/  HMMA.16816.F32 R128, R148.reuse, R154, R128 ;  /* 0x0000009a9480723c */ /* 0x040fee0000001880 */
[----:B------:R1:W4:Y:S01]  /*7b10*/  MUFU.EX2 R194, R29 ;  /* 0x0000001d00c27308 */ /* 0x0003220000000800 */
[----:B------:R-:W-:Y:S01]  /*7b20*/  LDSM.16.MT88.4 R168, [R141+0x1400] ;  /* 0x001400008da8783b */ /* 0x000fe20000004200 */
[--C-:B------:R-:W-:Y:S08]  /*7b30*/  FFMA.FTZ R42, R42, UR4, -R182.reuse ;  /* 0x000000042a2a7c23 */ /* 0x100ff000080108b6 */
[----:B------:R5:W-:Y:S01]  /*7b40*/  MUFU.EX2 R191, R30 ;  /* 0x0000001e00bf7308 */ /* 0x000be20000000800 */
[----:B------:R-:W-:Y:S01]  /*7b50*/  FFMA.FTZ R43, R43, UR4, -R182 ;  /* 0x000000042b2b7c23 */ /* 0x000fe200080108b6 */
[----:B--2---:R-:W-:Y:S01]  /*7b60*/  F2FP.F16.F32.PACK_AB R28, R205, R206 ;  /* 0x000000cecd1c723e */ /* 0x004fe200000000ff */
[-C--:B---3--:R-:W-:Y:S07]  /*7b70*/  HMMA.16816.F32 R20, R148, R156.reuse, R20 ;  /* 0x0000009c9414723c */ /* 0x088fee0000001814 */
[----:B------:R2:W3:Y:S01]  /*7b80*/  MUFU.EX2 R196, R31 ;  /* 0x0000001f00c47308 */ /* 0x0004e20000000800 */
[----:B------:R-:W-:Y:S01]  /*7b90*/  LDSM.16.MT88.4 R52, [R141+0x1c00] ;  /* 0x001c00008d34783b */ /* 0x000fe20000004200 */
[----:B------:R-:W-:Y:S01]  /*7ba0*/  FFMA.FTZ R64, R64, UR4, -R180 ;  /* 0x0000000440407c23 */ /* 0x000fe200080108b4 */
[----:B------:R-:W-:Y:S07]  /*7bb0*/  FFMA.FTZ R66, R66, UR4, -R142 ;  /* 0x0000000442427c23 */ /* 0x000fee000801088e */
[----:B------:R-:W-:Y:S01]  /*7bc0*/  MUFU.EX2 R184, R41 ;  /* 0x0000002900b87308 */ /* 0x000fe20000000800 */
[----:B------:R-:W-:Y:S01]  /*7bd0*/  FFMA.FTZ R180, R65, UR4, -R180 ;  /* 0x0000000441b47c23 */ /* 0x000fe200080108b4 */
[----:B-1----:R-:W-:Y:S01]  /*7be0*/  F2FP.F16.F32.PACK_AB R29, R201, R202 ;  /* 0x000000cac91d723e */ /* 0x002fe200000000ff */
[C---:B------:R-:W-:Y:S07]  /*7bf0*/  HMMA.16816.F32 R132, R144.reuse, R156, R132 ;  /* 0x0000009c9084723c */ /* 0x040fee0000001884 */
[----:B------:R-:W-:Y:S01]  /*7c00*/  MUFU.EX2 R179, R43 ;  /* 0x0000002b00b37308 */ /* 0x000fe20000000800 */
[----:B------:R-:W1:Y:S01]  /*7c10*/  LDSM.16.MT88.4 R152, [R143+0x9400] ;  /* 0x009400008f98783b */ /* 0x000e620000004200 */
[----:B-----5:R-:W-:Y:S08]  /*7c20*/  F2FP.F16.F32.PACK_AB R30, R204, R203 ;  /* 0x000000cbcc1e723e */ /* 0x020ff000000000ff */
[----:B------:R-:W-:Y:S01]  /*7c30*/  MUFU.EX2 R64, R64 ;  /* 0x0000004000407308 */ /* 0x000fe20000000800 */
[----:B------:R-:W-:Y:S01]  /*7c40*/  FFMA.FTZ R142, R67, UR4, -R142 ;  /* 0x00000004438e7c23 */ /* 0x000fe2000801088e */
[----:B--2---:R-:W-:Y:S01]  /*7c50*/  F2FP.F16.F32.PACK_AB R31, R199, R200 ;  /* 0x000000c8c71f723e */ /* 0x004fe200000000ff */
[-C--:B------:R-:W-:Y:S07]  /*7c60*/  HMMA.16816.F32 R32, R144, R158.reuse, R32 ;  /* 0x0000009e9020723c */ /* 0x080fee0000001820 */
[----:B------:R-:W-:Y:S01]  /*7c70*/  MUFU.EX2 R180, R180 ;  /* 0x000000b400b47308 */ /* 0x000fe20000000800 */
[----:B------:R-:W-:Y:S01]  /*7c80*/  F2FP.F16.F32.PACK_AB R144, R198, R197 ;  /* 0x000000c5c690723e */ /* 0x000fe200000000ff */
[--C-:B------:R-:W-:Y:S01]  /*7c90*/  FFMA.FTZ R56, R56, UR4, -R181.reuse ;  /* 0x0000000438387c23 */ /* 0x100fe200080108b5 */
[----:B------:R-:W-:Y:S07]  /*7ca0*/  F2FP.F16.F32.PACK_AB R145, R193, R192 ;  /* 0x000000c0c191723e */ /* 0x000fee00000000ff */
[----:B------:R-:W-:Y:S01]  /*7cb0*/  MUFU.EX2 R66, R66 ;  /* 0x0000004200427308 */ /* 0x000fe20000000800 */
[----:B----4-:R-:W-:Y:S01]  /*7cc0*/  F2FP.F16.F32.PACK_AB R146, R194, R195 ;  /* 0x000000c3c292723e */ /* 0x010fe200000000ff */
[----:B------:R-:W-:Y:S01]  /*7cd0*/  HMMA.16816.F32 R24, R148, R158, R24 ;  /* 0x0000009e9418723c */ /* 0x000fe20000001818 */
[----:B------:R-:W2:Y:S07]  /*7ce0*/  LDSM.16.MT88.4 R148, [R143+0xb400] ;  /* 0x00b400008f94783b */ /* 0x000eae0000004200 */
[----:B------:R-:W-:Y:S01]  /*7cf0*/  MUFU.EX2 R142, R142 ;  /* 0x0000008e008e7308 */ /* 0x000fe20000000800 */
[----:B---3--:R-:W-:Y:S01]  /*7d00*/  F2FP.F16.F32.PACK_AB R147, R196, R191 ;  /* 0x000000bfc493723e */ /* 0x008fe200000000ff */
[--C-:B------:R-:W-:Y:S08]  /*7d10*/  FFMA.FTZ R57, R57, UR4, -R181.reuse ;  /* 0x0000000439397c23 */ /* 0x100ff000080108b5 */
[----:B------:R-:W-:Y:S01]  /*7d20*/  MUFU.EX2 R56, R56 ;  /* 0x0000003800387308 */ /* 0x000fe20000000800 */
[----:B------:R-:W-:Y:S01]  /*7d30*/  ISETP.GT.AND P1, PT, R229, RZ, PT ;  /* 0x000000ffe500720c */ /* 0x000fe20003f24270 */
[--C-:B------:R-:W-:Y:S01]  /*7d40*/  FFMA.FTZ R58, R58, UR4, -R182.reuse ;  /* 0x000000043a3a7c23 */ /* 0x100fe200080108b6 */
[----:B------:R-:W-:Y:S01]  /*7d50*/  LDSM.16.MT88.4 R156, [R143+0x9c00] ;  /* 0x009c00008f9c783b */ /* 0x000fe20000004200 */
[--C-:B------:R-:W-:Y:S01]  /*7d60*/  FFMA.FTZ R59, R59, UR4, -R182.reuse ;  /* 0x000000043b3b7c23 */ /* 0x100fe200080108b6 */
[--C-:B------:R-:W-:Y:S01]  /*7d70*/  FFMA.FTZ R60, R60, UR4, -R181.reuse ;  /* 0x000000043c3c7c23 */ /* 0x100fe200080108b5 */
[----:B------:R-:W-:Y:S01]  /*7d80*/  FFMA.FTZ R62, R62, UR4, -R182 ;  /* 0x000000043e3e7c23 */ /* 0x000fe200080108b6 */
[----:B------:R-:W-:Y:S03]  /*7d90*/  FFMA.FTZ R181, R61, UR4, -R181 ;  /* 0x000000043db57c23 */ /* 0x000fe600080108b5 */
[----:B------:R-:W-:Y:S01]  /*7da0*/  MUFU.EX2 R57, R57 ;  /* 0x0000003900397308 */ /* 0x000fe20000000800 */
[----:B------:R-:W-:Y:S01]  /*7db0*/  FFMA.FTZ R3, R3, R235, R215 ;  /* 0x000000eb03037223 */ /* 0x000fe200000100d7 */
[----:B------:R-:W-:Y:S01]  /*7dc0*/  FFMA.FTZ R136, R136, R234, R217 ;  /* 0x000000ea88887223 */ /* 0x000fe200000100d9 */
[----:B------:R-:W-:Y:S07]  /*7dd0*/  FFMA.FTZ R2, R2, R236, R207 ;  /* 0x000000ec02027223 */ /* 0x000fee00000100cf */
[----:B------:R-:W-:Y:S01]  /*7de0*/  MUFU.EX2 R58, R58 ;  /* 0x0000003a003a7308 */ /* 0x000fe20000000800 */
[----:B------:R-:W-:Y:S01]  /*7df0*/  FFMA.FTZ R0, R0, R237, R209 ;  /* 0x000000ed00007223 */ /* 0x000fe200000100d1 */
[----:B------:R-:W-:Y:S01]  /*7e00*/  FADD.FTZ R3, R219, R3 ;  /* 0x00000003db037221 */ /* 0x000fe20000010000 */
[----:B------:R-:W-:Y:S07]  /*7e10*/  FADD.FTZ R136, R240, R136 ;  /* 0x00000088f0887221 */ /* 0x000fee0000010000 */
[----:B------:R-:W-:Y:S01]  /*7e20*/  MUFU.EX2 R59, R59 ;  /* 0x0000003b003b7308 */ /* 0x000fe20000000800 */
[----:B------:R-:W-:Y:S01]  /*7e30*/  FADD.FTZ R0, R210, R0 ;  /* 0x00000000d2007221 */ /* 0x000fe20000010000 */
[----:B------:R-:W-:Y:S01]  /*7e40*/  FADD.FTZ R3, R216, R3 ;  /* 0x00000003d8037221 */ /* 0x000fe20000010000 */
[-C--:B-1----:R-:W-:Y:S07]  /*7e50*/  HMMA.16816.F32 R4, R28, R152.reuse, R4 ;  /* 0x000000981c04723c */ /* 0x082fee0000001804 */
[----:B------:R-:W-:Y:S10]  /*7e60*/  MUFU.EX2 R60, R60 ;  /* 0x0000003c003c7308 */ /* 0x000ff40000000800 */
[----:B------:R-:W-:Y:S01]  /*7e70*/  MUFU.EX2 R181, R181 ;  /* 0x000000b500b57308 */ /* 0x000fe20000000800 */
[----:B------:R-:W-:Y:S01]  /*7e80*/  FADD.FTZ R0, R208, R0 ;  /* 0x00000000d0007221 */ /* 0x000fe20000010000 */
[----:B------:R-:W-:Y:S01]  /*7e90*/  FADD.FTZ R3, R218, R3 ;  /* 0x00000003da037221 */ /* 0x000fe20000010000 */
[C---:B------:R-:W-:Y:S07]  /*7ea0*/  HMMA.16816.F32 R8, R144.reuse, R152, R8 ;  /* 0x000000989008723c */ /* 0x040fee0000001808 */
[----:B------:R-:W-:Y:S01]  /*7eb0*/  MUFU.EX2 R62, R62 ;  /* 0x0000003e003e7308 */ /* 0x000fe20000000800 */
[----:B------:R-:W-:Y:S01]  /*7ec0*/  FADD.FTZ R0, R211, R0 ;  /* 0x00000000d3007221 */ /* 0x000fe20000010000 */
[----:B------:R-:W-:Y:S01]  /*7ed0*/  FADD.FTZ R3, R202, R3 ;  /* 0x00000003ca037221 */ /* 0x000fe20000010000 */
[-C--:B------:R-:W-:Y:S03]  /*7ee0*/  HMMA.16816.F32 R12, R144, R154.reuse, R12 ;  /* 0x0000009a900c723c */ /* 0x080fe6000000180c */
[----:B------:R-:W-:Y:S05]  /*7ef0*/  FADD.FTZ R0, R192, R0 ;  /* 0x00000000c0007221 */ /* 0x000fea0000010000 */
[C---:B------:R-:W-:Y:S01]  /*7f00*/  HMMA.16816.F32 R16, R28.reuse, R154, R16 ;  /* 0x0000009a1c10723c */ /* 0x040fe20000001810 */
[----:B------:R-:W1:Y:S07]  /*7f10*/  LDSM.16.MT88.4 R152, [R141+0x2400] ;  /* 0x002400008d98783b */ /* 0x000e6e0000004200 */
[-C--:B------:R-:W-:Y:S08]  /*7f20*/  HMMA.16816.F32 R68, R28, R160.reuse, R68 ;  /* 0x000000a01c44723c */ /* 0x080ff00000001844 */
[C---:B------:R-:W-:Y:S01]  /*7f30*/  HMMA.16816.F32 R72, R144.reuse, R160, R72 ;  /* 0x000000a09048723c */ /* 0x040fe20000001848 */
[----:B------:R3:W-:Y:S10]  /*7f40*/  MUFU.EX2 R161, R40 ;  /* 0x0000002800a17308 */ /* 0x0007f40000000800 */
[----:B------:R-:W4:Y:S01]  /*7f50*/  MUFU.EX2 R160, R42 ;  /* 0x0000002a00a07308 */ /* 0x000f220000000800 */
[-C--:B------:R-:W-:Y:S03]  /*7f60*/  HMMA.16816.F32 R76, R144, R162.reuse, R76 ;  /* 0x000000a2904c723c */ /* 0x080fe6000000184c */
[--C-:B---3--:R-:W-:Y:S05]  /*7f70*/  FFMA.FTZ R40, R47, UR4, -R182.reuse ;  /* 0x000000042f287c23 */ /* 0x108fea00080108b6 */
[C---:B------:R-:W-:Y:S01]  /*7f80*/  HMMA.16816.F32 R80, R28.reuse, R162, R80 ;  /* 0x000000a21c50723c */ /* 0x040fe20000001850 */
[----:B------:R-:W-:Y:S01]  /*7f90*/  LDSM.16.MT88.4 R44, [R141+0x1800] ;  /* 0x001800008d2c783b */ /* 0x000fe20000004200 */
[----:B------:R-:W-:Y:S02]  /*7fa0*/  MUFU.EX2 R163, R38 ;  /* 0x0000002600a37308 */ /* 0x000fe40000000800 */
[----:B----4-:R-:W-:Y:S01]  /*7fb0*/  F2FP.F16.F32.PACK_AB R41, R179, R160 ;  /* 0x000000a0b329723e */ /* 0x010fe200000000ff */
[----:B------:R-:W-:Y:S07]  /*7fc0*/  FFMA.FTZ R182, R63, UR4, -R182 ;  /* 0x000000043fb67c23 */ /* 0x000fee00080108b6 */
[----:B------:R3:W-:Y:S01]  /*7fd0*/  MUFU.EX2 R162, R39 ;  /* 0x0000002700a27308 */ /* 0x0007e20000000800 */
[----:B------:R-:W-:Y:S01]  /*7fe0*/  F2FP.F16.F32.PACK_AB R42, R178, R183 ;  /* 0x000000b7b22a723e */ /* 0x000fe200000000ff */
[-C--:B------:R-:W-:Y:S08]  /*7ff0*/  HMMA.16816.F32 R84, R28, R164.reuse, R84 ;  /* 0x000000a41c54723c */ /* 0x080ff00000001854 */
[----:B------:R4:W5:Y:S10]  /*8000*/  MUFU.EX2 R177, R40 ;  /* 0x0000002800b17308 */ /* 0x0009740000000800 */
[----:B------:R-:W2:Y:S01]  /*8010*/  MUFU.EX2 R182, R182 ;  /* 0x000000b600b67308 */ /* 0x000ea20000000800 */
[C---:B------:R-:W-:Y:S01]  /*8020*/  HMMA.16816.F32 R88, R144.reuse, R164, R88 ;  /* 0x000000a49058723c */ /* 0x040fe20000001858 */
[----:B---3--:R-:W3:Y:S03]  /*8030*/  LDSM.16.MT88.4 R36, [R143+0x9800] ;  /* 0x009800008f24783b */ /* 0x008ee60000004200 */
[----:B------:R-:W-:Y:S02]  /*8040*/  F2FP.F16.F32.PACK_AB R164, R57, R56 ;  /* 0x0000003839a4723e */ /* 0x000fe400000000ff */
[----:B------:R-:W-:Y:S02]  /*8050*/  F2FP.F16.F32.PACK_AB R165, R59, R58 ;  /* 0x0000003a3ba5723e */ /* 0x000fe400000000ff */
[-C--:B------:R-:W-:Y:S03]  /*8060*/  HMMA.16816.F32 R92, R144, R166.reuse, R92 ;  /* 0x000000a6905c723c */ /* 0x080fe6000000185c */
[----:B----4-:R-:W-:Y:S02]  /*8070*/  F2FP.F16.F32.PACK_AB R40, R184, R161 ;  /* 0x000000a1b828723e */ /* 0x010fe400000000ff */
[----:B-----5:R-:W-:Y:S03]  /*8080*/  F2FP.F16.F32.PACK_AB R43, R177, R176 ;  /* 0x000000b0b12b723e */ /* 0x020fe600000000ff */
[C---:B------:R-:W-:Y:S04]  /*8090*/  HMMA.16816.F32 R96, R28.reuse, R166, R96 ;  /* 0x000000a61c60723c */ /* 0x040fe80000001860 */
[----:B------:R-:W-:Y:S02]  /*80a0*/  F2FP.F16.F32.PACK_AB R166, R181, R60 ;  /* 0x0000003cb5a6723e */ /* 0x000fe400000000ff */
[----:B--2---:R-:W-:Y:S02]  /*80b0*/  F2FP.F16.F32.PACK_AB R167, R182, R62 ;  /* 0x0000003eb6a7723e */ /* 0x004fe400000000ff */
[-C--:B------:R-:W-:Y:S08]  /*80c0*/  HMMA.16816.F32 R100, R28, R168.reuse, R100 ;  /* 0x000000a81c64723c */ /* 0x080ff00000001864 */
[C---:B------:R-:W-:Y:S04]  /*80d0*/  HMMA.16816.F32 R104, R144.reuse, R168, R104 ;  /* 0x000000a89068723c */ /* 0x040fe80000001868 */
[----:B------:R-:W-:Y:S02]  /*80e0*/  F2FP.F16.F32.PACK_AB R168, R174, R175 ;  /* 0x000000afaea8723e */ /* 0x000fe400000000ff */
[----:B------:R-:W-:Y:S02]  /*80f0*/  F2FP.F16.F32.PACK_AB R169, R173, R172 ;  /* 0x000000acada9723e */ /* 0x000fe400000000ff */
[-C--:B------:R-:W-:Y:S08]  /*8100*/  HMMA.16816.F32 R108, R144, R170.reuse, R108 ;  /* 0x000000aa906c723c */ /* 0x080ff0000000186c */
[C---:B------:R-:W-:Y:S04]  /*8110*/  HMMA.16816.F32 R112, R28.reuse, R170, R112 ;  /* 0x000000aa1c70723c */ /* 0x040fe80000001870 */
[----:B------:R-:W-:Y:S02]  /*8120*/  F2FP.F16.F32.PACK_AB R170, R180, R64 ;  /* 0x00000040b4aa723e */ /* 0x000fe400000000ff */
[----:B------:R-:W-:Y:S02]  /*8130*/  F2FP.F16.F32.PACK_AB R171, R142, R66 ;  /* 0x000000428eab723e */ /* 0x000fe400000000ff */
[-C--:B------:R-:W-:Y:S08]  /*8140*/  HMMA.16816.F32 R116, R28, R148.reuse, R116 ;  /* 0x000000941c74723c */ /* 0x080ff00000001874 */
[C---:B------:R-:W-:Y:S08]  /*8150*/  HMMA.16816.F32 R120, R144.reuse, R148, R120 ;  /* 0x000000949078723c */ /* 0x040ff00000001878 */
[-C--:B------:R-:W-:Y:S08]  /*8160*/  HMMA.16816.F32 R124, R144, R150.reuse, R124 ;  /* 0x00000096907c723c */ /* 0x080ff0000000187c */
[C---:B------:R-:W-:Y:S01]  /*8170*/  HMMA.16816.F32 R128, R28.reuse, R150, R128 ;  /* 0x000000961c80723c */ /* 0x040fe20000001880 */
[----:B------:R-:W2:Y:S07]  /*8180*/  LDSM.16.MT88.4 R148, [R143+0xa800] ;  /* 0x00a800008f94783b */ /* 0x000eae0000004200 */
[-C--:B-1----:R-:W-:Y:S08]  /*8190*/  HMMA.16816.F32 R20, R28, R152.reuse, R20 ;  /* 0x000000981c14723c */ /* 0x082ff00000001814 */
[C---:B------:R-:W-:Y:S08]  /*81a0*/  HMMA.16816.F32 R132, R144.reuse, R152, R132 ;  /* 0x000000989084723c */ /* 0x040ff00000001884 */
[-C--:B------:R-:W-:Y:S01]  /*81b0*/  HMMA.16816.F32 R32, R144, R154.reuse, R32 ;  /* 0x0000009a9020723c */ /* 0x080fe20000001820 */
[----:B------:R-:W1:Y:S07]  /*81c0*/  LDSM.16.MT88.4 R144, [R143+0xb800] ;  /* 0x00b800008f90783b */ /* 0x000e6e0000004200 */
[----:B------:R-:W-:Y:S04]  /*81d0*/  HMMA.16816.F32 R24, R28, R154, R24 ;  /* 0x0000009a1c18723c */ /* 0x000fe80000001818 */
[----:B------:R-:W-:Y:S02]  /*81e0*/  F2FP.F16.F32.PACK_AB R28, R190, R188 ;  /* 0x000000bcbe1c723e */ /* 0x000fe400000000ff */
[----:B------:R-:W-:Y:S02]  /*81f0*/  F2FP.F16.F32.PACK_AB R29, R162, R163 ;  /* 0x000000a3a21d723e */ /* 0x000fe400000000ff */
[----:B------:R-:W-:Y:S02]  /*8200*/  F2FP.F16.F32.PACK_AB R30, R189, R187 ;  /* 0x000000bbbd1e723e */ /* 0x000fe400000000ff */
[----:B------:R-:W-:Y:S07]  /*8210*/  F2FP.F16.F32.PACK_AB R31, R186, R185 ;  /* 0x000000b9ba1f723e */ /* 0x000fee00000000ff */
[-C--:B---3--:R-:W-:Y:S08]  /*8220*/  HMMA.16816.F32 R4, R28, R36.reuse, R4 ;  /* 0x000000241c04723c */ /* 0x088ff00000001804 */
[C---:B------:R-:W-:Y:S08]  /*8230*/  HMMA.16816.F32 R8, R40.reuse, R36, R8 ;  /* 0x000000242808723c */ /* 0x040ff00000001808 */
[-C--:B------:R-:W-:Y:S08]  /*8240*/  HMMA.16816.F32 R12, R40, R38.reuse, R12 ;  /* 0x00000026280c723c */ /* 0x080ff0000000180c */
[C---:B------:R-:W-:Y:S01]  /*8250*/  HMMA.16816.F32 R16, R28.reuse, R38, R16 ;  /* 0x000000261c10723c */ /* 0x040fe20000001810 */
[----:B------:R-:W3:Y:S07]  /*8260*/  LDSM.16.MT88.4 R36, [R141+0x2800] ;  /* 0x002800008d24783b */ /* 0x000eee0000004200 */
[-C--:B------:R-:W-:Y:S08]  /*8270*/  HMMA.16816.F32 R68, R28, R48.reuse, R68 ;  /* 0x000000301c44723c */ /* 0x080ff00000001844 */
[C---:B------:R-:W-:Y:S08]  /*8280*/  HMMA.16816.F32 R72, R40.reuse, R48, R72 ;  /* 0x000000302848723c */ /* 0x040ff00000001848 */
[-C--:B------:R-:W-:Y:S08]  /*8290*/  HMMA.16816.F32 R76, R40, R50.reuse, R76 ;  /* 0x00000032284c723c */ /* 0x080ff0000000184c */
[C---:B------:R-:W-:Y:S01]  /*82a0*/  HMMA.16816.F32 R80, R28.reuse, R50, R80 ;  /* 0x000000321c50723c */ /* 0x040fe20000001850 */
[----:B------:R-:W-:Y:S07]  /*82b0*/  LDSM.16.MT88.4 R48, [R143+0xac00] ;  /* 0x00ac00008f30783b */ /* 0x000fee0000004200 */
[-C--:B--2---:R-:W-:Y:S08]  /*82c0*/  HMMA.16816.F32 R84, R28, R148.reuse, R84 ;  /* 0x000000941c54723c */ /* 0x084ff00000001854 */
[C---:B------:R-:W-:Y:S08]  /*82d0*/  HMMA.16816.F32 R88, R40.reuse, R148, R88 ;  /* 0x000000942858723c */ /* 0x040ff00000001858 */
[-C--:B------:R-:W-:Y:S08]  /*82e0*/  HMMA.16816.F32 R92, R40, R150.reuse, R92 ;  /* 0x00000096285c723c */ /* 0x080ff0000000185c */
[C---:B------:R-:W-:Y:S08]  /*82f0*/  HMMA.16816.F32 R96, R28.reuse, R150, R96 ;  /* 0x000000961c60723c */ /* 0x040ff00000001860 */
[-C--:B------:R-:W-:Y:S08]  /*8300*/  HMMA.16816.F32 R100, R28, R44.reuse, R100 ;  /* 0x0000002c1c64723c */ /* 0x080ff00000001864 */
[C---:B------:R-:W-:Y:S08]  /*8310*/  HMMA.16816.F32 R104, R40.reuse, R44, R104 ;  /* 0x0000002c2868723c */ /* 0x040ff00000001868 */
[-C--:B------:R-:W-:Y:S08]  /*8320*/  HMMA.16816.F32 R108, R40, R46.reuse, R108 ;  /* 0x0000002e286c723c */ /* 0x080ff0000000186c */
[C---:B------:R-:W-:Y:S01]  /*8330*/  HMMA.16816.F32 R112, R28.reuse, R46, R112 ;  /* 0x0000002e1c70723c */ /* 0x040fe20000001870 */
[----:B------:R-:W2:Y:S07]  /*8340*/  LDSM.16.MT88.4 R44, [R141+0xc00] ;  /* 0x000c00008d2c783b */ /* 0x000eae0000004200 */
[-C--:B-1----:R-:W-:Y:S08]  /*8350*/  HMMA.16816.F32 R116, R28, R144.reuse, R116 ;  /* 0x000000901c74723c */ /* 0x082ff00000001874 */
[C---:B------:R-:W-:Y:S08]  /*8360*/  HMMA.16816.F32 R120, R40.reuse, R144, R120 ;  /* 0x000000902878723c */ /* 0x040ff00000001878 */
[-C--:B------:R-:W-:Y:S08]  /*8370*/  HMMA.16816.F32 R124, R40, R146.reuse, R124 ;  /* 0x00000092287c723c */ /* 0x080ff0000000187c */
[C---:B------:R-:W-:Y:S08]  /*8380*/  HMMA.16816.F32 R128, R28.reuse, R146, R128 ;  /* 0x000000921c80723c */ /* 0x040ff00000001880 */
[-C--:B---3--:R-:W-:Y:S08]  /*8390*/  HMMA.16816.F32 R20, R28, R36.reuse, R20 ;  /* 0x000000241c14723c */ /* 0x088ff00000001814 */
[C---:B------:R-:W-:Y:S08]  /*83a0*/  HMMA.16816.F32 R132, R40.reuse, R36, R132 ;  /* 0x000000242884723c */ /* 0x040ff00000001884 */
[-C--:B------:R-:W-:Y:S08]  /*83b0*/  HMMA.16816.F32 R32, R40, R38.reuse, R32 ;  /* 0x000000262820723c */ /* 0x080ff00000001820 */
[----:B------:R-:W-:Y:S01]  /*83c0*/  HMMA.16816.F32 R24, R28, R38, R24 ;  /* 0x000000261c18723c */ /* 0x000fe20000001818 */
[----:B------:R-:W1:Y:S07]  /*83d0*/  LDSM.16.MT88.4 R28, [R143+0xbc00] ;  /* 0x00bc00008f1c783b */ /* 0x000e6e0000004200 */
[-C--:B------:R-:W-:Y:S01]  /*83e0*/  HMMA.16816.F32 R148, R168, R156.reuse, R4 ;  /* 0x0000009ca894723c */ /* 0x080fe20000001804 */
[----:B------:R3:W4:Y:S07]  /*83f0*/  LDSM.16.MT88.4 R4, [R141+0x2c00] ;  /* 0x002c00008d04783b */ /* 0x00072e0000004200 */
[C---:B------:R-:W-:Y:S04]  /*8400*/  HMMA.16816.F32 R144, R164.reuse, R156, R8 ;  /* 0x0000009ca490723c */ /* 0x040fe80000001808 */
[----:B------:R-:W-:Y:S01]  /*8410*/  FADD.FTZ R8, R214, R2 ;  /* 0x00000002d6087221 */ /* 0x000fe20000010000 */
[----:B------:R-:W-:Y:S01]  /*8420*/  FADD.FTZ R2, R238, R136 ;  /* 0x00000088ee027221 */ /* 0x000fe20000010000 */
[----:B------:R-:W-:Y:S01]  /*8430*/  MOV R136, R139 ;  /* 0x0000008b00887202 */ /* 0x000fe20000000f00 */
[----:B------:R-:W-:Y:S01]  /*8440*/  FADD.FTZ R10, R201, R3 ;  /* 0x00000003c90a7221 */ /* 0x000fe20000010000 */
[-C--:B------:R-:W-:Y:S03]  /*8450*/  HMMA.16816.F32 R152, R164, R158.reuse, R12 ;  /* 0x0000009ea498723c */ /* 0x080fe6000000180c */
[----:B------:R-:W-:Y:S01]  /*8460*/  FADD.FTZ R8, R212, R8 ;  /* 0x00000008d4087221 */ /* 0x000fe20000010000 */
[----:B------:R-:W-:Y:S03]  /*8470*/  FADD.FTZ R2, R239, R2 ;  /* 0x00000002ef027221 */ /* 0x000fe60000010000 */
[----:B------:R-:W-:Y:S01]  /*8480*/  FADD.FTZ R8, R213, R8 ;  /* 0x00000008d5087221 */ /* 0x000fe20000010000 */
[C---:B------:R-:W-:Y:S04]  /*8490*/  HMMA.16816.F32 R156, R168.reuse, R158, R16 ;  /* 0x0000009ea89c723c */ /* 0x040fe80000001810 */
[----:B------:R-:W-:Y:S01]  /*84a0*/  FADD.FTZ R11, R206, R2 ;  /* 0x00000002ce0b7221 */ /* 0x000fe20000010000 */
[----:B------:R-:W-:Y:S01]  /*84b0*/  FADD.FTZ R2, R197, R8 ;  /* 0x00000008c5027221 */ /* 0x000fe20000010000 */
[----:B------:R-:W-:Y:S01]  /*84c0*/  FADD.FTZ R8, R193, R0 ;  /* 0x00000000c1087221 */ /* 0x000fe20000010000 */
[----:B---3--:R-:W-:Y:S01]  /*84d0*/  MOV R141, R138 ;  /* 0x0000008a008d7202 */ /* 0x008fe20000000f00 */
        /* <DEDUP_REMOVED lines=25> */
[----:B------:R-:W-:Y:S02]  /*8670*/  FADD.FTZ R0, R176, R0 ;  /* 0x00000000b0007221 */ /* 0x000fe40000010000 */
        /* <DEDUP_REMOVED lines=8> */
[----:B------:R-:W-:Y:S03]  /*8700*/  FADD.FTZ R8, R172, R3 ;  /* 0x00000003ac087221 */ /* 0x000fe60000010000 */
[----:B------:R-:W-:Y:S01]  /*8710*/  FADD.FTZ R3, R174, R9 ;  /* 0x00000009ae037221 */ /* 0x000fe20000010000 */
        /* <DEDUP_REMOVED lines=9> */
[-C--:B----4-:R-:W-:Y:S08]  /*87b0*/  HMMA.16816.F32 R160, R168, R4.reuse, R20 ;  /* 0x00000004a8a0723c */ /* 0x090ff00000001814 */
        /* <DEDUP_REMOVED lines=11> */
[----:B------:R-:W-:Y:S04]  /*8870*/  HMMA.16816.F32 R168, R168, R6, R24 ;  /* 0x00000006a8a8723c */ /* 0x000fe80000001818 */
[----:B------:R-:W-:Y:S01]  /*8880*/  IADD3 R0, PT, PT, R229, -0x1, RZ ;  /* 0xffffffffe5007810 */ /* 0x000fe20007ffe0ff */
[----:B------:R-:W-:Y:S01]  /*8890*/  FADD.FTZ R2, R62, R4 ;  /* 0x000000043e027221 */ /* 0x000fe20000010000 */
[----:B------:R-:W-:Y:S01]  /*88a0*/  FADD.FTZ R235, R142, R5 ;  /* 0x000000058eeb7221 */ /* 0x000fe20000010000 */
[----:B------:R-:W-:Y:S01]  /*88b0*/  MOV R142, R137 ;  /* 0x00000089008e7202 */ /* 0x000fe20000000f00 */
[----:B------:R-:W-:Y:S01]  /*88c0*/  FADD.FTZ R236, R181, R3 ;  /* 0x00000003b5ec7221 */ /* 0x000fe20000010000 */
[----:B------:R-:W-:Y:S01]  /*88d0*/  MOV R229, R0 ;  /* 0x0000000000e57202 */ /* 0x000fe20000000f00 */
[----:B------:R-:W-:Y:S01]  /*88e0*/  FADD.FTZ R237, R182, R2 ;  /* 0x00000002b6ed7221 */ /* 0x000fe20000010000 */
[----:B------:R-:W-:Y:S01]  /*88f0*/  MOV R3, R140 ;  /* 0x0000008c00037202 */ /* 0x000fe20000000f00 */
[----:B------:R-:W-:Y:S08]  /*8900*/  @P1 BRA `(.L_x_96) ;  /* 0xffffffd000dc1947 */ /* 0x000ff0000383ffff */
.L_x_95:
[----:B------:R-:W1:Y:S01]  /*8910*/  SHFL.BFLY PT, R2, R234, 0x2, 0x1f ;  /* 0x0c401f00ea027f89 */ /* 0x000e6200000e0000 */
[----:B------:R-:W-:Y:S01]  /*8920*/  SHF.R.U32.HI R46, RZ, 0x2, R226 ;  /* 0x00000002ff2e7819 */ /* 0x000fe200000116e2 */
[----:B------:R-:W2:Y:S01]  /*8930*/  LDC.U8 R45, c[0x0][0x549] ;  /* 0x00015240ff2d7b82 */ /* 0x000ea20000000000 */
[----:B------:R-:W-:Y:S01]  /*8940*/  LEA.HI R7, R226, 0x40, RZ, 0x1e ;  /* 0x00000040e2077811 */ /* 0x000fe200078ff0ff */
[----:B------:R-:W3:Y:S03]  /*8950*/  SHFL.BFLY PT, R0, R235, 0x2, 0x1f ;  /* 0x0c401f00eb007f89 */ /* 0x000ee600000e0000 */
[----:B------:R-:W-:Y:S01]  /*8960*/  ISETP.GE.AND P3, PT, R7, R249, PT ;  /* 0x000000f90700720c */ /* 0x000fe20003f66270 */
[----:B------:R-:W4:Y:S04]  /*8970*/  SHFL.BFLY PT, R4, R236, 0x2, 0x1f ;  /* 0x0c401f00ec047f89 */ /* 0x000f2800000e0000 */
[----:B------:R-:W5:Y:S01]  /*8980*/  SHFL.BFLY PT, R3, R237, 0x2, 0x1f ;  /* 0x0c401f00ed037f89 */ /* 0x000f6200000e0000 */
[----:B-1----:R-:W-:Y:S01]  /*8990*/  FADD.FTZ R2, R2, R234 ;  /* 0x000000ea02027221 */ /* 0x002fe20000010000 */
[----:B--2---:R-:W-:Y:S01]  /*89a0*/  ISETP.NE.AND P1, PT, R45, RZ, PT ;  /* 0x000000ff2d00720c */ /* 0x004fe20003f25270 */
[----:B---3--:R-:W-:-:S03]  /*89b0*/  FADD.FTZ R0, R0, R235 ;  /* 0x000000eb00007221 */ /* 0x008fc60000010000 */
[----:B------:R-:W1:Y:S01]  /*89c0*/  SHFL.BFLY PT, R41, R2, 0x1, 0x1f ;  /* 0x0c201f0002297f89 */ /* 0x000e6200000e0000 */
[----:B----4-:R-:W-:-:S03]  /*89d0*/  FADD.FTZ R4, R4, R236 ;  /* 0x000000ec04047221 */ /* 0x010fc60000010000 */
[----:B------:R-:W2:Y:S01]  /*89e0*/  SHFL.BFLY PT, R42, R0, 0x1, 0x1f ;  /* 0x0c201f00002a7f89 */ /* 0x000ea200000e0000 */
[----:B-----5:R-:W-:-:S03]  /*89f0*/  FADD.FTZ R3, R3, R237 ;  /* 0x000000ed03037221 */ /* 0x020fc60000010000 */
[----:B------:R-:W3:Y:S04]  /*8a00*/  SHFL.BFLY PT, R43, R4, 0x1, 0x1f ;  /* 0x0c201f00042b7f89 */ /* 0x000ee800000e0000 */
[----:B------:R-:W4:Y:S01]  /*8a10*/  SHFL.BFLY PT, R44, R3, 0x1, 0x1f ;  /* 0x0c201f00032c7f89 */ /* 0x000f2200000e0000 */
[----:B-1----:R-:W-:Y:S01]  /*8a20*/  FADD.FTZ R41, R2, R41 ;  /* 0x0000002902297221 */ /* 0x002fe20000010000 */
[----:B------:R-:W-:-:S03]  /*8a30*/  LEA.HI R2, R226, 0x20, RZ, 0x1e ;  /* 0x00000020e2027811 */ /* 0x000fc600078ff0ff */
[----:B------:R-:W1:Y:S01]  /*8a40*/  MUFU.RCP R5, R41 ;  /* 0x0000002900057308 */ /* 0x000e620000001000 */
[----:B--2---:R-:W-:Y:S01]  /*8a50*/  FADD.FTZ R42, R0, R42 ;  /* 0x0000002a002a7221 */ /* 0x004fe20000010000 */
[----:B------:R-:W-:Y:S02]  /*8a60*/  SHF.L.U32 R0, R226, 0x1, RZ ;  /* 0x00000001e2007819 */ /* 0x000fe400000006ff */
[----:B------:R-:W-:Y:S01]  /*8a70*/  ISETP.GE.AND P4, PT, R2, R249, PT ;  /* 0x000000f90200720c */ /* 0x000fe20003f86270 */
[----:B---3--:R-:W-:Y:S01]  /*8a80*/  FADD.FTZ R43, R4, R43 ;  /* 0x0000002b042b7221 */ /* 0x008fe20000010000 */
[----:B------:R-:W-:Y:S02]  /*8a90*/  LOP3.LUT R0, R0, 0x6, RZ, 0xc0, !PT ;  /* 0x0000000600007812 */ /* 0x000fe400078ec0ff */
[----:B------:R-:W2:Y:S01]  /*8aa0*/  MUFU.RCP R6, R42 ;  /* 0x0000002a00067308 */ /* 0x000ea20000001000 */
[----:B------:R-:W-:Y:S01]  /*8ab0*/  SHF.L.U32 R2, R226, 0x3, RZ ;  /* 0x00000003e2027819 */ /* 0x000fe200000006ff */
[----:B----4-:R-:W-:Y:S01]  /*8ac0*/  FADD.FTZ R44, R3, R44 ;  /* 0x0000002c032c7221 */ /* 0x010fe20000010000 */
[----:B------:R-:W-:-:S02]  /*8ad0*/  LOP3.LUT R223, R0, 0x3e00, R223, 0xf8, !PT ;  /* 0x00003e0000df7812 */ /* 0x000fc400078ef8df */
[----:B------:R-:W-:Y:S02]  /*8ae0*/  SHF.L.U32 R0, R46, 0x5, RZ ;  /* 0x000000052e007819 */ /* 0x000fe400000006ff */
[----:B------:R-:W-:Y:S02]  /*8af0*/  LOP3.LUT R2, R2, 0xc0, RZ, 0xc0, !PT ;  /* 0x000000c002027812 */ /* 0x000fe400078ec0ff */
[----:B------:R-:W-:Y:S02]  /*8b00*/  FSETP.NE.FTZ.AND P5, PT, R41, RZ, PT ;  /* 0x000000ff2900720b */ /* 0x000fe40003fb5000 */
[----:B------:R-:W-:Y:S02]  /*8b10*/  LOP3.LUT R223, R223, 0x20, R0, 0xf8, !PT ;  /* 0x00000020dfdf7812 */ /* 0x000fe400078ef800 */
[----:B------:R-:W-:Y:S02]  /*8b20*/  LOP3.LUT R2, R2, 0x18, R226, 0xf8, !PT ;  /* 0x0000001802027812 */ /* 0x000fe400078ef8e2 */
[----:B------:R-:W-:-:S02]  /*8b30*/  FSETP.NE.FTZ.AND P2, PT, R42, RZ, PT ;  /* 0x000000ff2a00720b */ /* 0x000fc40003f55000 */
[----:B-1----:R-:W-:Y:S02]  /*8b40*/  FSEL R0, R5, 1, P5 ;  /* 0x3f80000005007808 */ /* 0x002fe40002800000 */
[----:B--2---:R-:W-:Y:S02]  /*8b50*/  FSEL R3, R6, 1, P2 ;  /* 0x3f80000006037808 */ /* 0x004fe40001000000 */
[----:B------:R-:W-:Y:S01]  /*8b60*/  LOP3.LUT R223, R223, R2, RZ, 0xfc, !PT ;  /* 0x00000002dfdf7212 */ /* 0x000fe200078efcff */
        /* <DEDUP_REMOVED lines=24> */
[----:B------:R-:W1:Y:S01]  /*8cf0*/  MUFU.RCP R2, R43 ;  /* 0x0000002b00027308 */ /* 0x000e620000001000 */
[----:B------:R-:W-:Y:S01]  /*8d00*/  FSETP.NE.FTZ.AND P0, PT, R43, RZ, PT ;  /* 0x000000ff2b00720b */ /* 0x000fe20003f15000 */
[C---:B------:R-:W-:Y:S01]  /*8d10*/  FMUL.FTZ R150, R3.reuse, R150 ;  /* 0x0000009603967220 */ /* 0x040fe20000410000 */
[----:B------:R-:W-:Y:S01]  /*8d20*/  FSETP.NE.FTZ.AND P6, PT, R44, RZ, PT ;  /* 0x000000ff2c00720b */ /* 0x000fe20003fd5000 */
[C---:B------:R-:W-:Y:S01]  /*8d30*/  FMUL.FTZ R151, R3.reuse, R151 ;  /* 0x0000009703977220 */ /* 0x040fe20000410000 */
[C---:B------:R-:W-:Y:S01]  /*8d40*/  FMUL.FTZ R158, R3.reuse, R158 ;  /* 0x0000009e039e7220 */ /* 0x040fe20000410000 */
[C---:B------:R-:W-:Y:S01]  /*8d50*/  FMUL.FTZ R5, R3.reuse, R159 ;  /* 0x0000009f03057220 */ /* 0x040fe20000410000 */
[C---:B------:R-:W-:Y:S01]  /*8d60*/  FMUL.FTZ R70, R3.reuse, R70 ;  /* 0x0000004603467220 */ /* 0x040fe20000410000 */
[----:B------:R-:W2:Y:S01]  /*8d70*/  MUFU.RCP R0, R44 ;  /* 0x0000002c00007308 */ /* 0x000ea20000001000 */
        /* <DEDUP_REMOVED lines=9> */
[----:B-1----:R-:W-:Y:S01]  /*8e10*/  FSEL R2, R2, 1, P0 ;  /* 0x3f80000002027808 */ /* 0x002fe20000000000 */
[C---:B------:R-:W-:Y:S01]  /*8e20*/  FMUL.FTZ R114, R3.reuse, R114 ;  /* 0x0000007203727220 */ /* 0x040fe20000410000 */
[C---:B------:R-:W-:Y:S01]  /*8e30*/  FMUL.FTZ R30, R3.reuse, R115 ;  /* 0x00000073031e7220 */ /* 0x040fe20000410000 */
[C---:B------:R-:W-:Y:S01]  /*8e40*/  FMUL.FTZ R118, R3.reuse, R118 ;  /* 0x0000007603767220 */ /* 0x040fe20000410000 */
[----:B------:R-:W-:Y:S01]  /*8e50*/  FMUL.FTZ R37, R3, R119 ;  /* 0x0000007703257220 */ /* 0x000fe20000410000 */
[C---:B------:R-:W-:Y:S01]  /*8e60*/  FMUL.FTZ R144, R2.reuse, R144 ;  /* 0x0000009002907220 */ /* 0x040fe20000410000 */
[C---:B------:R-:W-:Y:S01]  /*8e70*/  FMUL.FTZ R7, R2.reuse, R145 ;  /* 0x0000009102077220 */ /* 0x040fe20000410000 */
        /* <DEDUP_REMOVED lines=47> */
[----:B------:R-:W-:Y:S01]  /*9170*/  F2FP.F16.F32.PACK_AB R0, R151, R150 ;  /* 0x000000969700723e */ /* 0x000fe200000000ff */
[----:B------:R-:W-:Y:S01]  /*9180*/  FMUL.FTZ R130, R3, R130 ;  /* 0x0000008203827220 */ /* 0x000fe20000410000 */
[----:B------:R-:W-:Y:S01]  /*9190*/  LEA R2, R223, UR5, 0x1 ;  /* 0x00000005df027c11 */ /* 0x000fe2000f8e08ff */
[C---:B------:R-:W-:Y:S01]  /*91a0*/  FMUL.FTZ R38, R3.reuse, R131 ;  /* 0x0000008303267220 */ /* 0x040fe20000410000 */
[C---:B------:R-:W-:Y:S01]  /*91b0*/  FMUL.FTZ R162, R3.reuse, R162 ;  /* 0x000000a203a27220 */ /* 0x040fe20000410000 */
[C---:B------:R-:W-:Y:S01]  /*91c0*/  FMUL.FTZ R163, R3.reuse, R163 ;  /* 0x000000a303a37220 */ /* 0x040fe20000410000 */
[C---:B------:R-:W-:Y:S01]  /*91d0*/  FMUL.FTZ R170, R3.reuse, R170 ;  /* 0x000000aa03aa7220 */ /* 0x040fe20000410000 */
[----:B------:R-:W-:Y:S01]  /*91e0*/  FMUL.FTZ R171, R3, R171 ;  /* 0x000000ab03ab7220 */ /* 0x000fe20000410000 */
[----:B------:R-:W-:Y:S01]  /*91f0*/  LOP3.LUT R4, R222, 0x20, RZ, 0xc0, !PT ;  /* 0x00000020de047812 */ /* 0x000fe200078ec0ff */
[----:B------:R1:W-:Y:S01]  /*9200*/  STS [R2+0x200], R0 ;  /* 0x0002000002007388 */ /* 0x0003e20000000800 */
[----:B------:R-:W-:Y:S01]  /*9210*/  F2FP.F16.F32.PACK_AB R3, R149, R148 ;  /* 0x000000949503723e */ /* 0x000fe200000000ff */
[----:B------:R-:W2:Y:S01]  /*9220*/  S2UR UR5, SR_CTAID.Z ;  /* 0x00000000000579c3 */ /* 0x000ea20000002700 */
[----:B------:R-:W-:-:S02]  /*9230*/  F2FP.F16.F32.PACK_AB R6, R6, R156 ;  /* 0x0000009c0606723e */ /* 0x000fc400000000ff */
[----:B------:R-:W-:Y:S01]  /*9240*/  F2FP.F16.F32.PACK_AB R5, R5, R158 ;  /* 0x0000009e0505723e */ /* 0x000fe200000000ff */
[----:B------:R3:W-:Y:S01]  /*9250*/  STS [R2], R3 ;  /* 0x0000000302007388 */ /* 0x0007e20000000800 */
[----:B------:R-:W-:Y:S02]  /*9260*/  IADD3 R4, PT, PT, R2, -R4, RZ ;  /* 0x8000000402047210 */ /* 0x000fe40007ffe0ff */
[----:B------:R-:W-:Y:S02]  /*9270*/  F2FP.F16.F32.PACK_AB R7, R7, R144 ;  /* 0x000000900707723e */ /* 0x000fe400000000ff */
[----:B------:R-:W-:Y:S01]  /*9280*/  F2FP.F16.F32.PACK_AB R8, R8, R146 ;  /* 0x000000920808723e */ /* 0x000fe200000000ff */
[----:B------:R-:W-:Y:S01]  /*9290*/  STS [R4+0x10], R6 ;  /* 0x0000100604007388 */ /* 0x000fe20000000800 */
[----:B------:R-:W-:Y:S02]  /*92a0*/  F2FP.F16.F32.PACK_AB R26, R26, R152 ;  /* 0x000000981a1a723e */ /* 0x000fe400000000ff */
[----:B------:R-:W-:Y:S01]  /*92b0*/  F2FP.F16.F32.PACK_AB R25, R25, R154 ;  /* 0x0000009a1919723e */ /* 0x000fe200000000ff */
[----:B------:R4:W-:Y:S01]  /*92c0*/  STS [R4+0x210], R5 ;  /* 0x0002100504007388 */ /* 0x0009e20000000800 */
[----:B------:R-:W-:-:S02]  /*92d0*/  F2FP.F16.F32.PACK_AB R24, R24, R68 ;  /* 0x000000441818723e */ /* 0x000fc400000000ff */
[----:B------:R-:W-:Y:S01]  /*92e0*/  F2FP.F16.F32.PACK_AB R23, R23, R70 ;  /* 0x000000461717723e */ /* 0x000fe200000000ff */
[----:B------:R-:W-:Y:S01]  /*92f0*/  STS [R2+0x1000], R7 ;  /* 0x0010000702007388 */ /* 0x000fe20000000800 */
[----:B------:R-:W-:Y:S02]  /*9300*/  F2FP.F16.F32.PACK_AB R20, R20, R80 ;  /* 0x000000501414723e */ /* 0x000fe400000000ff */
[----:B------:R-:W-:Y:S01]  /*9310*/  F2FP.F16.F32.PACK_AB R19, R19, R82 ;  /* 0x000000521313723e */ /* 0x000fe200000000ff */
[----:B------:R-:W-:Y:S01]  /*9320*/  STS [R2+0x1200], R8 ;  /* 0x0012000802007388 */ /* 0x000fe20000000800 */
[----:B-1----:R-:W-:Y:S02]  /*9330*/  LOP3.LUT R0, R222, 0x40, RZ, 0xc0, !PT ;  /* 0x00000040de007812 */ /* 0x002fe400078ec0ff */
[----:B------:R-:W-:Y:S01]  /*9340*/  F2FP.F16.F32.PACK_AB R22, R22, R72 ;  /* 0x000000481616723e */ /* 0x000fe200000000ff */
[----:B------:R1:W-:Y:S01]  /*9350*/  STS [R4+0x1010], R26 ;  /* 0x0010101a04007388 */ /* 0x0003e20000000800 */
[----:B------:R-:W-:-:S02]  /*9360*/  F2FP.F16.F32.PACK_AB R21, R21, R74 ;  /* 0x0000004a1515723e */ /* 0x000fc400000000ff */
[-C--:B---3--:R-:W-:Y:S01]  /*9370*/  IADD3 R3, PT, PT, R2, -R0.reuse, RZ ;  /* 0x8000000002037210 */ /* 0x088fe20007ffe0ff */
[----:B------:R-:W-:Y:S01]  /*9380*/  STS [R4+0x1210], R25 ;  /* 0x0012101904007388 */ /* 0x000fe20000000800 */
[----:B------:R-:W-:Y:S02]  /*9390*/  IADD3 R0, PT, PT, R4, -R0, RZ ;  /* 0x8000000004007210 */ /* 0x000fe40007ffe0ff */
[----:B------:R-:W-:Y:S01]  /*93a0*/  F2FP.F16.F32.PACK_AB R18, R18, R76 ;  /* 0x0000004c1212723e */ /* 0x000fe200000000ff */
[----:B------:R-:W-:Y:S01]  /*93b0*/  STS [R3+0x20], R24 ;  /* 0x0000201803007388 */ /* 0x000fe20000000800 */
[----:B------:R-:W-:Y:S02]  /*93c0*/  F2FP.F16.F32.PACK_AB R17, R17, R78 ;  /* 0x0000004e1111723e */ /* 0x000fe400000000ff */
[----:B------:R-:W-:Y:S01]  /*93d0*/  F2FP.F16.F32.PACK_AB R16, R16, R84 ;  /* 0x000000541010723e */ /* 0x000fe200000000ff */
[----:B------:R-:W-:Y:S01]  /*93e0*/  STS [R3+0x220], R23 ;  /* 0x0002201703007388 */ /* 0x000fe20000000800 */
[----:B----4-:R-:W3:Y:S01]  /*93f0*/  @P5 MUFU.LG2 R5, R41 ;  /* 0x0000002900055308 */ /* 0x010ee20000000c00 */
[----:B------:R-:W-:-:S02]  /*9400*/  F2FP.F16.F32.PACK_AB R15, R15, R86 ;  /* 0x000000560f0f723e */ /* 0x000fc400000000ff */
[----:B------:R-:W-:Y:S01]  /*9410*/  STS [R0+0x30], R20 ;  /* 0x0000301400007388 */ /* 0x000fe20000000800 */
[----:B------:R-:W-:Y:S02]  /*9420*/  F2FP.F16.F32.PACK_AB R12, R12, R96 ;  /* 0x000000600c0c723e */ /* 0x000fe400000000ff */
[----:B------:R-:W-:Y:S01]  /*9430*/  F2FP.F16.F32.PACK_AB R11, R11, R98 ;  /* 0x000000620b0b723e */ /* 0x000fe200000000ff */
[----:B------:R-:W-:Y:S01]  /*9440*/  STS [R0+0x230], R19 ;  /* 0x0002301300007388 */ /* 0x000fe20000000800 */
[----:B------:R-:W-:Y:S02]  /*9450*/  F2FP.F16.F32.PACK_AB R14, R14, R88 ;  /* 0x000000580e0e723e */ /* 0x000fe400000000ff */
[----:B------:R-:W-:Y:S01]  /*9460*/  F2FP.F16.F32.PACK_AB R13, R13, R90 ;  /* 0x0000005a0d0d723e */ /* 0x000fe200000000ff */
[----:B------:R4:W-:Y:S01]  /*9470*/  STS [R3+0x1020], R22 ;  /* 0x0010201603007388 */ /* 0x0009e20000000800 */
[----:B------:R-:W-:Y:S02]  /*9480*/  F2FP.F16.F32.PACK_AB R10, R10, R92 ;  /* 0x0000005c0a0a723e */ /* 0x000fe400000000ff */
[----:B------:R-:W-:Y:S01]  /*9490*/  F2FP.F16.F32.PACK_AB R9, R9, R94 ;  /* 0x0000005e0909723e */ /* 0x000fe200000000ff */
[----:B------:R-:W-:Y:S01]  /*94a0*/  STS [R3+0x1220], R21 ;  /* 0x0012201503007388 */ /* 0x000fe20000000800 */
[----:B------:R-:W-:-:S02]  /*94b0*/  F2FP.F16.F32.PACK_AB R35, R35, R100 ;  /* 0x000000642323723e */ /* 0x000fc400000000ff */
[----:B------:R-:W-:Y:S01]  /*94c0*/  F2FP.F16.F32.PACK_AB R34, R34, R102 ;  /* 0x000000662222723e */ /* 0x000fe200000000ff */
[----:B------:R5:W-:Y:S01]  /*94d0*/  STS [R0+0x1030], R18 ;  /* 0x0010301200007388 */ /* 0x000be20000000800 */
[----:B------:R-:W-:Y:S01]  /*94e0*/  F2FP.F16.F32.PACK_AB R31, R31, R112 ;  /* 0x000000701f1f723e */ /* 0x000fe200000000ff */
[----:B---3--:R-:W-:Y:S01]  /*94f0*/  @P5 FMUL.FTZ R6, R5, 0.69314718246459960938 ;  /* 0x3f31721805065820 */ /* 0x008fe20000410000 */
[----:B------:R-:W-:Y:S01]  /*9500*/  F2FP.F16.F32.PACK_AB R30, R30, R114 ;  /* 0x000000721e1e723e */ /* 0x000fe200000000ff */
[----:B------:R-:W-:Y:S01]  /*9510*/  STS [R0+0x1230], R17 ;  /* 0x0012301100007388 */ /* 0x000fe20000000800 */
[----:B------:R-:W-:Y:S02]  /*9520*/  F2FP.F16.F32.PACK_AB R33, R33, R104 ;  /* 0x000000682121723e */ /* 0x000fe400000000ff */
[----:B------:R-:W-:Y:S01]  /*9530*/  F2FP.F16.F32.PACK_AB R32, R32, R106 ;  /* 0x0000006a2020723e */ /* 0x000fe200000000ff */
[----:B------:R3:W-:Y:S01]  /*9540*/  STS [R2+0x2000], R16 ;  /* 0x0020001002007388 */ /* 0x0007e20000000800 */
[----:B------:R-:W-:-:S02]  /*9550*/  F2FP.F16.F32.PACK_AB R29, R29, R108 ;  /* 0x0000006c1d1d723e */ /* 0x000fc400000000ff */
[----:B------:R-:W-:Y:S01]  /*9560*/  F2FP.F16.F32.PACK_AB R28, R28, R110 ;  /* 0x0000006e1c1c723e */ /* 0x000fe200000000ff */
[----:B------:R2:W-:Y:S01]  /*9570*/  STS [R2+0x2200], R15 ;  /* 0x0022000f02007388 */ /* 0x0005e20000000800 */
[----:B------:R-:W-:Y:S02]  /*9580*/  F2FP.F16.F32.PACK_AB R27, R27, R116 ;  /* 0x000000741b1b723e */ /* 0x000fe400000000ff */
[----:B-1----:R-:W-:Y:S01]  /*9590*/  MOV R26, 0x7f800000 ;  /* 0x7f800000001a7802 */ /* 0x002fe20000000f00 */
[----:B------:R1:W-:Y:S01]  /*95a0*/  STS [R4+0x2010], R12 ;  /* 0x0020100c04007388 */ /* 0x0003e20000000800 */
[----:B----4-:R-:W4:Y:S01]  /*95b0*/  LDC R22, c[0x0][0x434] ;  /* 0x00010d00ff167b82 */ /* 0x010f220000000800 */
[----:B------:R-:W-:Y:S02]  /*95c0*/  F2FP.F16.F32.PACK_AB R37, R37, R118 ;  /* 0x000000762525723e */ /* 0x000fe400000000ff */
[----:B------:R1:W-:Y:S01]  /*95d0*/  STS [R4+0x2210], R11 ;  /* 0x0022100b04007388 */ /* 0x0003e20000000800 */
[----:B------:R-:W-:-:S02]  /*95e0*/  F2FP.F16.F32.PACK_AB R40, R40, R120 ;  /* 0x000000782828723e */ /* 0x000fc400000000ff */
[----:B------:R-:W-:Y:S01]  /*95f0*/  F2FP.F16.F32.PACK_AB R39, R39, R122 ;  /* 0x0000007a2727723e */ /* 0x000fe200000000ff */
[----:B------:R1:W-:Y:S01]  /*9600*/  STS [R2+0x3000], R14 ;  /* 0x0030000e02007388 */ /* 0x0003e20000000800 */
[----:B-----5:R-:W4:Y:S01]  /*9610*/  @P1 LDC R18, c[0x0][0x430] ;  /* 0x00010c00ff121b82 */ /* 0x020f220000000800 */
[----:B------:R-:W-:Y:S02]  /*9620*/  F2FP.F16.F32.PACK_AB R36, R36, R128 ;  /* 0x000000802424723e */ /* 0x000fe400000000ff */
[----:B------:R5:W-:Y:S01]  /*9630*/  STS [R2+0x3200], R13 ;  /* 0x0032000d02007388 */ /* 0x000be20000000800 */
[----:B------:R-:W-:Y:S02]  /*9640*/  F2FP.F16.F32.PACK_AB R38, R38, R130 ;  /* 0x000000822626723e */ /* 0x000fe400000000ff */
[----:B------:R-:W-:Y:S01]  /*9650*/  F2FP.F16.F32.PACK_AB R8, R169, R168 ;  /* 0x000000a8a908723e */ /* 0x000fe200000000ff */
[----:B------:R4:W-:Y:S01]  /*9660*/  STS [R4+0x3010], R10 ;  /* 0x0030100a04007388 */ /* 0x0009e20000000800 */
[----:B---3--:R-:W3:Y:S01]  /*9670*/  @P5 LDC R16, c[0x0][0x458] ;  /* 0x00011600ff105b82 */ /* 0x008ee20000000800 */
[----:B------:R-:W-:-:S02]  /*9680*/  F2FP.F16.F32.PACK_AB R7, R171, R170 ;  /* 0x000000aaab07723e */ /* 0x000fc400000000ff */
[----:B------:R4:W-:Y:S01]  /*9690*/  STS [R4+0x3210], R9 ;  /* 0x0032100904007388 */ /* 0x0009e20000000800 */
[----:B------:R-:W-:Y:S02]  /*96a0*/  F2FP.F16.F32.PACK_AB R5, R165, R164 ;  /* 0x000000a4a505723e */ /* 0x000fe400000000ff */
[----:B--2---:R-:W-:Y:S01]  /*96b0*/  F2FP.F16.F32.PACK_AB R15, R167, R166 ;  /* 0x000000a6a70f723e */ /* 0x004fe200000000ff */
[----:B------:R2:W-:Y:S01]  /*96c0*/  STS [R3+0x2020], R35 ;  /* 0x0020202303007388 */ /* 0x0005e20000000800 */
[----:B------:R-:W2:Y:S01]  /*96d0*/  LDC R17, c[0x0][0x434] ;  /* 0x00010d00ff117b82 */ /* 0x000ea20000000800 */
[----:B-1----:R-:W-:Y:S02]  /*96e0*/  F2FP.F16.F32.PACK_AB R12, R161, R160 ;  /* 0x000000a0a10c723e */ /* 0x002fe400000000ff */
[----:B------:R1:W-:Y:S01]  /*96f0*/  STS [R3+0x2220], R34 ;  /* 0x0022202203007388 */ /* 0x0003e20000000800 */
[----:B------:R-:W-:-:S03]  /*9700*/  F2FP.F16.F32.PACK_AB R11, R163, R162 ;  /* 0x000000a2a30b723e */ /* 0x000fc600000000ff */
[----:B------:R1:W-:Y:S01]  /*9710*/  STS [R0+0x2030], R31 ;  /* 0x0020301f00007388 */ /* 0x0003e20000000800 */
[----:B------:R-:W1:Y:S01]  /*9720*/  LDC.U8 R21, c[0x0][0x548] ;  /* 0x00015200ff157b82 */ /* 0x000e620000000000 */
[----:B------:R-:W-:Y:S02]  /*9730*/  F2FP.F16.F32.PACK_AB R14, R125, R124 ;  /* 0x0000007c7d0e723e */ /* 0x000fe400000000ff */
[----:B------:R1:W-:Y:S01]  /*9740*/  STS [R0+0x2230], R30 ;  /* 0x0022301e00007388 */ /* 0x0003e20000000800 */
[----:B-----5:R-:W-:-:S03]  /*9750*/  F2FP.F16.F32.PACK_AB R13, R127, R126 ;  /* 0x0000007e7f0d723e */ /* 0x020fc600000000ff */
[----:B------:R1:W-:Y:S01]  /*9760*/  STS [R3+0x3020], R33 ;  /* 0x0030202103007388 */ /* 0x0003e20000000800 */
[----:B---3--:R-:W-:Y:S01]  /*9770*/  @P5 FFMA.FTZ R26, R140, R16, R6 ;  /* 0x000000108c1a5223 */ /* 0x008fe20000010006 */
[----:B----4-:R-:W-:Y:S01]  /*9780*/  F2FP.F16.F32.PACK_AB R10, R133, R132 ;  /* 0x00000084850a723e */ /* 0x010fe200000000ff */
[----:B------:R-:W3:Y:S01]  /*9790*/  @P1 LDC R6, c[0x0][0x430] ;  /* 0x00010c00ff061b82 */ /* 0x000ee20000000800 */
[----:B------:R4:W-:Y:S01]  /*97a0*/  STS [R3+0x3220], R32 ;  /* 0x0032202003007388 */ /* 0x0009e20000000800 */
[----:B------:R-:W-:Y:S02]  /*97b0*/  F2FP.F16.F32.PACK_AB R9, R135, R134 ;  /* 0x000000868709723e */ /* 0x000fe400000000ff */
[----:B------:R-:W-:Y:S01]  /*97c0*/  @P1 MOV R16, 0x1 ;  /* 0x0000000100101802 */ /* 0x000fe20000000f00 */
[----:B------:R4:W-:Y:S01]  /*97d0*/  STS [R0+0x3030], R29 ;  /* 0x0030301d00007388 */ /* 0x0009e20000000800 */
[----:B--2---:R-:W-:-:S03]  /*97e0*/  @P1 IMAD R17, R18, R22, RZ ;  /* 0x0000001612111224 */ /* 0x004fc600078e02ff */
[----:B------:R4:W-:Y:S04]  /*97f0*/  STS [R0+0x3230], R28 ;  /* 0x0032301c00007388 */ /* 0x0009e80000000800 */
[----:B------:R4:W-:Y:S01]  /*9800*/  STS [R2+0x4000], R27 ;  /* 0x0040001b02007388 */ /* 0x0009e20000000800 */
[----:B-1----:R-:W-:Y:S05]  /*9810*/  @P1 BRA `(.L_x_99) ;  /* 0x0000000000201947 */ /* 0x002fea0003800000 */
[----:B------:R-:W-:Y:S01]  /*9820*/  ISETP.NE.AND P5, PT, R21, RZ, PT ;  /* 0x000000ff1500720c */ /* 0x000fe20003fa5270 */
[----:B------:R-:W1:-:S12]  /*9830*/  LDC R18, c[0x0][0x3e0] ;  /* 0x0000f800ff127b82 */ /* 0x000e580000000800 */
[----:B------:R-:W1:Y:S01]  /*9840*/  @P5 LDC R16, c[0x0][0x454] ;  /* 0x00011500ff105b82 */ /* 0x000e620000000800 */
[----:B---3--:R-:W-:Y:S02]  /*9850*/  @P5 MOV R6, 0x1 ;  /* 0x0000000100065802 */ /* 0x008fe40000000f00 */
[----:B------:R-:W-:-:S05]  /*9860*/  @!P5 MOV R6, 0x1 ;  /* 0x000000010006d802 */ /* 0x000fca0000000f00 */
[----:B------:R-:W2:Y:S01]  /*9870*/  @P5 LDC R17, c[0x0][0x454] ;  /* 0x00011500ff115b82 */ /* 0x000ea20000000800 */
[-C--:B-1----:R-:W-:Y:S02]  /*9880*/  @P5 IMAD R16, R16, R18.reuse, RZ ;  /* 0x0000001210105224 */ /* 0x082fe400078e02ff */
[----:B------:R-:W-:-:S07]  /*9890*/  @!P5 IMAD R16, R22, R18, RZ ;  /* 0x000000121610d224 */ /* 0x000fce00078e02ff */
.L_x_99:
[----:B------:R-:W-:Y:S01]  /*98a0*/  STS [R2+0x4200], R37 ;  /* 0x0042002502007388 */ /* 0x000fe20000000800 */
[----:B------:R-:W-:Y:S01]  /*98b0*/  ISETP.NE.AND P5, PT, R247, -0x1, PT ;  /* 0xfffffffff700780c */ /* 0x000fe20003fa5270 */
[----:B------:R-:W4:Y:S01]  /*98c0*/  @P2 MUFU.LG2 R20, R42 ;  /* 0x0000002a00142308 */ /* 0x000f220000000c00 */
[----:B------:R-:W3:Y:S01]  /*98d0*/  S2UR UR4, SR_CTAID.X ;  /* 0x00000000000479c3 */ /* 0x000ee20000002500 */
[----:B------:R-:W-:Y:S01]  /*98e0*/  STS [R4+0x4010], R36 ;  /* 0x0040102404007388 */ /* 0x000fe20000000800 */
[----:B------:R-:W-:Y:S01]  /*98f0*/  IMAD.MOV.U32 R24, RZ, RZ, 0x7f800000 ;  /* 0x7f800000ff187424 */ /* 0x000fe200078e00ff */
[----:B------:R-:W-:Y:S01]  /*9900*/  ISETP.NE.AND P1, PT, R21, RZ, !P1 ;  /* 0x000000ff1500720c */ /* 0x000fe20004f25270 */
[----:B------:R-:W-:Y:S01]  /*9910*/  IMAD.MOV.U32 R25, RZ, RZ, 0x7f800000 ;  /* 0x7f800000ff197424 */ /* 0x000fe200078e00ff */
[----:B------:R-:W-:Y:S01]  /*9920*/  STS [R4+0x4210], R38 ;  /* 0x0042102604007388 */ /* 0x000fe20000000800 */
[----:B------:R-:W-:Y:S03]  /*9930*/  BSSY.RECONVERGENT B0, `(.L_x_100) ;  /* 0x0000063000007945 */ /* 0x000fe60003800200 */
[----:B------:R-:W-:Y:S02]  /*9940*/  STS [R2+0x5000], R40 ;  /* 0x0050002802007388 */ /* 0x000fe40000000800 */
[----:B------:R-:W1:Y:S02]  /*9950*/  @!P5 LDC.64 R18, c[0x0][0x400] ;  /* 0x00010000ff12db82 */ /* 0x000e640000000a00 */
[----:B------:R4:W-:Y:S04]  /*9960*/  STS [R2+0x5200], R39 ;  /* 0x0052002702007388 */ /* 0x0009e80000000800 */
[----:B------:R-:W-:Y:S04]  /*9970*/  STS [R4+0x5010], R14 ;  /* 0x0050100e04007388 */ /* 0x000fe80000000800 */
[----:B------:R5:W-:Y:S04]  /*9980*/  STS [R4+0x5210], R13 ;  /* 0x0052100d04007388 */ /* 0x000be80000000800 */
[----:B------:R-:W-:Y:S04]  /*9990*/  STS [R3+0x4020], R12 ;  /* 0x0040200c03007388 */ /* 0x000fe80000000800 */
[----:B------:R-:W-:Y:S04]  /*99a0*/  STS [R3+0x4220], R11 ;  /* 0x0042200b03007388 */ /* 0x000fe80000000800 */
[----:B------:R2:W-:Y:S04]  /*99b0*/  STS [R0+0x4030], R8 ;  /* 0x0040300800007388 */ /* 0x0005e80000000800 */
[----:B------:R-:W-:Y:S01]  /*99c0*/  STS [R0+0x4230], R7 ;  /* 0x0042300700007388 */ /* 0x000fe20000000800 */
[----:B----4-:R-:W-:-:S02]  /*99d0*/  @P2 FMUL.FTZ R2, R20, 0.69314718246459960938 ;  /* 0x3f31721814022820 */ /* 0x010fc40000410000 */
[----:B------:R-:W4:Y:S01]  /*99e0*/  LDC.64 R20, c[0x0][0x410] ;  /* 0x00010400ff147b82 */ /* 0x000f220000000a00 */
[----:B------:R-:W-:Y:S04]  /*99f0*/  STS [R3+0x5020], R10 ;  /* 0x0050200a03007388 */ /* 0x000fe80000000800 */
[----:B------:R3:W-:Y:S01]  /*9a00*/  STS [R3+0x5220], R9 ;  /* 0x0052200903007388 */ /* 0x0007e20000000800 */
[----:B-----5:R-:W5:Y:S02]  /*9a10*/  @P0 MUFU.LG2 R4, R43 ;  /* 0x0000002b00040308 */ /* 0x020f640000000c00 */
[----:B------:R-:W1:Y:S01]  /*9a20*/  @P0 LDC R13, c[0x0][0x458] ;  /* 0x00011600ff0d0b82 */ /* 0x000e620000000800 */
[----:B------:R5:W-:Y:S04]  /*9a30*/  STS [R0+0x5030], R5 ;  /* 0x0050300500007388 */ /* 0x000be80000000800 */
[----:B------:R5:W-:Y:S03]  /*9a40*/  STS [R0+0x5230], R15 ;  /* 0x0052300f00007388 */ /* 0x000be60000000800 */
[----:B------:R-:W4:Y:S08]  /*9a50*/  @P2 LDC R14, c[0x0][0x458] ;  /* 0x00011600ff0e2b82 */ /* 0x000f300000000800 */
[----:B------:R-:W-:Y:S08]  /*9a60*/  BAR.SYNC.DEFER_BLOCKING 0x0 ;  /* 0x0000000000007b1d */ /* 0x000ff00000010000 */
[----:B--2---:R-:W2:Y:S01]  /*9a70*/  @P6 LDC R8, c[0x0][0x458] ;  /* 0x00011600ff086b82 */ /* 0x004ea20000000800 */
[----:B------:R-:W2:Y:S01]  /*9a80*/  S2R R23, SR_CTAID.Y ;  /* 0x0000000000177919 */ /* 0x000ea20000002600 */
[----:B---3--:R-:W3:Y:S06]  /*9a90*/  @P6 MUFU.LG2 R3, R44 ;  /* 0x0000002c00036308 */ /* 0x008eec0000000c00 */
[----:B------:R-:W2:Y:S01]  /*9aa0*/  @P5 LDC.64 R10, c[0x0][0x408] ;  /* 0x00010200ff0a5b82 */ /* 0x000ea20000000a00 */
[----:B-----5:R-:W-:Y:S01]  /*9ab0*/  LEA.HI R5, R226, 0x60, RZ, 0x1e ;  /* 0x00000060e2057811 */ /* 0x020fe200078ff0ff */
[----:B------:R-:W-:Y:S01]  /*9ac0*/  @P0 FMUL.FTZ R0, R4, 0.69314718246459960938 ;  /* 0x3f31721804000820 */ /* 0x000fe20000410000 */
[----:B----4-:R-:W-:Y:S01]  /*9ad0*/  @P2 FFMA.FTZ R25, R139, R14, R2 ;  /* 0x0000000e8b192223 */ /* 0x010fe20000010002 */
[----:B------:R4:W4:Y:S02]  /*9ae0*/  LDS.128 R28, [R228+0x1800] ;  /* 0x00180000e41c7984 */ /* 0x0009240000000c00 */
[----:B-1----:R-:W-:Y:S01]  /*9af0*/  @P0 FFMA.FTZ R24, R138, R13, R0 ;  /* 0x0000000d8a180223 */ /* 0x002fe20000010000 */
[----:B------:R-:W-:-:S02]  /*9b00*/  ISETP.NE.AND P0, PT, R247, -0x1, PT ;  /* 0xfffffffff700780c */ /* 0x000fc40003f05270 */
[----:B------:R-:W-:Y:S01]  /*9b10*/  ISETP.GE.AND P2, PT, R5, R249, PT ;  /* 0x000000f90500720c */ /* 0x000fe20003f46270 */
[----:B---3--:R-:W-:Y:S01]  /*9b20*/  @P6 FMUL.FTZ R0, R3, 0.69314718246459960938 ;  /* 0x3f31721803006820 */ /* 0x008fe20000410000 */
[----:B--2---:R-:W-:-:S04]  /*9b30*/  @P5 IMAD.WIDE.U32 R2, R247, R10, RZ ;  /* 0x0000000af7025225 */ /* 0x004fc800078e00ff */
[----:B------:R-:W-:Y:S01]  /*9b40*/  @!P5 IMAD.WIDE.U32 R4, R23, R18, RZ ;  /* 0x000000121704d225 */ /* 0x000fe200078e00ff */
[----:B------:R-:W-:-:S03]  /*9b50*/  MOV R18, 0x7f800000 ;  /* 0x7f80000000127802 */ /* 0x000fc60000000f00 */
[----:B------:R-:W-:Y:S01]  /*9b60*/  @P6 FFMA.FTZ R18, R137, R8, R0 ;  /* 0x0000000889126223 */ /* 0x000fe20000010000 */
[----:B------:R-:W-:Y:S01]  /*9b70*/  LOP3.LUT P6, RZ, R226, 0x3, RZ, 0xc0, !PT ;  /* 0x00000003e2ff7812 */ /* 0x000fe200078cc0ff */
[----:B------:R-:W-:Y:S02]  /*9b80*/  @!P5 IMAD R7, R23, R19, R5 ;  /* 0x000000131707d224 */ /* 0x000fe400078e0205 */
[----:B------:R-:W-:Y:S02]  /*9b90*/  @P5 IMAD R7, R247, R11, R3 ;  /* 0x0000000bf7075224 */ /* 0x000fe400078e0203 */
[----:B------:R-:W-:Y:S02]  /*9ba0*/  @P5 IMAD.MOV.U32 R4, RZ, RZ, R2 ;  /* 0x000000ffff045224 */ /* 0x000fe400078e0002 */
[----:B------:R-:W-:Y:S01]  /*9bb0*/  @!P0 IMAD R247, R23, R22, RZ ;  /* 0x0000001617f78224 */ /* 0x000fe200078e02ff */
[----:B------:R-:W-:Y:S01]  /*9bc0*/  ISETP.GE.AND P0, PT, R46, R249, PT ;  /* 0x000000f92e00720c */ /* 0x000fe20003f06270 */
[----:B------:R-:W-:Y:S01]  /*9bd0*/  IMAD R0, R17, UR5, RZ ;  /* 0x0000000511007c24 */ /* 0x000fe2000f8e02ff */
[----:B------:R-:W-:Y:S01]  /*9be0*/  IADD3 R2, P5, PT, R248, R4, RZ ;  /* 0x00000004f8027210 */ /* 0x000fe20007fbe0ff */
[----:B------:R-:W-:Y:S01]  /*9bf0*/  IMAD R3, R6, UR4, RZ ;  /* 0x0000000406037c24 */ /* 0x000fe2000f8e02ff */
[----:B------:R-:W-:Y:S01]  /*9c00*/  SHF.R.S32.HI R4, RZ, 0x1f, R247 ;  /* 0x0000001fff047819 */ /* 0x000fe200000114f7 */
[----:B------:R-:W-:Y:S01]  /*9c10*/  @!P1 IMAD R0, R23, R16, R0 ;  /* 0x0000001017009224 */ /* 0x000fe200078e0200 */
[----:B------:R-:W-:-:S02]  /*9c20*/  SEL R5, R247, RZ, P1 ;  /* 0x000000fff7057207 */ /* 0x000fc40000800000 */
[----:B------:R-:W-:Y:S02]  /*9c30*/  SHF.L.U32 R8, R3, 0x7, RZ ;  /* 0x0000000703087819 */ /* 0x000fe400000006ff */
[----:B------:R-:W-:Y:S02]  /*9c40*/  IADD3.X R3, PT, PT, RZ, R7, RZ, P5, !PT ;  /* 0x00000007ff037210 */ /* 0x000fe40002ffe4ff */
[----:B------:R-:W-:Y:S02]  /*9c50*/  SEL R7, R4, RZ, P1 ;  /* 0x000000ff04077207 */ /* 0x000fe40000800000 */
[----:B------:R-:W-:Y:S01]  /*9c60*/  IADD3 R5, P5, P1, R8, R5, R0 ;  /* 0x0000000508057210 */ /* 0x000fe200079be000 */
[----:B------:R-:W-:Y:S01]  /*9c70*/  IMAD.WIDE.U32 R22, R20, UR5, R2 ;  /* 0x0000000514167c25 */ /* 0x000fe2000f8e0002 */
[----:B------:R-:W-:Y:S02]  /*9c80*/  SHF.R.S32.HI R0, RZ, 0x1f, R0 ;  /* 0x0000001fff007819 */ /* 0x000fe40000011400 */
[----:B------:R-:W-:-:S04]  /*9c90*/  SHF.R.S32.HI R4, RZ, 0x1f, R8 ;  /* 0x0000001fff047819 */ /* 0x000fc80000011408 */
[----:B------:R-:W-:Y:S01]  /*9ca0*/  IADD3.X R4, PT, PT, R4, R7, R0, P5, P1 ;  /* 0x0000000704047210 */ /* 0x000fe20002fe2400 */
[----:B----4-:R-:W-:Y:S06]  /*9cb0*/  @P6 BRA `(.L_x_101) ;  /* 0x0000000000a86947 */ /* 0x010fec0003800000 */
[----:B------:R-:W-:Y:S02]  /*9cc0*/  SHF.R.U32.HI R0, RZ, 0x1, R226 ;  /* 0x00000001ff007819 */ /* 0x000fe400000116e2 */
[----:B------:R-:W-:Y:S02]  /*9cd0*/  P2R R16, PR, RZ, 0x4 ;  /* 0x00000004ff107803 */ /* 0x000fe40000000000 */
[----:B------:R-:W-:Y:S02]  /*9ce0*/  LOP3.LUT R0, R0, 0x30, RZ, 0xc0, !PT ;  /* 0x0000003000007812 */ /* 0x000fe400078ec0ff */
[----:B------:R-:W-:Y:S02]  /*9cf0*/  P2R R15, PR, RZ, 0x1 ;  /* 0x00000001ff0f7803 */ /* 0x000fe40000000000 */
[----:B------:R-:W-:-:S04]  /*9d00*/  LOP3.LUT R0, R0, 0x7, R46, 0xf8, !PT ;  /* 0x0000000700007812 */ /* 0x000fc800078ef82e */
[C---:B------:R-:W-:Y:S01]  /*9d10*/  ISETP.GE.AND P2, PT, R0.reuse, R249, PT ;  /* 0x000000f90000720c */ /* 0x040fe20003f46270 */
[----:B------:R-:W-:-:S05]  /*9d20*/  VIADD R2, R0, 0x8 ;  /* 0x0000000800027836 */ /* 0x000fca0000000000 */
[----:B------:R-:W-:-:S07]  /*9d30*/  ISETP.GE.AND P0, PT, R2, R249, PT ;  /* 0x000000f90200720c */ /* 0x000fce0003f06270 */
[----:B------:R-:W-:-:S05]  /*9d40*/  @!P2 IMAD R3, R0, R6, RZ ;  /* 0x000000060003a224 */ /* 0x000fca00078e02ff */
[----:B------:R-:W-:Y:S01]  /*9d50*/  @!P2 IADD3 R7, P1, PT, R3, R5, RZ ;  /* 0x000000050307a210 */ /* 0x000fe20007f3e0ff */
[----:B------:R-:W-:-:S03]  /*9d60*/  @!P0 IMAD R2, R2, R6, RZ ;  /* 0x0000000602028224 */ /* 0x000fc600078e02ff */
[-C--:B------:R-:W-:Y:S02]  /*9d70*/  @!P2 LEA.HI.X.SX32 R9, R3, R4.reuse, 0x1, P1 ;  /* 0x000000040309a211 */ /* 0x080fe400008f0eff */
[C---:B------:R-:W-:Y:S01]  /*9d80*/  LOP3.LUT R3, R0.reuse, 0x40, RZ, 0xfc, !PT ;  /* 0x0000004000037812 */ /* 0x040fe200078efcff */
[----:B------:R-:W-:Y:S01]  /*9d90*/  VIADD R0, R0, 0x48 ;  /* 0x0000004800007836 */ /* 0x000fe20000000000 */
[C---:B------:R-:W-:Y:S02]  /*9da0*/  @!P0 IADD3 R10, P1, PT, R2.reuse, R5, RZ ;  /* 0x00000005020a8210 */ /* 0x040fe40007f3e0ff */
[-C--:B------:R-:W-:Y:S02]  /*9db0*/  ISETP.GE.AND P6, PT, R3, R249.reuse, PT ;  /* 0x000000f90300720c */ /* 0x080fe40003fc6270 */
[----:B------:R-:W-:Y:S02]  /*9dc0*/  @!P0 LEA.HI.X.SX32 R13, R2, R4, 0x1, P1 ;  /* 0x00000004020d8211 */ /* 0x000fe400008f0eff */
[----:B------:R-:W-:-:S09]  /*9dd0*/  ISETP.GE.AND P5, PT, R0, R249, PT ;  /* 0x000000f90000720c */ /* 0x000fd20003fa6270 */
[----:B------:R-:W-:-:S04]  /*9de0*/  @!P6 IMAD R2, R3, R6, RZ ;  /* 0x000000060302e224 */ /* 0x000fc800078e02ff */
[----:B------:R-:W-:Y:S01]  /*9df0*/  @!P5 IMAD R0, R0, R6, RZ ;  /* 0x000000060000d224 */ /* 0x000fe200078e02ff */
[----:B------:R-:W-:-:S04]  /*9e00*/  @!P6 IADD3 R12, P1, PT, R2, R5, RZ ;  /* 0x00000005020ce210 */ /* 0x000fc80007f3e0ff */
[----:B------:R-:W-:Y:S02]  /*9e10*/  @!P6 LEA.HI.X.SX32 R14, R2, R4, 0x1, P1 ;  /* 0x00000004020ee211 */ /* 0x000fe400008f0eff */
[----:B------:R-:W1:Y:S01]  /*9e20*/  @!P2 LDC.64 R2, c[0x0][0x420] ;  /* 0x00010800ff02ab82 */ /* 0x000e620000000a00 */
[----:B------:R-:W-:-:S04]  /*9e30*/  @!P5 IADD3 R11, P1, PT, R0, R5, RZ ;  /* 0x00000005000bd210 */ /* 0x000fc80007f3e0ff */
[----:B------:R-:W-:Y:S02]  /*9e40*/  @!P5 LEA.HI.X.SX32 R0, R0, R4, 0x1, P1 ;  /* 0x000000040000d211 */ /* 0x000fe400008f0eff */
        /* <DEDUP_REMOVED lines=17> */
.L_x_101:
[----:B------:R-:W-:Y:S05]  /*9f60*/  BSYNC.RECONVERGENT B0 ;  /* 0x0000000000007941 */ /* 0x000fea0003800200 */
.L_x_100:
[----:B--2---:R1:W2:Y:S01]  /*9f70*/  LDS.128 R16, [R228] ;  /* 0x00000000e4107984 */ /* 0x0042a20000000c00 */
[----:B------:R-:W-:Y:S01]  /*9f80*/  BSSY.RECONVERGENT B0, `(.L_x_102) ;  /* 0x0000015000007945 */ /* 0x000fe20003800200 */
[----:B------:R-:W-:Y:S02]  /*9f90*/  IMAD R7, R21, UR5, R23 ;  /* 0x0000000515077c24 */ /* 0x000fe4000f8e0217 */
[----:B------:R1:W3:Y:S04]  /*9fa0*/  LDS.128 R12, [R228+0x2000] ;  /* 0x00200000e40c7984 */ /* 0x0002e80000000c00 */
[----:B------:R1:W4:Y:S01]  /*9fb0*/  LDS.128 R8, [R228+0x4000] ;  /* 0x00400000e4087984 */ /* 0x0003220000000c00 */
[----:B------:R-:W-:Y:S05]  /*9fc0*/  @P0 BRA `(.L_x_103) ;  /* 0x0000000000400947 */ /* 0x000fea0003800000 */
[----:B------:R-:W5:Y:S01]  /*9fd0*/  LDCU.64 UR6, c[0x0][0x408] ;  /* 0x00008100ff0677ac */ /* 0x000f620008000a00 */
[----:B------:R-:W-:Y:S01]  /*9fe0*/  IMAD.MOV.U32 R6, RZ, RZ, R22 ;  /* 0x000000ffff067224 */ /* 0x000fe200078e0016 */
[----:B------:R-:W1:Y:S01]  /*9ff0*/  LDCU UR8, c[0x0][0x440] ;  /* 0x00008800ff0877ac */ /* 0x000e620008000800 */
[----:B------:R-:W2:Y:S01]  /*a000*/  LDCU.64 UR4, c[0x0][0x3f0] ;  /* 0x00007e00ff0477ac */ /* 0x000ea20008000a00 */
[----:B-----5:R-:W-:Y:S02]  /*a010*/  IMAD R0, R251, UR6, RZ ;  /* 0x00000006fb007c24 */ /* 0x020fe4000f8e02ff */
[----:B------:R-:W-:Y:S01]  /*a020*/  IMAD.WIDE.U32 R4, R250, UR6, R6 ;  /* 0x00000006fa047c25 */ /* 0x000fe2000f8e0006 */
[----:B-1----:R-:W-:-:S03]  /*a030*/  ISETP.GE.AND P5, PT, R248, UR8, PT ;  /* 0x00000008f8007c0c */ /* 0x002fc6000bfa6270 */
[----:B------:R-:W-:Y:S01]  /*a040*/  IMAD R0, R250, UR7, R0 ;  /* 0x00000007fa007c24 */ /* 0x000fe2000f8e0200 */
[----:B------:R-:W-:Y:S02]  /*a050*/  ISETP.GE.AND P1, PT, R243, UR8, PT ;  /* 0x00000008f3007c0c */ /* 0x000fe4000bf26270 */
[----:B------:R-:W-:Y:S01]  /*a060*/  ISETP.GE.AND P0, PT, R244, UR8, PT ;  /* 0x00000008f4007c0c */ /* 0x000fe2000bf06270 */
[----:B------:R-:W-:Y:S01]  /*a070*/  IMAD.IADD R0, R5, 0x1, R0 ;  /* 0x0000000105007824 */ /* 0x000fe200078e0200 */
[----:B--2---:R-:W-:-:S04]  /*a080*/  LEA R2, P6, R4, UR4, 0x1 ;  /* 0x0000000404027c11 */ /* 0x004fc8000f8c08ff */
[----:B------:R-:W-:-:S05]  /*a090*/  LEA.HI.X R3, R4, UR5, R0, 0x1, P6 ;  /* 0x0000000504037c11 */ /* 0x000fca000b0f0c00 */
[----:B------:R1:W-:Y:S04]  /*a0a0*/  @!P5 STG.E.128 desc[UR16][R2.64], R16 ;  /* 0x000000100200d986 */ /* 0x0003e8000c101d10 */
[----:B---3--:R1:W-:Y:S04]  /*a0b0*/  @!P1 STG.E.128 desc[UR16][R2.64+0x40], R12 ;  /* 0x0000400c02009986 */ /* 0x0083e8000c101d10 */
[----:B----4-:R1:W-:Y:S02]  /*a0c0*/  @!P0 STG.E.128 desc[UR16][R2.64+0x80], R8 ;  /* 0x0000800802008986 */ /* 0x0103e4000c101d10 */
.L_x_103:
[----:B------:R-:W-:Y:S05]  /*a0d0*/  BSYNC.RECONVERGENT B0 ;  /* 0x0000000000007941 */ /* 0x000fea0003800200 */
.L_x_102:
[----:B-12---:R1:W2:Y:S01]  /*a0e0*/  LDS.128 R16, [R228+0x800] ;  /* 0x00080000e4107984 */ /* 0x0062a20000000c00 */
[----:B------:R-:W-:Y:S03]  /*a0f0*/  BSSY.RECONVERGENT B0, `(.L_x_104) ;  /* 0x0000017000007945 */ /* 0x000fe60003800200 */
[----:B---3--:R1:W3:Y:S04]  /*a100*/  LDS.128 R12, [R228+0x2800] ;  /* 0x00280000e40c7984 */ /* 0x0082e80000000c00 */
[----:B----4-:R1:W4:Y:S01]  /*a110*/  LDS.128 R8, [R228+0x4800] ;  /* 0x00480000e4087984 */ /* 0x0103220000000c00 */
[----:B------:R-:W-:Y:S05]  /*a120*/  @P4 BRA `(.L_x_105) ;  /* 0x00000000004c4947 */ /* 0x000fea0003800000 */
[----:B------:R-:W5:Y:S01]  /*a130*/  LDCU.64 UR6, c[0x0][0x408] ;  /* 0x00008100ff0677ac */ /* 0x000f620008000a00 */
[----:B------:R-:W-:Y:S02]  /*a140*/  IADD3 R0, P0, PT, R250, 0x20, RZ ;  /* 0x00000020fa007810 */ /* 0x000fe40007f1e0ff */
[----:B------:R-:W-:Y:S01]  /*a150*/  MOV R3, R7 ;  /* 0x0000000700037202 */ /* 0x000fe20000000f00 */
[----:B------:R-:W1:Y:S02]  /*a160*/  LDCU UR8, c[0x0][0x440] ;  /* 0x00008800ff0877ac */ /* 0x000e640008000800 */
[----:B------:R-:W-:Y:S01]  /*a170*/  IMAD.X R2, RZ, RZ, R251, P0 ;  /* 0x000000ffff027224 */ /* 0x000fe200000e06fb */
[----:B------:R-:W2:Y:S03]  /*a180*/  LDCU.64 UR4, c[0x0][0x3f0] ;  /* 0x00007e00ff0477ac */ /* 0x000ea60008000a00 */
[----:B-----5:R-:W-:-:S02]  /*a190*/  IMAD R20, R2, UR6, RZ ;  /* 0x0000000602147c24 */ /* 0x020fc4000f8e02ff */
[----:B------:R-:W-:Y:S01]  /*a1a0*/  IMAD.MOV.U32 R2, RZ, RZ, R22 ;  /* 0x000000ffff027224 */ /* 0x000fe200078e0016 */
[----:B-1----:R-:W-:-:S03]  /*a1b0*/  ISETP.GE.AND P4, PT, R248, UR8, PT ;  /* 0x00000008f8007c0c */ /* 0x002fc6000bf86270 */
[----:B------:R-:W-:Y:S01]  /*a1c0*/  IMAD.WIDE.U32 R4, R0, UR6, R2 ;  /* 0x0000000600047c25 */ /* 0x000fe2000f8e0002 */
[----:B------:R-:W-:Y:S02]  /*a1d0*/  ISETP.GE.AND P1, PT, R243, UR8, PT ;  /* 0x00000008f3007c0c */ /* 0x000fe4000bf26270 */
[----:B------:R-:W-:Y:S01]  /*a1e0*/  ISETP.GE.AND P0, PT, R244, UR8, PT ;  /* 0x00000008f4007c0c */ /* 0x000fe2000bf06270 */
[----:B------:R-:W-:Y:S01]  /*a1f0*/  IMAD R0, R0, UR7, R20 ;  /* 0x0000000700007c24 */ /* 0x000fe2000f8e0214 */
[----:B--2---:R-:W-:-:S03]  /*a200*/  LEA R2, P5, R4, UR4, 0x1 ;  /* 0x0000000404027c11 */ /* 0x004fc6000f8a08ff */
[----:B------:R-:W-:-:S05]  /*a210*/  IMAD.IADD R0, R5, 0x1, R0 ;  /* 0x0000000105007824 */ /* 0x000fca00078e0200 */
[----:B------:R-:W-:-:S05]  /*a220*/  LEA.HI.X R3, R4, UR5, R0, 0x1, P5 ;  /* 0x0000000504037c11 */ /* 0x000fca000a8f0c00 */
[----:B------:R1:W-:Y:S04]  /*a230*/  @!P4 STG.E.128 desc[UR16][R2.64], R16 ;  /* 0x000000100200c986 */ /* 0x0003e8000c101d10 */
[----:B---3--:R1:W-:Y:S04]  /*a240*/  @!P1 STG.E.128 desc[UR16][R2.64+0x40], R12 ;  /* 0x0000400c02009986 */ /* 0x0083e8000c101d10 */
[----:B----4-:R1:W-:Y:S02]  /*a250*/  @!P0 STG.E.128 desc[UR16][R2.64+0x80], R8 ;  /* 0x0000800802008986 */ /* 0x0103e4000c101d10 */
.L_x_105:
[----:B------:R-:W-:Y:S05]  /*a260*/  BSYNC.RECONVERGENT B0 ;  /* 0x0000000000007941 */ /* 0x000fea0003800200 */
.L_x_104:
        /* <DEDUP_REMOVED lines=24> */
.L_x_107:
[----:B------:R-:W-:Y:S05]  /*a3f0*/  BSYNC.RECONVERGENT B0 ;  /* 0x0000000000007941 */ /* 0x000fea0003800200 */
.L_x_106:
[----:B-1--4-:R1:W4:Y:S01]  /*a400*/  LDS.128 R8, [R228+0x3800] ;  /* 0x00380000e4087984 */ /* 0x0123220000000c00 */
[----:B------:R-:W-:Y:S05]  /*a410*/  @P2 EXIT ;  /* 0x000000000000294d */ /* 0x000fea0003800000 */
[----:B------:R-:W5:Y:S01]  /*a420*/  LDCU.64 UR6, c[0x0][0x408] ;  /* 0x00008100ff0677ac */ /* 0x000f620008000a00 */
[----:B-1----:R-:W1:Y:S01]  /*a430*/  LDS.128 R228, [R228+0x5800] ;  /* 0x00580000e4e47984 */ /* 0x002e620000000c00 */
[----:B------:R-:W-:Y:S01]  /*a440*/  IADD3 R4, P0, PT, R250, 0x60, RZ ;  /* 0x00000060fa047810 */ /* 0x000fe20007f1e0ff */
[----:B------:R-:W-:Y:S01]  /*a450*/  IMAD.MOV.U32 R2, RZ, RZ, R22 ;  /* 0x000000ffff027224 */ /* 0x000fe200078e0016 */
[----:B------:R-:W2:Y:S01]  /*a460*/  LDCU UR8, c[0x0][0x440] ;  /* 0x00008800ff0877ac */ /* 0x000ea20008000800 */
[----:B------:R-:W-:Y:S02]  /*a470*/  MOV R3, R7 ;  /* 0x0000000700037202 */ /* 0x000fe40000000f00 */
[----:B------:R-:W-:Y:S01]  /*a480*/  IMAD.X R0, RZ, RZ, R251, P0 ;  /* 0x000000ffff007224 */ /* 0x000fe200000e06fb */
[----:B------:R-:W3:Y:S03]  /*a490*/  LDCU.64 UR4, c[0x0][0x3f0] ;  /* 0x00007e00ff0477ac */ /* 0x000ee60008000a00 */
[----:B-----5:R-:W-:-:S02]  /*a4a0*/  IMAD R0, R0, UR6, RZ ;  /* 0x0000000600007c24 */ /* 0x020fc4000f8e02ff */
[----:B------:R-:W-:Y:S01]  /*a4b0*/  IMAD.WIDE.U32 R6, R4, UR6, R2 ;  /* 0x0000000604067c25 */ /* 0x000fe2000f8e0002 */
[----:B--2---:R-:W-:-:S03]  /*a4c0*/  ISETP.GE.AND P2, PT, R248, UR8, PT ;  /* 0x00000008f8007c0c */ /* 0x004fc6000bf46270 */
[----:B------:R-:W-:Y:S01]  /*a4d0*/  IMAD R0, R4, UR7, R0 ;  /* 0x0000000704007c24 */ /* 0x000fe2000f8e0200 */
[----:B------:R-:W-:Y:S02]  /*a4e0*/  ISETP.GE.AND P1, PT, R243, UR8, PT ;  /* 0x00000008f3007c0c */ /* 0x000fe4000bf26270 */
[----:B------:R-:W-:Y:S01]  /*a4f0*/  ISETP.GE.AND P0, PT, R244, UR8, PT ;  /* 0x00000008f4007c0c */ /* 0x000fe2000bf06270 */
[----:B------:R-:W-:Y:S01]  /*a500*/  IMAD.IADD R0, R7, 0x1, R0 ;  /* 0x0000000107007824 */ /* 0x000fe200078e0200 */
[----:B---3--:R-:W-:-:S04]  /*a510*/  LEA R2, P3, R6, UR4, 0x1 ;  /* 0x0000000406027c11 */ /* 0x008fc8000f8608ff */
[----:B------:R-:W-:-:S05]  /*a520*/  LEA.HI.X R3, R6, UR5, R0, 0x1, P3 ;  /* 0x0000000506037c11 */ /* 0x000fca00098f0c00 */
[----:B------:R2:W-:Y:S04]  /*a530*/  @!P2 STG.E.128 desc[UR16][R2.64], R28 ;  /* 0x0000001c0200a986 */ /* 0x0005e8000c101d10 */
[----:B----4-:R2:W-:Y:S01]  /*a540*/  @!P1 STG.E.128 desc[UR16][R2.64+0x40], R8 ;  /* 0x0000400802009986 */ /* 0x0105e2000c101d10 */
[----:B-1----:R-:W-:Y:S05]  /*a550*/  @P0 EXIT ;  /* 0x000000000000094d */ /* 0x002fea0003800000 */
[----:B------:R-:W-:Y:S01]  /*a560*/  STG.E.128 desc[UR16][R2.64+0x80], R228 ;  /* 0x000080e402007986 */ /* 0x000fe2000c101d10 */
[----:B------:R-:W-:Y:S05]  /*a570*/  EXIT ;  /* 0x000000000000794d */ /* 0x000fea0003800000 */
.L_x_108:
        /* <DEDUP_REMOVED lines=16> */
.L_x_1349:


//--------------------- .text._ZN5flash16flash_fwd_kernelI23Flash_fwd_kernel_traitsILi96ELi128ELi64ELi4ELb0ELb0EN7cutlass6half_tE19Flash_kernel_traitsILi96ELi128ELi64ELi4ES3_EELb0ELb0ELb0ELb1ELb0ELb0ELb0ELb0EEEvNS_16Flash_fwd_paramsE --------------------------
	.section	.text._ZN5flash16flash_fwd_kernelI23Flash_fwd_kernel_traitsILi96ELi128ELi64ELi4ELb0ELb0EN7cutlass6half_tE19Flash_kernel_traitsILi96ELi128ELi64ELi4ES3_EELb0ELb0ELb0ELb1ELb0ELb0ELb0ELb0EEEvNS_16Flash_fwd_paramsE,"ax",@progbits
	.align	128
        .global         _ZN5flash16flash_fwd_kernelI23Flash_fwd_kernel_traitsILi96ELi128ELi64ELi4ELb0ELb0EN7cutlass6half_tE19Flash_kernel_traitsILi96ELi128ELi64ELi4ES3_EELb0ELb0ELb0ELb1ELb0ELb0ELb0ELb0EEEvNS_16Flash_fwd_paramsE
        .type           _ZN5flash16flash_fwd_kernelI23Flash_fwd_kernel_traitsILi96ELi128ELi64ELi4ELb0ELb0EN7cutlass6half_tE19Flash_kernel_traitsILi96ELi128ELi64ELi4ES3_EELb0ELb0ELb0ELb1ELb0ELb0ELb0ELb0EEEvNS_16Flash_fwd_paramsE,@function
        .size           _ZN5flash16flash_fwd_kernelI23Flash_fwd_kernel_traitsILi96ELi128ELi64ELi4ELb0ELb0EN7cutlass6half_tE19Flash_kernel_traitsILi96ELi128ELi64ELi4ES3_EELb0ELb0ELb0ELb1ELb0ELb0ELb0ELb0EEEvNS_16Flash_fwd_paramsE,(.L_x_1350 - _ZN5flash16flash_fwd_kernelI23Flash_fwd_kernel_traitsILi96ELi128ELi64ELi4ELb0ELb0EN7cutlass6half_tE19Flash_kernel_traitsILi96ELi128ELi64ELi4ES3_EELb0ELb0ELb0ELb1ELb0ELb0ELb0ELb0EEEvNS_16Flash_fwd_paramsE)
        .other          _ZN5flash16flash_fwd_kernelI23Flash_fwd_kernel_traitsILi96ELi128ELi64ELi4ELb0ELb0EN7cutlass6half_tE19Flash_kernel_traitsILi96ELi128ELi64ELi4ES3_EELb0ELb0ELb0ELb1ELb0ELb0ELb0ELb0EEEvNS_16Flash_fwd_paramsE,@"STO_CUDA_ENTRY STV_DEFAULT"
_ZN5flash16flash_fwd_kernelI23Flash_fwd_kernel_traitsILi96ELi128ELi64ELi4ELb0ELb0EN7cutlass6half_tE19Flash_kernel_traitsILi96ELi128ELi64ELi4ES3_EELb0ELb0ELb0ELb1ELb0ELb0ELb0ELb0EEEvNS_16Flash_fwd_paramsE:
.text._ZN5flash16flash_fwd_kernelI23Flash_fwd_kernel_traitsILi96ELi128ELi64ELi4ELb0ELb0EN7cutlass6half_tE19Flash_kernel_traitsILi96ELi128ELi64ELi4ES3_EELb0ELb0ELb0ELb1ELb0ELb0ELb0ELb0EEEvNS_16Flash_fwd_paramsE:
[----:B------:R-:W1:Y:S01]  /*0000*/  LDC R1, c[0x0][0x37c] ;  /* 0x0000df00ff017b82 */ /* 0x000e620000000800 */
[----:B------:R-:W2:Y:S01]  /*0010*/  S2R R24, SR_CTAID.Y ;  /* 0x0000000000187919 */ /* 0x000ea20000002600 */
[----:B------:R-:W3:Y:S06]  /*0020*/  LDCU.64 UR8, c[0x0][0x460] ;  /* 0x00008c00ff0877ac */ /* 0x000eec0008000a00 */
[----:B------:R-:W2:Y:S01]  /*0030*/  LDC.64 R2, c[0x0][0x460] ;  /* 0x00011800ff027b82 */ /* 0x000ea20000000a00 */
[----:B------:R-:W-:Y:S01]  /*0040*/  IMAD.MOV.U32 R251, RZ, RZ, -0x1 ;  /* 0xfffffffffffb7424 */ /* 0x000fe200078e00ff */
[----:B------:R-:W4:Y:S01]  /*0050*/  LDCU.64 UR6, c[0x0][0x470] ;  /* 0x00008e00ff0677ac */ /* 0x000f220008000a00 */
[----:B-1----:R-:W-:Y:S01]  /*0060*/  VIADD R1, R1, 0xfffffff8 ;  /* 0xfffffff801017836 */ /* 0x002fe20000000000 */
[----:B------:R-:W1:Y:S04]  /*0070*/  LDCU.64 UR4, c[0x0][0x478] ;  /* 0x00008f00ff0477ac */ /* 0x000e680008000a00 */
[----:B------:R-:W2:Y:S01]  /*0080*/  LDC.64 R6, c[0x0][0x468] ;  /* 0x00011a00ff067b82 */ /* 0x000ea20000000a00 */
[----:B------:R-:W2:Y:S01]  /*0090*/  LDCU.64 UR16, c[0x0][0x358] ;  /* 0x00006b00ff1077ac */ /* 0x000ea20008000a00 */
[----:B---3--:R-:W-:-:S02]  /*00a0*/  ISETP.NE.U32.AND P1, PT, RZ, UR8, PT ;  /* 0x00000008ff007c0c */ /* 0x008fc4000bf25070 */
[----:B------:R-:W-:Y:S02]  /*00b0*/  ISETP.NE.U32.AND P0, PT, RZ, UR8, PT ;  /* 0x00000008ff007c0c */ /* 0x000fe4000bf05070 */
[----:B----4-:R-:W-:Y:S02]  /*00c0*/  ISETP.NE.U32.AND P4, PT, RZ, UR6, PT ;  /* 0x00000006ff007c0c */ /* 0x010fe4000bf85070 */
[----:B------:R-:W-:Y:S02]  /*00d0*/  ISETP.NE.AND.EX P1, PT, RZ, UR9, PT, P1 ;  /* 0x00000009ff007c0c */ /* 0x000fe4000bf25310 */
[----:B-1----:R-:W-:Y:S02]  /*00e0*/  ISETP.NE.U32.AND P2, PT, RZ, UR4, PT ;  /* 0x00000004ff007c0c */ /* 0x002fe4000bf45070 */
[----:B------:R-:W-:Y:S02]  /*00f0*/  ISETP.NE.AND.EX P0, PT, RZ, UR9, PT, P0 ;  /* 0x00000009ff007c0c */ /* 0x000fe4000bf05300 */
[----:B------:R-:W-:Y:S01]  /*0100*/  ISETP.NE.AND.EX P4, PT, RZ, UR7, PT, P4 ;  /* 0x00000007ff007c0c */ /* 0x000fe2000bf85340 */
[----:B--2---:R-:W-:Y:S01]  /*0110*/  IMAD.WIDE.U32 R2, R24, 0x4, R2 ;  /* 0x0000000418027825 */ /* 0x004fe200078e0002 */
[----:B------:R-:W-:-:S02]  /*0120*/  ISETP.NE.AND.EX P2, PT, RZ, UR5, PT, P2 ;  /* 0x00000005ff007c0c */ /* 0x000fc4000bf45320 */
[----:B------:R-:W-:Y:S01]  /*0130*/  SHF.R.U32.HI R9, RZ, 0x1e, R24 ;  /* 0x0000001eff097819 */ /* 0x000fe20000011618 */
[----:B------:R-:W-:Y:S02]  /*0140*/  IMAD.SHL.U32 R11, R24, 0x4, RZ ;  /* 0x00000004180b7824 */ /* 0x000fe400078e00ff */
[----:B------:R-:W2:Y:S04]  /*0150*/  @P1 LDG.E R251, desc[UR16][R2.64] ;  /* 0x0000001002fb1981 */ /* 0x000ea8000c1e1900 */
[----:B------:R1:W2:Y:S02]  /*0160*/  @P0 LDG.E R8, desc[UR16][R2.64+0x4] ;  /* 0x0000041002080981 */ /* 0x0002a4000c1e1900 */
[----:B------:R-:W-:Y:S01]  /*0170*/  @P4 IADD3 R4, P3, PT, R11, UR6, RZ ;  /* 0x000000060b044c10 */ /* 0x000fe2000ff7e0ff */
[----:B------:R-:W-:-:S03]  /*0180*/  IMAD.MOV.U32 R10, RZ, RZ, RZ ;  /* 0x000000ffff0a7224 */ /* 0x000fc600078e00ff */
[----:B------:R-:W-:-:S05]  /*0190*/  @P4 IADD3.X R5, PT, PT, R9, UR7, RZ, P3, !PT ;  /* 0x0000000709054c10 */ /* 0x000fca0009ffe4ff */
[----:B------:R3:W4:Y:S01]  /*01a0*/  @P4 LDG.E R10, desc[UR16][R4.64] ;  /* 0x00000010040a4981 */ /* 0x000722000c1e1900 */
[----:B-1----:R-:W-:-:S04]  /*01b0*/  @P2 IADD3 R2, P1, PT, R11, UR4, RZ ;  /* 0x000000040b022c10 */ /* 0x002fc8000ff3e0ff */
[----:B------:R-:W-:-:S05]  /*01c0*/  @P2 IADD3.X R3, PT, PT, R9, UR5, RZ, P1, !PT ;  /* 0x0000000509032c10 */ /* 0x000fca0008ffe4ff */
[----:B------:R1:W4:Y:S01]  /*01d0*/  @P2 LDG.E R0, desc[UR16][R2.64] ;  /* 0x0000001002002981 */ /* 0x000322000c1e1900 */
[----:B------:R-:W1:Y:S01]  /*01e0*/  LDCU.U8 UR4, c[0x0][0x532] ;  /* 0x0000a640ff0477ac */ /* 0x000e620008000000 */
[----:B------:R-:W-:Y:S01]  /*01f0*/  ISETP.EQ.U32.AND P3, PT, R6, RZ, PT ;  /* 0x000000ff0600720c */ /* 0x000fe20003f62070 */
[----:B------:R-:W1:Y:S01]  /*0200*/  S2R R17, SR_CTAID.X ;  /* 0x0000000000117919 */ /* 0x000e620000002500 */
[----:B------:R-:W2:Y:S08]  /*0210*/  @!P0 LDC R209, c[0x0][0x434] ;  /* 0x00010d00ffd18b82 */ /* 0x000eb00000000800 */
[----:B---3--:R-:W3:Y:S01]  /*0220*/  @!P2 LDC.64 R4, c[0x0][0x488] ;  /* 0x00012200ff04ab82 */ /* 0x008ee20000000a00 */
[----:B-1----:R-:W-:-:S04]  /*0230*/  ISETP.NE.AND P4, PT, RZ, UR4, PT ;  /* 0x00000004ff007c0c */ /* 0x002fc8000bf85270 */
[----:B------:R-:W-:Y:S02]  /*0240*/  ISETP.EQ.OR.EX P3, PT, R7, RZ, !P4, P3 ;  /* 0x000000ff0700720c */ /* 0x000fe40006762730 */
[----:B------:R-:W-:Y:S01]  /*0250*/  IADD3 R2, P1, PT, R11, R6, RZ ;  /* 0x000000060b027210 */ /* 0x000fe20007f3e0ff */
[----:B------:R-:W-:-:S04]  /*0260*/  IMAD.MOV.U32 R11, RZ, RZ, -0x1 ;  /* 0xffffffffff0b7424 */ /* 0x000fc800078e00ff */
[----:B------:R-:W-:Y:S02]  /*0270*/  IMAD.X R3, R9, 0x1, R7, P1 ;  /* 0x0000000109037824 */ /* 0x000fe400008e0607 */
[----:B------:R-:W1:Y:S04]  /*0280*/  @!P2 LDC R9, c[0x0][0x43c] ;  /* 0x00010f00ff09ab82 */ /* 0x000e680000000800 */
[----:B------:R1:W5:Y:S01]  /*0290*/  @!P3 LDG.E R11, desc[UR16][R2.64] ;  /* 0x00000010020bb981 */ /* 0x000362000c1e1900 */
[----:B------:R-:W-:-:S04]  /*02a0*/  ISETP.NE.U32.AND P3, PT, R6, RZ, PT ;  /* 0x000000ff0600720c */ /* 0x000fc80003f65070 */
[----:B------:R-:W-:Y:S01]  /*02b0*/  ISETP.NE.AND.EX P3, PT, R7, RZ, PT, P3 ;  /* 0x000000ff0700720c */ /* 0x000fe20003f65330 */
[----:B------:R-:W1:Y:S01]  /*02c0*/  S2R R16, SR_CTAID.Z ;  /* 0x0000000000107919 */ /* 0x000e620000002700 */
[----:B------:R-:W1:Y:S01]  /*02d0*/  S2R R226, SR_TID.X ;  /* 0x0000000000e27919 */ /* 0x000e620000002100 */
[----:B------:R-:W-:Y:S02]  /*02e0*/  IMAD.SHL.U32 R138, R17, 0x80, RZ ;  /* 0x00000080118a7824 */ /* 0x000fe400078e00ff */
[----:B--2---:R-:W-:Y:S01]  /*02f0*/  @P0 IMAD.IADD R209, R8, 0x1, -R251 ;  /* 0x0000000108d10824 */ /* 0x004fe200078e0afb */
[----:B---3--:R-:W-:-:S04]  /*0300*/  @!P2 ISETP.NE.U32.AND P0, PT, R4, RZ, PT ;  /* 0x000000ff0400a20c */ /* 0x008fc80003f05070 */
[----:B------:R-:W-:Y:S02]  /*0310*/  @!P2 ISETP.NE.AND.EX P0, PT, R5, RZ, PT, P0 ;  /* 0x000000ff0500a20c */ /* 0x000fe40003f05300 */
[----:B------:R-:W-:Y:S02]  /*0320*/  ISETP.GT.AND P1, PT, R209, R138, PT ;  /* 0x0000008ad100720c */ /* 0x000fe40003f24270 */
[----:B-1----:R-:W-:Y:S01]  /*0330*/  @!P2 SEL R4, R9, RZ, P0 ;  /* 0x000000ff0904a207 */ /* 0x002fe20000000000 */
[----:B----4-:R-:W-:Y:S02]  /*0340*/  @P2 IMAD.IADD R136, R0, 0x1, -R10 ;  /* 0x0000000100882824 */ /* 0x010fe400078e0a0a */
[----:B------:R-:W1:Y:S01]  /*0350*/  @!P3 LDC R0, c[0x0][0x438] ;  /* 0x00010e00ff00bb82 */ /* 0x000e620000000800 */
[----:B------:R-:W-:Y:S07]  /*0360*/  @!P3 BRA `(.L_x_109) ;  /* 0x00000000000cb947 */ /* 0x000fee0003800000 */
[----:B-1----:R-:W2:Y:S02]  /*0370*/  @P4 LDG.E R0, desc[UR16][R2.64+0x4] ;  /* 0x0000041002004981 */ /* 0x002ea4000c1e1900 */
[----:B--2--5:R-:W-:-:S06]  /*0380*/  @P4 IADD3 R0, PT, PT, R0, -R11, RZ ;  /* 0x8000000b00004210 */ /* 0x024fcc0007ffe0ff */
[----:B------:R2:W5:Y:S02]  /*0390*/  @!P4 LDG.E R0, desc[UR16][R2.64] ;  /* 0x000000100200c981 */ /* 0x000564000c1e1900 */
.L_x_109:
[----:B-1---5:R-:W-:Y:S01]  /*03a0*/  @!P2 IADD3 R136, PT, PT, R4, R0, -R10 ;  /* 0x000000000488a210 */ /* 0x022fe20007ffe80a */
[----:B------:R-:W-:Y:S06]  /*03b0*/  @!P1 EXIT ;  /* 0x000000000000994d */ /* 0x000fec0003800000 */
[----:B------:R-:W-:-:S13]  /*03c0*/  ISETP.GT.AND P0, PT, R136, RZ, PT ;  /* 0x000000ff8800720c */ /* 0x000fda0003f04270 */
[----:B------:R-:W-:Y:S05]  /*03d0*/  @P0 BRA `(.L_x_110) ;  /* 0x0000000c000c0947 */ /* 0x000fea0003800000 */
[----:B------:R-:W1:Y:S01]  /*03e0*/  LDC.U8 R0, c[0x0][0x549] ;  /* 0x00015240ff007b82 */ /* 0x000e620000000000 */
[----:B------:R-:W-:Y:S02]  /*03f0*/  ISETP.NE.AND P1, PT, R251, -0x1, PT ;  /* 0xfffffffffb00780c */ /* 0x000fe40003f25270 */
[----:B------:R-:W-:-:S05]  /*0400*/  SHF.L.U32 R20, R226, 0x3, RZ ;  /* 0x00000003e2147819 */ /* 0x000fca00000006ff */
[----:B------:R-:W3:Y:S08]  /*0410*/  LDC.U8 R11, c[0x0][0x548] ;  /* 0x00015200ff0b7b82 */ /* 0x000ef00000000000 */
[----:B------:R-:W4:Y:S01]  /*0420*/  @!P1 LDC.64 R6, c[0x0][0x400] ;  /* 0x00010000ff069b82 */ /* 0x000f220000000a00 */
[----:B-1----:R-:W-:-:S07]  /*0430*/  ISETP.NE.AND P6, PT, R0, RZ, PT ;  /* 0x000000ff0000720c */ /* 0x002fce0003fc5270 */
[----:B------:R-:W1:Y:S08]  /*0440*/  @P1 LDC.64 R8, c[0x0][0x408] ;  /* 0x00010200ff081b82 */ /* 0x000e700000000a00 */
[----:B--2---:R-:W2:Y:S01]  /*0450*/  @P6 LDC.64 R2, c[0x0][0x430] ;  /* 0x00010c00ff026b82 */ /* 0x004ea20000000a00 */
[----:B------:R-:W-:Y:S01]  /*0460*/  @P6 MOV R13, 0x1 ;  /* 0x00000001000d6802 */ /* 0x000fe20000000f00 */
[----:B----4-:R-:W-:-:S06]  /*0470*/  @!P1 IMAD.WIDE.U32 R4, R24, R6, RZ ;  /* 0x0000000618049225 */ /* 0x010fcc00078e00ff */
[----:B------:R-:W4:Y:S01]  /*0480*/  @P6 LDC R12, c[0x0][0x430] ;  /* 0x00010c00ff0c6b82 */ /* 0x000f220000000800 */
[----:B------:R-:W-:Y:S01]  /*0490*/  @!P1 MOV R0, R4 ;  /* 0x0000000400009202 */ /* 0x000fe20000000f00 */
[----:B--2---:R-:W-:Y:S02]  /*04a0*/  @P6 IMAD R14, R2, R3, RZ ;  /* 0x00000003020e6224 */ /* 0x004fe400078e02ff */
[----:B-1----:R-:W-:Y:S01]  /*04b0*/  @P1 IMAD.WIDE.U32 R2, R251, R8, RZ ;  /* 0x00000008fb021225 */ /* 0x002fe200078e00ff */
[----:B---3--:R-:W-:Y:S06]  /*04c0*/  @P6 BRA `(.L_x_111) ;  /* 0x0000000000286947 */ /* 0x008fec0003800000 */
        /* <DEDUP_REMOVED lines=10> */
.L_x_111:
        /* <DEDUP_REMOVED lines=26> */
[----:B------:R-:W3:Y:S01]  /*0710*/  LDCU UR8, c[0x0][0x440] ;  /* 0x00008800ff0877ac */ /* 0x000ee20008000800 */
[----:B------:R-:W5:Y:S01]  /*0720*/  LDCU.64 UR6, c[0x0][0x3f0] ;  /* 0x00007e00ff0677ac */ /* 0x000f620008000a00 */
[----:B-1----:R-:W-:Y:S02]  /*0730*/  IMAD R2, R5, UR4, RZ ;  /* 0x0000000405027c24 */ /* 0x002fe4000f8e02ff */
[----:B------:R-:W-:Y:S01]  /*0740*/  IMAD.WIDE.U32 R6, R4, UR4, R8 ;  /* 0x0000000404067c25 */ /* 0x000fe2000f8e0008 */
[----:B---3--:R-:W-:-:S03]  /*0750*/  ISETP.GE.AND P5, PT, R20, UR8, PT ;  /* 0x0000000814007c0c */ /* 0x008fc6000bfa6270 */
        /* <DEDUP_REMOVED lines=9> */
.L_x_113:
[----:B------:R-:W-:Y:S05]  /*07f0*/  BSYNC.RECONVERGENT B0 ;  /* 0x0000000000007941 */ /* 0x000fea0003800200 */
.L_x_112:
[----:B------:R-:W-:Y:S01]  /*0800*/  BSSY.RECONVERGENT B0, `(.L_x_114) ;  /* 0x0000016000007945 */ /* 0x000fe20003800200 */
[----:B------:R-:W-:-:S03]  /*0810*/  ISETP.GE.AND P0, PT, R19, R0, PT ;  /* 0x000000001300720c */ /* 0x000fc60003f06270 */
[----:B------:R-:W-:Y:S10]  /*0820*/  @P2 BRA `(.L_x_115) ;  /* 0x00000000004c2947 */ /* 0x000ff40003800000 */
[----:B------:R-:W3:Y:S01]  /*0830*/  LDCU.64 UR6, c[0x0][0x408] ;  /* 0x00008100ff0677ac */ /* 0x000ee20008000a00 */
[----:B-1----:R-:W-:Y:S01]  /*0840*/  IADD3 R2, P2, PT, R4, 0x20, RZ ;  /* 0x0000002004027810 */ /* 0x002fe20007f5e0ff */
[----:B------:R-:W-:Y:S01]  /*0850*/  IMAD.MOV.U32 R6, RZ, RZ, R10 ;  /* 0x000000ffff067224 */ /* 0x000fe200078e000a */
[----:B------:R-:W-:Y:S01]  /*0860*/  MOV R7, R9 ;  /* 0x0000000900077202 */ /* 0x000fe20000000f00 */
[----:B------:R-:W1:Y:S02]  /*0870*/  LDCU UR8, c[0x0][0x440] ;  /* 0x00008800ff0877ac */ /* 0x000e640008000800 */
[----:B------:R-:W-:Y:S01]  /*0880*/  IMAD.X R3, RZ, RZ, R5, P2 ;  /* 0x000000ffff037224 */ /* 0x000fe200010e0605 */
[----:B------:R-:W5:Y:S03]  /*0890*/  LDCU.64 UR4, c[0x0][0x3f0] ;  /* 0x00007e00ff0477ac */ /* 0x000f660008000a00 */
[----:B---3--:R-:W-:-:S02]  /*08a0*/  IMAD R3, R3, UR6, RZ ;  /* 0x0000000603037c24 */ /* 0x008fc4000f8e02ff */
        /* <DEDUP_REMOVED lines=11> */
.L_x_115:
[----:B------:R-:W-:Y:S05]  /*0960*/  BSYNC.RECONVERGENT B0 ;  /* 0x0000000000007941 */ /* 0x000fea0003800200 */
.L_x_114:
[----:B------:R-:W-:Y:S01]  /*0970*/  BSSY.RECONVERGENT B0, `(.L_x_116) ;  /* 0x0000018000007945 */ /* 0x000fe20003800200 */
[----:B------:R-:W-:Y:S01]  /*0980*/  ISETP.NE.AND P2, PT, R20, RZ, PT ;  /* 0x000000ff1400720c */ /* 0x000fe20003f45270 */
[----:B--2---:R-:W-:Y:S01]  /*0990*/  IMAD R21, R24, R21, RZ ;  /* 0x0000001518157224 */ /* 0x004fe200078e02ff */
[----:B------:R-:W-:Y:S01]  /*09a0*/  IADD3 R15, PT, PT, R226, 0x60, RZ ;  /* 0x00000060e20f7810 */ /* 0x000fe20007ffe0ff */
[----:B------:R-:W-:Y:S05]  /*09b0*/  @P0 BRA `(.L_x_117) ;  /* 0x00000000004c0947 */ /* 0x000fea0003800000 */
[----:B------:R-:W2:Y:S01]  /*09c0*/  LDCU.64 UR6, c[0x0][0x408] ;  /* 0x00008100ff0677ac */ /* 0x000ea20008000a00 */
[----:B-1-3--:R-:W-:Y:S01]  /*09d0*/  IADD3 R2, P0, PT, R4, 0x40, RZ ;  /* 0x0000004004027810 */ /* 0x00afe20007f1e0ff */
[----:B------:R-:W-:Y:S01]  /*09e0*/  IMAD.MOV.U32 R6, RZ, RZ, R10 ;  /* 0x000000ffff067224 */ /* 0x000fe200078e000a */
[----:B------:R-:W-:Y:S01]  /*09f0*/  MOV R7, R9 ;  /* 0x0000000900077202 */ /* 0x000fe20000000f00 */
[----:B------:R-:W1:Y:S02]  /*0a00*/  LDCU UR8, c[0x0][0x440] ;  /* 0x00008800ff0877ac */ /* 0x000e640008000800 */
[----:B------:R-:W-:Y:S01]  /*0a10*/  IMAD.X R3, RZ, RZ, R5, P0 ;  /* 0x000000ffff037224 */ /* 0x000fe200000e0605 */
[----:B------:R-:W3:Y:S03]  /*0a20*/  LDCU.64 UR4, c[0x0][0x3f0] ;  /* 0x00007e00ff0477ac */ /* 0x000ee60008000a00 */
[----:B--2---:R-:W-:-:S02]  /*0a30*/  IMAD R3, R3, UR6, RZ ;  /* 0x0000000603037c24 */ /* 0x004fc4000f8e02ff */
        /* <DEDUP_REMOVED lines=11> */
.L_x_117:
[----:B------:R-:W-:Y:S05]  /*0af0*/  BSYNC.RECONVERGENT B0 ;  /* 0x0000000000007941 */ /* 0x000fea0003800200 */
.L_x_116:
[----:B------:R-:W-:Y:S01]  /*0b00*/  ISETP.GE.AND P0, PT, R15, R0, PT ;  /* 0x000000000f00720c */ /* 0x000fe20003f06270 */
[----:B----4-:R-:W-:Y:S01]  /*0b10*/  IMAD R6, R16, R14, RZ ;  /* 0x0000000e10067224 */ /* 0x010fe200078e02ff */
[-C--:B------:R-:W-:Y:S01]  /*0b20*/  ISETP.GE.OR P5, PT, R226, R0.reuse, P2 ;  /* 0x00000000e200720c */ /* 0x080fe200017a6670 */
[----:B------:R-:W-:Y:S01]  /*0b30*/  BSSY.RECONVERGENT B0, `(.L_x_118) ;  /* 0x000001d000007945 */ /* 0x000fe20003800200 */
[-C--:B------:R-:W-:Y:S01]  /*0b40*/  ISETP.GE.OR P4, PT, R18, R0.reuse, P2 ;  /* 0x000000001200720c */ /* 0x080fe20001786670 */
[----:B------:R-:W-:Y:S01]  /*0b50*/  @!P6 IMAD R6, R24, R13, R6 ;  /* 0x0000000d1806e224 */ /* 0x000fe200078e0206 */
[----:B------:R-:W-:Y:S01]  /*0b60*/  ISETP.GE.OR P3, PT, R19, R0, P2 ;  /* 0x000000001300720c */ /* 0x000fe20001766670 */
[----:B------:R-:W-:Y:S01]  /*0b70*/  IMAD R7, R138, R12, RZ ;  /* 0x0000000c8a077224 */ /* 0x000fe200078e02ff */
[----:B------:R-:W-:Y:S02]  /*0b80*/  ISETP.GE.OR P2, PT, R15, R0, P2 ;  /* 0x000000000f00720c */ /* 0x000fe40001746670 */
[----:B------:R-:W-:-:S04]  /*0b90*/  SEL R0, R21, R251, !P1 ;  /* 0x000000fb15007207 */ /* 0x000fc80004800000 */
[----:B------:R-:W-:Y:S02]  /*0ba0*/  SHF.R.S32.HI R14, RZ, 0x1f, R0 ;  /* 0x0000001fff0e7819 */ /* 0x000fe40000011400 */
[----:B------:R-:W-:Y:S01]  /*0bb0*/  SEL R13, R0, RZ, P6 ;  /* 0x000000ff000d7207 */ /* 0x000fe20003000000 */
[----:B------:R-:W-:Y:S06]  /*0bc0*/  @P0 BRA `(.L_x_119) ;  /* 0x00000000004c0947 */ /* 0x000fec0003800000 */
[----:B------:R-:W4:Y:S01]  /*0bd0*/  LDCU.64 UR6, c[0x0][0x408] ;  /* 0x00008100ff0677ac */ /* 0x000f220008000a00 */
[----:B------:R-:W-:Y:S01]  /*0be0*/  IADD3 R0, P0, PT, R4, 0x60, RZ ;  /* 0x0000006004007810 */ /* 0x000fe20007f1e0ff */
[----:B-123--:R-:W-:Y:S01]  /*0bf0*/  IMAD.MOV.U32 R2, RZ, RZ, R10 ;  /* 0x000000ffff027224 */ /* 0x00efe200078e000a */
[----:B------:R-:W-:Y:S01]  /*0c00*/  MOV R3, R9 ;  /* 0x0000000900037202 */ /* 0x000fe20000000f00 */
[----:B------:R-:W1:Y:S02]  /*0c10*/  LDCU UR8, c[0x0][0x440] ;  /* 0x00008800ff0877ac */ /* 0x000e640008000800 */
[----:B------:R-:W-:Y:S01]  /*0c20*/  IMAD.X R4, RZ, RZ, R5, P0 ;  /* 0x000000ffff047224 */ /* 0x000fe200000e0605 */
[----:B------:R-:W2:Y:S03]  /*0c30*/  LDCU.64 UR4, c[0x0][0x3f0] ;  /* 0x00007e00ff0477ac */ /* 0x000ea60008000a00 */
[----:B----4-:R-:W-:-:S02]  /*0c40*/  IMAD R8, R4, UR6, RZ ;  /* 0x0000000604087c24 */ /* 0x010fc4000f8e02ff */
        /* <DEDUP_REMOVED lines=11> */
.L_x_119:
[----:B------:R-:W-:Y:S05]  /*0d00*/  BSYNC.RECONVERGENT B0 ;  /* 0x0000000000007941 */ /* 0x000fea0003800200 */
.L_x_118:
[----:B------:R-:W-:Y:S01]  /*0d10*/  SEL R0, R14, RZ, P6 ;  /* 0x000000ff0e007207 */ /* 0x000fe20003000000 */
[----:B------:R-:W-:Y:S01]  /*0d20*/  BSSY.RECONVERGENT B0, `(.L_x_120) ;  /* 0x000000e000007945 */ /* 0x000fe20003800200 */
[--C-:B------:R-:W-:Y:S02]  /*0d30*/  IADD3 R5, P1, P0, R7, R13, R6.reuse ;  /* 0x0000000d07057210 */ /* 0x100fe4000783e006 */
[----:B-1234-:R-:W-:Y:S02]  /*0d40*/  SHF.R.S32.HI R2, RZ, 0x1f, R7 ;  /* 0x0000001fff027819 */ /* 0x01efe40000011407 */
        /* <DEDUP_REMOVED lines=11> */
.L_x_121:
[----:B------:R-:W-:Y:S05]  /*0e00*/  BSYNC.RECONVERGENT B0 ;  /* 0x0000000000007941 */ /* 0x000fea0003800200 */
.L_x_120:
        /* <DEDUP_REMOVED lines=10> */
.L_x_123:
[----:B------:R-:W-:Y:S05]  /*0eb0*/  BSYNC.RECONVERGENT B0 ;  /* 0x0000000000007941 */ /* 0x000fea0003800200 */
.L_x_122:
        /* <DEDUP_REMOVED lines=10> */
.L_x_125:
[----:B------:R-:W-:Y:S05]  /*0f60*/  BSYNC.RECONVERGENT B0 ;  /* 0x0000000000007941 */ /* 0x000fea0003800200 */
.L_x_124:
        /* <DEDUP_REMOVED lines=10> */
.L_x_110:
        /* <DEDUP_REMOVED lines=22> */
.L_x_126:
[----:B------:R-:W1:Y:S01]  /*1170*/  LDCU.64 UR8, c[0x0][0x3b8] ;  /* 0x00007700ff0877ac */ /* 0x000e620008000a00 */
[----:B------:R-:W-:-:S05]  /*1180*/  IADD3 R2, PT, PT, R10, R11, RZ ;  /* 0x0000000b0a027210 */ /* 0x000fca0007ffe0ff */
[C---:B-1----:R-:W-:Y:S02]  /*1190*/  IMAD R0, R2.reuse, UR9, RZ ;  /* 0x0000000902007c24 */ /* 0x042fe4000f8e02ff */
[----:B------:R-:W-:-:S05]  /*11a0*/  IMAD.WIDE.U32 R2, R2, UR8, RZ ;  /* 0x0000000802027c25 */ /* 0x000fca000f8e00ff */
[----:B------:R-:W-:Y:S02]  /*11b0*/  IADD3 R7, PT, PT, R3, R0, RZ ;  /* 0x0000000003077210 */ /* 0x000fe40007ffe0ff */
[----:B------:R-:W-:-:S07]  /*11c0*/  MOV R5, R2 ;  /* 0x0000000200057202 */ /* 0x000fce0000000f00 */
.L_x_127:
        /* <DEDUP_REMOVED lines=39> */
.L_x_128:
[----:B------:R-:W1:Y:S01]  /*1440*/  LDC.64 R14, c[0x0][0x3c0] ;  /* 0x0000f000ff0e7b82 */ /* 0x000e620000000a00 */
[----:B------:R-:W-:-:S05]  /*1450*/  IADD3 R0, PT, PT, R10, R11, RZ ;  /* 0x0000000b0a007210 */ /* 0x000fca0007ffe0ff */
[C---:B-1----:R-:W-:Y:S02]  /*1460*/  IMAD R4, R0.reuse, R15, RZ ;  /* 0x0000000f00047224 */ /* 0x042fe400078e02ff */
[----:B------:R-:W-:-:S05]  /*1470*/  IMAD.WIDE.U32 R2, R0, R14, RZ ;  /* 0x0000000e00027225 */ /* 0x000fca00078e00ff */
[----:B------:R-:W-:-:S07]  /*1480*/  IADD3 R0, PT, PT, R3, R4, RZ ;  /* 0x0000000403007210 */ /* 0x000fce0007ffe0ff */
.L_x_129:
        /* <DEDUP_REMOVED lines=12> */
[----:B------:R-:W-:Y:S01]  /*1550*/  IMAD.SHL.U32 R162, R226, 0x20, RZ ;  /* 0x00000020e2a27824 */ /* 0x000fe200078e00ff */
[----:B------:R-:W-:Y:S01]  /*1560*/  BSSY.RECONVERGENT B0, `(.L_x_130) ;  /* 0x0000048000007945 */ /* 0x000fe20003800200 */
[----:B------:R-:W-:Y:S01]  /*1570*/  IMAD.X R3, RZ, RZ, R0, P0 ;  /* 0x000000ffff037224 */ /* 0x000fe200000e0600 */
[----:B------:R-:W-:Y:S01]  /*1580*/  SHF.R.S32.HI R0, RZ, 0x1f, R6 ;  /* 0x0000001fff007819 */ /* 0x000fe20000011406 */
[----:B------:R-:W-:Y:S01]  /*1590*/  IMAD.X R5, RZ, RZ, R7, P1 ;  /* 0x000000ffff057224 */ /* 0x000fe200008e0607 */
[----:B------:R-:W-:Y:S01]  /*15a0*/  IADD3 R8, P0, PT, R234, R8, RZ ;  /* 0x00000008ea087210 */ /* 0x000fe20007f1e0ff */
[----:B------:R-:W-:Y:S01]  /*15b0*/  IMAD.WIDE.U32 R2, R50, R14, R2 ;  /* 0x0000000e32027225 */ /* 0x000fe200078e0002 */
[----:B------:R-:W5:Y:S01]  /*15c0*/  LDCU.64 UR10, c[0x0][0x3c8] ;  /* 0x00007900ff0a77ac */ /* 0x000f620008000a00 */
[----:B------:R-:W-:-:S02]  /*15d0*/  SHF.R.U32.HI R222, RZ, 0x1, R226 ;  /* 0x00000001ffde7819 */ /* 0x000fc400000116e2 */
[----:B-1----:R-:W-:Y:S01]  /*15e0*/  IMAD R7, R0, UR4, RZ ;  /* 0x0000000400077c24 */ /* 0x002fe2000f8e02ff */
[----:B------:R-:W-:Y:S01]  /*15f0*/  LOP3.LUT R246, R234, 0x20, RZ, 0xfc, !PT ;  /* 0x00000020eaf67812 */ /* 0x000fe200078efcff */
[----:B------:R-:W-:Y:S01]  /*1600*/  IMAD R3, R50, R15, R3 ;  /* 0x0000000f32037224 */ /* 0x000fe200078e0203 */
[----:B------:R-:W-:Y:S01]  /*1610*/  LOP3.LUT R242, R234, 0x40, RZ, 0xfc, !PT ;  /* 0x00000040eaf27812 */ /* 0x000fe200078efcff */
[----:B------:R-:W-:Y:S02]  /*1620*/  IMAD R0, R0, UR6, RZ ;  /* 0x0000000600007c24 */ /* 0x000fe4000f8e02ff */
[----:B------:R-:W-:-:S04]  /*1630*/  IMAD.WIDE.U32 R2, R6, UR6, R2 ;  /* 0x0000000606027c25 */ /* 0x000fc8000f8e0002 */
[----:B------:R-:W-:Y:S02]  /*1640*/  IMAD R10, R6, UR7, R0 ;  /* 0x00000007060a7c24 */ /* 0x000fe4000f8e0200 */
[----:B------:R-:W-:Y:S01]  /*1650*/  IMAD.X R9, RZ, RZ, R13, P0 ;  /* 0x000000ffff097224 */ /* 0x000fe200000e060d */
[----:B---3--:R-:W-:Y:S01]  /*1660*/  LEA R245, P0, R2, UR12, 0x1 ;  /* 0x0000000c02f57c11 */ /* 0x008fe2000f8008ff */
[----:B------:R-:W-:Y:S02]  /*1670*/  IMAD.IADD R3, R3, 0x1, R10 ;  /* 0x0000000103037824 */ /* 0x000fe400078e020a */
[----:B------:R-:W-:-:S03]  /*1680*/  IMAD.WIDE.U32 R4, R50, UR8, R4 ;  /* 0x0000000832047c25 */ /* 0x000fc6000f8e0004 */
[----:B------:R-:W-:Y:S01]  /*1690*/  LEA.HI.X R244, R2, UR13, R3, 0x1, P0 ;  /* 0x0000000d02f47c11 */ /* 0x000fe200080f0c03 */
[----:B------:R-:W-:Y:S01]  /*16a0*/  IMAD R5, R50, UR9, R5 ;  /* 0x0000000932057c24 */ /* 0x000fe2000f8e0205 */
[----:B------:R-:W-:Y:S01]  /*16b0*/  LEA R19, P0, R17, R50, 0x7 ;  /* 0x0000003211137211 */ /* 0x000fe200078038ff */
[C---:B------:R-:W-:Y:S01]  /*16c0*/  IMAD R11, R6.reuse, UR5, R7 ;  /* 0x00000005060b7c24 */ /* 0x040fe2000f8e0207 */
[----:B------:R-:W-:Y:S01]  /*16d0*/  LOP3.LUT R7, R243, 0x1f20, RZ, 0xc0, !PT ;  /* 0x00001f20f3077812 */ /* 0x000fe200078ec0ff */
[----:B------:R-:W-:Y:S01]  /*16e0*/  IMAD.WIDE.U32 R4, R6, UR4, R4 ;  /* 0x0000000406047c25 */ /* 0x000fe2000f8e0004 */
[----:B------:R-:W-:Y:S01]  /*16f0*/  LEA.HI.X R18, R17, RZ, RZ, 0x7, P0 ;  /* 0x000000ff11127211 */ /* 0x000fe200000f3cff */
[----:B------:R1:W-:Y:S01]  /*1700*/  STL [R1], R19 ;  /* 0x0000001301007387 */ /* 0x0003e20000100800 */
[----:B------:R-:W-:Y:S01]  /*1710*/  LOP3.LUT R6, R12, 0x18, R226, 0x78, !PT ;  /* 0x000000180c067812 */ /* 0x000fe200078e78e2 */
[----:B------:R-:W-:Y:S01]  /*1720*/  IMAD.IADD R0, R5, 0x1, R11 ;  /* 0x0000000105007824 */ /* 0x000fe200078e020b */
[----:B----4-:R-:W-:Y:S01]  /*1730*/  LEA R231, P1, R4, UR14, 0x1 ;  /* 0x0000000e04e77c11 */ /* 0x010fe2000f8208ff */
[----:B------:R1:W-:Y:S01]  /*1740*/  STL [R1+0x4], R18 ;  /* 0x0000041201007387 */ /* 0x0003e20000100800 */
[----:B------:R-:W-:Y:S01]  /*1750*/  UMOV UR5, 0x400 ;  /* 0x0000040000057882 */ /* 0x000fe20000000000 */
[----:B-----5:R-:W-:Y:S01]  /*1760*/  IMAD.WIDE.U32 R8, R16, UR10, R8 ;  /* 0x0000000a10087c25 */ /* 0x020fe2000f8e0008 */
[----:B------:R-:W-:Y:S01]  /*1770*/  LEA.HI.X R230, R4, UR15, R0, 0x1, P1 ;  /* 0x0000000f04e67c11 */ /* 0x000fe200088f0c00 */
[----:B--2---:R-:W-:Y:S01]  /*1780*/  ULEA UR5, UR18, UR5, 0x18 ;  /* 0x0000000512057291 */ /* 0x004fe2000f8ec0ff */
[----:B------:R-:W-:Y:S01]  /*1790*/  ISETP.GE.AND P1, PT, R50, R252, PT ;  /* 0x000000fc3200720c */ /* 0x000fe20003f26270 */
[----:B------:R-:W-:Y:S01]  /*17a0*/  IMAD R3, R16, UR11, R9 ;  /* 0x0000000b10037c24 */ /* 0x000fe2000f8e0209 */
[----:B------:R-:W-:-:S02]  /*17b0*/  LOP3.LUT R6, R7, R6, RZ, 0xfc, !PT ;  /* 0x0000000607067212 */ /* 0x000fc400078efcff */
[----:B------:R-:W-:Y:S02]  /*17c0*/  LOP3.LUT R0, R221, 0x18, RZ, 0xc0, !PT ;  /* 0x00000018dd007812 */ /* 0x000fe400078ec0ff */
[----:B------:R-:W-:Y:S02]  /*17d0*/  LEA R228, R6, UR5, 0x1 ;  /* 0x0000000506e47c11 */ /* 0x000fe4000f8e08ff */
[----:B------:R-:W-:-:S05]  /*17e0*/  LOP3.LUT R10, R0, 0xc0, R162, 0xf8, !PT ;  /* 0x000000c0000a7812 */ /* 0x000fca00078ef8a2 */
[----:B------:R-:W-:Y:S05]  /*17f0*/  @P1 BRA `(.L_x_131) ;  /* 0x0000000000781947 */ /* 0x000fea0003800000 */
[----:B------:R-:W2:Y:S01]  /*1800*/  LDCU.64 UR6, c[0x0][0x3b0] ;  /* 0x00007600ff0677ac */ /* 0x000ea20008000a00 */
[----:B------:R-:W-:Y:S01]  /*1810*/  IMAD.MOV.U32 R2, RZ, RZ, R8 ;  /* 0x000000ffff027224 */ /* 0x000fe200078e0008 */
[----:B------:R-:W3:Y:S01]  /*1820*/  LDCU UR4, c[0x0][0x440] ;  /* 0x00008800ff0477ac */ /* 0x000ee20008000800 */
[----:B------:R-:W4:Y:S01]  /*1830*/  LDCU.64 UR10, c[0x0][0x380] ;  /* 0x00007000ff0a77ac */ /* 0x000f220008000a00 */
[----:B--2---:R-:W-:Y:S02]  /*1840*/  IMAD R0, R18, UR6, RZ ;  /* 0x0000000612007c24 */ /* 0x004fe4000f8e02ff */
[----:B------:R-:W-:Y:S01]  /*1850*/  IMAD.WIDE.U32 R6, R19, UR6, R2 ;  /* 0x0000000613067c25 */ /* 0x000fe2000f8e0002 */
[----:B---3--:R-:W-:-:S03]  /*1860*/  ISETP.GE.AND P1, PT, R234, UR4, PT ;  /* 0x00000004ea007c0c */ /* 0x008fc6000bf26270 */
[----:B------:R-:W-:Y:S01]  /*1870*/  IMAD R0, R19, UR7, R0 ;  /* 0x0000000713007c24 */ /* 0x000fe2000f8e0200 */
[----:B------:R-:W-:Y:S02]  /*1880*/  ISETP.GE.AND P0, PT, R246, UR4, PT ;  /* 0x00000004f6007c0c */ /* 0x000fe4000bf06270 */
[----:B----4-:R-:W-:Y:S01]  /*1890*/  LEA R4, P2, R6, UR10, 0x1 ;  /* 0x0000000a06047c11 */ /* 0x010fe2000f8408ff */
        /* <DEDUP_REMOVED lines=19> */
.L_x_132:
[----:B------:R3:W-:Y:S02]  /*19d0*/  STS.128 [R228+0x4000], RZ ;  /* 0x004000ffe4007388 */ /* 0x0007e40000000c00 */
.L_x_131:
[----:B------:R-:W-:Y:S05]  /*19e0*/  BSYNC.RECONVERGENT B0 ;  /* 0x0000000000007941 */ /* 0x000fea0003800200 */
.L_x_130:
        /* <DEDUP_REMOVED lines=8> */
[----:B------:R-:W1:Y:S02]  /*1a70*/  LDCU UR4, c[0x0][0x440] ;  /* 0x00008800ff0477ac */ /* 0x000e640008000800 */
[----:B--2-4-:R-:W-:Y:S01]  /*1a80*/  IMAD.X R4, RZ, RZ, R18, P0 ;  /* 0x000000ffff047224 */ /* 0x014fe200000e0612 */
[----:B------:R-:W2:Y:S03]  /*1a90*/  LDCU.64 UR6, c[0x0][0x380] ;  /* 0x00007000ff0677ac */ /* 0x000ea60008000a00 */
[----:B-----5:R-:W-:-:S02]  /*1aa0*/  IMAD R4, R4, UR10, RZ ;  /* 0x0000000a04047c24 */ /* 0x020fc4000f8e02ff */
[----:B------:R-:W-:Y:S01]  /*1ab0*/  IMAD.WIDE.U32 R6, R0, UR10, R6 ;  /* 0x0000000a00067c25 */ /* 0x000fe2000f8e0006 */
[----:B-1----:R-:W-:-:S03]  /*1ac0*/  ISETP.GE.AND P1, PT, R234, UR4, PT ;  /* 0x00000004ea007c0c */ /* 0x002fc6000bf26270 */
[----:B------:R-:W-:Y:S01]  /*1ad0*/  IMAD R0, R0, UR11, R4 ;  /* 0x0000000b00007c24 */ /* 0x000fe2000f8e0204 */
[----:B------:R-:W-:Y:S02]  /*1ae0*/  ISETP.GE.AND P0, PT, R246, UR4, PT ;  /* 0x00000004f6007c0c */ /* 0x000fe4000bf06270 */
[----:B--2---:R-:W-:Y:S01]  /*1af0*/  LEA R4, P2, R6, UR6, 0x1 ;  /* 0x0000000606047c11 */ /* 0x004fe2000f8408ff */
        /* <DEDUP_REMOVED lines=19> */
.L_x_135:
[----:B------:R2:W-:Y:S02]  /*1c30*/  STS.128 [R228+0x4800], RZ ;  /* 0x004800ffe4007388 */ /* 0x0005e40000000c00 */
.L_x_134:
[----:B------:R-:W-:Y:S05]  /*1c40*/  BSYNC.RECONVERGENT B0 ;  /* 0x0000000000007941 */ /* 0x000fea0003800200 */
.L_x_133:
        /* <DEDUP_REMOVED lines=8> */
[----:B------:R-:W3:Y:S02]  /*1cd0*/  LDCU UR4, c[0x0][0x440] ;  /* 0x00008800ff0477ac */ /* 0x000ee40008000800 */
[----:B-12-4-:R-:W-:Y:S01]  /*1ce0*/  IMAD.X R4, RZ, RZ, R18, P0 ;  /* 0x000000ffff047224 */ /* 0x016fe200000e0612 */
[----:B------:R-:W1:Y:S03]  /*1cf0*/  LDCU.64 UR6, c[0x0][0x380] ;  /* 0x00007000ff0677ac */ /* 0x000e660008000a00 */
[----:B-----5:R-:W-:-:S02]  /*1d00*/  IMAD R4, R4, UR10, RZ ;  /* 0x0000000a04047c24 */ /* 0x020fc4000f8e02ff */
[----:B------:R-:W-:Y:S01]  /*1d10*/  IMAD.WIDE.U32 R6, R0, UR10, R6 ;  /* 0x0000000a00067c25 */ /* 0x000fe2000f8e0006 */
[----:B---3--:R-:W-:-:S03]  /*1d20*/  ISETP.GE.AND P1, PT, R234, UR4, PT ;  /* 0x00000004ea007c0c */ /* 0x008fc6000bf26270 */
        /* <DEDUP_REMOVED lines=22> */
.L_x_138:
[----:B------:R2:W-:Y:S02]  /*1e90*/  STS.128 [R228+0x5000], RZ ;  /* 0x005000ffe4007388 */ /* 0x0005e40000000c00 */
.L_x_137:
[----:B------:R-:W-:Y:S05]  /*1ea0*/  BSYNC.RECONVERGENT B0 ;  /* 0x0000000000007941 */ /* 0x000fea0003800200 */
.L_x_136:
[----:B-12-4-:R-:W-:Y:S01]  /*1eb0*/  VIADD R4, R50, 0x60 ;  /* 0x0000006032047836 */ /* 0x016fe20000000000 */
[----:B------:R-:W-:Y:S01]  /*1ec0*/  USHF.L.U64.HI UR4, UR8, 0x6, UR9 ;  /* 0x0000000608047899 */ /* 0x000fe20008010209 */
[----:B------:R-:W-:Y:S01]  /*1ed0*/  VIADD R0, R136, 0x3f ;  /* 0x0000003f88007836 */ /* 0x000fe20000000000 */
[----:B------:R-:W-:Y:S01]  /*1ee0*/  USHF.L.U32 UR12, UR8, 0x6, URZ ;  /* 0x00000006080c7899 */ /* 0x000fe200080006ff */
[----:B------:R-:W-:Y:S01]  /*1ef0*/  BSSY.RECONVERGENT B0, `(.L_x_139) ;  /* 0x0000025000007945 */ /* 0x000fe20003800200 */
[----:B------:R-:W-:Y:S02]  /*1f00*/  ISETP.GE.AND P0, PT, R4, R252, PT ;  /* 0x000000fc0400720c */ /* 0x000fe40003f06270 */
[----:B------:R-:W-:-:S04]  /*1f10*/  SHF.R.S32.HI R4, RZ, 0x1f, R0 ;  /* 0x0000001fff047819 */ /* 0x000fc80000011400 */
[----:B------:R-:W-:-:S07]  /*1f20*/  LEA.HI R229, R4, R0, RZ, 0x6 ;  /* 0x0000000004e57211 */ /* 0x000fce00078f30ff */
[----:B------:R-:W-:Y:S05]  /*1f30*/  @P0 BRA `(.L_x_140) ;  /* 0x0000000000800947 */ /* 0x000fea0003800000 */
[----:B------:R-:W1:Y:S01]  /*1f40*/  LDCU.64 UR10, c[0x0][0x3b0] ;  /* 0x00007600ff0a77ac */ /* 0x000e620008000a00 */
[----:B------:R-:W-:Y:S01]  /*1f50*/  IADD3 R0, P0, PT, R19, 0x60, RZ ;  /* 0x0000006013007810 */ /* 0x000fe20007f1e0ff */
[----:B------:R-:W2:Y:S04]  /*1f60*/  LDCU UR13, c[0x0][0x440] ;  /* 0x00008800ff0d77ac */ /* 0x000ea80008000800 */
[----:B------:R-:W-:Y:S01]  /*1f70*/  IMAD.X R2, RZ, RZ, R18, P0 ;  /* 0x000000ffff027224 */ /* 0x000fe200000e0612 */
[----:B------:R-:W4:Y:S03]  /*1f80*/  LDCU.64 UR6, c[0x0][0x380] ;  /* 0x00007000ff0677ac */ /* 0x000f260008000a00 */
[----:B-1----:R-:W-:-:S02]  /*1f90*/  IMAD R6, R2, UR10, RZ ;  /* 0x0000000a02067c24 */ /* 0x002fc4000f8e02ff */
[----:B------:R-:W-:Y:S01]  /*1fa0*/  IMAD.MOV.U32 R2, RZ, RZ, R8 ;  /* 0x000000ffff027224 */ /* 0x000fe200078e0008 */
[----:B--2---:R-:W-:-:S03]  /*1fb0*/  ISETP.GE.AND P1, PT, R234, UR13, PT ;  /* 0x0000000dea007c0c */ /* 0x004fc6000bf26270 */
[----:B------:R-:W-:Y:S01]  /*1fc0*/  IMAD.WIDE.U32 R4, R0, UR10, R2 ;  /* 0x0000000a00047c25 */ /* 0x000fe2000f8e0002 */
[----:B------:R-:W-:-:S03]  /*1fd0*/  ISETP.GE.AND P0, PT, R246, UR13, PT ;  /* 0x0000000df6007c0c */ /* 0x000fc6000bf06270 */
[----:B------:R-:W-:Y:S01]  /*1fe0*/  IMAD R0, R0, UR11, R6 ;  /* 0x0000000b00007c24 */ /* 0x000fe2000f8e0206 */
[----:B----4-:R-:W-:-:S03]  /*1ff0*/  LEA R2, P2, R4, UR6, 0x1 ;  /* 0x0000000604027c11 */ /* 0x010fc6000f8408ff */
        /* <DEDUP_REMOVED lines=19> */
.L_x_141:
[----:B------:R4:W-:Y:S02]  /*2130*/  STS.128 [R228+0x5800], RZ ;  /* 0x005800ffe4007388 */ /* 0x0009e40000000c00 */
.L_x_140:
[----:B------:R-:W-:Y:S05]  /*2140*/  BSYNC.RECONVERGENT B0 ;  /* 0x0000000000007941 */ /* 0x000fea0003800200 */
.L_x_139:
[----:B------:R-:W-:Y:S01]  /*2150*/  LEA.HI.SX32 R48, R229, 0xffffffff, 0x1a ;  /* 0xffffffffe5307811 */ /* 0x000fe200078fd2ff */
[----:B------:R-:W-:Y:S03]  /*2160*/  BSSY.RECONVERGENT B0, `(.L_x_142) ;  /* 0x0000020000007945 */ /* 0x000fe60003800200 */
[----:B------:R-:W-:Y:S01]  /*2170*/  SHF.R.S32.HI R8, RZ, 0x1f, R48 ;  /* 0x0000001fff087819 */ /* 0x000fe20000011430 */
[C---:B------:R-:W-:Y:S02]  /*2180*/  IMAD R7, R48.reuse, -0x40, R136 ;  /* 0xffffffc030077824 */ /* 0x040fe400078e0288 */
[C---:B------:R-:W-:Y:S02]  /*2190*/  IMAD R0, R48.reuse, UR4, RZ ;  /* 0x0000000430007c24 */ /* 0x040fe4000f8e02ff */
[----:B------:R-:W-:Y:S01]  /*21a0*/  IMAD.WIDE.U32 R4, R48, UR12, RZ ;  /* 0x0000000c30047c25 */ /* 0x000fe2000f8e00ff */
[----:B------:R-:W-:-:S03]  /*21b0*/  ISETP.GE.AND P3, PT, R50, R7, PT ;  /* 0x000000073200720c */ /* 0x000fc60003f66270 */
[----:B------:R-:W-:-:S05]  /*21c0*/  IMAD R0, R8, UR12, R0 ;  /* 0x0000000c08007c24 */ /* 0x000fca000f8e0200 */
[----:B------:R-:W-:-:S05]  /*21d0*/  IADD3 R0, PT, PT, R5, R0, RZ ;  /* 0x0000000005007210 */ /* 0x000fca0007ffe0ff */
[----:B------:R-:W-:Y:S05]  /*21e0*/  @P3 BRA `(.L_x_143) ;  /* 0x00000000005c3947 */ /* 0x000fea0003800000 */
[----:B------:R-:W5:Y:S01]  /*21f0*/  LDCU UR6, c[0x0][0x440] ;  /* 0x00008800ff0677ac */ /* 0x000f620008000800 */
[----:B-12---:R-:W-:-:S04]  /*2200*/  LEA R2, P2, R4, R231, 0x1 ;  /* 0x000000e704027211 */ /* 0x006fc800078408ff */
        /* <DEDUP_REMOVED lines=20> */
.L_x_144:
[----:B------:R2:W-:Y:S02]  /*2350*/  STS.128 [R228+0x8000], RZ ;  /* 0x008000ffe4007388 */ /* 0x0005e40000000c00 */
.L_x_143:
[----:B------:R-:W-:Y:S05]  /*2360*/  BSYNC.RECONVERGENT B0 ;  /* 0x0000000000007941 */ /* 0x000fea0003800200 */
.L_x_142:
[----:B------:R-:W-:Y:S01]  /*2370*/  ISETP.GE.AND P0, PT, R11, R7, PT ;  /* 0x000000070b00720c */ /* 0x000fe20003f06270 */
[----:B------:R-:W-:Y:S01]  /*2380*/  USHF.L.U64.HI UR9, UR8, 0x5, UR9 ;  /* 0x0000000508097899 */ /* 0x000fe20008010209 */
[----:B------:R-:W-:Y:S01]  /*2390*/  BSSY.RECONVERGENT B0, `(.L_x_145) ;  /* 0x000001c000007945 */ /* 0x000fe20003800200 */
[----:B------:R-:W-:-:S10]  /*23a0*/  USHF.L.U32 UR8, UR8, 0x5, URZ ;  /* 0x0000000508087899 */ /* 0x000fd400080006ff */
[----:B------:R-:W-:Y:S05]  /*23b0*/  @P0 BRA `(.L_x_146) ;  /* 0x0000000000640947 */ /* 0x000fea0003800000 */
[----:B------:R-:W5:Y:S01]  /*23c0*/  LDCU UR6, c[0x0][0x440] ;  /* 0x00008800ff0677ac */ /* 0x000f620008000800 */
[----:B------:R-:W-:-:S04]  /*23d0*/  IADD3 R4, P0, PT, R4, UR8, RZ ;  /* 0x0000000804047c10 */ /* 0x000fc8000ff1e0ff */
[----:B------:R-:W-:Y:S02]  /*23e0*/  IADD3.X R0, PT, PT, R0, UR9, RZ, P0, !PT ;  /* 0x0000000900007c10 */ /* 0x000fe400087fe4ff */
        /* <DEDUP_REMOVED lines=21> */
.L_x_147:
[----:B------:R2:W-:Y:S02]  /*2540*/  STS.128 [R228+0x8800], RZ ;  /* 0x008800ffe4007388 */ /* 0x0005e40000000c00 */
.L_x_146:
[----:B------:R-:W-:Y:S05]  /*2550*/  BSYNC.RECONVERGENT B0 ;  /* 0x0000000000007941 */ /* 0x000fea0003800200 */
.L_x_145:
[----:B------:R-:W5:Y:S01]  /*2560*/  LDCU.64 UR6, c[0x0][0x538] ;  /* 0x0000a700ff0677ac */ /* 0x000f620008000a00 */
[----:B------:R-:W0:Y:S01]  /*2570*/  LDGDEPBAR ;  /* 0x00000000000079af */ /* 0x000e220000000000 */
[----:B-----5:R-:W-:-:S04]  /*2580*/  ISETP.NE.U32.AND P1, PT, RZ, UR6, PT ;  /* 0x00000006ff007c0c */ /* 0x020fc8000bf25070 */
[----:B------:R-:W-:Y:S01]  /*2590*/  ISETP.NE.AND.EX P1, PT, RZ, UR7, PT, P1 ;  /* 0x00000007ff007c0c */ /* 0x000fe2000bf25310 */
[----:B------:R-:W-:Y:S01]  /*25a0*/  BSSY.RECONVERGENT B0, `(.L_x_148) ;  /* 0x0000030000007945 */ /* 0x000fe20003800200 */
[----:B------:R-:W-:-:S11]  /*25b0*/  DEPBAR.LE SB0, 0x0 ;  /* 0x000080000000791a */ /* 0x000fd60000000000 */
[----:B------:R-:W1:Y:S01]  /*25c0*/  @P1 LDC.64 R4, c[0x0][0x540] ;  /* 0x00015000ff041b82 */ /* 0x000e620000000a00 */
[----:B------:R-:W-:-:S07]  /*25d0*/  @P1 MOV R17, RZ ;  /* 0x000000ff00111202 */ /* 0x000fce0000000f00 */
[----:B------:R-:W5:Y:S01]  /*25e0*/  @P1 LDC R0, c[0x0][0x458] ;  /* 0x00011600ff001b82 */ /* 0x000f620000000800 */
[----:B-12---:R-:W-:-:S04]  /*25f0*/  @P1 IMAD.WIDE.U32 R2, R24, R4, R16 ;  /* 0x0000000418021225 */ /* 0x006fc800078e0010 */
[----:B------:R-:W-:Y:S01]  /*2600*/  @P1 IMAD R5, R24, R5, R3 ;  /* 0x0000000518051224 */ /* 0x000fe200078e0203 */
[----:B------:R-:W-:-:S04]  /*2610*/  @P1 LEA R4, P0, R2, UR6, 0x2 ;  /* 0x0000000602041c11 */ /* 0x000fc8000f8010ff */
[----:B------:R-:W-:-:S05]  /*2620*/  @P1 LEA.HI.X R5, R2, UR7, R5, 0x2, P0 ;  /* 0x0000000702051c11 */ /* 0x000fca00080f1405 */
[----:B------:R1:W2:Y:S01]  /*2630*/  @P1 LDG.E R6, desc[UR16][R4.64] ;  /* 0x0000001004061981 */ /* 0x0002a2000c1e1900 */
[----:B-----5:R5:W2:Y:S01]  /*2640*/  @P1 MUFU.RCP R3, R0 ;  /* 0x0000000000031308 */ /* 0x020aa20000001000 */
[----:B------:R-:W-:Y:S02]  /*2650*/  SHF.L.U64.HI R2, R14, 0x6, R15 ;  /* 0x000000060e027819 */ /* 0x000fe4000001020f */
[----:B------:R-:W-:-:S03]  /*2660*/  MOV R137, RZ ;  /* 0x000000ff00897202 */ /* 0x000fc60000000f00 */
[----:B------:R-:W-:Y:S01]  /*2670*/  IMAD R2, R2, R48, RZ ;  /* 0x0000003002027224 */ /* 0x000fe200078e02ff */
[----:B-----5:R-:W-:-:S05]  /*2680*/  SHF.L.U32 R0, R14, 0x6, RZ ;  /* 0x000000060e007819 */ /* 0x020fca00000006ff */
[----:B------:R-:W-:Y:S02]  /*2690*/  IMAD R2, R8, R0, R2 ;  /* 0x0000000008027224 */ /* 0x000fe400078e0202 */
[----:B-1----:R-:W-:-:S05]  /*26a0*/  IMAD.WIDE.U32 R4, R0, R48, RZ ;  /* 0x0000003000047225 */ /* 0x002fca00078e00ff */
[----:B------:R-:W-:Y:S01]  /*26b0*/  IADD3 R0, PT, PT, R5, R2, RZ ;  /* 0x0000000205007210 */ /* 0x000fe20007ffe0ff */
[----:B------:R-:W-:Y:S01]  /*26c0*/  BAR.SYNC.DEFER_BLOCKING 0x0 ;  /* 0x0000000000007b1d */ /* 0x000fe20000010000 */
[----:B--2---:R-:W-:-:S05]  /*26d0*/  @P1 FMUL.FTZ R137, R6, R3 ;  /* 0x0000000306891220 */ /* 0x004fca0000410000 */
        /* <DEDUP_REMOVED lines=23> */
.L_x_150:
[----:B------:R2:W-:Y:S01]  /*2850*/  STS.128 [R228+0xb000], RZ ;  /* 0x00b000ffe4007388 */ /* 0x0005e20000000c00 */
[----:B------:R-:W-:Y:S05]  /*2860*/  BRA `(.L_x_151) ;  /* 0x00000000000c7947 */ /* 0x000fea0003800000 */
.L_x_149:
[----:B------:R1:W-:Y:S04]  /*2870*/  STS.128 [R228+0x9000], RZ ;  /* 0x009000ffe4007388 */ /* 0x0003e80000000c00 */
[----:B------:R1:W-:Y:S04]  /*2880*/  STS.128 [R228+0xa000], RZ ;  /* 0x00a000ffe4007388 */ /* 0x0003e80000000c00 */
[----:B------:R1:W-:Y:S02]  /*2890*/  STS.128 [R228+0xb000], RZ ;  /* 0x00b000ffe4007388 */ /* 0x0003e40000000c00 */
.L_x_151:
[----:B------:R-:W-:Y:S05]  /*28a0*/  BSYNC.RECONVERGENT B0 ;  /* 0x0000000000007941 */ /* 0x000fea0003800200 */
.L_x_148:
[----:B------:R-:W-:Y:S01]  /*28b0*/  ISETP.GE.AND P0, PT, R11, R7, PT ;  /* 0x000000070b00720c */ /* 0x000fe20003f06270 */
[----:B------:R-:W-:Y:S01]  /*28c0*/  IMAD.SHL.U32 R6, R226, 0x10, RZ ;  /* 0x00000010e2067824 */ /* 0x000fe200078e00ff */
[----:B------:R-:W-:Y:S01]  /*28d0*/  BSSY.RECONVERGENT B0, `(.L_x_152) ;  /* 0x0000022000007945 */ /* 0x000fe20003800200 */
[----:B------:R-:W-:Y:S02]  /*28e0*/  LOP3.LUT R7, R162, 0x120, RZ, 0xc0, !PT ;  /* 0x00000120a2077812 */ /* 0x000fe400078ec0ff */
[----:B------:R-:W-:Y:S02]  /*28f0*/  LOP3.LUT R161, R10, 0x8, R222, 0x78, !PT ;  /* 0x000000080aa17812 */ /* 0x000fe400078e78de */
[----:B------:R-:W-:Y:S02]  /*2900*/  LOP3.LUT R8, R226, 0x8, RZ, 0xc0, !PT ;  /* 0x00000008e2087812 */ /* 0x000fe400078ec0ff */
[----:B------:R-:W-:-:S04]  /*2910*/  LOP3.LUT R223, R6, 0x3e00, RZ, 0xc0, !PT ;  /* 0x00003e0006df7812 */ /* 0x000fc800078ec0ff */
[----:B------:R1:W-:Y:S04]  /*2920*/  @P0 STS.128 [R228+0x9800], RZ ;  /* 0x009800ffe4000388 */ /* 0x0003e80000000c00 */
[----:B------:R1:W-:Y:S04]  /*2930*/  @P0 STS.128 [R228+0xa800], RZ ;  /* 0x00a800ffe4000388 */ /* 0x0003e80000000c00 */
[----:B------:R1:W-:Y:S01]  /*2940*/  @P0 STS.128 [R228+0xb800], RZ ;  /* 0x00b800ffe4000388 */ /* 0x0003e20000000c00 */
[----:B------:R-:W-:Y:S05]  /*2950*/  @P0 BRA `(.L_x_153) ;  /* 0x0000000000640947 */ /* 0x000fea0003800000 */
[----:B------:R-:W5:Y:S01]  /*2960*/  LDCU UR6, c[0x0][0x440] ;  /* 0x00008800ff0677ac */ /* 0x000f620008000800 */
[----:B------:R-:W-:-:S04]  /*2970*/  LEA R4, P0, R14, R4, 0x5 ;  /* 0x000000040e047211 */ /* 0x000fc800078028ff */
[----:B------:R-:W-:Y:S02]  /*2980*/  LEA.HI.X R0, R14, R0, R15, 0x5, P0 ;  /* 0x000000000e007211 */ /* 0x000fe400000f2c0f */
        /* <DEDUP_REMOVED lines=21> */
.L_x_154:
[----:B------:R2:W-:Y:S02]  /*2ae0*/  STS.128 [R228+0xb800], RZ ;  /* 0x00b800ffe4007388 */ /* 0x0005e40000000c00 */
.L_x_153:
[----:B------:R-:W-:Y:S05]  /*2af0*/  BSYNC.RECONVERGENT B0 ;  /* 0x0000000000007941 */ /* 0x000fea0003800200 */
.L_x_152:
[----:B------:R-:W-:Y:S01]  /*2b00*/  LOP3.LUT R0, R6, 0x100, RZ, 0xc0, !PT ;  /* 0x0000010006007812 */ /* 0x000fe200078ec0ff */
[----:B------:R-:W-:Y:S01]  /*2b10*/  IMAD.MOV.U32 R160, RZ, RZ, 0x20 ;  /* 0x00000020ffa07424 */ /* 0x000fe200078e00ff */
[----:B-12---:R-:W-:Y:S01]  /*2b20*/  LOP3.LUT R2, R10, R8, RZ, 0x3c, !PT ;  /* 0x000000080a027212 */ /* 0x006fe200078e3cff */
        /* <DEDUP_REMOVED lines=8> */
[----:B------:R-:W-:Y:S01]  /*2bb0*/  LDSM.16.M88.4 R12, [R49] ;  /* 0x00000000310c783b */ /* 0x000fe20000000200 */
[----:B------:R-:W-:Y:S01]  /*2bc0*/  LOP3.LUT R249, R50, 0x7, RZ, 0xc0, !PT ;  /* 0x0000000732f97812 */ /* 0x000fe200078ec0ff */
[--C-:B------:R-:W-:Y:S02]  /*2bd0*/  IMAD.IADD R3, R49, 0x1, R160.reuse ;  /* 0x0000000131037824 */ /* 0x100fe400078e02a0 */
[----:B------:R-:W1:Y:S01]  /*2be0*/  LDSM.16.M88.4 R16, [R2+0x6000] ;  /* 0x006000000210783b */ /* 0x000e620000000200 */
[----:B------:R-:W-:-:S03]  /*2bf0*/  IMAD.IADD R0, R2, 0x1, R160 ;  /* 0x0000000102007824 */ /* 0x000fc600078e02a0 */
[----:B------:R-:W2:Y:S04]  /*2c00*/  LDSM.16.M88.4 R8, [R49+0x1000] ;  /* 0x001000003108783b */ /* 0x000ea80000000200 */
[----:B------:R-:W5:Y:S04]  /*2c10*/  LDSM.16.M88.4 R28, [R2+0x6400] ;  /* 0x00640000021c783b */ /* 0x000f680000000200 */
[----:B------:R-:W3:Y:S04]  /*2c20*/  LDSM.16.M88.4 R24, [R2+0x6800] ;  /* 0x006800000218783b */ /* 0x000ee80000000200 */
[----:B------:R-:W4:Y:S04]  /*2c30*/  LDSM.16.M88.4 R20, [R2+0x6c00] ;  /* 0x006c00000214783b */ /* 0x000f280000000200 */
[----:B------:R-:W-:Y:S04]  /*2c40*/  LDSM.16.M88.4 R4, [R3+0x1000] ;  /* 0x001000000304783b */ /* 0x000fe80000000200 */
[----:B------:R-:W4:Y:S04]  /*2c50*/  LDSM.16.M88.4 R36, [R0+0x6000] ;  /* 0x006000000024783b */ /* 0x000f280000000200 */
[----:B------:R-:W4:Y:S04]  /*2c60*/  LDSM.16.M88.4 R40, [R0+0x6400] ;  /* 0x006400000028783b */ /* 0x000f280000000200 */
[----:B------:R-:W4:Y:S04]  /*2c70*/  LDSM.16.M88.4 R52, [R0+0x6800] ;  /* 0x006800000034783b */ /* 0x000f280000000200 */
[----:B------:R-:W4:Y:S01]  /*2c80*/  LDSM.16.M88.4 R44, [R0+0x6c00] ;  /* 0x006c0000002c783b */ /* 0x000f220000000200 */
[-C--:B-1----:R-:W-:Y:S03]  /*2c90*/  HMMA.16816.F32 R100, R12, R16.reuse, RZ ;  /* 0x000000100c64723c */ /* 0x082fe600000018ff */
[----:B------:R-:W-:Y:S05]  /*2ca0*/  LDSM.16.M88.4 R156, [R0+0x8c00] ;  /* 0x008c0000009c783b */ /* 0x000fea0000000200 */
[C---:B--2---:R-:W-:Y:S08]  /*2cb0*/  HMMA.16816.F32 R76, R8.reuse, R16, RZ ;  /* 0x00000010084c723c */ /* 0x044ff000000018ff */
[-C--:B------:R-:W-:Y:S08]  /*2cc0*/  HMMA.16816.F32 R72, R8, R18.reuse, RZ ;  /* 0x000000120848723c */ /* 0x080ff000000018ff */
[----:B------:R-:W-:Y:S01]  /*2cd0*/  HMMA.16816.F32 R96, R12, R18, RZ ;  /* 0x000000120c60723c */ /* 0x000fe200000018ff */
[----:B------:R-:W1:Y:S07]  /*2ce0*/  LDSM.16.M88.4 R16, [R3] ;  /* 0x000000000310783b */ /* 0x000e6e0000000200 */
[C---:B-----5:R-:W-:Y:S08]  /*2cf0*/  HMMA.16816.F32 R68, R8.reuse, R28, RZ ;  /* 0x0000001c0844723c */ /* 0x060ff000000018ff */
[C---:B---3--:R-:W-:Y:S08]  /*2d00*/  HMMA.16816.F32 R60, R8.reuse, R24, RZ ;  /* 0x00000018083c723c */ /* 0x048ff000000018ff */
[C---:B----4-:R-:W-:Y:S08]  /*2d10*/  HMMA.16816.F32 R32, R8.reuse, R20, RZ ;  /* 0x000000140820723c */ /* 0x050ff000000018ff */
[C---:B------:R-:W-:Y:S08]  /*2d20*/  HMMA.16816.F32 R64, R8.reuse, R30, RZ ;  /* 0x0000001e0840723c */ /* 0x040ff000000018ff */
[C---:B------:R-:W-:Y:S08]  /*2d30*/  HMMA.16816.F32 R56, R8.reuse, R26, RZ ;  /* 0x0000001a0838723c */ /* 0x040ff000000018ff */
[----:B------:R-:W-:Y:S08]  /*2d40*/  HMMA.16816.F32 R8, R8, R22, RZ ;  /* 0x000000160808723c */ /* 0x000ff000000018ff */
[----:B------:R-:W-:Y:S08]  /*2d50*/  HMMA.16816.F32 R140, R4, R36, R76 ;  /* 0x00000024048c723c */ /* 0x000ff0000000184c */
[C---:B------:R-:W-:Y:S08]  /*2d60*/  HMMA.16816.F32 R88, R12.reuse, R28, RZ ;  /* 0x0000001c0c58723c */ /* 0x040ff000000018ff */
[C---:B------:R-:W-:Y:S08]  /*2d70*/  HMMA.16816.F32 R84, R12.reuse, R24, RZ ;  /* 0x000000180c54723c */ /* 0x040ff000000018ff */
[C---:B------:R-:W-:Y:S01]  /*2d80*/  HMMA.16816.F32 R148, R12.reuse, R26, RZ ;  /* 0x0000001a0c94723c */ /* 0x040fe200000018ff */
[----:B------:R-:W-:Y:S07]  /*2d90*/  LDSM.16.M88.4 R24, [R2+0x7800] ;  /* 0x007800000218783b */ /* 0x000fee0000000200 */
[C---:B------:R-:W-:Y:S08]  /*2da0*/  HMMA.16816.F32 R80, R12.reuse, R20, RZ ;  /* 0x000000140c50723c */ /* 0x040ff000000018ff */
[----:B------:R-:W-:Y:S01]  /*2db0*/  HMMA.16816.F32 R144, R12, R22, RZ ;  /* 0x000000160c90723c */ /* 0x000fe200000018ff */
[----:B------:R-:W-:Y:S07]  /*2dc0*/  LDSM.16.M88.4 R20, [R2+0x7c00] ;  /* 0x007c00000214783b */ /* 0x000fee0000000200 */
[C---:B------:R-:W-:Y:S08]  /*2dd0*/  HMMA.16816.F32 R124, R4.reuse, R40, R68 ;  /* 0x00000028047c723c */ /* 0x040ff00000001844 */
[C---:B------:R-:W-:Y:S08]  /*2de0*/  HMMA.16816.F32 R60, R4.reuse, R52, R60 ;  /* 0x00000034043c723c */ /* 0x040ff0000000183c */
[C---:B------:R-:W-:Y:S01]  /*2df0*/  HMMA.16816.F32 R76, R4.reuse, R44, R32 ;  /* 0x0000002c044c723c */ /* 0x040fe20000001820 */
[----:B------:R-:W-:Y:S07]  /*2e00*/  LDSM.16.M88.4 R32, [R2+0x7000] ;  /* 0x007000000220783b */ /* 0x000fee0000000200 */
[C---:B------:R-:W-:Y:S01]  /*2e10*/  HMMA.16816.F32 R132, R4.reuse, R38, R72 ;  /* 0x000000260484723c */ /* 0x040fe20000001848 */
[----:B------:R-:W-:Y:S07]  /*2e20*/  LDSM.16.M88.4 R72, [R0+0x7400] ;  /* 0x007400000048783b */ /* 0x000fee0000000200 */
[C---:B------:R-:W-:Y:S08]  /*2e30*/  HMMA.16816.F32 R120, R4.reuse, R42, R64 ;  /* 0x0000002a0478723c */ /* 0x040ff00000001840 */
[C---:B------:R-:W-:Y:S01]  /*2e40*/  HMMA.16816.F32 R116, R4.reuse, R54, R56 ;  /* 0x000000360474723c */ /* 0x040fe20000001838 */
[----:B------:R-:W-:Y:S07]  /*2e50*/  LDSM.16.M88.4 R56, [R0+0x7000] ;  /* 0x007000000038783b */ /* 0x000fee0000000200 */
[----:B------:R-:W-:Y:S01]  /*2e60*/  HMMA.16816.F32 R104, R4, R46, R8 ;  /* 0x0000002e0468723c */ /* 0x000fe20000001808 */
[----:B------:R-:W2:Y:S04]  /*2e70*/  LDSM.16.M88.4 R4, [R49+0x3000] ;  /* 0x003000003104783b */ /* 0x000ea80000000200 */
[----:B------:R-:W-:Y:S03]  /*2e80*/  LDSM.16.M88.4 R8, [R49+0x2000] ;  /* 0x002000003108783b */ /* 0x000fe60000000200 */
[----:B------:R-:W-:Y:S01]  /*2e90*/  HMMA.16816.F32 R92, R12, R30, RZ ;  /* 0x0000001e0c5c723c */ /* 0x000fe200000018ff */
[----:B------:R-:W3:Y:S04]  /*2ea0*/  LDSM.16.M88.4 R28, [R2+0x7400] ;  /* 0x00740000021c783b */ /* 0x000ee80000000200 */
[----:B------:R-:W-:Y:S03]  /*2eb0*/  LDSM.16.M88.4 R12, [R3+0x3000] ;  /* 0x00300000030c783b */ /* 0x000fe60000000200 */
[C---:B-1----:R-:W-:Y:S01]  /*2ec0*/  HMMA.16816.F32 R128, R16.reuse, R40, R88 ;  /* 0x000000281080723c */ /* 0x042fe20000001858 */
[----:B------:R-:W1:Y:S07]  /*2ed0*/  LDSM.16.M88.4 R88, [R0+0x7c00] ;  /* 0x007c00000058783b */ /* 0x000e6e0000000200 */
[C---:B------:R-:W-:Y:S08]  /*2ee0*/  HMMA.16816.F32 R152, R16.reuse, R52, R84 ;  /* 0x000000341098723c */ /* 0x040ff00000001854 */
[C---:B------:R-:W-:Y:S01]  /*2ef0*/  HMMA.16816.F32 R84, R16.reuse, R42, R92 ;  /* 0x0000002a1054723c */ /* 0x040fe2000000185c */
[----:B------:R-:W4:Y:S07]  /*2f00*/  LDSM.16.M88.4 R92, [R0+0x7800] ;  /* 0x00780000005c783b */ /* 0x000f2e0000000200 */
[C---:B------:R-:W-:Y:S08]  /*2f10*/  HMMA.16816.F32 R108, R16.reuse, R44, R80 ;  /* 0x0000002c106c723c */ /* 0x040ff00000001850 */
[C---:B------:R-:W-:Y:S08]  /*2f20*/  HMMA.16816.F32 R112, R16.reuse, R36, R100 ;  /* 0x000000241070723c */ /* 0x040ff00000001864 */
[C---:B------:R-:W-:Y:S08]  /*2f30*/  HMMA.16816.F32 R96, R16.reuse, R38, R96 ;  /* 0x000000261060723c */ /* 0x040ff00000001860 */
[C---:B------:R-:W-:Y:S08]  /*2f40*/  HMMA.16816.F32 R80, R16.reuse, R54, R148 ;  /* 0x000000361050723c */ /* 0x040ff00000001894 */
[----:B------:R-:W-:Y:S01]  /*2f50*/  HMMA.16816.F32 R68, R16, R46, R144 ;  /* 0x0000002e1044723c */ /* 0x000fe20000001890 */
[----:B------:R-:W5:Y:S07]  /*2f60*/  LDSM.16.M88.4 R16, [R3+0x2000] ;  /* 0x002000000310783b */ /* 0x000f6e0000000200 */
[C---:B--2---:R-:W-:Y:S08]  /*2f70*/  HMMA.16816.F32 R40, R4.reuse, R24, R60 ;  /* 0x000000180428723c */ /* 0x044ff0000000183c */
[C---:B------:R-:W-:Y:S08]  /*2f80*/  HMMA.16816.F32 R76, R4.reuse, R20, R76 ;  /* 0x00000014044c723c */ /* 0x040ff0000000184c */
[C---:B------:R-:W-:Y:S08]  /*2f90*/  HMMA.16816.F32 R64, R4.reuse, R32, R140 ;  /* 0x000000200440723c */ /* 0x040ff0000000188c */
[C---:B---3--:R-:W-:Y:S08]  /*2fa0*/  HMMA.16816.F32 R52, R4.reuse, R28, R124 ;  /* 0x0000001c0434723c */ /* 0x048ff0000000187c */
[C---:B------:R-:W-:Y:S08]  /*2fb0*/  HMMA.16816.F32 R60, R4.reuse, R34, R132 ;  /* 0x00000022043c723c */ /* 0x040ff00000001884 */
[C---:B------:R-:W-:Y:S08]  /*2fc0*/  HMMA.16816.F32 R44, R4.reuse, R30, R120 ;  /* 0x0000001e042c723c */ /* 0x040ff00000001878 */
[C---:B------:R-:W-:Y:S08]  /*2fd0*/  HMMA.16816.F32 R36, R4.reuse, R26, R116 ;  /* 0x0000001a0424723c */ /* 0x040ff00000001874 */
[----:B------:R-:W-:Y:S08]  /*2fe0*/  HMMA.16816.F32 R100, R4, R22, R104 ;  /* 0x000000160464723c */ /* 0x000ff00000001868 */
[C---:B------:R-:W-:Y:S08]  /*2ff0*/  HMMA.16816.F32 R104, R8.reuse, R32, R112 ;  /* 0x000000200868723c */ /* 0x040ff00000001870 */
[C---:B------:R-:W-:Y:S08]  /*3000*/  HMMA.16816.F32 R148, R8.reuse, R26, R80 ;  /* 0x0000001a0894723c */ /* 0x040ff00000001850 */
[C---:B------:R-:W-:Y:S01]  /*3010*/  HMMA.16816.F32 R96, R8.reuse, R34, R96 ;  /* 0x000000220860723c */ /* 0x040fe20000001860 */
[----:B------:R-:W-:Y:S07]  /*3020*/  LDSM.16.M88.4 R32, [R0+0x8400] ;  /* 0x008400000020783b */ /* 0x000fee0000000200 */
[C---:B------:R-:W-:Y:S08]  /*3030*/  HMMA.16816.F32 R4, R8.reuse, R28, R128 ;  /* 0x0000001c0804723c */ /* 0x040ff00000001880 */
[C---:B------:R-:W-:Y:S01]  /*3040*/  HMMA.16816.F32 R112, R8.reuse, R30, R84 ;  /* 0x0000001e0870723c */ /* 0x040fe20000001854 */
[----:B------:R-:W-:Y:S07]  /*3050*/  LDSM.16.M88.4 R28, [R2+0x8000] ;  /* 0x00800000021c783b */ /* 0x000fee0000000200 */
[----:B------:R-:W-:Y:S08]  /*3060*/  HMMA.16816.F32 R120, R8, R20, R108 ;  /* 0x000000140878723c */ /* 0x000ff0000000186c */
[----:B-1----:R-:W-:Y:S08]  /*3070*/  HMMA.16816.F32 R80, R12, R88, R76 ;  /* 0x000000580c50723c */ /* 0x002ff0000000184c */
[C---:B------:R-:W-:Y:S01]  /*3080*/  HMMA.16816.F32 R152, R8.reuse, R24, R152 ;  /* 0x000000180898723c */ /* 0x040fe20000001898 */
[----:B------:R-:W-:Y:S07]  /*3090*/  LDSM.16.M88.4 R24, [R2+0x8400] ;  /* 0x008400000218783b */ /* 0x000fee0000000200 */
[----:B------:R-:W-:Y:S01]  /*30a0*/  HMMA.16816.F32 R108, R8, R22, R68 ;  /* 0x00000016086c723c */ /* 0x000fe20000001844 */
[----:B------:R-:W-:Y:S04]  /*30b0*/  LDSM.16.M88.4 R8, [R49+0x5000] ;  /* 0x005000003108783b */ /* 0x000fe80000000200 */
[----:B------:R-:W1:Y:S03]  /*30c0*/  LDSM.16.M88.4 R20, [R2+0x8800] ;  /* 0x008800000214783b */ /* 0x000e660000000200 */
[C---:B------:R-:W-:Y:S08]  /*30d0*/  HMMA.16816.F32 R144, R12.reuse, R56, R64 ;  /* 0x000000380c90723c */ /* 0x040ff00000001840 */
[C---:B------:R-:W-:Y:S08]  /*30e0*/  HMMA.16816.F32 R140, R12.reuse, R58, R60 ;  /* 0x0000003a0c8c723c */ /* 0x040ff0000000183c */
[C---:B------:R-:W-:Y:S01]  /*30f0*/  HMMA.16816.F32 R132, R12.reuse, R72, R52 ;  /* 0x000000480c84723c */ /* 0x040fe20000001834 */
[----:B------:R-:W-:Y:S07]  /*3100*/  LDSM.16.M88.4 R52, [R3+0x4000] ;  /* 0x004000000334783b */ /* 0x000fee0000000200 */
[C---:B------:R-:W-:Y:S01]  /*3110*/  HMMA.16816.F32 R128, R12.reuse, R74, R44 ;  /* 0x0000004a0c80723c */ /* 0x040fe2000000182c */
[----:B------:R2:W3:Y:S07]  /*3120*/  LDSM.16.M88.4 R44, [R2+0x8c00] ;  /* 0x008c0000022c783b */ /* 0x0004ee0000000200 */
[C---:B----4-:R-:W-:Y:S01]  /*3130*/  HMMA.16816.F32 R124, R12.reuse, R92, R40 ;  /* 0x0000005c0c7c723c */ /* 0x050fe20000001828 */
[----:B------:R-:W-:Y:S07]  /*3140*/  LDSM.16.M88.4 R40, [R0+0x8800] ;  /* 0x008800000028783b */ /* 0x000fee0000000200 */
[C---:B------:R-:W-:Y:S01]  /*3150*/  HMMA.16816.F32 R84, R12.reuse, R94, R36 ;  /* 0x0000005e0c54723c */ /* 0x040fe20000001824 */
[----:B------:R4:W-:Y:S07]  /*3160*/  LDSM.16.M88.4 R36, [R0+0x8000] ;  /* 0x008000000024783b */ /* 0x0009ee0000000200 */
[----:B------:R-:W-:Y:S01]  /*3170*/  HMMA.16816.F32 R76, R12, R90, R100 ;  /* 0x0000005a0c4c723c */ /* 0x000fe20000001864 */
[----:B------:R-:W3:Y:S01]  /*3180*/  LDSM.16.M88.4 R12, [R49+0x4000] ;  /* 0x00400000310c783b */ /* 0x000ee20000000200 */
[----:B--2---:R-:W-:-:S05]  /*3190*/  IMAD.SHL.U32 R2, R226, 0x2, RZ ;  /* 0x00000002e2027824 */ /* 0x004fca00078e00ff */
[----:B------:R-:W-:Y:S01]  /*31a0*/  LOP3.LUT R51, R2, 0x6, RZ, 0xc0, !PT ;  /* 0x0000000602337812 */ /* 0x000fe200078ec0ff */
[C---:B-----5:R-:W-:Y:S08]  /*31b0*/  HMMA.16816.F32 R116, R16.reuse, R56, R104 ;  /* 0x000000381074723c */ /* 0x060ff00000001868 */
[----:B------:R-:W-:Y:S01]  /*31c0*/  HMMA.16816.F32 R60, R16, R58, R96 ;  /* 0x0000003a103c723c */ /* 0x000fe20000001860 */
[----:B----4-:R-:W-:-:S04]  /*31d0*/  LOP3.LUT R0, R222, 0x1f0, RZ, 0xc0, !PT ;  /* 0x000001f0de007812 */ /* 0x010fc800078ec0ff */
[----:B------:R-:W-:-:S03]  /*31e0*/  IADD3 R249, PT, PT, R249, R0, R138 ;  /* 0x00000000f9f97210 */ /* 0x000fc60007ffe08a */
[----:B------:R-:W-:Y:S01]  /*31f0*/  HMMA.16816.F32 R56, R16, R72, R4 ;  /* 0x000000481038723c */ /* 0x000fe20000001804 */
[----:B------:R-:W2:Y:S01]  /*3200*/  LDSM.16.M88.4 R4, [R3+0x5000] ;  /* 0x005000000304783b */ /* 0x000ea20000000200 */
[----:B------:R-:W-:-:S06]  /*3210*/  DEPBAR.LE SB0, 0x0 ;  /* 0x000080000000791a */ /* 0x000fcc0000000000 */
[C---:B------:R-:W-:Y:S08]  /*3220*/  HMMA.16816.F32 R64, R16.reuse, R74, R112 ;  /* 0x0000004a1040723c */ /* 0x040ff00000001870 */
[C---:B------:R-:W-:Y:S08]  /*3230*/  HMMA.16816.F32 R68, R16.reuse, R92, R152 ;  /* 0x0000005c1044723c */ /* 0x040ff00000001898 */
[C---:B------:R-:W-:Y:S08]  /*3240*/  HMMA.16816.F32 R112, R16.reuse, R94, R148 ;  /* 0x0000005e1070723c */ /* 0x040ff00000001894 */
[C---:B------:R-:W-:Y:S08]  /*3250*/  HMMA.16816.F32 R120, R16.reuse, R88, R120 ;  /* 0x000000581078723c */ /* 0x040ff00000001878 */
[----:B------:R-:W-:Y:S08]  /*3260*/  HMMA.16816.F32 R108, R16, R90, R108 ;  /* 0x0000005a106c723c */ /* 0x000ff0000000186c */
[C---:B-1----:R-:W-:Y:S08]  /*3270*/  HMMA.16816.F32 R88, R8.reuse, R20, R124 ;  /* 0x000000140858723c */ /* 0x042ff0000000187c */
[C---:B------:R-:W-:Y:S08]  /*3280*/  HMMA.16816.F32 R84, R8.reuse, R22, R84 ;  /* 0x000000160854723c */ /* 0x040ff00000001854 */
[----:B---3--:R-:W-:Y:S08]  /*3290*/  HMMA.16816.F32 R80, R8, R44, R80 ;  /* 0x0000002c0850723c */ /* 0x008ff00000001850 */
[----:B------:R-:W-:Y:S08]  /*32a0*/  HMMA.16816.F32 R16, R12, R20, R68 ;  /* 0x000000140c10723c */ /* 0x000ff00000001844 */
[C---:B------:R-:W-:Y:S08]  /*32b0*/  HMMA.16816.F32 R104, R8.reuse, R28, R144 ;  /* 0x0000001c0868723c */ /* 0x040ff00000001890 */
[C---:B------:R-:W-:Y:S08]  /*32c0*/  HMMA.16816.F32 R100, R8.reuse, R30, R140 ;  /* 0x0000001e0864723c */ /* 0x040ff0000000188c */
[C---:B------:R-:W-:Y:S08]  /*32d0*/  HMMA.16816.F32 R96, R8.reuse, R24, R132 ;  /* 0x000000180860723c */ /* 0x040ff00000001884 */
[C---:B------:R-:W-:Y:S08]  /*32e0*/  HMMA.16816.F32 R92, R8.reuse, R26, R128 ;  /* 0x0000001a085c723c */ /* 0x040ff00000001880 */
[----:B------:R-:W-:Y:S08]  /*32f0*/  HMMA.16816.F32 R76, R8, R46, R76 ;  /* 0x0000002e084c723c */ /* 0x000ff0000000184c */
[C---:B------:R-:W-:Y:S08]  /*3300*/  HMMA.16816.F32 R20, R12.reuse, R22, R112 ;  /* 0x000000160c14723c */ /* 0x040ff00000001870 */
[C---:B------:R-:W-:Y:S08]  /*3310*/  HMMA.16816.F32 R8, R12.reuse, R44, R120 ;  /* 0x0000002c0c08723c */ /* 0x040ff00000001878 */
[C---:B------:R-:W-:Y:S08]  /*3320*/  HMMA.16816.F32 R60, R12.reuse, R30, R60 ;  /* 0x0000001e0c3c723c */ /* 0x040ff0000000183c */
[C---:B------:R-:W-:Y:S08]  /*3330*/  HMMA.16816.F32 R56, R12.reuse, R24, R56 ;  /* 0x000000180c38723c */ /* 0x040ff00000001838 */
[C---:B------:R-:W-:Y:S08]  /*3340*/  HMMA.16816.F32 R72, R12.reuse, R28, R116 ;  /* 0x0000001c0c48723c */ /* 0x040ff00000001874 */
[C---:B------:R-:W-:Y:S08]  /*3350*/  HMMA.16816.F32 R24, R12.reuse, R26, R64 ;  /* 0x0000001a0c18723c */ /* 0x040ff00000001840 */
[----:B------:R-:W-:Y:S01]  /*3360*/  HMMA.16816.F32 R108, R12, R46, R108 ;  /* 0x0000002e0c6c723c */ /* 0x000fe2000000186c */
[----:B------:R-:W-:-:S04]  /*3370*/  IMAD R12, R48, 0x40, R51 ;  /* 0x00000040300c7824 */ /* 0x000fc800078e0233 */
[C---:B------:R-:W-:Y:S01]  /*3380*/  VIADD R14, R12.reuse, 0x10 ;  /* 0x000000100c0e7836 */ /* 0x040fe20000000000 */
[CC--:B------:R-:W-:Y:S01]  /*3390*/  ISETP.GE.AND P2, PT, R12.reuse, R136.reuse, PT ;  /* 0x000000880c00720c */ /* 0x0c0fe20003f46270 */
[C---:B------:R-:W-:Y:S01]  /*33a0*/  VIADD R13, R12.reuse, 0x11 ;  /* 0x000000110c0d7836 */ /* 0x040fe20000000000 */
[C---:B--2---:R-:W-:Y:S01]  /*33b0*/  HMMA.16816.F32 R116, R4.reuse, R156, R80 ;  /* 0x0000009c0474723c */ /* 0x044fe20000001850 */
[----:B------:R-:W-:Y:S01]  /*33c0*/  VIADD R15, R12, 0x18 ;  /* 0x000000180c0f7836 */ /* 0x000fe20000000000 */
[-C--:B------:R-:W-:Y:S02]  /*33d0*/  ISETP.GE.AND P5, PT, R14, R136.reuse, PT ;  /* 0x000000880e00720c */ /* 0x080fe40003fa6270 */
[-C--:B------:R-:W-:Y:S02]  /*33e0*/  ISETP.GE.AND P4, PT, R13, R136.reuse, PT ;  /* 0x000000880d00720c */ /* 0x080fe40003f86270 */
[----:B------:R-:W-:Y:S02]  /*33f0*/  ISETP.GE.AND P3, PT, R15, R136, PT ;  /* 0x000000880f00720c */ /* 0x000fe40003f66270 */
[-C--:B------:R-:W-:Y:S08]  /*3400*/  HMMA.16816.F32 R112, R4, R42.reuse, R84 ;  /* 0x0000002a0470723c */ /* 0x080ff00000001854 */
[----:B------:R-:W-:Y:S01]  /*3410*/  HMMA.16816.F32 R80, R52, R42, R20 ;  /* 0x0000002a3450723c */ /* 0x000fe20000001814 */
[----:B------:R-:W-:-:S05]  /*3420*/  IADD3 R22, PT, PT, R136, R249, -R209 ;  /* 0x000000f988167210 */ /* 0x000fca0007ffe8d1 */
[----:B------:R-:W-:Y:S02]  /*3430*/  IMAD.IADD R0, R22, 0x1, -R12 ;  /* 0x0000000116007824 */ /* 0x000fe400078e0a0c */
[C---:B------:R-:W-:Y:S01]  /*3440*/  HMMA.16816.F32 R84, R52.reuse, R156, R8 ;  /* 0x0000009c3454723c */ /* 0x040fe20000001808 */
[C---:B------:R-:W-:Y:S02]  /*3450*/  VIADD R9, R12.reuse, 0x1 ;  /* 0x000000010c097836 */ /* 0x040fe40000000000 */
[C---:B------:R-:W-:Y:S01]  /*3460*/  VIADD R11, R12.reuse, 0x8 ;  /* 0x000000080c0b7836 */ /* 0x040fe20000000000 */
[----:B------:R-:W-:Y:S01]  /*3470*/  IABS R0, R0 ;  /* 0x0000000000007213 */ /* 0x000fe20000000000 */
[----:B------:R-:W-:Y:S01]  /*3480*/  VIADD R10, R12, 0x9 ;  /* 0x000000090c0a7836 */ /* 0x000fe20000000000 */
[----:B------:R-:W-:Y:S01]  /*3490*/  ISETP.GE.AND P1, PT, R9, R136, PT ;  /* 0x000000880900720c */ /* 0x000fe20003f26270 */
[C---:B------:R-:W-:Y:S01]  /*34a0*/  IMAD.IADD R3, R22.reuse, 0x1, -R9 ;  /* 0x0000000116037824 */ /* 0x040fe200078e0a09 */
[----:B------:R-:W-:Y:S01]  /*34b0*/  HMMA.16816.F32 R60, R52, R38, R60 ;  /* 0x00000026343c723c */ /* 0x000fe2000000183c */
[C---:B------:R-:W-:Y:S01]  /*34c0*/  IMAD.IADD R2, R22.reuse, 0x1, -R11 ;  /* 0x0000000116027824 */ /* 0x040fe200078e0a0b */
[----:B------:R-:W-:Y:S01]  /*34d0*/  I2FP.F32.S32 R0, R0 ;  /* 0x0000000000007245 */ /* 0x000fe20000201400 */
[----:B------:R-:W-:Y:S01]  /*34e0*/  VIADD R20, R22, 0x48 ;  /* 0x0000004816147836 */ /* 0x000fe20000000000 */
[----:B------:R-:W-:-:S02]  /*34f0*/  IABS R3, R3 ;  /* 0x0000000300037213 */ /* 0x000fc40000000000 */
[----:B------:R-:W-:Y:S02]  /*3500*/  IABS R2, R2 ;  /* 0x0000000200027213 */ /* 0x000fe40000000000 */
[----:B------:R-:W-:Y:S01]  /*3510*/  HMMA.16816.F32 R56, R52, R32, R56 ;  /* 0x000000203438723c */ /* 0x000fe20000001838 */
[-C--:B------:R-:W-:Y:S02]  /*3520*/  ISETP.GE.AND P0, PT, R11, R136.reuse, PT ;  /* 0x000000880b00720c */ /* 0x080fe40003f06270 */
[----:B------:R-:W-:-:S05]  /*3530*/  ISETP.GE.AND P6, PT, R10, R136, PT ;  /* 0x000000880a00720c */ /* 0x000fca0003fc6270 */
[----:B------:R-:W-:Y:S03]  /*3540*/  HMMA.16816.F32 R104, R4, R36, R104 ;  /* 0x000000240468723c */ /* 0x000fe60000001868 */
[----:B------:R-:W-:-:S05]  /*3550*/  FFMA.FTZ R50, R0, -R137, R62 ;  /* 0x8000008900327223 */ /* 0x000fca000001003e */
[----:B------:R-:W-:Y:S01]  /*3560*/  HMMA.16816.F32 R100, R4, R38, R100 ;  /* 0x000000260464723c */ /* 0x000fe20000001864 */
[----:B------:R-:W-:-:S07]  /*3570*/  FSEL R65, R50, -INF , !P0 ;  /* 0xff80000032417808 */ /* 0x000fce0004000000 */
[C---:B------:R-:W-:Y:S08]  /*3580*/  HMMA.16816.F32 R96, R4.reuse, R32, R96 ;  /* 0x000000200460723c */ /* 0x040ff00000001860 */
[C---:B------:R-:W-:Y:S08]  /*3590*/  HMMA.16816.F32 R92, R4.reuse, R34, R92 ;  /* 0x00000022045c723c */ /* 0x040ff0000000185c */
[C---:B------:R-:W-:Y:S08]  /*35a0*/  HMMA.16816.F32 R88, R4.reuse, R40, R88 ;  /* 0x000000280458723c */ /* 0x040ff00000001858 */
[----:B------:R-:W-:Y:S01]  /*35b0*/  HMMA.16816.F32 R120, R4, R158, R76 ;  /* 0x0000009e0478723c */ /* 0x000fe2000000184c */
[C---:B------:R-:W-:Y:S01]  /*35c0*/  IMAD.IADD R5, R22.reuse, 0x1, -R10 ;  /* 0x0000000116057824 */ /* 0x040fe200078e0a0a */
[----:B------:R-:W-:Y:S01]  /*35d0*/  I2FP.F32.S32 R6, R3 ;  /* 0x0000000300067245 */ /* 0x000fe20000201400 */
[----:B------:R-:W-:Y:S01]  /*35e0*/  IMAD.IADD R7, R22, 0x1, -R14 ;  /* 0x0000000116077824 */ /* 0x000fe200078e0a0e */
[----:B------:R-:W-:-:S02]  /*35f0*/  I2FP.F32.S32 R4, R2 ;  /* 0x0000000200047245 */ /* 0x000fc40000201400 */
[----:B------:R-:W-:Y:S02]  /*3600*/  IABS R5, R5 ;  /* 0x0000000500057213 */ /* 0x000fe40000000000 */
[C---:B------:R-:W-:Y:S01]  /*3610*/  HMMA.16816.F32 R72, R52.reuse, R36, R72 ;  /* 0x000000243448723c */ /* 0x040fe20000001848 */
[----:B------:R-:W-:Y:S01]  /*3620*/  IABS R7, R7 ;  /* 0x0000000700077213 */ /* 0x000fe20000000000 */
[----:B------:R-:W-:Y:S01]  /*3630*/  FFMA.FTZ R49, R4, -R137, R60 ;  /* 0x8000008904317223 */ /* 0x000fe2000001003c */
[----:B------:R-:W-:Y:S02]  /*3640*/  I2FP.F32.S32 R3, R5 ;  /* 0x0000000500037245 */ /* 0x000fe40000201400 */
[----:B------:R-:W-:Y:S02]  /*3650*/  I2FP.F32.S32 R2, R7 ;  /* 0x0000000700027245 */ /* 0x000fe40000201400 */
[----:B------:R-:W-:Y:S01]  /*3660*/  FSEL R62, R49, -INF , !P0 ;  /* 0xff800000313e7808 */ /* 0x000fe20004000000 */
[----:B------:R-:W-:Y:S01]  /*3670*/  HMMA.16816.F32 R76, R52, R40, R16 ;  /* 0x00000028344c723c */ /* 0x000fe20000001810 */
[-C--:B------:R-:W-:Y:S01]  /*3680*/  FFMA.FTZ R51, R3, -R137.reuse, R61 ;  /* 0x8000008903337223 */ /* 0x080fe2000001003d */
[----:B------:R-:W-:Y:S01]  /*3690*/  FFMA.FTZ R70, R2, -R137, R56 ;  /* 0x8000008902467223 */ /* 0x000fe20000010038 */
[----:B------:R-:W-:-:S02]  /*36a0*/  VIADD R16, R12, 0x19 ;  /* 0x000000190c107836 */ /* 0x000fc40000000000 */
[C---:B------:R-:W-:Y:S02]  /*36b0*/  IMAD.IADD R3, R22.reuse, 0x1, -R13 ;  /* 0x0000000116037824 */ /* 0x040fe400078e0a0d */
[----:B------:R-:W-:Y:S01]  /*36c0*/  IMAD.IADD R2, R22, 0x1, -R15 ;  /* 0x0000000116027824 */ /* 0x000fe200078e0a0f */
[----:B------:R-:W-:Y:S01]  /*36d0*/  HMMA.16816.F32 R44, R52, R34, R24 ;  /* 0x00000022342c723c */ /* 0x000fe20000001818 */
[----:B------:R-:W-:Y:S01]  /*36e0*/  VIADD R17, R12, 0x20 ;  /* 0x000000200c117836 */ /* 0x000fe20000000000 */
[----:B------:R-:W-:Y:S01]  /*36f0*/  FSEL R155, R70, -INF , !P5 ;  /* 0xff800000469b7808 */ /* 0x000fe20006800000 */
[----:B------:R-:W-:Y:S02]  /*3700*/  VIADD R24, R22, 0x8 ;  /* 0x0000000816187836 */ /* 0x000fe40000000000 */
[-C--:B------:R-:W-:Y:S01]  /*3710*/  FFMA.FTZ R42, R0, -R137.reuse, R72 ;  /* 0x80000089002a7223 */ /* 0x080fe20000010048 */
[----:B------:R-:W-:Y:S01]  /*3720*/  FFMA.FTZ R41, R6, -R137, R73 ;  /* 0x8000008906297223 */ /* 0x000fe20000010049 */
[C---:B------:R-:W-:Y:S01]  /*3730*/  IMAD.IADD R0, R22.reuse, 0x1, -R16 ;  /* 0x0000000116007824 */ /* 0x040fe200078e0a10 */
[----:B------:R-:W-:Y:S01]  /*3740*/  IABS R6, R3 ;  /* 0x0000000300067213 */ /* 0x000fe20000000000 */
[----:B------:R-:W-:Y:S01]  /*3750*/  IMAD.IADD R7, R22, 0x1, -R17 ;  /* 0x0000000116077824 */ /* 0x000fe200078e0a11 */
[----:B------:R-:W-:Y:S01]  /*3760*/  IABS R5, R2 ;  /* 0x0000000200057213 */ /* 0x000fe20000000000 */
[----:B------:R-:W-:Y:S01]  /*3770*/  IMAD.IADD R8, R24, 0x1, -R12 ;  /* 0x0000000118087824 */ /* 0x000fe200078e0a0c */
[----:B------:R-:W-:Y:S01]  /*3780*/  IABS R4, R0 ;  /* 0x0000000000047213 */ /* 0x000fe20000000000 */
[----:B------:R-:W-:Y:S01]  /*3790*/  IMAD.MOV.U32 R2, RZ, RZ, R6 ;  /* 0x000000ffff027224 */ /* 0x000fe200078e0006 */
[----:B------:R-:W-:Y:S01]  /*37a0*/  IABS R3, R7 ;  /* 0x0000000700037213 */ /* 0x000fe20000000000 */
[----:B------:R-:W-:Y:S01]  /*37b0*/  IMAD.MOV.U32 R0, RZ, RZ, R5 ;  /* 0x000000ffff007224 */ /* 0x000fe200078e0005 */
[----:B------:R-:W-:Y:S01]  /*37c0*/  IABS R7, R8 ;  /* 0x0000000800077213 */ /* 0x000fe20000000000 */
[----:B------:R-:W-:Y:S01]  /*37d0*/  VIADD R18, R22, 0x40 ;  /* 0x0000004016127836 */ /* 0x000fe20000000000 */
[----:B------:R-:W-:Y:S01]  /*37e0*/  I2FP.F32.S32 R5, R2 ;  /* 0x0000000200057245 */ /* 0x000fe20000201400 */
[----:B------:R-:W-:Y:S01]  /*37f0*/  IMAD.IADD R6, R20, 0x1, -R9 ;  /* 0x0000000114067824 */ /* 0x000fe200078e0a09 */
[----:B------:R-:W-:Y:S01]  /*3800*/  I2FP.F32.S32 R0, R0 ;  /* 0x0000000000007245 */ /* 0x000fe20000201400 */
[----:B------:R-:W-:Y:S01]  /*3810*/  IMAD.MOV.U32 R2, RZ, RZ, R7 ;  /* 0x000000ffff027224 */ /* 0x000fe200078e0007 */
[----:B------:R-:W-:Y:S01]  /*3820*/  I2FP.F32.S32 R3, R3 ;  /* 0x0000000300037245 */ /* 0x000fe20000201400 */
[-C--:B------:R-:W-:Y:S01]  /*3830*/  FFMA.FTZ R43, R5, -R137.reuse, R57 ;  /* 0x80000089052b7223 */ /* 0x080fe20000010039 */
[----:B------:R-:W-:Y:S01]  /*3840*/  I2FP.F32.S32 R4, R4 ;  /* 0x0000000400047245 */ /* 0x000fe20000201400 */
[----:B------:R-:W-:Y:S01]  /*3850*/  FFMA.FTZ R48, R0, -R137, R44 ;  /* 0x8000008900307223 */ /* 0x000fe2000001002c */
[----:B------:R-:W-:Y:S01]  /*3860*/  I2FP.F32.S32 R0, R2 ;  /* 0x0000000200007245 */ /* 0x000fe20000201400 */
[----:B------:R-:W-:-:S02]  /*3870*/  IMAD.IADD R2, R18, 0x1, -R12 ;  /* 0x0000000112027824 */ /* 0x000fc400078e0a0c */
[-C--:B------:R-:W-:Y:S01]  /*3880*/  FFMA.FTZ R67, R3, -R137.reuse, R76 ;  /* 0x8000008903437223 */ /* 0x080fe2000001004c */
[-C--:B------:R-:W-:Y:S01]  /*3890*/  FFMA.FTZ R64, R4, -R137.reuse, R45 ;  /* 0x8000008904407223 */ /* 0x080fe2000001002d */
[--C-:B------:R-:W-:Y:S02]  /*38a0*/  IMAD.IADD R3, R24, 0x1, -R9.reuse ;  /* 0x0000000118037824 */ /* 0x100fe400078e0a09 */
[----:B------:R-:W-:Y:S01]  /*38b0*/  FFMA.FTZ R40, R0, -R137, R74 ;  /* 0x8000008900287223 */ /* 0x000fe2000001004a */
[----:B------:R-:W-:Y:S01]  /*38c0*/  IMAD.IADD R0, R20, 0x1, -R12 ;  /* 0x0000000114007824 */ /* 0x000fe200078e0a0c */
[----:B------:R-:W-:Y:S01]  /*38d0*/  IABS R5, R2 ;  /* 0x0000000200057213 */ /* 0x000fe20000000000 */
[----:B------:R-:W-:Y:S01]  /*38e0*/  IMAD.IADD R4, R18, 0x1, -R9 ;  /* 0x0000000112047824 */ /* 0x000fe200078e0a09 */
[----:B------:R-:W-:Y:S01]  /*38f0*/  FSEL R69, R42, -INF , !P2 ;  /* 0xff8000002a457808 */ /* 0x000fe20005000000 */
[----:B------:R-:W-:Y:S01]  /*3900*/  IMAD.IADD R7, R20, 0x1, -R10 ;  /* 0x0000000114077824 */ /* 0x000fe200078e0a0a */
[----:B------:R-:W-:Y:S01]  /*3910*/  IABS R2, R0 ;  /* 0x0000000000027213 */ /* 0x000fe20000000000 */
[----:B------:R-:W-:Y:S01]  /*3920*/  HMMA.16816.F32 R52, R52, R158, R108 ;  /* 0x0000009e3434723c */ /* 0x000fe2000000186c */
[----:B------:R-:W-:-:S02]  /*3930*/  IABS R0, R3 ;  /* 0x0000000300007213 */ /* 0x000fc40000000000 */
[----:B------:R-:W-:Y:S02]  /*3940*/  IABS R3, R4 ;  /* 0x0000000400037213 */ /* 0x000fe40000000000 */
[----:B------:R-:W-:Y:S01]  /*3950*/  IABS R4, R6 ;  /* 0x0000000600047213 */ /* 0x000fe20000000000 */
[----:B------:R-:W-:Y:S01]  /*3960*/  IMAD.MOV.U32 R6, RZ, RZ, R5 ;  /* 0x000000ffff067224 */ /* 0x000fe200078e0005 */
[----:B------:R-:W-:Y:S01]  /*3970*/  IABS R7, R7 ;  /* 0x0000000700077213 */ /* 0x000fe20000000000 */
[----:B------:R-:W-:Y:S01]  /*3980*/  IMAD.MOV.U32 R5, RZ, RZ, R2 ;  /* 0x000000ffff057224 */ /* 0x000fe200078e0002 */
[----:B------:R-:W-:Y:S01]  /*3990*/  FSEL R72, R40, -INF , !P2 ;  /* 0xff80000028487808 */ /* 0x000fe20005000000 */
[----:B------:R-:W-:Y:S01]  /*39a0*/  IMAD.MOV.U32 R2, RZ, RZ, R0 ;  /* 0x000000ffff027224 */ /* 0x000fe200078e0000 */
[----:B------:R-:W-:Y:S01]  /*39b0*/  I2FP.F32.S32 R6, R6 ;  /* 0x0000000600067245 */ /* 0x000fe20000201400 */
[----:B------:R-:W-:Y:S01]  /*39c0*/  IMAD.MOV.U32 R0, RZ, RZ, R3 ;  /* 0x000000ffff007224 */ /* 0x000fe200078e0003 */
[----:B------:R-:W-:-:S02]  /*39d0*/  I2FP.F32.S32 R5, R5 ;  /* 0x0000000500057245 */ /* 0x000fc40000201400 */
[----:B------:R-:W-:Y:S01]  /*39e0*/  I2FP.F32.S32 R3, R2 ;  /* 0x0000000200037245 */ /* 0x000fe20000201400 */
[-C--:B------:R-:W-:Y:S01]  /*39f0*/  FFMA.FTZ R29, R6, -R137.reuse, R104 ;  /* 0x80000089061d7223 */ /* 0x080fe20000010068 */
[----:B------:R-:W-:Y:S01]  /*3a00*/  I2FP.F32.S32 R2, R0 ;  /* 0x0000000000027245 */ /* 0x000fe20000201400 */
[-C--:B------:R-:W-:Y:S01]  /*3a10*/  FFMA.FTZ R9, R5, -R137.reuse, R106 ;  /* 0x8000008905097223 */ /* 0x080fe2000001006a */
[----:B------:R-:W-:Y:S01]  /*3a20*/  I2FP.F32.S32 R0, R4 ;  /* 0x0000000400007245 */ /* 0x000fe20000201400 */
[-C--:B------:R-:W-:Y:S01]  /*3a30*/  FFMA.FTZ R21, R3, -R137.reuse, R75 ;  /* 0x8000008903157223 */ /* 0x080fe2000001004b */
[----:B------:R-:W-:Y:S02]  /*3a40*/  IMAD.IADD R3, R20, 0x1, -R11 ;  /* 0x0000000114037824 */ /* 0x000fe400078e0a0b */
[-C--:B------:R-:W-:Y:S01]  /*3a50*/  FFMA.FTZ R19, R2, -R137.reuse, R105 ;  /* 0x8000008902137223 */ /* 0x080fe20000010069 */
[--C-:B------:R-:W-:Y:S02]  /*3a60*/  IMAD.IADD R4, R24, 0x1, -R10.reuse ;  /* 0x0000000118047824 */ /* 0x100fe400078e0a0a */
[----:B------:R-:W-:Y:S01]  /*3a70*/  FFMA.FTZ R8, R0, -R137, R107 ;  /* 0x8000008900087223 */ /* 0x000fe2000001006b */
[C---:B------:R-:W-:Y:S01]  /*3a80*/  IMAD.IADD R0, R18.reuse, 0x1, -R11 ;  /* 0x0000000112007824 */ /* 0x040fe200078e0a0b */
[----:B------:R-:W-:Y:S01]  /*3a90*/  FSEL R61, R9, -INF , !P2 ;  /* 0xff800000093d7808 */ /* 0x000fe20005000000 */
[----:B------:R-:W-:Y:S01]  /*3aa0*/  IMAD.IADD R5, R18, 0x1, -R10 ;  /* 0x0000000112057824 */ /* 0x000fe200078e0a0a */
[----:B------:R-:W-:-:S02]  /*3ab0*/  FSEL R154, R43, -INF , !P4 ;  /* 0xff8000002b9a7808 */ /* 0x000fc40006000000 */
[----:B------:R-:W-:Y:S02]  /*3ac0*/  IABS R2, R0 ;  /* 0x0000000000027213 */ /* 0x000fe40000000000 */
[----:B------:R-:W-:Y:S02]  /*3ad0*/  IABS R0, R3 ;  /* 0x0000000300007213 */ /* 0x000fe40000000000 */
[----:B------:R-:W-:Y:S02]  /*3ae0*/  IABS R3, R4 ;  /* 0x0000000400037213 */ /* 0x000fe40000000000 */
[----:B------:R-:W-:Y:S01]  /*3af0*/  IABS R4, R5 ;  /* 0x0000000500047213 */ /* 0x000fe20000000000 */
[----:B------:R-:W-:Y:S01]  /*3b00*/  IMAD.MOV.U32 R5, RZ, RZ, R2 ;  /* 0x000000ffff057224 */ /* 0x000fe200078e0002 */
[----:B------:R-:W-:Y:S01]  /*3b10*/  FSEL R60, R8, -INF , !P1 ;  /* 0xff800000083c7808 */ /* 0x000fe20004800000 */
[----:B------:R-:W-:Y:S01]  /*3b20*/  IMAD.MOV.U32 R2, RZ, RZ, R3 ;  /* 0x000000ffff027224 */ /* 0x000fe200078e0003 */
[----:B------:R-:W-:-:S02]  /*3b30*/  FSEL R68, R41, -INF , !P1 ;  /* 0xff80000029447808 */ /* 0x000fc40004800000 */
[----:B------:R-:W-:Y:S02]  /*3b40*/  I2FP.F32.S32 R6, R5 ;  /* 0x0000000500067245 */ /* 0x000fe40000201400 */
[----:B------:R-:W-:Y:S02]  /*3b50*/  I2FP.F32.S32 R3, R2 ;  /* 0x0000000200037245 */ /* 0x000fe40000201400 */
[----:B------:R-:W-:Y:S01]  /*3b60*/  I2FP.F32.S32 R5, R0 ;  /* 0x0000000000057245 */ /* 0x000fe20000201400 */
[-C--:B------:R-:W-:Y:S01]  /*3b70*/  FFMA.FTZ R33, R6, -R137.reuse, R100 ;  /* 0x8000008906217223 */ /* 0x080fe20000010064 */
[----:B------:R-:W-:Y:S01]  /*3b80*/  I2FP.F32.S32 R2, R4 ;  /* 0x0000000400027245 */ /* 0x000fe20000201400 */
[----:B------:R-:W-:Y:S01]  /*3b90*/  FFMA.FTZ R39, R3, -R137, R63 ;  /* 0x8000008903277223 */ /* 0x000fe2000001003f */
[----:B------:R-:W-:Y:S01]  /*3ba0*/  I2FP.F32.S32 R0, R7 ;  /* 0x0000000700007245 */ /* 0x000fe20000201400 */
[----:B------:R-:W-:Y:S02]  /*3bb0*/  IMAD.IADD R3, R20, 0x1, -R14 ;  /* 0x0000000114037824 */ /* 0x000fe400078e0a0e */
[-C--:B------:R-:W-:Y:S01]  /*3bc0*/  FFMA.FTZ R30, R5, -R137.reuse, R102 ;  /* 0x80000089051e7223 */ /* 0x080fe20000010066 */
[----:B------:R-:W-:Y:S01]  /*3bd0*/  FFMA.FTZ R32, R2, -R137, R101 ;  /* 0x8000008902207223 */ /* 0x000fe20000010065 */
[----:B------:R-:W-:-:S02]  /*3be0*/  IMAD.IADD R2, R24, 0x1, -R14 ;  /* 0x0000000118027824 */ /* 0x000fc400078e0a0e */
[----:B------:R-:W-:Y:S01]  /*3bf0*/  FFMA.FTZ R31, R0, -R137, R103 ;  /* 0x80000089001f7223 */ /* 0x000fe20000010067 */
[----:B------:R-:W-:Y:S01]  /*3c00*/  IMAD.IADD R0, R18, 0x1, -R14 ;  /* 0x0000000112007824 */ /* 0x000fe200078e0a0e */
[----:B------:R-:W-:Y:S01]  /*3c10*/  IABS R3, R3 ;  /* 0x0000000300037213 */ /* 0x000fe20000000000 */
[--C-:B------:R-:W-:Y:S01]  /*3c20*/  IMAD.IADD R5, R24, 0x1, -R13.reuse ;  /* 0x0000000118057824 */ /* 0x100fe200078e0a0d */
        /* <DEDUP_REMOVED lines=9> */
[----:B------:R-:W-:Y:S01]  /*3cc0*/  IMAD.MOV.U32 R0, RZ, RZ, R3 ;  /* 0x000000ffff007224 */ /* 0x000fe200078e0003 */
[----:B------:R-:W-:Y:S01]  /*3cd0*/  FSEL R71, R21, -INF , !P1 ;  /* 0xff80000015477808 */ /* 0x000fe20004800000 */
[----:B------:R-:W-:Y:S01]  /*3ce0*/  IMAD.MOV.U32 R3, RZ, RZ, R5 ;  /* 0x000000ffff037224 */ /* 0x000fe200078e0005 */
[----:B------:R-:W-:-:S02]  /*3cf0*/  I2FP.F32.S32 R5, R4 ;  /* 0x0000000400057245 */ /* 0x000fc40000201400 */
        /* <DEDUP_REMOVED lines=11> */
[--C-:B------:R-:W-:Y:S01]  /*3db0*/  IMAD.IADD R3, R18, 0x1, -R15.reuse ;  /* 0x0000000112037824 */ /* 0x100fe200078e0a0f */
[----:B------:R-:W-:Y:S01]  /*3dc0*/  IABS R0, R0 ;  /* 0x0000000000007213 */ /* 0x000fe20000000000 */
[----:B------:R-:W-:Y:S01]  /*3dd0*/  IMAD.IADD R4, R20, 0x1, -R15 ;  /* 0x0000000114047824 */ /* 0x000fe200078e0a0f */
[----:B------:R-:W-:Y:S01]  /*3de0*/  IABS R2, R2 ;  /* 0x0000000200027213 */ /* 0x000fe20000000000 */
[----:B------:R-:W-:Y:S01]  /*3df0*/  IMAD.IADD R5, R24, 0x1, -R16 ;  /* 0x0000000118057824 */ /* 0x000fe200078e0a10 */
[----:B------:R-:W-:Y:S02]  /*3e00*/  I2FP.F32.S32 R0, R0 ;  /* 0x0000000000007245 */ /* 0x000fe40000201400 */
[----:B------:R-:W-:Y:S02]  /*3e10*/  IABS R6, R3 ;  /* 0x0000000300067213 */ /* 0x000fe40000000000 */
[----:B------:R-:W-:Y:S01]  /*3e20*/  IABS R3, R4 ;  /* 0x0000000400037213 */ /* 0x000fe20000000000 */
[----:B------:R-:W-:Y:S01]  /*3e30*/  IMAD.MOV.U32 R4, RZ, RZ, R2 ;  /* 0x000000ffff047224 */ /* 0x000fe200078e0002 */
[----:B------:R-:W-:Y:S01]  /*3e40*/  IABS R5, R5 ;  /* 0x0000000500057213 */ /* 0x000fe20000000000 */
[----:B------:R-:W-:Y:S01]  /*3e50*/  FFMA.FTZ R28, R0, -R137, R99 ;  /* 0x80000089001c7223 */ /* 0x000fe20000010063 */
[----:B------:R-:W-:Y:S01]  /*3e60*/  IMAD.MOV.U32 R2, RZ, RZ, R6 ;  /* 0x000000ffff027224 */ /* 0x000fe200078e0006 */
[----:B------:R-:W-:-:S02]  /*3e70*/  I2FP.F32.S32 R0, R3 ;  /* 0x0000000300007245 */ /* 0x000fc40000201400 */
[----:B------:R-:W-:Y:S01]  /*3e80*/  I2FP.F32.S32 R3, R5 ;  /* 0x0000000500037245 */ /* 0x000fe20000201400 */
[----:B------:R-:W-:Y:S01]  /*3e90*/  IMAD.IADD R5, R18, 0x1, -R17 ;  /* 0x0000000112057824 */ /* 0x000fe200078e0a11 */
[----:B------:R-:W-:Y:S01]  /*3ea0*/  I2FP.F32.S32 R4, R4 ;  /* 0x0000000400047245 */ /* 0x000fe20000201400 */
[-C--:B------:R-:W-:Y:S01]  /*3eb0*/  FFMA.FTZ R25, R0, -R137.reuse, R94 ;  /* 0x8000008900197223 */ /* 0x080fe2000001005e */
[----:B------:R-:W-:Y:S01]  /*3ec0*/  I2FP.F32.S32 R2, R2 ;  /* 0x0000000200027245 */ /* 0x000fe20000201400 */
[----:B------:R-:W-:Y:S02]  /*3ed0*/  IMAD.IADD R0, R18, 0x1, -R16 ;  /* 0x0000000112007824 */ /* 0x000fe400078e0a10 */
[-C--:B------:R-:W-:Y:S01]  /*3ee0*/  FFMA.FTZ R23, R3, -R137.reuse, R47 ;  /* 0x8000008903177223 */ /* 0x080fe2000001002f */
[-C--:B------:R-:W-:Y:S01]  /*3ef0*/  FFMA.FTZ R27, R4, -R137.reuse, R46 ;  /* 0x80000089041b7223 */ /* 0x080fe2000001002e */
[----:B------:R-:W-:Y:S02]  /*3f00*/  IMAD.IADD R3, R20, 0x1, -R16 ;  /* 0x0000000114037824 */ /* 0x000fe400078e0a10 */
[----:B------:R-:W-:Y:S01]  /*3f10*/  FFMA.FTZ R26, R2, -R137, R92 ;  /* 0x80000089021a7223 */ /* 0x000fe2000001005c */
[----:B------:R-:W-:Y:S01]  /*3f20*/  IMAD.IADD R4, R24, 0x1, -R17 ;  /* 0x0000000118047824 */ /* 0x000fe200078e0a11 */
[----:B------:R-:W-:-:S02]  /*3f30*/  IABS R2, R0 ;  /* 0x0000000000027213 */ /* 0x000fc40000000000 */
[----:B------:R-:W-:Y:S02]  /*3f40*/  IABS R0, R3 ;  /* 0x0000000300007213 */ /* 0x000fe40000000000 */
[----:B------:R-:W-:Y:S02]  /*3f50*/  IABS R3, R4 ;  /* 0x0000000400037213 */ /* 0x000fe40000000000 */
[----:B------:R-:W-:Y:S01]  /*3f60*/  IABS R4, R5 ;  /* 0x0000000500047213 */ /* 0x000fe20000000000 */
[----:B------:R-:W-:Y:S01]  /*3f70*/  IMAD.MOV.U32 R5, RZ, RZ, R2 ;  /* 0x000000ffff057224 */ /* 0x000fe200078e0002 */
[----:B------:R-:W-:Y:S01]  /*3f80*/  FSEL R59, R29, -INF , !P2 ;  /* 0xff8000001d3b7808 */ /* 0x000fe20005000000 */
[----:B------:R-:W-:Y:S01]  /*3f90*/  IMAD.MOV.U32 R2, RZ, RZ, R3 ;  /* 0x000000ffff027224 */ /* 0x000fe200078e0003 */
[----:B------:R-:W-:Y:S02]  /*3fa0*/  ISETP.GE.AND P2, PT, R16, R136, PT ;  /* 0x000000881000720c */ /* 0x000fe40003f46270 */
[----:B------:R-:W-:-:S02]  /*3fb0*/  I2FP.F32.S32 R6, R5 ;  /* 0x0000000500067245 */ /* 0x000fc40000201400 */
[----:B------:R-:W-:Y:S02]  /*3fc0*/  I2FP.F32.S32 R5, R0 ;  /* 0x0000000000057245 */ /* 0x000fe40000201400 */
[----:B------:R-:W-:Y:S01]  /*3fd0*/  I2FP.F32.S32 R3, R2 ;  /* 0x0000000200037245 */ /* 0x000fe20000201400 */
[-C--:B------:R-:W-:Y:S01]  /*3fe0*/  FFMA.FTZ R11, R6, -R137.reuse, R93 ;  /* 0x80000089060b7223 */ /* 0x080fe2000001005d */
[----:B------:R-:W-:Y:S01]  /*3ff0*/  I2FP.F32.S32 R2, R4 ;  /* 0x0000000400027245 */ /* 0x000fe20000201400 */
[----:B------:R-:W-:Y:S01]  /*4000*/  FFMA.FTZ R9, R5, -R137, R95 ;  /* 0x8000008905097223 */ /* 0x000fe2000001005f */
[C---:B------:R-:W-:Y:S01]  /*4010*/  VIADD R5, R12.reuse, 0x28 ;  /* 0x000000280c057836 */ /* 0x040fe20000000000 */
[----:B------:R-:W-:Y:S01]  /*4020*/  I2FP.F32.S32 R0, R7 ;  /* 0x0000000700007245 */ /* 0x000fe20000201400 */
[-C--:B------:R-:W-:Y:S01]  /*4030*/  FFMA.FTZ R15, R3, -R137.reuse, R78 ;  /* 0x80000089030f7223 */ /* 0x080fe2000001004e */
[----:B------:R-:W-:Y:S02]  /*4040*/  VIADD R3, R12, 0x30 ;  /* 0x000000300c037836 */ /* 0x000fe40000000000 */
[----:B------:R-:W-:Y:S01]  /*4050*/  FFMA.FTZ R14, R2, -R137, R88 ;  /* 0x80000089020e7223 */ /* 0x000fe20000010058 */
[----:B------:R-:W-:-:S02]  /*4060*/  IMAD.IADD R10, R22, 0x1, -R5 ;  /* 0x00000001160a7824 */ /* 0x000fc400078e0a05 */
[-C--:B------:R-:W-:Y:S01]  /*4070*/  FFMA.FTZ R13, R0, -R137.reuse, R90 ;  /* 0x80000089000d7223 */ /* 0x080fe2000001005a */
[C---:B------:R-:W-:Y:S01]  /*4080*/  VIADD R6, R12.reuse, 0x21 ;  /* 0x000000210c067836 */ /* 0x040fe20000000000 */
[----:B------:R-:W-:Y:S01]  /*4090*/  FSEL R170, R35, -INF , !P4 ;  /* 0xff80000023aa7808 */ /* 0x000fe20006000000 */
[----:B------:R-:W-:Y:S01]  /*40a0*/  VIADD R4, R12, 0x29 ;  /* 0x000000290c047836 */ /* 0x000fe20000000000 */
[----:B------:R-:W-:Y:S01]  /*40b0*/  FSEL R127, R34, -INF , !P4 ;  /* 0xff800000227f7808 */ /* 0x000fe20006000000 */
[----:B------:R-:W-:Y:S01]  /*40c0*/  VIADD R2, R12, 0x31 ;  /* 0x000000310c027836 */ /* 0x000fe20000000000 */
[----:B------:R-:W-:Y:S01]  /*40d0*/  FSEL R131, R28, -INF , !P4 ;  /* 0xff8000001c837808 */ /* 0x000fe20006000000 */
[----:B------:R-:W-:Y:S01]  /*40e0*/  VIADD R0, R12, 0x38 ;  /* 0x000000380c007836 */ /* 0x000fe20000000000 */
[-C--:B------:R-:W-:Y:S01]  /*40f0*/  ISETP.GE.AND P4, PT, R3, R136.reuse, PT ;  /* 0x000000880300720c */ /* 0x080fe20003f86270 */
[--C-:B------:R-:W-:Y:S01]  /*4100*/  IMAD.IADD R16, R22, 0x1, -R3.reuse ;  /* 0x0000000116107824 */ /* 0x100fe200078e0a03 */
[----:B------:R-:W-:Y:S01]  /*4110*/  FSEL R58, R19, -INF , !P1 ;  /* 0xff800000133a7808 */ /* 0x000fe20004800000 */
[--C-:B------:R-:W-:Y:S01]  /*4120*/  IMAD.IADD R28, R24, 0x1, -R3.reuse ;  /* 0x00000001181c7824 */ /* 0x100fe200078e0a03 */
[----:B------:R-:W-:Y:S01]  /*4130*/  ISETP.GE.AND P1, PT, R17, R136, PT ;  /* 0x000000881100720c */ /* 0x000fe20003f26270 */
[--C-:B------:R-:W-:Y:S01]  /*4140*/  IMAD.IADD R34, R18, 0x1, -R3.reuse ;  /* 0x0000000112227824 */ /* 0x100fe200078e0a03 */
[----:B------:R-:W-:Y:S01]  /*4150*/  FSEL R153, R48, -INF , !P3 ;  /* 0xff80000030997808 */ /* 0x000fe20005800000 */
[----:B------:R-:W-:Y:S01]  /*4160*/  IMAD.IADD R44, R20, 0x1, -R3 ;  /* 0x00000001142c7824 */ /* 0x000fe200078e0a03 */
[----:B------:R-:W-:Y:S01]  /*4170*/  IABS R3, R10 ;  /* 0x0000000a00037213 */ /* 0x000fe20000000000 */
[----:B------:R-:W-:Y:S01]  /*4180*/  IMAD.IADD R8, R22, 0x1, -R6 ;  /* 0x0000000116087824 */ /* 0x000fe200078e0a06 */
[----:B------:R-:W-:Y:S01]  /*4190*/  FSEL R169, R27, -INF , !P3 ;  /* 0xff8000001ba97808 */ /* 0x000fe20005800000 */
[----:B------:R-:W-:Y:S01]  /*41a0*/  VIADD R7, R12, 0x39 ;  /* 0x000000390c077836 */ /* 0x000fe20000000000 */
[----:B------:R-:W-:Y:S01]  /*41b0*/  FSEL R129, R26, -INF , !P3 ;  /* 0xff8000001a817808 */ /* 0x000fe20005800000 */
[C---:B------:R-:W-:Y:S01]  /*41c0*/  IMAD.IADD R12, R22.reuse, 0x1, -R4 ;  /* 0x00000001160c7824 */ /* 0x040fe200078e0a04 */
[----:B------:R-:W-:Y:S01]  /*41d0*/  FSEL R132, R25, -INF , !P3 ;  /* 0xff80000019847808 */ /* 0x000fe20005800000 */
[----:B------:R-:W-:Y:S01]  /*41e0*/  IMAD.IADD R17, R22, 0x1, -R2 ;  /* 0x0000000116117824 */ /* 0x000fe200078e0a02 */
[----:B------:R-:W-:Y:S01]  /*41f0*/  FSEL R152, R64, -INF , !P2 ;  /* 0xff80000040987808 */ /* 0x000fe20005000000 */
[----:B------:R-:W-:Y:S01]  /*4200*/  IMAD.IADD R19, R22, 0x1, -R0 ;  /* 0x0000000116137824 */ /* 0x000fe200078e0a00 */
[----:B------:R-:W-:Y:S01]  /*4210*/  FSEL R168, R23, -INF , !P2 ;  /* 0xff80000017a87808 */ /* 0x000fe20005000000 */
[--C-:B------:R-:W-:Y:S01]  /*4220*/  IMAD.IADD R40, R24, 0x1, -R2.reuse ;  /* 0x0000000118287824 */ /* 0x100fe200078e0a02 */
[----:B------:R-:W-:Y:S01]  /*4230*/  FSEL R128, R11, -INF , !P2 ;  /* 0xff8000000b807808 */ /* 0x000fe20005000000 */
[--C-:B------:R-:W-:Y:S01]  /*4240*/  IMAD.IADD R42, R18, 0x1, -R2.reuse ;  /* 0x00000001122a7824 */ /* 0x100fe200078e0a02 */
[----:B------:R-:W-:Y:S01]  /*4250*/  FSEL R130, R9, -INF , !P2 ;  /* 0xff80000009827808 */ /* 0x000fe20005000000 */
[----:B------:R-:W-:Y:S01]  /*4260*/  IMAD.IADD R41, R20, 0x1, -R2 ;  /* 0x0000000114297824 */ /* 0x000fe200078e0a02 */
[-C--:B------:R-:W-:Y:S01]  /*4270*/  ISETP.GE.AND P3, PT, R2, R136.reuse, PT ;  /* 0x000000880200720c */ /* 0x080fe20003f66270 */
[--C-:B------:R-:W-:Y:S01]  /*4280*/  IMAD.IADD R45, R24, 0x1, -R0.reuse ;  /* 0x00000001182d7824 */ /* 0x100fe200078e0a00 */
[----:B------:R-:W-:Y:S01]  /*4290*/  ISETP.GE.AND P2, PT, R0, R136, PT ;  /* 0x000000880000720c */ /* 0x000fe20003f46270 */
[--C-:B------:R-:W-:Y:S01]  /*42a0*/  IMAD.IADD R50, R18, 0x1, -R0.reuse ;  /* 0x0000000112327824 */ /* 0x100fe200078e0a00 */
[----:B------:R-:W-:Y:S01]  /*42b0*/  FSEL R171, R38, -INF , !P5 ;  /* 0xff80000026ab7808 */ /* 0x000fe20006800000 */
[----:B------:R-:W-:Y:S01]  /*42c0*/  IMAD.IADD R46, R20, 0x1, -R0 ;  /* 0x00000001142e7824 */ /* 0x000fe200078e0a00 */
[----:B------:R-:W-:Y:S01]  /*42d0*/  FSEL R126, R37, -INF , !P5 ;  /* 0xff800000257e7808 */ /* 0x000fe20006800000 */
[----:B------:R-:W-:Y:S01]  /*42e0*/  IMAD.MOV.U32 R0, RZ, RZ, R3 ;  /* 0x000000ffff007224 */ /* 0x000fe200078e0003 */
[----:B------:R-:W-:Y:S01]  /*42f0*/  FSEL R133, R36, -INF , !P5 ;  /* 0xff80000024857808 */ /* 0x000fe20006800000 */
[--C-:B------:R-:W-:Y:S01]  /*4300*/  IMAD.IADD R36, R24, 0x1, -R4.reuse ;  /* 0x0000000118247824 */ /* 0x100fe200078e0a04 */
[----:B------:R-:W-:Y:S01]  /*4310*/  IABS R2, R8 ;  /* 0x0000000800027213 */ /* 0x000fe20000000000 */
[--C-:B------:R-:W-:Y:S01]  /*4320*/  IMAD.IADD R38, R18, 0x1, -R4.reuse ;  /* 0x0000000112267824 */ /* 0x100fe200078e0a04 */
[----:B------:R-:W-:Y:S01]  /*4330*/  ISETP.GE.AND P5, PT, R4, R136, PT ;  /* 0x000000880400720c */ /* 0x000fe20003fa6270 */
[----:B------:R-:W-:Y:S01]  /*4340*/  IMAD.IADD R37, R20, 0x1, -R4 ;  /* 0x0000000114257824 */ /* 0x000fe200078e0a04 */
[----:B------:R-:W-:Y:S01]  /*4350*/  IABS R4, R12 ;  /* 0x0000000c00047213 */ /* 0x000fe20000000000 */
[--C-:B------:R-:W-:Y:S01]  /*4360*/  IMAD.IADD R22, R22, 0x1, -R7.reuse ;  /* 0x0000000116167824 */ /* 0x100fe200078e0a07 */
[----:B------:R-:W-:Y:S01]  /*4370*/  I2FP.F32.S32 R3, R2 ;  /* 0x0000000200037245 */ /* 0x000fe20000201400 */
[--C-:B------:R-:W-:Y:S01]  /*4380*/  IMAD.IADD R48, R24, 0x1, -R7.reuse ;  /* 0x0000000118307824 */ /* 0x100fe200078e0a07 */
[----:B------:R-:W-:Y:S01]  /*4390*/  I2FP.F32.S32 R2, R0 ;  /* 0x0000000000027245 */ /* 0x000fe20000201400 */
[--C-:B------:R-:W-:Y:S01]  /*43a0*/  IMAD.IADD R49, R18, 0x1, -R7.reuse ;  /* 0x0000000112317824 */ /* 0x100fe200078e0a07 */
[----:B------:R-:W-:Y:S01]  /*43b0*/  I2FP.F32.S32 R0, R4 ;  /* 0x0000000400007245 */ /* 0x000fe20000201400 */
[----:B------:R-:W-:Y:S01]  /*43c0*/  IMAD.IADD R43, R20, 0x1, -R7 ;  /* 0x00000001142b7824 */ /* 0x000fe200078e0a07 */
[----:B------:R-:W-:Y:S01]  /*43d0*/  FSEL R66, R39, -INF , !P6 ;  /* 0xff80000027427808 */ /* 0x000fe20007000000 */
[-C--:B------:R-:W-:Y:S01]  /*43e0*/  FFMA.FTZ R35, R2, -R137.reuse, R80 ;  /* 0x8000008902237223 */ /* 0x080fe20000010050 */
[----:B------:R-:W-:Y:S01]  /*43f0*/  IABS R2, R16 ;  /* 0x0000001000027213 */ /* 0x000fe20000000000 */
[----:B------:R-:W-:Y:S01]  /*4400*/  FFMA.FTZ R27, R0, -R137, R81 ;  /* 0x80000089001b7223 */ /* 0x000fe20000010051 */
[----:B------:R-:W-:Y:S01]  /*4410*/  IABS R0, R17 ;  /* 0x0000001100007213 */ /* 0x000fe20000000000 */
[----:B------:R-:W-:Y:S01]  /*4420*/  FFMA.FTZ R39, R3, -R137, R77 ;  /* 0x8000008903277223 */ /* 0x000fe2000001004d */
[----:B------:R-:W-:Y:S01]  /*4430*/  FSEL R182, R67, -INF , !P1 ;  /* 0xff80000043b67808 */ /* 0x000fe20004800000 */
[--C-:B------:R-:W-:Y:S01]  /*4440*/  IMAD.IADD R21, R24, 0x1, -R6.reuse ;  /* 0x0000000118157824 */ /* 0x100fe200078e0a06 */
[----:B------:R-:W-:Y:S01]  /*4450*/  FSEL R208, R15, -INF , !P1 ;  /* 0xff8000000fd07808 */ /* 0x000fe20004800000 */
[----:B------:R-:W-:Y:S01]  /*4460*/  IMAD.IADD R29, R20, 0x1, -R6 ;  /* 0x00000001141d7824 */ /* 0x000fe200078e0a06 */
[----:B------:R-:W-:-:S02]  /*4470*/  FSEL R172, R14, -INF , !P1 ;  /* 0xff8000000eac7808 */ /* 0x000fc40004800000 */
[----:B------:R-:W-:Y:S02]  /*4480*/  FSEL R173, R13, -INF , !P1 ;  /* 0xff8000000dad7808 */ /* 0x000fe40004800000 */
[----:B------:R-:W-:Y:S01]  /*4490*/  IABS R3, R19 ;  /* 0x0000001300037213 */ /* 0x000fe20000000000 */
[----:B------:R-:W-:Y:S01]  /*44a0*/  BAR.SYNC.DEFER_BLOCKING 0x0 ;  /* 0x0000000000007b1d */ /* 0x000fe20000010000 */
[----:B------:R-:W-:Y:S01]  /*44b0*/  ISETP.GE.AND P1, PT, R7, R136, PT ;  /* 0x000000880700720c */ /* 0x000fe20003f26270 */
[----:B------:R-:W-:Y:S01]  /*44c0*/  IMAD.MOV.U32 R7, RZ, RZ, R2 ;  /* 0x000000ffff077224 */ /* 0x000fe200078e0002 */
[----:B------:R-:W-:Y:S01]  /*44d0*/  IABS R4, R22 ;  /* 0x0000001600047213 */ /* 0x000fe20000000000 */
[----:B------:R-:W-:Y:S01]  /*44e0*/  IMAD.MOV.U32 R2, RZ, RZ, R0 ;  /* 0x000000ffff027224 */ /* 0x000fe200078e0000 */
[----:B------:R-:W-:Y:S01]  /*44f0*/  FSEL R47, R33, -INF , !P0 ;  /* 0xff800000212f7808 */ /* 0x000fe20004000000 */
[----:B------:R-:W-:Y:S01]  /*4500*/  IMAD.MOV.U32 R0, RZ, RZ, R3 ;  /* 0x000000ffff007224 */ /* 0x000fe200078e0003 */
[----:B------:R-:W-:Y:S01]  /*4510*/  FSEL R56, R30, -INF , !P0 ;  /* 0xff8000001e387808 */ /* 0x000fe20004000000 */
[----:B------:R-:W-:Y:S01]  /*4520*/  IMAD.IADD R30, R18, 0x1, -R6 ;  /* 0x00000001121e7824 */ /* 0x000fe200078e0a06 */
[----:B------:R-:W-:Y:S01]  /*4530*/  ISETP.GE.AND P0, PT, R6, R136, PT ;  /* 0x000000880600720c */ /* 0x000fe20003f06270 */
[----:B------:R-:W-:Y:S01]  /*4540*/  IMAD.IADD R33, R18, 0x1, -R5 ;  /* 0x0000000112217824 */ /* 0x000fe200078e0a05 */
[----:B------:R-:W-:-:S02]  /*4550*/  I2FP.F32.S32 R6, R2 ;  /* 0x0000000200067245 */ /* 0x000fc40000201400 */
[----:B------:R-:W-:Y:S02]  /*4560*/  I2FP.F32.S32 R2, R4 ;  /* 0x0000000400027245 */ /* 0x000fe40000201400 */
[----:B------:R-:W-:Y:S01]  /*4570*/  FSEL R63, R51, -INF , !P6 ;  /* 0xff800000333f7808 */ /* 0x000fe20007000000 */
[-C--:B------:R-:W-:Y:S01]  /*4580*/  FFMA.FTZ R25, R6, -R137.reuse, R85 ;  /* 0x8000008906197223 */ /* 0x080fe20000010055 */
[----:B------:R-:W-:Y:S01]  /*4590*/  FSEL R57, R31, -INF , !P6 ;  /* 0xff8000001f397808 */ /* 0x000fe20007000000 */
[----:B------:R-:W-:Y:S01]  /*45a0*/  IMAD.IADD R31, R24, 0x1, -R5 ;  /* 0x00000001181f7824 */ /* 0x000fe200078e0a05 */
[----:B------:R-:W-:Y:S01]  /*45b0*/  I2FP.F32.S32 R3, R0 ;  /* 0x0000000000037245 */ /* 0x000fe20000201400 */
[-C--:B------:R-:W-:Y:S01]  /*45c0*/  FFMA.FTZ R23, R2, -R137.reuse, R53 ;  /* 0x8000008902177223 */ /* 0x080fe20000010035 */
[----:B------:R-:W-:Y:S01]  /*45d0*/  FSEL R51, R32, -INF , !P6 ;  /* 0xff80000020337808 */ /* 0x000fe20007000000 */
[----:B------:R-:W-:Y:S01]  /*45e0*/  IMAD.IADD R32, R20, 0x1, -R5 ;  /* 0x0000000114207824 */ /* 0x000fe200078e0a05 */
[----:B------:R-:W-:Y:S01]  /*45f0*/  ISETP.GE.AND P6, PT, R5, R136, PT ;  /* 0x000000880500720c */ /* 0x000fe20003fc6270 */
[----:B------:R-:W-:Y:S01]  /*4600*/  FFMA.FTZ R24, R3, -R137, R52 ;  /* 0x8000008903187223 */ /* 0x000fe20000010034 */
[----:B------:R-:W-:-:S02]  /*4610*/  IABS R5, R21 ;  /* 0x0000001500057213 */ /* 0x000fc40000000000 */
[----:B------:R-:W-:Y:S02]  /*4620*/  IABS R2, R30 ;  /* 0x0000001e00027213 */ /* 0x000fe40000000000 */
[----:B------:R-:W-:Y:S02]  /*4630*/  IABS R3, R31 ;  /* 0x0000001f00037213 */ /* 0x000fe40000000000 */
[----:B------:R-:W-:Y:S01]  /*4640*/  I2FP.F32.S32 R0, R5 ;  /* 0x0000000500007245 */ /* 0x000fe20000201400 */
[----:B------:R-:W-:Y:S01]  /*4650*/  IMAD.MOV.U32 R5, RZ, RZ, R2 ;  /* 0x000000ffff057224 */ /* 0x000fe200078e0002 */
[----:B------:R-:W-:Y:S01]  /*4660*/  I2FP.F32.S32 R7, R7 ;  /* 0x0000000700077245 */ /* 0x000fe20000201400 */
[----:B------:R-:W-:Y:S01]  /*4670*/  IMAD.MOV.U32 R2, RZ, RZ, R3 ;  /* 0x000000ffff027224 */ /* 0x000fe200078e0003 */
[----:B------:R-:W-:Y:S01]  /*4680*/  IABS R4, R33 ;  /* 0x0000002100047213 */ /* 0x000fe20000000000 */
[----:B------:R-:W-:Y:S01]  /*4690*/  FFMA.FTZ R22, R0, -R137, R79 ;  /* 0x8000008900167223 */ /* 0x000fe2000001004f */
[----:B------:R-:W-:Y:S01]  /*46a0*/  IABS R0, R29 ;  /* 0x0000001d00007213 */ /* 0x000fe20000000000 */
[----:B------:R-:W-:Y:S01]  /*46b0*/  FFMA.FTZ R26, R7, -R137, R84 ;  /* 0x80000089071a7223 */ /* 0x000fe20000010054 */
[----:B------:R-:W-:-:S02]  /*46c0*/  IABS R7, R32 ;  /* 0x0000002000077213 */ /* 0x000fc40000000000 */
[----:B------:R-:W-:Y:S02]  /*46d0*/  I2FP.F32.S32 R6, R5 ;  /* 0x0000000500067245 */ /* 0x000fe40000201400 */
[----:B------:R-:W-:Y:S02]  /*46e0*/  I2FP.F32.S32 R3, R2 ;  /* 0x0000000200037245 */ /* 0x000fe40000201400 */
[----:B------:R-:W-:Y:S01]  /*46f0*/  I2FP.F32.S32 R5, R0 ;  /* 0x0000000000057245 */ /* 0x000fe20000201400 */
[-C--:B------:R-:W-:Y:S01]  /*4700*/  FFMA.FTZ R21, R6, -R137.reuse, R89 ;  /* 0x8000008906157223 */ /* 0x080fe20000010059 */
[----:B------:R-:W-:Y:S01]  /*4710*/  I2FP.F32.S32 R2, R4 ;  /* 0x0000000400027245 */ /* 0x000fe20000201400 */
[----:B------:R-:W-:Y:S01]  /*4720*/  FFMA.FTZ R19, R3, -R137, R82 ;  /* 0x8000008903137223 */ /* 0x000fe20000010052 */
[----:B------:R-:W-:Y:S01]  /*4730*/  I2FP.F32.S32 R0, R7 ;  /* 0x0000000700007245 */ /* 0x000fe20000201400 */
[----:B------:R-:W-:Y:S01]  /*4740*/  FFMA.FTZ R20, R5, -R137, R91 ;  /* 0x8000008905147223 */ /* 0x000fe2000001005b */
[----:B------:R-:W-:Y:S01]  /*4750*/  IABS R3, R37 ;  /* 0x0000002500037213 */ /* 0x000fe20000000000 */
[-C--:B------:R-:W-:Y:S01]  /*4760*/  FFMA.FTZ R18, R2, -R137.reuse, R112 ;  /* 0x8000008902127223 */ /* 0x080fe20000010070 */
[----:B------:R-:W-:Y:S01]  /*4770*/  IABS R2, R36 ;  /* 0x0000002400027213 */ /* 0x000fe20000000000 */
[----:B------:R-:W-:Y:S01]  /*4780*/  FFMA.FTZ R17, R0, -R137, R114 ;  /* 0x8000008900117223 */ /* 0x000fe20000010072 */
[----:B------:R-:W-:-:S02]  /*4790*/  IABS R0, R38 ;  /* 0x0000002600007213 */ /* 0x000fc40000000000 */
[----:B------:R-:W-:Y:S01]  /*47a0*/  IABS R5, R28 ;  /* 0x0000001c00057213 */ /* 0x000fe20000000000 */
[----:B------:R-:W-:Y:S01]  /*47b0*/  IMAD.MOV.U32 R4, RZ, RZ, R2 ;  /* 0x000000ffff047224 */ /* 0x000fe200078e0002 */
[----:B------:R-:W-:Y:S01]  /*47c0*/  IABS R6, R34 ;  /* 0x0000002200067213 */ /* 0x000fe20000000000 */
[----:B------:R-:W-:Y:S01]  /*47d0*/  IMAD.MOV.U32 R2, RZ, RZ, R0 ;  /* 0x000000ffff027224 */ /* 0x000fe200078e0000 */
[----:B------:R-:W-:Y:S01]  /*47e0*/  FSEL R181, R39, -INF , !P0 ;  /* 0xff80000027b57808 */ /* 0x000fe20004000000 */
[----:B------:R-:W-:Y:S01]  /*47f0*/  IMAD.MOV.U32 R0, RZ, RZ, R3 ;  /* 0x000000ffff007224 */ /* 0x000fe200078e0003 */
[----:B------:R-:W-:Y:S01]  /*4800*/  FSEL R190, R22, -INF , !P0 ;  /* 0xff80000016be7808 */ /* 0x000fe20004000000 */
[----:B------:R-:W-:Y:S01]  /*4810*/  IMAD.MOV.U32 R3, RZ, RZ, R5 ;  /* 0x000000ffff037224 */ /* 0x000fe200078e0005 */
[----:B------:R-:W-:Y:S02]  /*4820*/  I2FP.F32.S32 R5, R4 ;  /* 0x0000000400057245 */ /* 0x000fe40000201400 */
[----:B------:R-:W-:-:S02]  /*4830*/  I2FP.F32.S32 R0, R0 ;  /* 0x0000000000007245 */ /* 0x000fc40000201400 */
[----:B------:R-:W-:Y:S01]  /*4840*/  I2FP.F32.S32 R3, R3 ;  /* 0x0000000300037245 */ /* 0x000fe20000201400 */
[-C--:B------:R-:W-:Y:S01]  /*4850*/  FFMA.FTZ R16, R5, -R137.reuse, R83 ;  /* 0x8000008905107223 */ /* 0x080fe20000010053 */
[----:B------:R-:W-:Y:S01]  /*4860*/  I2FP.F32.S32 R4, R2 ;  /* 0x0000000200047245 */ /* 0x000fe20000201400 */
[-C--:B------:R-:W-:Y:S01]  /*4870*/  FFMA.FTZ R14, R0, -R137.reuse, R115 ;  /* 0x80000089000e7223 */ /* 0x080fe20000010073 */
[----:B------:R-:W-:Y:S01]  /*4880*/  IABS R0, R44 ;  /* 0x0000002c00007213 */ /* 0x000fe20000000000 */
[-C--:B------:R-:W-:Y:S01]  /*4890*/  FFMA.FTZ R13, R3, -R137.reuse, R86 ;  /* 0x80000089030d7223 */ /* 0x080fe20000010056 */
[----:B------:R-:W-:Y:S01]  /*48a0*/  I2FP.F32.S32 R2, R6 ;  /* 0x0000000600027245 */ /* 0x000fe20000201400 */
[----:B------:R-:W-:Y:S01]  /*48b0*/  FFMA.FTZ R15, R4, -R137, R113 ;  /* 0x80000089040f7223 */ /* 0x000fe20000010071 */
[----:B------:R-:W-:Y:S01]  /*48c0*/  IABS R3, R42 ;  /* 0x0000002a00037213 */ /* 0x000fe20000000000 */
[----:B------:R-:W-:Y:S01]  /*48d0*/  IMAD.MOV.U32 R4, RZ, RZ, R0 ;  /* 0x000000ffff047224 */ /* 0x000fe200078e0000 */
[----:B------:R-:W-:Y:S01]  /*48e0*/  IABS R5, R41 ;  /* 0x0000002900057213 */ /* 0x000fe20000000000 */
[----:B------:R-:W-:Y:S01]  /*48f0*/  FFMA.FTZ R12, R2, -R137, R116 ;  /* 0x80000089020c7223 */ /* 0x000fe20000010074 */
[----:B------:R-:W-:Y:S01]  /*4900*/  IABS R2, R40 ;  /* 0x0000002800027213 */ /* 0x000fe20000000000 */
[----:B------:R-:W-:Y:S01]  /*4910*/  IMAD.MOV.U32 R0, RZ, RZ, R3 ;  /* 0x000000ffff007224 */ /* 0x000fe200078e0003 */
[----:B------:R-:W-:Y:S01]  /*4920*/  IABS R6, R45 ;  /* 0x0000002d00067213 */ /* 0x000fe20000000000 */
[----:B------:R-:W-:Y:S01]  /*4930*/  IMAD.MOV.U32 R3, RZ, RZ, R5 ;  /* 0x000000ffff037224 */ /* 0x000fe200078e0005 */
[----:B------:R-:W-:-:S02]  /*4940*/  I2FP.F32.S32 R5, R4 ;  /* 0x0000000400057245 */ /* 0x000fc40000201400 */
[----:B------:R-:W-:Y:S02]  /*4950*/  I2FP.F32.S32 R4, R2 ;  /* 0x0000000200047245 */ /* 0x000fe40000201400 */
[----:B------:R-:W-:Y:S01]  /*4960*/  I2FP.F32.S32 R2, R0 ;  /* 0x0000000000027245 */ /* 0x000fe20000201400 */
[----:B------:R-:W-:Y:S01]  /*4970*/  FFMA.FTZ R11, R5, -R137, R118 ;  /* 0x80000089050b7223 */ /* 0x000fe20000010076 */
[----:B------:R-:W-:Y:S01]  /*4980*/  I2FP.F32.S32 R0, R3 ;  /* 0x0000000300007245 */ /* 0x000fe20000201400 */
[-C--:B------:R-:W-:Y:S01]  /*4990*/  FFMA.FTZ R10, R4, -R137.reuse, R87 ;  /* 0x80000089040a7223 */ /* 0x080fe20000010057 */
[----:B------:R-:W-:Y:S01]  /*49a0*/  I2FP.F32.S32 R3, R6 ;  /* 0x0000000600037245 */ /* 0x000fe20000201400 */
[-C--:B------:R-:W-:Y:S01]  /*49b0*/  FFMA.FTZ R9, R2, -R137.reuse, R117 ;  /* 0x8000008902097223 */ /* 0x080fe20000010075 */
[----:B------:R-:W-:Y:S01]  /*49c0*/  IABS R2, R48 ;  /* 0x0000003000027213 */ /* 0x000fe20000000000 */
[-C--:B------:R-:W-:Y:S01]  /*49d0*/  FFMA.FTZ R8, R0, -R137.reuse, R119 ;  /* 0x8000008900087223 */ /* 0x080fe20000010077 */
[----:B------:R-:W-:Y:S01]  /*49e0*/  IABS R0, R50 ;  /* 0x0000003200007213 */ /* 0x000fe20000000000 */
[----:B------:R-:W-:Y:S01]  /*49f0*/  FFMA.FTZ R7, R3, -R137, R54 ;  /* 0x8000008903077223 */ /* 0x000fe20000010036 */
        /* <DEDUP_REMOVED lines=8> */
[----:B------:R-:W-:-:S02]  /*4a80*/  ISETP.GE.U32.AND P0, PT, R136, 0x41, PT ;  /* 0x000000418800780c */ /* 0x000fc40003f06070 */
[----:B------:R-:W-:Y:S02]  /*4a90*/  IABS R6, R43 ;  /* 0x0000002b00067213 */ /* 0x000fe40000000000 */
[----:B------:R-:W-:Y:S02]  /*4aa0*/  I2FP.F32.S32 R5, R4 ;  /* 0x0000000400057245 */ /* 0x000fe40000201400 */
[----:B------:R-:W-:Y:S02]  /*4ab0*/  I2FP.F32.S32 R4, R2 ;  /* 0x0000000200047245 */ /* 0x000fe40000201400 */
[----:B------:R-:W-:Y:S02]  /*4ac0*/  I2FP.F32.S32 R2, R0 ;  /* 0x0000000000027245 */ /* 0x000fe40000201400 */
[----:B------:R-:W-:Y:S02]  /*4ad0*/  I2FP.F32.S32 R0, R3 ;  /* 0x0000000300007245 */ /* 0x000fe40000201400 */
[----:B------:R-:W-:Y:S01]  /*4ae0*/  I2FP.F32.S32 R3, R6 ;  /* 0x0000000600037245 */ /* 0x000fe20000201400 */
[-C--:B------:R-:W-:Y:S01]  /*4af0*/  FFMA.FTZ R6, R5, -R137.reuse, R55 ;  /* 0x8000008905067223 */ /* 0x080fe20000010037 */
[-C--:B------:R-:W-:Y:S01]  /*4b00*/  FFMA.FTZ R5, R4, -R137.reuse, R120 ;  /* 0x8000008904057223 */ /* 0x080fe20000010078 */
[-C--:B------:R-:W-:Y:S01]  /*4b10*/  FFMA.FTZ R4, R2, -R137.reuse, R121 ;  /* 0x8000008902047223 */ /* 0x080fe20000010079 */
[-C--:B------:R-:W-:Y:S01]  /*4b20*/  FFMA.FTZ R2, R0, -R137.reuse, R122 ;  /* 0x8000008900027223 */ /* 0x080fe2000001007a */
[----:B------:R-:W-:Y:S01]  /*4b30*/  FFMA.FTZ R0, R3, -R137, R123 ;  /* 0x8000008903007223 */ /* 0x000fe2000001007b */
        /* <DEDUP_REMOVED lines=71> */
.L_x_157:
[----:B------:R3:W-:Y:S02]  /*4fb0*/  STS.128 [R228+0x8800], RZ ;  /* 0x008800ffe4007388 */ /* 0x0007e40000000c00 */
.L_x_158:
[----:B------:R-:W-:Y:S05]  /*4fc0*/  BSYNC.RECONVERGENT B0 ;  /* 0x0000000000007941 */ /* 0x000fea0003800200 */
.L_x_156:
[----:B------:R-:W0:Y:S02]  /*4fd0*/  LDGDEPBAR ;  /* 0x00000000000079af */ /* 0x000e240000000000 */
.L_x_155:
        /* <DEDUP_REMOVED lines=39> */
[----:B------:R-:W-:Y:S01]  /*5250*/  LOP3.LUT R0, R161, 0x120, R162, 0xf8, !PT ;  /* 0x00000120a1007812 */ /* 0x000fe200078ef8a2 */
[----:B------:R-:W2:Y:S01]  /*5260*/  SHFL.BFLY PT, R8, R4, 0x2, 0x1f ;  /* 0x0c401f0004087f89 */ /* 0x000ea200000e0000 */
[----:B------:R-:W-:Y:S02]  /*5270*/  FMNMX.FTZ R3, R204, R3, !PT ;  /* 0x00000003cc037209 */ /* 0x000fe40007810000 */
[----:B----4-:R-:W-:Y:S01]  /*5280*/  FMNMX.FTZ R138, R138, R5, !PT ;  /* 0x000000058a8a7209 */ /* 0x010fe20007810000 */
[C---:B-1----:R-:W-:Y:S01]  /*5290*/  FMUL.FTZ R5, R139.reuse, UR4 ;  /* 0x000000048b057c20 */ /* 0x042fe20008410000 */
        /* <DEDUP_REMOVED lines=9> */
[----:B------:R-:W-:Y:S01]  /*5330*/  FSEL R0, R0, RZ, P1 ;  /* 0x000000ff00007208 */ /* 0x000fe20000800000 */
[----:B------:R-:W-:Y:S01]  /*5340*/  LDSM.16.MT88.4 R20, [R220+0xa000] ;  /* 0x00a00000dc14783b */ /* 0x000fe20000004200 */
[--C-:B------:R-:W-:Y:S01]  /*5350*/  FFMA.FTZ R6, R58, UR4, -R2.reuse ;  /* 0x000000043a067c23 */ /* 0x100fe20008010802 */
[----:B------:R4:W-:Y:S01]  /*5360*/  MUFU.EX2 R214, R5 ;  /* 0x0000000500d67308 */ /* 0x0009e20000000800 */
[----:B------:R-:W-:Y:S01]  /*5370*/  FFMA.FTZ R7, R51, UR4, -R2 ;  /* 0x0000000433077c23 */ /* 0x000fe20008010802 */
[----:B------:R-:W-:Y:S02]  /*5380*/  LDSM.16.MT88.4 R16, [R13+0x9000] ;  /* 0x009000000d10783b */ /* 0x000fe40000004200 */
[----:B------:R5:W3:Y:S01]  /*5390*/  MUFU.EX2 R215, R6 ;  /* 0x0000000600d77308 */ /* 0x000ae20000000800 */
[----:B--2---:R-:W-:Y:S01]  /*53a0*/  FMNMX.FTZ R8, R4, R8, !PT ;  /* 0x0000000804087209 */ /* 0x004fe20007810000 */
[----:B------:R-:W-:Y:S01]  /*53b0*/  LDSM.16.MT88.4 R40, [R13+0xa000] ;  /* 0x00a000000d28783b */ /* 0x000fe20000004200 */
[----:B------:R-:W-:Y:S01]  /*53c0*/  FFMA.FTZ R4, R57, UR4, -R0 ;  /* 0x0000000439047c23 */ /* 0x000fe20008010800 */
[----:B------:R-:W-:Y:S02]  /*53d0*/  MUFU.EX2 R184, R7 ;  /* 0x0000000700b87308 */ /* 0x000fe40000000800 */
[----:B------:R-:W2:Y:S01]  /*53e0*/  SHFL.BFLY PT, R10, R8, 0x1, 0x1f ;  /* 0x0c201f00080a7f89 */ /* 0x000ea200000e0000 */
[----:B-1----:R-:W-:Y:S01]  /*53f0*/  FMNMX.FTZ R3, R3, R9, !PT ;  /* 0x0000000903037209 */ /* 0x002fe20007810000 */
[----:B------:R3:W-:Y:S01]  /*5400*/  MUFU.EX2 R179, R4 ;  /* 0x0000000400b37308 */ /* 0x0007e20000000800 */
[----:B----4-:R-:W-:Y:S01]  /*5410*/  FFMA.FTZ R5, R47, UR4, -R2 ;  /* 0x000000042f057c23 */ /* 0x010fe20008010802 */
[----:B------:R-:W-:Y:S01]  /*5420*/  LDSM.16.MT88.4 R32, [R220+0xb000] ;  /* 0x00b00000dc20783b */ /* 0x000fe20000004200 */
[----:B-----5:R-:W-:-:S03]  /*5430*/  FFMA.FTZ R6, R61, UR4, -R0 ;  /* 0x000000043d067c23 */ /* 0x020fc60008010800 */
[----:B------:R-:W1:Y:S01]  /*5440*/  SHFL.BFLY PT, R9, R3, 0x1, 0x1f ;  /* 0x0c201f0003097f89 */ /* 0x000e6200000e0000 */
[----:B------:R4:W-:Y:S03]  /*5450*/  MUFU.EX2 R216, R5 ;  /* 0x0000000500d87308 */ /* 0x0009e60000000800 */
[----:B------:R-:W5:Y:S01]  /*5460*/  LDSM.16.MT88.4 R28, [R13+0xb000] ;  /* 0x00b000000d1c783b */ /* 0x000f620000004200 */
[----:B------:R2:W-:Y:S01]  /*5470*/  MUFU.EX2 R212, R6 ;  /* 0x0000000600d47308 */ /* 0x0005e20000000800 */
[----:B---3--:R-:W-:Y:S02]  /*5480*/  F2FP.F16.F32.PACK_AB R4, R215, R214 ;  /* 0x000000d6d704723e */ /* 0x008fe400000000ff */
[----:B------:R-:W-:Y:S04]  /*5490*/  LDSM.16.MT88.4 R52, [R220+0xa400] ;  /* 0x00a40000dc34783b */ /* 0x000fe80000004200 */
[----:B------:R-:W-:Y:S01]  /*54a0*/  LDSM.16.MT88.4 R48, [R220+0xb400] ;  /* 0x00b40000dc30783b */ /* 0x000fe20000004200 */
[----:B----4-:R-:W-:Y:S01]  /*54b0*/  FFMA.FTZ R5, R60, UR4, -R0 ;  /* 0x000000043c057c23 */ /* 0x010fe20008010800 */
[----:B--2---:R-:W-:-:S02]  /*54c0*/  FMNMX.FTZ R141, R8, R10, !PT ;  /* 0x0000000a088d7209 */ /* 0x004fc40007810000 */
[----:B------:R-:W-:Y:S01]  /*54d0*/  LDSM.16.MT88.4 R44, [R13+0xa400] ;  /* 0x00a400000d2c783b */ /* 0x000fe20000004200 */
[----:B------:R-:W-:Y:S01]  /*54e0*/  FFMA.FTZ R6, R56, UR4, -R0 ;  /* 0x0000000438067c23 */ /* 0x000fe20008010800 */
[C---:B------:R-:W-:Y:S01]  /*54f0*/  FSETP.NEU.FTZ.AND P1, PT, R141.reuse, -INF , PT ;  /* 0xff8000008d00780b */ /* 0x040fe20003f3d000 */
[----:B------:R-:W-:Y:S01]  /*5500*/  FMUL.FTZ R8, R141, UR4 ;  /* 0x000000048d087c20 */ /* 0x000fe20008410000 */
[----:B------:R-:W2:Y:S01]  /*5510*/  MUFU.EX2 R213, R5 ;  /* 0x0000000500d57308 */ /* 0x000ea20000000800 */
[----:B-1----:R-:W-:-:S03]  /*5520*/  FMNMX.FTZ R140, R3, R9, !PT ;  /* 0x00000009038c7209 */ /* 0x002fc60007810000 */
[----:B------:R-:W-:Y:S01]  /*5530*/  FSEL R3, R8, RZ, P1 ;  /* 0x000000ff08037208 */ /* 0x000fe20000800000 */
[----:B------:R1:W3:Y:S01]  /*5540*/  MUFU.EX2 R178, R6 ;  /* 0x0000000600b27308 */ /* 0x0002e20000000800 */
[C---:B------:R-:W-:Y:S01]  /*5550*/  FSETP.NEU.FTZ.AND P1, PT, R140.reuse, -INF , PT ;  /* 0xff8000008c00780b */ /* 0x040fe20003f3d000 */
[----:B------:R-:W-:Y:S02]  /*5560*/  FMUL.FTZ R8, R140, UR4 ;  /* 0x000000048c087c20 */ /* 0x000fe40008410000 */
[--C-:B------:R-:W-:Y:S01]  /*5570*/  FFMA.FTZ R9, R69, UR4, -R3.reuse ;  /* 0x0000000445097c23 */ /* 0x100fe20008010803 */
[--C-:B------:R-:W-:Y:S02]  /*5580*/  FFMA.FTZ R10, R68, UR4, -R3.reuse ;  /* 0x00000004440a7c23 */ /* 0x100fe40008010803 */
[----:B------:R-:W-:Y:S01]  /*5590*/  FSEL R12, R8, RZ, P1 ;  /* 0x000000ff080c7208 */ /* 0x000fe20000800000 */
[----:B------:R-:W-:Y:S01]  /*55a0*/  FFMA.FTZ R8, R62, UR4, -R3 ;  /* 0x000000043e087c23 */ /* 0x000fe20008010803 */
[----:B------:R4:W-:Y:S01]  /*55b0*/  MUFU.EX2 R241, R9 ;  /* 0x0000000900f17308 */ /* 0x0009e20000000800 */
[----:B--2---:R-:W-:-:S03]  /*55c0*/  F2FP.F16.F32.PACK_AB R5, R213, R212 ;  /* 0x000000d4d505723e */ /* 0x004fc600000000ff */
[----:B------:R2:W-:Y:S01]  /*55d0*/  MUFU.EX2 R211, R8 ;  /* 0x0000000800d37308 */ /* 0x0005e20000000800 */
[----:B-1----:R-:W-:Y:S02]  /*55e0*/  F2FP.F16.F32.PACK_AB R6, R184, R216 ;  /* 0x000000d8b806723e */ /* 0x002fe400000000ff */
[----:B---3--:R-:W-:Y:S01]  /*55f0*/  F2FP.F16.F32.PACK_AB R7, R179, R178 ;  /* 0x000000b2b307723e */ /* 0x008fe200000000ff */
[----:B------:R1:W-:Y:S01]  /*5600*/  MUFU.EX2 R239, R10 ;  /* 0x0000000a00ef7308 */ /* 0x0003e20000000800 */
[----:B----4-:R-:W-:-:S05]  /*5610*/  FFMA.FTZ R9, R63, UR4, -R3 ;  /* 0x000000043f097c23 */ /* 0x010fca0008010803 */
[----:B------:R-:W-:Y:S01]  /*5620*/  HMMA.16816.F32 R116, R4, R24, RZ ;  /* 0x000000180474723c */ /* 0x000fe200000018ff */
[--C-:B--2---:R-:W-:Y:S01]  /*5630*/  FFMA.FTZ R8, R72, UR4, -R12.reuse ;  /* 0x0000000448087c23 */ /* 0x104fe2000801080c */
[----:B------:R2:W3:Y:S01]  /*5640*/  MUFU.EX2 R36, R9 ;  /* 0x0000000900247308 */ /* 0x0004e20000000800 */
[----:B-1----:R-:W-:-:S03]  /*5650*/  FFMA.FTZ R10, R71, UR4, -R12 ;  /* 0x00000004470a7c23 */ /* 0x002fc6000801080c */
[----:B------:R1:W-:Y:S02]  /*5660*/  MUFU.EX2 R210, R8 ;  /* 0x0000000800d27308 */ /* 0x0003e40000000800 */
[C---:B------:R-:W-:Y:S02]  /*5670*/  HMMA.16816.F32 R112, R4.reuse, R16, RZ ;  /* 0x000000100470723c */ /* 0x040fe400000018ff */
[----:B------:R3:W4:Y:S06]  /*5680*/  MUFU.EX2 R176, R10 ;  /* 0x0000000a00b07308 */ /* 0x00072c0000000800 */
[----:B------:R-:W-:Y:S01]  /*5690*/  HMMA.16816.F32 R108, R4, R20, RZ ;  /* 0x00000014046c723c */ /* 0x000fe200000018ff */
[--C-:B--2---:R-:W-:Y:S01]  /*56a0*/  FFMA.FTZ R9, R65, UR4, -R12.reuse ;  /* 0x0000000441097c23 */ /* 0x104fe2000801080c */
[----:B-1----:R-:W-:-:S03]  /*56b0*/  FFMA.FTZ R8, R66, UR4, -R12 ;  /* 0x0000000442087c23 */ /* 0x002fc6000801080c */
[----:B------:R4:W-:Y:S03]  /*56c0*/  MUFU.EX2 R240, R9 ;  /* 0x0000000900f07308 */ /* 0x0009e60000000800 */
[C---:B------:R-:W-:Y:S01]  /*56d0*/  HMMA.16816.F32 R104, R4.reuse, R40, RZ ;  /* 0x000000280468723c */ /* 0x040fe200000018ff */
[----:B---3--:R-:W-:Y:S01]  /*56e0*/  F2FP.F16.F32.PACK_AB R10, R36, R211 ;  /* 0x000000d3240a723e */ /* 0x008fe200000000ff */
[----:B------:R1:W2:Y:S06]  /*56f0*/  MUFU.EX2 R37, R8 ;  /* 0x0000000800257308 */ /* 0x0002ac0000000800 */
[----:B------:R-:W-:Y:S01]  /*5700*/  HMMA.16816.F32 R92, R4, R32, RZ ;  /* 0x00000020045c723c */ /* 0x000fe200000018ff */
[----:B----4-:R-:W-:-:S02]  /*5710*/  F2FP.F16.F32.PACK_AB R9, R176, R210 ;  /* 0x000000d2b009723e */ /* 0x010fc400000000ff */
[----:B-1----:R-:W-:-:S05]  /*5720*/  F2FP.F16.F32.PACK_AB R8, R239, R241 ;  /* 0x000000f1ef08723e */ /* 0x002fca00000000ff */
[----:B-----5:R-:W-:Y:S01]  /*5730*/  HMMA.16816.F32 R88, R4, R28, RZ ;  /* 0x0000001c0458723c */ /* 0x020fe200000018ff */
[----:B--2---:R-:W-:-:S07]  /*5740*/  F2FP.F16.F32.PACK_AB R11, R37, R240 ;  /* 0x000000f0250b723e */ /* 0x004fce00000000ff */
        /* <DEDUP_REMOVED lines=8> */
[----:B------:R-:W-:Y:S01]  /*57d0*/  MOV R126, R37 ;  /* 0x00000025007e7202 */ /* 0x000fe20000000f00 */
[----:B------:R-:W-:Y:S01]  /*57e0*/  FFMA.FTZ R6, R131, UR4, -R0 ;  /* 0x0000000483067c23 */ /* 0x000fe20008010800 */
[----:B------:R1:W-:Y:S01]  /*57f0*/  MUFU.EX2 R177, R4 ;  /* 0x0000000400b17308 */ /* 0x0003e20000000800 */
[----:B------:R-:W-:-:S02]  /*5800*/  MOV R127, R36 ;  /* 0x00000024007f7202 */ /* 0x000fc40000000f00 */
[C---:B------:R-:W-:Y:S01]  /*5810*/  HMMA.16816.F32 R64, R8.reuse, R16, RZ ;  /* 0x000000100840723c */ /* 0x040fe200000018ff */
[----:B------:R-:W-:Y:S01]  /*5820*/  LDSM.16.MT88.4 R36, [R13+0x9400] ;  /* 0x009400000d24783b */ /* 0x000fe20000004200 */
[----:B------:R2:W-:Y:S04]  /*5830*/  MUFU.EX2 R217, R5 ;  /* 0x0000000500d97308 */ /* 0x0005e80000000800 */
[----:B------:R-:W-:Y:S02]  /*5840*/  MUFU.EX2 R248, R6 ;  /* 0x0000000600f87308 */ /* 0x000fe40000000800 */
[----:B------:R-:W-:Y:S01]  /*5850*/  HMMA.16816.F32 R160, R8, R18, RZ ;  /* 0x0000001208a0723c */ /* 0x000fe200000018ff */
[----:B------:R-:W3:Y:S01]  /*5860*/  LDSM.16.MT88.4 R16, [R220+0x9400] ;  /* 0x00940000dc10783b */ /* 0x000ee20000004200 */
[----:B-1----:R-:W-:-:S04]  /*5870*/  FFMA.FTZ R4, R129, UR4, -R2 ;  /* 0x0000000481047c23 */ /* 0x002fc80008010802 */
[----:B------:R1:W-:Y:S02]  /*5880*/  MUFU.EX2 R183, R4 ;  /* 0x0000000400b77308 */ /* 0x0003e40000000800 */
[----:B------:R-:W-:Y:S01]  /*5890*/  HMMA.16816.F32 R72, R8, R24, RZ ;  /* 0x000000180848723c */ /* 0x000fe200000018ff */
[----:B--2---:R-:W-:-:S04]  /*58a0*/  FFMA.FTZ R5, R128, UR4, -R2 ;  /* 0x0000000480057c23 */ /* 0x004fc80008010802 */
[----:B------:R2:W4:Y:S03]  /*58b0*/  MUFU.EX2 R174, R5 ;  /* 0x0000000500ae7308 */ /* 0x0005260000000800 */
[----:B------:R-:W-:Y:S01]  /*58c0*/  HMMA.16816.F32 R120, R8, R26, RZ ;  /* 0x0000001a0878723c */ /* 0x000fe200000018ff */
[----:B------:R-:W5:Y:S01]  /*58d0*/  LDSM.16.MT88.4 R24, [R13+0xb400] ;  /* 0x00b400000d18783b */ /* 0x000f620000004200 */
[----:B-1----:R-:W-:-:S06]  /*58e0*/  FFMA.FTZ R4, R133, UR4, -R0 ;  /* 0x0000000485047c23 */ /* 0x002fcc0008010800 */
[----:B------:R-:W-:Y:S01]  /*58f0*/  HMMA.16816.F32 R60, R8, R20, RZ ;  /* 0x00000014083c723c */ /* 0x000fe200000018ff */
[----:B------:R1:W3:Y:S01]  /*5900*/  MUFU.EX2 R247, R4 ;  /* 0x0000000400f77308 */ /* 0x0002e20000000800 */
[----:B--2---:R-:W-:Y:S01]  /*5910*/  FFMA.FTZ R5, R132, UR4, -R0 ;  /* 0x0000000484057c23 */ /* 0x004fe20008010800 */
[----:B----4-:R-:W-:-:S03]  /*5920*/  F2FP.F16.F32.PACK_AB R6, R174, R183 ;  /* 0x000000b7ae06723e */ /* 0x010fc600000000ff */
[----:B------:R3:W-:Y:S02]  /*5930*/  MUFU.EX2 R250, R5 ;  /* 0x0000000500fa7308 */ /* 0x0007e40000000800 */
[----:B------:R-:W-:Y:S01]  /*5940*/  HMMA.16816.F32 R164, R8, R22, RZ ;  /* 0x0000001608a4723c */ /* 0x000fe200000018ff */
[----:B-1----:R-:W-:-:S07]  /*5950*/  FFMA.FTZ R4, R130, UR4, -R0 ;  /* 0x0000000482047c23 */ /* 0x002fce0008010800 */
[----:B------:R-:W-:Y:S01]  /*5960*/  HMMA.16816.F32 R56, R8, R40, RZ ;  /* 0x000000280838723c */ /* 0x000fe200000018ff */
[----:B------:R1:W2:Y:S01]  /*5970*/  MUFU.EX2 R175, R4 ;  /* 0x0000000400af7308 */ /* 0x0002a20000000800 */
[----:B---3--:R-:W-:-:S06]  /*5980*/  F2FP.F16.F32.PACK_AB R5, R248, R247 ;  /* 0x000000f7f805723e */ /* 0x008fcc00000000ff */
[C---:B------:R-:W-:Y:S08]  /*5990*/  HMMA.16816.F32 R156, R8.reuse, R42, RZ ;  /* 0x0000002a089c723c */ /* 0x040ff000000018ff */
[----:B------:R-:W-:Y:S01]  /*59a0*/  HMMA.16816.F32 R40, R8, R32, RZ ;  /* 0x000000200828723c */ /* 0x000fe200000018ff */
[----:B-1----:R-:W-:Y:S02]  /*59b0*/  F2FP.F16.F32.PACK_AB R4, R217, R177 ;  /* 0x000000b1d904723e */ /* 0x002fe400000000ff */
[----:B--2---:R-:W-:-:S05]  /*59c0*/  F2FP.F16.F32.PACK_AB R7, R175, R250 ;  /* 0x000000faaf07723e */ /* 0x004fca00000000ff */
[C---:B------:R-:W-:Y:S01]  /*59d0*/  HMMA.16816.F32 R148, R8.reuse, R34, RZ ;  /* 0x000000220894723c */ /* 0x040fe200000018ff */
[----:B------:R-:W-:Y:S07]  /*59e0*/  LDSM.16.MT88.4 R32, [R220+0x9800] ;  /* 0x00980000dc20783b */ /* 0x000fee0000004200 */
[C---:B------:R-:W-:Y:S08]  /*59f0*/  HMMA.16816.F32 R20, R8.reuse, R28, RZ ;  /* 0x0000001c0814723c */ /* 0x040ff000000018ff */
[----:B------:R-:W-:Y:S01]  /*5a00*/  HMMA.16816.F32 R128, R8, R30, RZ ;  /* 0x0000001e0880723c */ /* 0x000fe200000018ff */
[--C-:B------:R-:W-:Y:S01]  /*5a10*/  FFMA.FTZ R8, R155, UR4, -R3.reuse ;  /* 0x000000049b087c23 */ /* 0x100fe20008010803 */
[--C-:B------:R-:W-:Y:S01]  /*5a20*/  FFMA.FTZ R9, R154, UR4, -R3.reuse ;  /* 0x000000049a097c23 */ /* 0x100fe20008010803 */
[----:B------:R-:W-:Y:S01]  /*5a30*/  FFMA.FTZ R10, R170, UR4, -R12 ;  /* 0x00000004aa0a7c23 */ /* 0x000fe2000801080c */
[----:B------:R-:W-:Y:S01]  /*5a40*/  MOV R11, R176 ;  /* 0x000000b0000b7202 */ /* 0x000fe20000000f00 */
[----:B------:R1:W-:Y:S01]  /*5a50*/  MUFU.EX2 R235, R8 ;  /* 0x0000000800eb7308 */ /* 0x0003e20000000800 */
[----:B------:R-:W-:Y:S02]  /*5a60*/  LDSM.16.MT88.4 R28, [R220+0xa800] ;  /* 0x00a80000dc1c783b */ /* 0x000fe40000004200 */
[C---:B------:R-:W-:Y:S01]  /*5a70*/  HMMA.16816.F32 R144, R4.reuse, R16, R116 ;  /* 0x000000100490723c */ /* 0x040fe20000001874 */
[----:B------:R2:W3:Y:S04]  /*5a80*/  MUFU.EX2 R237, R9 ;  /* 0x0000000900ed7308 */ /* 0x0004e80000000800 */
[----:B------:R4:W-:Y:S03]  /*5a90*/  MUFU.EX2 R227, R10 ;  /* 0x0000000a00e37308 */ /* 0x0009e60000000800 */
[----:B------:R-:W-:Y:S01]  /*5aa0*/  HMMA.16816.F32 R132, R4, R36, R112 ;  /* 0x000000240484723c */ /* 0x000fe20000001870 */
[----:B-1----:R-:W-:-:S04]  /*5ab0*/  FFMA.FTZ R8, R153, UR4, -R3 ;  /* 0x0000000499087c23 */ /* 0x002fc80008010803 */
[----:B------:R1:W-:Y:S01]  /*5ac0*/  MUFU.EX2 R238, R8 ;  /* 0x0000000800ee7308 */ /* 0x0003e20000000800 */
[----:B--2---:R-:W-:Y:S02]  /*5ad0*/  FFMA.FTZ R9, R152, UR4, -R3 ;  /* 0x0000000498097c23 */ /* 0x004fe40008010803 */
[----:B------:R-:W-:Y:S01]  /*5ae0*/  HMMA.16816.F32 R116, R4, R52, R108 ;  /* 0x000000340474723c */ /* 0x000fe2000000186c */
[----:B----4-:R-:W-:Y:S01]  /*5af0*/  FFMA.FTZ R10, R142, UR4, -R0 ;  /* 0x000000048e0a7c23 */ /* 0x010fe20008010800 */
[----:B------:R2:W-:Y:S01]  /*5b00*/  MUFU.EX2 R236, R9 ;  /* 0x0000000900ec7308 */ /* 0x0005e20000000800 */
[----:B------:R-:W-:-:S05]  /*5b10*/  MOV R142, R175 ;  /* 0x000000af008e7202 */ /* 0x000fca0000000f00 */
[----:B------:R-:W-:Y:S01]  /*5b20*/  HMMA.16816.F32 R112, R4, R44, R104 ;  /* 0x0000002c0470723c */ /* 0x000fe20000001868 */
[----:B-1----:R-:W-:-:S04]  /*5b30*/  FFMA.FTZ R8, R171, UR4, -R12 ;  /* 0x00000004ab087c23 */ /* 0x002fc8000801080c */
[----:B------:R1:W4:Y:S01]  /*5b40*/  MUFU.EX2 R225, R8 ;  /* 0x0000000800e17308 */ /* 0x0003220000000800 */
[--C-:B--2---:R-:W-:Y:S02]  /*5b50*/  FFMA.FTZ R9, R169, UR4, -R12.reuse ;  /* 0x00000004a9097c23 */ /* 0x104fe4000801080c */
[C---:B------:R-:W-:Y:S02]  /*5b60*/  HMMA.16816.F32 R108, R4.reuse, R48, R92 ;  /* 0x00000030046c723c */ /* 0x040fe4000000185c */
[----:B------:R2:W-:Y:S06]  /*5b70*/  MUFU.EX2 R233, R9 ;  /* 0x0000000900e97308 */ /* 0x0005ec0000000800 */
[----:B------:R-:W-:Y:S01]  /*5b80*/  HMMA.16816.F32 R152, R4, R18, R100 ;  /* 0x000000120498723c */ /* 0x000fe20000001864 */
[----:B-1----:R-:W-:-:S04]  /*5b90*/  FFMA.FTZ R8, R168, UR4, -R12 ;  /* 0x00000004a8087c23 */ /* 0x002fc8000801080c */
[----:B------:R1:W4:Y:S03]  /*5ba0*/  MUFU.EX2 R232, R8 ;  /* 0x0000000800e87308 */ /* 0x0003260000000800 */
[----:B-----5:R-:W-:Y:S01]  /*5bb0*/  HMMA.16816.F32 R104, R4, R24, R88 ;  /* 0x000000180468723c */ /* 0x020fe20000001858 */
[----:B--2---:R-:W-:Y:S01]  /*5bc0*/  FFMA.FTZ R9, R124, UR4, -R2 ;  /* 0x000000047c097c23 */ /* 0x004fe20008010802 */
[----:B------:R-:W-:-:S03]  /*5bd0*/  MOV R124, R217 ;  /* 0x000000d9007c7202 */ /* 0x000fc60000000f00 */
[----:B------:R2:W-:Y:S03]  /*5be0*/  MUFU.EX2 R218, R9 ;  /* 0x0000000900da7308 */ /* 0x0005e60000000800 */
[----:B------:R-:W-:Y:S01]  /*5bf0*/  HMMA.16816.F32 R100, R4, R38, R96 ;  /* 0x000000260464723c */ /* 0x000fe20000001860 */
[----:B-1----:R-:W-:-:S07]  /*5c00*/  FFMA.FTZ R8, R172, UR4, -R2 ;  /* 0x00000004ac087c23 */ /* 0x002fce0008010802 */
[----:B------:R-:W-:Y:S01]  /*5c10*/  HMMA.16816.F32 R92, R4, R54, R84 ;  /* 0x00000036045c723c */ /* 0x000fe20000001854 */
[----:B------:R1:W5:Y:S01]  /*5c20*/  MUFU.EX2 R217, R8 ;  /* 0x0000000800d97308 */ /* 0x0003620000000800 */
[----:B--2---:R-:W-:Y:S01]  /*5c30*/  FFMA.FTZ R9, R15, UR4, -R2 ;  /* 0x000000040f097c23 */ /* 0x004fe20008010802 */
[----:B------:R-:W-:-:S03]  /*5c40*/  MOV R15, R210 ;  /* 0x000000d2000f7202 */ /* 0x000fc60000000f00 */
[----:B------:R2:W-:Y:S02]  /*5c50*/  MUFU.EX2 R224, R9 ;  /* 0x0000000900e07308 */ /* 0x0005e40000000800 */
[----:B------:R-:W-:Y:S01]  /*5c60*/  HMMA.16816.F32 R96, R4, R46, R80 ;  /* 0x0000002e0460723c */ /* 0x000fe20000001850 */
[----:B-1----:R-:W-:-:S07]  /*5c70*/  FFMA.FTZ R8, R125, UR4, -R2 ;  /* 0x000000047d087c23 */ /* 0x002fce0008010802 */
[C---:B------:R-:W-:Y:S01]  /*5c80*/  HMMA.16816.F32 R88, R4.reuse, R50, R76 ;  /* 0x000000320458723c */ /* 0x040fe2000000184c */
[----:B------:R-:W-:Y:S02]  /*5c90*/  MOV R79, R184 ;  /* 0x000000b8004f7202 */ /* 0x000fe40000000f00 */
[----:B------:R-:W-:Y:S01]  /*5ca0*/  MOV R78, R179 ;  /* 0x000000b3004e7202 */ /* 0x000fe20000000f00 */
[----:B------:R1:W-:Y:S01]  /*5cb0*/  MUFU.EX2 R219, R8 ;  /* 0x0000000800db7308 */ /* 0x0003e20000000800 */
[----:B------:R-:W-:Y:S01]  /*5cc0*/  MOV R77, R178 ;  /* 0x000000b2004d7202 */ /* 0x000fe20000000f00 */
[----:B--2---:R-:W-:Y:S01]  /*5cd0*/  FFMA.FTZ R9, R143, UR4, -R0 ;  /* 0x000000048f097c23 */ /* 0x004fe20008010800 */
[----:B------:R-:W-:Y:S01]  /*5ce0*/  MOV R76, R177 ;  /* 0x000000b1004c7202 */ /* 0x000fe20000000f00 */
[----:B------:R-:W-:Y:S01]  /*5cf0*/  HMMA.16816.F32 R84, R4, R26, R68 ;  /* 0x0000001a0454723c */ /* 0x000fe20000001844 */
[----:B---3--:R-:W-:Y:S02]  /*5d00*/  F2FP.F16.F32.PACK_AB R4, R237, R235 ;  /* 0x000000ebed04723e */ /* 0x008fe400000000ff */
[----:B----4-:R-:W-:-:S02]  /*5d10*/  F2FP.F16.F32.PACK_AB R5, R227, R225 ;  /* 0x000000e1e305723e */ /* 0x010fc400000000ff */
[----:B------:R-:W-:Y:S02]  /*5d20*/  F2FP.F16.F32.PACK_AB R6, R236, R238 ;  /* 0x000000eeec06723e */ /* 0x000fe400000000ff */
[----:B------:R-:W-:Y:S02]  /*5d30*/  F2FP.F16.F32.PACK_AB R7, R232, R233 ;  /* 0x000000e9e807723e */ /* 0x000fe400000000ff */
[----:B------:R-:W-:Y:S01]  /*5d40*/  MOV R125, R216 ;  /* 0x000000d8007d7202 */ /* 0x000fe20000000f00 */
[----:B-1----:R-:W-:Y:S01]  /*5d50*/  FFMA.FTZ R8, R173, UR4, -R0 ;  /* 0x00000004ad087c23 */ /* 0x002fe20008010800 */
[----:B------:R-:W-:Y:S01]  /*5d60*/  MOV R143, R211 ;  /* 0x000000d3008f7202 */ /* 0x000fe20000000f00 */
[----:B------:R1:W-:Y:S02]  /*5d70*/  MUFU.EX2 R216, R9 ;  /* 0x0000000900d87308 */ /* 0x0003e40000000800 */
[C---:B------:R-:W-:Y:S08]  /*5d80*/  HMMA.16816.F32 R80, R4.reuse, R16, R72 ;  /* 0x000000100450723c */ /* 0x040ff00000001848 */
[----:B------:R-:W-:Y:S01]  /*5d90*/  HMMA.16816.F32 R72, R4, R36, R64 ;  /* 0x000000240448723c */ /* 0x000fe20000001840 */
[----:B-1----:R-:W-:-:S07]  /*5da0*/  FFMA.FTZ R9, R181, UR4, -R3 ;  /* 0x00000004b5097c23 */ /* 0x002fce0008010803 */
[C---:B------:R-:W-:Y:S08]  /*5db0*/  HMMA.16816.F32 R68, R4.reuse, R52, R60 ;  /* 0x000000340444723c */ /* 0x040ff0000000183c */
[C---:B------:R-:W-:Y:S08]  /*5dc0*/  HMMA.16816.F32 R64, R4.reuse, R44, R56 ;  /* 0x0000002c0440723c */ /* 0x040ff00000001838 */
[C---:B------:R-:W-:Y:S01]  /*5dd0*/  HMMA.16816.F32 R176, R4.reuse, R48, R40 ;  /* 0x0000003004b0723c */ /* 0x040fe20000001828 */
[----:B------:R-:W-:Y:S07]  /*5de0*/  LDSM.16.MT88.4 R40, [R220+0xb800] ;  /* 0x00b80000dc28783b */ /* 0x000fee0000004200 */
[C---:B------:R-:W-:Y:S01]  /*5df0*/  HMMA.16816.F32 R184, R4.reuse, R24, R20 ;  /* 0x0000001804b8723c */ /* 0x040fe20000001814 */
[----:B------:R-:W1:Y:S07]  /*5e00*/  LDSM.16.MT88.4 R20, [R13+0x9800] ;  /* 0x009800000d14783b */ /* 0x000e6e0000004200 */
[C---:B------:R-:W-:Y:S01]  /*5e10*/  HMMA.16816.F32 R60, R4.reuse, R18, R120 ;  /* 0x00000012043c723c */ /* 0x040fe20000001878 */
[----:B------:R-:W2:Y:S07]  /*5e20*/  LDSM.16.MT88.4 R16, [R13+0xa800] ;  /* 0x00a800000d10783b */ /* 0x000eae0000004200 */
[----:B------:R-:W-:Y:S01]  /*5e30*/  HMMA.16816.F32 R56, R4, R38, R160 ;  /* 0x000000260438723c */ /* 0x000fe200000018a0 */
[----:B------:R-:W3:Y:S01]  /*5e40*/  LDSM.16.MT88.4 R36, [R13+0xb800] ;  /* 0x00b800000d24783b */ /* 0x000ee20000004200 */
[----:B------:R-:W-:-:S02]  /*5e50*/  MOV R161, R213 ;  /* 0x000000d500a17202 */ /* 0x000fc40000000f00 */
[----:B------:R4:W-:Y:S01]  /*5e60*/  MUFU.EX2 R213, R8 ;  /* 0x0000000800d57308 */ /* 0x0009e20000000800 */
[----:B------:R-:W-:Y:S02]  /*5e70*/  MOV R162, R214 ;  /* 0x000000d600a27202 */ /* 0x000fe40000000f00 */
[----:B------:R-:W-:Y:S01]  /*5e80*/  MOV R160, R212 ;  /* 0x000000d400a07202 */ /* 0x000fe20000000f00 */
[C---:B------:R-:W-:Y:S01]  /*5e90*/  HMMA.16816.F32 R24, R4.reuse, R26, R128 ;  /* 0x0000001a0418723c */ /* 0x040fe20000001880 */
[----:B------:R-:W-:Y:S01]  /*5ea0*/  MOV R163, R215 ;  /* 0x000000d700a37202 */ /* 0x000fe20000000f00 */
[----:B------:R5:W-:Y:S04]  /*5eb0*/  MUFU.EX2 R212, R9 ;  /* 0x0000000900d47308 */ /* 0x000be80000000800 */
[----:B------:R1:W2:Y:S02]  /*5ec0*/  MUFU.EX2 R215, R10 ;  /* 0x0000000a00d77308 */ /* 0x0002a40000000800 */
[----:B------:R-:W-:Y:S01]  /*5ed0*/  HMMA.16816.F32 R52, R4, R54, R164 ;  /* 0x000000360434723c */ /* 0x000fe200000018a4 */
[----:B------:R-:W-:Y:S01]  /*5ee0*/  MOV R167, R174 ;  /* 0x000000ae00a77202 */ /* 0x000fe20000000f00 */
[----:B----4-:R-:W-:Y:S01]  /*5ef0*/  FFMA.FTZ R8, R14, UR4, -R0 ;  /* 0x000000040e087c23 */ /* 0x010fe20008010800 */
[----:B------:R-:W-:-:S02]  /*5f00*/  MOV R14, R183 ;  /* 0x000000b7000e7202 */ /* 0x000fc40000000f00 */
[----:B------:R-:W-:Y:S01]  /*5f10*/  MOV R166, R77 ;  /* 0x0000004d00a67202 */ /* 0x000fe20000000f00 */
[----:B------:R4:W2:Y:S01]  /*5f20*/  MUFU.EX2 R214, R8 ;  /* 0x0000000800d67308 */ /* 0x0008a20000000800 */
[----:B------:R-:W-:Y:S01]  /*5f30*/  MOV R131, R14 ;  /* 0x0000000e00837202 */ /* 0x000fe20000000f00 */
[----:B-----5:R-:W-:Y:S01]  /*5f40*/  FFMA.FTZ R9, R188, UR4, -R3 ;  /* 0x00000004bc097c23 */ /* 0x020fe20008010803 */
[----:B------:R-:W-:Y:S01]  /*5f50*/  MOV R14, R143 ;  /* 0x0000008f000e7202 */ /* 0x000fe20000000f00 */
[----:B------:R-:W-:Y:S01]  /*5f60*/  HMMA.16816.F32 R44, R4, R46, R156 ;  /* 0x0000002e042c723c */ /* 0x000fe2000000189c */
[----:B------:R-:W-:Y:S01]  /*5f70*/  MOV R157, R76 ;  /* 0x0000004c009d7202 */ /* 0x000fe20000000f00 */
[----:B-1----:R-:W-:Y:S01]  /*5f80*/  FFMA.FTZ R10, R190, UR4, -R12 ;  /* 0x00000004be0a7c23 */ /* 0x002fe2000801080c */
[----:B------:R-:W-:Y:S01]  /*5f90*/  MOV R158, R78 ;  /* 0x0000004e009e7202 */ /* 0x000fe20000000f00 */
[----:B------:R-:W-:Y:S01]  /*5fa0*/  IMAD.MOV.U32 R156, RZ, RZ, R124 ;  /* 0x000000ffff9c7224 */ /* 0x000fe200078e007c */
[----:B------:R-:W-:-:S02]  /*5fb0*/  MOV R159, R79 ;  /* 0x0000004f009f7202 */ /* 0x000fc40000000f00 */
[----:B------:R-:W-:Y:S01]  /*5fc0*/  MOV R165, R127 ;  /* 0x0000007f00a57202 */ /* 0x000fe20000000f00 */
[----:B------:R-:W-:Y:S01]  /*5fd0*/  HMMA.16816.F32 R48, R4, R50, R148 ;  /* 0x000000320430723c */ /* 0x000fe20000001894 */
[----:B------:R-:W-:Y:S01]  /*5fe0*/  F2FP.F16.F32.PACK_AB R4, R218, R217 ;  /* 0x000000d9da04723e */ /* 0x000fe200000000ff */
[----:B----4-:R-:W-:Y:S01]  /*5ff0*/  FFMA.FTZ R8, R182, UR4, -R3 ;  /* 0x00000004b6087c23 */ /* 0x010fe20008010803 */
[----:B--2---:R-:W-:Y:S02]  /*6000*/  F2FP.F16.F32.PACK_AB R5, R215, R213 ;  /* 0x000000d5d705723e */ /* 0x004fe400000000ff */
[----:B------:R-:W-:Y:S01]  /*6010*/  F2FP.F16.F32.PACK_AB R6, R224, R219 ;  /* 0x000000dbe006723e */ /* 0x000fe200000000ff */
[----:B------:R1:W2:Y:S01]  /*6020*/  MUFU.EX2 R211, R8 ;  /* 0x0000000800d37308 */ /* 0x0002a20000000800 */
[----:B------:R-:W-:Y:S02]  /*6030*/  F2FP.F16.F32.PACK_AB R7, R214, R216 ;  /* 0x000000d8d607723e */ /* 0x000fe400000000ff */
[----:B------:R-:W-:-:S05]  /*6040*/  MOV R164, R126 ;  /* 0x0000007e00a47202 */ /* 0x000fca0000000f00 */
[----:B------:R-:W-:Y:S01]  /*6050*/  HMMA.16816.F32 R120, R4, R20, R132 ;  /* 0x000000140478723c */ /* 0x000fe20000001884 */
[----:B-1----:R-:W-:-:S07]  /*6060*/  FFMA.FTZ R8, R180, UR4, -R3 ;  /* 0x00000004b4087c23 */ /* 0x002fce0008010803 */
[C---:B------:R-:W-:Y:S01]  /*6070*/  HMMA.16816.F32 R172, R4.reuse, R40, R108 ;  /* 0x0000002804ac723c */ /* 0x040fe2000000186c */
[----:B------:R1:W-:Y:S07]  /*6080*/  MUFU.EX2 R210, R8 ;  /* 0x0000000800d27308 */ /* 0x0003ee0000000800 */
[----:B------:R-:W-:Y:S01]  /*6090*/  HMMA.16816.F32 R76, R4, R22, R100 ;  /* 0x00000016044c723c */ /* 0x000fe20000001864 */
[----:B-1----:R-:W-:-:S07]  /*60a0*/  FFMA.FTZ R8, R208, UR4, -R12 ;  /* 0x00000004d0087c23 */ /* 0x002fce000801080c */
[C---:B------:R-:W-:Y:S01]  /*60b0*/  HMMA.16816.F32 R144, R4.reuse, R32, R144 ;  /* 0x000000200490723c */ /* 0x040fe20000001890 */
[----:B------:R1:W-:Y:S04]  /*60c0*/  MUFU.EX2 R208, R9 ;  /* 0x0000000900d07308 */ /* 0x0003e80000000800 */
[----:B------:R4:W-:Y:S03]  /*60d0*/  MUFU.EX2 R190, R8 ;  /* 0x0000000800be7308 */ /* 0x0009e60000000800 */
[----:B------:R-:W-:Y:S01]  /*60e0*/  HMMA.16816.F32 R132, R4, R28, R116 ;  /* 0x0000001c0484723c */ /* 0x000fe20000001874 */
[----:B-1----:R-:W-:Y:S01]  /*60f0*/  FFMA.FTZ R9, R191, UR4, -R12 ;  /* 0x00000004bf097c23 */ /* 0x002fe2000801080c */
[----:B------:R-:W-:-:S06]  /*6100*/  MOV R191, R142 ;  /* 0x0000008e00bf7202 */ /* 0x000fcc0000000f00 */
[C---:B------:R-:W-:Y:S01]  /*6110*/  HMMA.16816.F32 R168, R4.reuse, R16, R112 ;  /* 0x0000001004a8723c */ /* 0x040fe20000001870 */
[----:B------:R-:W1:Y:S01]  /*6120*/  MUFU.EX2 R142, R10 ;  /* 0x0000000a008e7308 */ /* 0x000e620000000800 */
[----:B----4-:R-:W-:Y:S01]  /*6130*/  FFMA.FTZ R8, R189, UR4, -R12 ;  /* 0x00000004bd087c23 */ /* 0x010fe2000801080c */
[----:B------:R-:W-:Y:S01]  /*6140*/  MOV R189, R167 ;  /* 0x000000a700bd7202 */ /* 0x000fe20000000f00 */
[----:B------:R-:W4:Y:S01]  /*6150*/  LDSM.16.MT88.4 R112, [R13+0xac00] ;  /* 0x00ac00000d70783b */ /* 0x000f220000004200 */
[----:B------:R5:W-:Y:S01]  /*6160*/  MUFU.EX2 R188, R9 ;  /* 0x0000000900bc7308 */ /* 0x000be20000000800 */
[----:B------:R-:W-:Y:S02]  /*6170*/  MOV R167, R125 ;  /* 0x0000007d00a77202 */ /* 0x000fe40000000f00 */
[C---:B---3--:R-:W-:Y:S01]  /*6180*/  HMMA.16816.F32 R180, R4.reuse, R36, R104 ;  /* 0x0000002404b4723c */ /* 0x048fe20000001868 */
[----:B------:R3:W1:Y:S07]  /*6190*/  MUFU.EX2 R143, R8 ;  /* 0x00000008008f7308 */ /* 0x00066e0000000800 */
[----:B------:R-:W-:Y:S01]  /*61a0*/  HMMA.16816.F32 R152, R4, R34, R152 ;  /* 0x000000220498723c */ /* 0x000fe20000001898 */
[----:B-----5:R-:W-:Y:S01]  /*61b0*/  FFMA.FTZ R9, R192, UR4, -R2 ;  /* 0x00000004c0097c23 */ /* 0x020fe20008010802 */
[----:B------:R-:W-:-:S02]  /*61c0*/  IMAD.MOV.U32 R192, RZ, RZ, R165 ;  /* 0x000000ffffc07224 */ /* 0x000fc400078e00a5 */
[----:B---3--:R-:W-:-:S04]  /*61d0*/  FFMA.FTZ R8, R193, UR4, -R2 ;  /* 0x00000004c1087c23 */ /* 0x008fc80008010802 */
[----:B------:R-:W-:Y:S01]  /*61e0*/  HMMA.16816.F32 R92, R4, R30, R92 ;  /* 0x0000001e045c723c */ /* 0x000fe2000000185c */
[----:B------:R-:W-:-:S07]  /*61f0*/  MOV R193, R164 ;  /* 0x000000a400c17202 */ /* 0x000fce0000000f00 */
[C---:B------:R-:W-:Y:S01]  /*6200*/  HMMA.16816.F32 R108, R4.reuse, R18, R96 ;  /* 0x00000012046c723c */ /* 0x040fe20000001860 */
[----:B------:R-:W3:Y:S07]  /*6210*/  LDSM.16.MT88.4 R96, [R220+0xac00] ;  /* 0x00ac0000dc60783b */ /* 0x000eee0000004200 */
[C---:B------:R-:W-:Y:S08]  /*6220*/  HMMA.16816.F32 R124, R4.reuse, R42, R88 ;  /* 0x0000002a047c723c */ /* 0x040ff00000001858 */
[----:B------:R-:W-:Y:S01]  /*6230*/  HMMA.16816.F32 R100, R4, R38, R84 ;  /* 0x000000260464723c */ /* 0x000fe20000001854 */
[----:B--2---:R-:W-:-:S02]  /*6240*/  F2FP.F16.F32.PACK_AB R4, R212, R211 ;  /* 0x000000d3d404723e */ /* 0x004fc400000000ff */
[----:B-1----:R-:W-:Y:S02]  /*6250*/  F2FP.F16.F32.PACK_AB R5, R142, R190 ;  /* 0x000000be8e05723e */ /* 0x002fe400000000ff */
[----:B------:R-:W-:Y:S02]  /*6260*/  F2FP.F16.F32.PACK_AB R6, R208, R210 ;  /* 0x000000d2d006723e */ /* 0x000fe400000000ff */
[----:B------:R-:W-:-:S07]  /*6270*/  F2FP.F16.F32.PACK_AB R7, R143, R188 ;  /* 0x000000bc8f07723e */ /* 0x000fce00000000ff */
[C---:B------:R-:W-:Y:S01]  /*6280*/  HMMA.16816.F32 R56, R4.reuse, R22, R56 ;  /* 0x000000160438723c */ /* 0x040fe20000001838 */
[----:B------:R1:W-:Y:S01]  /*6290*/  MUFU.EX2 R22, R8 ;  /* 0x0000000800167308 */ /* 0x0003e20000000800 */
[----:B------:R-:W-:Y:S02]  /*62a0*/  MOV R23, R131 ;  /* 0x0000008300177202 */ /* 0x000fe40000000f00 */
[----:B------:R-:W-:Y:S04]  /*62b0*/  LDSM.16.MT88.4 R128, [R220+0xbc00] ;  /* 0x00bc0000dc80783b */ /* 0x000fe80000004200 */
[----:B------:R-:W-:Y:S01]  /*62c0*/  HMMA.16816.F32 R148, R4, R32, R80 ;  /* 0x000000200494723c */ /* 0x000fe20000001850 */
[----:B------:R-:W2:Y:S01]  /*62d0*/  LDSM.16.MT88.4 R80, [R13+0x9c00] ;  /* 0x009c00000d50783b */ /* 0x000ea20000004200 */
[----:B-1----:R-:W-:-:S06]  /*62e0*/  FFMA.FTZ R8, R194, UR4, -R2 ;  /* 0x00000004c2087c23 */ /* 0x002fcc0008010802 */
[----:B------:R-:W-:Y:S01]  /*62f0*/  HMMA.16816.F32 R60, R4, R34, R60 ;  /* 0x00000022043c723c */ /* 0x000fe2000000183c */
[----:B------:R-:W-:Y:S01]  /*6300*/  FFMA.FTZ R2, R195, UR4, -R2 ;  /* 0x00000004c3027c23 */ /* 0x000fe20008010802 */
[----:B------:R-:W-:Y:S02]  /*6310*/  MOV R194, R166 ;  /* 0x000000a600c27202 */ /* 0x000fe40000000f00 */
[----:B------:R-:W-:-:S04]  /*6320*/  MOV R195, R167 ;  /* 0x000000a700c37202 */ /* 0x000fc80000000f00 */
[C---:B------:R-:W-:Y:S01]  /*6330*/  HMMA.16816.F32 R32, R4.reuse, R20, R72 ;  /* 0x000000140420723c */ /* 0x040fe20000001848 */
[----:B------:R1:W-:Y:S04]  /*6340*/  MUFU.EX2 R21, R8 ;  /* 0x0000000800157308 */ /* 0x0003e80000000800 */
[----:B------:R-:W5:Y:S03]  /*6350*/  MUFU.EX2 R20, R9 ;  /* 0x0000000900147308 */ /* 0x000f660000000800 */
[----:B------:R-:W-:Y:S01]  /*6360*/  HMMA.16816.F32 R64, R4, R16, R64 ;  /* 0x000000100440723c */ /* 0x000fe20000001840 */
[----:B-1----:R-:W-:Y:S01]  /*6370*/  FFMA.FTZ R8, R197, UR4, -R0 ;  /* 0x00000004c5087c23 */ /* 0x002fe20008010800 */
[----:B------:R-:W-:-:S06]  /*6380*/  MOV R197, R240 ;  /* 0x000000f000c57202 */ /* 0x000fcc0000000f00 */
[C---:B------:R-:W-:Y:S01]  /*6390*/  HMMA.16816.F32 R116, R4.reuse, R40, R176 ;  /* 0x000000280474723c */ /* 0x040fe200000018b0 */
[----:B------:R1:W4:Y:S01]  /*63a0*/  MUFU.EX2 R240, R2 ;  /* 0x0000000200f07308 */ /* 0x0003220000000800 */
[----:B------:R-:W-:Y:S02]  /*63b0*/  MOV R178, R160 ;  /* 0x000000a000b27202 */ /* 0x000fe40000000f00 */
[----:B------:R-:W-:Y:S01]  /*63c0*/  MOV R177, R161 ;  /* 0x000000a100b17202 */ /* 0x000fe20000000f00 */
[----:B------:R3:W-:Y:S01]  /*63d0*/  MUFU.EX2 R17, R8 ;  /* 0x0000000800117308 */ /* 0x0007e20000000800 */
[----:B------:R-:W-:Y:S02]  /*63e0*/  MOV R176, R162 ;  /* 0x000000a200b07202 */ /* 0x000fe40000000f00 */
[----:B------:R-:W-:Y:S01]  /*63f0*/  HMMA.16816.F32 R44, R4, R18, R44 ;  /* 0x00000012042c723c */ /* 0x000fe2000000182c */
[----:B------:R-:W-:Y:S02]  /*6400*/  MOV R41, R163 ;  /* 0x000000a300297202 */ /* 0x000fe40000000f00 */
[----:B------:R-:W-:-:S02]  /*6410*/  MOV R179, R14 ;  /* 0x0000000e00b37202 */ /* 0x000fc40000000f00 */
[----:B------:R-:W-:Y:S01]  /*6420*/  MOV R40, R15 ;  /* 0x0000000f00287202 */ /* 0x000fe20000000f00 */
[--C-:B-1----:R-:W-:Y:S02]  /*6430*/  FFMA.FTZ R2, R198, UR4, -R0.reuse ;  /* 0x00000004c6027c23 */ /* 0x102fe40008010800 */
[----:B------:R-:W-:Y:S01]  /*6440*/  HMMA.16816.F32 R84, R4, R28, R68 ;  /* 0x0000001c0454723c */ /* 0x000fe20000001844 */
[----:B------:R-:W-:Y:S01]  /*6450*/  MOV R198, R11 ;  /* 0x0000000b00c67202 */ /* 0x000fe20000000f00 */
[--C-:B---3--:R-:W-:Y:S01]  /*6460*/  FFMA.FTZ R8, R199, UR4, -R0.reuse ;  /* 0x00000004c7087c23 */ /* 0x108fe20008010800 */
[----:B------:R1:W3:Y:S01]  /*6470*/  MUFU.EX2 R18, R2 ;  /* 0x0000000200127308 */ /* 0x0002e20000000800 */
[----:B------:R-:W-:Y:S01]  /*6480*/  FFMA.FTZ R0, R196, UR4, -R0 ;  /* 0x00000004c4007c23 */ /* 0x000fe20008010800 */
[----:B------:R-:W-:-:S03]  /*6490*/  MOV R199, R241 ;  /* 0x000000f100c77202 */ /* 0x000fc60000000f00 */
[C---:B------:R-:W-:Y:S01]  /*64a0*/  HMMA.16816.F32 R52, R4.reuse, R30, R52 ;  /* 0x0000001e0434723c */ /* 0x040fe20000001834 */
[----:B------:R2:W-:Y:S01]  /*64b0*/  MUFU.EX2 R241, R0 ;  /* 0x0000000000f17308 */ /* 0x0005e20000000800 */
[----:B------:R-:W-:Y:S02]  /*64c0*/  MOV R196, R239 ;  /* 0x000000ef00c47202 */ /* 0x000fe40000000f00 */
[----:B-----5:R-:W-:Y:S01]  /*64d0*/  F2FP.F16.F32.PACK_AB R164, R20, R22 ;  /* 0x0000001614a4723e */ /* 0x020fe200000000ff */
[----:B------:R-:W5:Y:S01]  /*64e0*/  MUFU.EX2 R19, R8 ;  /* 0x0000000800137308 */ /* 0x000f620000000800 */
[----:B----4-:R-:W-:Y:S02]  /*64f0*/  F2FP.F16.F32.PACK_AB R166, R240, R21 ;  /* 0x00000015f0a6723e */ /* 0x010fe400000000ff */
[----:B------:R-:W-:Y:S01]  /*6500*/  HMMA.16816.F32 R48, R4, R42, R48 ;  /* 0x0000002a0430723c */ /* 0x000fe20000001830 */
[----:B------:R-:W-:Y:S01]  /*6510*/  MOV R30, R159 ;  /* 0x0000009f001e7202 */ /* 0x000fe20000000f00 */
[----:B-1----:R-:W-:Y:S01]  /*6520*/  FFMA.FTZ R2, R203, UR4, -R3 ;  /* 0x00000004cb027c23 */ /* 0x002fe20008010803 */
[----:B---3--:R-:W-:-:S02]  /*6530*/  F2FP.F16.F32.PACK_AB R165, R18, R17 ;  /* 0x0000001112a5723e */ /* 0x008fc400000000ff */
[----:B------:R-:W-:Y:S01]  /*6540*/  MOV R31, R158 ;  /* 0x0000009e001f7202 */ /* 0x000fe20000000f00 */
[----:B------:R1:W-:Y:S01]  /*6550*/  MUFU.EX2 R14, R2 ;  /* 0x00000002000e7308 */ /* 0x0003e20000000800 */
[----:B--2---:R-:W-:Y:S01]  /*6560*/  FFMA.FTZ R0, R202, UR4, -R3 ;  /* 0x00000004ca007c23 */ /* 0x004fe20008010803 */
[C---:B------:R-:W-:Y:S01]  /*6570*/  HMMA.16816.F32 R160, R4.reuse, R36, R184 ;  /* 0x0000002404a0723c */ /* 0x040fe200000018b8 */
[----:B------:R-:W-:Y:S02]  /*6580*/  MOV R28, R157 ;  /* 0x0000009d001c7202 */ /* 0x000fe40000000f00 */
[----:B------:R2:W3:Y:S01]  /*6590*/  MUFU.EX2 R16, R0 ;  /* 0x0000000000107308 */ /* 0x0004e20000000800 */
[----:B-----5:R-:W-:Y:S01]  /*65a0*/  F2FP.F16.F32.PACK_AB R167, R241, R19 ;  /* 0x00000013f1a7723e */ /* 0x020fe200000000ff */
[----:B------:R-:W-:Y:S01]  /*65b0*/  FADD.FTZ R8, R178, R177 ;  /* 0x000000b1b2087221 */ /* 0x000fe20000010000 */
[----:B------:R-:W-:Y:S02]  /*65c0*/  MOV R29, R156 ;  /* 0x0000009c001d7202 */ /* 0x000fe40000000f00 */
[----:B------:R-:W-:Y:S01]  /*65d0*/  HMMA.16816.F32 R24, R4, R38, R24 ;  /* 0x000000260418723c */ /* 0x000fe20000001818 */
[----:B------:R4:W5:Y:S01]  /*65e0*/  LDSM.16.MT88.4 R4, [R13+0xbc00] ;  /* 0x00bc00000d04783b */ /* 0x0009620000004200 */
[----:B------:R-:W-:Y:S01]  /*65f0*/  FADD.FTZ R8, R194, R8 ;  /* 0x00000008c2087221 */ /* 0x000fe20000010000 */
[--C-:B-1----:R-:W-:Y:S01]  /*6600*/  FFMA.FTZ R2, R200, UR4, -R3.reuse ;  /* 0x00000004c8027c23 */ /* 0x102fe20008010803 */
[----:B------:R-:W-:Y:S01]  /*6610*/  FFMA.FTZ R3, R201, UR4, -R3 ;  /* 0x00000004c9037c23 */ /* 0x000fe20008010803 */
[----:B------:R-:W1:Y:S03]  /*6620*/  LDSM.16.MT88.4 R156, [R220+0x9c00] ;  /* 0x009c0000dc9c783b */ /* 0x000e660000004200 */
[----:B------:R-:W-:Y:S01]  /*6630*/  HMMA.16816.F32 R104, R164, R112, R168 ;  /* 0x00000070a468723c */ /* 0x000fe200000018a8 */
[----:B--2---:R-:W-:Y:S01]  /*6640*/  FFMA.FTZ R0, R207, UR4, -R12 ;  /* 0x00000004cf007c23 */ /* 0x004fe2000801080c */
[----:B------:R2:W-:Y:S01]  /*6650*/  MUFU.EX2 R15, R3 ;  /* 0x00000003000f7308 */ /* 0x0005e20000000800 */
[----:B---3--:R-:W-:-:S03]  /*6660*/  F2FP.F16.F32.PACK_AB R168, R16, R14 ;  /* 0x0000000e10a8723e */ /* 0x008fc600000000ff */
[----:B------:R3:W-:Y:S02]  /*6670*/  MUFU.EX2 R10, R0 ;  /* 0x00000000000a7308 */ /* 0x0007e40000000800 */
[----:B------:R-:W-:Y:S02]  /*6680*/  HMMA.16816.F32 R88, R164, R96, R132 ;  /* 0x00000060a458723c */ /* 0x000fe40000001884 */
[----:B----4-:R4:W4:Y:S01]  /*6690*/  MUFU.EX2 R13, R2 ;  /* 0x00000002000d7308 */ /* 0x0109220000000800 */
[----:B--2---:R-:W-:-:S05]  /*66a0*/  FADD.FTZ R3, R199, R196 ;  /* 0x000000c4c7037221 */ /* 0x004fca0000010000 */
[----:B------:R-:W-:Y:S01]  /*66b0*/  HMMA.16816.F32 R72, R164, R80, R120 ;  /* 0x00000050a448723c */ /* 0x000fe20000001878 */
[----:B---3--:R-:W-:Y:S01]  /*66c0*/  FFMA.FTZ R0, R206, UR4, -R12 ;  /* 0x00000004ce007c23 */ /* 0x008fe2000801080c */
[----:B------:R-:W-:-:S03]  /*66d0*/  FADD.FTZ R3, R179, R3 ;  /* 0x00000003b3037221 */ /* 0x000fc60000010000 */
[----:B------:R2:W-:Y:S01]  /*66e0*/  MUFU.EX2 R11, R0 ;  /* 0x00000000000b7308 */ /* 0x0005e20000000800 */
[----:B------:R-:W-:Y:S02]  /*66f0*/  FADD.FTZ R3, R192, R3 ;  /* 0x00000003c0037221 */ /* 0x000fe40000010000 */
[C---:B------:R-:W-:Y:S02]  /*6700*/  HMMA.16816.F32 R76, R164.reuse, R82, R76 ;  /* 0x00000052a44c723c */ /* 0x040fe4000000184c */
[----:B------:R-:W-:Y:S01]  /*6710*/  FADD.FTZ R3, R235, R3 ;  /* 0x00000003eb037221 */ /* 0x000fe20000010000 */
[----:B----4-:R-:W-:Y:S01]  /*6720*/  FFMA.FTZ R2, R205, UR4, -R12 ;  /* 0x00000004cd027c23 */ /* 0x010fe2000801080c */
[----:B------:R-:W-:Y:S02]  /*6730*/  F2FP.F16.F32.PACK_AB R170, R15, R13 ;  /* 0x0000000d0faa723e */ /* 0x000fe400000000ff */
[----:B------:R-:W-:Y:S01]  /*6740*/  FADD.FTZ R3, R237, R3 ;  /* 0x00000003ed037221 */ /* 0x000fe20000010000 */
[----:B------:R3:W4:Y:S01]  /*6750*/  MUFU.EX2 R9, R2 ;  /* 0x0000000200097308 */ /* 0x0007220000000800 */
[----:B-----5:R-:W-:Y:S02]  /*6760*/  HMMA.16816.F32 R132, R164, R4, R180 ;  /* 0x00000004a484723c */ /* 0x020fe400000018b4 */
[----:B------:R-:W-:Y:S01]  /*6770*/  FADD.FTZ R238, R238, R3 ;  /* 0x00000003eeee7221 */ /* 0x000fe20000010000 */
[----:B--2---:R-:W-:-:S03]  /*6780*/  FADD.FTZ R0, R176, R41 ;  /* 0x00000029b0007221 */ /* 0x004fc60000010000 */
[----:B------:R-:W-:Y:S01]  /*6790*/  FADD.FTZ R238, R236, R238 ;  /* 0x000000eeecee7221 */ /* 0x000fe20000010000 */
[----:B------:R-:W-:Y:S01]  /*67a0*/  FADD.FTZ R0, R195, R0 ;  /* 0x00000000c3007221 */ /* 0x000fe20000010000 */
[C---:B-1----:R-:W-:Y:S02]  /*67b0*/  HMMA.16816.F32 R144, R164.reuse, R156, R144 ;  /* 0x0000009ca490723c */ /* 0x042fe40000001890 */
[----:B------:R-:W-:Y:S01]  /*67c0*/  FADD.FTZ R238, R211, R238 ;  /* 0x000000eed3ee7221 */ /* 0x000fe20000010000 */
[----:B------:R-:W-:Y:S01]  /*67d0*/  FADD.FTZ R0, R30, R0 ;  /* 0x000000001e007221 */ /* 0x000fe20000010000 */
[----:B---3--:R-:W-:Y:S01]  /*67e0*/  FFMA.FTZ R2, R204, UR4, -R12 ;  /* 0x00000004cc027c23 */ /* 0x008fe2000801080c */
[----:B----4-:R-:W-:Y:S02]  /*67f0*/  F2FP.F16.F32.PACK_AB R169, R9, R10 ;  /* 0x0000000a09a9723e */ /* 0x010fe400000000ff */
[----:B------:R-:W-:Y:S01]  /*6800*/  FADD.FTZ R0, R28, R0 ;  /* 0x000000001c007221 */ /* 0x000fe20000010000 */
[----:B------:R-:W-:Y:S01]  /*6810*/  FADD.FTZ R238, R212, R238 ;  /* 0x000000eed4ee7221 */ /* 0x000fe20000010000 */
[----:B------:R1:W2:Y:S01]  /*6820*/  MUFU.EX2 R239, R2 ;  /* 0x0000000200ef7308 */ /* 0x0002a20000000800 */
[----:B------:R-:W-:Y:S01]  /*6830*/  HMMA.16816.F32 R152, R164, R158, R152 ;  /* 0x0000009ea498723c */ /* 0x000fe20000001898 */
[----:B------:R-:W-:Y:S01]  /*6840*/  FADD.FTZ R0, R29, R0 ;  /* 0x000000001d007221 */ /* 0x000fe20000010000 */
[----:B------:R-:W-:-:S04]  /*6850*/  FADD.FTZ R238, R210, R238 ;  /* 0x000000eed2ee7221 */ /* 0x000fc80000010000 */
[----:B------:R-:W-:Y:S02]  /*6860*/  FADD.FTZ R238, R208, R238 ;  /* 0x000000eed0ee7221 */ /* 0x000fe40000010000 */
[C---:B------:R-:W-:Y:S02]  /*6870*/  HMMA.16816.F32 R92, R164.reuse, R98, R92 ;  /* 0x00000062a45c723c */ /* 0x040fe4000000185c */
[----:B------:R-:W-:Y:S01]  /*6880*/  FADD.FTZ R238, R14, R238 ;  /* 0x000000ee0eee7221 */ /* 0x000fe20000010000 */
[----:B-1----:R-:W-:Y:S01]  /*6890*/  FADD.FTZ R2, R40, R198 ;  /* 0x000000c628027221 */ /* 0x002fe20000010000 */
[----:B--2---:R-:W-:Y:S02]  /*68a0*/  F2FP.F16.F32.PACK_AB R171, R239, R11 ;  /* 0x0000000befab723e */ /* 0x004fe400000000ff */
[----:B------:R-:W-:Y:S02]  /*68b0*/  FADD.FTZ R238, R16, R238 ;  /* 0x000000ee10ee7221 */ /* 0x000fe40000010000 */
[----:B------:R-:W-:Y:S01]  /*68c0*/  HMMA.16816.F32 R108, R164, R114, R108 ;  /* 0x00000072a46c723c */ /* 0x000fe2000000186c */
[----:B------:R-:W-:Y:S01]  /*68d0*/  FADD.FTZ R2, R197, R2 ;  /* 0x00000002c5027221 */ /* 0x000fe20000010000 */
[----:B------:R-:W-:-:S03]  /*68e0*/  FADD.FTZ R238, R13, R238 ;  /* 0x000000ee0dee7221 */ /* 0x000fc60000010000 */
[----:B------:R-:W-:Y:S01]  /*68f0*/  FADD.FTZ R2, R193, R2 ;  /* 0x00000002c1027221 */ /* 0x000fe20000010000 */
[----:B------:R-:W-:Y:S02]  /*6900*/  FADD.FTZ R238, R15, R238 ;  /* 0x000000ee0fee7221 */ /* 0x000fe40000010000 */
[----:B------:R-:W-:Y:S01]  /*6910*/  HMMA.16816.F32 R160, R168, R4, R160 ;  /* 0x00000004a8a0723c */ /* 0x000fe200000018a0 */
[----:B------:R-:W-:Y:S01]  /*6920*/  FADD.FTZ R4, R31, R8 ;  /* 0x000000081f047221 */ /* 0x000fe20000010000 */
[----:B------:R-:W-:-:S03]  /*6930*/  FADD.FTZ R2, R225, R2 ;  /* 0x00000002e1027221 */ /* 0x000fc60000010000 */
[----:B------:R-:W-:Y:S01]  /*6940*/  FADD.FTZ R4, R247, R4 ;  /* 0x00000004f7047221 */ /* 0x000fe20000010000 */
[----:B------:R-:W-:Y:S02]  /*6950*/  FADD.FTZ R2, R227, R2 ;  /* 0x00000002e3027221 */ /* 0x000fe40000010000 */
[C---:B------:R-:W-:Y:S01]  /*6960*/  HMMA.16816.F32 R120, R164.reuse, R128, R172 ;  /* 0x00000080a478723c */ /* 0x040fe200000018ac */
        /* <DEDUP_REMOVED lines=50> */
[----:B------:R-:W4:Y:S01]  /*6c90*/  S2R R226, SR_TID.X ;  /* 0x0000000000e27919 */ /* 0x000f220000002100 */
[----:B------:R-:W-:Y:S01]  /*6ca0*/  IMAD.IADD R249, R249, 0x1, R136 ;  /* 0x00000001f9f97824 */ /* 0x000fe200078e0288 */
[----:B------:R-:W-:Y:S01]  /*6cb0*/  LEA.HI.SX32 R229, R229, 0xfffffffe, 0x1a ;  /* 0xfffffffee5e57811 */ /* 0x000fe200078fd2ff */
[----:B------:R-:W-:Y:S01]  /*6cc0*/  IMAD.MOV.U32 R142, RZ, RZ, R139 ;  /* 0x000000ffff8e7224 */ /* 0x000fe200078e008b */
[----:B------:R-:W-:Y:S01]  /*6cd0*/  MOV R143, R138 ;  /* 0x0000008a008f7202 */ /* 0x000fe20000000f00 */
[----:B------:R-:W4:Y:S01]  /*6ce0*/  LDC.64 R232, c[0x0][0x3c0] ;  /* 0x0000f000ffe87b82 */ /* 0x000f220000000a00 */
[----:B------:R-:W-:Y:S01]  /*6cf0*/  IMAD.MOV.U32 R136, RZ, RZ, R140 ;  /* 0x000000ffff887224 */ /* 0x000fe200078e008c */
[----:B------:R-:W-:Y:S01]  /*6d00*/  MOV R3, R141 ;  /* 0x0000008d00037202 */ /* 0x000fe20000000f00 */
[C---:B------:R-:W-:Y:S01]  /*6d10*/  VIADD R248, R220.reuse, 0x9020 ;  /* 0x00009020dcf87836 */ /* 0x040fe20000000000 */
[----:B------:R-:W-:Y:S01]  /*6d20*/  IADD3 R247, PT, PT, R220, 0x9000, RZ ;  /* 0x00009000dcf77810 */ /* 0x000fe20007ffe0ff */
[----:B------:R-:W-:Y:S01]  /*6d30*/  UMOV UR7, 0x400 ;  /* 0x0000040000077882 */ /* 0x000fe20000000000 */
[----:B------:R-:W4:Y:S01]  /*6d40*/  LDCU UR6, c[0x0][0x440] ;  /* 0x00008800ff0677ac */ /* 0x000f220008000800 */
[----:B---3--:R-:W-:Y:S01]  /*6d50*/  ISETP.GE.AND P5, PT, R234, UR4, PT ;  /* 0x00000004ea007c0c */ /* 0x008fe2000bfa6270 */
[----:B------:R-:W3:Y:S01]  /*6d60*/  LDCU UR4, c[0x0][0x45c] ;  /* 0x00008b80ff0477ac */ /* 0x000ee20008000800 */
[----:B--2---:R-:W-:Y:S01]  /*6d70*/  ULEA UR5, UR5, UR7, 0x18 ;  /* 0x0000000705057291 */ /* 0x004fe2000f8ec0ff */
[----:B-1----:R-:W-:Y:S01]  /*6d80*/  IMAD.SHL.U32 R191, R191, 0x2, RZ ;  /* 0x00000002bfbf7824 */ /* 0x002fe200078e00ff */
[C---:B----4-:R-:W-:Y:S01]  /*6d90*/  SHF.L.U32 R0, R226.reuse, 0x4, RZ ;  /* 0x00000004e2007819 */ /* 0x050fe200000006ff */
[----:B------:R-:W-:-:S03]  /*6da0*/  IMAD.SHL.U32 R227, R226, 0x20, RZ ;  /* 0x00000020e2e37824 */ /* 0x000fc600078e00ff */
[----:B------:R-:W-:Y:S02]  /*6db0*/  LOP3.LUT R191, R191, 0x6, RZ, 0xc0, !PT ;  /* 0x00000006bfbf7812 */ /* 0x000fe400078ec0ff */
[----:B------:R-:W-:Y:S02]  /*6dc0*/  LOP3.LUT P0, RZ, R226, 0x4, RZ, 0xc0, !PT ;  /* 0x00000004e2ff7812 */ /* 0x000fe4000780c0ff */
[----:B------:R-:W-:Y:S01]  /*6dd0*/  LOP3.LUT R224, R0, 0x100, RZ, 0xc0, !PT ;  /* 0x0000010000e07812 */ /* 0x000fe200078ec0ff */
[----:B------:R-:W-:Y:S01]  /*6de0*/  IMAD.IADD R250, R191, 0x1, R209 ;  /* 0x00000001bffa7824 */ /* 0x000fe200078e02d1 */
[----:B------:R-:W-:Y:S02]  /*6df0*/  SEL R225, R225, 0xffffffe0, !P0 ;  /* 0xffffffe0e1e17807 */ /* 0x000fe40004000000 */
[----:B------:R-:W-:Y:S01]  /*6e00*/  LOP3.LUT R224, R224, 0x20, R227, 0xf8, !PT ;  /* 0x00000020e0e07812 */ /* 0x000fe200078ef8e3 */
[----:B---3--:R-:W-:Y:S06]  /*6e10*/  BRA `(.L_x_160) ;  /* 0x0000000000c07947 */ /* 0x008fec0003800000 */
.L_x_162:
        /* <DEDUP_REMOVED lines=10> */
[----:B------:R-:W-:Y:S01]  /*6ec0*/  LEA R174, P1, R140, R2, 0x5 ;  /* 0x000000028cae7211 */ /* 0x000fe200078228ff */
[----:B------:R-:W-:Y:S01]  /*6ed0*/  @!PT LDS RZ, [RZ] ;  /* 0x00000000fffff984 */ /* 0x000fe20000000800 */
[----:B------:R-:W-:Y:S01]  /*6ee0*/  @!PT LDS RZ, [RZ] ;  /* 0x00000000fffff984 */ /* 0x000fe20000000800 */
[----:B------:R-:W-:Y:S01]  /*6ef0*/  @!PT LDS RZ, [RZ] ;  /* 0x00000000fffff984 */ /* 0x000fe20000000800 */
[----:B------:R1:W-:Y:S03]  /*6f00*/  @!P5 LDGSTS.E.BYPASS.LTC128B.128 [R228+0x6000], desc[UR16][R178.64] ;  /* 0x06000000b2e4dfae */ /* 0x0003e6000b981a10 */
[----:B------:R-:W-:Y:S01]  /*6f10*/  LEA R138, P6, R174, R231, 0x1 ;  /* 0x000000e7ae8a7211 */ /* 0x000fe200078c08ff */
[----:B------:R1:W-:Y:S01]  /*6f20*/  @P5 STS.128 [R228+0x6000], RZ ;  /* 0x006000ffe4005388 */ /* 0x0003e20000000c00 */
[----:B------:R-:W-:Y:S02]  /*6f30*/  LEA.HI.X R180, R140, R139, R141, 0x5, P1 ;  /* 0x0000008b8cb47211 */ /* 0x000fe400008f2c8d */
[C---:B------:R-:W-:Y:S01]  /*6f40*/  @!P3 LEA R140, P1, R2.reuse, R231, 0x1 ;  /* 0x000000e7028cb211 */ /* 0x040fe200078208ff */
[----:B------:R-:W-:Y:S01]  /*6f50*/  @!PT LDS RZ, [RZ] ;  /* 0x00000000fffff984 */ /* 0x000fe20000000800 */
[----:B------:R-:W-:Y:S01]  /*6f60*/  @!PT LDS RZ, [RZ] ;  /* 0x00000000fffff984 */ /* 0x000fe20000000800 */
[----:B------:R-:W-:Y:S01]  /*6f70*/  @!PT LDS RZ, [RZ] ;  /* 0x00000000fffff984 */ /* 0x000fe20000000800 */
[----:B------:R1:W-:Y:S03]  /*6f80*/  @!P4 LDGSTS.E.BYPASS.LTC128B.128 [R228+0x7000], desc[UR16][R172.64+0x40] ;  /* 0x07000040ace4cfae */ /* 0x0003e6000b981a10 */
[-C--:B------:R-:W-:Y:S01]  /*6f90*/  @!P3 LEA.HI.X R141, R2, R230.reuse, R139, 0x1, P1 ;  /* 0x000000e6028db211 */ /* 0x080fe200008f0c8b */
[----:B------:R1:W-:Y:S01]  /*6fa0*/  @P4 STS.128 [R228+0x7000], RZ ;  /* 0x007000ffe4004388 */ /* 0x0003e20000000c00 */
[----:B------:R-:W-:Y:S03]  /*6fb0*/  LEA.HI.X R139, R174, R230, R180, 0x1, P6 ;  /* 0x000000e6ae8b7211 */ /* 0x000fe600030f0cb4 */
        /* <DEDUP_REMOVED lines=22> */
.L_x_160:
[----:B------:R-:W-:Y:S04]  /*7120*/  DEPBAR.LE SB0, 0x0 ;  /* 0x000080000000791a */ /* 0x000fe80000000000 */
[----:B------:R-:W-:Y:S01]  /*7130*/  BAR.SYNC.DEFER_BLOCKING 0x0 ;  /* 0x0000000000007b1d */ /* 0x000fe20000010000 */
[C---:B------:R-:W-:Y:S01]  /*7140*/  IMAD.WIDE.U32 R4, R229.reuse, R232, RZ ;  /* 0x000000e8e5047225 */ /* 0x040fe200078e00ff */
[----:B------:R-:W-:Y:S02]  /*7150*/  ISETP.GE.AND P4, PT, R246, UR6, PT ;  /* 0x00000006f6007c0c */ /* 0x000fe4000bf86270 */
[----:B------:R-:W-:Y:S01]  /*7160*/  SHF.R.U32.HI R222, RZ, 0x1, R226 ;  /* 0x00000001ffde7819 */ /* 0x000fe200000116e2 */
[----:B------:R-:W-:Y:S01]  /*7170*/  IMAD R0, R229, R233, R5 ;  /* 0x000000e9e5007224 */ /* 0x000fe200078e0205 */
[----:B------:R-:W-:Y:S01]  /*7180*/  LEA R6, P1, R4, R245, 0x7 ;  /* 0x000000f504067211 */ /* 0x000fe200078238ff */
[----:B------:R-:W-:Y:S02]  /*7190*/  IMAD.SHL.U32 R243, R226, 0x8, RZ ;  /* 0x00000008e2f37824 */ /* 0x000fe400078e00ff */
[C---:B------:R-:W-:Y:S01]  /*71a0*/  IMAD.SHL.U32 R9, R4.reuse, 0x40, RZ ;  /* 0x0000004004097824 */ /* 0x040fe200078e00ff */
[--C-:B------:R-:W-:Y:S01]  /*71b0*/  LEA.HI.X R7, R4, R244, R0.reuse, 0x7, P1 ;  /* 0x000000f404077211 */ /* 0x100fe200008f3c00 */
[C---:B------:R-:W-:Y:S01]  /*71c0*/  IMAD.SHL.U32 R221, R226.reuse, 0x4, RZ ;  /* 0x00000004e2dd7824 */ /* 0x040fe200078e00ff */
[----:B------:R-:W-:Y:S01]  /*71d0*/  LOP3.LUT R234, R243, 0x18, RZ, 0xc0, !PT ;  /* 0x00000018f3ea7812 */ /* 0x000fe200078ec0ff */
[----:B------:R-:W-:Y:S01]  /*71e0*/  IMAD.SHL.U32 R2, R226, 0x10, RZ ;  /* 0x00000010e2027824 */ /* 0x000fe200078e00ff */
[----:B------:R-:W-:Y:S02]  /*71f0*/  LEA R9, P1, R232, R9, 0x5 ;  /* 0x00000009e8097211 */ /* 0x000fe400078228ff */
[----:B------:R-:W-:Y:S02]  /*7200*/  LOP3.LUT R242, R234, 0x40, RZ, 0xfc, !PT ;  /* 0x00000040eaf27812 */ /* 0x000fe400078efcff */
[----:B------:R-:W-:Y:S02]  /*7210*/  SHF.L.U64.HI R4, R4, 0x6, R0 ;  /* 0x0000000604047819 */ /* 0x000fe40000010200 */
[----:B------:R-:W-:Y:S02]  /*7220*/  ISETP.GE.AND P3, PT, R242, UR6, PT ;  /* 0x00000006f2007c0c */ /* 0x000fe4000bf66270 */
[----:B------:R-:W-:Y:S01]  /*7230*/  LEA.HI.X R10, R232, R4, R233, 0x5, P1 ;  /* 0x00000004e80a7211 */ /* 0x000fe200008f2ce9 */
[----:B------:R-:W-:Y:S01]  /*7240*/  @!PT LDS RZ, [RZ] ;  /* 0x00000000fffff984 */ /* 0x000fe20000000800 */
[----:B------:R-:W-:Y:S01]  /*7250*/  @!PT LDS RZ, [RZ] ;  /* 0x00000000fffff984 */ /* 0x000fe20000000800 */
[----:B------:R-:W-:Y:S01]  /*7260*/  @!PT LDS RZ, [RZ] ;  /* 0x00000000fffff984 */ /* 0x000fe20000000800 */
[----:B------:R-:W-:Y:S01]  /*7270*/  @!P5 LDGSTS.E.BYPASS.LTC128B.128 [R228+0x9000], desc[UR16][R6.64] ;  /* 0x0900000006e4dfae */ /* 0x000fe2000b981a10 */
[----:B------:R-:W-:Y:S02]  /*7280*/  LEA R8, P1, R9, R245, 0x1 ;  /* 0x000000f509087211 */ /* 0x000fe400078208ff */
[----:B------:R-:W-:Y:S02]  /*7290*/  LOP3.LUT R0, R221, 0x18, RZ, 0xc0, !PT ;  /* 0x00000018dd007812 */ /* 0x000fe400078ec0ff */
[----:B------:R-:W-:Y:S02]  /*72a0*/  LEA.HI.X R9, R9, R244, R10, 0x1, P1 ;  /* 0x000000f409097211 */ /* 0x000fe400008f0c0a */
[----:B------:R-:W-:Y:S01]  /*72b0*/  LOP3.LUT R223, R2, 0x3e00, RZ, 0xc0, !PT ;  /* 0x00003e0002df7812 */ /* 0x000fe200078ec0ff */
[----:B------:R-:W-:Y:S01]  /*72c0*/  @P5 STS.128 [R228+0x9000], RZ ;  /* 0x009000ffe4005388 */ /* 0x000fe20000000c00 */
[----:B------:R-:W-:Y:S02]  /*72d0*/  ISETP.GE.AND P5, PT, R234, UR6, PT ;  /* 0x00000006ea007c0c */ /* 0x000fe4000bfa6270 */
[--C-:B------:R-:W-:Y:S02]  /*72e0*/  LOP3.LUT R0, R0, 0xc0, R227.reuse, 0xf8, !PT ;  /* 0x000000c000007812 */ /* 0x100fe400078ef8e3 */
[----:B------:R-:W-:Y:S02]  /*72f0*/  LOP3.LUT R5, R223, 0x120, R227, 0xf8, !PT ;  /* 0x00000120df057812 */ /* 0x000fe400078ef8e3 */
[----:B------:R-:W-:Y:S01]  /*7300*/  LOP3.LUT R2, R222, 0x8, RZ, 0xc0, !PT ;  /* 0x00000008de027812 */ /* 0x000fe200078ec0ff */
[----:B------:R-:W-:Y:S01]  /*7310*/  @!PT LDS RZ, [RZ] ;  /* 0x00000000fffff984 */ /* 0x000fe20000000800 */
[----:B------:R-:W-:Y:S01]  /*7320*/  @!PT LDS RZ, [RZ] ;  /* 0x00000000fffff984 */ /* 0x000fe20000000800 */
[----:B------:R-:W-:Y:S01]  /*7330*/  @!PT LDS RZ, [RZ] ;  /* 0x00000000fffff984 */ /* 0x000fe20000000800 */
[----:B------:R-:W-:Y:S01]  /*7340*/  @!P4 LDGSTS.E.BYPASS.LTC128B.128 [R228+0xa000], desc[UR16][R6.64+0x40] ;  /* 0x0a00004006e4cfae */ /* 0x000fe2000b981a10 */
[----:B------:R-:W-:Y:S02]  /*7350*/  LOP3.LUT R4, R0, 0x8, R226, 0x78, !PT ;  /* 0x0000000800047812 */ /* 0x000fe400078e78e2 */
[----:B------:R-:W-:Y:S02]  /*7360*/  LOP3.LUT R0, R5, R0, R2, 0xf6, !PT ;  /* 0x0000000005007212 */ /* 0x000fe400078ef602 */
[----:B------:R-:W-:Y:S02]  /*7370*/  LOP3.LUT R2, R224, R4, RZ, 0xfc, !PT ;  /* 0x00000004e0027212 */ /* 0x000fe400078efcff */
[----:B------:R-:W-:Y:S01]  /*7380*/  LEA R138, R0, UR5, 0x1 ;  /* 0x00000005008a7c11 */ /* 0x000fe2000f8e08ff */
[----:B------:R-:W-:Y:S01]  /*7390*/  @P4 STS.128 [R228+0xa000], RZ ;  /* 0x00a000ffe4004388 */ /* 0x000fe20000000c00 */
[----:B------:R-:W-:Y:S02]  /*73a0*/  LEA R0, R2, UR5, 0x1 ;  /* 0x0000000502007c11 */ /* 0x000fe4000f8e08ff */
[----:B------:R-:W-:Y:S01]  /*73b0*/  ISETP.NE.AND P1, PT, R229, RZ, PT ;  /* 0x000000ffe500720c */ /* 0x000fe20003f25270 */
[C---:B------:R-:W-:Y:S02]  /*73c0*/  IMAD.IADD R216, R225.reuse, 0x1, R138 ;  /* 0x00000001e1d87824 */ /* 0x040fe400078e028a */
[----:B------:R-:W-:Y:S02]  /*73d0*/  IMAD.IADD R2, R225, 0x1, R0 ;  /* 0x00000001e1027824 */ /* 0x000fe400078e0200 */
[----:B------:R-:W-:Y:S01]  /*73e0*/  @!PT LDS RZ, [RZ] ;  /* 0x00000000fffff984 */ /* 0x000fe20000000800 */
[----:B------:R-:W-:Y:S01]  /*73f0*/  @!PT LDS RZ, [RZ] ;  /* 0x00000000fffff984 */ /* 0x000fe20000000800 */
[----:B------:R-:W-:Y:S01]  /*7400*/  @!PT LDS RZ, [RZ] ;  /* 0x00000000fffff984 */ /* 0x000fe20000000800 */
[----:B------:R1:W-:Y:S08]  /*7410*/  @!P3 LDGSTS.E.BYPASS.LTC128B.128 [R228+0xb000], desc[UR16][R6.64+0x80] ;  /* 0x0b00008006e4bfae */ /* 0x0003f0000b981a10 */
[----:B------:R-:W-:Y:S08]  /*7420*/  @P3 STS.128 [R228+0xb000], RZ ;  /* 0x00b000ffe4003388 */ /* 0x000ff00000000c00 */
[----:B------:R-:W-:Y:S01]  /*7430*/  @!PT LDS RZ, [RZ] ;  /* 0x00000000fffff984 */ /* 0x000fe20000000800 */
[----:B------:R-:W-:Y:S01]  /*7440*/  @!PT LDS RZ, [RZ] ;  /* 0x00000000fffff984 */ /* 0x000fe20000000800 */
[----:B------:R-:W-:Y:S01]  /*7450*/  @!PT LDS RZ, [RZ] ;  /* 0x00000000fffff984 */ /* 0x000fe20000000800 */
[----:B------:R-:W-:Y:S08]  /*7460*/  @!P5 LDGSTS.E.BYPASS.LTC128B.128 [R228+0x9800], desc[UR16][R8.64] ;  /* 0x0980000008e4dfae */ /* 0x000ff0000b981a10 */
        /* <DEDUP_REMOVED lines=9> */
[----:B------:R2:W-:Y:S08]  /*7500*/  @!P3 LDGSTS.E.BYPASS.LTC128B.128 [R228+0xb800], desc[UR16][R8.64+0x80] ;  /* 0x0b80008008e4bfae */ /* 0x0005f0000b981a10 */
[----:B------:R-:W-:Y:S08]  /*7510*/  @P3 STS.128 [R228+0xb800], RZ ;  /* 0x00b800ffe4003388 */ /* 0x000ff00000000c00 */
[----:B------:R-:W-:Y:S08]  /*7520*/  LDSM.16.M88.4 R64, [R138] ;  /* 0x000000008a40783b */ /* 0x000ff00000000200 */
[----:B------:R-:W1:Y:S08]  /*7530*/  LDSM.16.M88.4 R16, [R0+0x6000] ;  /* 0x006000000010783b */ /* 0x000e700000000200 */
[----:B------:R-:W2:Y:S08]  /*7540*/  LDSM.16.M88.4 R60, [R138+0x1000] ;  /* 0x001000008a3c783b */ /* 0x000eb00000000200 */
[----:B------:R-:W3:Y:S08]  /*7550*/  LDSM.16.M88.4 R32, [R0+0x6400] ;  /* 0x006400000020783b */ /* 0x000ef00000000200 */
[----:B------:R-:W0:Y:S08]  /*7560*/  LDGDEPBAR ;  /* 0x00000000000079af */ /* 0x000e300000000000 */
[----:B------:R-:W4:Y:S08]  /*7570*/  LDSM.16.M88.4 R48, [R0+0x6800] ;  /* 0x006800000030783b */ /* 0x000f300000000200 */
[----:B------:R-:W5:Y:S01]  /*7580*/  LDSM.16.M88.4 R172, [R0+0x6c00] ;  /* 0x006c000000ac783b */ /* 0x000f620000000200 */
[-C--:B-1----:R-:W-:Y:S07]  /*7590*/  HMMA.16816.F32 R4, R64, R16.reuse, RZ ;  /* 0x000000104004723c */ /* 0x082fee00000018ff */
[----:B------:R-:W-:Y:S01]  /*75a0*/  LDSM.16.M88.4 R176, [R216] ;  /* 0x00000000d8b0783b */ /* 0x000fe20000000200 */
[C---:B--2---:R-:W-:Y:S07]  /*75b0*/  HMMA.16816.F32 R8, R60.reuse, R16, RZ ;  /* 0x000000103c08723c */ /* 0x044fee00000018ff */
[----:B------:R-:W1:Y:S01]  /*75c0*/  LDSM.16.M88.4 R180, [R2+0x6000] ;  /* 0x0060000002b4783b */ /* 0x000e620000000200 */
[-C--:B------:R-:W-:Y:S07]  /*75d0*/  HMMA.16816.F32 R12, R60, R18.reuse, RZ ;  /* 0x000000123c0c723c */ /* 0x080fee00000018ff */
[----:B------:R-:W2:Y:S01]  /*75e0*/  LDSM.16.M88.4 R184, [R216+0x1000] ;  /* 0x00100000d8b8783b */ /* 0x000ea20000000200 */
[C---:B------:R-:W-:Y:S07]  /*75f0*/  HMMA.16816.F32 R16, R64.reuse, R18, RZ ;  /* 0x000000124010723c */ /* 0x040fee00000018ff */
[----:B------:R-:W2:Y:S01]  /*7600*/  LDSM.16.M88.4 R188, [R2+0x6400] ;  /* 0x0064000002bc783b */ /* 0x000ea20000000200 */
[-C--:B---3--:R-:W-:Y:S07]  /*7610*/  HMMA.16816.F32 R20, R64, R32.reuse, RZ ;  /* 0x000000204014723c */ /* 0x088fee00000018ff */
[----:B------:R-:W3:Y:S01]  /*7620*/  LDSM.16.M88.4 R192, [R2+0x6800] ;  /* 0x0068000002c0783b */ /* 0x000ee20000000200 */
[C---:B------:R-:W-:Y:S07]  /*7630*/  HMMA.16816.F32 R24, R60.reuse, R32, RZ ;  /* 0x000000203c18723c */ /* 0x040fee00000018ff */
[----:B------:R-:W3:Y:S01]  /*7640*/  LDSM.16.M88.4 R196, [R2+0x6c00] ;  /* 0x006c000002c4783b */ /* 0x000ee20000000200 */
[-C--:B------:R-:W-:Y:S07]  /*7650*/  HMMA.16816.F32 R28, R60, R34.reuse, RZ ;  /* 0x000000223c1c723c */ /* 0x080fee00000018ff */
[----:B------:R-:W-:Y:S01]  /*7660*/  LDSM.16.M88.4 R200, [R0+0x7400] ;  /* 0x0074000000c8783b */ /* 0x000fe20000000200 */
[C---:B------:R-:W-:Y:S07]  /*7670*/  HMMA.16816.F32 R32, R64.reuse, R34, RZ ;  /* 0x000000224020723c */ /* 0x040fee00000018ff */
[----:B------:R-:W-:Y:S01]  /*7680*/  LDSM.16.M88.4 R204, [R216+0x2000] ;  /* 0x00200000d8cc783b */ /* 0x000fe20000000200 */
[-C--:B----4-:R-:W-:Y:S07]  /*7690*/  HMMA.16816.F32 R36, R64, R48.reuse, RZ ;  /* 0x000000304024723c */ /* 0x090fee00000018ff */
[----:B------:R-:W-:Y:S01]  /*76a0*/  LDSM.16.M88.4 R208, [R2+0x7000] ;  /* 0x0070000002d0783b */ /* 0x000fe20000000200 */
[C---:B------:R-:W-:Y:S07]  /*76b0*/  HMMA.16816.F32 R40, R60.reuse, R48, RZ ;  /* 0x000000303c28723c */ /* 0x040fee00000018ff */
[----:B------:R-:W-:Y:S01]  /*76c0*/  LDSM.16.M88.4 R212, [R216+0x3000] ;  /* 0x00300000d8d4783b */ /* 0x000fe20000000200 */
        /* <DEDUP_REMOVED lines=16> */
[----:B------:R-:W2:Y:S07]  /*77d0*/  LDSM.16.M88.4 R188, [R138+0x3000] ;  /* 0x003000008abc783b */ /* 0x000eae0000000200 */
[-C--:B---3--:R-:W-:Y:S08]  /*77e0*/  HMMA.16816.F32 R36, R176, R192.reuse, R36 ;  /* 0x000000c0b024723c */ /* 0x088ff00000001824 */
        /* <DEDUP_REMOVED lines=9> */
[----:B------:R-:W5:Y:S07]  /*7880*/  LDSM.16.M88.4 R176, [R2+0x7400] ;  /* 0x0074000002b0783b */ /* 0x000f6e0000000200 */
[-C--:B-1----:R-:W-:Y:S01]  /*7890*/  HMMA.16816.F32 R4, R172, R180.reuse, R4 ;  /* 0x000000b4ac04723c */ /* 0x082fe20000001804 */
[----:B------:R-:W1:Y:S07]  /*78a0*/  LDSM.16.M88.4 R196, [R2+0x7800] ;  /* 0x0078000002c4783b */ /* 0x000e6e0000000200 */
[C---:B--2---:R-:W-:Y:S08]  /*78b0*/  HMMA.16816.F32 R8, R188.reuse, R180, R8 ;  /* 0x000000b4bc08723c */ /* 0x044ff00000001808 */
[-C--:B------:R-:W-:Y:S08]  /*78c0*/  HMMA.16816.F32 R12, R188, R182.reuse, R12 ;  /* 0x000000b6bc0c723c */ /* 0x080ff0000000180c */
[C---:B------:R-:W-:Y:S01]  /*78d0*/  HMMA.16816.F32 R16, R172.reuse, R182, R16 ;  /* 0x000000b6ac10723c */ /* 0x040fe20000001810 */
[----:B------:R-:W2:Y:S07]  /*78e0*/  LDSM.16.M88.4 R180, [R2+0x7c00] ;  /* 0x007c000002b4783b */ /* 0x000eae0000000200 */
[-C--:B------:R-:W-:Y:S08]  /*78f0*/  HMMA.16816.F32 R20, R172, R200.reuse, R20 ;  /* 0x000000c8ac14723c */ /* 0x080ff00000001814 */
[C---:B------:R-:W-:Y:S08]  /*7900*/  HMMA.16816.F32 R24, R188.reuse, R200, R24 ;  /* 0x000000c8bc18723c */ /* 0x040ff00000001818 */
[-C--:B------:R-:W-:Y:S08]  /*7910*/  HMMA.16816.F32 R28, R188, R202.reuse, R28 ;  /* 0x000000cabc1c723c */ /* 0x080ff0000000181c */
[C---:B------:R-:W-:Y:S01]  /*7920*/  HMMA.16816.F32 R32, R172.reuse, R202, R32 ;  /* 0x000000caac20723c */ /* 0x040fe20000001820 */
[----:B------:R-:W-:Y:S07]  /*7930*/  LDSM.16.M88.4 R200, [R216+0x4000] ;  /* 0x00400000d8c8783b */ /* 0x000fee0000000200 */
[-C--:B---3--:R-:W-:Y:S01]  /*7940*/  HMMA.16816.F32 R36, R172, R192.reuse, R36 ;  /* 0x000000c0ac24723c */ /* 0x088fe20000001824 */
[----:B------:R-:W-:Y:S07]  /*7950*/  LDSM.16.M88.4 R216, [R216+0x5000] ;  /* 0x00500000d8d8783b */ /* 0x000fee0000000200 */
[C---:B------:R-:W-:Y:S08]  /*7960*/  HMMA.16816.F32 R40, R188.reuse, R192, R40 ;  /* 0x000000c0bc28723c */ /* 0x040ff00000001828 */
[-C--:B------:R-:W-:Y:S08]  /*7970*/  HMMA.16816.F32 R44, R188, R194.reuse, R44 ;  /* 0x000000c2bc2c723c */ /* 0x080ff0000000182c */
[C---:B------:R-:W-:Y:S01]  /*7980*/  HMMA.16816.F32 R48, R172.reuse, R194, R48 ;  /* 0x000000c2ac30723c */ /* 0x040fe20000001830 */
[----:B------:R-:W-:Y:S07]  /*7990*/  LDSM.16.M88.4 R192, [R0+0x8800] ;  /* 0x0088000000c0783b */ /* 0x000fee0000000200 */
[-C--:B----4-:R-:W-:Y:S08]  /*79a0*/  HMMA.16816.F32 R52, R172, R184.reuse, R52 ;  /* 0x000000b8ac34723c */ /* 0x090ff00000001834 */
[C---:B------:R-:W-:Y:S08]  /*79b0*/  HMMA.16816.F32 R56, R188.reuse, R184, R56 ;  /* 0x000000b8bc38723c */ /* 0x040ff00000001838 */
[-C--:B------:R-:W-:Y:S01]  /*79c0*/  HMMA.16816.F32 R60, R188, R186.reuse, R60 ;  /* 0x000000babc3c723c */ /* 0x080fe2000000183c */
[----:B------:R-:W-:Y:S07]  /*79d0*/  LDSM.16.M88.4 R188, [R0+0x8400] ;  /* 0x0084000000bc783b */ /* 0x000fee0000000200 */
[----:B------:R-:W-:Y:S01]  /*79e0*/  HMMA.16816.F32 R64, R172, R186, R64 ;  /* 0x000000baac40723c */ /* 0x000fe20000001840 */
[----:B------:R-:W-:Y:S07]  /*79f0*/  LDSM.16.M88.4 R172, [R138+0x4000] ;  /* 0x004000008aac783b */ /* 0x000fee0000000200 */
[-C--:B------:R-:W-:Y:S01]  /*7a00*/  HMMA.16816.F32 R4, R204, R208.reuse, R4 ;  /* 0x000000d0cc04723c */ /* 0x080fe20000001804 */
[----:B------:R-:W-:Y:S07]  /*7a10*/  LDSM.16.M88.4 R184, [R138+0x5000] ;  /* 0x005000008ab8783b */ /* 0x000fee0000000200 */
        /* <DEDUP_REMOVED lines=11> */
[-C--:B------:R-:W-:Y:S08]  /*7ad0*/  HMMA.16816.F32 R44, R212, R198.reuse, R44 ;  /* 0x000000c6d42c723c */ /* 0x080ff0000000182c */
[C---:B------:R-:W-:Y:S01]  /*7ae0*/  HMMA.16816.F32 R48, R204.reuse, R198, R48 ;  /* 0x000000c6cc30723c */ /* 0x040fe20000001830 */
[----:B------:R1:W4:Y:S07]  /*7af0*/  LDSM.16.M88.4 R196, [R0+0x8c00] ;  /* 0x008c000000c4783b */ /* 0x00032e0000000200 */
[-C--:B--2---:R-:W-:Y:S08]  /*7b00*/  HMMA.16816.F32 R52, R204, R180.reuse, R52 ;  /* 0x000000b4cc34723c */ /* 0x084ff00000001834 */
[C---:B------:R-:W-:Y:S08]  /*7b10*/  HMMA.16816.F32 R56, R212.reuse, R180, R56 ;  /* 0x000000b4d438723c */ /* 0x040ff00000001838 */
[-C--:B------:R-:W-:Y:S03]  /*7b20*/  HMMA.16816.F32 R60, R212, R182.reuse, R60 ;  /* 0x000000b6d43c723c */ /* 0x080fe6000000183c */
[----:B-1----:R-:W-:Y:S04]  /*7b30*/  IMAD R0, R229, 0x40, R250 ;  /* 0x00000040e5007824 */ /* 0x002fe800078e02fa */
[----:B------:R-:W-:Y:S01]  /*7b40*/  IMAD.IADD R0, R249, 0x1, -R0 ;  /* 0x00000001f9007824 */ /* 0x000fe200078e0a00 */
[----:B------:R-:W-:Y:S04]  /*7b50*/  HMMA.16816.F32 R64, R204, R182, R64 ;  /* 0x000000b6cc40723c */ /* 0x000fe80000001840 */
[C---:B------:R-:W-:Y:S02]  /*7b60*/  VIADD R180, R0.reuse, 0x37 ;  /* 0x0000003700b47836 */ /* 0x040fe40000000000 */
[C---:B------:R-:W-:Y:S02]  /*7b70*/  VIADD R141, R0.reuse, 0x48 ;  /* 0x00000048008d7836 */ /* 0x040fe40000000000 */
[-C--:B---3--:R-:W-:Y:S05]  /*7b80*/  HMMA.16816.F32 R4, R172, R176.reuse, R4 ;  /* 0x000000b0ac04723c */ /* 0x088fea0000001804 */
[----:B------:R-:W-:Y:S01]  /*7b90*/  IABS R180, R180 ;  /* 0x000000b400b47213 */ /* 0x000fe20000000000 */
[C---:B------:R-:W-:Y:S01]  /*7ba0*/  VIADD R140, R0.reuse, 0xffffffff ;  /* 0xffffffff008c7836 */ /* 0x040fe20000000000 */
[----:B------:R-:W-:Y:S01]  /*7bb0*/  IABS R141, R141 ;  /* 0x0000008d008d7213 */ /* 0x000fe20000000000 */
[C---:B------:R-:W-:Y:S04]  /*7bc0*/  HMMA.16816.F32 R8, R184.reuse, R176, R8 ;  /* 0x000000b0b808723c */ /* 0x040fe80000001808 */
[C---:B------:R-:W-:Y:S01]  /*7bd0*/  VIADD R177, R0.reuse, 0x38 ;  /* 0x0000003800b17836 */ /* 0x040fe20000000000 */
[----:B------:R-:W-:Y:S01]  /*7be0*/  IABS R176, R0 ;  /* 0x0000000000b07213 */ /* 0x000fe20000000000 */
[C---:B------:R-:W-:Y:S01]  /*7bf0*/  VIADD R138, R0.reuse, 0x7 ;  /* 0x00000007008a7836 */ /* 0x040fe20000000000 */
[----:B------:R-:W-:Y:S01]  /*7c00*/  I2FP.F32.S32 R180, R180 ;  /* 0x000000b400b47245 */ /* 0x000fe20000201400 */
[-C--:B------:R-:W-:Y:S03]  /*7c10*/  HMMA.16816.F32 R12, R184, R178.reuse, R12 ;  /* 0x000000b2b80c723c */ /* 0x080fe6000000180c */
[----:B------:R-:W-:Y:S01]  /*7c20*/  I2FP.F32.S32 R176, R176 ;  /* 0x000000b000b07245 */ /* 0x000fe20000201400 */
[C---:B------:R-:W-:Y:S01]  /*7c30*/  VIADD R139, R0.reuse, 0x8 ;  /* 0x00000008008b7836 */ /* 0x040fe20000000000 */
[----:B------:R-:W-:Y:S01]  /*7c40*/  IABS R177, R177 ;  /* 0x000000b100b17213 */ /* 0x000fe20000000000 */
[C---:B------:R-:W-:Y:S01]  /*7c50*/  VIADD R181, R0.reuse, 0xffffffef ;  /* 0xffffffef00b57836 */ /* 0x040fe20000000000 */
[----:B------:R-:W-:Y:S01]  /*7c60*/  IABS R140, R140 ;  /* 0x0000008c008c7213 */ /* 0x000fe20000000000 */
[C---:B------:R-:W-:Y:S04]  /*7c70*/  HMMA.16816.F32 R16, R172.reuse, R178, R16 ;  /* 0x000000b2ac10723c */ /* 0x040fe80000001810 */
[----:B------:R-:W-:Y:S02]  /*7c80*/  I2FP.F32.S32 R140, R140 ;  /* 0x0000008c008c7245 */ /* 0x000fe40000201400 */
[----:B------:R-:W-:Y:S02]  /*7c90*/  IABS R138, R138 ;  /* 0x0000008a008a7213 */ /* 0x000fe40000000000 */
[-C--:B------:R-:W-:Y:S03]  /*7ca0*/  HMMA.16816.F32 R20, R172, R188.reuse, R20 ;  /* 0x000000bcac14723c */ /* 0x080fe60000001814 */
[----:B------:R-:W-:Y:S02]  /*7cb0*/  I2FP.F32.S32 R183, R138 ;  /* 0x0000008a00b77245 */ /* 0x000fe40000201400 */
[----:B------:R-:W-:Y:S01]  /*7cc0*/  I2FP.F32.S32 R138, R141 ;  /* 0x0000008d008a7245 */ /* 0x000fe20000201400 */
[C---:B------:R-:W-:Y:S01]  /*7cd0*/  VIADD R141, R0.reuse, 0x47 ;  /* 0x00000047008d7836 */ /* 0x040fe20000000000 */
[----:B------:R-:W-:Y:S01]  /*7ce0*/  IABS R139, R139 ;  /* 0x0000008b008b7213 */ /* 0x000fe20000000000 */
[C---:B------:R-:W-:Y:S04]  /*7cf0*/  HMMA.16816.F32 R24, R184.reuse, R188, R24 ;  /* 0x000000bcb818723c */ /* 0x040fe80000001818 */
[----:B------:R-:W-:Y:S02]  /*7d00*/  IABS R141, R141 ;  /* 0x0000008d008d7213 */ /* 0x000fe40000000000 */
[----:B------:R-:W-:Y:S01]  /*7d10*/  I2FP.F32.S32 R182, R139 ;  /* 0x0000008b00b67245 */ /* 0x000fe20000201400 */
[----:B------:R-:W-:Y:S01]  /*7d20*/  VIADD R139, R0, 0x40 ;  /* 0x00000040008b7836 */ /* 0x000fe20000000000 */
[-C--:B------:R-:W-:Y:S03]  /*7d30*/  HMMA.16816.F32 R28, R184, R190.reuse, R28 ;  /* 0x000000beb81c723c */ /* 0x080fe6000000181c */
[----:B------:R-:W-:Y:S02]  /*7d40*/  I2FP.F32.S32 R141, R141 ;  /* 0x0000008d008d7245 */ /* 0x000fe40000201400 */
[----:B------:R-:W-:Y:S02]  /*7d50*/  IABS R139, R139 ;  /* 0x0000008b008b7213 */ /* 0x000fe40000000000 */
[----:B------:R-:W-:Y:S01]  /*7d60*/  IABS R181, R181 ;  /* 0x000000b500b57213 */ /* 0x000fe20000000000 */
[C---:B------:R-:W-:Y:S04]  /*7d70*/  HMMA.16816.F32 R32, R172.reuse, R190, R32 ;  /* 0x000000beac20723c */ /* 0x040fe80000001820 */
[----:B------:R-:W-:Y:S02]  /*7d80*/  I2FP.F32.S32 R139, R139 ;  /* 0x0000008b008b7245 */ /* 0x000fe40000201400 */
[----:B------:R-:W-:Y:S02]  /*7d90*/  I2FP.F32.S32 R181, R181 ;  /* 0x000000b500b57245 */ /* 0x000fe40000201400 */
[-C--:B------:R-:W-:Y:S08]  /*7da0*/  HMMA.16816.F32 R36, R172, R192.reuse, R36 ;  /* 0x000000c0ac24723c */ /* 0x080ff00000001824 */
[C---:B------:R-:W-:Y:S08]  /*7db0*/  HMMA.16816.F32 R40, R184.reuse, R192, R40 ;  /* 0x000000c0b828723c */ /* 0x040ff00000001828 */
[-C--:B------:R-:W-:Y:S08]  /*7dc0*/  HMMA.16816.F32 R44, R184, R194.reuse, R44 ;  /* 0x000000c2b82c723c */ /* 0x080ff0000000182c */
[C---:B------:R-:W-:Y:S08]  /*7dd0*/  HMMA.16816.F32 R48, R172.reuse, R194, R48 ;  /* 0x000000c2ac30723c */ /* 0x040ff00000001830 */
[-C--:B----4-:R-:W-:Y:S08]  /*7de0*/  HMMA.16816.F32 R52, R172, R196.reuse, R52 ;  /* 0x000000c4ac34723c */ /* 0x090ff00000001834 */
[C---:B------:R-:W-:Y:S08]  /*7df0*/  HMMA.16816.F32 R56, R184.reuse, R196, R56 ;  /* 0x000000c4b838723c */ /* 0x040ff00000001838 */
[-C--:B------:R-:W-:Y:S08]  /*7e00*/  HMMA.16816.F32 R60, R184, R198.reuse, R60 ;  /* 0x000000c6b83c723c */ /* 0x080ff0000000183c */
[----:B------:R-:W-:Y:S01]  /*7e10*/  HMMA.16816.F32 R64, R172, R198, R64 ;  /* 0x000000c6ac40723c */ /* 0x000fe20000001840 */
[----:B------:R-:W1:Y:S07]  /*7e20*/  LDSM.16.M88.4 R172, [R2+0x8400] ;  /* 0x0084000002ac783b */ /* 0x000e6e0000000200 */
[-C--:B------:R-:W-:Y:S08]  /*7e30*/  HMMA.16816.F32 R4, R200, R208.reuse, R4 ;  /* 0x000000d0c804723c */ /* 0x080ff00000001804 */
[C---:B------:R-:W-:Y:S08]  /*7e40*/  HMMA.16816.F32 R8, R216.reuse, R208, R8 ;  /* 0x000000d0d808723c */ /* 0x040ff00000001808 */
[-C--:B------:R-:W-:Y:S03]  /*7e50*/  HMMA.16816.F32 R12, R216, R210.reuse, R12 ;  /* 0x000000d2d80c723c */ /* 0x080fe6000000180c */
[-C--:B------:R-:W-:Y:S01]  /*7e60*/  FFMA.FTZ R4, R176, -R137.reuse, R4 ;  /* 0x80000089b0047223 */ /* 0x080fe20000010004 */
[-C--:B------:R-:W-:Y:S01]  /*7e70*/  FFMA.FTZ R5, R140, -R137.reuse, R5 ;  /* 0x800000898c057223 */ /* 0x080fe20000010005 */
[-C--:B------:R-:W-:Y:S01]  /*7e80*/  FFMA.FTZ R6, R182, -R137.reuse, R6 ;  /* 0x80000089b6067223 */ /* 0x080fe20000010006 */
[-C--:B------:R-:W-:Y:S02]  /*7e90*/  FFMA.FTZ R7, R183, -R137.reuse, R7 ;  /* 0x80000089b7077223 */ /* 0x080fe40000010007 */
[C---:B------:R-:W-:Y:S04]  /*7ea0*/  HMMA.16816.F32 R16, R200.reuse, R210, R16 ;  /* 0x000000d2c810723c */ /* 0x040fe80000001810 */
[-C--:B------:R-:W-:Y:S01]  /*7eb0*/  FFMA.FTZ R11, R141, -R137.reuse, R11 ;  /* 0x800000898d0b7223 */ /* 0x080fe2000001000b */
[----:B------:R-:W-:Y:S02]  /*7ec0*/  IMAD.MOV.U32 R141, RZ, RZ, R177 ;  /* 0x000000ffff8d7224 */ /* 0x000fe400078e00b1 */
[-C--:B------:R-:W-:Y:S01]  /*7ed0*/  FFMA.FTZ R10, R138, -R137.reuse, R10 ;  /* 0x800000898a0a7223 */ /* 0x080fe2000001000a */
[----:B------:R-:W-:Y:S02]  /*7ee0*/  VIADD R138, R0, 0x3f ;  /* 0x0000003f008a7836 */ /* 0x000fe40000000000 */
[CC--:B------:R-:W-:Y:S01]  /*7ef0*/  FFMA.FTZ R8, R139.reuse, -R137.reuse, R8 ;  /* 0x800000898b087223 */ /* 0x0c0fe20000010008 */
[-C--:B-1----:R-:W-:Y:S03]  /*7f00*/  HMMA.16816.F32 R20, R200, R172.reuse, R20 ;  /* 0x000000acc814723c */ /* 0x082fe60000001814 */
[----:B------:R-:W-:Y:S01]  /*7f10*/  IABS R138, R138 ;  /* 0x0000008a008a7213 */ /* 0x000fe20000000000 */
[----:B------:R-:W-:Y:S01]  /*7f20*/  FFMA.FTZ R13, R180, -R137, R13 ;  /* 0x80000089b40d7223 */ /* 0x000fe2000001000d */
[----:B------:R-:W-:Y:S01]  /*7f30*/  I2FP.F32.S32 R141, R141 ;  /* 0x0000008d008d7245 */ /* 0x000fe20000201400 */
[-C--:B------:R-:W-:Y:S01]  /*7f40*/  FFMA.FTZ R14, R139, -R137.reuse, R14 ;  /* 0x800000898b0e7223 */ /* 0x080fe2000001000e */
[----:B------:R-:W-:Y:S01]  /*7f50*/  I2FP.F32.S32 R138, R138 ;  /* 0x0000008a008a7245 */ /* 0x000fe20000201400 */
[C---:B------:R-:W-:Y:S04]  /*7f60*/  HMMA.16816.F32 R24, R216.reuse, R172, R24 ;  /* 0x000000acd818723c */ /* 0x040fe80000001818 */
[-C--:B------:R-:W-:Y:S01]  /*7f70*/  FFMA.FTZ R18, R176, -R137.reuse, R18 ;  /* 0x80000089b0127223 */ /* 0x080fe20000010012 */
[----:B------:R-:W-:Y:S01]  /*7f80*/  VIADD R172, R0, 0xfffffff0 ;  /* 0xfffffff000ac7836 */ /* 0x000fe20000000000 */
[----:B------:R-:W1:Y:S01]  /*7f90*/  LDSM.16.M88.4 R176, [R2+0x8800] ;  /* 0x0088000002b0783b */ /* 0x000e620000000200 */
[-C--:B------:R-:W-:Y:S01]  /*7fa0*/  FFMA.FTZ R19, R140, -R137.reuse, R19 ;  /* 0x800000898c137223 */ /* 0x080fe20000010013 */
[-C--:B------:R-:W-:Y:S03]  /*7fb0*/  HMMA.16816.F32 R28, R216, R174.reuse, R28 ;  /* 0x000000aed81c723c */ /* 0x080fe6000000181c */
[----:B------:R-:W-:Y:S01]  /*7fc0*/  IABS R172, R172 ;  /* 0x000000ac00ac7213 */ /* 0x000fe20000000000 */
[-C--:B------:R-:W-:Y:S01]  /*7fd0*/  FFMA.FTZ R9, R138, -R137.reuse, R9 ;  /* 0x800000898a097223 */ /* 0x080fe20000010009 */
[----:B------:R-:W-:Y:S02]  /*7fe0*/  VIADD R139, R0, 0xfffffff8 ;  /* 0xfffffff8008b7836 */ /* 0x000fe40000000000 */
[----:B------:R-:W-:Y:S01]  /*7ff0*/  FFMA.FTZ R15, R138, -R137, R15 ;  /* 0x800000898a0f7223 */ /* 0x000fe2000001000f */
[----:B------:R-:W-:Y:S01]  /*8000*/  VIADD R138, R0, 0xfffffff7 ;  /* 0xfffffff7008a7836 */ /* 0x000fe20000000000 */
[C---:B------:R-:W-:Y:S04]  /*8010*/  HMMA.16816.F32 R32, R200.reuse, R174, R32 ;  /* 0x000000aec820723c */ /* 0x040fe80000001820 */
[----:B------:R-:W-:Y:S01]  /*8020*/  IABS R139, R139 ;  /* 0x0000008b008b7213 */ /* 0x000fe20000000000 */
[----:B------:R-:W-:Y:S01]  /*8030*/  FFMA.FTZ R27, R180, -R137, R27 ;  /* 0x80000089b41b7223 */ /* 0x000fe2000001001b */
[----:B------:R-:W-:Y:S01]  /*8040*/  IABS R138, R138 ;  /* 0x0000008a008a7213 */ /* 0x000fe20000000000 */
[----:B------:R-:W-:Y:S01]  /*8050*/  IMAD.MOV.U32 R140, RZ, RZ, R172 ;  /* 0x000000ffff8c7224 */ /* 0x000fe200078e00ac */
[----:B------:R-:W-:Y:S01]  /*8060*/  I2FP.F32.S32 R139, R139 ;  /* 0x0000008b008b7245 */ /* 0x000fe20000201400 */
[C---:B------:R-:W-:Y:S01]  /*8070*/  VIADD R172, R0.reuse, 0x27 ;  /* 0x0000002700ac7836 */ /* 0x040fe20000000000 */
[----:B------:R-:W-:Y:S01]  /*8080*/  I2FP.F32.S32 R138, R138 ;  /* 0x0000008a008a7245 */ /* 0x000fe20000201400 */
[-C--:B------:R-:W-:Y:S01]  /*8090*/  FFMA.FTZ R12, R141, -R137.reuse, R12 ;  /* 0x800000898d0c7223 */ /* 0x080fe2000001000c */
[----:B------:R-:W-:Y:S01]  /*80a0*/  I2FP.F32.S32 R140, R140 ;  /* 0x0000008c008c7245 */ /* 0x000fe20000201400 */
[CC--:B------:R-:W-:Y:S01]  /*80b0*/  FFMA.FTZ R16, R139.reuse, -R137.reuse, R16 ;  /* 0x800000898b107223 */ /* 0x0c0fe20000010010 */
[----:B------:R-:W-:Y:S01]  /*80c0*/  IABS R172, R172 ;  /* 0x000000ac00ac7213 */ /* 0x000fe20000000000 */
[-C--:B------:R-:W-:Y:S01]  /*80d0*/  FFMA.FTZ R22, R139, -R137.reuse, R22 ;  /* 0x800000898b167223 */ /* 0x080fe20000010016 */
[----:B------:R-:W-:Y:S02]  /*80e0*/  VIADD R139, R0, 0x30 ;  /* 0x00000030008b7836 */ /* 0x000fe40000000000 */
[CC--:B------:R-:W-:Y:S01]  /*80f0*/  FFMA.FTZ R17, R138.reuse, -R137.reuse, R17 ;  /* 0x800000898a117223 */ /* 0x0c0fe20000010011 */
[-C--:B------:R-:W-:Y:S01]  /*8100*/  FFMA.FTZ R23, R138, -R137.reuse, R23 ;  /* 0x800000898a177223 */ /* 0x080fe20000010017 */
[----:B------:R-:W-:Y:S02]  /*8110*/  IMAD.MOV.U32 R180, RZ, RZ, R172 ;  /* 0x000000ffffb47224 */ /* 0x000fe400078e00ac */
[----:B------:R-:W-:Y:S01]  /*8120*/  FFMA.FTZ R26, R141, -R137, R26 ;  /* 0x800000898d1a7223 */ /* 0x000fe2000001001a */
[----:B------:R-:W-:Y:S01]  /*8130*/  IABS R139, R139 ;  /* 0x0000008b008b7213 */ /* 0x000fe20000000000 */
[----:B------:R2:W3:Y:S01]  /*8140*/  LDSM.16.M88.4 R172, [R2+0x8c00] ;  /* 0x008c000002ac783b */ /* 0x0004e20000000200 */
[----:B------:R-:W-:Y:S04]  /*8150*/  DEPBAR.LE SB0, 0x0 ;  /* 0x000080000000791a */ /* 0x000fe80000000000 */
[----:B------:R-:W-:Y:S01]  /*8160*/  I2FP.F32.S32 R139, R139 ;  /* 0x0000008b008b7245 */ /* 0x000fe20000201400 */
[C---:B------:R-:W-:Y:S01]  /*8170*/  VIADD R138, R0.reuse, 0x2f ;  /* 0x0000002f008a7836 */ /* 0x040fe20000000000 */
[----:B------:R-:W-:Y:S01]  /*8180*/  I2FP.F32.S32 R180, R180 ;  /* 0x000000b400b47245 */ /* 0x000fe20000201400 */
[----:B------:R-:W-:Y:S01]  /*8190*/  BAR.SYNC.DEFER_BLOCKING 0x0 ;  /* 0x0000000000007b1d */ /* 0x000fe20000010000 */
[-C--:B-1----:R-:W-:Y:S05]  /*81a0*/  HMMA.16816.F32 R36, R200, R176.reuse, R36 ;  /* 0x000000b0c824723c */ /* 0x082fea0000001824 */
[----:B------:R-:W-:Y:S01]  /*81b0*/  IABS R138, R138 ;  /* 0x0000008a008a7213 */ /* 0x000fe20000000000 */
[CC--:B------:R-:W-:Y:S01]  /*81c0*/  FFMA.FTZ R24, R139.reuse, -R137.reuse, R24 ;  /* 0x800000898b187223 */ /* 0x0c0fe20000010018 */
[-C--:B------:R-:W-:Y:S01]  /*81d0*/  FFMA.FTZ R30, R139, -R137.reuse, R30 ;  /* 0x800000898b1e7223 */ /* 0x080fe2000001001e */
[C---:B------:R-:W-:Y:S04]  /*81e0*/  HMMA.16816.F32 R40, R216.reuse, R176, R40 ;  /* 0x000000b0d828723c */ /* 0x040fe80000001828 */
[----:B------:R-:W-:Y:S01]  /*81f0*/  I2FP.F32.S32 R138, R138 ;  /* 0x0000008a008a7245 */ /* 0x000fe20000201400 */
[----:B------:R-:W-:Y:S02]  /*8200*/  VIADD R139, R0, 0xffffffe7 ;  /* 0xffffffe7008b7836 */ /* 0x000fe40000000000 */
[----:B------:R-:W-:Y:S01]  /*8210*/  FFMA.FTZ R20, R140, -R137, R20 ;  /* 0x800000898c147223 */ /* 0x000fe20000010014 */
[----:B------:R-:W-:Y:S01]  /*8220*/  VIADD R141, R0, 0x28 ;  /* 0x00000028008d7836 */ /* 0x000fe20000000000 */
[-C--:B------:R-:W-:Y:S03]  /*8230*/  HMMA.16816.F32 R44, R216, R178.reuse, R44 ;  /* 0x000000b2d82c723c */ /* 0x080fe6000000182c */
[----:B------:R-:W-:Y:S01]  /*8240*/  IABS R139, R139 ;  /* 0x0000008b008b7213 */ /* 0x000fe20000000000 */
[C---:B------:R-:W-:Y:S01]  /*8250*/  FFMA.FTZ R25, R138.reuse, -R137, R25 ;  /* 0x800000898a197223 */ /* 0x040fe20000010019 */
[----:B------:R-:W-:Y:S01]  /*8260*/  IABS R141, R141 ;  /* 0x0000008d008d7213 */ /* 0x000fe20000000000 */
[----:B------:R-:W-:Y:S01]  /*8270*/  FFMA.FTZ R31, R138, -R137, R31 ;  /* 0x800000898a1f7223 */ /* 0x000fe2000001001f */
[----:B------:R-:W-:Y:S01]  /*8280*/  VIADD R138, R0, 0xffffffe8 ;  /* 0xffffffe8008a7836 */ /* 0x000fe20000000000 */
[C---:B------:R-:W-:Y:S04]  /*8290*/  HMMA.16816.F32 R48, R200.reuse, R178, R48 ;  /* 0x000000b2c830723c */ /* 0x040fe80000001830 */
[----:B------:R-:W-:Y:S01]  /*82a0*/  IABS R138, R138 ;  /* 0x0000008a008a7213 */ /* 0x000fe20000000000 */
[----:B--2---:R-:W-:Y:S01]  /*82b0*/  IMAD.MOV.U32 R2, RZ, RZ, R139 ;  /* 0x000000ffff027224 */ /* 0x004fe200078e008b */
[----:B------:R-:W-:Y:S01]  /*82c0*/  I2FP.F32.S32 R141, R141 ;  /* 0x0000008d008d7245 */ /* 0x000fe20000201400 */
[-C--:B------:R-:W-:Y:S01]  /*82d0*/  FFMA.FTZ R34, R140, -R137.reuse, R34 ;  /* 0x800000898c227223 */ /* 0x080fe20000010022 */
[----:B------:R-:W-:Y:S01]  /*82e0*/  I2FP.F32.S32 R138, R138 ;  /* 0x0000008a008a7245 */ /* 0x000fe20000201400 */
[-C--:B---3--:R-:W-:Y:S03]  /*82f0*/  HMMA.16816.F32 R52, R200, R172.reuse, R52 ;  /* 0x000000acc834723c */ /* 0x088fe60000001834 */
[----:B------:R-:W-:Y:S01]  /*8300*/  I2FP.F32.S32 R2, R2 ;  /* 0x0000000200027245 */ /* 0x000fe20000201400 */
[CC--:B------:R-:W-:Y:S01]  /*8310*/  FFMA.FTZ R32, R138.reuse, -R137.reuse, R32 ;  /* 0x800000898a207223 */ /* 0x0c0fe20000010020 */
[-C--:B------:R-:W-:Y:S01]  /*8320*/  FFMA.FTZ R38, R138, -R137.reuse, R38 ;  /* 0x800000898a267223 */ /* 0x080fe20000010026 */
[----:B------:R-:W-:Y:S02]  /*8330*/  VIADD R138, R0, 0x20 ;  /* 0x00000020008a7836 */ /* 0x000fe40000000000 */
[CC--:B------:R-:W-:Y:S01]  /*8340*/  FFMA.FTZ R28, R141.reuse, -R137.reuse, R28 ;  /* 0x800000898d1c7223 */ /* 0x0c0fe2000001001c */
[CC--:B------:R-:W-:Y:S01]  /*8350*/  FFMA.FTZ R33, R2.reuse, -R137.reuse, R33 ;  /* 0x8000008902217223 */ /* 0x0c0fe20000010021 */
[-C--:B------:R-:W-:Y:S01]  /*8360*/  FFMA.FTZ R39, R2, -R137.reuse, R39 ;  /* 0x8000008902277223 */ /* 0x080fe20000010027 */
[C---:B------:R-:W-:Y:S01]  /*8370*/  VIADD R2, R0.reuse, 0x1f ;  /* 0x0000001f00027836 */ /* 0x040fe20000000000 */
[----:B------:R-:W-:Y:S01]  /*8380*/  IABS R138, R138 ;  /* 0x0000008a008a7213 */ /* 0x000fe20000000000 */
[C---:B------:R-:W-:Y:S04]  /*8390*/  HMMA.16816.F32 R56, R216.reuse, R172, R56 ;  /* 0x000000acd838723c */ /* 0x040fe80000001838 */
[----:B------:R-:W-:Y:S01]  /*83a0*/  I2FP.F32.S32 R138, R138 ;  /* 0x0000008a008a7245 */ /* 0x000fe20000201400 */
[C---:B------:R-:W-:Y:S01]  /*83b0*/  VIADD R140, R0.reuse, 0xffffffdf ;  /* 0xffffffdf008c7836 */ /* 0x040fe20000000000 */
[----:B------:R-:W-:Y:S01]  /*83c0*/  IABS R2, R2 ;  /* 0x0000000200027213 */ /* 0x000fe20000000000 */
[----:B------:R-:W-:Y:S02]  /*83d0*/  VIADD R176, R0, 0xffffffe0 ;  /* 0xffffffe000b07836 */ /* 0x000fe40000000000 */
[-C--:B------:R-:W-:Y:S01]  /*83e0*/  FFMA.FTZ R42, R141, -R137.reuse, R42 ;  /* 0x800000898d2a7223 */ /* 0x080fe2000001002a */
[CC--:B------:R-:W-:Y:S01]  /*83f0*/  FFMA.FTZ R40, R138.reuse, -R137.reuse, R40 ;  /* 0x800000898a287223 */ /* 0x0c0fe20000010028 */
[----:B------:R-:W-:Y:S01]  /*8400*/  I2FP.F32.S32 R2, R2 ;  /* 0x0000000200027245 */ /* 0x000fe20000201400 */
[-C--:B------:R-:W-:Y:S01]  /*8410*/  FFMA.FTZ R46, R138, -R137.reuse, R46 ;  /* 0x800000898a2e7223 */ /* 0x080fe2000001002e */
[----:B------:R-:W-:Y:S01]  /*8420*/  IABS R140, R140 ;  /* 0x0000008c008c7213 */ /* 0x000fe20000000000 */
[----:B------:R-:W-:Y:S01]  /*8430*/  VIADD R138, R0, 0xffffffd8 ;  /* 0xffffffd8008a7836 */ /* 0x000fe20000000000 */
[----:B------:R-:W-:Y:S01]  /*8440*/  IABS R139, R176 ;  /* 0x000000b0008b7213 */ /* 0x000fe20000000000 */
[CC--:B------:R-:W-:Y:S01]  /*8450*/  FFMA.FTZ R41, R2.reuse, -R137.reuse, R41 ;  /* 0x8000008902297223 */ /* 0x0c0fe20000010029 */
[----:B------:R-:W-:Y:S01]  /*8460*/  I2FP.F32.S32 R140, R140 ;  /* 0x0000008c008c7245 */ /* 0x000fe20000201400 */
[----:B------:R-:W-:Y:S01]  /*8470*/  FFMA.FTZ R47, R2, -R137, R47 ;  /* 0x80000089022f7223 */ /* 0x000fe2000001002f */
[----:B------:R-:W-:Y:S01]  /*8480*/  IABS R138, R138 ;  /* 0x0000008a008a7213 */ /* 0x000fe20000000000 */
[C---:B------:R-:W-:Y:S01]  /*8490*/  VIADD R2, R0.reuse, 0xffffffd7 ;  /* 0xffffffd700027836 */ /* 0x040fe20000000000 */
[----:B------:R-:W-:Y:S01]  /*84a0*/  I2FP.F32.S32 R139, R139 ;  /* 0x0000008b008b7245 */ /* 0x000fe20000201400 */
[-C--:B------:R-:W-:Y:S03]  /*84b0*/  HMMA.16816.F32 R60, R216, R174.reuse, R60 ;  /* 0x000000aed83c723c */ /* 0x080fe6000000183c */
[----:B------:R-:W-:Y:S01]  /*84c0*/  I2FP.F32.S32 R138, R138 ;  /* 0x0000008a008a7245 */ /* 0x000fe20000201400 */
[C---:B------:R-:W-:Y:S01]  /*84d0*/  VIADD R141, R0.reuse, 0x18 ;  /* 0x00000018008d7836 */ /* 0x040fe20000000000 */
[----:B------:R-:W-:Y:S01]  /*84e0*/  IABS R2, R2 ;  /* 0x0000000200027213 */ /* 0x000fe20000000000 */
[----:B------:R-:W-:Y:S02]  /*84f0*/  VIADD R172, R0, 0xffffffd0 ;  /* 0xffffffd000ac7836 */ /* 0x000fe40000000000 */
[-C--:B------:R-:W-:Y:S01]  /*8500*/  FFMA.FTZ R37, R140, -R137.reuse, R37 ;  /* 0x800000898c257223 */ /* 0x080fe20000010025 */
[C---:B------:R-:W-:Y:S01]  /*8510*/  FFMA.FTZ R48, R138.reuse, -R137, R48 ;  /* 0x800000898a307223 */ /* 0x040fe20000010030 */
[----:B------:R-:W-:Y:S01]  /*8520*/  IABS R141, R141 ;  /* 0x0000008d008d7213 */ /* 0x000fe20000000000 */
[----:B------:R-:W-:Y:S01]  /*8530*/  FFMA.FTZ R54, R138, -R137, R54 ;  /* 0x800000898a367223 */ /* 0x000fe20000010036 */
[----:B------:R-:W-:Y:S01]  /*8540*/  I2FP.F32.S32 R2, R2 ;  /* 0x0000000200027245 */ /* 0x000fe20000201400 */
[----:B------:R-:W-:Y:S01]  /*8550*/  VIADD R138, R0, 0xf ;  /* 0x0000000f008a7836 */ /* 0x000fe20000000000 */
[----:B------:R-:W-:Y:S01]  /*8560*/  IABS R172, R172 ;  /* 0x000000ac00ac7213 */ /* 0x000fe20000000000 */
[----:B------:R-:W-:Y:S04]  /*8570*/  HMMA.16816.F32 R64, R200, R174, R64 ;  /* 0x000000aec840723c */ /* 0x000fe80000001840 */
[----:B------:R-:W-:Y:S01]  /*8580*/  I2FP.F32.S32 R141, R141 ;  /* 0x0000008d008d7245 */ /* 0x000fe20000201400 */
[-C--:B------:R-:W-:Y:S01]  /*8590*/  FFMA.FTZ R51, R140, -R137.reuse, R51 ;  /* 0x800000898c337223 */ /* 0x080fe20000010033 */
[----:B------:R-:W-:Y:S01]  /*85a0*/  IABS R138, R138 ;  /* 0x0000008a008a7213 */ /* 0x000fe20000000000 */
[CC--:B------:R-:W-:Y:S01]  /*85b0*/  FFMA.FTZ R49, R2.reuse, -R137.reuse, R49 ;  /* 0x8000008902317223 */ /* 0x0c0fe20000010031 */
[-C--:B------:R-:W-:Y:S01]  /*85c0*/  FFMA.FTZ R55, R2, -R137.reuse, R55 ;  /* 0x8000008902377223 */ /* 0x080fe20000010037 */
[CC--:B------:R-:W-:Y:S01]  /*85d0*/  FFMA.FTZ R36, R139.reuse, -R137.reuse, R36 ;  /* 0x800000898b247223 */ /* 0x0c0fe20000010024 */
[-C--:B------:R-:W-:Y:S01]  /*85e0*/  FFMA.FTZ R50, R139, -R137.reuse, R50 ;  /* 0x800000898b327223 */ /* 0x080fe20000010032 */
[----:B------:R-:W-:Y:S02]  /*85f0*/  IMAD.MOV.U32 R140, RZ, RZ, R172 ;  /* 0x000000ffff8c7224 */ /* 0x000fe400078e00ac */
[CC--:B------:R-:W-:Y:S01]  /*8600*/  FFMA.FTZ R44, R141.reuse, -R137.reuse, R44 ;  /* 0x800000898d2c7223 */ /* 0x0c0fe2000001002c */
[C---:B------:R-:W-:Y:S02]  /*8610*/  VIADD R2, R0.reuse, 0x10 ;  /* 0x0000001000027836 */ /* 0x040fe40000000000 */
[----:B------:R-:W-:Y:S01]  /*8620*/  FFMA.FTZ R58, R141, -R137, R58 ;  /* 0x800000898d3a7223 */ /* 0x000fe2000001003a */
[C---:B------:R-:W-:Y:S01]  /*8630*/  VIADD R139, R0.reuse, 0xffffffcf ;  /* 0xffffffcf008b7836 */ /* 0x040fe20000000000 */
[----:B------:R-:W-:Y:S01]  /*8640*/  I2FP.F32.S32 R140, R140 ;  /* 0x0000008c008c7245 */ /* 0x000fe20000201400 */
[C---:B------:R-:W-:Y:S01]  /*8650*/  VIADD R172, R0.reuse, 0xffffffc7 ;  /* 0xffffffc700ac7836 */ /* 0x040fe20000000000 */
[----:B------:R-:W-:Y:S01]  /*8660*/  IABS R2, R2 ;  /* 0x0000000200027213 */ /* 0x000fe20000000000 */
[C---:B------:R-:W-:Y:S01]  /*8670*/  VIADD R176, R0.reuse, 0x17 ;  /* 0x0000001700b07836 */ /* 0x040fe20000000000 */
[----:B------:R-:W-:Y:S01]  /*8680*/  IABS R139, R139 ;  /* 0x0000008b008b7213 */ /* 0x000fe20000000000 */
[----:B------:R-:W-:Y:S01]  /*8690*/  VIADD R141, R0, 0xffffffc8 ;  /* 0xffffffc8008d7836 */ /* 0x000fe20000000000 */
[----:B------:R-:W-:Y:S01]  /*86a0*/  I2FP.F32.S32 R2, R2 ;  /* 0x0000000200027245 */ /* 0x000fe20000201400 */
[----:B------:R-:W-:Y:S01]  /*86b0*/  IMAD.MOV.U32 R0, RZ, RZ, R138 ;  /* 0x000000ffff007224 */ /* 0x000fe200078e008a */
[----:B------:R-:W-:Y:S01]  /*86c0*/  IABS R138, R172 ;  /* 0x000000ac008a7213 */ /* 0x000fe20000000000 */
[----:B------:R-:W-:Y:S01]  /*86d0*/  FFMA.FTZ R21, R181, -R137, R21 ;  /* 0x80000089b5157223 */ /* 0x000fe20000010015 */
[----:B------:R-:W-:Y:S01]  /*86e0*/  I2FP.F32.S32 R139, R139 ;  /* 0x0000008b008b7245 */ /* 0x000fe20000201400 */
[CC--:B------:R-:W-:Y:S01]  /*86f0*/  FFMA.FTZ R56, R2.reuse, -R137.reuse, R56 ;  /* 0x8000008902387223 */ /* 0x0c0fe20000010038 */
[----:B------:R-:W-:Y:S01]  /*8700*/  I2FP.F32.S32 R0, R0 ;  /* 0x0000000000007245 */ /* 0x000fe20000201400 */
[-C--:B------:R-:W-:Y:S01]  /*8710*/  FFMA.FTZ R62, R2, -R137.reuse, R62 ;  /* 0x80000089023e7223 */ /* 0x080fe2000001003e */
[----:B------:R-:W-:Y:S01]  /*8720*/  I2FP.F32.S32 R138, R138 ;  /* 0x0000008a008a7245 */ /* 0x000fe20000201400 */
[-C--:B------:R-:W-:Y:S01]  /*8730*/  FFMA.FTZ R53, R139, -R137.reuse, R53 ;  /* 0x800000898b357223 */ /* 0x080fe20000010035 */
[----:B------:R-:W-:Y:S01]  /*8740*/  FMNMX3.FTZ R2, R142, R8, R9, !PT ;  /* 0x000000088e027276 */ /* 0x000fe20007810009 */
[CC--:B------:R-:W-:Y:S01]  /*8750*/  FFMA.FTZ R57, R0.reuse, -R137.reuse, R57 ;  /* 0x8000008900397223 */ /* 0x0c0fe20000010039 */
[----:B------:R-:W-:Y:S01]  /*8760*/  IABS R176, R176 ;  /* 0x000000b000b07213 */ /* 0x000fe20000000000 */
[-C--:B------:R-:W-:Y:S01]  /*8770*/  FFMA.FTZ R63, R0, -R137.reuse, R63 ;  /* 0x80000089003f7223 */ /* 0x080fe2000001003f */
[----:B------:R-:W-:Y:S01]  /*8780*/  FMNMX3.FTZ R0, R143, R10, R11, !PT ;  /* 0x0000000a8f007276 */ /* 0x000fe2000781000b */
        /* <DEDUP_REMOVED lines=17> */
[----:B------:R-:W-:Y:S02]  /*88a0*/  FMNMX3.FTZ R175, R139, R20, R21, !PT ;  /* 0x000000148baf7276 */ /* 0x000fe40007810015 */
[----:B------:R-:W-:Y:S02]  /*88b0*/  FMNMX3.FTZ R2, R138, R22, R23, !PT ;  /* 0x000000168a027276 */ /* 0x000fe40007810017 */
[----:B------:R-:W-:Y:S02]  /*88c0*/  I2FP.F32.S32 R176, R176 ;  /* 0x000000b000b07245 */ /* 0x000fe40000201400 */
[----:B------:R-:W-:Y:S02]  /*88d0*/  FMNMX3.FTZ R177, R177, R28, R29, !PT ;  /* 0x0000001cb1b17276 */ /* 0x000fe4000781001d */
[----:B------:R-:W-:Y:S01]  /*88e0*/  FMNMX3.FTZ R0, R0, R30, R31, !PT ;  /* 0x0000001e00007276 */ /* 0x000fe2000781001f */
[CC--:B------:R-:W-:Y:S01]  /*88f0*/  FFMA.FTZ R45, R176.reuse, -R137.reuse, R45 ;  /* 0x80000089b02d7223 */ /* 0x0c0fe2000001002d */
[----:B------:R-:W-:Y:S01]  /*8900*/  FMNMX3.FTZ R175, R175, R32, R33, !PT ;  /* 0x00000020afaf7276 */ /* 0x000fe20007810021 */
[----:B------:R-:W-:Y:S01]  /*8910*/  FFMA.FTZ R59, R176, -R137, R59 ;  /* 0x80000089b03b7223 */ /* 0x000fe2000001003b */
[----:B------:R-:W-:Y:S02]  /*8920*/  FMNMX3.FTZ R2, R2, R34, R35, !PT ;  /* 0x0000002202027276 */ /* 0x000fe40007810023 */
[----:B------:R-:W-:Y:S02]  /*8930*/  IABS R141, R141 ;  /* 0x0000008d008d7213 */ /* 0x000fe40000000000 */
[----:B------:R-:W-:Y:S02]  /*8940*/  FMNMX3.FTZ R177, R177, R40, R41, !PT ;  /* 0x00000028b1b17276 */ /* 0x000fe40007810029 */
[----:B------:R-:W-:Y:S02]  /*8950*/  FMNMX3.FTZ R0, R0, R42, R43, !PT ;  /* 0x0000002a00007276 */ /* 0x000fe4000781002b */
[----:B------:R-:W-:Y:S02]  /*8960*/  FMNMX3.FTZ R175, R175, R36, R37, !PT ;  /* 0x00000024afaf7276 */ /* 0x000fe40007810025 */
[----:B------:R-:W-:Y:S02]  /*8970*/  FMNMX3.FTZ R2, R2, R38, R39, !PT ;  /* 0x0000002602027276 */ /* 0x000fe40007810027 */
[----:B------:R-:W-:Y:S02]  /*8980*/  I2FP.F32.S32 R141, R141 ;  /* 0x0000008d008d7245 */ /* 0x000fe40000201400 */
[----:B------:R-:W-:Y:S02]  /*8990*/  FMNMX3.FTZ R177, R177, R44, R45, !PT ;  /* 0x0000002cb1b17276 */ /* 0x000fe4000781002d */
[----:B------:R-:W-:Y:S01]  /*89a0*/  FMNMX3.FTZ R0, R0, R46, R47, !PT ;  /* 0x0000002e00007276 */ /* 0x000fe2000781002f */
[----:B------:R-:W-:Y:S01]  /*89b0*/  FFMA.FTZ R64, R141, -R137, R64 ;  /* 0x800000898d407223 */ /* 0x000fe20000010040 */
        /* <DEDUP_REMOVED lines=11> */
.L_x_161:
[----:B-1----:R-:W-:Y:S08]  /*8a70*/  SHFL.BFLY PT, R141, R175, 0x2, 0x1f ;  /* 0x0c401f00af8d7f89 */ /* 0x002ff000000e0000 */
[----:B------:R-:W-:Y:S08]  /*8a80*/  SHFL.BFLY PT, R140, R176, 0x2, 0x1f ;  /* 0x0c401f00b08c7f89 */ /* 0x000ff000000e0000 */
        /* <DEDUP_REMOVED lines=16> */
[C---:B------:R-:W-:Y:S02]  /*8b90*/  FSETP.NEU.FTZ.AND P2, PT, R141.reuse, -INF , PT ;  /* 0xff8000008d00780b */ /* 0x040fe40003f5d000 */
        /* <DEDUP_REMOVED lines=10> */
[----:B------:R-:W-:Y:S01]  /*8c40*/  FMUL.FTZ R182, R138, UR4 ;  /* 0x000000048ab67c20 */ /* 0x000fe20008410000 */
[----:B------:R-:W-:Y:S01]  /*8c50*/  FSETP.NEU.FTZ.AND P2, PT, R139, -INF , PT ;  /* 0xff8000008b00780b */ /* 0x000fe20003f5d000 */
[----:B------:R-:W2:Y:S01]  /*8c60*/  MUFU.EX2 R136, R136 ;  /* 0x0000008800887308 */ /* 0x000ea20000000800 */
[----:B------:R-:W-:Y:S01]  /*8c70*/  FSEL R143, R143, RZ, P1 ;  /* 0x000000ff8f8f7208 */ /* 0x000fe20000800000 */
        /* <DEDUP_REMOVED lines=21> */
[----:B------:R-:W-:Y:S07]  /*8dd0*/  FFMA.FTZ R13, R13, UR4, -R181 ;  /* 0x000000040d0d7c23 */ /* 0x000fee00080108b5 */
[----:B------:R5:W-:Y:S01]  /*8de0*/  MUFU.EX2 R215, R6 ;  /* 0x0000000600d77308 */ /* 0x000be20000000800 */
[--C-:B------:R-:W-:Y:S01]  /*8df0*/  FFMA.FTZ R14, R14, UR4, -R182.reuse ;  /* 0x000000040e0e7c23 */ /* 0x100fe200080108b6 */
[----:B------:R-:W-:Y:S01]  /*8e00*/  FFMA.FTZ R15, R15, UR4, -R182 ;  /* 0x000000040f0f7c23 */ /* 0x000fe200080108b6 */
[----:B------:R-:W-:Y:S07]  /*8e10*/  MOV R142, R248 ;  /* 0x000000f8008e7202 */ /* 0x000fee0000000f00 */
[----:B------:R1:W1:Y:S01]  /*8e20*/  MUFU.EX2 R219, R7 ;  /* 0x0000000700db7308 */ /* 0x0002620000000800 */
[----:B------:R-:W-:Y:S01]  /*8e30*/  @P0 IADD3 R142, PT, PT, R247, -0x20, RZ ;  /* 0xffffffe0f78e0810 */ /* 0x000fe20007ffe0ff */
[C---:B--2---:R-:W-:Y:S01]  /*8e40*/  FMUL.FTZ R4, R136.reuse, R148 ;  /* 0x0000009488047220 */ /* 0x044fe20000410000 */
[C---:B------:R-:W-:Y:S07]  /*8e50*/  FMUL.FTZ R68, R136.reuse, R68 ;  /* 0x0000004488447220 */ /* 0x040fee0000410000 */
[----:B------:R2:W-:Y:S01]  /*8e60*/  MUFU.EX2 R235, R16 ;  /* 0x0000001000eb7308 */ /* 0x0005e20000000800 */
[C---:B------:R-:W-:Y:S01]  /*8e70*/  FMUL.FTZ R69, R136.reuse, R69 ;  /* 0x0000004588457220 */ /* 0x040fe20000410000 */
[----:B------:R-:W2:Y:S01]  /*8e80*/  LDSM.16.MT88.4 R176, [R142] ;  /* 0x000000008eb0783b */ /* 0x000ea20000004200 */
[----:B---3--:R-:W-:Y:S07]  /*8e90*/  FMUL.FTZ R5, R136, R149 ;  /* 0x0000009588057220 */ /* 0x008fee0000410000 */
[----:B------:R-:W3:Y:S01]  /*8ea0*/  MUFU.EX2 R236, R17 ;  /* 0x0000001100ec7308 */ /* 0x000ee20000000800 */
[----:B----4-:R-:W-:Y:S01]  /*8eb0*/  F2FP.F16.F32.PACK_AB R148, R237, R217 ;  /* 0x000000d9ed94723e */ /* 0x010fe200000000ff */
[C---:B-----5:R-:W-:Y:S01]  /*8ec0*/  FMUL.FTZ R6, R3.reuse, R150 ;  /* 0x0000009603067220 */ /* 0x060fe20000410000 */
[C---:B------:R-:W-:Y:S07]  /*8ed0*/  FMUL.FTZ R70, R3.reuse, R70 ;  /* 0x0000004603467220 */ /* 0x040fee0000410000 */
[----:B------:R4:W-:Y:S01]  /*8ee0*/  MUFU.EX2 R216, R18 ;  /* 0x0000001200d87308 */ /* 0x0009e20000000800 */
[C---:B------:R-:W-:Y:S01]  /*8ef0*/  FMUL.FTZ R71, R3.reuse, R71 ;  /* 0x0000004703477220 */ /* 0x040fe20000410000 */
[----:B-1----:R-:W-:Y:S01]  /*8f00*/  FMUL.FTZ R7, R3, R151 ;  /* 0x0000009703077220 */ /* 0x002fe20000410000 */
[----:B------:R-:W-:Y:S07]  /*8f10*/  F2FP.F16.F32.PACK_AB R149, R219, R215 ;  /* 0x000000d7db95723e */ /* 0x000fee00000000ff */
[----:B------:R-:W1:Y:S01]  /*8f20*/  MUFU.EX2 R218, R19 ;  /* 0x0000001300da7308 */ /* 0x000e620000000800 */
[--C-:B------:R-:W-:Y:S01]  /*8f30*/  FFMA.FTZ R36, R36, UR4, -R180.reuse ;  /* 0x0000000424247c23 */ /* 0x100fe200080108b4 */
[----:B--2---:R-:W-:Y:S01]  /*8f40*/  FMUL.FTZ R16, R136, R156 ;  /* 0x0000009c88107220 */ /* 0x004fe20000410000 */
[--C-:B------:R-:W-:Y:S07]  /*8f50*/  FFMA.FTZ R37, R37, UR4, -R180.reuse ;  /* 0x0000000425257c23 */ /* 0x100fee00080108b4 */
[----:B------:R-:W2:Y:S01]  /*8f60*/  MUFU.EX2 R2, R2 ;  /* 0x0000000200027308 */ /* 0x000ea20000000800 */
[--C-:B------:R-:W-:Y:S01]  /*8f70*/  FFMA.FTZ R38, R38, UR4, -R143.reuse ;  /* 0x0000000426267c23 */ /* 0x100fe2000801088f */
[----:B---3--:R-:W-:Y:S01]  /*8f80*/  F2FP.F16.F32.PACK_AB R150, R236, R235 ;  /* 0x000000ebec96723e */ /* 0x008fe200000000ff */
[----:B------:R-:W-:Y:S07]  /*8f90*/  FMUL.FTZ R17, R136, R157 ;  /* 0x0000009d88117220 */ /* 0x000fee0000410000 */
[----:B------:R-:W-:Y:S01]  /*8fa0*/  MUFU.EX2 R0, R0 ;  /* 0x0000000000007308 */ /* 0x000fe20000000800 */
[--C-:B------:R-:W-:Y:S01]  /*8fb0*/  FFMA.FTZ R39, R39, UR4, -R143.reuse ;  /* 0x0000000427277c23 */ /* 0x100fe2000801088f */
[----:B----4-:R-:W-:Y:S01]  /*8fc0*/  FMUL.FTZ R18, R3, R158 ;  /* 0x0000009e03127220 */ /* 0x010fe20000410000 */
[--C-:B------:R-:W-:Y:S07]  /*8fd0*/  FFMA.FTZ R48, R48, UR4, -R180.reuse ;  /* 0x0000000430307c23 */ /* 0x100fee00080108b4 */
[----:B------:R2:W-:Y:S01]  /*8fe0*/  MUFU.EX2 R207, R8 ;  /* 0x0000000800cf7308 */ /* 0x0005e20000000800 */
[----:B------:R-:W-:Y:S01]  /*8ff0*/  FFMA.FTZ R49, R49, UR4, -R180 ;  /* 0x0000000431317c23 */ /* 0x000fe200080108b4 */
[----:B-1----:R-:W-:Y:S01]  /*9000*/  F2FP.F16.F32.PACK_AB R151, R218, R216 ;  /* 0x000000d8da97723e */ /* 0x002fe200000000ff */
[----:B------:R-:W-:Y:S07]  /*9010*/  FMUL.FTZ R19, R3, R159 ;  /* 0x0000009f03137220 */ /* 0x000fee0000410000 */
[----:B------:R1:W3:Y:S01]  /*9020*/  MUFU.EX2 R214, R9 ;  /* 0x0000000900d67308 */ /* 0x0002e20000000800 */
[----:B------:R-:W-:Y:S01]  /*9030*/  LDSM.16.MT88.4 R156, [R142+0x1000] ;  /* 0x001000008e9c783b */ /* 0x000fe20000004200 */
[--C-:B------:R-:W-:Y:S01]  /*9040*/  FFMA.FTZ R50, R50, UR4, -R143.reuse ;  /* 0x0000000432327c23 */ /* 0x100fe2000801088f */
[----:B------:R-:W-:Y:S07]  /*9050*/  FFMA.FTZ R51, R51, UR4, -R143 ;  /* 0x0000000433337c23 */ /* 0x000fee000801088f */
[----:B------:R4:W-:Y:S01]  /*9060*/  MUFU.EX2 R209, R10 ;  /* 0x0000000a00d17308 */ /* 0x0009e20000000800 */
[-C--:B------:R-:W-:Y:S09]  /*9070*/  HMMA.16816.F32 R4, R148, R172.reuse, R4 ;  /* 0x000000ac9404723c */ /* 0x080ff20000001804 */
[----:B------:R5:W5:Y:S01]  /*9080*/  MUFU.EX2 R210, R11 ;  /* 0x0000000b00d27308 */ /* 0x000b620000000800 */
[C---:B--2---:R-:W-:Y:S01]  /*9090*/  FMUL.FTZ R8, R2.reuse, R144 ;  /* 0x0000009002087220 */ /* 0x044fe20000410000 */
[C---:B------:R-:W-:Y:S08]  /*90a0*/  FMUL.FTZ R72, R2.reuse, R72 ;  /* 0x0000004802487220 */ /* 0x040ff00000410000 */
[----:B------:R2:W-:Y:S01]  /*90b0*/  MUFU.EX2 R212, R12 ;  /* 0x0000000c00d47308 */ /* 0x0005e20000000800 */
[C---:B------:R-:W-:Y:S01]  /*90c0*/  FMUL.FTZ R73, R2.reuse, R73 ;  /* 0x0000004902497220 */ /* 0x040fe20000410000 */
[----:B-1----:R-:W-:Y:S01]  /*90d0*/  FMUL.FTZ R9, R2, R145 ;  /* 0x0000009102097220 */ /* 0x002fe20000410000 */
[----:B---3--:R-:W-:Y:S07]  /*90e0*/  F2FP.F16.F32.PACK_AB R144, R214, R207 ;  /* 0x000000cfd690723e */ /* 0x008fee00000000ff */
[----:B------:R-:W1:Y:S01]  /*90f0*/  MUFU.EX2 R213, R13 ;  /* 0x0000000d00d57308 */ /* 0x000e620000000800 */
[C---:B------:R-:W-:Y:S01]  /*9100*/  FMUL.FTZ R74, R0.reuse, R74 ;  /* 0x0000004a004a7220 */ /* 0x040fe20000410000 */
[C---:B----4-:R-:W-:Y:S01]  /*9110*/  FMUL.FTZ R10, R0.reuse, R146 ;  /* 0x00000092000a7220 */ /* 0x050fe20000410000 */
[----:B------:R-:W-:Y:S07]  /*9120*/  FMUL.FTZ R75, R0, R75 ;  /* 0x0000004b004b7220 */ /* 0x000fee0000410000 */
[----:B------:R3:W-:Y:S01]  /*9130*/  MUFU.EX2 R208, R14 ;  /* 0x0000000e00d07308 */ /* 0x0007e20000000800 */
[----:B------:R-:W-:Y:S01]  /*9140*/  FMUL.FTZ R76, R2, R76 ;  /* 0x0000004c024c7220 */ /* 0x000fe20000410000 */
[----:B-----5:R-:W-:Y:S01]  /*9150*/  FMUL.FTZ R11, R0, R147 ;  /* 0x00000093000b7220 */ /* 0x020fe20000410000 */
[----:B------:R-:W-:Y:S07]  /*9160*/  F2FP.F16.F32.PACK_AB R145, R210, R209 ;  /* 0x000000d1d291723e */ /* 0x000fee00000000ff */
[----:B------:R-:W4:Y:S01]  /*9170*/  MUFU.EX2 R211, R15 ;  /* 0x0000000f00d37308 */ /* 0x000f220000000800 */
[C---:B------:R-:W-:Y:S01]  /*9180*/  FMUL.FTZ R77, R2.reuse, R77 ;  /* 0x0000004d024d7220 */ /* 0x040fe20000410000 */
[----:B--2---:R-:W-:Y:S01]  /*9190*/  FMUL.FTZ R12, R2, R152 ;  /* 0x00000098020c7220 */ /* 0x004fe20000410000 */
[C---:B------:R-:W-:Y:S01]  /*91a0*/  FMUL.FTZ R78, R0.reuse, R78 ;  /* 0x0000004e004e7220 */ /* 0x040fe20000410000 */
[----:B------:R-:W-:Y:S06]  /*91b0*/  FMUL.FTZ R79, R0, R79 ;  /* 0x0000004f004f7220 */ /* 0x000fec0000410000 */
[----:B------:R-:W-:Y:S01]  /*91c0*/  MUFU.EX2 R190, R36 ;  /* 0x0000002400be7308 */ /* 0x000fe20000000800 */
[----:B-1----:R-:W-:Y:S01]  /*91d0*/  F2FP.F16.F32.PACK_AB R146, R213, R212 ;  /* 0x000000d4d592723e */ /* 0x002fe200000000ff */
[----:B------:R-:W-:Y:S01]  /*91e0*/  FMUL.FTZ R13, R2, R153 ;  /* 0x00000099020d7220 */ /* 0x000fe20000410000 */
[--C-:B------:R-:W-:Y:S07]  /*91f0*/  FFMA.FTZ R44, R44, UR4, -R181.reuse ;  /* 0x000000042c2c7c23 */ /* 0x100fee00080108b5 */
[----:B------:R-:W-:Y:S01]  /*9200*/  MUFU.EX2 R189, R37 ;  /* 0x0000002500bd7308 */ /* 0x000fe20000000800 */
[----:B---3--:R-:W-:Y:S01]  /*9210*/  FMUL.FTZ R14, R0, R154 ;  /* 0x0000009a000e7220 */ /* 0x008fe20000410000 */
[----:B------:R-:W-:Y:S01]  /*9220*/  FFMA.FTZ R45, R45, UR4, -R181 ;  /* 0x000000042d2d7c23 */ /* 0x000fe200080108b5 */
[----:B------:R-:W-:Y:S07]  /*9230*/  FFMA.FTZ R46, R46, UR4, -R182 ;  /* 0x000000042e2e7c23 */ /* 0x000fee00080108b6 */
[----:B------:R-:W-:Y:S01]  /*9240*/  MUFU.EX2 R187, R48 ;  /* 0x0000003000bb7308 */ /* 0x000fe20000000800 */
[----:B----4-:R-:W-:Y:S01]  /*9250*/  F2FP.F16.F32.PACK_AB R147, R211, R208 ;  /* 0x000000d0d393723e */ /* 0x010fe200000000ff */
[----:B------:R-:W-:Y:S01]  /*9260*/  FMUL.FTZ R15, R0, R155 ;  /* 0x0000009b000f7220 */ /* 0x000fe20000410000 */
[--C-:B------:R-:W-:Y:S01]  /*9270*/  FFMA.FTZ R52, R52, UR4, -R180.reuse ;  /* 0x0000000434347c23 */ /* 0x100fe200080108b4 */
[----:B------:R-:W1:Y:S06]  /*9280*/  LDSM.16.MT88.4 R152, [R220+0xa000] ;  /* 0x00a00000dc98783b */ /* 0x000e6c0000004200 */
[----:B------:R-:W-:Y:S01]  /*9290*/  MUFU.EX2 R188, R49 ;  /* 0x0000003100bc7308 */ /* 0x000fe20000000800 */
[--C-:B------:R-:W-:Y:S01]  /*92a0*/  FFMA.FTZ R53, R53, UR4, -R180.reuse ;  /* 0x0000000435357c23 */ /* 0x100fe200080108b4 */
[--C-:B------:R-:W-:Y:S01]  /*92b0*/  FFMA.FTZ R54, R54, UR4, -R143.reuse ;  /* 0x0000000436367c23 */ /* 0x100fe2000801088f */
[C---:B------:R-:W-:Y:S07]  /*92c0*/  HMMA.16816.F32 R8, R144.reuse, R172, R8 ;  /* 0x000000ac9008723c */ /* 0x040fee0000001808 */
[----:B------:R-:W-:Y:S01]  /*92d0*/  MUFU.EX2 R185, R50 ;  /* 0x0000003200b97308 */ /* 0x000fe20000000800 */
[--C-:B------:R-:W-:Y:S09]  /*92e0*/  FFMA.FTZ R55, R55, UR4, -R143.reuse ;  /* 0x0000000437377c23 */ /* 0x100ff2000801088f */
[----:B------:R2:W-:Y:S01]  /*92f0*/  MUFU.EX2 R186, R51 ;  /* 0x0000003300ba7308 */ /* 0x0005e20000000800 */
[C---:B------:R-:W-:Y:S01]  /*9300*/  FMUL.FTZ R80, R136.reuse, R80 ;  /* 0x0000005088507220 */ /* 0x040fe20000410000 */
[C---:B------:R-:W-:Y:S01]  /*9310*/  FMUL.FTZ R81, R136.reuse, R81 ;  /* 0x0000005188517220 */ /* 0x040fe20000410000 */
[-C--:B------:R-:W-:Y:S07]  /*9320*/  HMMA.16816.F32 R12, R144, R174.reuse, R12 ;  /* 0x000000ae900c723c */ /* 0x080fee000000180c */
[----:B------:R-:W-:Y:S01]  /*9330*/  MUFU.EX2 R183, R44 ;  /* 0x0000002c00b77308 */ /* 0x000fe20000000800 */
[C---:B------:R-:W-:Y:S01]  /*9340*/  FMUL.FTZ R82, R3.reuse, R82 ;  /* 0x0000005203527220 */ /* 0x040fe20000410000 */
[C---:B------:R-:W-:Y:S08]  /*9350*/  FMUL.FTZ R83, R3.reuse, R83 ;  /* 0x0000005303537220 */ /* 0x040ff00000410000 */
[----:B------:R-:W-:Y:S01]  /*9360*/  MUFU.EX2 R173, R55 ;  /* 0x0000003700ad7308 */ /* 0x000fe20000000800 */
[C---:B------:R-:W-:Y:S01]  /*9370*/  FMUL.FTZ R84, R136.reuse, R84 ;  /* 0x0000005488547220 */ /* 0x040fe20000410000 */
[----:B------:R-:W-:Y:S01]  /*9380*/  FMUL.FTZ R85, R136, R85 ;  /* 0x0000005588557220 */ /* 0x000fe20000410000 */
[C---:B------:R-:W-:Y:S07]  /*9390*/  HMMA.16816.F32 R16, R148.reuse, R174, R16 ;  /* 0x000000ae9410723c */ /* 0x040fee0000001810 */
[----:B------:R-:W-:Y:S01]  /*93a0*/  MUFU.EX2 R175, R52 ;  /* 0x0000003400af7308 */ /* 0x000fe20000000800 */
[----:B--2---:R-:W-:Y:S01]  /*93b0*/  LDSM.16.MT88.4 R48, [R142+0x800] ;  /* 0x000800008e30783b */ /* 0x004fe20000004200 */
[C---:B------:R-:W-:Y:S08]  /*93c0*/  FMUL.FTZ R86, R3.reuse, R86 ;  /* 0x0000005603567220 */ /* 0x040ff00000410000 */
[----:B------:R-:W-:Y:S01]  /*93d0*/  MUFU.EX2 R174, R53 ;  /* 0x0000003500ae7308 */ /* 0x000fe20000000800 */
[C---:B------:R-:W-:Y:S01]  /*93e0*/  FMUL.FTZ R87, R3.reuse, R87 ;  /* 0x0000005703577220 */ /* 0x040fe20000410000 */
[C---:B------:R-:W-:Y:S01]  /*93f0*/  FMUL.FTZ R88, R2.reuse, R88 ;  /* 0x0000005802587220 */ /* 0x040fe20000410000 */
[-C--:B------:R-:W-:Y:S03]  /*9400*/  HMMA.16816.F32 R68, R148, R176.reuse, R68 ;  /* 0x000000b09444723c */ /* 0x080fe60000001844 */
        /* <DEDUP_REMOVED lines=8> */
[----:B------:R-:W-:Y:S01]  /*9490*/  FMUL.FTZ R95, R0, R95 ;  /* 0x0000005f005f7220 */ /* 0x000fe20000410000 */
[C---:B------:R-:W-:Y:S01]  /*94a0*/  FMUL.FTZ R96, R136.reuse, R96 ;  /* 0x0000006088607220 */ /* 0x040fe20000410000 */
[C---:B------:R-:W-:Y:S01]  /*94b0*/  FMUL.FTZ R97, R136.reuse, R97 ;  /* 0x0000006188617220 */ /* 0x040fe20000410000 */
[-C--:B------:R-:W-:Y:S03]  /*94c0*/  HMMA.16816.F32 R76, R144, R178.reuse, R76 ;  /* 0x000000b2904c723c */ /* 0x080fe6000000184c */
[C---:B------:R-:W-:Y:S01]  /*94d0*/  FMUL.FTZ R98, R3.reuse, R98 ;  /* 0x0000006203627220 */ /* 0x040fe20000410000 */
[C---:B------:R-:W-:Y:S01]  /*94e0*/  FMUL.FTZ R99, R3.reuse, R99 ;  /* 0x0000006303637220 */ /* 0x040fe20000410000 */
[C---:B------:R-:W-:Y:S01]  /*94f0*/  FMUL.FTZ R100, R136.reuse, R100 ;  /* 0x0000006488647220 */ /* 0x040fe20000410000 */
[----:B------:R-:W-:Y:S01]  /*9500*/  FMUL.FTZ R101, R136, R101 ;  /* 0x0000006588657220 */ /* 0x000fe20000410000 */
[C---:B------:R-:W-:Y:S01]  /*9510*/  FMUL.FTZ R102, R3.reuse, R102 ;  /* 0x0000006603667220 */ /* 0x040fe20000410000 */
[C---:B------:R-:W-:Y:S01]  /*9520*/  HMMA.16816.F32 R80, R148.reuse, R178, R80 ;  /* 0x000000b29450723c */ /* 0x040fe20000001850 */
[----:B------:R-:W-:Y:S03]  /*9530*/  MUFU.EX2 R178, R45 ;  /* 0x0000002d00b27308 */ /* 0x000fe60000000800 */
[C---:B------:R-:W-:Y:S01]  /*9540*/  FMUL.FTZ R103, R3.reuse, R103 ;  /* 0x0000006703677220 */ /* 0x040fe20000410000 */
[C---:B------:R-:W-:Y:S01]  /*9550*/  FMUL.FTZ R104, R2.reuse, R104 ;  /* 0x0000006802687220 */ /* 0x040fe20000410000 */
[----:B------:R-:W-:Y:S01]  /*9560*/  FMUL.FTZ R105, R2, R105 ;  /* 0x0000006902697220 */ /* 0x000fe20000410000 */
[C---:B------:R-:W-:Y:S01]  /*9570*/  FMUL.FTZ R106, R0.reuse, R106 ;  /* 0x0000006a006a7220 */ /* 0x040fe20000410000 */
[-C--:B-1----:R-:W-:Y:S03]  /*9580*/  HMMA.16816.F32 R84, R148, R152.reuse, R84 ;  /* 0x000000989454723c */ /* 0x082fe60000001854 */
[----:B------:R-:W-:Y:S01]  /*9590*/  FMUL.FTZ R107, R0, R107 ;  /* 0x0000006b006b7220 */ /* 0x000fe20000410000 */
[C---:B------:R-:W-:Y:S01]  /*95a0*/  FMUL.FTZ R108, R2.reuse, R108 ;  /* 0x0000006c026c7220 */ /* 0x040fe20000410000 */
[----:B------:R-:W-:Y:S01]  /*95b0*/  FMUL.FTZ R109, R2, R109 ;  /* 0x0000006d026d7220 */ /* 0x000fe20000410000 */
[C---:B------:R-:W-:Y:S01]  /*95c0*/  FMUL.FTZ R110, R0.reuse, R110 ;  /* 0x0000006e006e7220 */ /* 0x040fe20000410000 */
[----:B------:R-:W-:Y:S01]  /*95d0*/  FMUL.FTZ R111, R0, R111 ;  /* 0x0000006f006f7220 */ /* 0x000fe20000410000 */
[C---:B------:R-:W-:Y:S04]  /*95e0*/  HMMA.16816.F32 R88, R144.reuse, R152, R88 ;  /* 0x000000989058723c */ /* 0x040fe80000001858 */
[C---:B------:R-:W-:Y:S01]  /*95f0*/  FMUL.FTZ R112, R136.reuse, R112 ;  /* 0x0000007088707220 */ /* 0x040fe20000410000 */
[C---:B------:R-:W-:Y:S01]  /*9600*/  FMUL.FTZ R113, R136.reuse, R113 ;  /* 0x0000007188717220 */ /* 0x040fe20000410000 */
[C---:B------:R-:W-:Y:S01]  /*9610*/  FMUL.FTZ R114, R3.reuse, R114 ;  /* 0x0000007203727220 */ /* 0x040fe20000410000 */
[C---:B------:R-:W-:Y:S01]  /*9620*/  FMUL.FTZ R115, R3.reuse, R115 ;  /* 0x0000007303737220 */ /* 0x040fe20000410000 */
[-C--:B------:R-:W-:Y:S03]  /*9630*/  HMMA.16816.F32 R92, R144, R154.reuse, R92 ;  /* 0x0000009a905c723c */ /* 0x080fe6000000185c */
[C---:B------:R-:W-:Y:S01]  /*9640*/  FMUL.FTZ R116, R136.reuse, R116 ;  /* 0x0000007488747220 */ /* 0x040fe20000410000 */
[----:B------:R-:W-:Y:S01]  /*9650*/  FMUL.FTZ R117, R136, R117 ;  /* 0x0000007588757220 */ /* 0x000fe20000410000 */
[C---:B------:R-:W-:Y:S01]  /*9660*/  FMUL.FTZ R118, R3.reuse, R118 ;  /* 0x0000007603767220 */ /* 0x040fe20000410000 */
[C---:B------:R-:W-:Y:S01]  /*9670*/  FMUL.FTZ R119, R3.reuse, R119 ;  /* 0x0000007703777220 */ /* 0x040fe20000410000 */
[C---:B------:R-:W-:Y:S01]  /*9680*/  FMUL.FTZ R124, R2.reuse, R124 ;  /* 0x0000007c027c7220 */ /* 0x040fe20000410000 */
[C---:B------:R-:W-:Y:S01]  /*9690*/  HMMA.16816.F32 R96, R148.reuse, R154, R96 ;  /* 0x0000009a9460723c */ /* 0x040fe20000001860 */
[----:B------:R-:W1:Y:S03]  /*96a0*/  LDSM.16.MT88.4 R152, [R220+0xb000] ;  /* 0x00b00000dc98783b */ /* 0x000e660000004200 */
        /* <DEDUP_REMOVED lines=9> */
[--C-:B------:R-:W-:Y:S01]  /*9740*/  FFMA.FTZ R33, R33, UR4, -R180.reuse ;  /* 0x0000000421217c23 */ /* 0x100fe200080108b4 */
[C---:B------:R-:W-:Y:S02]  /*9750*/  HMMA.16816.F32 R104, R144.reuse, R156, R104 ;  /* 0x0000009c9068723c */ /* 0x040fe40000001868 */
[----:B------:R2:W-:Y:S02]  /*9760*/  MUFU.EX2 R203, R32 ;  /* 0x0000002000cb7308 */ /* 0x0005e40000000800 */
[--C-:B------:R-:W-:Y:S01]  /*9770*/  FFMA.FTZ R34, R34, UR4, -R143.reuse ;  /* 0x0000000422227c23 */ /* 0x100fe2000801088f */
[----:B------:R-:W-:Y:S01]  /*9780*/  FFMA.FTZ R35, R35, UR4, -R143 ;  /* 0x0000000423237c23 */ /* 0x000fe2000801088f */
[----:B------:R-:W-:Y:S01]  /*9790*/  FFMA.FTZ R172, R20, UR4, -R180 ;  /* 0x0000000414ac7c23 */ /* 0x000fe200080108b4 */
[----:B------:R-:W-:Y:S01]  /*97a0*/  FMUL.FTZ R20, R136, R160 ;  /* 0x000000a088147220 */ /* 0x000fe20000410000 */
[-C--:B------:R-:W-:Y:S04]  /*97b0*/  HMMA.16816.F32 R108, R144, R158.reuse, R108 ;  /* 0x0000009e906c723c */ /* 0x080fe8000000186c */
[----:B------:R3:W-:Y:S01]  /*97c0*/  MUFU.EX2 R205, R33 ;  /* 0x0000002100cd7308 */ /* 0x0007e20000000800 */
[--C-:B------:R-:W-:Y:S01]  /*97d0*/  FFMA.FTZ R24, R24, UR4, -R181.reuse ;  /* 0x0000000418187c23 */ /* 0x100fe200080108b5 */
[--C-:B------:R-:W-:Y:S08]  /*97e0*/  FFMA.FTZ R25, R25, UR4, -R181.reuse ;  /* 0x0000000419197c23 */ /* 0x100ff000080108b5 */
[----:B------:R4:W-:Y:S01]  /*97f0*/  MUFU.EX2 R200, R34 ;  /* 0x0000002200c87308 */ /* 0x0009e20000000800 */
[--C-:B------:R-:W-:Y:S01]  /*9800*/  FFMA.FTZ R26, R26, UR4, -R182.reuse ;  /* 0x000000041a1a7c23 */ /* 0x100fe200080108b6 */
[----:B------:R-:W-:Y:S01]  /*9810*/  FFMA.FTZ R27, R27, UR4, -R182 ;  /* 0x000000041b1b7c23 */ /* 0x000fe200080108b6 */
[C---:B------:R-:W-:Y:S01]  /*9820*/  HMMA.16816.F32 R112, R148.reuse, R158, R112 ;  /* 0x0000009e9470723c */ /* 0x040fe20000001870 */
[----:B------:R-:W5:Y:S06]  /*9830*/  LDSM.16.MT88.4 R156, [R142+0x2000] ;  /* 0x002000008e9c783b */ /* 0x000f6c0000004200 */
[----:B------:R4:W-:Y:S01]  /*9840*/  MUFU.EX2 R199, R35 ;  /* 0x0000002300c77308 */ /* 0x0009e20000000800 */
[C---:B--2---:R-:W-:Y:S01]  /*9850*/  FMUL.FTZ R32, R2.reuse, R164 ;  /* 0x000000a402207220 */ /* 0x044fe20000410000 */
[C---:B------:R-:W-:Y:S01]  /*9860*/  FMUL.FTZ R132, R2.reuse, R132 ;  /* 0x0000008402847220 */ /* 0x040fe20000410000 */
[C---:B------:R-:W-:Y:S01]  /*9870*/  FMUL.FTZ R133, R2.reuse, R133 ;  /* 0x0000008502857220 */ /* 0x040fe20000410000 */
[----:B---3--:R-:W-:Y:S01]  /*9880*/  FMUL.FTZ R33, R2, R165 ;  /* 0x000000a502217220 */ /* 0x008fe20000410000 */
[----:B------:R-:W-:Y:S01]  /*9890*/  FMUL.FTZ R134, R0, R134 ;  /* 0x0000008600867220 */ /* 0x000fe20000410000 */
[-C--:B-1----:R-:W-:Y:S04]  /*98a0*/  HMMA.16816.F32 R116, R148, R152.reuse, R116 ;  /* 0x000000989474723c */ /* 0x082fe80000001874 */
[----:B------:R1:W-:Y:S01]  /*98b0*/  MUFU.EX2 R197, R24 ;  /* 0x0000001800c57308 */ /* 0x0003e20000000800 */
[C---:B------:R-:W-:Y:S01]  /*98c0*/  FMUL.FTZ R120, R2.reuse, R120 ;  /* 0x0000007802787220 */ /* 0x040fe20000410000 */
[----:B------:R-:W-:Y:S01]  /*98d0*/  FMUL.FTZ R121, R2, R121 ;  /* 0x0000007902797220 */ /* 0x000fe20000410000 */
[C---:B------:R-:W-:Y:S01]  /*98e0*/  FMUL.FTZ R122, R0.reuse, R122 ;  /* 0x0000007a007a7220 */ /* 0x040fe20000410000 */
[C---:B------:R-:W-:Y:S01]  /*98f0*/  FMUL.FTZ R123, R0.reuse, R123 ;  /* 0x0000007b007b7220 */ /* 0x040fe20000410000 */
[C---:B----4-:R-:W-:Y:S01]  /*9900*/  FMUL.FTZ R34, R0.reuse, R166 ;  /* 0x000000a600227220 */ /* 0x050fe20000410000 */
[C---:B------:R-:W-:Y:S01]  /*9910*/  FMUL.FTZ R35, R0.reuse, R167 ;  /* 0x000000a700237220 */ /* 0x040fe20000410000 */
[----:B------:R-:W-:Y:S01]  /*9920*/  FMUL.FTZ R135, R0, R135 ;  /* 0x0000008700877220 */ /* 0x000fe20000410000 */
[----:B------:R-:W-:Y:S02]  /*9930*/  LDSM.16.MT88.4 R164, [R220+0xa400] ;  /* 0x00a40000dca4783b */ /* 0x000fe40000004200 */
[----:B------:R2:W3:Y:S01]  /*9940*/  MUFU.EX2 R198, R25 ;  /* 0x0000001900c67308 */ /* 0x0004e20000000800 */
[----:B------:R-:W-:Y:S01]  /*9950*/  FFMA.FTZ R40, R40, UR4, -R181 ;  /* 0x0000000428287c23 */ /* 0x000fe200080108b5 */
[C---:B------:R-:W-:Y:S08]  /*9960*/  HMMA.16816.F32 R120, R144.reuse, R152, R120 ;  /* 0x000000989078723c */ /* 0x040ff00000001878 */
[----:B------:R4:W-:Y:S01]  /*9970*/  MUFU.EX2 R196, R26 ;  /* 0x0000001a00c47308 */ /* 0x0009e20000000800 */
[----:B------:R-:W-:Y:S01]  /*9980*/  FFMA.FTZ R152, R21, UR4, -R180 ;  /* 0x0000000415987c23 */ /* 0x000fe200080108b4 */
[----:B------:R-:W-:Y:S01]  /*9990*/  FFMA.FTZ R153, R22, UR4, -R143 ;  /* 0x0000000416997c23 */ /* 0x000fe2000801088f */
[C---:B------:R-:W-:Y:S01]  /*99a0*/  FMUL.FTZ R21, R136.reuse, R161 ;  /* 0x000000a188157220 */ /* 0x040fe20000410000 */
[----:B------:R-:W-:Y:S01]  /*99b0*/  FMUL.FTZ R22, R3, R162 ;  /* 0x000000a203167220 */ /* 0x000fe20000410000 */
[-C--:B------:R-:W-:Y:S05]  /*99c0*/  HMMA.16816.F32 R124, R144, R154.reuse, R124 ;  /* 0x0000009a907c723c */ /* 0x080fea000000187c */
[----:B------:R-:W-:Y:S01]  /*99d0*/  MUFU.EX2 R206, R152 ;  /* 0x0000009800ce7308 */ /* 0x000fe20000000800 */
[C---:B-1----:R-:W-:Y:S01]  /*99e0*/  FMUL.FTZ R24, R136.reuse, R168 ;  /* 0x000000a888187220 */ /* 0x042fe20000410000 */
[----:B--2---:R-:W-:Y:S08]  /*99f0*/  FMUL.FTZ R25, R136, R169 ;  /* 0x000000a988197220 */ /* 0x004ff00000410000 */
[----:B------:R-:W-:Y:S01]  /*9a00*/  MUFU.EX2 R202, R153 ;  /* 0x0000009900ca7308 */ /* 0x000fe20000000800 */
[--C-:B------:R-:W-:Y:S01]  /*9a10*/  FFMA.FTZ R28, R28, UR4, -R181.reuse ;  /* 0x000000041c1c7c23 */ /* 0x100fe200080108b5 */
[----:B------:R-:W-:Y:S01]  /*9a20*/  FFMA.FTZ R29, R29, UR4, -R181 ;  /* 0x000000041d1d7c23 */ /* 0x000fe200080108b5 */
[C---:B------:R-:W-:Y:S07]  /*9a30*/  HMMA.16816.F32 R128, R148.reuse, R154, R128 ;  /* 0x0000009a9480723c */ /* 0x040fee0000001880 */
[----:B------:R1:W2:Y:S01]  /*9a40*/  MUFU.EX2 R192, R27 ;  /* 0x0000001b00c07308 */ /* 0x0002a20000000800 */
[----:B------:R-:W-:Y:S01]  /*9a50*/  FFMA.FTZ R154, R23, UR4, -R143 ;  /* 0x00000004179a7c23 */ /* 0x000fe2000801088f */
[C---:B------:R-:W-:Y:S01]  /*9a60*/  FMUL.FTZ R23, R3.reuse, R163 ;  /* 0x000000a303177220 */ /* 0x040fe20000410000 */
[----:B----4-:R-:W-:Y:S01]  /*9a70*/  FMUL.FTZ R26, R3, R170 ;  /* 0x000000aa031a7220 */ /* 0x010fe20000410000 */
[----:B------:R-:W-:Y:S06]  /*9a80*/  LDSM.16.MT88.4 R160, [R142+0x400] ;  /* 0x000400008ea0783b */ /* 0x000fec0000004200 */
[----:B------:R4:W-:Y:S01]  /*9a90*/  MUFU.EX2 R201, R154 ;  /* 0x0000009a00c97308 */ /* 0x0009e20000000800 */
[--C-:B------:R-:W-:Y:S01]  /*9aa0*/  FFMA.FTZ R30, R30, UR4, -R182.reuse ;  /* 0x000000041e1e7c23 */ /* 0x100fe200080108b6 */
[--C-:B------:R-:W-:Y:S01]  /*9ab0*/  FFMA.FTZ R31, R31, UR4, -R182.reuse ;  /* 0x000000041f1f7c23 */ /* 0x100fe200080108b6 */
[----:B------:R-:W-:Y:S01]  /*9ac0*/  FFMA.FTZ R41, R41, UR4, -R181 ;  /* 0x0000000429297c23 */ /* 0x000fe200080108b5 */
[-C--:B-----5:R-:W-:Y:S06]  /*9ad0*/  HMMA.16816.F32 R20, R148, R156.reuse, R20 ;  /* 0x0000009c9414723c */ /* 0x0a0fec0000001814 */
[----:B------:R-:W5:Y:S01]  /*9ae0*/  MUFU.EX2 R204, R172 ;  /* 0x000000ac00cc7308 */ /* 0x000f620000000800 */
[----:B-1----:R-:W-:Y:S01]  /*9af0*/  FMUL.FTZ R27, R3, R171 ;  /* 0x000000ab031b7220 */ /* 0x002fe20000410000 */
[--C-:B------:R-:W-:Y:S01]  /*9b00*/  FFMA.FTZ R42, R42, UR4, -R182.reuse ;  /* 0x000000042a2a7c23 */ /* 0x100fe200080108b6 */
[----:B------:R-:W-:Y:S07]  /*9b10*/  LDSM.16.MT88.4 R168, [R142+0x1400] ;  /* 0x001400008ea8783b */ /* 0x000fee0000004200 */
[----:B------:R1:W-:Y:S01]  /*9b20*/  MUFU.EX2 R172, R54 ;  /* 0x0000003600ac7308 */ /* 0x0003e20000000800 */
[----:B------:R-:W-:Y:S01]  /*9b30*/  FFMA.FTZ R43, R43, UR4, -R182 ;  /* 0x000000042b2b7c23 */ /* 0x000fe200080108b6 */
[C---:B------:R-:W-:Y:S08]  /*9b40*/  HMMA.16816.F32 R132, R144.reuse, R156, R132 ;  /* 0x0000009c9084723c */ /* 0x040ff00000001884 */
[----:B------:R5:W-:Y:S01]  /*9b50*/  MUFU.EX2 R194, R28 ;  /* 0x0000001c00c27308 */ /* 0x000be20000000800 */
[--C-:B------:R-:W-:Y:S01]  /*9b60*/  FFMA.FTZ R64, R64, UR4, -R180.reuse ;  /* 0x0000000440407c23 */ /* 0x100fe200080108b4 */
[----:B----4-:R-:W4:Y:S08]  /*9b70*/  LDSM.16.MT88.4 R152, [R220+0x9400] ;  /* 0x00940000dc98783b */ /* 0x010f300000004200 */
[----:B------:R5:W5:Y:S01]  /*9b80*/  MUFU.EX2 R193, R29 ;  /* 0x0000001d00c17308 */ /* 0x000b620000000800 */
[--C-:B------:R-:W-:Y:S01]  /*9b90*/  FFMA.FTZ R66, R66, UR4, -R143.reuse ;  /* 0x0000000442427c23 */ /* 0x100fe2000801088f */
[-C--:B------:R-:W-:Y:S08]  /*9ba0*/  HMMA.16816.F32 R32, R144, R158.reuse, R32 ;  /* 0x0000009e9020723c */ /* 0x080ff00000001820 */
[----:B------:R4:W-:Y:S01]  /*9bb0*/  MUFU.EX2 R191, R30 ;  /* 0x0000001e00bf7308 */ /* 0x0009e20000000800 */
[----:B---3--:R-:W-:Y:S01]  /*9bc0*/  F2FP.F16.F32.PACK_AB R144, R198, R197 ;  /* 0x000000c5c690723e */ /* 0x008fe200000000ff */
[----:B------:R-:W-:Y:S01]  /*9bd0*/  FFMA.FTZ R180, R65, UR4, -R180 ;  /* 0x0000000441b47c23 */ /* 0x000fe200080108b4 */
[----:B-1----:R-:W-:Y:S07]  /*9be0*/  LDSM.16.MT88.4 R52, [R142+0x1c00] ;  /* 0x001c00008e34783b */ /* 0x002fee0000004200 */
[----:B------:R1:W3:Y:S01]  /*9bf0*/  MUFU.EX2 R195, R31 ;  /* 0x0000001f00c37308 */ /* 0x0002e20000000800 */
[----:B--2---:R-:W-:Y:S01]  /*9c00*/  F2FP.F16.F32.PACK_AB R145, R192, R196 ;  /* 0x000000c4c091723e */ /* 0x004fe200000000ff */
[----:B------:R-:W-:Y:S08]  /*9c10*/  HMMA.16816.F32 R24, R148, R158, R24 ;  /* 0x0000009e9418723c */ /* 0x000ff00000001818 */
[----:B------:R-:W-:Y:S01]  /*9c20*/  MUFU.EX2 R184, R41 ;  /* 0x0000002900b87308 */ /* 0x000fe20000000800 */
[----:B-----5:R-:W-:Y:S01]  /*9c30*/  F2FP.F16.F32.PACK_AB R28, R206, R204 ;  /* 0x000000ccce1c723e */ /* 0x020fe200000000ff */
[----:B------:R-:W2:Y:S01]  /*9c40*/  LDSM.16.MT88.4 R148, [R220+0xb400] ;  /* 0x00b40000dc94783b */ /* 0x000ea20000004200 */
[----:B------:R-:W-:Y:S07]  /*9c50*/  F2FP.F16.F32.PACK_AB R29, R201, R202 ;  /* 0x000000cac91d723e */ /* 0x000fee00000000ff */
[----:B------:R-:W-:Y:S01]  /*9c60*/  MUFU.EX2 R179, R43 ;  /* 0x0000002b00b37308 */ /* 0x000fe20000000800 */
[----:B----4-:R-:W-:Y:S01]  /*9c70*/  F2FP.F16.F32.PACK_AB R30, R205, R203 ;  /* 0x000000cbcd1e723e */ /* 0x010fe200000000ff */
[----:B------:R-:W-:Y:S01]  /*9c80*/  FFMA.FTZ R143, R67, UR4, -R143 ;  /* 0x00000004438f7c23 */ /* 0x000fe2000801088f */
[----:B------:R-:W-:Y:S07]  /*9c90*/  F2FP.F16.F32.PACK_AB R146, R193, R194 ;  /* 0x000000c2c192723e */ /* 0x000fee00000000ff */
[----:B------:R-:W-:Y:S01]  /*9ca0*/  MUFU.EX2 R64, R64 ;  /* 0x0000004000407308 */ /* 0x000fe20000000800 */
[----:B-1----:R-:W-:Y:S01]  /*9cb0*/  F2FP.F16.F32.PACK_AB R31, R199, R200 ;  /* 0x000000c8c71f723e */ /* 0x002fe200000000ff */
[----:B------:R-:W-:Y:S01]  /*9cc0*/  LDSM.16.MT88.4 R156, [R220+0x9c00] ;  /* 0x009c0000dc9c783b */ /* 0x000fe20000004200 */
[----:B---3--:R-:W-:Y:S07]  /*9cd0*/  F2FP.F16.F32.PACK_AB R147, R195, R191 ;  /* 0x000000bfc393723e */ /* 0x008fee00000000ff */
[----:B------:R-:W-:Y:S01]  /*9ce0*/  MUFU.EX2 R180, R180 ;  /* 0x000000b400b47308 */ /* 0x000fe20000000800 */
[--C-:B------:R-:W-:Y:S01]  /*9cf0*/  FFMA.FTZ R56, R56, UR4, -R181.reuse ;  /* 0x0000000438387c23 */ /* 0x100fe200080108b5 */
[----:B------:R-:W-:Y:S01]  /*9d00*/  ISETP.GT.AND P1, PT, R229, RZ, PT ;  /* 0x000000ffe500720c */ /* 0x000fe20003f24270 */
[--C-:B------:R-:W-:Y:S07]  /*9d10*/  FFMA.FTZ R57, R57, UR4, -R181.reuse ;  /* 0x0000000439397c23 */ /* 0x100fee00080108b5 */
[----:B------:R-:W-:Y:S01]  /*9d20*/  MUFU.EX2 R66, R66 ;  /* 0x0000004200427308 */ /* 0x000fe20000000800 */
[--C-:B------:R-:W-:Y:S01]  /*9d30*/  FFMA.FTZ R58, R58, UR4, -R182.reuse ;  /* 0x000000043a3a7c23 */ /* 0x100fe200080108b6 */
[--C-:B------:R-:W-:Y:S01]  /*9d40*/  FFMA.FTZ R59, R59, UR4, -R182.reuse ;  /* 0x000000043b3b7c23 */ /* 0x100fe200080108b6 */
[--C-:B------:R-:W-:Y:S07]  /*9d50*/  FFMA.FTZ R60, R60, UR4, -R181.reuse ;  /* 0x000000043c3c7c23 */ /* 0x100fee00080108b5 */
[----:B------:R-:W-:Y:S01]  /*9d60*/  MUFU.EX2 R143, R143 ;  /* 0x0000008f008f7308 */ /* 0x000fe20000000800 */
[----:B------:R-:W-:Y:S01]  /*9d70*/  FFMA.FTZ R62, R62, UR4, -R182 ;  /* 0x000000043e3e7c23 */ /* 0x000fe200080108b6 */
[----:B------:R-:W-:Y:S01]  /*9d80*/  FFMA.FTZ R181, R61, UR4, -R181 ;  /* 0x000000043db57c23 */ /* 0x000fe200080108b5 */
[----:B------:R-:W-:Y:S07]  /*9d90*/  FFMA.FTZ R3, R3, R239, R215 ;  /* 0x000000ef03037223 */ /* 0x000fee00000100d7 */
[----:B------:R-:W-:Y:S01]  /*9da0*/  MUFU.EX2 R56, R56 ;  /* 0x0000003800387308 */ /* 0x000fe20000000800 */
[----:B------:R-:W-:Y:S01]  /*9db0*/  FFMA.FTZ R136, R136, R238, R217 ;  /* 0x000000ee88887223 */ /* 0x000fe200000100d9 */
[-C--:B------:R-:W-:Y:S08]  /*9dc0*/  HMMA.16816.F32 R4, R28, R152.reuse, R4 ;  /* 0x000000981c04723c */ /* 0x080ff00000001804 */
[----:B------:R-:W-:Y:S01]  /*9dd0*/  MUFU.EX2 R57, R57 ;  /* 0x0000003900397308 */ /* 0x000fe20000000800 */
[----:B------:R-:W-:Y:S09]  /*9de0*/  FFMA.FTZ R2, R2, R240, R207 ;  /* 0x000000f002027223 */ /* 0x000ff200000100cf */
[----:B------:R-:W-:Y:S01]  /*9df0*/  MUFU.EX2 R58, R58 ;  /* 0x0000003a003a7308 */ /* 0x000fe20000000800 */
[----:B------:R-:W-:Y:S01]  /*9e00*/  FFMA.FTZ R0, R0, R241, R209 ;  /* 0x000000f100007223 */ /* 0x000fe200000100d1 */
[C---:B------:R-:W-:Y:S08]  /*9e10*/  HMMA.16816.F32 R8, R144.reuse, R152, R8 ;  /* 0x000000989008723c */ /* 0x040ff00000001808 */
[----:B------:R-:W-:Y:S01]  /*9e20*/  MUFU.EX2 R59, R59 ;  /* 0x0000003b003b7308 */ /* 0x000fe20000000800 */
[----:B------:R-:W-:Y:S01]  /*9e30*/  FADD.FTZ R3, R219, R3 ;  /* 0x00000003db037221 */ /* 0x000fe20000010000 */
[----:B------:R-:W-:Y:S08]  /*9e40*/  FADD.FTZ R136, R237, R136 ;  /* 0x00000088ed887221 */ /* 0x000ff00000010000 */
[----:B------:R-:W-:Y:S01]  /*9e50*/  MUFU.EX2 R60, R60 ;  /* 0x0000003c003c7308 */ /* 0x000fe20000000800 */
[----:B------:R-:W-:Y:S01]  /*9e60*/  FADD.FTZ R0, R210, R0 ;  /* 0x00000000d2007221 */ /* 0x000fe20000010000 */
[-C--:B------:R-:W-:Y:S08]  /*9e70*/  HMMA.16816.F32 R12, R144, R154.reuse, R12 ;  /* 0x0000009a900c723c */ /* 0x080ff0000000180c */
[----:B------:R-:W-:Y:S01]  /*9e80*/  MUFU.EX2 R181, R181 ;  /* 0x000000b500b57308 */ /* 0x000fe20000000800 */
[----:B------:R-:W-:Y:S01]  /*9e90*/  FADD.FTZ R3, R216, R3 ;  /* 0x00000003d8037221 */ /* 0x000fe20000010000 */
[----:B------:R-:W-:Y:S08]  /*9ea0*/  FADD.FTZ R0, R208, R0 ;  /* 0x00000000d0007221 */ /* 0x000ff00000010000 */
[----:B------:R-:W-:Y:S01]  /*9eb0*/  MUFU.EX2 R62, R62 ;  /* 0x0000003e003e7308 */ /* 0x000fe20000000800 */
[----:B------:R-:W-:Y:S01]  /*9ec0*/  FADD.FTZ R3, R218, R3 ;  /* 0x00000003da037221 */ /* 0x000fe20000010000 */
[C---:B------:R-:W-:Y:S01]  /*9ed0*/  HMMA.16816.F32 R16, R28.reuse, R154, R16 ;  /* 0x0000009a1c10723c */ /* 0x040fe20000001810 */
[----:B------:R-:W1:Y:S03]  /*9ee0*/  LDSM.16.MT88.4 R152, [R142+0x2400] ;  /* 0x002400008e98783b */ /* 0x000e660000004200 */
[----:B------:R-:W-:Y:S01]  /*9ef0*/  FADD.FTZ R0, R211, R0 ;  /* 0x00000000d3007221 */ /* 0x000fe20000010000 */
[----:B------:R-:W-:Y:S03]  /*9f00*/  FADD.FTZ R3, R202, R3 ;  /* 0x00000003ca037221 */ /* 0x000fe60000010000 */
[-C--:B------:R-:W-:Y:S03]  /*9f10*/  HMMA.16816.F32 R68, R28, R160.reuse, R68 ;  /* 0x000000a01c44723c */ /* 0x080fe60000001844 */
[----:B------:R-:W-:Y:S05]  /*9f20*/  FADD.FTZ R0, R196, R0 ;  /* 0x00000000c4007221 */ /* 0x000fea0000010000 */
        /* <DEDUP_REMOVED lines=158> */
.L_x_159:
[----:B------:R-:W1:Y:S01]  /*a910*/  SHFL.BFLY PT, R2, R238, 0x2, 0x1f ;  /* 0x0c401f00ee027f89 */ /* 0x000e6200000e0000 */
[----:B------:R-:W-:Y:S01]  /*a920*/  ISETP.NE.AND P6, PT, R251, -0x1, PT ;  /* 0xfffffffffb00780c */ /* 0x000fe20003fc5270 */
[----:B------:R-:W2:Y:S01]  /*a930*/  S2UR UR4, SR_CTAID.Z ;  /* 0x00000000000479c3 */ /* 0x000ea20000002700 */
[----:B------:R-:W-:Y:S01]  /*a940*/  LOP3.LUT P5, RZ, R226, 0x3, RZ, 0xc0, !PT ;  /* 0x00000003e2ff7812 */ /* 0x000fe200078ac0ff */
[----:B------:R-:W3:Y:S04]  /*a950*/  SHFL.BFLY PT, R0, R239, 0x2, 0x1f ;  /* 0x0c401f00ef007f89 */ /* 0x000ee800000e0000 */
[----:B------:R-:W4:Y:S04]  /*a960*/  SHFL.BFLY PT, R4, R240, 0x2, 0x1f ;  /* 0x0c401f00f0047f89 */ /* 0x000f2800000e0000 */
[----:B------:R-:W5:Y:S01]  /*a970*/  SHFL.BFLY PT, R3, R241, 0x2, 0x1f ;  /* 0x0c401f00f1037f89 */ /* 0x000f6200000e0000 */
[----:B-1----:R-:W-:Y:S01]  /*a980*/  FADD.FTZ R2, R2, R238 ;  /* 0x000000ee02027221 */ /* 0x002fe20000010000 */
[----:B---3--:R-:W-:-:S04]  /*a990*/  FADD.FTZ R0, R0, R239 ;  /* 0x000000ef00007221 */ /* 0x008fc80000010000 */
[----:B------:R-:W1:Y:S01]  /*a9a0*/  SHFL.BFLY PT, R51, R2, 0x1, 0x1f ;  /* 0x0c201f0002337f89 */ /* 0x000e6200000e0000 */
[----:B----4-:R-:W-:-:S03]  /*a9b0*/  FADD.FTZ R4, R4, R240 ;  /* 0x000000f004047221 */ /* 0x010fc60000010000 */
[----:B------:R-:W3:Y:S01]  /*a9c0*/  SHFL.BFLY PT, R52, R0, 0x1, 0x1f ;  /* 0x0c201f0000347f89 */ /* 0x000ee200000e0000 */
[----:B-----5:R-:W-:-:S03]  /*a9d0*/  FADD.FTZ R3, R3, R241 ;  /* 0x000000f103037221 */ /* 0x020fc60000010000 */
[----:B------:R-:W4:Y:S04]  /*a9e0*/  SHFL.BFLY PT, R53, R4, 0x1, 0x1f ;  /* 0x0c201f0004357f89 */ /* 0x000f2800000e0000 */
[----:B------:R-:W5:Y:S01]  /*a9f0*/  SHFL.BFLY PT, R54, R3, 0x1, 0x1f ;  /* 0x0c201f0003367f89 */ /* 0x000f6200000e0000 */
[----:B-1----:R-:W-:-:S04]  /*aa00*/  FADD.FTZ R51, R2, R51 ;  /* 0x0000003302337221 */ /* 0x002fc80000010000 */
[----:B------:R-:W1:Y:S01]  /*aa10*/  MUFU.RCP R2, R51 ;  /* 0x0000003300027308 */ /* 0x000e620000001000 */
[----:B---3--:R-:W-:Y:S01]  /*aa20*/  FADD.FTZ R52, R0, R52 ;  /* 0x0000003400347221 */ /* 0x008fe20000010000 */
[----:B------:R-:W-:Y:S02]  /*aa30*/  SHF.L.U32 R0, R226, 0x1, RZ ;  /* 0x00000001e2007819 */ /* 0x000fe400000006ff */
[----:B------:R-:W-:Y:S01]  /*aa40*/  FSETP.NE.FTZ.AND P2, PT, R51, RZ, PT ;  /* 0x000000ff3300720b */ /* 0x000fe20003f55000 */
[----:B----4-:R-:W-:Y:S01]  /*aa50*/  FADD.FTZ R53, R4, R53 ;  /* 0x0000003504357221 */ /* 0x010fe20000010000 */
[----:B------:R-:W-:Y:S02]  /*aa60*/  LOP3.LUT R223, R223, 0x6, R0, 0xf8, !PT ;  /* 0x00000006dfdf7812 */ /* 0x000fe400078ef800 */
[----:B------:R-:W-:Y:S01]  /*aa70*/  LOP3.LUT R0, R243, 0xc0, RZ, 0xc0, !PT ;  /* 0x000000c0f3007812 */ /* 0x000fe200078ec0ff */
[----:B------:R-:W3:Y:S01]  /*aa80*/  MUFU.RCP R5, R52 ;  /* 0x0000003400057308 */ /* 0x000ee20000001000 */
[----:B------:R-:W-:Y:S01]  /*aa90*/  LOP3.LUT R223, R223, 0x20, R243, 0xf8, !PT ;  /* 0x00000020dfdf7812 */ /* 0x000fe200078ef8f3 */
[----:B-----5:R-:W-:Y:S01]  /*aaa0*/  FADD.FTZ R54, R3, R54 ;  /* 0x0000003603367221 */ /* 0x020fe20000010000 */
[----:B------:R-:W-:-:S02]  /*aab0*/  LOP3.LUT R6, R0, 0x18, R226, 0xf8, !PT ;  /* 0x0000001800067812 */ /* 0x000fc400078ef8e2 */
[----:B------:R-:W-:Y:S02]  /*aac0*/  FSETP.NE.FTZ.AND P0, PT, R52, RZ, PT ;  /* 0x000000ff3400720b */ /* 0x000fe40003f15000 */
[----:B------:R-:W-:Y:S02]  /*aad0*/  LOP3.LUT R4, R223, R6, RZ, 0xfc, !PT ;  /* 0x00000006df047212 */ /* 0x000fe400078efcff */
[----:B-1----:R-:W-:Y:S02]  /*aae0*/  FSEL R0, R2, 1, P2 ;  /* 0x3f80000002007808 */ /* 0x002fe40001000000 */
[----:B------:R-:W1:Y:S01]  /*aaf0*/  MUFU.RCP R2, R53 ;  /* 0x0000003500027308 */ /* 0x000e620000001000 */
[----:B------:R-:W-:Y:S02]  /*ab00*/  FSETP.NE.FTZ.AND P1, PT, R53, RZ, PT ;  /* 0x000000ff3500720b */ /* 0x000fe40003f35000 */
        /* <DEDUP_REMOVED lines=24> */
[----:B---3--:R-:W-:Y:S01]  /*ac90*/  FSEL R3, R5, 1, P0 ;  /* 0x3f80000005037808 */ /* 0x008fe20000000000 */
[----:B------:R-:W3:Y:S01]  /*aca0*/  MUFU.RCP R0, R54 ;  /* 0x0000003600007308 */ /* 0x000ee20000001000 */
[----:B------:R-:W-:-:S02]  /*acb0*/  FSETP.NE.FTZ.AND P3, PT, R54, RZ, PT ;  /* 0x000000ff3600720b */ /* 0x000fc40003f75000 */
        /* <DEDUP_REMOVED lines=15> */
[----:B---3--:R-:W-:Y:S01]  /*adb0*/  FSEL R0, R0, 1, P3 ;  /* 0x3f80000000007808 */ /* 0x008fe20001800000 */
        /* <DEDUP_REMOVED lines=11> */
[----:B------:R-:W-:Y:S01]  /*ae70*/  FMUL.FTZ R144, R2, R144 ;  /* 0x0000009002907220 */ /* 0x000fe20000410000 */
[----:B------:R-:W-:Y:S01]  /*ae80*/  LEA R4, R4, UR5, 0x1 ;  /* 0x0000000504047c11 */ /* 0x000fe2000f8e08ff */
        /* <DEDUP_REMOVED lines=47> */
[----:B------:R-:W-:-:S02]  /*b180*/  F2FP.F16.F32.PACK_AB R2, R149, R148 ;  /* 0x000000949502723e */ /* 0x000fc400000000ff */
[----:B------:R-:W-:Y:S02]  /*b190*/  F2FP.F16.F32.PACK_AB R0, R151, R150 ;  /* 0x000000969700723e */ /* 0x000fe400000000ff */
[----:B------:R-:W-:Y:S01]  /*b1a0*/  F2FP.F16.F32.PACK_AB R5, R5, R158 ;  /* 0x0000009e0505723e */ /* 0x000fe200000000ff */
[----:B------:R-:W-:Y:S01]  /*b1b0*/  STS [R4], R2 ;  /* 0x0000000204007388 */ /* 0x000fe20000000800 */
[----:B------:R-:W-:Y:S02]  /*b1c0*/  IADD3 R3, PT, PT, R4, -R3, RZ ;  /* 0x8000000304037210 */ /* 0x000fe40007ffe0ff */
[----:B------:R-:W-:Y:S01]  /*b1d0*/  F2FP.F16.F32.PACK_AB R6, R6, R156 ;  /* 0x0000009c0606723e */ /* 0x000fe200000000ff */
[----:B------:R1:W-:Y:S01]  /*b1e0*/  STS [R4+0x200], R0 ;  /* 0x0002000004007388 */ /* 0x0003e20000000800 */
[----:B------:R-:W-:Y:S02]  /*b1f0*/  F2FP.F16.F32.PACK_AB R7, R7, R144 ;  /* 0x000000900707723e */ /* 0x000fe400000000ff */
[----:B------:R-:W-:Y:S01]  /*b200*/  F2FP.F16.F32.PACK_AB R8, R8, R146 ;  /* 0x000000920808723e */ /* 0x000fe200000000ff */
[----:B------:R3:W-:Y:S01]  /*b210*/  STS [R3+0x210], R5 ;  /* 0x0002100503007388 */ /* 0x0007e20000000800 */
[----:B------:R-:W-:-:S02]  /*b220*/  F2FP.F16.F32.PACK_AB R43, R43, R152 ;  /* 0x000000982b2b723e */ /* 0x000fc400000000ff */
[----:B------:R-:W-:Y:S01]  /*b230*/  F2FP.F16.F32.PACK_AB R42, R42, R154 ;  /* 0x0000009a2a2a723e */ /* 0x000fe200000000ff */
[----:B------:R4:W-:Y:S01]  /*b240*/  STS [R3+0x10], R6 ;  /* 0x0000100603007388 */ /* 0x0009e20000000800 */
[----:B------:R-:W-:Y:S02]  /*b250*/  F2FP.F16.F32.PACK_AB R41, R41, R68 ;  /* 0x000000442929723e */ /* 0x000fe400000000ff */
[----:B------:R-:W-:Y:S01]  /*b260*/  F2FP.F16.F32.PACK_AB R40, R40, R70 ;  /* 0x000000462828723e */ /* 0x000fe200000000ff */
[----:B------:R5:W-:Y:S01]  /*b270*/  STS [R4+0x1000], R7 ;  /* 0x0010000704007388 */ /* 0x000be20000000800 */
        /* <DEDUP_REMOVED lines=11> */
[----:B---3--:R-:W1:Y:S01]  /*b330*/  LDC.U8 R5, c[0x0][0x549] ;  /* 0x00015240ff057b82 */ /* 0x008e620000000000 */
[----:B------:R-:W-:-:S02]  /*b340*/  IADD3 R2, PT, PT, R4, -R0, RZ ;  /* 0x8000000004027210 */ /* 0x000fc40007ffe0ff */
[----:B------:R-:W-:Y:S02]  /*b350*/  IADD3 R0, PT, PT, R3, -R0, RZ ;  /* 0x8000000003007210 */ /* 0x000fe40007ffe0ff */
[----:B------:R-:W-:Y:S01]  /*b360*/  F2FP.F16.F32.PACK_AB R32, R32, R86 ;  /* 0x000000562020723e */ /* 0x000fe200000000ff */
[----:B------:R-:W-:Y:S01]  /*b370*/  STS [R2+0x20], R41 ;  /* 0x0000202902007388 */ /* 0x000fe20000000800 */
[----:B------:R-:W-:Y:S01]  /*b380*/  F2FP.F16.F32.PACK_AB R29, R29, R96 ;  /* 0x000000601d1d723e */ /* 0x000fe200000000ff */
[----:B----4-:R-:W3:Y:S01]  /*b390*/  @P0 LDC R6, c[0x0][0x458] ;  /* 0x00011600ff060b82 */ /* 0x010ee20000000800 */
[----:B------:R-:W-:Y:S01]  /*b3a0*/  F2FP.F16.F32.PACK_AB R28, R28, R98 ;  /* 0x000000621c1c723e */ /* 0x000fe200000000ff */
[----:B------:R-:W-:Y:S01]  /*b3b0*/  STS [R2+0x220], R40 ;  /* 0x0002202802007388 */ /* 0x000fe20000000800 */
[----:B------:R-:W-:Y:S02]  /*b3c0*/  F2FP.F16.F32.PACK_AB R31, R31, R88 ;  /* 0x000000581f1f723e */ /* 0x000fe400000000ff */
[----:B------:R-:W-:Y:S01]  /*b3d0*/  F2FP.F16.F32.PACK_AB R30, R30, R90 ;  /* 0x0000005a1e1e723e */ /* 0x000fe200000000ff */
[----:B------:R-:W-:Y:S01]  /*b3e0*/  STS [R0+0x30], R37 ;  /* 0x0000302500007388 */ /* 0x000fe20000000800 */
[----:B------:R-:W-:Y:S01]  /*b3f0*/  F2FP.F16.F32.PACK_AB R27, R27, R92 ;  /* 0x0000005c1b1b723e */ /* 0x000fe200000000ff */
[----:B-----5:R-:W4:Y:S01]  /*b400*/  @P2 LDC R7, c[0x0][0x458] ;  /* 0x00011600ff072b82 */ /* 0x020f220000000800 */
[----:B------:R-:W-:Y:S01]  /*b410*/  F2FP.F16.F32.PACK_AB R26, R26, R94 ;  /* 0x0000005e1a1a723e */ /* 0x000fe200000000ff */
[----:B------:R-:W-:Y:S01]  /*b420*/  STS [R0+0x230], R36 ;  /* 0x0002302400007388 */ /* 0x000fe20000000800 */
[----:B------:R-:W-:-:S02]  /*b430*/  F2FP.F16.F32.PACK_AB R25, R25, R100 ;  /* 0x000000641919723e */ /* 0x000fc400000000ff */
[----:B------:R-:W-:Y:S01]  /*b440*/  F2FP.F16.F32.PACK_AB R24, R24, R102 ;  /* 0x000000661818723e */ /* 0x000fe200000000ff */
[----:B------:R-:W-:Y:S01]  /*b450*/  STS [R2+0x1020], R39 ;  /* 0x0010202702007388 */ /* 0x000fe20000000800 */
[----:B------:R-:W-:Y:S01]  /*b460*/  F2FP.F16.F32.PACK_AB R21, R21, R112 ;  /* 0x000000701515723e */ /* 0x000fe200000000ff */
[----:B--2---:R-:W2:Y:S01]  /*b470*/  LDC R8, c[0x0][0x434] ;  /* 0x00010d00ff087b82 */ /* 0x004ea20000000800 */
[----:B-1----:R-:W-:Y:S01]  /*b480*/  ISETP.NE.AND P4, PT, R5, RZ, PT ;  /* 0x000000ff0500720c */ /* 0x002fe20003f85270 */
[----:B------:R-:W-:Y:S01]  /*b490*/  STS [R2+0x1220], R38 ;  /* 0x0012202602007388 */ /* 0x000fe20000000800 */
[----:B------:R-:W-:Y:S01]  /*b4a0*/  @P0 MUFU.LG2 R5, R52 ;  /* 0x0000003400050308 */ /* 0x000fe20000000c00 */
[----:B------:R-:W-:Y:S02]  /*b4b0*/  F2FP.F16.F32.PACK_AB R20, R20, R114 ;  /* 0x000000721414723e */ /* 0x000fe400000000ff */
[----:B------:R-:W-:Y:S01]  /*b4c0*/  STS [R0+0x1030], R35 ;  /* 0x0010302300007388 */ /* 0x000fe20000000800 */
[----:B------:R-:W-:-:S02]  /*b4d0*/  F2FP.F16.F32.PACK_AB R23, R23, R104 ;  /* 0x000000681717723e */ /* 0x000fc400000000ff */
[----:B------:R-:W-:Y:S01]  /*b4e0*/  F2FP.F16.F32.PACK_AB R22, R22, R106 ;  /* 0x0000006a1616723e */ /* 0x000fe200000000ff */
[----:B------:R-:W-:Y:S01]  /*b4f0*/  STS [R0+0x1230], R34 ;  /* 0x0012302200007388 */ /* 0x000fe20000000800 */
[----:B------:R-:W-:Y:S02]  /*b500*/  F2FP.F16.F32.PACK_AB R19, R19, R108 ;  /* 0x0000006c1313723e */ /* 0x000fe400000000ff */
[----:B------:R-:W-:Y:S01]  /*b510*/  F2FP.F16.F32.PACK_AB R18, R18, R110 ;  /* 0x0000006e1212723e */ /* 0x000fe200000000ff */
[----:B------:R-:W-:Y:S01]  /*b520*/  STS [R4+0x2000], R33 ;  /* 0x0020002104007388 */ /* 0x000fe20000000800 */
[----:B------:R-:W-:Y:S02]  /*b530*/  F2FP.F16.F32.PACK_AB R17, R17, R116 ;  /* 0x000000741111723e */ /* 0x000fe400000000ff */
[----:B------:R-:W-:Y:S01]  /*b540*/  F2FP.F16.F32.PACK_AB R16, R16, R118 ;  /* 0x000000761010723e */ /* 0x000fe200000000ff */
        /* <DEDUP_REMOVED lines=21> */
[----:B------:R1:W-:Y:S04]  /*b6a0*/  STS [R2+0x2020], R25 ;  /* 0x0020201902007388 */ /* 0x0003e80000000800 */
[----:B------:R5:W-:Y:S04]  /*b6b0*/  STS [R2+0x2220], R24 ;  /* 0x0022201802007388 */ /* 0x000be80000000800 */
[----:B------:R3:W-:Y:S04]  /*b6c0*/  STS [R0+0x2030], R21 ;  /* 0x0020301500007388 */ /* 0x0007e80000000800 */
[----:B------:R4:W-:Y:S04]  /*b6d0*/  STS [R0+0x2230], R20 ;  /* 0x0022301400007388 */ /* 0x0009e80000000800 */
[----:B------:R-:W-:Y:S04]  /*b6e0*/  STS [R2+0x3020], R23 ;  /* 0x0030201702007388 */ /* 0x000fe80000000800 */
[----:B------:R2:W-:Y:S04]  /*b6f0*/  STS [R2+0x3220], R22 ;  /* 0x0032201602007388 */ /* 0x0005e80000000800 */
[----:B------:R-:W-:Y:S01]  /*b700*/  STS [R0+0x3030], R19 ;  /* 0x0030301300007388 */ /* 0x000fe20000000800 */
[----:B-1----:R-:W-:-:S03]  /*b710*/  SHF.R.U32.HI R25, RZ, 0x2, R226 ;  /* 0x00000002ff197819 */ /* 0x002fc600000116e2 */
[----:B------:R-:W-:Y:S01]  /*b720*/  STS [R0+0x3230], R18 ;  /* 0x0032301200007388 */ /* 0x000fe20000000800 */
[----:B-----5:R-:W-:-:S03]  /*b730*/  MOV R24, 0x7f800000 ;  /* 0x7f80000000187802 */ /* 0x020fc60000000f00 */
[----:B------:R1:W-:Y:S01]  /*b740*/  STS [R4+0x4000], R17 ;  /* 0x0040001104007388 */ /* 0x0003e20000000800 */
[----:B---3--:R-:W-:-:S03]  /*b750*/  MOV R21, 0x7f800000 ;  /* 0x7f80000000157802 */ /* 0x008fc60000000f00 */
[----:B------:R3:W-:Y:S01]  /*b760*/  STS [R4+0x4200], R16 ;  /* 0x0042001004007388 */ /* 0x0007e20000000800 */
[----:B----4-:R-:W-:-:S03]  /*b770*/  MOV R20, 0x7f800000 ;  /* 0x7f80000000147802 */ /* 0x010fc60000000f00 */
[----:B------:R-:W-:Y:S04]  /*b780*/  STS [R3+0x4010], R13 ;  /* 0x0040100d03007388 */ /* 0x000fe80000000800 */
[----:B------:R4:W-:Y:S01]  /*b790*/  STS [R3+0x4210], R12 ;  /* 0x0042100c03007388 */ /* 0x0009e20000000800 */
[----:B--2---:R-:W2:Y:S03]  /*b7a0*/  LDC R22, c[0x0][0x434] ;  /* 0x00010d00ff167b82 */ /* 0x004ea60000000800 */
[----:B------:R-:W-:Y:S04]  /*b7b0*/  STS [R4+0x5000], R15 ;  /* 0x0050000f04007388 */ /* 0x000fe80000000800 */
[----:B------:R5:W-:Y:S04]  /*b7c0*/  STS [R4+0x5200], R14 ;  /* 0x0052000e04007388 */ /* 0x000be80000000800 */
[----:B------:R-:W-:Y:S01]  /*b7d0*/  STS [R3+0x5010], R11 ;  /* 0x0050100b03007388 */ /* 0x000fe20000000800 */
[----:B-1----:R-:W1:Y:S03]  /*b7e0*/  LDC.U8 R17, c[0x0][0x548] ;  /* 0x00015200ff117b82 */ /* 0x002e660000000000 */
[----:B------:R2:W-:Y:S04]  /*b7f0*/  STS [R3+0x5210], R10 ;  /* 0x0052100a03007388 */ /* 0x0005e80000000800 */
[----:B------:R1:W-:Y:S01]  /*b800*/  STS [R2+0x4020], R9 ;  /* 0x0040200902007388 */ /* 0x0003e20000000800 */
[----:B---3--:R-:W3:Y:S03]  /*b810*/  @P4 LDC R16, c[0x0][0x430] ;  /* 0x00010c00ff104b82 */ /* 0x008ee60000000800 */
[----:B------:R-:W-:Y:S04]  /*b820*/  STS [R2+0x4220], R44 ;  /* 0x0042202c02007388 */ /* 0x000fe80000000800 */
[----:B------:R-:W-:Y:S01]  /*b830*/  STS [R0+0x4030], R48 ;  /* 0x0040303000007388 */ /* 0x000fe20000000800 */
[----:B----4-:R-:W4:Y:S03]  /*b840*/  @P6 LDC.64 R12, c[0x0][0x408] ;  /* 0x00010200ff0c6b82 */ /* 0x010f260000000a00 */
[----:B------:R-:W-:Y:S01]  /*b850*/  STS [R0+0x4230], R47 ;  /* 0x0042302f00007388 */ /* 0x000fe20000000800 */
[----:B-----5:R-:W-:Y:S03]  /*b860*/  @P1 MUFU.LG2 R4, R53 ;  /* 0x0000003500041308 */ /* 0x020fe60000000c00 */
[----:B------:R-:W-:Y:S01]  /*b870*/  STS [R2+0x5020], R50 ;  /* 0x0050203202007388 */ /* 0x000fe20000000800 */
[----:B------:R-:W4:Y:S03]  /*b880*/  @P3 LDC R15, c[0x0][0x458] ;  /* 0x00011600ff0f3b82 */ /* 0x000f260000000800 */
[----:B------:R5:W-:Y:S01]  /*b890*/  STS [R2+0x5220], R49 ;  /* 0x0052203102007388 */ /* 0x000be20000000800 */
[----:B--2---:R-:W5:Y:S03]  /*b8a0*/  @P2 MUFU.LG2 R3, R51 ;  /* 0x0000003300032308 */ /* 0x004f660000000c00 */
[----:B------:R-:W-:Y:S01]  /*b8b0*/  STS [R0+0x5030], R46 ;  /* 0x0050302e00007388 */ /* 0x000fe20000000800 */
[----:B------:R-:W2:Y:S01]  /*b8c0*/  @!P6 LDC.64 R10, c[0x0][0x400] ;  /* 0x00010000ff0aeb82 */ /* 0x000ea20000000a00 */
[----:B---3--:R-:W-:-:S02]  /*b8d0*/  @P4 IMAD R8, R16, R22, RZ ;  /* 0x0000001610084224 */ /* 0x008fc400078e02ff */
[----:B------:R3:W-:Y:S01]  /*b8e0*/  STS [R0+0x5230], R45 ;  /* 0x0052302d00007388 */ /* 0x0007e20000000800 */
[----:B------:R2:W2:Y:S04]  /*b8f0*/  @P3 MUFU.LG2 R14, R54 ;  /* 0x00000036000e3308 */ /* 0x0004a80000000c00 */
[----:B-1----:R-:W1:Y:S01]  /*b900*/  @P1 LDC R9, c[0x0][0x458] ;  /* 0x00011600ff091b82 */ /* 0x002e620000000800 */
[----:B-----5:R-:W-:Y:S01]  /*b910*/  @P2 FMUL.FTZ R2, R3, 0.69314718246459960938 ;  /* 0x3f31721803022820 */ /* 0x020fe20000410000 */
[----:B------:R-:W-:-:S03]  /*b920*/  IADD3 R3, PT, PT, R25, 0x20, RZ ;  /* 0x0000002019037810 */ /* 0x000fc60007ffe0ff */
[----:B------:R-:W-:Y:S01]  /*b930*/  @P2 FFMA.FTZ R24, R141, R7, R2 ;  /* 0x000000078d182223 */ /* 0x000fe20000010002 */
[----:B------:R-:W-:Y:S02]  /*b940*/  ISETP.GE.AND P2, PT, R3, R252, PT ;  /* 0x000000fc0300720c */ /* 0x000fe40003f46270 */
[----:B------:R-:W-:Y:S01]  /*b950*/  @P4 MOV R7, 0x1 ;  /* 0x0000000100074802 */ /* 0x000fe20000000f00 */
[----:B---3--:R-:W-:-:S04]  /*b960*/  @P0 FMUL.FTZ R0, R5, 0.69314718246459960938 ;  /* 0x3f31721805000820 */ /* 0x008fc80000410000 */
[----:B------:R-:W-:Y:S01]  /*b970*/  @P0 FFMA.FTZ R21, R140, R6, R0 ;  /* 0x000000068c150223 */ /* 0x000fe20000010000 */
[----:B------:R-:W-:Y:S01]  /*b980*/  @P1 FMUL.FTZ R0, R4, 0.69314718246459960938 ;  /* 0x3f31721804001820 */ /* 0x000fe20000410000 */
[----:B------:R-:W3:Y:S01]  /*b990*/  @P4 LDC R6, c[0x0][0x430] ;  /* 0x00010c00ff064b82 */ /* 0x000ee20000000800 */
[----:B--2-4-:R-:W-:Y:S05]  /*b9a0*/  @P4 BRA `(.L_x_163) ;  /* 0x0000000000204947 */ /* 0x014fea0003800000 */
[----:B------:R-:W-:Y:S01]  /*b9b0*/  ISETP.NE.AND P0, PT, R17, RZ, PT ;  /* 0x000000ff1100720c */ /* 0x000fe20003f05270 */
[----:B------:R-:W2:-:S12]  /*b9c0*/  LDC R2, c[0x0][0x3e0] ;  /* 0x0000f800ff027b82 */ /* 0x000e980000000800 */
[----:B------:R-:W2:Y:S01]  /*b9d0*/  @P0 LDC R7, c[0x0][0x454] ;  /* 0x00011500ff070b82 */ /* 0x000ea20000000800 */
[----:B---3--:R-:W-:Y:S02]  /*b9e0*/  @P0 MOV R6, 0x1 ;  /* 0x0000000100060802 */ /* 0x008fe40000000f00 */
[----:B------:R-:W-:-:S05]  /*b9f0*/  @!P0 MOV R6, 0x1 ;  /* 0x0000000100068802 */ /* 0x000fca0000000f00 */
[----:B------:R-:W4:Y:S01]  /*ba00*/  @P0 LDC R8, c[0x0][0x454] ;  /* 0x00011500ff080b82 */ /* 0x000f220000000800 */
[-C--:B--2---:R-:W-:Y:S02]  /*ba10*/  @P0 IMAD R7, R7, R2.reuse, RZ ;  /* 0x0000000207070224 */ /* 0x084fe400078e02ff */
[----:B------:R-:W-:-:S07]  /*ba20*/  @!P0 IMAD R7, R22, R2, RZ ;  /* 0x0000000216078224 */ /* 0x000fce00078e02ff */
.L_x_163:
[----:B------:R-:W-:Y:S01]  /*ba30*/  BAR.SYNC.DEFER_BLOCKING 0x0 ;  /* 0x0000000000007b1d */ /* 0x000fe20000010000 */
[----:B------:R-:W-:Y:S01]  /*ba40*/  ISETP.NE.AND P0, PT, R251, -0x1, PT ;  /* 0xfffffffffb00780c */ /* 0x000fe20003f05270 */
[----:B-1----:R-:W-:Y:S01]  /*ba50*/  @P1 FFMA.FTZ R20, R139, R9, R0 ;  /* 0x000000098b141223 */ /* 0x002fe20000010000 */
[----:B------:R-:W-:Y:S01]  /*ba60*/  ISETP.NE.AND P4, PT, R17, RZ, !P4 ;  /* 0x000000ff1100720c */ /* 0x000fe20006785270 */
[----:B------:R-:W-:Y:S01]  /*ba70*/  @P6 IMAD.WIDE.U32 R2, R251, R12, RZ ;  /* 0x0000000cfb026225 */ /* 0x000fe200078e00ff */
[----:B------:R-:W-:-:S03]  /*ba80*/  MOV R16, 0x7f800000 ;  /* 0x7f80000000107802 */ /* 0x000fc60000000f00 */
[----:B------:R-:W1:Y:S01]  /*ba90*/  LDC.64 R18, c[0x0][0x410] ;  /* 0x00010400ff127b82 */ /* 0x000e620000000a00 */
[----:B------:R-:W-:Y:S01]  /*baa0*/  BSSY.RECONVERGENT B0, `(.L_x_164) ;  /* 0x0000048000007945 */ /* 0x000fe20003800200 */
[----:B------:R-:W2:Y:S01]  /*bab0*/  S2R R26, SR_CTAID.Y ;  /* 0x00000000001a7919 */ /* 0x000ea20000002600 */
[----:B------:R-:W-:Y:S01]  /*bac0*/  VIADD R0, R25, 0x40 ;  /* 0x0000004019007836 */ /* 0x000fe20000000000 */
[----:B------:R-:W5:Y:S04]  /*bad0*/  S2R R23, SR_CTAID.X ;  /* 0x0000000000177919 */ /* 0x000f680000002500 */
[----:B------:R-:W-:Y:S01]  /*bae0*/  ISETP.GE.AND P1, PT, R0, R252, PT ;  /* 0x000000fc0000720c */ /* 0x000fe20003f26270 */
[----:B----4-:R-:W-:Y:S01]  /*baf0*/  IMAD R0, R8, UR4, RZ ;  /* 0x0000000408007c24 */ /* 0x010fe2000f8e02ff */
[----:B------:R4:W1:Y:S01]  /*bb00*/  LDS.128 R28, [R228+0x1800] ;  /* 0x00180000e41c7984 */ /* 0x0008620000000c00 */
[----:B--2---:R-:W-:-:S04]  /*bb10*/  @!P6 IMAD.WIDE.U32 R4, R26, R10, RZ ;  /* 0x0000000a1a04e225 */ /* 0x004fc800078e00ff */
[----:B------:R-:W-:Y:S01]  /*bb20*/  @!P6 IMAD R9, R26, R11, R5 ;  /* 0x0000000b1a09e224 */ /* 0x000fe200078e0205 */
[----:B-----5:R-:W-:Y:S01]  /*bb30*/  SHF.L.U32 R23, R23, 0x7, RZ ;  /* 0x0000000717177819 */ /* 0x020fe200000006ff */
[----:B------:R-:W-:Y:S02]  /*bb40*/  @P6 IMAD.MOV.U32 R4, RZ, RZ, R2 ;  /* 0x000000ffff046224 */ /* 0x000fe400078e0002 */
[----:B------:R-:W-:Y:S01]  /*bb50*/  @P3 FMUL.FTZ R2, R14, 0.69314718246459960938 ;  /* 0x3f3172180e023820 */ /* 0x000fe20000410000 */
[----:B------:R-:W-:Y:S02]  /*bb60*/  @P6 IMAD R9, R251, R13, R3 ;  /* 0x0000000dfb096224 */ /* 0x000fe400078e0203 */
[----:B------:R-:W-:Y:S02]  /*bb70*/  @!P0 IMAD R251, R26, R22, RZ ;  /* 0x000000161afb8224 */ /* 0x000fe400078e02ff */
[----:B------:R-:W-:Y:S01]  /*bb80*/  @P3 FFMA.FTZ R16, R138, R15, R2 ;  /* 0x0000000f8a103223 */ /* 0x000fe20000010002 */
[----:B------:R-:W-:Y:S01]  /*bb90*/  VIADD R3, R25, 0x60 ;  /* 0x0000006019037836 */ /* 0x000fe20000000000 */
[----:B------:R-:W-:Y:S01]  /*bba0*/  IADD3 R2, P6, PT, R234, R4, RZ ;  /* 0x00000004ea027210 */ /* 0x000fe20007fde0ff */
[----:B------:R-:W-:Y:S01]  /*bbb0*/  @!P4 IMAD R0, R26, R7, R0 ;  /* 0x000000071a00c224 */ /* 0x000fe200078e0200 */
[----:B------:R-:W-:Y:S01]  /*bbc0*/  SHF.R.S32.HI R5, RZ, 0x1f, R251 ;  /* 0x0000001fff057819 */ /* 0x000fe200000114fb */
[----:B---3--:R-:W-:Y:S01]  /*bbd0*/  IMAD R4, R23, R6, RZ ;  /* 0x0000000617047224 */ /* 0x008fe200078e02ff */
[----:B------:R-:W-:-:S02]  /*bbe0*/  SEL R7, R251, RZ, P4 ;  /* 0x000000fffb077207 */ /* 0x000fc40002000000 */
[----:B------:R-:W-:Y:S02]  /*bbf0*/  ISETP.GE.AND P0, PT, R3, R252, PT ;  /* 0x000000fc0300720c */ /* 0x000fe40003f06270 */
[----:B------:R-:W-:Y:S02]  /*bc00*/  IADD3.X R3, PT, PT, RZ, R9, RZ, P6, !PT ;  /* 0x00000009ff037210 */ /* 0x000fe400037fe4ff */
[----:B------:R-:W-:Y:S02]  /*bc10*/  SEL R8, R5, RZ, P4 ;  /* 0x000000ff05087207 */ /* 0x000fe40002000000 */
[----:B------:R-:W-:Y:S01]  /*bc20*/  IADD3 R5, P6, P4, R4, R7, R0 ;  /* 0x0000000704057210 */ /* 0x000fe20007cde000 */
[----:B-1----:R-:W-:Y:S01]  /*bc30*/  IMAD.WIDE.U32 R22, R18, UR4, R2 ;  /* 0x0000000412167c25 */ /* 0x002fe2000f8e0002 */
[----:B------:R-:W-:Y:S02]  /*bc40*/  SHF.R.S32.HI R4, RZ, 0x1f, R4 ;  /* 0x0000001fff047819 */ /* 0x000fe40000011404 */
[----:B------:R-:W-:-:S02]  /*bc50*/  SHF.R.S32.HI R0, RZ, 0x1f, R0 ;  /* 0x0000001fff007819 */ /* 0x000fc40000011400 */
[----:B------:R-:W-:Y:S02]  /*bc60*/  ISETP.GE.AND P3, PT, R25, R252, PT ;  /* 0x000000fc1900720c */ /* 0x000fe40003f66270 */
[----:B------:R-:W-:Y:S01]  /*bc70*/  IADD3.X R3, PT, PT, R4, R8, R0, P6, P4 ;  /* 0x0000000804037210 */ /* 0x000fe200037e8400 */
[----:B----4-:R-:W-:Y:S10]  /*bc80*/  @P5 BRA `(.L_x_165) ;  /* 0x0000000000a45947 */ /* 0x010ff40003800000 */
[----:B------:R-:W-:Y:S02]  /*bc90*/  LOP3.LUT R0, R222, 0x30, RZ, 0xc0, !PT ;  /* 0x00000030de007812 */ /* 0x000fe400078ec0ff */
[----:B------:R-:W-:Y:S02]  /*bca0*/  P2R R17, PR, RZ, 0x2 ;  /* 0x00000002ff117803 */ /* 0x000fe40000000000 */
[----:B------:R-:W-:Y:S02]  /*bcb0*/  LOP3.LUT R4, R0, 0x7, R25, 0xf8, !PT ;  /* 0x0000000700047812 */ /* 0x000fe400078ef819 */
[----:B------:R-:W-:Y:S02]  /*bcc0*/  P2R R15, PR, RZ, 0x1 ;  /* 0x00000001ff0f7803 */ /* 0x000fe40000000000 */
[C---:B------:R-:W-:Y:S01]  /*bcd0*/  ISETP.GE.AND P1, PT, R4.reuse, R252, PT ;  /* 0x000000fc0400720c */ /* 0x040fe20003f26270 */
[----:B------:R-:W-:-:S05]  /*bce0*/  VIADD R0, R4, 0x8 ;  /* 0x0000000804007836 */ /* 0x000fca0000000000 */
[----:B------:R-:W-:-:S07]  /*bcf0*/  ISETP.GE.AND P0, PT, R0, R252, PT ;  /* 0x000000fc0000720c */ /* 0x000fce0003f06270 */
[----:B------:R-:W-:-:S05]  /*bd00*/  @!P1 IMAD R2, R4, R6, RZ ;  /* 0x0000000604029224 */ /* 0x000fca00078e02ff */
[----:B------:R-:W-:Y:S01]  /*bd10*/  @!P1 IADD3 R7, P4, PT, R2, R5, RZ ;  /* 0x0000000502079210 */ /* 0x000fe20007f9e0ff */
[----:B------:R-:W-:-:S03]  /*bd20*/  @!P0 IMAD R0, R0, R6, RZ ;  /* 0x0000000600008224 */ /* 0x000fc600078e02ff */
[----:B------:R-:W-:Y:S02]  /*bd30*/  @!P1 LEA.HI.X.SX32 R9, R2, R3, 0x1, P4 ;  /* 0x0000000302099211 */ /* 0x000fe400020f0eff */
[----:B------:R-:W-:Y:S02]  /*bd40*/  LOP3.LUT R2, R4, 0x40, RZ, 0xfc, !PT ;  /* 0x0000004004027812 */ /* 0x000fe400078efcff */
[----:B------:R-:W-:Y:S02]  /*bd50*/  @!P0 IADD3 R10, P4, PT, R0, R5, RZ ;  /* 0x00000005000a8210 */ /* 0x000fe40007f9e0ff */
[----:B------:R-:W-:Y:S02]  /*bd60*/  ISETP.GE.AND P6, PT, R2, R252, PT ;  /* 0x000000fc0200720c */ /* 0x000fe40003fc6270 */
[----:B------:R-:W-:-:S11]  /*bd70*/  @!P0 LEA.HI.X.SX32 R13, R0, R3, 0x1, P4 ;  /* 0x00000003000d8211 */ /* 0x000fd600020f0eff */
[----:B------:R-:W-:-:S05]  /*bd80*/  @!P6 IMAD R0, R2, R6, RZ ;  /* 0x000000060200e224 */ /* 0x000fca00078e02ff */
[----:B------:R-:W-:-:S04]  /*bd90*/  @!P6 IADD3 R12, P4, PT, R0, R5, RZ ;  /* 0x00000005000ce210 */ /* 0x000fc80007f9e0ff */
[----:B------:R-:W-:Y:S01]  /*bda0*/  @!P6 LEA.HI.X.SX32 R14, R0, R3, 0x1, P4 ;  /* 0x00000003000ee211 */ /* 0x000fe200020f0eff */
[----:B------:R-:W-:-:S05]  /*bdb0*/  VIADD R0, R4, 0x48 ;  /* 0x0000004804007836 */ /* 0x000fca0000000000 */
[----:B------:R-:W-:-:S13]  /*bdc0*/  ISETP.GE.AND P5, PT, R0, R252, PT ;  /* 0x000000fc0000720c */ /* 0x000fda0003fa6270 */
[----:B------:R-:W-:-:S05]  /*bdd0*/  @!P5 IMAD R0, R0, R6, RZ ;  /* 0x000000060000d224 */ /* 0x000fca00078e02ff */
        /* <DEDUP_REMOVED lines=20> */
.L_x_165:
[----:B------:R-:W-:Y:S05]  /*bf20*/  BSYNC.RECONVERGENT B0 ;  /* 0x0000000000007941 */ /* 0x000fea0003800200 */
.L_x_164:
[----:B--2---:R1:W5:Y:S04]  /*bf30*/  LDL R24, [R1] ;  /* 0x0000000001187983 */ /* 0x0043680000100800 */
[----:B------:R1:W5:Y:S01]  /*bf40*/  LDL R21, [R1+0x4] ;  /* 0x0000040001157983 */ /* 0x0003620000100800 */
[----:B------:R-:W-:Y:S01]  /*bf50*/  IMAD R7, R19, UR4, R23 ;  /* 0x0000000413077c24 */ /* 0x000fe2000f8e0217 */
[----:B------:R-:W-:Y:S02]  /*bf60*/  BSSY.RECONVERGENT B0, `(.L_x_166) ;  /* 0x0000015000007945 */ /* 0x000fe40003800200 */
[----:B------:R1:W2:Y:S04]  /*bf70*/  LDS.128 R16, [R228] ;  /* 0x00000000e4107984 */ /* 0x0002a80000000c00 */
[----:B------:R1:W3:Y:S04]  /*bf80*/  LDS.128 R12, [R228+0x2000] ;  /* 0x00200000e40c7984 */ /* 0x0002e80000000c00 */
[----:B------:R1:W4:Y:S01]  /*bf90*/  LDS.128 R8, [R228+0x4000] ;  /* 0x00400000e4087984 */ /* 0x0003220000000c00 */
[----:B------:R-:W-:Y:S05]  /*bfa0*/  @P3 BRA `(.L_x_167) ;  /* 0x0000000000403947 */ /* 0x000fea0003800000 */
[----:B------:R-:W1:Y:S01]  /*bfb0*/  LDCU.64 UR6, c[0x0][0x408] ;  /* 0x00008100ff0677ac */ /* 0x000e620008000a00 */
[----:B------:R-:W-:Y:S01]  /*bfc0*/  IMAD.MOV.U32 R6, RZ, RZ, R22 ;  /* 0x000000ffff067224 */ /* 0x000fe200078e0016 */
[----:B------:R-:W1:Y:S01]  /*bfd0*/  LDCU UR8, c[0x0][0x440] ;  /* 0x00008800ff0877ac */ /* 0x000e620008000800 */
[----:B------:R-:W2:Y:S01]  /*bfe0*/  LDCU.64 UR4, c[0x0][0x3f0] ;  /* 0x00007e00ff0477ac */ /* 0x000ea20008000a00 */
[----:B-1---5:R-:W-:Y:S02]  /*bff0*/  IMAD R0, R21, UR6, RZ ;  /* 0x0000000615007c24 */ /* 0x022fe4000f8e02ff */
[----:B------:R-:W-:Y:S01]  /*c000*/  IMAD.WIDE.U32 R4, R24, UR6, R6 ;  /* 0x0000000618047c25 */ /* 0x000fe2000f8e0006 */
[----:B------:R-:W-:-:S03]  /*c010*/  ISETP.GE.AND P5, PT, R234, UR8, PT ;  /* 0x00000008ea007c0c */ /* 0x000fc6000bfa6270 */
        /* <DEDUP_REMOVED lines=9> */
.L_x_167:
[----:B------:R-:W-:Y:S05]  /*c0b0*/  BSYNC.RECONVERGENT B0 ;  /* 0x0000000000007941 */ /* 0x000fea0003800200 */
.L_x_166:
[----:B-12---:R1:W2:Y:S01]  /*c0c0*/  LDS.128 R16, [R228+0x800] ;  /* 0x00080000e4107984 */ /* 0x0062a20000000c00 */
[----:B------:R-:W-:Y:S03]  /*c0d0*/  BSSY.RECONVERGENT B0, `(.L_x_168) ;  /* 0x0000017000007945 */ /* 0x000fe60003800200 */
[----:B---3--:R1:W3:Y:S04]  /*c0e0*/  LDS.128 R12, [R228+0x2800] ;  /* 0x00280000e40c7984 */ /* 0x0082e80000000c00 */
[----:B----4-:R1:W4:Y:S01]  /*c0f0*/  LDS.128 R8, [R228+0x4800] ;  /* 0x00480000e4087984 */ /* 0x0103220000000c00 */
[----:B------:R-:W-:Y:S05]  /*c100*/  @P2 BRA `(.L_x_169) ;  /* 0x00000000004c2947 */ /* 0x000fea0003800000 */
[----:B------:R-:W1:Y:S01]  /*c110*/  LDCU.64 UR6, c[0x0][0x408] ;  /* 0x00008100ff0677ac */ /* 0x000e620008000a00 */
[----:B-----5:R-:W-:Y:S02]  /*c120*/  IADD3 R0, P2, PT, R24, 0x20, RZ ;  /* 0x0000002018007810 */ /* 0x020fe40007f5e0ff */
[----:B------:R-:W-:Y:S01]  /*c130*/  MOV R3, R7 ;  /* 0x0000000700037202 */ /* 0x000fe20000000f00 */
[----:B------:R-:W1:Y:S02]  /*c140*/  LDCU UR8, c[0x0][0x440] ;  /* 0x00008800ff0877ac */ /* 0x000e640008000800 */
[----:B------:R-:W-:Y:S01]  /*c150*/  IMAD.X R2, RZ, RZ, R21, P2 ;  /* 0x000000ffff027224 */ /* 0x000fe200010e0615 */
[----:B------:R-:W2:Y:S03]  /*c160*/  LDCU.64 UR4, c[0x0][0x3f0] ;  /* 0x00007e00ff0477ac */ /* 0x000ea60008000a00 */
[----:B-1----:R-:W-:-:S02]  /*c170*/  IMAD R20, R2, UR6, RZ ;  /* 0x0000000602147c24 */ /* 0x002fc4000f8e02ff */
[----:B------:R-:W-:Y:S01]  /*c180*/  IMAD.MOV.U32 R2, RZ, RZ, R22 ;  /* 0x000000ffff027224 */ /* 0x000fe200078e0016 */
[----:B------:R-:W-:-:S03]  /*c190*/  ISETP.GE.AND P4, PT, R234, UR8, PT ;  /* 0x00000008ea007c0c */ /* 0x000fc6000bf86270 */
        /* <DEDUP_REMOVED lines=10> */
.L_x_169:
[----:B------:R-:W-:Y:S05]  /*c240*/  BSYNC.RECONVERGENT B0 ;  /* 0x0000000000007941 */ /* 0x000fea0003800200 */
.L_x_168:
        /* <DEDUP_REMOVED lines=24> */
.L_x_171:
[----:B------:R-:W-:Y:S05]  /*c3d0*/  BSYNC.RECONVERGENT B0 ;  /* 0x0000000000007941 */ /* 0x000fea0003800200 */
.L_x_170:
[----:B-1--4-:R1:W4:Y:S01]  /*c3e0*/  LDS.128 R8, [R228+0x3800] ;  /* 0x00380000e4087984 */ /* 0x0123220000000c00 */
[----:B------:R-:W-:Y:S05]  /*c3f0*/  @P0 EXIT ;  /* 0x000000000000094d */ /* 0x000fea0003800000 */
[----:B------:R-:W2:Y:S01]  /*c400*/  LDCU.64 UR6, c[0x0][0x408] ;  /* 0x00008100ff0677ac */ /* 0x000ea20008000a00 */
[----:B-1----:R-:W1:Y:S01]  /*c410*/  LDS.128 R228, [R228+0x5800] ;  /* 0x00580000e4e47984 */ /* 0x002e620000000c00 */
[----:B-----5:R-:W-:Y:S01]  /*c420*/  IADD3 R4, P0, PT, R24, 0x60, RZ ;  /* 0x0000006018047810 */ /* 0x020fe20007f1e0ff */
[----:B------:R-:W-:Y:S01]  /*c430*/  IMAD.MOV.U32 R2, RZ, RZ, R22 ;  /* 0x000000ffff027224 */ /* 0x000fe200078e0016 */
[----:B------:R-:W3:Y:S01]  /*c440*/  LDCU UR8, c[0x0][0x440] ;  /* 0x00008800ff0877ac */ /* 0x000ee20008000800 */
[----:B------:R-:W-:Y:S02]  /*c450*/  MOV R3, R7 ;  /* 0x0000000700037202 */ /* 0x000fe40000000f00 */
[----:B------:R-:W-:Y:S01]  /*c460*/  IMAD.X R0, RZ, RZ, R21, P0 ;  /* 0x000000ffff007224 */ /* 0x000fe200000e0615 */
[----:B------:R-:W3:Y:S03]  /*c470*/  LDCU.64 UR4, c[0x0][0x3f0] ;  /* 0x00007e00ff0477ac */ /* 0x000ee60008000a00 */
[----:B--2---:R-:W-:-:S02]  /*c480*/  IMAD R0, R0, UR6, RZ ;  /* 0x0000000600007c24 */ /* 0x004fc4000f8e02ff */
[----:B------:R-:W-:Y:S01]  /*c490*/  IMAD.WIDE.U32 R6, R4, UR6, R2 ;  /* 0x0000000604067c25 */ /* 0x000fe2000f8e0002 */
[----:B---3--:R-:W-:-:S03]  /*c4a0*/  ISETP.GE.AND P2, PT, R234, UR8, PT ;  /* 0x00000008ea007c0c */ /* 0x008fc6000bf46270 */
[----:B------:R-:W-:Y:S01]  /*c4b0*/  IMAD R0, R4, UR7, R0 ;  /* 0x0000000704007c24 */ /* 0x000fe2000f8e0200 */
[----:B------:R-:W-:Y:S02]  /*c4c0*/  ISETP.GE.AND P1, PT, R246, UR8, PT ;  /* 0x00000008f6007c0c */ /* 0x000fe4000bf26270 */
[----:B------:R-:W-:Y:S01]  /*c4d0*/  ISETP.GE.AND P0, PT, R242, UR8, PT ;  /* 0x00000008f2007c0c */ /* 0x000fe2000bf06270 */
[----:B------:R-:W-:Y:S01]  /*c4e0*/  IMAD.IADD R0, R7, 0x1, R0 ;  /* 0x0000000107007824 */ /* 0x000fe200078e0200 */
[----:B------:R-:W-:-:S04]  /*c4f0*/  LEA R2, P3, R6, UR4, 0x1 ;  /* 0x0000000406027c11 */ /* 0x000fc8000f8608ff */
[----:B------:R-:W-:-:S05]  /*c500*/  LEA.HI.X R3, R6, UR5, R0, 0x1, P3 ;  /* 0x0000000506037c11 */ /* 0x000fca00098f0c00 */
[----:B------:R2:W-:Y:S04]  /*c510*/  @!P2 STG.E.128 desc[UR16][R2.64], R28 ;  /* 0x0000001c0200a986 */ /* 0x0005e8000c101d10 */
[----:B----4-:R2:W-:Y:S01]  /*c520*/  @!P1 STG.E.128 desc[UR16][R2.64+0x40], R8 ;  /* 0x0000400802009986 */ /* 0x0105e2000c101d10 */
[----:B-1----:R-:W-:Y:S05]  /*c530*/  @P0 EXIT ;  /* 0x000000000000094d */ /* 0x002fea0003800000 */
[----:B------:R-:W-:Y:S01]  /*c540*/  STG.E.128 desc[UR16][R2.64+0x80], R228 ;  /* 0x000080e402007986 */ /* 0x000fe2000c101d10 */
[----:B------:R-:W-:Y:S05]  /*c550*/  EXIT ;  /* 0x000000000000794d */ /* 0x000fea0003800000 */
.L_x_172:
        /* <DEDUP_REMOVED lines=10> */
.L_x_1350:


//--------------------- .text._ZN5flash16flash_fwd_kernelI23Flash_fwd_kernel_traitsILi96ELi128ELi64ELi4ELb0ELb0EN7cutlass6half_tE19Flash_kernel_traitsILi96ELi128ELi64ELi4ES3_EELb0ELb0ELb1ELb0ELb0ELb1ELb0ELb0EEEvNS_16Flash_fwd_paramsE --------------------------
	.section	.text._ZN5flash16flash_fwd_kernelI23Flash_fwd_kernel_traitsILi96ELi128ELi64ELi4ELb0ELb0EN7cutlass6half_tE19Flash_kernel_traitsILi96ELi128ELi64ELi4ES3_EELb0ELb0ELb1ELb0ELb0ELb1ELb0ELb0EEEvNS_16Flash_fwd_paramsE,"ax",@progbits
	.align	128
        .global         _ZN5flash16flash_fwd_kernelI23Flash_fwd_kernel_traitsILi96ELi128ELi64ELi4ELb0ELb0EN7cutlass6half_tE19Flash_kernel_traitsILi96ELi128ELi64ELi4ES3_EELb0ELb0ELb1ELb0ELb0ELb1ELb0ELb0EEEvNS_16Flash_fwd_paramsE
        .type           _ZN5flash16flash_fwd_kernelI23Flash_fwd_kernel_traitsILi96ELi128ELi64ELi4ELb0ELb0EN7cutlass6half_tE19Flash_kernel_traitsILi96ELi128ELi64ELi4ES3_EELb0ELb0ELb1ELb0ELb0ELb1ELb0ELb0EEEvNS_16Flash_fwd_paramsE,@function
        .size           _ZN5flash16flash_fwd_kernelI23Flash_fwd_kernel_traitsILi96ELi128ELi64ELi4ELb0ELb0EN7cutlass6half_tE19Flash_kernel_traitsILi96ELi128ELi64ELi4ES3_EELb0ELb0ELb1ELb0ELb0ELb1ELb0ELb0EEEvNS_16Flash_fwd_paramsE,(.L_x_1351 - _ZN5flash16flash_fwd_kernelI23Flash_fwd_kernel_traitsILi96ELi128ELi64ELi4ELb0ELb0EN7cutlass6half_tE19Flash_kernel_traitsILi96ELi128ELi64ELi4ES3_EELb0ELb0ELb1ELb0ELb0ELb1ELb0ELb0EEEvNS_16Flash_fwd_paramsE)
        .other          _ZN5flash16flash_fwd_kernelI23Flash_fwd_kernel_traitsILi96ELi128ELi64ELi4ELb0ELb0EN7cutlass6half_tE19Flash_kernel_traitsILi96ELi128ELi64ELi4ES3_EELb0ELb0ELb1ELb0ELb0ELb1ELb0ELb0EEEvNS_16Flash_fwd_paramsE,@"STO_CUDA_ENTRY STV_DEFAULT"
_ZN5flash16flash_fwd_kernelI23Flash_fwd_kernel_traitsILi96ELi128ELi64ELi4ELb0ELb0EN7cutlass6half_tE19Flash_kernel_traitsILi96ELi128ELi64ELi4ES3_EELb0ELb0ELb1ELb0ELb0ELb1ELb0ELb0EEEvNS_16Flash_fwd_paramsE:
.text._ZN5flash16flash_fwd_kernelI23Flash_fwd_kernel_traitsILi96ELi128ELi64ELi4ELb0ELb0EN7cutlass6half_tE19Flash_kernel_traitsILi96ELi128ELi64ELi4ES3_EELb0ELb0ELb1ELb0ELb0ELb1ELb0ELb0EEEvNS_16Flash_fwd_paramsE:
[----:B------:R-:W1:Y:S01]  /*0000*/  LDC R1, c[0x0][0x37c] ;  /* 0x0000df00ff017b82 */ /* 0x000e620000000800 */
[----:B------:R-:W2:Y:S01]  /*0010*/  S2R R24, SR_CTAID.Y ;  /* 0x0000000000187919 */ /* 0x000ea20000002600 */
[----:B------:R-:W3:Y:S06]  /*0020*/  LDCU.64 UR8, c[0x0][0x460] ;  /* 0x00008c00ff0877ac */ /* 0x000eec0008000a00 */
[----:B------:R-:W2:Y:S01]  /*0030*/  LDC.64 R2, c[0x0][0x460] ;  /* 0x00011800ff027b82 */ /* 0x000ea20000000a00 */
[----:B------:R-:W-:Y:S01]  /*0040*/  IMAD.MOV.U32 R25, RZ, RZ, -0x1 ;  /* 0xffffffffff197424 */ /* 0x000fe200078e00ff */
[----:B------:R-:W4:Y:S01]  /*0050*/  LDCU.64 UR14, c[0x0][0x358] ;  /* 0x00006b00ff0e77ac */ /* 0x000f220008000a00 */
[----:B-1----:R-:W-:Y:S01]  /*0060*/  VIADD R1, R1, 0xffffffa8 ;  /* 0xffffffa801017836 */ /* 0x002fe20000000000 */
[----:B------:R-:W1:Y:S01]  /*0070*/  LDCU.64 UR6, c[0x0][0x470] ;  /* 0x00008e00ff0677ac */ /* 0x000e620008000a00 */
[----:B------:R-:W4:Y:S01]  /*0080*/  LDCU.64 UR4, c[0x0][0x478] ;  /* 0x00008f00ff0477ac */ /* 0x000f220008000a00 */
[----:B---3--:R-:W-:-:S02]  /*0090*/  ISETP.NE.U32.AND P0, PT, RZ, UR8, PT ;  /* 0x00000008ff007c0c */ /* 0x008fc4000bf05070 */
[----:B------:R-:W-:Y:S02]  /*00a0*/  ISETP.NE.U32.AND P4, PT, RZ, UR8, PT ;  /* 0x00000008ff007c0c */ /* 0x000fe4000bf85070 */
[----:B------:R-:W-:Y:S02]  /*00b0*/  ISETP.NE.AND.EX P0, PT, RZ, UR9, PT, P0 ;  /* 0x00000009ff007c0c */ /* 0x000fe4000bf05300 */
[----:B------:R-:W-:Y:S02]  /*00c0*/  ISETP.NE.AND.EX P4, PT, RZ, UR9, PT, P4 ;  /* 0x00000009ff007c0c */ /* 0x000fe4000bf85340 */
[----:B-1----:R-:W-:-:S04]  /*00d0*/  ISETP.NE.U32.AND P3, PT, RZ, UR6, PT ;  /* 0x00000006ff007c0c */ /* 0x002fc8000bf65070 */
[----:B------:R-:W-:Y:S01]  /*00e0*/  ISETP.NE.AND.EX P3, PT, RZ, UR7, PT, P3 ;  /* 0x00000007ff007c0c */ /* 0x000fe2000bf65330 */
[C---:B--2---:R-:W-:Y:S01]  /*00f0*/  IMAD.WIDE.U32 R2, R24.reuse, 0x4, R2 ;  /* 0x0000000418027825 */ /* 0x044fe200078e0002 */
[----:B------:R-:W-:Y:S02]  /*0100*/  SHF.R.U32.HI R7, RZ, 0x1e, R24 ;  /* 0x0000001eff077819 */ /* 0x000fe40000011618 */
[----:B----4-:R-:W-:Y:S02]  /*0110*/  ISETP.NE.U32.AND P2, PT, RZ, UR4, PT ;  /* 0x00000004ff007c0c */ /* 0x010fe4000bf45070 */
[----:B------:R-:W2:Y:S01]  /*0120*/  @P0 LDG.E R25, desc[UR14][R2.64] ;  /* 0x0000000e02190981 */ /* 0x000ea2000c1e1900 */
[----:B------:R-:W-:Y:S01]  /*0130*/  IMAD.SHL.U32 R6, R24, 0x4, RZ ;  /* 0x0000000418067824 */ /* 0x000fe200078e00ff */
[----:B------:R-:W-:Y:S02]  /*0140*/  ISETP.NE.AND.EX P2, PT, RZ, UR5, PT, P2 ;  /* 0x00000005ff007c0c */ /* 0x000fe4000bf45320 */
[----:B------:R-:W3:Y:S03]  /*0150*/  @P4 LDG.E R0, desc[UR14][R2.64+0x4] ;  /* 0x0000040e02004981 */ /* 0x000ee6000c1e1900 */
[----:B------:R-:W-:Y:S01]  /*0160*/  @P3 IADD3 R4, P1, PT, R6, UR6, RZ ;  /* 0x0000000606043c10 */ /* 0x000fe2000ff3e0ff */
[----:B------:R-:W-:-:S03]  /*0170*/  IMAD.MOV.U32 R10, RZ, RZ, RZ ;  /* 0x000000ffff0a7224 */ /* 0x000fc600078e00ff */
[----:B------:R-:W-:Y:S01]  /*0180*/  @P3 IADD3.X R5, PT, PT, R7, UR7, RZ, P1, !PT ;  /* 0x0000000707053c10 */ /* 0x000fe20008ffe4ff */
[----:B------:R-:W1:Y:S01]  /*0190*/  S2R R23, SR_CTAID.X ;  /* 0x0000000000177919 */ /* 0x000e620000002500 */
[----:B------:R-:W4:Y:S03]  /*01a0*/  @!P4 LDC R73, c[0x0][0x434] ;  /* 0x00010d00ff49cb82 */ /* 0x000f260000000800 */
[----:B------:R1:W5:Y:S05]  /*01b0*/  @P3 LDG.E R10, desc[UR14][R4.64] ;  /* 0x0000000e040a3981 */ /* 0x00036a000c1e1900 */
[----:B------:R-:W2:Y:S08]  /*01c0*/  @!P2 LDC R9, c[0x0][0x43c] ;  /* 0x00010f00ff09ab82 */ /* 0x000eb00000000800 */
[----:B-1----:R-:W1:Y:S01]  /*01d0*/  LDC.64 R4, c[0x0][0x468] ;  /* 0x00011a00ff047b82 */ /* 0x002e620000000a00 */
[----:B------:R-:W-:-:S04]  /*01e0*/  @P2 IADD3 R2, P0, PT, R6, UR4, RZ ;  /* 0x0000000406022c10 */ /* 0x000fc8000ff1e0ff */
[----:B------:R-:W-:-:S05]  /*01f0*/  @P2 IADD3.X R3, PT, PT, R7, UR5, RZ, P0, !PT ;  /* 0x0000000507032c10 */ /* 0x000fca00087fe4ff */
[----:B------:R1:W5:Y:S01]  /*0200*/  @P2 LDG.E R8, desc[UR14][R2.64] ;  /* 0x0000000e02082981 */ /* 0x000362000c1e1900 */
[----:B------:R-:W4:Y:S01]  /*0210*/  LDCU.U8 UR4, c[0x0][0x532] ;  /* 0x0000a640ff0477ac */ /* 0x000f220008000000 */
[----:B-1----:R-:W-:-:S05]  /*0220*/  IADD3 R2, P0, PT, R6, R4, RZ ;  /* 0x0000000406027210 */ /* 0x002fca0007f1e0ff */
[----:B------:R-:W-:Y:S01]  /*0230*/  IMAD.X R3, R7, 0x1, R5, P0 ;  /* 0x0000000107037824 */ /* 0x000fe200000e0605 */
[C---:B------:R-:W-:Y:S01]  /*0240*/  ISETP.NE.U32.AND P0, PT, R4.reuse, RZ, PT ;  /* 0x000000ff0400720c */ /* 0x040fe20003f05070 */
[----:B------:R-:W1:Y:S03]  /*0250*/  @!P2 LDC.64 R6, c[0x0][0x488] ;  /* 0x00012200ff06ab82 */ /* 0x000e660000000a00 */
[----:B------:R-:W-:Y:S02]  /*0260*/  ISETP.NE.AND.EX P0, PT, R5, RZ, PT, P0 ;  /* 0x000000ff0500720c */ /* 0x000fe40003f05300 */
[----:B------:R-:W-:Y:S02]  /*0270*/  ISETP.EQ.U32.AND P3, PT, R4, RZ, PT ;  /* 0x000000ff0400720c */ /* 0x000fe40003f62070 */
[----:B----4-:R-:W-:-:S09]  /*0280*/  ISETP.NE.AND P1, PT, RZ, UR4, PT ;  /* 0x00000004ff007c0c */ /* 0x010fd2000bf25270 */
[----:B------:R-:W4:Y:S01]  /*0290*/  @!P0 LDC R4, c[0x0][0x438] ;  /* 0x00010e00ff048b82 */ /* 0x000f220000000800 */
[----:B------:R-:W-:Y:S01]  /*02a0*/  ISETP.EQ.OR.EX P3, PT, R5, RZ, !P1, P3 ;  /* 0x000000ff0500720c */ /* 0x000fe20004f62730 */
[----:B------:R-:W-:Y:S02]  /*02b0*/  IMAD.MOV.U32 R11, RZ, RZ, -0x1 ;  /* 0xffffffffff0b7424 */ /* 0x000fe400078e00ff */
[----:B------:R-:W-:-:S10]  /*02c0*/  IMAD.SHL.U32 R161, R23, 0x80, RZ ;  /* 0x0000008017a17824 */ /* 0x000fd400078e00ff */
[----:B------:R1:W5:Y:S04]  /*02d0*/  @!P3 LDG.E R11, desc[UR14][R2.64] ;  /* 0x0000000e020bb981 */ /* 0x000368000c1e1900 */
[----:B--2---:R2:W-:Y:S01]  /*02e0*/  STL [R1+0x4c], R25 ;  /* 0x00004c1901007387 */ /* 0x0045e20000100800 */
[----:B---3--:R-:W-:-:S05]  /*02f0*/  @P4 IMAD.IADD R73, R0, 0x1, -R25 ;  /* 0x0000000100494824 */ /* 0x008fca00078e0a19 */
[----:B------:R-:W-:Y:S01]  /*0300*/  ISETP.GT.AND P3, PT, R73, R161, PT ;  /* 0x000000a14900720c */ /* 0x000fe20003f64270 */
[----:B-1--4-:R-:W-:-:S12]  /*0310*/  @!P0 BRA `(.L_x_173) ;  /* 0x00000000000c8947 */ /* 0x012fd80003800000 */
[----:B------:R-:W3:Y:S02]  /*0320*/  @P1 LDG.E R4, desc[UR14][R2.64+0x4] ;  /* 0x0000040e02041981 */ /* 0x000ee4000c1e1900 */
[----:B---3-5:R-:W-:-:S06]  /*0330*/  @P1 IADD3 R4, PT, PT, R4, -R11, RZ ;  /* 0x8000000b04041210 */ /* 0x028fcc0007ffe0ff */
[----:B------:R1:W5:Y:S02]  /*0340*/  @!P1 LDG.E R4, desc[UR14][R2.64] ;  /* 0x0000000e02049981 */ /* 0x000364000c1e1900 */
.L_x_173:
[----:B------:R-:W-:Y:S05]  /*0350*/  @!P3 EXIT ;  /* 0x000000000000b94d */ /* 0x000fea0003800000 */
[----:B------:R-:W3:Y:S01]  /*0360*/  LDC R222, c[0x0][0x504] ;  /* 0x00014100ffde7b82 */ /* 0x000ee20000000800 */
[----:B------:R-:W-:Y:S01]  /*0370*/  @!P2 ISETP.NE.U32.AND P0, PT, R6, RZ, PT ;  /* 0x000000ff0600a20c */ /* 0x000fe20003f05070 */
[----:B-----5:R-:W-:Y:S01]  /*0380*/  @P2 IMAD.IADD R72, R8, 0x1, -R10 ;  /* 0x0000000108482824 */ /* 0x020fe200078e0a0a */
[----:B------:R-:W4:Y:S02]  /*0390*/  S2R R22, SR_CTAID.Z ;  /* 0x0000000000167919 */ /* 0x000f240000002700 */
[----:B------:R-:W-:Y:S01]  /*03a0*/  @!P2 ISETP.NE.AND.EX P0, PT, R7, RZ, PT, P0 ;  /* 0x000000ff0700a20c */ /* 0x000fe20003f05300 */
[----:B------:R-:W2:Y:S02]  /*03b0*/  S2R R220, SR_TID.X ;  /* 0x0000000000dc7919 */ /* 0x000ea40000002100 */
[----:B------:R-:W4:Y:S01]  /*03c0*/  LDC R163, c[0x0][0x508] ;  /* 0x00014200ffa37b82 */ /* 0x000f220000000800 */
[----:B------:R-:W-:-:S04]  /*03d0*/  @!P2 SEL R0, R9, RZ, P0 ;  /* 0x000000ff0900a207 */ /* 0x000fc80000000000 */
[----:B------:R-:W-:-:S05]  /*03e0*/  @!P2 IADD3 R72, PT, PT, R0, R4, -R10 ;  /* 0x000000040048a210 */ /* 0x000fca0007ffe80a */
[----:B-1----:R-:W-:-:S05]  /*03f0*/  VIADD R3, R72, 0x3f ;  /* 0x0000003f48037836 */ /* 0x002fca0000000000 */
[----:B------:R-:W-:Y:S01]  /*0400*/  IADD3 R0, PT, PT, R3, R161, -R73 ;  /* 0x000000a103007210 */ /* 0x000fe20007ffe849 */
[----:B---3--:R-:W-:Y:S01]  /*0410*/  IMAD.IADD R222, R73, 0x1, R222 ;  /* 0x0000000149de7824 */ /* 0x008fe200078e02de */
[----:B------:R-:W-:-:S04]  /*0420*/  SHF.R.S32.HI R5, RZ, 0x1f, R3 ;  /* 0x0000001fff057819 */ /* 0x000fc80000011403 */
[----:B------:R-:W-:Y:S02]  /*0430*/  IADD3 R2, PT, PT, -R222, R161, R72 ;  /* 0x000000a1de027210 */ /* 0x000fe40007ffe148 */
[----:B------:R-:W-:Y:S02]  /*0440*/  LEA.HI R3, R5, R3, RZ, 0x6 ;  /* 0x0000000305037211 */ /* 0x000fe400078f30ff */
[----:B----4-:R-:W-:Y:S02]  /*0450*/  IADD3 R0, PT, PT, R0, 0x80, R163 ;  /* 0x0000008000007810 */ /* 0x010fe40007ffe0a3 */
[----:B------:R-:W-:Y:S02]  /*0460*/  SHF.R.S32.HI R6, RZ, 0x1f, R2 ;  /* 0x0000001fff067819 */ /* 0x000fe40000011402 */
[----:B------:R-:W-:Y:S02]  /*0470*/  SHF.R.S32.HI R4, RZ, 0x1f, R0 ;  /* 0x0000001fff047819 */ /* 0x000fe40000011400 */
[----:B------:R-:W-:-:S02]  /*0480*/  LEA.HI R2, R6, R2, RZ, 0x6 ;  /* 0x0000000206027211 */ /* 0x000fc400078f30ff */
[----:B------:R-:W-:Y:S02]  /*0490*/  LEA.HI R0, R4, R0, RZ, 0x6 ;  /* 0x0000000004007211 */ /* 0x000fe400078f30ff */
[----:B------:R-:W-:Y:S02]  /*04a0*/  SHF.R.S32.HI R2, RZ, 0x6, R2 ;  /* 0x00000006ff027819 */ /* 0x000fe40000011402 */
[----:B------:R-:W-:Y:S02]  /*04b0*/  SHF.R.S32.HI R3, RZ, 0x6, R3 ;  /* 0x00000006ff037819 */ /* 0x000fe40000011403 */
[----:B------:R-:W-:Y:S02]  /*04c0*/  SHF.R.S32.HI R0, RZ, 0x6, R0 ;  /* 0x00000006ff007819 */ /* 0x000fe40000011400 */
[----:B------:R-:W-:Y:S02]  /*04d0*/  VIMNMX R188, PT, PT, RZ, R2, !PT ;  /* 0x00000002ffbc7248 */ /* 0x000fe40007fe0100 */
[----:B------:R-:W-:-:S03]  /*04e0*/  VIMNMX R165, PT, PT, R3, R0, PT ;  /* 0x0000000003a57248 */ /* 0x000fc60003fe0100 */
[----:B------:R1:W-:Y:S01]  /*04f0*/  STL [R1+0x40], R188 ;  /* 0x000040bc01007387 */ /* 0x0003e20000100800 */
[----:B------:R-:W-:-:S03]  /*0500*/  ISETP.GT.AND P0, PT, R165, R188, PT ;  /* 0x000000bca500720c */ /* 0x000fc60003f04270 */
[----:B------:R1:W-:Y:S10]  /*0510*/  STL [R1+0x20], R165 ;  /* 0x000020a501007387 */ /* 0x0003f40000100800 */
[----:B--2---:R-:W-:Y:S05]  /*0520*/  @P0 BRA `(.L_x_174) ;  /* 0x0000000800c40947 */ /* 0x004fea0003800000 */
[----:B------:R-:W2:Y:S01]  /*0530*/  LDC.U8 R0, c[0x0][0x549] ;  /* 0x00015240ff007b82 */ /* 0x000ea20000000000 */
[----:B------:R-:W-:-:S07]  /*0540*/  ISETP.NE.AND P1, PT, R25, -0x1, PT ;  /* 0xffffffff1900780c */ /* 0x000fce0003f25270 */
[----:B------:R-:W3:Y:S08]  /*0550*/  LDC.U8 R12, c[0x0][0x548] ;  /* 0x00015200ff0c7b82 */ /* 0x000ef00000000000 */
[----:B------:R-:W4:Y:S01]  /*0560*/  @!P1 LDC.64 R4, c[0x0][0x400] ;  /* 0x00010000ff049b82 */ /* 0x000f220000000a00 */
[----:B--2---:R-:W-:-:S07]  /*0570*/  ISETP.NE.AND P0, PT, R0, RZ, PT ;  /* 0x000000ff0000720c */ /* 0x004fce0003f05270 */
[----:B------:R-:W2:Y:S01]  /*0580*/  @P1 LDC.64 R6, c[0x0][0x408] ;  /* 0x00010200ff061b82 */ /* 0x000ea20000000a00 */
[----:B---3--:R-:W-:-:S07]  /*0590*/  ISETP.NE.AND P5, PT, R12, RZ, !P0 ;  /* 0x000000ff0c00720c */ /* 0x008fce00047a5270 */
[----:B------:R-:W3:Y:S01]  /*05a0*/  LDC R11, c[0x0][0x434] ;  /* 0x00010d00ff0b7b82 */ /* 0x000ee20000000800 */
[----:B----4-:R-:W-:-:S07]  /*05b0*/  @!P1 IMAD.WIDE.U32 R2, R24, R4, RZ ;  /* 0x0000000418029225 */ /* 0x010fce00078e00ff */
[----:B------:R-:W4:Y:S01]  /*05c0*/  @P0 LDC.64 R8, c[0x0][0x430] ;  /* 0x00010c00ff080b82 */ /* 0x000f220000000a00 */
[----:B------:R-:W-:Y:S01]  /*05d0*/  @!P1 IMAD R10, R24, R5, R3 ;  /* 0x00000005180a9224 */ /* 0x000fe200078e0203 */
[----:B------:R-:W-:-:S06]  /*05e0*/  @!P1 MOV R4, R2 ;  /* 0x0000000200049202 */ /* 0x000fcc0000000f00 */
[----:B------:R-:W1:Y:S01]  /*05f0*/  @P0 LDC R15, c[0x0][0x430] ;  /* 0x00010c00ff0f0b82 */ /* 0x000e620000000800 */
[----:B--2---:R-:W-:-:S04]  /*0600*/  @P1 IMAD.WIDE.U32 R2, R25, R6, RZ ;  /* 0x0000000619021225 */ /* 0x004fc800078e00ff */
[----:B------:R-:W-:Y:S01]  /*0610*/  @P1 IMAD R10, R25, R7, R3 ;  /* 0x00000007190a1224 */ /* 0x000fe200078e0203 */
[----:B------:R-:W-:Y:S02]  /*0620*/  @P1 MOV R4, R2 ;  /* 0x0000000200041202 */ /* 0x000fe40000000f00 */
[----:B------:R-:W-:Y:S01]  /*0630*/  @P0 MOV R3, 0x1 ;  /* 0x0000000100030802 */ /* 0x000fe20000000f00 */
[----:B----4-:R-:W-:Y:S01]  /*0640*/  @P0 IMAD R0, R8, R9, RZ ;  /* 0x0000000908000224 */ /* 0x010fe200078e02ff */
[----:B---3--:R-:W-:Y:S06]  /*0650*/  @P0 BRA `(.L_x_175) ;  /* 0x0000000000280947 */ /* 0x008fec0003800000 */
[----:B------:R-:W-:Y:S01]  /*0660*/  ISETP.NE.AND P0, PT, R12, RZ, PT ;  /* 0x000000ff0c00720c */ /* 0x000fe20003f05270 */
[----:B------:R-:W2:-:S12]  /*0670*/  LDC R5, c[0x0][0x3e0] ;  /* 0x0000f800ff057b82 */ /* 0x000e980000000800 */
[----:B------:R-:W3:Y:S01]  /*0680*/  @P0 LDC R0, c[0x0][0x454] ;  /* 0x00011500ff000b82 */ /* 0x000ee20000000800 */
[----:B-1----:R-:W-:Y:S02]  /*0690*/  @P0 MOV R15, 0x1 ;  /* 0x00000001000f0802 */ /* 0x002fe40000000f00 */
[----:B------:R-:W-:-:S05]  /*06a0*/  @!P0 MOV R15, 0x1 ;  /* 0x00000001000f8802 */ /* 0x000fca0000000f00 */
[----:B------:R-:W2:Y:S08]  /*06b0*/  @P0 LDC R3, c[0x0][0x454] ;  /* 0x00011500ff030b82 */ /* 0x000eb00000000800 */
[----:B------:R-:W1:Y:S08]  /*06c0*/  @!P0 LDC R2, c[0x0][0x434] ;  /* 0x00010d00ff028b82 */ /* 0x000e700000000800 */
[----:B------:R-:W4:Y:S01]  /*06d0*/  @!P0 LDC R0, c[0x0][0x434] ;  /* 0x00010d00ff008b82 */ /* 0x000f220000000800 */
[----:B--2---:R-:W-:-:S02]  /*06e0*/  @P0 IMAD R3, R3, R5, RZ ;  /* 0x0000000503030224 */ /* 0x004fc400078e02ff */
[----:B-1-3--:R-:W-:-:S07]  /*06f0*/  @!P0 IMAD R3, R2, R5, RZ ;  /* 0x0000000502038224 */ /* 0x00afce00078e02ff */
.L_x_175:
[----:B------:R-:W-:Y:S01]  /*0700*/  SHF.R.U32.HI R12, RZ, 0x2, R220 ;  /* 0x00000002ff0c7819 */ /* 0x000fe200000116dc */
[----:B------:R-:W-:Y:S01]  /*0710*/  IMAD.SHL.U32 R6, R220, 0x8, RZ ;  /* 0x00000008dc067824 */ /* 0x000fe200078e00ff */
[----:B------:R-:W2:Y:S01]  /*0720*/  LDCU.64 UR4, c[0x0][0x410] ;  /* 0x00008200ff0477ac */ /* 0x000ea20008000a00 */
[----:B------:R-:W-:Y:S01]  /*0730*/  IMAD R5, R24, R11, RZ ;  /* 0x0000000b18057224 */ /* 0x000fe200078e02ff */
[----:B------:R-:W-:Y:S01]  /*0740*/  ISETP.NE.AND P0, PT, R25, -0x1, PT ;  /* 0xffffffff1900780c */ /* 0x000fe20003f05270 */
[----:B------:R-:W-:Y:S01]  /*0750*/  IMAD.IADD R2, R73, 0x1, -R161 ;  /* 0x0000000149027824 */ /* 0x000fe200078e0aa1 */
[----:B------:R-:W-:Y:S01]  /*0760*/  LOP3.LUT P6, R220, R220, 0x3, RZ, 0xc0, !PT ;  /* 0x00000003dcdc7812 */ /* 0x000fe200078cc0ff */
[----:B------:R-:W-:Y:S01]  /*0770*/  VIADD R18, R12, 0x20 ;  /* 0x000000200c127836 */ /* 0x000fe20000000000 */
[----:B------:R-:W-:Y:S01]  /*0780*/  LOP3.LUT R6, R6, 0x18, RZ, 0xc0, !PT ;  /* 0x0000001806067812 */ /* 0x000fe200078ec0ff */
[C---:B------:R-:W-:Y:S01]  /*0790*/  VIADD R19, R12.reuse, 0x40 ;  /* 0x000000400c137836 */ /* 0x040fe20000000000 */
[----:B------:R-:W-:Y:S01]  /*07a0*/  SEL R5, R5, R25, !P0 ;  /* 0x0000001905057207 */ /* 0x000fe20004000000 */
[C---:B------:R-:W-:Y:S01]  /*07b0*/  VIADD R20, R12.reuse, 0x60 ;  /* 0x000000600c147836 */ /* 0x040fe20000000000 */
[----:B------:R-:W-:Y:S01]  /*07c0*/  ISETP.GE.AND P3, PT, R12, R2, PT ;  /* 0x000000020c00720c */ /* 0x000fe20003f66270 */
[----:B----4-:R-:W-:Y:S01]  /*07d0*/  IMAD R14, R22, R0, RZ ;  /* 0x00000000160e7224 */ /* 0x010fe200078e02ff */
[-C--:B------:R-:W-:Y:S01]  /*07e0*/  ISETP.GE.OR P6, PT, R12, R2.reuse, P6 ;  /* 0x000000020c00720c */ /* 0x080fe200037c6670 */
[----:B------:R-:W-:Y:S01]  /*07f0*/  IMAD.MOV.U32 R13, RZ, RZ, RZ ;  /* 0x000000ffff0d7224 */ /* 0x000fe200078e00ff */
[-C--:B------:R-:W-:Y:S01]  /*0800*/  ISETP.GE.AND P1, PT, R18, R2.reuse, PT ;  /* 0x000000021200720c */ /* 0x080fe20003f26270 */
[----:B------:R-:W-:Y:S01]  /*0810*/  @!P5 IMAD R14, R24, R3, R14 ;  /* 0x00000003180ed224 */ /* 0x000fe200078e020e */
[-C--:B------:R-:W-:Y:S01]  /*0820*/  ISETP.GE.AND P2, PT, R19, R2.reuse, PT ;  /* 0x000000021300720c */ /* 0x080fe20003f46270 */
[----:B------:R-:W-:Y:S01]  /*0830*/  BSSY.RECONVERGENT B0, `(.L_x_176) ;  /* 0x0000019000007945 */ /* 0x000fe20003800200 */
[----:B------:R-:W-:-:S02]  /*0840*/  ISETP.GE.AND P0, PT, R20, R2, PT ;  /* 0x000000021400720c */ /* 0x000fc40003f06270 */
[----:B------:R-:W-:Y:S02]  /*0850*/  IADD3 R2, P4, PT, R6, R4, RZ ;  /* 0x0000000406027210 */ /* 0x000fe40007f9e0ff */
[----:B------:R-:W-:Y:S02]  /*0860*/  SHF.R.S32.HI R0, RZ, 0x1f, R5 ;  /* 0x0000001fff007819 */ /* 0x000fe40000011405 */
[----:B------:R-:W-:Y:S01]  /*0870*/  SEL R17, R5, RZ, P5 ;  /* 0x000000ff05117207 */ /* 0x000fe20002800000 */
[----:B------:R-:W-:Y:S01]  /*0880*/  IMAD.X R3, RZ, RZ, R10, P4 ;  /* 0x000000ffff037224 */ /* 0x000fe200020e060a */
[----:B------:R-:W-:Y:S01]  /*0890*/  SEL R21, R0, RZ, P5 ;  /* 0x000000ff00157207 */ /* 0x000fe20002800000 */
[----:B------:R-:W-:Y:S01]  /*08a0*/  IMAD.WIDE.U32 R4, R23, 0x80, R12 ;  /* 0x0000008017047825 */ /* 0x000fe200078e000c */
[C---:B------:R-:W-:Y:S02]  /*08b0*/  ISETP.NE.OR P5, PT, R220.reuse, RZ, P1 ;  /* 0x000000ffdc00720c */ /* 0x040fe40000fa5670 */
[----:B------:R-:W-:Y:S01]  /*08c0*/  ISETP.NE.OR P4, PT, R220, RZ, P2 ;  /* 0x000000ffdc00720c */ /* 0x000fe20001785670 */
[----:B--2---:R-:W-:-:S04]  /*08d0*/  IMAD.WIDE.U32 R10, R22, UR4, R2 ;  /* 0x00000004160a7c25 */ /* 0x004fc8000f8e0002 */
[----:B------:R-:W-:Y:S01]  /*08e0*/  IMAD R9, R22, UR5, R11 ;  /* 0x0000000516097c24 */ /* 0x000fe2000f8e020b */
[----:B------:R-:W-:Y:S07]  /*08f0*/  @P3 BRA `(.L_x_177) ;  /* 0x0000000000303947 */ /* 0x000fee0003800000 */
[----:B------:R-:W2:Y:S01]  /*0900*/  LDCU.64 UR4, c[0x0][0x408] ;  /* 0x00008100ff0477ac */ /* 0x000ea20008000a00 */
[----:B------:R-:W-:Y:S01]  /*0910*/  MOV R8, R10 ;  /* 0x0000000a00087202 */ /* 0x000fe20000000f00 */
[----:B------:R-:W3:Y:S01]  /*0920*/  LDCU.64 UR6, c[0x0][0x3f0] ;  /* 0x00007e00ff0677ac */ /* 0x000ee20008000a00 */
[----:B--2---:R-:W-:-:S03]  /*0930*/  IMAD R0, R5, UR4, RZ ;  /* 0x0000000405007c24 */ /* 0x004fc6000f8e02ff */
[----:B------:R-:W-:-:S04]  /*0940*/  IMAD.WIDE.U32 R6, R4, UR4, R8 ;  /* 0x0000000404067c25 */ /* 0x000fc8000f8e0008 */
[----:B------:R-:W-:Y:S01]  /*0950*/  IMAD R0, R4, UR5, R0 ;  /* 0x0000000504007c24 */ /* 0x000fe2000f8e0200 */
[----:B---3--:R-:W-:-:S04]  /*0960*/  LEA R2, P3, R6, UR6, 0x1 ;  /* 0x0000000606027c11 */ /* 0x008fc8000f8608ff */
[----:B------:R-:W-:-:S04]  /*0970*/  IADD3 R0, PT, PT, R7, R0, RZ ;  /* 0x0000000007007210 */ /* 0x000fc80007ffe0ff */
[----:B------:R-:W-:-:S05]  /*0980*/  LEA.HI.X R3, R6, UR7, R0, 0x1, P3 ;  /* 0x0000000706037c11 */ /* 0x000fca00098f0c00 */
[----:B------:R2:W-:Y:S04]  /*0990*/  STG.E.128 desc[UR14][R2.64], RZ ;  /* 0x000000ff02007986 */ /* 0x0005e8000c101d0e */
[----:B------:R2:W-:Y:S04]  /*09a0*/  STG.E.128 desc[UR14][R2.64+0x40], RZ ;  /* 0x000040ff02007986 */ /* 0x0005e8000c101d0e */
[----:B------:R2:W-:Y:S02]  /*09b0*/  STG.E.128 desc[UR14][R2.64+0x80], RZ ;  /* 0x000080ff02007986 */ /* 0x0005e4000c101d0e */
.L_x_177:
[----:B------:R-:W-:Y:S05]  /*09c0*/  BSYNC.RECONVERGENT B0 ;  /* 0x0000000000007941 */ /* 0x000fea0003800200 */
.L_x_176:
[----:B------:R-:W-:Y:S01]  /*09d0*/  BSSY.RECONVERGENT B0, `(.L_x_178) ;  /* 0x0000013000007945 */ /* 0x000fe20003800200 */
[----:B------:R-:W-:Y:S01]  /*09e0*/  ISETP.NE.OR P3, PT, R220, RZ, P0 ;  /* 0x000000ffdc00720c */ /* 0x000fe20000765670 */
[----:B-1----:R-:W-:Y:S02]  /*09f0*/  IMAD R16, R161, R15, RZ ;  /* 0x0000000fa1107224 */ /* 0x002fe400078e02ff */
[----:B------:R-:W-:Y:S10]  /*0a00*/  @P1 BRA `(.L_x_179) ;  /* 0x00000000003c1947 */ /* 0x000ff40003800000 */
[----:B------:R-:W1:Y:S01]  /*0a10*/  LDCU.64 UR6, c[0x0][0x408] ;  /* 0x00008100ff0677ac */ /* 0x000e620008000a00 */
[----:B------:R-:W-:Y:S01]  /*0a20*/  IADD3 R0, P1, PT, R4, 0x20, RZ ;  /* 0x0000002004007810 */ /* 0x000fe20007f3e0ff */
[----:B------:R-:W-:Y:S01]  /*0a30*/  IMAD.MOV.U32 R6, RZ, RZ, R10 ;  /* 0x000000ffff067224 */ /* 0x000fe200078e000a */
[----:B------:R-:W-:Y:S01]  /*0a40*/  MOV R7, R9 ;  /* 0x0000000900077202 */ /* 0x000fe20000000f00 */
[----:B------:R-:W3:Y:S02]  /*0a50*/  LDCU.64 UR4, c[0x0][0x3f0] ;  /* 0x00007e00ff0477ac */ /* 0x000ee40008000a00 */
[----:B--2---:R-:W-:-:S04]  /*0a60*/  IMAD.X R2, RZ, RZ, R5, P1 ;  /* 0x000000ffff027224 */ /* 0x004fc800008e0605 */
[----:B-1----:R-:W-:Y:S02]  /*0a70*/  IMAD R2, R2, UR6, RZ ;  /* 0x0000000602027c24 */ /* 0x002fe4000f8e02ff */
        /* <DEDUP_REMOVED lines=8> */
.L_x_179:
[----:B------:R-:W-:Y:S05]  /*0b00*/  BSYNC.RECONVERGENT B0 ;  /* 0x0000000000007941 */ /* 0x000fea0003800200 */
.L_x_178:
[----:B------:R-:W-:Y:S04]  /*0b10*/  BSSY.RECONVERGENT B0, `(.L_x_180) ;  /* 0x0000011000007945 */ /* 0x000fe80003800200 */
[----:B------:R-:W-:Y:S05]  /*0b20*/  @P2 BRA `(.L_x_181) ;  /* 0x00000000003c2947 */ /* 0x000fea0003800000 */
[----:B------:R-:W3:Y:S01]  /*0b30*/  LDCU.64 UR6, c[0x0][0x408] ;  /* 0x00008100ff0677ac */ /* 0x000ee20008000a00 */
[----:B------:R-:W-:Y:S01]  /*0b40*/  IADD3 R0, P1, PT, R4, 0x40, RZ ;  /* 0x0000004004007810 */ /* 0x000fe20007f3e0ff */
[----:B------:R-:W-:Y:S01]  /*0b50*/  IMAD.MOV.U32 R6, RZ, RZ, R10 ;  /* 0x000000ffff067224 */ /* 0x000fe200078e000a */
[----:B------:R-:W-:Y:S01]  /*0b60*/  MOV R7, R9 ;  /* 0x0000000900077202 */ /* 0x000fe20000000f00 */
[----:B------:R-:W4:Y:S02]  /*0b70*/  LDCU.64 UR4, c[0x0][0x3f0] ;  /* 0x00007e00ff0477ac */ /* 0x000f240008000a00 */
[----:B-12---:R-:W-:-:S04]  /*0b80*/  IMAD.X R2, RZ, RZ, R5, P1 ;  /* 0x000000ffff027224 */ /* 0x006fc800008e0605 */
[----:B---3--:R-:W-:Y:S02]  /*0b90*/  IMAD R2, R2, UR6, RZ ;  /* 0x0000000602027c24 */ /* 0x008fe4000f8e02ff */
[----:B------:R-:W-:-:S04]  /*0ba0*/  IMAD.WIDE.U32 R6, R0, UR6, R6 ;  /* 0x0000000600067c25 */ /* 0x000fc8000f8e0006 */
[----:B------:R-:W-:Y:S01]  /*0bb0*/  IMAD R0, R0, UR7, R2 ;  /* 0x0000000700007c24 */ /* 0x000fe2000f8e0202 */
[----:B----4-:R-:W-:-:S04]  /*0bc0*/  LEA R2, P1, R6, UR4, 0x1 ;  /* 0x0000000406027c11 */ /* 0x010fc8000f8208ff */
[----:B------:R-:W-:-:S04]  /*0bd0*/  IADD3 R0, PT, PT, R7, R0, RZ ;  /* 0x0000000007007210 */ /* 0x000fc80007ffe0ff */
[----:B------:R-:W-:-:S05]  /*0be0*/  LEA.HI.X R3, R6, UR5, R0, 0x1, P1 ;  /* 0x0000000506037c11 */ /* 0x000fca00088f0c00 */
[----:B------:R3:W-:Y:S04]  /*0bf0*/  STG.E.128 desc[UR14][R2.64], RZ ;  /* 0x000000ff02007986 */ /* 0x0007e8000c101d0e */
[----:B------:R3:W-:Y:S04]  /*0c00*/  STG.E.128 desc[UR14][R2.64+0x40], RZ ;  /* 0x000040ff02007986 */ /* 0x0007e8000c101d0e */
[----:B------:R3:W-:Y:S02]  /*0c10*/  STG.E.128 desc[UR14][R2.64+0x80], RZ ;  /* 0x000080ff02007986 */ /* 0x0007e4000c101d0e */
.L_x_181:
[----:B------:R-:W-:Y:S05]  /*0c20*/  BSYNC.RECONVERGENT B0 ;  /* 0x0000000000007941 */ /* 0x000fea0003800200 */
.L_x_180:
[----:B------:R-:W-:Y:S01]  /*0c30*/  BSSY.RECONVERGENT B0, `(.L_x_182) ;  /* 0x0000014000007945 */ /* 0x000fe20003800200 */
[----:B------:R-:W-:Y:S02]  /*0c40*/  IADD3 R6, P2, P1, R16, R17, R14 ;  /* 0x0000001110067210 */ /* 0x000fe4000795e00e */
[----:B------:R-:W-:Y:S02]  /*0c50*/  SHF.R.S32.HI R16, RZ, 0x1f, R16 ;  /* 0x0000001fff107819 */ /* 0x000fe40000011410 */
[----:B------:R-:W-:Y:S01]  /*0c60*/  SHF.R.S32.HI R14, RZ, 0x1f, R14 ;  /* 0x0000001fff0e7819 */ /* 0x000fe2000001140e */
[----:B------:R-:W-:Y:S05]  /*0c70*/  @P0 BRA `(.L_x_183) ;  /* 0x00000000003c0947 */ /* 0x000fea0003800000 */
[----:B------:R-:W4:Y:S01]  /*0c80*/  LDCU.64 UR6, c[0x0][0x408] ;  /* 0x00008100ff0677ac */ /* 0x000f220008000a00 */
[----:B------:R-:W-:Y:S01]  /*0c90*/  IADD3 R0, P0, PT, R4, 0x60, RZ ;  /* 0x0000006004007810 */ /* 0x000fe20007f1e0ff */
[----:B-123--:R-:W-:Y:S01]  /*0ca0*/  IMAD.MOV.U32 R2, RZ, RZ, R10 ;  /* 0x000000ffff027224 */ /* 0x00efe200078e000a */
[----:B------:R-:W-:Y:S01]  /*0cb0*/  MOV R3, R9 ;  /* 0x0000000900037202 */ /* 0x000fe20000000f00 */
[----:B------:R-:W1:Y:S02]  /*0cc0*/  LDCU.64 UR4, c[0x0][0x3f0] ;  /* 0x00007e00ff0477ac */ /* 0x000e640008000a00 */
[----:B------:R-:W-:-:S04]  /*0cd0*/  IMAD.X R4, RZ, RZ, R5, P0 ;  /* 0x000000ffff047224 */ /* 0x000fc800000e0605 */
[----:B----4-:R-:W-:Y:S02]  /*0ce0*/  IMAD R7, R4, UR6, RZ ;  /* 0x0000000604077c24 */ /* 0x010fe4000f8e02ff */
        /* <DEDUP_REMOVED lines=8> */
.L_x_183:
[----:B------:R-:W-:Y:S05]  /*0d70*/  BSYNC.RECONVERGENT B0 ;  /* 0x0000000000007941 */ /* 0x000fea0003800200 */
.L_x_182:
[----:B------:R-:W-:Y:S01]  /*0d80*/  BSSY.RECONVERGENT B0, `(.L_x_184) ;  /* 0x000000b000007945 */ /* 0x000fe20003800200 */
[----:B------:R-:W-:-:S03]  /*0d90*/  IADD3.X R4, PT, PT, R16, R21, R14, P2, P1 ;  /* 0x0000001510047210 */ /* 0x000fc600017e240e */
[----:B------:R-:W-:Y:S05]  /*0da0*/  @P6 BRA `(.L_x_185) ;  /* 0x0000000000206947 */ /* 0x000fea0003800000 */
[----:B------:R-:W5:Y:S01]  /*0db0*/  LDCU.64 UR4, c[0x0][0x420] ;  /* 0x00008400ff0477ac */ /* 0x000f620008000a00 */
[----:B------:R-:W-:-:S05]  /*0dc0*/  IMAD R0, R12, R15, RZ ;  /* 0x0000000f0c007224 */ /* 0x000fca00078e02ff */
[----:B-1234-:R-:W-:-:S04]  /*0dd0*/  IADD3 R3, P0, PT, R0, R6, RZ ;  /* 0x0000000600037210 */ /* 0x01efc80007f1e0ff */
[----:B------:R-:W-:Y:S02]  /*0de0*/  LEA.HI.X.SX32 R0, R0, R4, 0x1, P0 ;  /* 0x0000000400007211 */ /* 0x000fe400000f0eff */
[----:B-----5:R-:W-:-:S04]  /*0df0*/  LEA R2, P0, R3, UR4, 0x2 ;  /* 0x0000000403027c11 */ /* 0x020fc8000f8010ff */
[----:B------:R-:W-:Y:S01]  /*0e00*/  LEA.HI.X R3, R3, UR5, R0, 0x2, P0 ;  /* 0x0000000503037c11 */ /* 0x000fe200080f1400 */
[----:B------:R-:W-:-:S05]  /*0e10*/  IMAD.MOV.U32 R0, RZ, RZ, 0x7f800000 ;  /* 0x7f800000ff007424 */ /* 0x000fca00078e00ff */
[----:B------:R1:W-:Y:S03]  /*0e20*/  STG.E desc[UR14][R2.64], R0 ;  /* 0x0000000002007986 */ /* 0x0003e6000c10190e */
.L_x_185:
[----:B------:R-:W-:Y:S05]  /*0e30*/  BSYNC.RECONVERGENT B0 ;  /* 0x0000000000007941 */ /* 0x000fea0003800200 */
.L_x_184:
[----:B------:R-:W-:Y:S04]  /*0e40*/  BSSY.RECONVERGENT B0, `(.L_x_186) ;  /* 0x000000a000007945 */ /* 0x000fe80003800200 */
[----:B------:R-:W-:Y:S05]  /*0e50*/  @P5 BRA `(.L_x_187) ;  /* 0x0000000000205947 */ /* 0x000fea0003800000 */
[----:B------:R-:W5:Y:S01]  /*0e60*/  LDCU.64 UR4, c[0x0][0x420] ;  /* 0x00008400ff0477ac */ /* 0x000f620008000a00 */
[----:B-1----:R-:W-:-:S05]  /*0e70*/  IMAD R0, R18, R15, RZ ;  /* 0x0000000f12007224 */ /* 0x002fca00078e02ff */
[----:B--234-:R-:W-:-:S04]  /*0e80*/  IADD3 R3, P0, PT, R0, R6, RZ ;  /* 0x0000000600037210 */ /* 0x01cfc80007f1e0ff */
[----:B------:R-:W-:Y:S02]  /*0e90*/  LEA.HI.X.SX32 R0, R0, R4, 0x1, P0 ;  /* 0x0000000400007211 */ /* 0x000fe400000f0eff */
[----:B-----5:R-:W-:-:S04]  /*0ea0*/  LEA R2, P0, R3, UR4, 0x2 ;  /* 0x0000000403027c11 */ /* 0x020fc8000f8010ff */
[----:B------:R-:W-:Y:S01]  /*0eb0*/  LEA.HI.X R3, R3, UR5, R0, 0x2, P0 ;  /* 0x0000000503037c11 */ /* 0x000fe200080f1400 */
[----:B------:R-:W-:-:S05]  /*0ec0*/  IMAD.MOV.U32 R0, RZ, RZ, 0x7f800000 ;  /* 0x7f800000ff007424 */ /* 0x000fca00078e00ff */
[----:B------:R1:W-:Y:S03]  /*0ed0*/  STG.E desc[UR14][R2.64], R0 ;  /* 0x0000000002007986 */ /* 0x0003e6000c10190e */
.L_x_187:
[----:B------:R-:W-:Y:S05]  /*0ee0*/  BSYNC.RECONVERGENT B0 ;  /* 0x0000000000007941 */ /* 0x000fea0003800200 */
.L_x_186:
        /* <DEDUP_REMOVED lines=10> */
.L_x_189:
[----:B------:R-:W-:Y:S05]  /*0f90*/  BSYNC.RECONVERGENT B0 ;  /* 0x0000000000007941 */ /* 0x000fea0003800200 */
.L_x_188:
[----:B------:R-:W-:Y:S05]  /*0fa0*/  @P3 EXIT ;  /* 0x000000000000394d */ /* 0x000fea0003800000 */
[----:B------:R-:W5:Y:S01]  /*0fb0*/  LDCU.64 UR4, c[0x0][0x420] ;  /* 0x00008400ff0477ac */ /* 0x000f620008000a00 */
[----:B-1----:R-:W-:-:S05]  /*0fc0*/  IMAD R0, R20, R15, RZ ;  /* 0x0000000f14007224 */ /* 0x002fca00078e02ff */
[----:B--234-:R-:W-:-:S04]  /*0fd0*/  IADD3 R3, P0, PT, R0, R6, RZ ;  /* 0x0000000600037210 */ /* 0x01cfc80007f1e0ff */
[----:B------:R-:W-:Y:S02]  /*0fe0*/  LEA.HI.X.SX32 R0, R0, R4, 0x1, P0 ;  /* 0x0000000400007211 */ /* 0x000fe400000f0eff */
[----:B-----5:R-:W-:-:S04]  /*0ff0*/  LEA R2, P0, R3, UR4, 0x2 ;  /* 0x0000000403027c11 */ /* 0x020fc8000f8010ff */
[----:B------:R-:W-:Y:S01]  /*1000*/  LEA.HI.X R3, R3, UR5, R0, 0x2, P0 ;  /* 0x0000000503037c11 */ /* 0x000fe200080f1400 */
[----:B------:R-:W-:-:S05]  /*1010*/  IMAD.MOV.U32 R0, RZ, RZ, 0x7f800000 ;  /* 0x7f800000ff007424 */ /* 0x000fca00078e00ff */
[----:B------:R-:W-:Y:S01]  /*1020*/  STG.E desc[UR14][R2.64], R0 ;  /* 0x0000000002007986 */ /* 0x000fe2000c10190e */
[----:B------:R-:W-:Y:S05]  /*1030*/  EXIT ;  /* 0x000000000000794d */ /* 0x000fea0003800000 */
.L_x_174:
[----:B------:R-:W-:Y:S02]  /*1040*/  ISETP.NE.AND P0, PT, R25, -0x1, PT ;  /* 0xffffffff1900780c */ /* 0x000fe40003f05270 */
[----:B------:R-:W-:-:S11]  /*1050*/  ISETP.NE.AND P2, PT, R11, -0x1, PT ;  /* 0xffffffff0b00780c */ /* 0x000fd60003f45270 */
[----:B------:R-:W2:Y:S08]  /*1060*/  @!P0 LDC.64 R6, c[0x0][0x398] ;  /* 0x0000e600ff068b82 */ /* 0x000eb00000000a00 */
[----:B------:R-:W3:Y:S01]  /*1070*/  @P0 LDC.64 R8, c[0x0][0x3b0] ;  /* 0x0000ec00ff080b82 */ /* 0x000ee20000000a00 */
[----:B--2---:R-:W-:-:S04]  /*1080*/  @!P0 IMAD.WIDE.U32 R4, R24, R6, RZ ;  /* 0x0000000618048225 */ /* 0x004fc800078e00ff */
[----:B------:R-:W-:Y:S01]  /*1090*/  @!P0 IMAD R15, R24, R7, R5 ;  /* 0x00000007180f8224 */ /* 0x000fe200078e0205 */
[----:B------:R-:W-:Y:S01]  /*10a0*/  @!P0 MOV R7, R4 ;  /* 0x0000000400078202 */ /* 0x000fe20000000f00 */
[----:B---3--:R-:W-:-:S04]  /*10b0*/  @P0 IMAD.WIDE.U32 R2, R25, R8, RZ ;  /* 0x0000000819020225 */ /* 0x008fc800078e00ff */
[----:B------:R-:W-:Y:S01]  /*10c0*/  @P0 IMAD R15, R25, R9, R3 ;  /* 0x00000009190f0224 */ /* 0x000fe200078e0203 */
[----:B------:R-:W-:Y:S01]  /*10d0*/  @P0 MOV R7, R2 ;  /* 0x0000000200070202 */ /* 0x000fe20000000f00 */
[----:B------:R-:W-:Y:S06]  /*10e0*/  @P2 BRA `(.L_x_190) ;  /* 0x00000000003c2947 */ /* 0x000fec0003800000 */
[----:B------:R-:W2:Y:S01]  /*10f0*/  LDCU.64 UR4, c[0x0][0x3b8] ;  /* 0x00007700ff0477ac */ /* 0x000ea20008000a00 */
[----:B------:R-:W-:Y:S01]  /*1100*/  SHF.R.S32.HI R0, RZ, 0x1f, R10 ;  /* 0x0000001fff007819 */ /* 0x000fe2000001140a */
[----:B------:R-:W3:Y:S01]  /*1110*/  LDCU.64 UR6, c[0x0][0x3a0] ;  /* 0x00007400ff0677ac */ /* 0x000ee20008000a00 */
[----:B--2---:R-:W-:Y:S02]  /*1120*/  MOV R2, UR4 ;  /* 0x0000000400027c02 */ /* 0x004fe40008000f00 */
[----:B------:R-:W-:-:S03]  /*1130*/  MOV R4, UR5 ;  /* 0x0000000500047c02 */ /* 0x000fc60008000f00 */
[----:B------:R2:W-:Y:S01]  /*1140*/  STL [R1+0x10], R2 ;  /* 0x0000100201007387 */ /* 0x0005e20000100800 */
[----:B------:R-:W-:-:S03]  /*1150*/  IMAD R0, R0, R2, RZ ;  /* 0x0000000200007224 */ /* 0x000fc600078e02ff */
[----:B------:R4:W-:Y:S01]  /*1160*/  STL [R1+0x14], R4 ;  /* 0x0000140401007387 */ /* 0x0009e20000100800 */
[C---:B------:R-:W-:Y:S02]  /*1170*/  IMAD R0, R10.reuse, R4, R0 ;  /* 0x000000040a007224 */ /* 0x040fe400078e0200 */
[----:B--2---:R-:W-:-:S05]  /*1180*/  IMAD.WIDE.U32 R2, R10, R2, RZ ;  /* 0x000000020a027225 */ /* 0x004fca00078e00ff */
[----:B------:R-:W-:-:S03]  /*1190*/  IADD3 R3, PT, PT, R3, R0, RZ ;  /* 0x0000000003037210 */ /* 0x000fc60007ffe0ff */
[----:B---3--:R-:W-:-:S04]  /*11a0*/  IMAD.WIDE.U32 R2, R24, UR6, R2 ;  /* 0x0000000618027c25 */ /* 0x008fc8000f8e0002 */
[----:B------:R-:W-:Y:S01]  /*11b0*/  IMAD R6, R24, UR7, R3 ;  /* 0x0000000718067c24 */ /* 0x000fe2000f8e0203 */
[----:B------:R-:W-:Y:S01]  /*11c0*/  MOV R5, R2 ;  /* 0x0000000200057202 */ /* 0x000fe20000000f00 */
[----:B------:R-:W-:Y:S06]  /*11d0*/  BRA `(.L_x_191) ;  /* 0x0000000000247947 */ /* 0x000fec0003800000 */
.L_x_190:
[----:B------:R-:W2:Y:S02]  /*11e0*/  LDC.64 R2, c[0x0][0x3b8] ;  /* 0x0000ee00ff027b82 */ /* 0x000ea40000000a00 */
[----:B--2---:R-:W-:Y:S01]  /*11f0*/  MOV R0, R3 ;  /* 0x0000000300007202 */ /* 0x004fe20000000f00 */
[----:B------:R2:W-:Y:S02]  /*1200*/  STL.64 [R1+0x10], R2 ;  /* 0x0000100201007387 */ /* 0x0005e40000100a00 */
[----:B--2---:R-:W-:Y:S02]  /*1210*/  MOV R3, R2 ;  /* 0x0000000200037202 */ /* 0x004fe40000000f00 */
[----:B------:R-:W-:-:S05]  /*1220*/  IADD3 R2, PT, PT, R10, R11, RZ ;  /* 0x0000000b0a027210 */ /* 0x000fca0007ffe0ff */
[C---:B------:R-:W-:Y:S02]  /*1230*/  IMAD R0, R2.reuse, R0, RZ ;  /* 0x0000000002007224 */ /* 0x040fe400078e02ff */
[----:B------:R-:W-:-:S05]  /*1240*/  IMAD.WIDE.U32 R2, R2, R3, RZ ;  /* 0x0000000302027225 */ /* 0x000fca00078e00ff */
[----:B------:R-:W-:Y:S02]  /*1250*/  IADD3 R6, PT, PT, R3, R0, RZ ;  /* 0x0000000003067210 */ /* 0x000fe40007ffe0ff */
[----:B------:R-:W-:-:S07]  /*1260*/  MOV R5, R2 ;  /* 0x0000000200057202 */ /* 0x000fce0000000f00 */
.L_x_191:
[----:B------:R-:W4:Y:S01]  /*1270*/  LDC R9, c[0x0][0x3e8] ;  /* 0x0000fa00ff097b82 */ /* 0x000f220000000800 */
[----:B------:R-:W-:Y:S02]  /*1280*/  IABS R8, R22 ;  /* 0x0000001600087213 */ /* 0x000fe40000000000 */
[----:B----4-:R-:W-:-:S04]  /*1290*/  IABS R4, R9 ;  /* 0x0000000900047213 */ /* 0x010fc80000000000 */
[----:B------:R-:W2:Y:S08]  /*12a0*/  I2F.RP R2, R4 ;  /* 0x0000000400027306 */ /* 0x000eb00000209400 */
[----:B--2---:R-:W2:Y:S02]  /*12b0*/  MUFU.RCP R2, R2 ;  /* 0x0000000200027308 */ /* 0x004ea40000001000 */
[----:B--2---:R-:W-:-:S06]  /*12c0*/  VIADD R2, R2, 0xffffffe ;  /* 0x0ffffffe02027836 */ /* 0x004fcc0000000000 */
[----:B------:R-:W2:Y:S02]  /*12d0*/  F2I.FTZ.U32.TRUNC.NTZ R3, R2 ;  /* 0x0000000200037305 */ /* 0x000ea4000021f000 */
[----:B--2---:R-:W-:Y:S01]  /*12e0*/  IMAD.MOV R0, RZ, RZ, -R3 ;  /* 0x000000ffff007224 */ /* 0x004fe200078e0a03 */
        /* <DEDUP_REMOVED lines=19> */
[----:B------:R-:W2:Y:S01]  /*1420*/  LDCU.64 UR4, c[0x0][0x3c0] ;  /* 0x00007800ff0477ac */ /* 0x000ea20008000a00 */
[----:B------:R-:W-:Y:S01]  /*1430*/  SHF.R.S32.HI R0, RZ, 0x1f, R10 ;  /* 0x0000001fff007819 */ /* 0x000fe2000001140a */
[----:B------:R-:W3:Y:S01]  /*1440*/  LDCU.64 UR6, c[0x0][0x3a8] ;  /* 0x00007500ff0677ac */ /* 0x000ee20008000a00 */
[----:B--2---:R-:W-:Y:S02]  /*1450*/  MOV R16, UR4 ;  /* 0x0000000400107c02 */ /* 0x004fe40008000f00 */
[----:B------:R-:W-:-:S03]  /*1460*/  MOV R17, UR5 ;  /* 0x0000000500117c02 */ /* 0x000fc60008000f00 */
[-C--:B------:R-:W-:Y:S02]  /*1470*/  IMAD R0, R0, R16.reuse, RZ ;  /* 0x0000001000007224 */ /* 0x080fe400078e02ff */
[----:B------:R-:W-:-:S04]  /*1480*/  IMAD.WIDE.U32 R2, R10, R16, RZ ;  /* 0x000000100a027225 */ /* 0x000fc800078e00ff */
[----:B------:R-:W-:-:S05]  /*1490*/  IMAD R0, R10, R17, R0 ;  /* 0x000000110a007224 */ /* 0x000fca00078e0200 */
[----:B------:R-:W-:-:S03]  /*14a0*/  IADD3 R3, PT, PT, R3, R0, RZ ;  /* 0x0000000003037210 */ /* 0x000fc60007ffe0ff */
[----:B---3--:R-:W-:-:S04]  /*14b0*/  IMAD.WIDE.U32 R2, R24, UR6, R2 ;  /* 0x0000000618027c25 */ /* 0x008fc8000f8e0002 */
[----:B------:R-:W-:Y:S01]  /*14c0*/  IMAD R0, R24, UR7, R3 ;  /* 0x0000000718007c24 */ /* 0x000fe2000f8e0203 */
[----:B------:R-:W-:Y:S06]  /*14d0*/  BRA `(.L_x_193) ;  /* 0x0000000000147947 */ /* 0x000fec0003800000 */
.L_x_192:
[----:B------:R-:W2:Y:S01]  /*14e0*/  LDC.64 R16, c[0x0][0x3c0] ;  /* 0x0000f000ff107b82 */ /* 0x000ea20000000a00 */
[----:B------:R-:W-:-:S05]  /*14f0*/  IADD3 R0, PT, PT, R10, R11, RZ ;  /* 0x0000000b0a007210 */ /* 0x000fca0007ffe0ff */
[C---:B--2---:R-:W-:Y:S02]  /*1500*/  IMAD R4, R0.reuse, R17, RZ ;  /* 0x0000001100047224 */ /* 0x044fe400078e02ff */
[----:B------:R-:W-:-:S05]  /*1510*/  IMAD.WIDE.U32 R2, R0, R16, RZ ;  /* 0x0000001000027225 */ /* 0x000fca00078e00ff */
[----:B------:R-:W-:-:S07]  /*1520*/  IADD3 R0, PT, PT, R3, R4, RZ ;  /* 0x0000000403007210 */ /* 0x000fce0007ffe0ff */
.L_x_193:
[----:B------:R-:W2:Y:S04]  /*1530*/  LDL R31, [R1+0x10] ;  /* 0x00001000011f7983 */ /* 0x000ea80000100800 */
[----:B------:R-:W3:Y:S01]  /*1540*/  LDL R32, [R1+0x14] ;  /* 0x0000140001207983 */ /* 0x000ee20000100800 */
[----:B------:R-:W-:Y:S01]  /*1550*/  IMAD.SHL.U32 R230, R220, 0x8, RZ ;  /* 0x00000008dce67824 */ /* 0x000fe200078e00ff */
[----:B------:R-:W-:Y:S01]  /*1560*/  SHF.R.U32.HI R160, RZ, 0x2, R220 ;  /* 0x00000002ffa07819 */ /* 0x000fe200000116dc */
[----:B------:R-:W-:Y:S01]  /*1570*/  IMAD.IADD R9, R73, 0x1, -R161 ;  /* 0x0000000149097824 */ /* 0x000fe200078e0aa1 */
[----:B------:R-:W4:Y:S02]  /*1580*/  LDCU.128 UR4, c[0x0][0x3d0] ;  /* 0x00007a00ff0477ac */ /* 0x000f240008000c00 */
[----:B------:R-:W-:Y:S01]  /*1590*/  LOP3.LUT R10, R230, 0x18, RZ, 0xc0, !PT ;  /* 0x00000018e60a7812 */ /* 0x000fe200078ec0ff */
[----:B------:R-:W-:Y:S01]  /*15a0*/  VIADD R28, R160, 0x20 ;  /* 0x00000020a01c7836 */ /* 0x000fe20000000000 */
[----:B------:R-:W5:Y:S02]  /*15b0*/  LDCU.64 UR12, c[0x0][0x388] ;  /* 0x00007100ff0c77ac */ /* 0x000f640008000a00 */
[----:B------:R-:W-:-:S02]  /*15c0*/  IADD3 R4, P2, PT, R10, R5, RZ ;  /* 0x000000050a047210 */ /* 0x000fc40007f5e0ff */
[-C--:B------:R-:W-:Y:S01]  /*15d0*/  ISETP.GE.AND P3, PT, R160, R9.reuse, PT ;  /* 0x00000009a000720c */ /* 0x080fe20003f66270 */
[----:B------:R-:W1:Y:S02]  /*15e0*/  LDCU.64 UR8, c[0x0][0x3c8] ;  /* 0x00007900ff0877ac */ /* 0x000e640008000a00 */
[----:B------:R-:W-:Y:S01]  /*15f0*/  IMAD.X R5, RZ, RZ, R6, P2 ;  /* 0x000000ffff057224 */ /* 0x000fe200010e0606 */
[-C--:B------:R-:W-:Y:S01]  /*1600*/  ISETP.GE.AND P2, PT, R28, R9.reuse, PT ;  /* 0x000000091c00720c */ /* 0x080fe20003f46270 */
[----:B------:R-:W-:Y:S01]  /*1610*/  VIADD R3, R160, 0x40 ;  /* 0x00000040a0037836 */ /* 0x000fe20000000000 */
[----:B------:R-:W-:Y:S01]  /*1620*/  IADD3 R2, P1, PT, R10, R2, RZ ;  /* 0x000000020a027210 */ /* 0x000fe20007f3e0ff */
[----:B------:R-:W1:Y:S01]  /*1630*/  LDCU.64 UR10, c[0x0][0x390] ;  /* 0x00007200ff0a77ac */ /* 0x000e620008000a00 */
[----:B------:R-:W-:Y:S02]  /*1640*/  LOP3.LUT R6, R230, 0xd8, RZ, 0xc0, !PT ;  /* 0x000000d8e6067812 */ /* 0x000fe400078ec0ff */
[----:B------:R-:W-:Y:S01]  /*1650*/  ISETP.GE.AND P6, PT, R3, R9, PT ;  /* 0x000000090300720c */ /* 0x000fe20003fc6270 */
[----:B------:R-:W-:-:S02]  /*1660*/  IMAD.X R3, RZ, RZ, R0, P1 ;  /* 0x000000ffff037224 */ /* 0x000fc400008e0600 */
[----:B------:R-:W1:Y:S01]  /*1670*/  @!P3 LDC.64 R18, c[0x0][0x3b0] ;  /* 0x0000ec00ff12bb82 */ /* 0x000e620000000a00 */
[----:B------:R-:W-:Y:S02]  /*1680*/  SHF.R.S32.HI R0, RZ, 0x1f, R8 ;  /* 0x0000001fff007819 */ /* 0x000fe40000011408 */
[----:B------:R-:W-:Y:S02]  /*1690*/  LOP3.LUT R6, R6, 0x18, R220, 0x78, !PT ;  /* 0x0000001806067812 */ /* 0x000fe400078e78dc */
[----:B------:R-:W-:-:S03]  /*16a0*/  IADD3 R10, P0, PT, R10, R7, RZ ;  /* 0x000000070a0a7210 */ /* 0x000fc60007f1e0ff */
[----:B------:R-:W1:Y:S01]  /*16b0*/  @!P2 LDC.64 R20, c[0x0][0x3b0] ;  /* 0x0000ec00ff14ab82 */ /* 0x000e620000000a00 */
[----:B------:R-:W-:Y:S01]  /*16c0*/  VIADD R7, R160, 0x60 ;  /* 0x00000060a0077836 */ /* 0x000fe20000000000 */
[----:B------:R-:W-:Y:S01]  /*16d0*/  LOP3.LUT R230, R6, 0x1f20, R230, 0xf8, !PT ;  /* 0x00001f2006e67812 */ /* 0x000fe200078ef8e6 */
[----:B----4-:R-:W-:Y:S02]  /*16e0*/  IMAD R6, R0, UR4, RZ ;  /* 0x0000000400067c24 */ /* 0x010fe4000f8e02ff */
[----:B------:R-:W-:Y:S01]  /*16f0*/  IMAD.WIDE.U32 R2, R160, R16, R2 ;  /* 0x00000010a0027225 */ /* 0x000fe200078e0002 */
[----:B------:R4:W-:Y:S02]  /*1700*/  STL [R1+0x50], R9 ;  /* 0x0000500901007387 */ /* 0x0009e40000100800 */
[----:B------:R-:W1:Y:S01]  /*1710*/  @!P3 LDC.64 R24, c[0x0][0x380] ;  /* 0x0000e000ff18bb82 */ /* 0x000e620000000a00 */
[----:B------:R-:W-:Y:S01]  /*1720*/  ISETP.GE.AND P5, PT, R7, R9, PT ;  /* 0x000000090700720c */ /* 0x000fe20003fa6270 */
[----:B------:R-:W-:Y:S01]  /*1730*/  IMAD R0, R0, UR6, RZ ;  /* 0x0000000600007c24 */ /* 0x000fe2000f8e02ff */
[----:B------:R-:W-:Y:S01]  /*1740*/  LEA R13, P1, R23, R160, 0x7 ;  /* 0x000000a0170d7211 */ /* 0x000fe200078238ff */
[----:B------:R-:W-:-:S02]  /*1750*/  IMAD R3, R160, R17, R3 ;  /* 0x00000011a0037224 */ /* 0x000fc400078e0203 */
[C---:B------:R-:W-:Y:S02]  /*1760*/  IMAD R14, R8.reuse, UR7, R0 ;  /* 0x00000007080e7c24 */ /* 0x040fe4000f8e0200 */
[----:B------:R-:W1:Y:S01]  /*1770*/  @!P2 LDC.64 R26, c[0x0][0x380] ;  /* 0x0000e000ff1aab82 */ /* 0x000e620000000a00 */
[----:B------:R-:W-:Y:S01]  /*1780*/  IMAD.X R11, RZ, RZ, R15, P0 ;  /* 0x000000ffff0b7224 */ /* 0x000fe200000e060f */
[----:B------:R-:W-:Y:S01]  /*1790*/  LEA.HI.X R12, R23, RZ, RZ, 0x7, P1 ;  /* 0x000000ff170c7211 */ /* 0x000fe200008f3cff */
[----:B----4-:R-:W-:-:S05]  /*17a0*/  IMAD R9, R8, UR5, R6 ;  /* 0x0000000508097c24 */ /* 0x010fca000f8e0206 */
[----:B------:R-:W4:Y:S01]  /*17b0*/  S2UR UR5, SR_CgaCtaId ;  /* 0x00000000000579c3 */ /* 0x000f220000008800 */
[----:B------:R-:W-:Y:S02]  /*17c0*/  VIADD R176, R165, 0xffffffff ;  /* 0xffffffffa5b07836 */ /* 0x000fe40000000000 */
[----:B------:R-:W-:Y:S01]  /*17d0*/  IMAD.SHL.U32 R186, R220, 0x4, RZ ;  /* 0x00000004dcba7824 */ /* 0x000fe200078e00ff */
[----:B------:R-:W-:Y:S01]  /*17e0*/  SHF.R.U32.HI R185, RZ, 0x1, R220 ;  /* 0x00000001ffb97819 */ /* 0x000fe200000116dc */
[----:B--2---:R-:W-:-:S04]  /*17f0*/  IMAD.WIDE.U32 R4, R160, R31, R4 ;  /* 0x0000001fa0047225 */ /* 0x004fc800078e0004 */
[----:B---3--:R-:W-:Y:S02]  /*1800*/  IMAD R5, R160, R32, R5 ;  /* 0x00000020a0057224 */ /* 0x008fe400078e0205 */
[----:B------:R-:W-:-:S04]  /*1810*/  IMAD.WIDE.U32 R6, R8, UR4, R4 ;  /* 0x0000000408067c25 */ /* 0x000fc8000f8e0004 */
[----:B------:R-:W-:Y:S01]  /*1820*/  IMAD.WIDE.U32 R4, R8, UR6, R2 ;  /* 0x0000000608047c25 */ /* 0x000fe2000f8e0002 */
[----:B------:R-:W-:Y:S02]  /*1830*/  @!P2 IADD3 R8, P0, PT, R13, 0x20, RZ ;  /* 0x000000200d08a810 */ /* 0x000fe40007f1e0ff */
[----:B-----5:R-:W-:Y:S01]  /*1840*/  LEA R164, P1, R6, UR12, 0x1 ;  /* 0x0000000c06a47c11 */ /* 0x020fe2000f8208ff */
[----:B------:R-:W-:Y:S02]  /*1850*/  IMAD.IADD R0, R7, 0x1, R9 ;  /* 0x0000000107007824 */ /* 0x000fe400078e0209 */
[----:B-1----:R-:W-:-:S03]  /*1860*/  IMAD.WIDE.U32 R2, R22, UR8, R10 ;  /* 0x0000000816027c25 */ /* 0x002fc6000f8e000a */
[----:B------:R-:W-:Y:S01]  /*1870*/  LEA.HI.X R162, R6, UR13, R0, 0x1, P1 ;  /* 0x0000000d06a27c11 */ /* 0x000fe200088f0c00 */
[----:B------:R-:W-:Y:S02]  /*1880*/  @!P2 IMAD.X R0, RZ, RZ, R12, P0 ;  /* 0x000000ffff00a224 */ /* 0x000fe400000e060c */
[----:B------:R-:W-:Y:S02]  /*1890*/  @!P3 IMAD R7, R12, R18, RZ ;  /* 0x000000120c07b224 */ /* 0x000fe400078e02ff */
[----:B------:R-:W-:Y:S01]  /*18a0*/  IMAD R3, R22, UR9, R3 ;  /* 0x0000000916037c24 */ /* 0x000fe2000f8e0203 */
[----:B------:R-:W-:Y:S01]  /*18b0*/  LEA R30, P0, R4, UR10, 0x1 ;  /* 0x0000000a041e7c11 */ /* 0x000fe2000f8008ff */
[----:B------:R-:W-:Y:S01]  /*18c0*/  IMAD.IADD R5, R5, 0x1, R14 ;  /* 0x0000000105057824 */ /* 0x000fe200078e020e */
[----:B------:R-:W1:Y:S01]  /*18d0*/  @!P6 LDC.64 R22, c[0x0][0x3b0] ;  /* 0x0000ec00ff16eb82 */ /* 0x000e620000000a00 */
[----:B------:R-:W-:Y:S02]  /*18e0*/  @!P2 IMAD R0, R0, R20, RZ ;  /* 0x000000140000a224 */ /* 0x000fe400078e02ff */
[----:B------:R-:W-:-:S02]  /*18f0*/  @!P3 IMAD R6, R13, R19, R7 ;  /* 0x000000130d06b224 */ /* 0x000fc400078e0207 */
[----:B------:R-:W-:Y:S01]  /*1900*/  @!P3 IMAD.WIDE.U32 R10, R13, R18, R2 ;  /* 0x000000120d0ab225 */ /* 0x000fe200078e0002 */
[----:B------:R-:W-:Y:S01]  /*1910*/  LEA.HI.X R29, R4, UR11, R5, 0x1, P0 ;  /* 0x0000000b041d7c11 */ /* 0x000fe200080f0c05 */
[----:B------:R-:W-:Y:S01]  /*1920*/  UMOV UR4, 0x400 ;  /* 0x0000040000047882 */ /* 0x000fe20000000000 */
[----:B------:R-:W2:Y:S01]  /*1930*/  @!P5 LDC.64 R18, c[0x0][0x3b0] ;  /* 0x0000ec00ff12db82 */ /* 0x000ea20000000a00 */
[----:B------:R-:W-:Y:S02]  /*1940*/  @!P2 IMAD R4, R8, R21, R0 ;  /* 0x000000150804a224 */ /* 0x000fe400078e0200 */
[----:B------:R-:W-:Y:S01]  /*1950*/  @!P3 IMAD.IADD R0, R11, 0x1, R6 ;  /* 0x000000010b00b824 */ /* 0x000fe200078e0206 */
[----:B------:R-:W-:Y:S01]  /*1960*/  @!P3 LEA R6, P0, R10, R24, 0x1 ;  /* 0x000000180a06b211 */ /* 0x000fe200078008ff */
[----:B------:R-:W-:Y:S01]  /*1970*/  @!P2 IMAD.WIDE.U32 R8, R8, R20, R2 ;  /* 0x000000140808a225 */ /* 0x000fe200078e0002 */
[----:B----4-:R-:W-:Y:S02]  /*1980*/  ULEA UR5, UR5, UR4, 0x18 ;  /* 0x0000000405057291 */ /* 0x010fe4000f8ec0ff */
[----:B------:R-:W-:Y:S01]  /*1990*/  @!P3 LEA.HI.X R7, R10, R25, R0, 0x1, P0 ;  /* 0x000000190a07b211 */ /* 0x000fe200000f0c00 */
[----:B------:R-:W-:Y:S01]  /*19a0*/  @!P2 IMAD.IADD R0, R9, 0x1, R4 ;  /* 0x000000010900a824 */ /* 0x000fe200078e0204 */
[----:B------:R-:W-:Y:S01]  /*19b0*/  @!P6 IADD3 R11, P0, PT, R13, 0x40, RZ ;  /* 0x000000400d0be810 */ /* 0x000fe20007f1e0ff */
[----:B------:R-:W3:Y:S01]  /*19c0*/  @!P6 LDC.64 R20, c[0x0][0x380] ;  /* 0x0000e000ff14eb82 */ /* 0x000ee20000000a00 */
[----:B------:R-:W-:-:S02]  /*19d0*/  @!P2 LEA R4, P1, R8, R26, 0x1 ;  /* 0x0000001a0804a211 */ /* 0x000fc400078208ff */
[----:B------:R-:W-:Y:S02]  /*19e0*/  LEA R230, R230, UR5, 0x1 ;  /* 0x00000005e6e67c11 */ /* 0x000fe4000f8e08ff */
[----:B------:R-:W-:Y:S01]  /*19f0*/  @!P2 LEA.HI.X R5, R8, R27, R0, 0x1, P1 ;  /* 0x0000001b0805a211 */ /* 0x000fe200008f0c00 */
[----:B------:R-:W-:Y:S01]  /*1a00*/  @!P6 IMAD.X R0, RZ, RZ, R12, P0 ;  /* 0x000000ffff00e224 */ /* 0x000fe200000e060c */
[----:B------:R-:W-:Y:S01]  /*1a10*/  @!P5 IADD3 R10, P0, PT, R13, 0x60, RZ ;  /* 0x000000600d0ad810 */ /* 0x000fe20007f1e0ff */
[----:B------:R-:W-:Y:S01]  /*1a20*/  IMAD R13, R176, -0x40, R72 ;  /* 0xffffffc0b00d7824 */ /* 0x000fe200078e0248 */
[----:B------:R-:W4:Y:S01]  /*1a30*/  @!P5 LDC.64 R24, c[0x0][0x380] ;  /* 0x0000e000ff18db82 */ /* 0x000f220000000a00 */
[----:B------:R-:W-:Y:S01]  /*1a40*/  @!PT LDS RZ, [RZ] ;  /* 0x00000000fffff984 */ /* 0x000fe20000000800 */
[----:B------:R-:W-:Y:S01]  /*1a50*/  @!PT LDS RZ, [RZ] ;  /* 0x00000000fffff984 */ /* 0x000fe20000000800 */
[----:B------:R-:W-:Y:S01]  /*1a60*/  @!PT LDS RZ, [RZ] ;  /* 0x00000000fffff984 */ /* 0x000fe20000000800 */
[----:B------:R-:W-:Y:S01]  /*1a70*/  @!P3 LDGSTS.E.BYPASS.LTC128B.128 [R230], desc[UR14][R6.64] ;  /* 0x0000000006e6bfae */ /* 0x000fe2000b981a0e */
[----:B-1----:R-:W-:-:S03]  /*1a80*/  @!P6 IMAD R0, R0, R22, RZ ;  /* 0x000000160000e224 */ /* 0x002fc600078e02ff */
[----:B------:R-:W-:Y:S01]  /*1a90*/  @!P3 LDGSTS.E.BYPASS.LTC128B.128 [R230+0x2000], desc[UR14][R6.64+0x40] ;  /* 0x0200004006e6bfae */ /* 0x000fe2000b981a0e */
[----:B------:R-:W-:-:S03]  /*1aa0*/  ISETP.GE.AND P4, PT, R160, R13, PT ;  /* 0x0000000da000720c */ /* 0x000fc60003f86270 */
[----:B------:R1:W-:Y:S01]  /*1ab0*/  @!P3 LDGSTS.E.BYPASS.LTC128B.128 [R230+0x4000], desc[UR14][R6.64+0x80] ;  /* 0x0400008006e6bfae */ /* 0x0003e2000b981a0e */
[----:B------:R-:W-:Y:S01]  /*1ac0*/  ISETP.GE.AND P3, PT, R28, R13, PT ;  /* 0x0000000d1c00720c */ /* 0x000fe20003f66270 */
[C---:B------:R-:W-:Y:S01]  /*1ad0*/  IMAD.SHL.U32 R159, R31.reuse, 0x40, RZ ;  /* 0x000000401f9f7824 */ /* 0x040fe200078e00ff */
[----:B------:R-:W-:Y:S01]  /*1ae0*/  SHF.L.U64.HI R158, R31, 0x6, R32 ;  /* 0x000000061f9e7819 */ /* 0x000fe20000010220 */
[----:B------:R-:W-:Y:S01]  /*1af0*/  @!P2 LDGSTS.E.BYPASS.LTC128B.128 [R230+0x800], desc[UR14][R4.64] ;  /* 0x0080000004e6afae */ /* 0x000fe2000b981a0e */
[--C-:B------:R-:W-:Y:S02]  /*1b00*/  @!P5 IMAD.MOV.U32 R14, RZ, RZ, R2.reuse ;  /* 0x000000ffff0ed224 */ /* 0x100fe400078e0002 */
[--C-:B------:R-:W-:Y:S01]  /*1b10*/  @!P5 IMAD.MOV.U32 R15, RZ, RZ, R3.reuse ;  /* 0x000000ffff0fd224 */ /* 0x100fe200078e0003 */
[----:B------:R-:W-:Y:S01]  /*1b20*/  @!P2 LDGSTS.E.BYPASS.LTC128B.128 [R230+0x2800], desc[UR14][R4.64+0x40] ;  /* 0x0280004004e6afae */ /* 0x000fe2000b981a0e */
[----:B------:R-:W-:-:S03]  /*1b30*/  @!P6 IMAD.WIDE.U32 R8, R11, R22, R2 ;  /* 0x000000160b08e225 */ /* 0x000fc600078e0002 */
[----:B------:R5:W-:Y:S01]  /*1b40*/  @!P2 LDGSTS.E.BYPASS.LTC128B.128 [R230+0x4800], desc[UR14][R4.64+0x80] ;  /* 0x0480008004e6afae */ /* 0x000be2000b981a0e */
[----:B------:R-:W-:-:S04]  /*1b50*/  IMAD.WIDE.U32 R2, R159, R176, RZ ;  /* 0x000000b09f027225 */ /* 0x000fc800078e00ff */
[----:B------:R-:W-:Y:S02]  /*1b60*/  IMAD.SHL.U32 R156, R31, 0x20, RZ ;  /* 0x000000201f9c7824 */ /* 0x000fe400078e00ff */
[----:B-1----:R-:W-:Y:S02]  /*1b70*/  @!P6 IMAD R7, R11, R23, R0 ;  /* 0x000000170b07e224 */ /* 0x002fe400078e0200 */
[----:B------:R-:W-:-:S04]  /*1b80*/  @!P5 IMAD.X R0, RZ, RZ, R12, P0 ;  /* 0x000000ffff00d224 */ /* 0x000fc800000e060c */
[----:B--2---:R-:W-:Y:S01]  /*1b90*/  @!P5 IMAD R0, R0, R18, RZ ;  /* 0x000000120000d224 */ /* 0x004fe200078e02ff */
[----:B------:R-:W-:Y:S01]  /*1ba0*/  SHF.L.U64.HI R157, R31, 0x5, R32 ;  /* 0x000000051f9d7819 */ /* 0x000fe20000010220 */
[----:B-----5:R-:W-:Y:S02]  /*1bb0*/  IMAD R4, R158, R176, RZ ;  /* 0x000000b09e047224 */ /* 0x020fe400078e02ff */
[----:B------:R-:W-:Y:S02]  /*1bc0*/  @!P5 IMAD R12, R10, R19, R0 ;  /* 0x000000130a0cd224 */ /* 0x000fe400078e0200 */
[----:B------:R-:W-:Y:S01]  /*1bd0*/  IMAD.IADD R0, R3, 0x1, R4 ;  /* 0x0000000103007824 */ /* 0x000fe200078e0204 */
[----:B------:R-:W-:Y:S01]  /*1be0*/  @!P3 IADD3 R3, P0, PT, R156, R2, RZ ;  /* 0x000000029c03b210 */ /* 0x000fe20007f1e0ff */
[----:B------:R-:W-:Y:S01]  /*1bf0*/  @!P6 IMAD.IADD R7, R9, 0x1, R7 ;  /* 0x000000010907e824 */ /* 0x000fe200078e0207 */
[----:B------:R-:W-:Y:S01]  /*1c00*/  @!P4 LEA R4, P1, R2, R164, 0x1 ;  /* 0x000000a40204c211 */ /* 0x000fe200078208ff */
[----:B------:R-:W-:Y:S01]  /*1c10*/  @!P5 IMAD.WIDE.U32 R10, R10, R18, R14 ;  /* 0x000000120a0ad225 */ /* 0x000fe200078e000e */
[----:B---3--:R-:W-:-:S02]  /*1c20*/  @!P6 LEA R6, P2, R8, R20, 0x1 ;  /* 0x000000140806e211 */ /* 0x008fc400078408ff */
[--C-:B------:R-:W-:Y:S01]  /*1c30*/  @!P4 LEA.HI.X R5, R2, R162, R0.reuse, 0x1, P1 ;  /* 0x000000a20205c211 */ /* 0x100fe200008f0c00 */
[----:B------:R-:W-:Y:S01]  /*1c40*/  @!P3 IMAD.X R9, R157, 0x1, R0, P0 ;  /* 0x000000019d09b824 */ /* 0x000fe200000e0600 */
[----:B------:R-:W-:Y:S01]  /*1c50*/  @!P6 LEA.HI.X R7, R8, R21, R7, 0x1, P2 ;  /* 0x000000150807e211 */ /* 0x000fe200010f0c07 */
[----:B------:R-:W-:Y:S01]  /*1c60*/  @!P5 IMAD.IADD R0, R11, 0x1, R12 ;  /* 0x000000010b00d824 */ /* 0x000fe200078e020c */
[C---:B------:R-:W-:Y:S02]  /*1c70*/  @!P3 LEA R8, P0, R3.reuse, R164, 0x1 ;  /* 0x000000a40308b211 */ /* 0x040fe400078008ff */
[C---:B----4-:R-:W-:Y:S01]  /*1c80*/  @!P5 LEA R2, P1, R10.reuse, R24, 0x1 ;  /* 0x000000180a02d211 */ /* 0x050fe200078208ff */
[----:B------:R-:W-:Y:S01]  /*1c90*/  @!P6 LDGSTS.E.BYPASS.LTC128B.128 [R230+0x1000], desc[UR14][R6.64] ;  /* 0x0100000006e6efae */ /* 0x000fe2000b981a0e */
[----:B------:R-:W-:Y:S02]  /*1ca0*/  @!P3 LEA.HI.X R9, R3, R162, R9, 0x1, P0 ;  /* 0x000000a20309b211 */ /* 0x000fe400000f0c09 */
[----:B------:R-:W-:Y:S01]  /*1cb0*/  @!P5 LEA.HI.X R3, R10, R25, R0, 0x1, P1 ;  /* 0x000000190a03d211 */ /* 0x000fe200008f0c00 */
[----:B------:R-:W-:Y:S04]  /*1cc0*/  @!P6 LDGSTS.E.BYPASS.LTC128B.128 [R230+0x3000], desc[UR14][R6.64+0x40] ;  /* 0x0300004006e6efae */ /* 0x000fe8000b981a0e */
[----:B------:R-:W-:Y:S04]  /*1cd0*/  @!P6 LDGSTS.E.BYPASS.LTC128B.128 [R230+0x5000], desc[UR14][R6.64+0x80] ;  /* 0x0500008006e6efae */ /* 0x000fe8000b981a0e */
[----:B------:R-:W-:Y:S04]  /*1ce0*/  @!P5 LDGSTS.E.BYPASS.LTC128B.128 [R230+0x1800], desc[UR14][R2.64] ;  /* 0x0180000002e6dfae */ /* 0x000fe8000b981a0e */
[----:B------:R-:W-:Y:S04]  /*1cf0*/  @!P5 LDGSTS.E.BYPASS.LTC128B.128 [R230+0x3800], desc[UR14][R2.64+0x40] ;  /* 0x0380004002e6dfae */ /* 0x000fe8000b981a0e */
[----:B------:R1:W-:Y:S04]  /*1d00*/  @!P5 LDGSTS.E.BYPASS.LTC128B.128 [R230+0x5800], desc[UR14][R2.64+0x80] ;  /* 0x0580008002e6dfae */ /* 0x0003e8000b981a0e */
[----:B------:R-:W-:Y:S04]  /*1d10*/  @!P4 LDGSTS.E.BYPASS.LTC128B.128 [R230+0x6000], desc[UR14][R4.64] ;  /* 0x0600000004e6cfae */ /* 0x000fe8000b981a0e */
[----:B------:R-:W-:Y:S04]  /*1d20*/  @!P4 LDGSTS.E.BYPASS.LTC128B.128 [R230+0x7000], desc[UR14][R4.64+0x40] ;  /* 0x0700004004e6cfae */ /* 0x000fe8000b981a0e */
[----:B------:R2:W-:Y:S04]  /*1d30*/  @!P4 LDGSTS.E.BYPASS.LTC128B.128 [R230+0x8000], desc[UR14][R4.64+0x80] ;  /* 0x0800008004e6cfae */ /* 0x0005e8000b981a0e */
[----:B------:R-:W-:Y:S04]  /*1d40*/  @!P3 LDGSTS.E.BYPASS.LTC128B.128 [R230+0x6800], desc[UR14][R8.64] ;  /* 0x0680000008e6bfae */ /* 0x000fe8000b981a0e */
[----:B------:R-:W-:Y:S04]  /*1d50*/  @!P3 LDGSTS.E.BYPASS.LTC128B.128 [R230+0x7800], desc[UR14][R8.64+0x40] ;  /* 0x0780004008e6bfae */ /* 0x000fe8000b981a0e */
[----:B------:R3:W-:Y:S04]  /*1d60*/  @!P3 LDGSTS.E.BYPASS.LTC128B.128 [R230+0x8800], desc[UR14][R8.64+0x80] ;  /* 0x0880008008e6bfae */ /* 0x0007e8000b981a0e */
[----:B------:R-:W0:Y:S01]  /*1d70*/  LDGDEPBAR ;  /* 0x00000000000079af */ /* 0x000e220000000000 */
[----:B------:R-:W-:Y:S01]  /*1d80*/  ISETP.GE.AND P2, PT, R28, R13, PT ;  /* 0x0000000d1c00720c */ /* 0x000fe20003f46270 */
[C---:B-1----:R-:W-:Y:S01]  /*1d90*/  IMAD.SHL.U32 R2, R16.reuse, 0x40, RZ ;  /* 0x0000004010027824 */ /* 0x042fe200078e00ff */
[----:B------:R-:W-:Y:S01]  /*1da0*/  SHF.L.U64.HI R0, R16, 0x6, R17 ;  /* 0x0000000610007819 */ /* 0x000fe20000010211 */
[----:B------:R-:W-:-:S02]  /*1db0*/  IMAD.SHL.U32 R18, R220, 0x20, RZ ;  /* 0x00000020dc127824 */ /* 0x000fc400078e00ff */
[----:B------:R-:W-:-:S04]  /*1dc0*/  IMAD.WIDE.U32 R2, R2, R176, RZ ;  /* 0x000000b002027225 */ /* 0x000fc800078e00ff */
[----:B------:R-:W-:Y:S01]  /*1dd0*/  IMAD R0, R0, R176, RZ ;  /* 0x000000b000007224 */ /* 0x000fe200078e02ff */
[----:B------:R-:W-:Y:S02]  /*1de0*/  LOP3.LUT R6, R18, 0xc0, RZ, 0xc0, !PT ;  /* 0x000000c012067812 */ /* 0x000fe400078ec0ff */
[----:B--2---:R-:W-:Y:S01]  /*1df0*/  LOP3.LUT R5, R186, 0x18, RZ, 0xc0, !PT ;  /* 0x00000018ba057812 */ /* 0x004fe200078ec0ff */
[----:B------:R-:W-:Y:S01]  /*1e00*/  IMAD.IADD R0, R3, 0x1, R0 ;  /* 0x0000000103007824 */ /* 0x000fe200078e0200 */
[----:B------:R-:W-:Y:S01]  /*1e10*/  @!P2 LEA R3, P0, R16, R2, 0x5 ;  /* 0x000000021003a211 */ /* 0x000fe200078028ff */
[----:B------:R-:W-:-:S04]  /*1e20*/  DEPBAR.LE SB0, 0x0 ;  /* 0x000080000000791a */ /* 0x000fc80000000000 */
[----:B------:R-:W-:Y:S01]  /*1e30*/  BAR.SYNC.DEFER_BLOCKING 0x0 ;  /* 0x0000000000007b1d */ /* 0x000fe20000010000 */
[----:B------:R-:W-:Y:S01]  /*1e40*/  @!P4 LEA R4, P1, R2, R30, 0x1 ;  /* 0x0000001e0204c211 */ /* 0x000fe200078208ff */
[----:B------:R-:W-:Y:S01]  /*1e50*/  IMAD.SHL.U32 R15, R220, 0x10, RZ ;  /* 0x00000010dc0f7824 */ /* 0x000fe200078e00ff */
[----:B------:R-:W-:Y:S02]  /*1e60*/  LOP3.LUT R14, R6, R5, RZ, 0xfc, !PT ;  /* 0x00000005060e7212 */ /* 0x000fe400078efcff */
[----:B------:R-:W-:Y:S02]  /*1e70*/  @!P2 LEA.HI.X R6, R16, R0, R17, 0x5, P0 ;  /* 0x000000001006a211 */ /* 0x000fe400000f2c11 */
[----:B------:R-:W-:Y:S02]  /*1e80*/  @!P4 LEA.HI.X R5, R2, R29, R0, 0x1, P1 ;  /* 0x0000001d0205c211 */ /* 0x000fe400008f0c00 */
[----:B------:R-:W-:Y:S02]  /*1e90*/  LOP3.LUT R0, R18, 0x20, RZ, 0xc0, !PT ;  /* 0x0000002012007812 */ /* 0x000fe400078ec0ff */
[----:B---3--:R-:W-:-:S02]  /*1ea0*/  LOP3.LUT R8, R220, 0x8, RZ, 0xc0, !PT ;  /* 0x00000008dc087812 */ /* 0x008fc400078ec0ff */
[----:B------:R-:W-:Y:S02]  /*1eb0*/  LOP3.LUT R9, R0, 0x100, R15, 0xf8, !PT ;  /* 0x0000010000097812 */ /* 0x000fe400078ef80f */
[----:B------:R-:W-:Y:S02]  /*1ec0*/  LOP3.LUT R8, R14, R8, RZ, 0x3c, !PT ;  /* 0x000000080e087212 */ /* 0x000fe400078e3cff */
[----:B------:R-:W-:Y:S02]  /*1ed0*/  LOP3.LUT R7, R15, 0x3e00, RZ, 0xc0, !PT ;  /* 0x00003e000f077812 */ /* 0x000fe400078ec0ff */
[----:B------:R-:W-:Y:S02]  /*1ee0*/  LOP3.LUT R75, R18, 0x120, RZ, 0xc0, !PT ;  /* 0x00000120124b7812 */ /* 0x000fe400078ec0ff */
[----:B------:R-:W-:Y:S02]  /*1ef0*/  LOP3.LUT R74, R14, 0x8, R185, 0x78, !PT ;  /* 0x000000080e4a7812 */ /* 0x000fe400078e78b9 */
[C---:B------:R-:W-:Y:S01]  /*1f00*/  @!P2 LEA R2, P0, R3.reuse, R30, 0x1 ;  /* 0x0000001e0302a211 */ /* 0x040fe200078008ff */
[----:B------:R-:W-:Y:S01]  /*1f10*/  IMAD.IADD R16, R8, 0x1, R9 ;  /* 0x0000000108107824 */ /* 0x000fe200078e0209 */
[----:B------:R-:W-:Y:S01]  /*1f20*/  IADD3 R0, PT, PT, R74, R75, R7 ;  /* 0x0000004b4a007210 */ /* 0x000fe20007ffe007 */
[----:B------:R-:W-:Y:S01]  /*1f30*/  STL [R1+0x3c], R164 ;  /* 0x00003ca401007387 */ /* 0x000fe20000100800 */
[----:B------:R-:W-:-:S03]  /*1f40*/  @!P2 LEA.HI.X R3, R3, R29, R6, 0x1, P0 ;  /* 0x0000001d0303a211 */ /* 0x000fc600000f0c06 */
[----:B------:R-:W-:Y:S01]  /*1f50*/  STL [R1+0x38], R162 ;  /* 0x000038a201007387 */ /* 0x000fe20000100800 */
[----:B------:R-:W-:-:S03]  /*1f60*/  LEA R17, R0, UR5, 0x1 ;  /* 0x0000000500117c11 */ /* 0x000fc6000f8e08ff */
[----:B------:R-:W-:Y:S01]  /*1f70*/  @!PT LDS RZ, [RZ] ;  /* 0x00000000fffff984 */ /* 0x000fe20000000800 */
[----:B------:R-:W-:Y:S01]  /*1f80*/  @!PT LDS RZ, [RZ] ;  /* 0x00000000fffff984 */ /* 0x000fe20000000800 */
[----:B------:R-:W-:Y:S01]  /*1f90*/  @!PT LDS RZ, [RZ] ;  /* 0x00000000fffff984 */ /* 0x000fe20000000800 */
[----:B------:R-:W-:Y:S01]  /*1fa0*/  @!P4 LDGSTS.E.BYPASS.LTC128B.128 [R230+0x9000], desc[UR14][R4.64] ;  /* 0x0900000004e6cfae */ /* 0x000fe2000b981a0e */
[----:B------:R-:W-:-:S03]  /*1fb0*/  LEA R16, R16, UR5, 0x1 ;  /* 0x0000000510107c11 */ /* 0x000fc6000f8e08ff */
[----:B------:R-:W-:Y:S04]  /*1fc0*/  STL [R1+0x48], R30 ;  /* 0x0000481e01007387 */ /* 0x000fe80000100800 */
[----:B------:R-:W-:Y:S04]  /*1fd0*/  @!P4 LDGSTS.E.BYPASS.LTC128B.128 [R230+0xa000], desc[UR14][R4.64+0x40] ;  /* 0x0a00004004e6cfae */ /* 0x000fe8000b981a0e */
[----:B------:R-:W-:Y:S04]  /*1fe0*/  STL [R1+0x44], R29 ;  /* 0x0000441d01007387 */ /* 0x000fe80000100800 */
[----:B------:R-:W-:Y:S04]  /*1ff0*/  @!P4 LDGSTS.E.BYPASS.LTC128B.128 [R230+0xb000], desc[UR14][R4.64+0x80] ;  /* 0x0b00008004e6cfae */ /* 0x000fe8000b981a0e */
[----:B------:R-:W-:Y:S04]  /*2000*/  STL [R1+0x1c], R18 ;  /* 0x00001c1201007387 */ /* 0x000fe80000100800 */
[----:B------:R-:W-:Y:S04]  /*2010*/  @P4 STS.128 [R230+0x9000], RZ ;  /* 0x009000ffe6004388 */ /* 0x000fe80000000c00 */
[----:B------:R-:W-:Y:S04]  /*2020*/  @P4 STS.128 [R230+0xa000], RZ ;  /* 0x00a000ffe6004388 */ /* 0x000fe80000000c00 */
[----:B------:R-:W-:Y:S04]  /*2030*/  @P4 STS.128 [R230+0xb000], RZ ;  /* 0x00b000ffe6004388 */ /* 0x000fe80000000c00 */
[----:B------:R-:W-:Y:S04]  /*2040*/  @P2 STS.128 [R230+0x9800], RZ ;  /* 0x009800ffe6002388 */ /* 0x000fe80000000c00 */
[----:B------:R-:W-:Y:S04]  /*2050*/  @P2 STS.128 [R230+0xa800], RZ ;  /* 0x00a800ffe6002388 */ /* 0x000fe80000000c00 */
[----:B------:R-:W-:Y:S04]  /*2060*/  @P2 STS.128 [R230+0xb800], RZ ;  /* 0x00b800ffe6002388 */ /* 0x000fe80000000c00 */
[----:B------:R-:W-:Y:S04]  /*2070*/  STL [R1+0x4], R14 ;  /* 0x0000040e01007387 */ /* 0x000fe80000100800 */
[----:B------:R-:W-:Y:S01]  /*2080*/  @!PT LDS RZ, [RZ] ;  /* 0x00000000fffff984 */ /* 0x000fe20000000800 */
[----:B------:R-:W-:Y:S01]  /*2090*/  @!PT LDS RZ, [RZ] ;  /* 0x00000000fffff984 */ /* 0x000fe20000000800 */
[----:B------:R-:W-:Y:S01]  /*20a0*/  @!PT LDS RZ, [RZ] ;  /* 0x00000000fffff984 */ /* 0x000fe20000000800 */
[----:B------:R-:W-:Y:S04]  /*20b0*/  @!P2 LDGSTS.E.BYPASS.LTC128B.128 [R230+0x9800], desc[UR14][R2.64] ;  /* 0x0980000002e6afae */ /* 0x000fe8000b981a0e */
[----:B------:R-:W-:Y:S04]  /*20c0*/  STL [R1+0x24], R9 ;  /* 0x0000240901007387 */ /* 0x000fe80000100800 */
[----:B------:R-:W-:Y:S04]  /*20d0*/  @!P2 LDGSTS.E.BYPASS.LTC128B.128 [R230+0xa800], desc[UR14][R2.64+0x40] ;  /* 0x0a80004002e6afae */ /* 0x000fe8000b981a0e */
[----:B------:R-:W-:Y:S04]  /*20e0*/  STL [R1+0x8], R8 ;  /* 0x0000080801007387 */ /* 0x000fe80000100800 */
[----:B------:R1:W-:Y:S04]  /*20f0*/  @!P2 LDGSTS.E.BYPASS.LTC128B.128 [R230+0xb800], desc[UR14][R2.64+0x80] ;  /* 0x0b80008002e6afae */ /* 0x0003e8000b981a0e */
[----:B------:R-:W-:Y:S04]  /*2100*/  LDSM.16.M88.4 R12, [R17] ;  /* 0x00000000110c783b */ /* 0x000fe80000000200 */
[----:B------:R-:W2:Y:S04]  /*2110*/  LDSM.16.M88.4 R20, [R16+0x6000] ;  /* 0x006000001014783b */ /* 0x000ea80000000200 */
[----:B------:R-:W3:Y:S04]  /*2120*/  LDSM.16.M88.4 R8, [R17+0x1000] ;  /* 0x001000001108783b */ /* 0x000ee80000000200 */
[----:B------:R-:W4:Y:S04]  /*2130*/  LDSM.16.M88.4 R32, [R16+0x6400] ;  /* 0x006400001020783b */ /* 0x000f280000000200 */
[----:B------:R-:W5:Y:S04]  /*2140*/  LDSM.16.M88.4 R28, [R16+0x6800] ;  /* 0x00680000101c783b */ /* 0x000f680000000200 */
[----:B------:R-:W5:Y:S01]  /*2150*/  LDSM.16.M88.4 R24, [R16+0x6c00] ;  /* 0x006c00001018783b */ /* 0x000f620000000200 */
[----:B------:R-:W-:Y:S01]  /*2160*/  IMAD.MOV.U32 R0, RZ, RZ, 0x20 ;  /* 0x00000020ff007424 */ /* 0x000fe200078e00ff */
[----:B------:R-:W-:-:S02]  /*2170*/  LOP3.LUT P2, RZ, R220, 0x4, RZ, 0xc0, !PT ;  /* 0x00000004dcff7812 */ /* 0x000fc4000784c0ff */
[----:B------:R-:W-:Y:S01]  /*2180*/  LOP3.LUT R160, R160, 0x7, RZ, 0xc0, !PT ;  /* 0x00000007a0a07812 */ /* 0x000fe200078ec0ff */
[----:B------:R-:W0:Y:S01]  /*2190*/  LDGDEPBAR ;  /* 0x00000000000079af */ /* 0x000e220000000000 */
[----:B------:R-:W-:-:S05]  /*21a0*/  SEL R0, R0, 0xffffffe0, !P2 ;  /* 0xffffffe000007807 */ /* 0x000fca0005000000 */
[--C-:B-1----:R-:W-:Y:S02]  /*21b0*/  IMAD.IADD R2, R16, 0x1, R0.reuse ;  /* 0x0000000110027824 */ /* 0x102fe400078e0200 */
[----:B------:R-:W-:-:S03]  /*21c0*/  IMAD.IADD R3, R17, 0x1, R0 ;  /* 0x0000000111037824 */ /* 0x000fc600078e0200 */
[----:B------:R-:W-:Y:S04]  /*21d0*/  LDSM.16.M88.4 R56, [R2+0x6800] ;  /* 0x006800000238783b */ /* 0x000fe80000000200 */
[----:B------:R-:W-:Y:S04]  /*21e0*/  LDSM.16.M88.4 R4, [R3+0x1000] ;  /* 0x001000000304783b */ /* 0x000fe80000000200 */
[----:B------:R-:W1:Y:S01]  /*21f0*/  LDSM.16.M88.4 R52, [R2+0x6c00] ;  /* 0x006c00000234783b */ /* 0x000e620000000200 */
[-C--:B--2---:R-:W-:Y:S03]  /*2200*/  HMMA.16816.F32 R104, R12, R20.reuse, RZ ;  /* 0x000000140c68723c */ /* 0x084fe600000018ff */
[----:B------:R-:W-:Y:S04]  /*2210*/  LDSM.16.M88.4 R44, [R2+0x6000] ;  /* 0x00600000022c783b */ /* 0x000fe80000000200 */
[----:B------:R-:W-:Y:S01]  /*2220*/  LDSM.16.M88.4 R48, [R2+0x6400] ;  /* 0x006400000230783b */ /* 0x000fe20000000200 */
[C---:B---3--:R-:W-:Y:S08]  /*2230*/  HMMA.16816.F32 R80, R8.reuse, R20, RZ ;  /* 0x000000140850723c */ /* 0x048ff000000018ff */
[-C--:B------:R-:W-:Y:S08]  /*2240*/  HMMA.16816.F32 R76, R8, R22.reuse, RZ ;  /* 0x00000016084c723c */ /* 0x080ff000000018ff */
[----:B------:R-:W-:Y:S01]  /*2250*/  HMMA.16816.F32 R100, R12, R22, RZ ;  /* 0x000000160c64723c */ /* 0x000fe200000018ff */
[----:B------:R-:W2:Y:S07]  /*2260*/  LDSM.16.M88.4 R20, [R3] ;  /* 0x000000000314783b */ /* 0x000eae0000000200 */
[C---:B----4-:R-:W-:Y:S08]  /*2270*/  HMMA.16816.F32 R68, R8.reuse, R32, RZ ;  /* 0x000000200844723c */ /* 0x050ff000000018ff */
[C---:B-----5:R-:W-:Y:S08]  /*2280*/  HMMA.16816.F32 R60, R8.reuse, R28, RZ ;  /* 0x0000001c083c723c */ /* 0x060ff000000018ff */
[C---:B------:R-:W-:Y:S08]  /*2290*/  HMMA.16816.F32 R36, R8.reuse, R24, RZ ;  /* 0x000000180824723c */ /* 0x040ff000000018ff */
[C---:B------:R-:W-:Y:S08]  /*22a0*/  HMMA.16816.F32 R64, R8.reuse, R34, RZ ;  /* 0x000000220840723c */ /* 0x040ff000000018ff */
[C---:B------:R-:W-:Y:S08]  /*22b0*/  HMMA.16816.F32 R40, R8.reuse, R30, RZ ;  /* 0x0000001e0828723c */ /* 0x040ff000000018ff */
[----:B------:R-:W-:Y:S08]  /*22c0*/  HMMA.16816.F32 R8, R8, R26, RZ ;  /* 0x0000001a0808723c */ /* 0x000ff000000018ff */
[C---:B------:R-:W-:Y:S08]  /*22d0*/  HMMA.16816.F32 R88, R12.reuse, R28, RZ ;  /* 0x0000001c0c58723c */ /* 0x040ff000000018ff */
[C---:B------:R-:W-:Y:S08]  /*22e0*/  HMMA.16816.F32 R84, R12.reuse, R24, RZ ;  /* 0x000000180c54723c */ /* 0x040ff000000018ff */
[C---:B------:R-:W-:Y:S08]  /*22f0*/  HMMA.16816.F32 R144, R12.reuse, R26, RZ ;  /* 0x0000001a0c90723c */ /* 0x040ff000000018ff */
[C---:B------:R-:W-:Y:S08]  /*2300*/  HMMA.16816.F32 R92, R12.reuse, R32, RZ ;  /* 0x000000200c5c723c */ /* 0x040ff000000018ff */
[C---:B------:R-:W-:Y:S01]  /*2310*/  HMMA.16816.F32 R96, R12.reuse, R34, RZ ;  /* 0x000000220c60723c */ /* 0x040fe200000018ff */
[----:B------:R-:W-:Y:S07]  /*2320*/  LDSM.16.M88.4 R32, [R16+0x7800] ;  /* 0x007800001020783b */ /* 0x000fee0000000200 */
[----:B------:R-:W-:Y:S01]  /*2330*/  HMMA.16816.F32 R148, R12, R30, RZ ;  /* 0x0000001e0c94723c */ /* 0x000fe200000018ff */
[----:B------:R-:W-:Y:S04]  /*2340*/  LDSM.16.M88.4 R28, [R16+0x7c00] ;  /* 0x007c0000101c783b */ /* 0x000fe80000000200 */
[----:B------:R-:W-:Y:S03]  /*2350*/  LDSM.16.M88.4 R12, [R17+0x2000] ;  /* 0x00200000110c783b */ /* 0x000fe60000000200 */
[C---:B-1----:R-:W-:Y:S01]  /*2360*/  HMMA.16816.F32 R108, R4.reuse, R52, R36 ;  /* 0x00000034046c723c */ /* 0x042fe20000001824 */
[----:B------:R-:W-:Y:S07]  /*2370*/  LDSM.16.M88.4 R36, [R16+0x7400] ;  /* 0x007400001024783b */ /* 0x000fee0000000200 */
[C---:B------:R-:W-:Y:S01]  /*2380*/  HMMA.16816.F32 R116, R4.reuse, R58, R40 ;  /* 0x0000003a0474723c */ /* 0x040fe20000001828 */
[----:B------:R-:W-:Y:S07]  /*2390*/  LDSM.16.M88.4 R40, [R16+0x7000] ;  /* 0x007000001028783b */ /* 0x000fee0000000200 */
[----:B------:R-:W-:Y:S01]  /*23a0*/  HMMA.16816.F32 R24, R4, R54, R8 ;  /* 0x000000360418723c */ /* 0x000fe20000001808 */
[----:B------:R-:W1:Y:S07]  /*23b0*/  LDSM.16.M88.4 R8, [R17+0x3000] ;  /* 0x003000001108783b */ /* 0x000e6e0000000200 */
[----:B--2---:R-:W-:Y:S08]  /*23c0*/  HMMA.16816.F32 R152, R20, R56, R88 ;  /* 0x000000381498723c */ /* 0x004ff00000001858 */
[C---:B------:R-:W-:Y:S01]  /*23d0*/  HMMA.16816.F32 R140, R4.reuse, R44, R80 ;  /* 0x0000002c048c723c */ /* 0x040fe20000001850 */
[----:B------:R-:W-:Y:S07]  /*23e0*/  LDSM.16.M88.4 R80, [R2+0x7400] ;  /* 0x007400000250783b */ /* 0x000fee0000000200 */
[C---:B------:R-:W-:Y:S08]  /*23f0*/  HMMA.16816.F32 R128, R4.reuse, R48, R68 ;  /* 0x000000300480723c */ /* 0x040ff00000001844 */
[C---:B------:R-:W-:Y:S01]  /*2400*/  HMMA.16816.F32 R120, R4.reuse, R56, R60 ;  /* 0x000000380478723c */ /* 0x040fe2000000183c */
[----:B------:R-:W-:Y:S07]  /*2410*/  LDSM.16.M88.4 R60, [R2+0x7000] ;  /* 0x00700000023c783b */ /* 0x000fee0000000200 */
[C---:B------:R-:W-:Y:S08]  /*2420*/  HMMA.16816.F32 R136, R4.reuse, R46, R76 ;  /* 0x0000002e0488723c */ /* 0x040ff0000000184c */
[-C--:B------:R-:W-:Y:S01]  /*2430*/  HMMA.16816.F32 R124, R4, R50.reuse, R64 ;  /* 0x00000032047c723c */ /* 0x080fe20000001840 */
[----:B------:R-:W-:Y:S07]  /*2440*/  LDSM.16.M88.4 R4, [R3+0x3000] ;  /* 0x003000000304783b */ /* 0x000fee0000000200 */
[C---:B------:R-:W-:Y:S01]  /*2450*/  HMMA.16816.F32 R88, R20.reuse, R50, R96 ;  /* 0x000000321458723c */ /* 0x040fe20000001860 */
[----:B------:R-:W2:Y:S07]  /*2460*/  LDSM.16.M88.4 R96, [R2+0x7800] ;  /* 0x007800000260783b */ /* 0x000eae0000000200 */
[C---:B------:R-:W-:Y:S08]  /*2470*/  HMMA.16816.F32 R132, R20.reuse, R48, R92 ;  /* 0x000000301484723c */ /* 0x040ff0000000185c */
[C---:B------:R-:W-:Y:S01]  /*2480*/  HMMA.16816.F32 R92, R20.reuse, R46, R100 ;  /* 0x0000002e145c723c */ /* 0x040fe20000001864 */
[----:B------:R-:W3:Y:S07]  /*2490*/  LDSM.16.M88.4 R100, [R2+0x7c00] ;  /* 0x007c00000264783b */ /* 0x000eee0000000200 */
[C---:B------:R-:W-:Y:S08]  /*24a0*/  HMMA.16816.F32 R112, R20.reuse, R44, R104 ;  /* 0x0000002c1470723c */ /* 0x040ff00000001868 */
[C---:B------:R-:W-:Y:S08]  /*24b0*/  HMMA.16816.F32 R104, R20.reuse, R52, R84 ;  /* 0x000000341468723c */ /* 0x040ff00000001854 */
[C---:B------:R-:W-:Y:S08]  /*24c0*/  HMMA.16816.F32 R84, R20.reuse, R58, R148 ;  /* 0x0000003a1454723c */ /* 0x040ff00000001894 */
[----:B------:R-:W-:Y:S08]  /*24d0*/  HMMA.16816.F32 R68, R20, R54, R144 ;  /* 0x000000361444723c */ /* 0x000ff00000001890 */
[C---:B-1----:R-:W-:Y:S08]  /*24e0*/  HMMA.16816.F32 R64, R8.reuse, R40, R140 ;  /* 0x000000280840723c */ /* 0x042ff0000000188c */
[C---:B------:R-:W-:Y:S08]  /*24f0*/  HMMA.16816.F32 R52, R8.reuse, R36, R128 ;  /* 0x000000240834723c */ /* 0x040ff00000001880 */
        /* <DEDUP_REMOVED lines=8> */
[----:B------:R-:W-:Y:S01]  /*2580*/  HMMA.16816.F32 R88, R12, R38, R88 ;  /* 0x000000260c58723c */ /* 0x000fe20000001858 */
[----:B------:R-:W-:Y:S07]  /*2590*/  LDSM.16.M88.4 R36, [R16+0x8400] ;  /* 0x008400001024783b */ /* 0x000fee0000000200 */
[----:B--2---:R-:W-:Y:S01]  /*25a0*/  HMMA.16816.F32 R120, R4, R98, R20 ;  /* 0x000000620478723c */ /* 0x004fe20000001814 */
[----:B------:R-:W2:Y:S07]  /*25b0*/  LDSM.16.M88.4 R20, [R17+0x5000] ;  /* 0x005000001114783b */ /* 0x000eae0000000200 */
[C---:B------:R-:W-:Y:S08]  /*25c0*/  HMMA.16816.F32 R112, R12.reuse, R40, R112 ;  /* 0x000000280c70723c */ /* 0x040ff00000001870 */
[C---:B------:R-:W-:Y:S01]  /*25d0*/  HMMA.16816.F32 R92, R12.reuse, R42, R92 ;  /* 0x0000002a0c5c723c */ /* 0x040fe2000000185c */
[----:B------:R-:W-:Y:S07]  /*25e0*/  LDSM.16.M88.4 R40, [R16+0x8c00] ;  /* 0x008c00001028783b */ /* 0x000fee0000000200 */
[C---:B------:R-:W-:Y:S08]  /*25f0*/  HMMA.16816.F32 R152, R12.reuse, R32, R152 ;  /* 0x000000200c98723c */ /* 0x040ff00000001898 */
[----:B------:R-:W-:Y:S01]  /*2600*/  HMMA.16816.F32 R84, R12, R34, R84 ;  /* 0x000000220c54723c */ /* 0x000fe20000001854 */
[----:B------:R-:W4:Y:S07]  /*2610*/  LDSM.16.M88.4 R32, [R16+0x8000] ;  /* 0x008000001020783b */ /* 0x000f2e0000000200 */
[C---:B------:R-:W-:Y:S08]  /*2620*/  HMMA.16816.F32 R136, R4.reuse, R60, R64 ;  /* 0x0000003c0488723c */ /* 0x040ff00000001840 */
[C---:B------:R-:W-:Y:S01]  /*2630*/  HMMA.16816.F32 R124, R4.reuse, R96, R44 ;  /* 0x00000060047c723c */ /* 0x040fe2000000182c */
[----:B------:R-:W5:Y:S07]  /*2640*/  LDSM.16.M88.4 R44, [R16+0x8800] ;  /* 0x00880000102c783b */ /* 0x000f6e0000000200 */
[----:B---3--:R-:W-:Y:S01]  /*2650*/  HMMA.16816.F32 R64, R4, R102, R8 ;  /* 0x000000660440723c */ /* 0x008fe20000001808 */
[----:B------:R-:W3:Y:S04]  /*2660*/  LDSM.16.M88.4 R8, [R17+0x4000] ;  /* 0x004000001108783b */ /* 0x000ee80000000200 */
[----:B------:R-:W-:Y:S03]  /*2670*/  LDSM.16.M88.4 R16, [R2+0x8400] ;  /* 0x008400000210783b */ /* 0x000fe60000000200 */
[C---:B------:R-:W-:Y:S08]  /*2680*/  HMMA.16816.F32 R144, R12.reuse, R28, R104 ;  /* 0x0000001c0c90723c */ /* 0x040ff00000001868 */
[----:B------:R-:W-:Y:S01]  /*2690*/  HMMA.16816.F32 R140, R12, R30, R68 ;  /* 0x0000001e0c8c723c */ /* 0x000fe20000001844 */
[----:B------:R-:W-:Y:S04]  /*26a0*/  LDSM.16.M88.4 R28, [R2+0x8000] ;  /* 0x00800000021c783b */ /* 0x000fe80000000200 */
[----:B------:R-:W-:Y:S03]  /*26b0*/  LDSM.16.M88.4 R12, [R3+0x4000] ;  /* 0x00400000030c783b */ /* 0x000fe60000000200 */
[C---:B------:R-:W-:Y:S08]  /*26c0*/  HMMA.16816.F32 R104, R4.reuse, R62, R56 ;  /* 0x0000003e0468723c */ /* 0x040ff00000001838 */
[C---:B------:R-:W-:Y:S08]  /*26d0*/  HMMA.16816.F32 R132, R4.reuse, R80, R52 ;  /* 0x000000500484723c */ /* 0x040ff00000001834 */
[C---:B------:R-:W-:Y:S01]  /*26e0*/  HMMA.16816.F32 R128, R4.reuse, R82, R48 ;  /* 0x000000520480723c */ /* 0x040fe20000001830 */
[----:B------:R-:W-:Y:S07]  /*26f0*/  LDSM.16.M88.4 R48, [R2+0x8800] ;  /* 0x008800000230783b */ /* 0x000fee0000000200 */
[----:B------:R-:W-:Y:S01]  /*2700*/  HMMA.16816.F32 R116, R4, R100, R76 ;  /* 0x000000640474723c */ /* 0x000fe2000000184c */
[----:B------:R-:W3:Y:S04]  /*2710*/  LDSM.16.M88.4 R4, [R3+0x5000] ;  /* 0x005000000304783b */ /* 0x000ee80000000200 */
[----:B------:R3:W3:Y:S01]  /*2720*/  LDSM.16.M88.4 R76, [R2+0x8c00] ;  /* 0x008c0000024c783b */ /* 0x0006e20000000200 */
[----:B------:R-:W-:-:S04]  /*2730*/  DEPBAR.LE SB0, 0x0 ;  /* 0x000080000000791a */ /* 0x000fc80000000000 */
[C---:B-1----:R-:W-:Y:S08]  /*2740*/  HMMA.16816.F32 R56, R24.reuse, R60, R112 ;  /* 0x0000003c1838723c */ /* 0x042ff00000001870 */
[C---:B------:R-:W-:Y:S08]  /*2750*/  HMMA.16816.F32 R52, R24.reuse, R62, R92 ;  /* 0x0000003e1834723c */ /* 0x040ff0000000185c */
[C---:B------:R-:W-:Y:S08]  /*2760*/  HMMA.16816.F32 R60, R24.reuse, R80, R108 ;  /* 0x00000050183c723c */ /* 0x040ff0000000186c */
[C---:B------:R-:W-:Y:S08]  /*2770*/  HMMA.16816.F32 R68, R24.reuse, R82, R88 ;  /* 0x000000521844723c */ /* 0x040ff00000001858 */
[C---:B------:R-:W-:Y:S08]  /*2780*/  HMMA.16816.F32 R80, R24.reuse, R96, R152 ;  /* 0x000000601850723c */ /* 0x040ff00000001898 */
[C---:B------:R-:W-:Y:S08]  /*2790*/  HMMA.16816.F32 R84, R24.reuse, R98, R84 ;  /* 0x000000621854723c */ /* 0x040ff00000001854 */
[C---:B------:R-:W-:Y:S08]  /*27a0*/  HMMA.16816.F32 R92, R24.reuse, R100, R144 ;  /* 0x00000064185c723c */ /* 0x040ff00000001890 */
[----:B------:R-:W-:Y:S08]  /*27b0*/  HMMA.16816.F32 R88, R24, R102, R140 ;  /* 0x000000661858723c */ /* 0x000ff0000000188c */
[C---:B--2---:R-:W-:Y:S08]  /*27c0*/  HMMA.16816.F32 R108, R20.reuse, R36, R132 ;  /* 0x00000024146c723c */ /* 0x044ff00000001884 */
[C---:B----4-:R-:W-:Y:S08]  /*27d0*/  HMMA.16816.F32 R100, R20.reuse, R32, R136 ;  /* 0x000000201464723c */ /* 0x050ff00000001888 */
[C---:B------:R-:W-:Y:S08]  /*27e0*/  HMMA.16816.F32 R104, R20.reuse, R34, R104 ;  /* 0x000000221468723c */ /* 0x040ff00000001868 */
[C---:B------:R-:W-:Y:S08]  /*27f0*/  HMMA.16816.F32 R112, R20.reuse, R38, R128 ;  /* 0x000000261470723c */ /* 0x040ff00000001880 */
[C---:B-----5:R-:W-:Y:S08]  /*2800*/  HMMA.16816.F32 R124, R20.reuse, R44, R124 ;  /* 0x0000002c147c723c */ /* 0x060ff0000000187c */
[C---:B------:R-:W-:Y:S08]  /*2810*/  HMMA.16816.F32 R120, R20.reuse, R46, R120 ;  /* 0x0000002e1478723c */ /* 0x040ff00000001878 */
[C---:B------:R-:W-:Y:S08]  /*2820*/  HMMA.16816.F32 R116, R20.reuse, R40, R116 ;  /* 0x000000281474723c */ /* 0x040ff00000001874 */
[----:B------:R-:W-:Y:S08]  /*2830*/  HMMA.16816.F32 R96, R20, R42, R64 ;  /* 0x0000002a1460723c */ /* 0x000ff00000001840 */
[----:B---3--:R-:W-:Y:S01]  /*2840*/  HMMA.16816.F32 R20, R8, R36, R60 ;  /* 0x000000240814723c */ /* 0x008fe2000000183c */
[----:B------:R-:W-:-:S07]  /*2850*/  LOP3.LUT R2, R185, 0x1f0, RZ, 0xc0, !PT ;  /* 0x000001f0b9027812 */ /* 0x000fce00078ec0ff */
[C---:B------:R-:W-:Y:S08]  /*2860*/  HMMA.16816.F32 R64, R8.reuse, R32, R56 ;  /* 0x000000200840723c */ /* 0x040ff00000001838 */
[C---:B------:R-:W-:Y:S08]  /*2870*/  HMMA.16816.F32 R32, R8.reuse, R34, R52 ;  /* 0x000000220820723c */ /* 0x040ff00000001834 */
[C---:B------:R-:W-:Y:S08]  /*2880*/  HMMA.16816.F32 R24, R8.reuse, R44, R80 ;  /* 0x0000002c0818723c */ /* 0x040ff00000001850 */
[C---:B------:R-:W-:Y:S08]  /*2890*/  HMMA.16816.F32 R36, R8.reuse, R38, R68 ;  /* 0x000000260824723c */ /* 0x040ff00000001844 */
[C---:B------:R-:W-:Y:S08]  /*28a0*/  HMMA.16816.F32 R44, R8.reuse, R46, R84 ;  /* 0x0000002e082c723c */ /* 0x040ff00000001854 */
[----:B------:R-:W-:Y:S01]  /*28b0*/  HMMA.16816.F32 R52, R8, R40, R92 ;  /* 0x000000280834723c */ /* 0x000fe2000000185c */
[----:B------:R-:W-:-:S07]  /*28c0*/  IADD3 R2, PT, PT, R160, R2, R161 ;  /* 0x00000002a0027210 */ /* 0x000fce0007ffe0a1 */
[----:B------:R-:W-:Y:S01]  /*28d0*/  HMMA.16816.F32 R8, R8, R42, R88 ;  /* 0x0000002a0808723c */ /* 0x000fe20000001858 */
[----:B------:R-:W-:-:S07]  /*28e0*/  IADD3 R3, PT, PT, R72, R163, -R73 ;  /* 0x000000a348037210 */ /* 0x000fce0007ffe849 */
[----:B------:R-:W-:Y:S01]  /*28f0*/  HMMA.16816.F32 R80, R4, R16, R108 ;  /* 0x000000100450723c */ /* 0x000fe2000000186c */
[----:B------:R-:W-:-:S07]  /*2900*/  IADD3 R222, PT, PT, R2, R72, -R222 ;  /* 0x0000004802de7210 */ /* 0x000fce0007ffe8de */
[----:B------:R-:W-:Y:S01]  /*2910*/  HMMA.16816.F32 R56, R4, R28, R100 ;  /* 0x0000001c0438723c */ /* 0x000fe20000001864 */
[----:B------:R-:W-:-:S07]  /*2920*/  IADD3 R2, PT, PT, R2, 0x1, R3 ;  /* 0x0000000102027810 */ /* 0x000fce0007ffe003 */
[C---:B------:R-:W-:Y:S08]  /*2930*/  HMMA.16816.F32 R60, R4.reuse, R30, R104 ;  /* 0x0000001e043c723c */ /* 0x040ff00000001868 */
[C---:B------:R-:W-:Y:S08]  /*2940*/  HMMA.16816.F32 R84, R4.reuse, R18, R112 ;  /* 0x000000120454723c */ /* 0x040ff00000001870 */
[C---:B------:R-:W-:Y:S08]  /*2950*/  HMMA.16816.F32 R124, R4.reuse, R48, R124 ;  /* 0x00000030047c723c */ /* 0x040ff0000000187c */
[C---:B------:R-:W-:Y:S08]  /*2960*/  HMMA.16816.F32 R120, R4.reuse, R50, R120 ;  /* 0x000000320478723c */ /* 0x040ff00000001878 */
[C---:B------:R-:W-:Y:S08]  /*2970*/  HMMA.16816.F32 R116, R4.reuse, R76, R116 ;  /* 0x0000004c0474723c */ /* 0x040ff00000001874 */
[----:B------:R-:W-:Y:S08]  /*2980*/  HMMA.16816.F32 R108, R4, R78, R96 ;  /* 0x0000004e046c723c */ /* 0x000ff00000001860 */
[----:B------:R-:W-:Y:S01]  /*2990*/  HMMA.16816.F32 R4, R12, R16, R20 ;  /* 0x000000100c04723c */ /* 0x000fe20000001814 */
[----:B------:R-:W-:Y:S01]  /*29a0*/  IMAD.SHL.U32 R16, R220, 0x2, RZ ;  /* 0x00000002dc107824 */ /* 0x000fe200078e00ff */
[----:B------:R-:W-:-:S04]  /*29b0*/  VIMNMX R223, PT, PT, R2, R72, PT ;  /* 0x0000004802df7248 */ /* 0x000fc80003fe0100 */
[----:B------:R-:W-:Y:S02]  /*29c0*/  LOP3.LUT R166, R16, 0x6, RZ, 0xc0, !PT ;  /* 0x0000000610a67812 */ /* 0x000fe400078ec0ff */
[C-C-:B------:R-:W-:Y:S02]  /*29d0*/  VIADDMNMX R225, R2.reuse, 0x8, R72.reuse, PT ;  /* 0x0000000802e17846 */ /* 0x140fe40003800148 */
[C-C-:B------:R-:W-:Y:S02]  /*29e0*/  VIADDMNMX R224, R2.reuse, 0x40, R72.reuse, PT ;  /* 0x0000004002e07846 */ /* 0x140fe40003800148 */
[----:B------:R-:W-:Y:S01]  /*29f0*/  VIADDMNMX R226, R2, 0x48, R72, PT ;  /* 0x0000004802e27846 */ /* 0x000fe20003800148 */
[----:B------:R-:W-:Y:S01]  /*2a00*/  IMAD R2, R176, 0x40, R166 ;  /* 0x00000040b0027824 */ /* 0x000fe200078e02a6 */
[C---:B------:R-:W-:Y:S08]  /*2a10*/  HMMA.16816.F32 R40, R12.reuse, R28, R64 ;  /* 0x0000001c0c28723c */ /* 0x040ff00000001840 */
[C---:B------:R-:W-:Y:S08]  /*2a20*/  HMMA.16816.F32 R32, R12.reuse, R30, R32 ;  /* 0x0000001e0c20723c */ /* 0x040ff00000001820 */
[----:B------:R-:W-:Y:S01]  /*2a30*/  HMMA.16816.F32 R28, R12, R18, R36 ;  /* 0x000000120c1c723c */ /* 0x000fe20000001824 */
[----:B------:R-:W-:-:S07]  /*2a40*/  VIADD R19, R222, 0x48 ;  /* 0x00000048de137836 */ /* 0x000fce0000000000 */
[----:B------:R-:W-:Y:S01]  /*2a50*/  HMMA.16816.F32 R24, R12, R48, R24 ;  /* 0x000000300c18723c */ /* 0x000fe20000001818 */
[----:B------:R-:W-:-:S07]  /*2a60*/  ISETP.GT.AND P1, PT, R19, R2, PT ;  /* 0x000000021300720c */ /* 0x000fce0003f24270 */
[C---:B------:R-:W-:Y:S08]  /*2a70*/  HMMA.16816.F32 R104, R12.reuse, R50, R44 ;  /* 0x000000320c68723c */ /* 0x040ff0000000182c */
[C---:B------:R-:W-:Y:S08]  /*2a80*/  HMMA.16816.F32 R96, R12.reuse, R76, R52 ;  /* 0x0000004c0c60723c */ /* 0x040ff00000001834 */
[----:B------:R-:W-:Y:S01]  /*2a90*/  HMMA.16816.F32 R88, R12, R78, R8 ;  /* 0x0000004e0c58723c */ /* 0x000fe20000001808 */
[----:B------:R-:W-:-:S02]  /*2aa0*/  VIADD R12, R2, 0x1 ;  /* 0x00000001020c7836 */ /* 0x000fc40000000000 */
[C---:B------:R-:W-:Y:S02]  /*2ab0*/  VIADD R11, R2.reuse, 0x8 ;  /* 0x00000008020b7836 */ /* 0x040fe40000000000 */
[----:B------:R-:W-:Y:S01]  /*2ac0*/  VIADD R10, R2, 0x9 ;  /* 0x00000009020a7836 */ /* 0x000fe20000000000 */
[----:B------:R-:W-:Y:S01]  /*2ad0*/  ISETP.GT.AND P0, PT, R19, R12, PT ;  /* 0x0000000c1300720c */ /* 0x000fe20003f04270 */
[----:B------:R-:W-:Y:S01]  /*2ae0*/  VIADD R20, R222, 0x40 ;  /* 0x00000040de147836 */ /* 0x000fe20000000000 */
[----:B------:R-:W-:Y:S01]  /*2af0*/  FSEL R67, R58, -INF , !P1 ;  /* 0xff8000003a437808 */ /* 0x000fe20004800000 */
[----:B------:R-:W-:Y:S01]  /*2b00*/  VIADD R3, R222, 0x8 ;  /* 0x00000008de037836 */ /* 0x000fe20000000000 */
[----:B------:R-:W-:Y:S02]  /*2b10*/  FSEL R66, R59, -INF , !P0 ;  /* 0xff8000003b427808 */ /* 0x000fe40004000000 */
[C---:B------:R-:W-:Y:S02]  /*2b20*/  ISETP.GT.AND P1, PT, R19.reuse, R11, PT ;  /* 0x0000000b1300720c */ /* 0x040fe40003f24270 */
[----:B------:R-:W-:-:S02]  /*2b30*/  ISETP.GT.AND P0, PT, R19, R10, PT ;  /* 0x0000000a1300720c */ /* 0x000fc40003f04270 */
[----:B------:R-:W-:Y:S02]  /*2b40*/  FSEL R65, R62, -INF , !P1 ;  /* 0xff8000003e417808 */ /* 0x000fe40004800000 */
[----:B------:R-:W-:Y:S02]  /*2b50*/  FSEL R64, R63, -INF , !P0 ;  /* 0xff8000003f407808 */ /* 0x000fe40004000000 */
[CC--:B------:R-:W-:Y:S02]  /*2b60*/  ISETP.GT.AND P4, PT, R20.reuse, R2.reuse, PT ;  /* 0x000000021400720c */ /* 0x0c0fe40003f84270 */
[C---:B------:R-:W-:Y:S02]  /*2b70*/  ISETP.GT.AND P1, PT, R3.reuse, R2, PT ;  /* 0x000000020300720c */ /* 0x040fe40003f24270 */
[-C--:B------:R-:W-:Y:S02]  /*2b80*/  ISETP.GT.AND P0, PT, R3, R12.reuse, PT ;  /* 0x0000000c0300720c */ /* 0x080fe40003f04270 */
[----:B------:R-:W-:Y:S01]  /*2b90*/  ISETP.GT.AND P3, PT, R20, R12, PT ;  /* 0x0000000c1400720c */ /* 0x000fe20003f64270 */
[----:B------:R-:W-:Y:S01]  /*2ba0*/  VIADD R9, R2, 0x10 ;  /* 0x0000001002097836 */ /* 0x000fe20000000000 */
[----:B------:R-:W-:Y:S01]  /*2bb0*/  FSEL R71, R56, -INF , !P4 ;  /* 0xff80000038477808 */ /* 0x000fe20006000000 */
[----:B------:R-:W-:Y:S01]  /*2bc0*/  VIADD R8, R2, 0x11 ;  /* 0x0000001102087836 */ /* 0x000fe20000000000 */
[----:B------:R-:W-:-:S02]  /*2bd0*/  FSEL R103, R42, -INF , !P1 ;  /* 0xff8000002a677808 */ /* 0x000fc40004800000 */
[----:B------:R-:W-:Y:S02]  /*2be0*/  FSEL R100, R43, -INF , !P0 ;  /* 0xff8000002b647808 */ /* 0x000fe40004000000 */
[----:B------:R-:W-:Y:S02]  /*2bf0*/  FSEL R70, R57, -INF , !P3 ;  /* 0xff80000039467808 */ /* 0x000fe40005800000 */
[CC--:B------:R-:W-:Y:S02]  /*2c00*/  ISETP.GT.AND P4, PT, R20.reuse, R11.reuse, PT ;  /* 0x0000000b1400720c */ /* 0x0c0fe40003f84270 */
[C---:B------:R-:W-:Y:S02]  /*2c10*/  ISETP.GT.AND P1, PT, R3.reuse, R11, PT ;  /* 0x0000000b0300720c */ /* 0x040fe40003f24270 */
[-C--:B------:R-:W-:Y:S02]  /*2c20*/  ISETP.GT.AND P0, PT, R3, R10.reuse, PT ;  /* 0x0000000a0300720c */ /* 0x080fe40003f04270 */
[----:B------:R-:W-:-:S02]  /*2c30*/  ISETP.GT.AND P3, PT, R20, R10, PT ;  /* 0x0000000a1400720c */ /* 0x000fc40003f64270 */
[----:B------:R-:W-:Y:S02]  /*2c40*/  FSEL R69, R60, -INF , !P4 ;  /* 0xff8000003c457808 */ /* 0x000fe40006000000 */
[----:B------:R-:W-:Y:S02]  /*2c50*/  FSEL R95, R34, -INF , !P1 ;  /* 0xff800000225f7808 */ /* 0x000fe40004800000 */
[----:B------:R-:W-:Y:S02]  /*2c60*/  FSEL R94, R35, -INF , !P0 ;  /* 0xff800000235e7808 */ /* 0x000fe40004000000 */
[----:B------:R-:W-:Y:S02]  /*2c70*/  FSEL R68, R61, -INF , !P3 ;  /* 0xff8000003d447808 */ /* 0x000fe40005800000 */
[----:B------:R-:W-:Y:S02]  /*2c80*/  ISETP.GT.AND P4, PT, R222, R2, PT ;  /* 0x00000002de00720c */ /* 0x000fe40003f84270 */
[----:B------:R-:W-:-:S02]  /*2c90*/  ISETP.GT.AND P1, PT, R3, R9, PT ;  /* 0x000000090300720c */ /* 0x000fc40003f24270 */
[----:B------:R-:W-:Y:S02]  /*2ca0*/  ISETP.GT.AND P0, PT, R3, R8, PT ;  /* 0x000000080300720c */ /* 0x000fe40003f04270 */
[----:B------:R-:W-:Y:S02]  /*2cb0*/  ISETP.GT.AND P3, PT, R222, R12, PT ;  /* 0x0000000cde00720c */ /* 0x000fe40003f64270 */
[----:B------:R-:W-:Y:S02]  /*2cc0*/  FSEL R62, R40, -INF , !P4 ;  /* 0xff800000283e7808 */ /* 0x000fe40006000000 */
[----:B------:R-:W-:Y:S01]  /*2cd0*/  FSEL R93, R6, -INF , !P1 ;  /* 0xff800000065d7808 */ /* 0x000fe20004800000 */
[----:B------:R-:W-:Y:S01]  /*2ce0*/  VIADD R6, R2, 0x19 ;  /* 0x0000001902067836 */ /* 0x000fe20000000000 */
[----:B------:R-:W-:Y:S02]  /*2cf0*/  FSEL R92, R7, -INF , !P0 ;  /* 0xff800000075c7808 */ /* 0x000fe40004000000 */
[----:B------:R-:W-:-:S02]  /*2d00*/  FSEL R61, R41, -INF , !P3 ;  /* 0xff800000293d7808 */ /* 0x000fc40005800000 */
[C---:B------:R-:W-:Y:S02]  /*2d10*/  ISETP.GT.AND P4, PT, R222.reuse, R11, PT ;  /* 0x0000000bde00720c */ /* 0x040fe40003f84270 */
[----:B------:R-:W-:Y:S02]  /*2d20*/  ISETP.GT.AND P0, PT, R19, R8, PT ;  /* 0x000000081300720c */ /* 0x000fe40003f04270 */
[----:B------:R-:W-:Y:S02]  /*2d30*/  ISETP.GT.AND P3, PT, R222, R10, PT ;  /* 0x0000000ade00720c */ /* 0x000fe40003f64270 */
[----:B------:R-:W-:Y:S02]  /*2d40*/  FSEL R59, R32, -INF , !P4 ;  /* 0xff800000203b7808 */ /* 0x000fe40006000000 */
[----:B------:R-:W-:Y:S02]  /*2d50*/  FSEL R49, R83, -INF , !P0 ;  /* 0xff80000053317808 */ /* 0x000fe40004000000 */
[----:B------:R-:W-:-:S02]  /*2d60*/  FSEL R57, R33, -INF , !P3 ;  /* 0xff80000021397808 */ /* 0x000fc40005800000 */
[C---:B------:R-:W-:Y:S02]  /*2d70*/  ISETP.GT.AND P4, PT, R222.reuse, R9, PT ;  /* 0x00000009de00720c */ /* 0x040fe40003f84270 */
[----:B------:R-:W-:Y:S02]  /*2d80*/  ISETP.GT.AND P0, PT, R19, R6, PT ;  /* 0x000000061300720c */ /* 0x000fe40003f04270 */
[----:B------:R-:W-:Y:S02]  /*2d90*/  ISETP.GT.AND P3, PT, R222, R8, PT ;  /* 0x00000008de00720c */ /* 0x000fe40003f64270 */
[----:B------:R-:W-:Y:S01]  /*2da0*/  FSEL R56, R4, -INF , !P4 ;  /* 0xff80000004387808 */ /* 0x000fe20006000000 */
[C---:B------:R-:W-:Y:S01]  /*2db0*/  VIADD R4, R2.reuse, 0x21 ;  /* 0x0000002102047836 */ /* 0x040fe20000000000 */
[----:B------:R-:W-:Y:S01]  /*2dc0*/  FSEL R47, R87, -INF , !P0 ;  /* 0xff800000572f7808 */ /* 0x000fe20004000000 */
[----:B------:R-:W-:Y:S01]  /*2dd0*/  VIADD R7, R2, 0x18 ;  /* 0x0000001802077836 */ /* 0x000fe20000000000 */
[----:B------:R-:W-:-:S02]  /*2de0*/  FSEL R53, R5, -INF , !P3 ;  /* 0xff80000005357808 */ /* 0x000fc40005800000 */
[----:B------:R-:W-:Y:S02]  /*2df0*/  ISETP.GT.AND P0, PT, R3, R6, PT ;  /* 0x000000060300720c */ /* 0x000fe40003f04270 */
[CC--:B------:R-:W-:Y:S02]  /*2e00*/  ISETP.GT.AND P4, PT, R20.reuse, R9.reuse, PT ;  /* 0x000000091400720c */ /* 0x0c0fe40003f84270 */
[----:B------:R-:W-:Y:S02]  /*2e10*/  ISETP.GT.AND P1, PT, R19, R9, PT ;  /* 0x000000091300720c */ /* 0x000fe40003f24270 */
[----:B------:R-:W-:Y:S02]  /*2e20*/  ISETP.GT.AND P3, PT, R20, R8, PT ;  /* 0x000000081400720c */ /* 0x000fe40003f64270 */
[----:B------:R-:W-:Y:S02]  /*2e30*/  FSEL R78, R31, -INF , !P0 ;  /* 0xff8000001f4e7808 */ /* 0x000fe40004000000 */
[----:B------:R-:W-:-:S02]  /*2e40*/  FSEL R55, R80, -INF , !P4 ;  /* 0xff80000050377808 */ /* 0x000fc40006000000 */
[----:B------:R-:W-:Y:S02]  /*2e50*/  FSEL R50, R82, -INF , !P1 ;  /* 0xff80000052327808 */ /* 0x000fe40004800000 */
[----:B------:R-:W-:Y:S02]  /*2e60*/  FSEL R54, R81, -INF , !P3 ;  /* 0xff80000051367808 */ /* 0x000fe40005800000 */
[----:B------:R-:W-:Y:S02]  /*2e70*/  ISETP.GT.AND P0, PT, R3, R4, PT ;  /* 0x000000040300720c */ /* 0x000fe40003f04270 */
[CC--:B------:R-:W-:Y:S02]  /*2e80*/  ISETP.GT.AND P4, PT, R20.reuse, R7.reuse, PT ;  /* 0x000000071400720c */ /* 0x0c0fe40003f84270 */
[----:B------:R-:W-:Y:S02]  /*2e90*/  ISETP.GT.AND P1, PT, R19, R7, PT ;  /* 0x000000071300720c */ /* 0x000fe40003f24270 */
[----:B------:R-:W-:Y:S01]  /*2ea0*/  ISETP.GT.AND P3, PT, R20, R6, PT ;  /* 0x000000061400720c */ /* 0x000fe20003f64270 */
[C---:B------:R-:W-:Y:S01]  /*2eb0*/  VIADD R17, R2.reuse, 0x29 ;  /* 0x0000002902117836 */ /* 0x040fe20000000000 */
[----:B------:R-:W-:Y:S01]  /*2ec0*/  FSEL R76, R27, -INF , !P0 ;  /* 0xff8000001b4c7808 */ /* 0x000fe20004000000 */
[----:B------:R-:W-:Y:S01]  /*2ed0*/  VIADD R5, R2, 0x20 ;  /* 0x0000002002057836 */ /* 0x000fe20000000000 */
[----:B------:R-:W-:-:S02]  /*2ee0*/  FSEL R52, R84, -INF , !P4 ;  /* 0xff80000054347808 */ /* 0x000fc40006000000 */
[----:B------:R-:W-:Y:S02]  /*2ef0*/  FSEL R48, R86, -INF , !P1 ;  /* 0xff80000056307808 */ /* 0x000fe40004800000 */
[----:B------:R-:W-:Y:S02]  /*2f00*/  FSEL R51, R85, -INF , !P3 ;  /* 0xff80000055337808 */ /* 0x000fe40005800000 */
[----:B------:R-:W-:Y:S02]  /*2f10*/  ISETP.GT.AND P0, PT, R19, R4, PT ;  /* 0x000000041300720c */ /* 0x000fe40003f04270 */
[CC--:B------:R-:W-:Y:S02]  /*2f20*/  ISETP.GT.AND P4, PT, R222.reuse, R7.reuse, PT ;  /* 0x00000007de00720c */ /* 0x0c0fe40003f84270 */
[----:B------:R-:W-:Y:S02]  /*2f30*/  ISETP.GT.AND P3, PT, R222, R6, PT ;  /* 0x00000006de00720c */ /* 0x000fe40003f64270 */
[----:B------:R-:W-:Y:S01]  /*2f40*/  ISETP.GT.AND P1, PT, R3, R7, PT ;  /* 0x000000070300720c */ /* 0x000fe20003f24270 */
[----:B------:R-:W-:Y:S01]  /*2f50*/  VIADD R15, R2, 0x31 ;  /* 0x00000031020f7836 */ /* 0x000fe20000000000 */
[----:B------:R-:W-:-:S02]  /*2f60*/  FSEL R31, R127, -INF , !P0 ;  /* 0xff8000007f1f7808 */ /* 0x000fc40004000000 */
[----:B------:R-:W-:Y:S02]  /*2f70*/  FSEL R43, R28, -INF , !P4 ;  /* 0xff8000001c2b7808 */ /* 0x000fe40006000000 */
[----:B------:R-:W-:Y:S02]  /*2f80*/  FSEL R42, R29, -INF , !P3 ;  /* 0xff8000001d2a7808 */ /* 0x000fe40005800000 */
[----:B------:R-:W-:Y:S02]  /*2f90*/  FSEL R79, R30, -INF , !P1 ;  /* 0xff8000001e4f7808 */ /* 0x000fe40004800000 */
[----:B------:R-:W-:Y:S02]  /*2fa0*/  ISETP.GT.AND P0, PT, R19, R17, PT ;  /* 0x000000111300720c */ /* 0x000fe40003f04270 */
[C---:B------:R-:W-:Y:S02]  /*2fb0*/  ISETP.GT.AND P4, PT, R222.reuse, R5, PT ;  /* 0x00000005de00720c */ /* 0x040fe40003f84270 */
[----:B------:R-:W-:-:S02]  /*2fc0*/  ISETP.GT.AND P3, PT, R222, R4, PT ;  /* 0x00000004de00720c */ /* 0x000fc40003f64270 */
[----:B------:R-:W-:Y:S01]  /*2fd0*/  ISETP.GT.AND P1, PT, R3, R5, PT ;  /* 0x000000050300720c */ /* 0x000fe20003f24270 */
[----:B------:R1:W-:Y:S01]  /*2fe0*/  STL [R1+0x18], R166 ;  /* 0x000018a601007387 */ /* 0x0003e20000100800 */
[----:B------:R-:W-:Y:S01]  /*2ff0*/  FSEL R29, R123, -INF , !P0 ;  /* 0xff8000007b1d7808 */ /* 0x000fe20004000000 */
[----:B------:R-:W-:Y:S01]  /*3000*/  VIADD R18, R2, 0x28 ;  /* 0x0000002802127836 */ /* 0x000fe20000000000 */
[----:B------:R-:W-:Y:S02]  /*3010*/  FSEL R39, R24, -INF , !P4 ;  /* 0xff80000018277808 */ /* 0x000fe40006000000 */
[----:B------:R-:W-:Y:S02]  /*3020*/  FSEL R63, R25, -INF , !P3 ;  /* 0xff800000193f7808 */ /* 0x000fe40005800000 */
[----:B------:R-:W-:Y:S02]  /*3030*/  FSEL R77, R26, -INF , !P1 ;  /* 0xff8000001a4d7808 */ /* 0x000fe40004800000 */
[----:B------:R-:W-:-:S02]  /*3040*/  ISETP.GT.AND P0, PT, R19, R15, PT ;  /* 0x0000000f1300720c */ /* 0x000fc40003f04270 */
[CC--:B------:R-:W-:Y:S02]  /*3050*/  ISETP.GT.AND P4, PT, R20.reuse, R5.reuse, PT ;  /* 0x000000051400720c */ /* 0x0c0fe40003f84270 */
[----:B------:R-:W-:Y:S02]  /*3060*/  ISETP.GT.AND P1, PT, R19, R5, PT ;  /* 0x000000051300720c */ /* 0x000fe40003f24270 */
[----:B------:R-:W-:Y:S02]  /*3070*/  ISETP.GT.AND P3, PT, R20, R4, PT ;  /* 0x000000041400720c */ /* 0x000fe40003f64270 */
[----:B------:R-:W-:Y:S01]  /*3080*/  FSEL R40, R119, -INF , !P0 ;  /* 0xff80000077287808 */ /* 0x000fe20004000000 */
[----:B------:R-:W-:Y:S01]  /*3090*/  VIADD R16, R2, 0x30 ;  /* 0x0000003002107836 */ /* 0x000fe20000000000 */
[----:B------:R-:W-:Y:S02]  /*30a0*/  FSEL R37, R124, -INF , !P4 ;  /* 0xff8000007c257808 */ /* 0x000fe40006000000 */
[----:B------:R-:W-:-:S02]  /*30b0*/  FSEL R32, R126, -INF , !P1 ;  /* 0xff8000007e207808 */ /* 0x000fc40004800000 */
[----:B------:R-:W-:Y:S01]  /*30c0*/  FSEL R36, R125, -INF , !P3 ;  /* 0xff8000007d247808 */ /* 0x000fe20005800000 */
[----:B------:R-:W-:Y:S01]  /*30d0*/  BAR.SYNC.DEFER_BLOCKING 0x0 ;  /* 0x0000000000007b1d */ /* 0x000fe20000010000 */
[----:B------:R-:W-:Y:S02]  /*30e0*/  ISETP.GT.U32.AND P0, PT, R176, R188, PT ;  /* 0x000000bcb000720c */ /* 0x000fe40003f04070 */
[CC--:B------:R-:W-:Y:S02]  /*30f0*/  ISETP.GT.AND P4, PT, R20.reuse, R18.reuse, PT ;  /* 0x000000121400720c */ /* 0x0c0fe40003f84270 */
[----:B------:R-:W-:Y:S02]  /*3100*/  ISETP.GT.AND P1, PT, R19, R18, PT ;  /* 0x000000121300720c */ /* 0x000fe40003f24270 */
[----:B------:R-:W-:Y:S01]  /*3110*/  ISETP.GT.AND P3, PT, R20, R17, PT ;  /* 0x000000111400720c */ /* 0x000fe20003f64270 */
[----:B------:R-:W-:Y:S01]  /*3120*/  VIADD R14, R2, 0x38 ;  /* 0x00000038020e7836 */ /* 0x000fe20000000000 */
[----:B------:R-:W-:Y:S01]  /*3130*/  FSEL R35, R120, -INF , !P4 ;  /* 0xff80000078237808 */ /* 0x000fe20006000000 */
[----:B------:R-:W-:Y:S01]  /*3140*/  VIADD R13, R2, 0x39 ;  /* 0x00000039020d7836 */ /* 0x000fe20000000000 */
[----:B------:R-:W-:-:S02]  /*3150*/  FSEL R30, R122, -INF , !P1 ;  /* 0xff8000007a1e7808 */ /* 0x000fc40004800000 */
[----:B------:R-:W-:Y:S02]  /*3160*/  FSEL R34, R121, -INF , !P3 ;  /* 0xff80000079227808 */ /* 0x000fe40005800000 */
[CC--:B------:R-:W-:Y:S02]  /*3170*/  ISETP.GT.AND P4, PT, R20.reuse, R16.reuse, PT ;  /* 0x000000101400720c */ /* 0x0c0fe40003f84270 */
[----:B------:R-:W-:Y:S02]  /*3180*/  ISETP.GT.AND P1, PT, R19, R16, PT ;  /* 0x000000101300720c */ /* 0x000fe40003f24270 */
[----:B------:R-:W-:Y:S02]  /*3190*/  ISETP.GT.AND P3, PT, R20, R15, PT ;  /* 0x0000000f1400720c */ /* 0x000fe40003f64270 */
[----:B------:R-:W-:Y:S02]  /*31a0*/  FSEL R33, R116, -INF , !P4 ;  /* 0xff80000074217808 */ /* 0x000fe40006000000 */
[----:B------:R-:W-:-:S02]  /*31b0*/  FSEL R28, R118, -INF , !P1 ;  /* 0xff800000761c7808 */ /* 0x000fc40004800000 */
[----:B------:R-:W-:Y:S02]  /*31c0*/  FSEL R38, R117, -INF , !P3 ;  /* 0xff80000075267808 */ /* 0x000fe40005800000 */
[CC--:B------:R-:W-:Y:S02]  /*31d0*/  ISETP.GT.AND P5, PT, R20.reuse, R14.reuse, PT ;  /* 0x0000000e1400720c */ /* 0x0c0fe40003fa4270 */
[C---:B------:R-:W-:Y:S02]  /*31e0*/  ISETP.GT.AND P3, PT, R19.reuse, R14, PT ;  /* 0x0000000e1300720c */ /* 0x040fe40003f64270 */
[-C--:B------:R-:W-:Y:S02]  /*31f0*/  ISETP.GT.AND P4, PT, R20, R13.reuse, PT ;  /* 0x0000000d1400720c */ /* 0x080fe40003f84270 */
[----:B------:R-:W-:Y:S02]  /*3200*/  ISETP.GT.AND P1, PT, R19, R13, PT ;  /* 0x0000000d1300720c */ /* 0x000fe40003f24270 */
[----:B------:R-:W-:-:S02]  /*3210*/  LOP3.LUT R112, R74, R75, RZ, 0xfc, !PT ;  /* 0x0000004b4a707212 */ /* 0x000fc400078efcff */
[----:B------:R-:W-:Y:S02]  /*3220*/  FSEL R41, R108, -INF , !P5 ;  /* 0xff8000006c297808 */ /* 0x000fe40006800000 */
[----:B------:R-:W-:Y:S02]  /*3230*/  FSEL R46, R110, -INF , !P3 ;  /* 0xff8000006e2e7808 */ /* 0x000fe40005800000 */
[----:B------:R-:W-:Y:S02]  /*3240*/  FSEL R58, R109, -INF , !P4 ;  /* 0xff8000006d3a7808 */ /* 0x000fe40006000000 */
[----:B------:R-:W-:Y:S01]  /*3250*/  FSEL R60, R111, -INF , !P1 ;  /* 0xff8000006f3c7808 */ /* 0x000fe20004800000 */
[----:B-1----:R-:W-:Y:S06]  /*3260*/  @!P0 BRA `(.L_x_194) ;  /* 0x0000000000508947 */ /* 0x002fec0003800000 */
[----:B------:R-:W-:-:S04]  /*3270*/  VIADD R22, R165, 0xfffffffe ;  /* 0xfffffffea5167836 */ /* 0x000fc80000000000 */
[-C--:B------:R-:W-:Y:S02]  /*3280*/  IMAD R21, R158, R22.reuse, RZ ;  /* 0x000000169e157224 */ /* 0x080fe400078e02ff */
[----:B------:R-:W-:-:S04]  /*3290*/  IMAD.WIDE.U32 R22, R159, R22, RZ ;  /* 0x000000169f167225 */ /* 0x000fc800078e00ff */
[----:B------:R-:W-:Y:S01]  /*32a0*/  IMAD.IADD R21, R23, 0x1, R21 ;  /* 0x0000000117157824 */ /* 0x000fe200078e0215 */
[----:B------:R-:W-:Y:S02]  /*32b0*/  IADD3 R23, P0, PT, R156, R22, RZ ;  /* 0x000000169c177210 */ /* 0x000fe40007f1e0ff */
[----:B------:R-:W-:-:S03]  /*32c0*/  LEA R26, P1, R22, R164, 0x1 ;  /* 0x000000a4161a7211 */ /* 0x000fc600078208ff */
[--C-:B------:R-:W-:Y:S01]  /*32d0*/  IMAD.X R25, R157, 0x1, R21.reuse, P0 ;  /* 0x000000019d197824 */ /* 0x100fe200000e0615 */
[C---:B------:R-:W-:Y:S02]  /*32e0*/  LEA R24, P0, R23.reuse, R164, 0x1 ;  /* 0x000000a417187211 */ /* 0x040fe400078008ff */
        /* <DEDUP_REMOVED lines=12> */
.L_x_194:
[C---:B------:R-:W-:Y:S01]  /*33b0*/  ISETP.GT.AND P0, PT, R222.reuse, R16, PT ;  /* 0x00000010de00720c */ /* 0x040fe20003f04270 */
[----:B------:R-:W2:Y:S01]  /*33c0*/  LDCU UR6, c[0x0][0x45c] ;  /* 0x00008b80ff0677ac */ /* 0x000ea20008000800 */
[----:B------:R-:W-:Y:S02]  /*33d0*/  ISETP.GT.AND P3, PT, R222, R14, PT ;  /* 0x0000000ede00720c */ /* 0x000fe40003f64270 */
[----:B------:R-:W-:Y:S02]  /*33e0*/  FSEL R45, R96, -INF , !P0 ;  /* 0xff800000602d7808 */ /* 0x000fe40004000000 */
[----:B------:R-:W-:Y:S02]  /*33f0*/  ISETP.GE.AND P0, PT, R12, R223, PT ;  /* 0x000000df0c00720c */ /* 0x000fe40003f06270 */
[----:B------:R-:W-:Y:S02]  /*3400*/  ISETP.GT.AND P1, PT, R222, R15, PT ;  /* 0x0000000fde00720c */ /* 0x000fe40003f24270 */
[----:B-1----:R-:W-:-:S02]  /*3410*/  FSEL R27, R88, -INF , !P3 ;  /* 0xff800000581b7808 */ /* 0x002fc40005800000 */
[----:B------:R-:W-:Y:S02]  /*3420*/  ISETP.GT.AND P5, PT, R222, R18, PT ;  /* 0x00000012de00720c */ /* 0x000fe40003fa4270 */
[----:B------:R-:W-:Y:S02]  /*3430*/  ISETP.GE.AND P3, PT, R10, R223, PT ;  /* 0x000000df0a00720c */ /* 0x000fe40003f66270 */
[----:B------:R-:W-:Y:S02]  /*3440*/  FSEL R72, R61, -INF , !P0 ;  /* 0xff8000003d487808 */ /* 0x000fe40004000000 */
[----:B------:R-:W-:Y:S02]  /*3450*/  ISETP.GT.AND P4, PT, R222, R17, PT ;  /* 0x00000011de00720c */ /* 0x000fe40003f84270 */
[----:B------:R-:W-:Y:S02]  /*3460*/  FSEL R44, R97, -INF , !P1 ;  /* 0xff800000612c7808 */ /* 0x000fe40004800000 */
[----:B------:R-:W-:-:S02]  /*3470*/  ISETP.GE.AND P0, PT, R7, R223, PT ;  /* 0x000000df0700720c */ /* 0x000fc40003f06270 */
[----:B------:R-:W-:Y:S02]  /*3480*/  ISETP.GE.AND P1, PT, R11, R223, PT ;  /* 0x000000df0b00720c */ /* 0x000fe40003f26270 */
[----:B------:R-:W-:Y:S02]  /*3490*/  FSEL R24, R104, -INF , !P5 ;  /* 0xff80000068187808 */ /* 0x000fe40006800000 */
[----:B------:R-:W-:Y:S02]  /*34a0*/  FSEL R74, R57, -INF , !P3 ;  /* 0xff800000394a7808 */ /* 0x000fe40005800000 */
[----:B------:R-:W-:Y:S02]  /*34b0*/  ISETP.GT.AND P5, PT, R222, R13, PT ;  /* 0x0000000dde00720c */ /* 0x000fe40003fa4270 */
[----:B------:R-:W-:Y:S02]  /*34c0*/  FSEL R23, R105, -INF , !P4 ;  /* 0xff80000069177808 */ /* 0x000fe40006000000 */
[----:B------:R-:W-:-:S02]  /*34d0*/  ISETP.GE.AND P3, PT, R5, R223, PT ;  /* 0x000000df0500720c */ /* 0x000fc40003f66270 */
[----:B------:R-:W-:Y:S02]  /*34e0*/  FSEL R142, R43, -INF , !P0 ;  /* 0xff8000002b8e7808 */ /* 0x000fe40004000000 */
[CC--:B------:R-:W-:Y:S02]  /*34f0*/  ISETP.GE.AND P4, PT, R2.reuse, R223.reuse, PT ;  /* 0x000000df0200720c */ /* 0x0c0fe40003f86270 */
[----:B------:R-:W-:Y:S02]  /*3500*/  FSEL R75, R59, -INF , !P1 ;  /* 0xff8000003b4b7808 */ /* 0x000fe40004800000 */
[----:B------:R-:W-:Y:S02]  /*3510*/  ISETP.GE.AND P0, PT, R2, R224, PT ;  /* 0x000000e00200720c */ /* 0x000fe40003f06270 */
[----:B------:R-:W-:Y:S02]  /*3520*/  ISETP.GE.AND P1, PT, R6, R223, PT ;  /* 0x000000df0600720c */ /* 0x000fe40003f26270 */
[----:B------:R-:W-:-:S02]  /*3530*/  FSEL R25, R89, -INF , !P5 ;  /* 0xff80000059197808 */ /* 0x000fc40006800000 */
[----:B------:R-:W-:Y:S02]  /*3540*/  FSEL R198, R39, -INF , !P3 ;  /* 0xff80000027c67808 */ /* 0x000fe40005800000 */
[-C--:B------:R-:W-:Y:S02]  /*3550*/  ISETP.GE.AND P5, PT, R9, R223.reuse, PT ;  /* 0x000000df0900720c */ /* 0x080fe40003fa6270 */
[----:B------:R-:W-:Y:S02]  /*3560*/  FSEL R73, R62, -INF , !P4 ;  /* 0xff8000003e497808 */ /* 0x000fe40006000000 */
[----:B------:R-:W-:Y:S02]  /*3570*/  ISETP.GE.AND P3, PT, R12, R224, PT ;  /* 0x000000e00c00720c */ /* 0x000fe40003f66270 */
[----:B------:R-:W-:Y:S02]  /*3580*/  FSEL R26, R71, -INF , !P0 ;  /* 0xff800000471a7808 */ /* 0x000fe40004000000 */
[----:B------:R-:W-:-:S02]  /*3590*/  ISETP.GE.AND P4, PT, R8, R223, PT ;  /* 0x000000df0800720c */ /* 0x000fc40003f86270 */
[----:B------:R-:W-:Y:S02]  /*35a0*/  FSEL R141, R42, -INF , !P1 ;  /* 0xff8000002a8d7808 */ /* 0x000fe40004800000 */
[-C--:B------:R-:W-:Y:S02]  /*35b0*/  ISETP.GE.AND P0, PT, R12, R226.reuse, PT ;  /* 0x000000e20c00720c */ /* 0x080fe40003f06270 */
[----:B------:R-:W-:Y:S02]  /*35c0*/  ISETP.GE.AND P1, PT, R2, R226, PT ;  /* 0x000000e20200720c */ /* 0x000fe40003f26270 */
[----:B------:R-:W-:Y:S02]  /*35d0*/  FSEL R152, R56, -INF , !P5 ;  /* 0xff80000038987808 */ /* 0x000fe40006800000 */
[----:B------:R-:W-:Y:S02]  /*35e0*/  FSEL R39, R70, -INF , !P3 ;  /* 0xff80000046277808 */ /* 0x000fe40005800000 */
[----:B------:R-:W-:-:S02]  /*35f0*/  FSEL R143, R53, -INF , !P4 ;  /* 0xff800000358f7808 */ /* 0x000fc40006000000 */
[----:B------:R-:W-:Y:S02]  /*3600*/  ISETP.GE.AND P3, PT, R11, R226, PT ;  /* 0x000000e20b00720c */ /* 0x000fe40003f66270 */
[----:B------:R-:W-:Y:S02]  /*3610*/  FSEL R56, R66, -INF , !P0 ;  /* 0xff80000042387808 */ /* 0x000fe40004000000 */
[----:B------:R-:W-:Y:S02]  /*3620*/  FSEL R53, R67, -INF , !P1 ;  /* 0xff80000043357808 */ /* 0x000fe40004800000 */
[-C--:B------:R-:W-:Y:S02]  /*3630*/  ISETP.GE.AND P0, PT, R10, R224.reuse, PT ;  /* 0x000000e00a00720c */ /* 0x080fe40003f06270 */
[----:B------:R-:W-:Y:S02]  /*3640*/  ISETP.GE.AND P1, PT, R11, R224, PT ;  /* 0x000000e00b00720c */ /* 0x000fe40003f26270 */
        /* <DEDUP_REMOVED lines=13> */
[----:B------:R-:W-:Y:S02]  /*3720*/  FSEL R49, R52, -INF , !P0 ;  /* 0xff80000034317808 */ /* 0x000fe40004000000 */
[----:B------:R-:W-:Y:S02]  /*3730*/  FSEL R50, R54, -INF , !P1 ;  /* 0xff80000036327808 */ /* 0x000fe40004800000 */
[-C--:B------:R-:W-:Y:S02]  /*3740*/  ISETP.GE.AND P0, PT, R6, R226.reuse, PT ;  /* 0x000000e20600720c */ /* 0x080fe40003f06270 */
[----:B------:R-:W-:Y:S02]  /*3750*/  ISETP.GE.AND P1, PT, R7, R226, PT ;  /* 0x000000e20700720c */ /* 0x000fe40003f26270 */
[----:B------:R-:W-:Y:S02]  /*3760*/  FSEL R105, R47, -INF , !P0 ;  /* 0xff8000002f697808 */ /* 0x000fe40004000000 */
[----:B------:R-:W-:-:S02]  /*3770*/  FSEL R140, R48, -INF , !P1 ;  /* 0xff800000308c7808 */ /* 0x000fc40004800000 */
[-C--:B------:R-:W-:Y:S02]  /*3780*/  ISETP.GE.AND P0, PT, R4, R224.reuse, PT ;  /* 0x000000e00400720c */ /* 0x080fe40003f06270 */
[----:B------:R-:W-:Y:S02]  /*3790*/  ISETP.GE.AND P1, PT, R5, R224, PT ;  /* 0x000000e00500720c */ /* 0x000fe40003f26270 */
[----:B------:R-:W-:Y:S02]  /*37a0*/  FSEL R165, R36, -INF , !P0 ;  /* 0xff80000024a57808 */ /* 0x000fe40004000000 */
[----:B------:R-:W-:Y:S02]  /*37b0*/  FSEL R164, R37, -INF , !P1 ;  /* 0xff80000025a47808 */ /* 0x000fe40004800000 */
[-C--:B------:R-:W-:Y:S02]  /*37c0*/  ISETP.GE.AND P0, PT, R18, R226.reuse, PT ;  /* 0x000000e21200720c */ /* 0x080fe40003f06270 */
[----:B------:R-:W-:-:S02]  /*37d0*/  ISETP.GE.AND P1, PT, R4, R226, PT ;  /* 0x000000e20400720c */ /* 0x000fc40003f26270 */
[-C--:B------:R-:W-:Y:S02]  /*37e0*/  ISETP.GE.AND P3, PT, R6, R224.reuse, PT ;  /* 0x000000e00600720c */ /* 0x080fe40003f66270 */
[----:B------:R-:W-:Y:S02]  /*37f0*/  FSEL R184, R30, -INF , !P0 ;  /* 0xff8000001eb87808 */ /* 0x000fe40004000000 */
[----:B------:R-:W-:Y:S02]  /*3800*/  FSEL R178, R31, -INF , !P1 ;  /* 0xff8000001fb27808 */ /* 0x000fe40004800000 */
[----:B------:R-:W-:Y:S02]  /*3810*/  ISETP.GE.AND P0, PT, R16, R224, PT ;  /* 0x000000e01000720c */ /* 0x000fe40003f06270 */
[----:B------:R-:W-:Y:S02]  /*3820*/  FMNMX3.FTZ R21, R53, R56, R57, !PT ;  /* 0x0000003835157276 */ /* 0x000fe40007810039 */
[----:B------:R-:W-:-:S02]  /*3830*/  FSEL R64, R51, -INF , !P3 ;  /* 0xff80000033407808 */ /* 0x000fc40005800000 */
[----:B------:R-:W-:Y:S02]  /*3840*/  ISETP.GE.AND P1, PT, R17, R224, PT ;  /* 0x000000e01100720c */ /* 0x000fe40003f26270 */
[----:B------:R-:W-:Y:S02]  /*3850*/  ISETP.GE.AND P3, PT, R5, R226, PT ;  /* 0x000000e20500720c */ /* 0x000fe40003f66270 */
[----:B------:R-:W-:Y:S02]  /*3860*/  FSEL R221, R33, -INF , !P0 ;  /* 0xff80000021dd7808 */ /* 0x000fe40004000000 */
[----:B------:R-:W-:Y:S02]  /*3870*/  FMNMX3.FTZ R22, R26, R39, R42, !PT ;  /* 0x000000271a167276 */ /* 0x000fe4000781002a */
[----:B------:R-:W-:Y:S02]  /*3880*/  FMNMX3.FTZ R21, R21, R59, R66, !PT ;  /* 0x0000003b15157276 */ /* 0x000fe40007810042 */
[----:B------:R-:W-:-:S02]  /*3890*/  FSEL R167, R34, -INF , !P1 ;  /* 0xff80000022a77808 */ /* 0x000fc40004800000 */
[----:B------:R-:W-:Y:S02]  /*38a0*/  ISETP.GE.AND P0, PT, R15, R224, PT ;  /* 0x000000e00f00720c */ /* 0x000fe40003f06270 */
[----:B------:R-:W-:Y:S02]  /*38b0*/  FSEL R177, R32, -INF , !P3 ;  /* 0xff80000020b17808 */ /* 0x000fe40005800000 */
[----:B------:R-:W-:Y:S02]  /*38c0*/  ISETP.GE.AND P1, PT, R16, R226, PT ;  /* 0x000000e21000720c */ /* 0x000fe40003f26270 */
[----:B------:R-:W-:Y:S02]  /*38d0*/  ISETP.GE.AND P3, PT, R18, R224, PT ;  /* 0x000000e01200720c */ /* 0x000fe40003f66270 */
[----:B------:R-:W-:Y:S02]  /*38e0*/  FMNMX3.FTZ R22, R22, R43, R55, !PT ;  /* 0x0000002b16167276 */ /* 0x000fe40007810037 */
[----:B------:R-:W-:-:S02]  /*38f0*/  FMNMX3.FTZ R21, R21, R65, R140, !PT ;  /* 0x0000004115157276 */ /* 0x000fc4000781008c */
[----:B------:R-:W-:Y:S02]  /*3900*/  FSEL R219, R38, -INF , !P0 ;  /* 0xff80000026db7808 */ /* 0x000fe40004000000 */
[----:B------:R-:W-:Y:S02]  /*3910*/  FSEL R231, R28, -INF , !P1 ;  /* 0xff8000001ce77808 */ /* 0x000fe40004800000 */
[----:B------:R-:W-:Y:S02]  /*3920*/  ISETP.GE.AND P0, PT, R14, R224, PT ;  /* 0x000000e00e00720c */ /* 0x000fe40003f06270 */
[----:B------:R-:W-:Y:S02]  /*3930*/  FSEL R166, R35, -INF , !P3 ;  /* 0xff80000023a67808 */ /* 0x000fe40005800000 */
[-C--:B------:R-:W-:Y:S02]  /*3940*/  ISETP.GE.AND P1, PT, R15, R226.reuse, PT ;  /* 0x000000e20f00720c */ /* 0x080fe40003f26270 */
[----:B------:R-:W-:-:S02]  /*3950*/  ISETP.GE.AND P3, PT, R17, R226, PT ;  /* 0x000000e21100720c */ /* 0x000fc40003f66270 */
[----:B------:R-:W-:Y:S02]  /*3960*/  FMNMX3.FTZ R102, R22, R50, R49, !PT ;  /* 0x0000003216667276 */ /* 0x000fe40007810031 */
[----:B------:R-:W-:Y:S02]  /*3970*/  FMNMX3.FTZ R21, R21, R105, R177, !PT ;  /* 0x0000006915157276 */ /* 0x000fe400078100b1 */
[----:B------:R-:W-:Y:S02]  /*3980*/  FSEL R228, R41, -INF , !P0 ;  /* 0xff80000029e47808 */ /* 0x000fe40004000000 */
[----:B------:R-:W-:Y:S02]  /*3990*/  FSEL R233, R40, -INF , !P1 ;  /* 0xff80000028e97808 */ /* 0x000fe40004800000 */
[----:B------:R-:W-:Y:S02]  /*39a0*/  ISETP.GE.AND P0, PT, R13, R224, PT ;  /* 0x000000e00d00720c */ /* 0x000fe40003f06270 */
[----:B------:R-:W-:-:S02]  /*39b0*/  FSEL R179, R29, -INF , !P3 ;  /* 0xff8000001db37808 */ /* 0x000fc40005800000 */
[----:B------:R-:W-:Y:S02]  /*39c0*/  ISETP.GE.AND P1, PT, R14, R226, PT ;  /* 0x000000e20e00720c */ /* 0x000fe40003f26270 */
[----:B------:R-:W-:Y:S02]  /*39d0*/  FMNMX3.FTZ R102, R102, R64, R164, !PT ;  /* 0x0000004066667276 */ /* 0x000fe400078100a4 */
[----:B------:R-:W-:Y:S02]  /*39e0*/  FMNMX3.FTZ R21, R21, R178, R184, !PT ;  /* 0x000000b215157276 */ /* 0x000fe400078100b8 */
[----:B------:R-:W-:Y:S02]  /*39f0*/  FSEL R227, R58, -INF , !P0 ;  /* 0xff8000003ae37808 */ /* 0x000fe40004000000 */
[----:B------:R-:W-:Y:S02]  /*3a00*/  FSEL R232, R46, -INF , !P1 ;  /* 0xff8000002ee87808 */ /* 0x000fe40004800000 */
[----:B------:R-:W-:-:S02]  /*3a10*/  FMNMX3.FTZ R102, R102, R165, R166, !PT ;  /* 0x000000a566667276 */ /* 0x000fc400078100a6 */
[----:B------:R-:W-:Y:S02]  /*3a20*/  ISETP.GE.AND P0, PT, R13, R226, PT ;  /* 0x000000e20d00720c */ /* 0x000fe40003f06270 */
[----:B------:R-:W-:Y:S02]  /*3a30*/  FMNMX3.FTZ R21, R21, R179, R231, !PT ;  /* 0x000000b315157276 */ /* 0x000fe400078100e7 */
[----:B------:R-:W-:Y:S02]  /*3a40*/  FMNMX3.FTZ R102, R102, R167, R221, !PT ;  /* 0x000000a766667276 */ /* 0x000fe400078100dd */
[----:B------:R-:W-:Y:S02]  /*3a50*/  FSEL R229, R60, -INF , !P0 ;  /* 0xff8000003ce57808 */ /* 0x000fe40004000000 */
[----:B------:R-:W-:Y:S02]  /*3a60*/  FMNMX3.FTZ R21, R21, R233, R232, !PT ;  /* 0x000000e915157276 */ /* 0x000fe400078100e8 */
[----:B------:R-:W-:-:S02]  /*3a70*/  FMNMX3.FTZ R102, R102, R219, R228, !PT ;  /* 0x000000db66667276 */ /* 0x000fc400078100e4 */
[----:B------:R-:W-:Y:S02]  /*3a80*/  FMNMX.FTZ R101, R229, R21, !PT ;  /* 0x00000015e5657209 */ /* 0x000fe40007810000 */
[----:B------:R-:W-:Y:S02]  /*3a90*/  FMNMX.FTZ R102, R227, R102, !PT ;  /* 0x00000066e3667209 */ /* 0x000fe40007810000 */
[-C--:B------:R-:W-:Y:S01]  /*3aa0*/  ISETP.GE.AND P5, PT, R18, R223.reuse, PT ;  /* 0x000000df1200720c */ /* 0x080fe20003fa6270 */
[----:B------:R-:W1:Y:S01]  /*3ab0*/  SHFL.BFLY PT, R22, R101, 0x2, 0x1f ;  /* 0x0c401f0065167f89 */ /* 0x000e6200000e0000 */
[-C--:B------:R-:W-:Y:S02]  /*3ac0*/  ISETP.GE.AND P4, PT, R17, R223.reuse, PT ;  /* 0x000000df1100720c */ /* 0x080fe40003f86270 */
[-C--:B------:R-:W-:Y:S01]  /*3ad0*/  ISETP.GE.AND P3, PT, R16, R223.reuse, PT ;  /* 0x000000df1000720c */ /* 0x080fe20003f66270 */
[----:B------:R-:W3:Y:S01]  /*3ae0*/  SHFL.BFLY PT, R21, R102, 0x2, 0x1f ;  /* 0x0c401f0066157f89 */ /* 0x000ee200000e0000 */
[----:B------:R-:W-:-:S02]  /*3af0*/  ISETP.GE.AND P1, PT, R15, R223, PT ;  /* 0x000000df0f00720c */ /* 0x000fc40003f26270 */
[-C--:B------:R-:W-:Y:S02]  /*3b00*/  ISETP.GE.AND P0, PT, R14, R223.reuse, PT ;  /* 0x000000df0e00720c */ /* 0x080fe40003f06270 */
[----:B------:R-:W-:Y:S02]  /*3b10*/  FSEL R187, R24, -INF , !P5 ;  /* 0xff80000018bb7808 */ /* 0x000fe40006800000 */
[-C--:B------:R-:W-:Y:S02]  /*3b20*/  ISETP.GE.AND P6, PT, R4, R223.reuse, PT ;  /* 0x000000df0400720c */ /* 0x080fe40003fc6270 */
[----:B------:R-:W-:Y:S02]  /*3b30*/  ISETP.GE.AND P5, PT, R13, R223, PT ;  /* 0x000000df0d00720c */ /* 0x000fe40003fa6270 */
[----:B------:R-:W-:Y:S02]  /*3b40*/  FSEL R193, R23, -INF , !P4 ;  /* 0xff80000017c17808 */ /* 0x000fe40006000000 */
[----:B------:R-:W-:-:S02]  /*3b50*/  FSEL R251, R45, -INF , !P3 ;  /* 0xff8000002dfb7808 */ /* 0x000fc40005800000 */
[----:B------:R-:W-:Y:S02]  /*3b60*/  FSEL R250, R44, -INF , !P1 ;  /* 0xff8000002cfa7808 */ /* 0x000fe40004800000 */
[C---:B------:R-:W-:Y:S02]  /*3b70*/  ISETP.GT.AND P4, PT, R3.reuse, R18, PT ;  /* 0x000000120300720c */ /* 0x040fe40003f84270 */
[C---:B------:R-:W-:Y:S02]  /*3b80*/  ISETP.GT.AND P3, PT, R3.reuse, R17, PT ;  /* 0x000000110300720c */ /* 0x040fe40003f64270 */
[----:B------:R-:W-:Y:S02]  /*3b90*/  ISETP.GT.AND P1, PT, R3, R16, PT ;  /* 0x000000100300720c */ /* 0x000fe40003f24270 */
[----:B------:R-:W-:Y:S02]  /*3ba0*/  FSEL R252, R27, -INF , !P0 ;  /* 0xff8000001bfc7808 */ /* 0x000fe40004000000 */
[----:B------:R-:W-:-:S02]  /*3bb0*/  ISETP.GT.AND P0, PT, R3, R15, PT ;  /* 0x0000000f0300720c */ /* 0x000fc40003f04270 */
[----:B------:R-:W-:Y:S02]  /*3bc0*/  FSEL R194, R63, -INF , !P6 ;  /* 0xff8000003fc27808 */ /* 0x000fe40007000000 */
[----:B------:R-:W-:Y:S02]  /*3bd0*/  FSEL R80, R25, -INF , !P5 ;  /* 0xff80000019507808 */ /* 0x000fe40006800000 */
[----:B------:R-:W-:Y:S02]  /*3be0*/  ISETP.GT.AND P6, PT, R3, R14, PT ;  /* 0x0000000e0300720c */ /* 0x000fe40003fc4270 */
[----:B------:R-:W-:Y:S02]  /*3bf0*/  FSEL R24, R106, -INF , !P4 ;  /* 0xff8000006a187808 */ /* 0x000fe40006000000 */
[----:B------:R-:W-:Y:S02]  /*3c00*/  FSEL R25, R107, -INF , !P3 ;  /* 0xff8000006b197808 */ /* 0x000fe40005800000 */
[----:B------:R-:W-:-:S02]  /*3c10*/  FSEL R23, R98, -INF , !P1 ;  /* 0xff80000062177808 */ /* 0x000fc40004800000 */
[-C--:B------:R-:W-:Y:S02]  /*3c20*/  ISETP.GE.AND P4, PT, R2, R225.reuse, PT ;  /* 0x000000e10200720c */ /* 0x080fe40003f86270 */
[-C--:B------:R-:W-:Y:S02]  /*3c30*/  ISETP.GE.AND P3, PT, R12, R225.reuse, PT ;  /* 0x000000e10c00720c */ /* 0x080fe40003f66270 */
[----:B------:R-:W-:Y:S02]  /*3c40*/  ISETP.GE.AND P1, PT, R11, R225, PT ;  /* 0x000000e10b00720c */ /* 0x000fe40003f26270 */
[----:B------:R-:W-:Y:S02]  /*3c50*/  ISETP.GT.AND P5, PT, R3, R13, PT ;  /* 0x0000000d0300720c */ /* 0x000fe40003fa4270 */
[----:B------:R-:W-:Y:S02]  /*3c60*/  FSEL R11, R99, -INF , !P0 ;  /* 0xff800000630b7808 */ /* 0x000fe40004000000 */
[----:B------:R-:W-:-:S02]  /*3c70*/  ISETP.GE.AND P0, PT, R10, R225, PT ;  /* 0x000000e10a00720c */ /* 0x000fc40003f06270 */
[----:B------:R-:W-:Y:S02]  /*3c80*/  FSEL R10, R90, -INF , !P6 ;  /* 0xff8000005a0a7808 */ /* 0x000fe40007000000 */
[----:B-1----:R-:W-:Y:S02]  /*3c90*/  FMNMX.FTZ R101, R101, R22, !PT ;  /* 0x0000001665657209 */ /* 0x002fe40007810000 */
[----:B------:R-:W-:Y:S02]  /*3ca0*/  FMNMX3.FTZ R2, R73, R72, R75, !PT ;  /* 0x0000004849027276 */ /* 0x000fe4000781004b */
[----:B------:R-:W-:Y:S02]  /*3cb0*/  ISETP.GE.AND P6, PT, R9, R225, PT ;  /* 0x000000e10900720c */ /* 0x000fe40003fc6270 */
[----:B------:R-:W-:Y:S02]  /*3cc0*/  FSEL R37, R103, -INF , !P4 ;  /* 0xff80000067257808 */ /* 0x000fe40006000000 */
[----:B------:R-:W-:-:S02]  /*3cd0*/  FSEL R36, R100, -INF , !P3 ;  /* 0xff80000064247808 */ /* 0x000fc40005800000 */
[----:B------:R-:W-:Y:S02]  /*3ce0*/  FSEL R22, R95, -INF , !P1 ;  /* 0xff8000005f167808 */ /* 0x000fe40004800000 */
[----:B------:R-:W-:Y:S02]  /*3cf0*/  FSEL R9, R91, -INF , !P5 ;  /* 0xff8000005b097808 */ /* 0x000fe40006800000 */
[----:B------:R-:W-:Y:S02]  /*3d00*/  ISETP.GE.AND P5, PT, R8, R225, PT ;  /* 0x000000e10800720c */ /* 0x000fe40003fa6270 */
[----:B---3--:R-:W-:Y:S02]  /*3d10*/  FMNMX.FTZ R102, R102, R21, !PT ;  /* 0x0000001566667209 */ /* 0x008fe40007810000 */
[----:B------:R-:W-:Y:S02]  /*3d20*/  FMNMX3.FTZ R2, R2, R74, R152, !PT ;  /* 0x0000004a02027276 */ /* 0x000fe40007810098 */
[----:B------:R-:W-:-:S02]  /*3d30*/  ISETP.GE.AND P4, PT, R7, R225, PT ;  /* 0x000000e10700720c */ /* 0x000fc40003f86270 */
[----:B------:R-:W-:Y:S01]  /*3d40*/  FSEL R21, R94, -INF , !P0 ;  /* 0xff8000005e157808 */ /* 0x000fe20004000000 */
[----:B------:R-:W-:Y:S01]  /*3d50*/  SHFL.BFLY PT, R7, R101, 0x1, 0x1f ;  /* 0x0c201f0065077f89 */ /* 0x000fe200000e0000 */
[----:B------:R-:W-:Y:S02]  /*3d60*/  FSEL R97, R93, -INF , !P6 ;  /* 0xff8000005d617808 */ /* 0x000fe40007000000 */
[----:B------:R-:W-:Y:S02]  /*3d70*/  FMNMX3.FTZ R3, R37, R36, R22, !PT ;  /* 0x0000002425037276 */ /* 0x000fe40007810016 */
[----:B------:R-:W-:Y:S02]  /*3d80*/  FSEL R96, R92, -INF , !P5 ;  /* 0xff8000005c607808 */ /* 0x000fe40006800000 */
[----:B------:R-:W-:Y:S02]  /*3d90*/  ISETP.GE.AND P5, PT, R17, R225, PT ;  /* 0x000000e11100720c */ /* 0x000fe40003fa6270 */
[----:B------:R-:W-:-:S02]  /*3da0*/  FMNMX3.FTZ R2, R2, R143, R142, !PT ;  /* 0x0000008f02027276 */ /* 0x000fc4000781008e */
[-C--:B------:R-:W-:Y:S02]  /*3db0*/  ISETP.GE.AND P3, PT, R6, R225.reuse, PT ;  /* 0x000000e10600720c */ /* 0x080fe40003f66270 */
[----:B------:R-:W-:Y:S01]  /*3dc0*/  ISETP.GE.AND P1, PT, R5, R225, PT ;  /* 0x000000e10500720c */ /* 0x000fe20003f26270 */
[----:B------:R-:W1:Y:S01]  /*3dd0*/  SHFL.BFLY PT, R6, R102, 0x1, 0x1f ;  /* 0x0c201f0066067f89 */ /* 0x000e6200000e0000 */
[----:B------:R-:W-:Y:S02]  /*3de0*/  FSEL R17, R79, -INF , !P4 ;  /* 0xff8000004f117808 */ /* 0x000fe40006000000 */
[----:B------:R-:W-:Y:S02]  /*3df0*/  FMNMX3.FTZ R3, R3, R21, R97, !PT ;  /* 0x0000001503037276 */ /* 0x000fe40007810061 */
[----:B------:R-:W-:Y:S02]  /*3e00*/  ISETP.GE.AND P4, PT, R16, R225, PT ;  /* 0x000000e11000720c */ /* 0x000fe40003f86270 */
[----:B------:R-:W-:-:S02]  /*3e10*/  FMNMX3.FTZ R5, R2, R141, R198, !PT ;  /* 0x0000008d02057276 */ /* 0x000fc400078100c6 */
[-C--:B------:R-:W-:Y:S02]  /*3e20*/  ISETP.GE.AND P0, PT, R4, R225.reuse, PT ;  /* 0x000000e10400720c */ /* 0x080fe40003f06270 */
[----:B------:R-:W-:Y:S02]  /*3e30*/  ISETP.GE.AND P6, PT, R18, R225, PT ;  /* 0x000000e11200720c */ /* 0x000fe40003fc6270 */
[----:B------:R-:W-:Y:S02]  /*3e40*/  FSEL R16, R78, -INF , !P3 ;  /* 0xff8000004e107808 */ /* 0x000fe40005800000 */
[----:B------:R-:W-:Y:S02]  /*3e50*/  FSEL R99, R77, -INF , !P1 ;  /* 0xff8000004d637808 */ /* 0x000fe40004800000 */
[----:B------:R-:W-:Y:S02]  /*3e60*/  FMNMX3.FTZ R3, R3, R96, R17, !PT ;  /* 0x0000006003037276 */ /* 0x000fe40007810011 */
[----:B------:R-:W-:-:S02]  /*3e70*/  FMNMX3.FTZ R5, R5, R194, R187, !PT ;  /* 0x000000c205057276 */ /* 0x000fc400078100bb */
[----:B------:R-:W-:Y:S02]  /*3e80*/  FSEL R98, R76, -INF , !P0 ;  /* 0xff8000004c627808 */ /* 0x000fe40004000000 */
[----:B------:R-:W-:Y:S02]  /*3e90*/  FSEL R100, R24, -INF , !P6 ;  /* 0xff80000018647808 */ /* 0x000fe40007000000 */
[----:B------:R-:W-:Y:S02]  /*3ea0*/  FMNMX3.FTZ R2, R3, R16, R99, !PT ;  /* 0x0000001003027276 */ /* 0x000fe40007810063 */
[----:B------:R-:W-:Y:S02]  /*3eb0*/  FMNMX3.FTZ R5, R5, R193, R251, !PT ;  /* 0x000000c105057276 */ /* 0x000fe400078100fb */
[-C--:B------:R-:W-:Y:S02]  /*3ec0*/  ISETP.GE.AND P3, PT, R15, R225.reuse, PT ;  /* 0x000000e10f00720c */ /* 0x080fe40003f66270 */
[----:B------:R-:W-:-:S02]  /*3ed0*/  ISETP.GE.AND P1, PT, R14, R225, PT ;  /* 0x000000e10e00720c */ /* 0x000fc40003f26270 */
[----:B------:R-:W-:Y:S02]  /*3ee0*/  FSEL R106, R25, -INF , !P5 ;  /* 0xff800000196a7808 */ /* 0x000fe40006800000 */
[----:B------:R-:W-:Y:S01]  /*3ef0*/  FSEL R192, R23, -INF , !P4 ;  /* 0xff80000017c07808 */ /* 0x000fe20006000000 */
[----:B------:R-:W-:Y:S01]  /*3f00*/  IMAD.MOV.U32 R23, RZ, RZ, R80 ;  /* 0x000000ffff177224 */ /* 0x000fe200078e0050 */
[----:B------:R-:W-:Y:S02]  /*3f10*/  FMNMX3.FTZ R2, R2, R98, R100, !PT ;  /* 0x0000006202027276 */ /* 0x000fe40007810064 */
[----:B------:R-:W-:Y:S02]  /*3f20*/  FMNMX3.FTZ R5, R5, R250, R252, !PT ;  /* 0x000000fa05057276 */ /* 0x000fe400078100fc */
[----:B------:R-:W-:Y:S02]  /*3f30*/  ISETP.GE.AND P0, PT, R13, R225, PT ;  /* 0x000000e10d00720c */ /* 0x000fe40003f06270 */
[----:B------:R-:W-:-:S02]  /*3f40*/  FSEL R107, R11, -INF , !P3 ;  /* 0xff8000000b6b7808 */ /* 0x000fc40005800000 */
[----:B------:R-:W-:Y:S02]  /*3f50*/  FSEL R203, R10, -INF , !P1 ;  /* 0xff8000000acb7808 */ /* 0x000fe40004800000 */
[----:B------:R-:W-:Y:S02]  /*3f60*/  FMNMX3.FTZ R2, R2, R106, R192, !PT ;  /* 0x0000006a02027276 */ /* 0x000fe400078100c0 */
[----:B------:R-:W-:Y:S02]  /*3f70*/  FMNMX.FTZ R5, R23, R5, !PT ;  /* 0x0000000517057209 */ /* 0x000fe40007810000 */
[----:B------:R-:W-:Y:S02]  /*3f80*/  FSEL R153, R9, -INF , !P0 ;  /* 0xff80000009997808 */ /* 0x000fe40004000000 */
[----:B------:R-:W-:Y:S01]  /*3f90*/  FMNMX3.FTZ R2, R2, R107, R203, !PT ;  /* 0x0000006b02027276 */ /* 0x000fe200078100cb */
[----:B------:R-:W3:Y:S01]  /*3fa0*/  SHFL.BFLY PT, R9, R5, 0x2, 0x1f ;  /* 0x0c401f0005097f89 */ /* 0x000ee200000e0000 */
[----:B-1----:R-:W-:-:S02]  /*3fb0*/  FMNMX.FTZ R102, R102, R6, !PT ;  /* 0x0000000666667209 */ /* 0x002fc40007810000 */
[----:B------:R-:W-:Y:S02]  /*3fc0*/  FMNMX.FTZ R4, R153, R2, !PT ;  /* 0x0000000299047209 */ /* 0x000fe40007810000 */
[C---:B------:R-:W-:Y:S01]  /*3fd0*/  FSETP.NEU.FTZ.AND P1, PT, R102.reuse, -INF , PT ;  /* 0xff8000006600780b */ /* 0x040fe20003f3d000 */
[----:B--2---:R-:W-:Y:S01]  /*3fe0*/  FMUL.FTZ R3, R102, UR6 ;  /* 0x0000000666037c20 */ /* 0x004fe20008410000 */
[----:B------:R-:W-:Y:S01]  /*3ff0*/  FMNMX.FTZ R101, R101, R7, !PT ;  /* 0x0000000765657209 */ /* 0x000fe20007810000 */
[----:B------:R-:W1:Y:S01]  /*4000*/  SHFL.BFLY PT, R10, R4, 0x2, 0x1f ;  /* 0x0c401f00040a7f89 */ /* 0x000e6200000e0000 */
[----:B------:R-:W-:Y:S02]  /*4010*/  LEA R12, R112, UR5, 0x1 ;  /* 0x00000005700c7c11 */ /* 0x000fe4000f8e08ff */
[----:B------:R-:W-:Y:S01]  /*4020*/  FSEL R3, R3, RZ, P1 ;  /* 0x000000ff03037208 */ /* 0x000fe20000800000 */
[C---:B------:R-:W-:Y:S01]  /*4030*/  FMUL.FTZ R2, R101.reuse, UR6 ;  /* 0x0000000665027c20 */ /* 0x040fe20008410000 */
[----:B------:R-:W-:Y:S01]  /*4040*/  FSETP.NEU.FTZ.AND P0, PT, R101, -INF , PT ;  /* 0xff8000006500780b */ /* 0x000fe20003f1d000 */
[----:B------:R-:W-:Y:S01]  /*4050*/  IMAD.IADD R18, R0, 0x1, R12 ;  /* 0x0000000100127824 */ /* 0x000fe200078e020c */
[----:B------:R-:W-:Y:S01]  /*4060*/  LDSM.16.MT88.4 R28, [R12+0x9000] ;  /* 0x009000000c1c783b */ /* 0x000fe20000004200 */
[--C-:B------:R-:W-:Y:S01]  /*4070*/  FFMA.FTZ R8, R43, UR6, -R3.reuse ;  /* 0x000000062b087c23 */ /* 0x100fe20008010803 */
[--C-:B------:R-:W-:Y:S01]  /*4080*/  FFMA.FTZ R6, R26, UR6, -R3.reuse ;  /* 0x000000061a067c23 */ /* 0x100fe20008010803 */
[----:B------:R-:W-:Y:S01]  /*4090*/  FFMA.FTZ R7, R39, UR6, -R3 ;  /* 0x0000000627077c23 */ /* 0x000fe20008010803 */
[----:B------:R-:W-:Y:S01]  /*40a0*/  FSEL R2, R2, RZ, P0 ;  /* 0x000000ff02027208 */ /* 0x000fe20000000000 */
[----:B------:R1:W-:Y:S01]  /*40b0*/  MUFU.EX2 R201, R8 ;  /* 0x0000000800c97308 */ /* 0x0003e20000000800 */
[----:B------:R-:W-:Y:S01]  /*40c0*/  LDSM.16.MT88.4 R24, [R18+0x9000] ;  /* 0x009000001218783b */ /* 0x000fe20000004200 */
[----:B---3--:R-:W-:-:S02]  /*40d0*/  FMNMX.FTZ R9, R5, R9, !PT ;  /* 0x0000000905097209 */ /* 0x008fc40007810000 */
[----:B------:R2:W-:Y:S01]  /*40e0*/  MUFU.EX2 R196, R6 ;  /* 0x0000000600c47308 */ /* 0x0005e20000000800 */
[--C-:B------:R-:W-:Y:S01]  /*40f0*/  FFMA.FTZ R5, R59, UR6, -R2.reuse ;  /* 0x000000063b057c23 */ /* 0x100fe20008010802 */
[----:B------:R-:W-:Y:S02]  /*4100*/  LDSM.16.MT88.4 R32, [R12+0xa000] ;  /* 0x00a000000c20783b */ /* 0x000fe40000004200 */
[----:B------:R3:W4:Y:S02]  /*4110*/  MUFU.EX2 R195, R7 ;  /* 0x0000000700c37308 */ /* 0x0007240000000800 */
[----:B------:R-:W5:Y:S02]  /*4120*/  SHFL.BFLY PT, R11, R9, 0x1, 0x1f ;  /* 0x0c201f00090b7f89 */ /* 0x000f6400000e0000 */
[----:B------:R-:W-:Y:S01]  /*4130*/  MUFU.EX2 R200, R5 ;  /* 0x0000000500c87308 */ /* 0x000fe20000000800 */
[----:B-1----:R-:W-:Y:S01]  /*4140*/  FMNMX.FTZ R8, R4, R10, !PT ;  /* 0x0000000a04087209 */ /* 0x002fe20007810000 */
[----:B------:R-:W-:Y:S04]  /*4150*/  LDSM.16.MT88.4 R60, [R18+0xa000] ;  /* 0x00a00000123c783b */ /* 0x000fe80000004200 */
[----:B------:R-:W1:Y:S01]  /*4160*/  SHFL.BFLY PT, R10, R8, 0x1, 0x1f ;  /* 0x0c201f00080a7f89 */ /* 0x000e6200000e0000 */
[----:B--2---:R-:W-:Y:S01]  /*4170*/  FFMA.FTZ R6, R42, UR6, -R3 ;  /* 0x000000062a067c23 */ /* 0x004fe20008010803 */
[----:B---3--:R-:W-:-:S03]  /*4180*/  FFMA.FTZ R7, R53, UR6, -R2 ;  /* 0x0000000635077c23 */ /* 0x008fc60008010802 */
[----:B------:R2:W3:Y:S01]  /*4190*/  MUFU.EX2 R204, R6 ;  /* 0x0000000600cc7308 */ /* 0x0004e20000000800 */
[----:B------:R-:W-:Y:S01]  /*41a0*/  LDSM.16.MT88.4 R44, [R18+0xb000] ;  /* 0x00b00000122c783b */ /* 0x000fe20000004200 */
[----:B----4-:R-:W-:Y:S02]  /*41b0*/  F2FP.F16.F32.PACK_AB R4, R195, R196 ;  /* 0x000000c4c304723e */ /* 0x010fe400000000ff */
[----:B------:R4:W-:Y:S01]  /*41c0*/  MUFU.EX2 R202, R7 ;  /* 0x0000000700ca7308 */ /* 0x0009e20000000800 */
[----:B------:R-:W-:Y:S01]  /*41d0*/  LDSM.16.MT88.4 R40, [R18+0xb400] ;  /* 0x00b400001228783b */ /* 0x000fe20000004200 */
[----:B-----5:R-:W-:Y:S01]  /*41e0*/  FMNMX.FTZ R104, R9, R11, !PT ;  /* 0x0000000b09687209 */ /* 0x020fe20007810000 */
[----:B--2---:R-:W-:-:S03]  /*41f0*/  FFMA.FTZ R6, R56, UR6, -R2 ;  /* 0x0000000638067c23 */ /* 0x004fc60008010802 */
[C---:B------:R-:W-:Y:S01]  /*4200*/  FSETP.NEU.FTZ.AND P0, PT, R104.reuse, -INF , PT ;  /* 0xff8000006800780b */ /* 0x040fe20003f1d000 */
[----:B------:R-:W-:Y:S01]  /*4210*/  FMUL.FTZ R9, R104, UR6 ;  /* 0x0000000668097c20 */ /* 0x000fe20008410000 */
[----:B----4-:R-:W-:Y:S01]  /*4220*/  FFMA.FTZ R7, R57, UR6, -R2 ;  /* 0x0000000639077c23 */ /* 0x010fe20008010802 */
[----:B-1----:R-:W-:Y:S01]  /*4230*/  FMNMX.FTZ R103, R8, R10, !PT ;  /* 0x0000000a08677209 */ /* 0x002fe20007810000 */
[----:B------:R-:W1:Y:S02]  /*4240*/  LDSM.16.MT88.4 R56, [R12+0xb000] ;  /* 0x00b000000c38783b */ /* 0x000e640000004200 */
[----:B------:R-:W-:Y:S01]  /*4250*/  FSEL R13, R9, RZ, P0 ;  /* 0x000000ff090d7208 */ /* 0x000fe20000000000 */
[----:B------:R3:W2:Y:S01]  /*4260*/  MUFU.EX2 R197, R6 ;  /* 0x0000000600c57308 */ /* 0x0006a20000000800 */
[C---:B------:R-:W-:Y:S01]  /*4270*/  FSETP.NEU.FTZ.AND P0, PT, R103.reuse, -INF , PT ;  /* 0xff8000006700780b */ /* 0x040fe20003f1d000 */
[----:B------:R-:W-:Y:S02]  /*4280*/  FMUL.FTZ R8, R103, UR6 ;  /* 0x0000000667087c20 */ /* 0x000fe40008410000 */
[--C-:B------:R-:W-:Y:S01]  /*4290*/  FFMA.FTZ R9, R73, UR6, -R13.reuse ;  /* 0x0000000649097c23 */ /* 0x100fe2000801080d */
[--C-:B------:R-:W-:Y:S01]  /*42a0*/  FFMA.FTZ R10, R72, UR6, -R13.reuse ;  /* 0x00000006480a7c23 */ /* 0x100fe2000801080d */
[----:B------:R-:W4:Y:S01]  /*42b0*/  MUFU.EX2 R15, R7 ;  /* 0x00000007000f7308 */ /* 0x000f220000000800 */
[----:B------:R-:W-:Y:S01]  /*42c0*/  FSEL R14, R8, RZ, P0 ;  /* 0x000000ff080e7208 */ /* 0x000fe20000000000 */
[----:B------:R-:W-:-:S02]  /*42d0*/  FFMA.FTZ R8, R75, UR6, -R13 ;  /* 0x000000064b087c23 */ /* 0x000fc4000801080d */
[----:B------:R5:W-:Y:S04]  /*42e0*/  MUFU.EX2 R246, R9 ;  /* 0x0000000900f67308 */ /* 0x000be80000000800 */
[----:B------:R5:W-:Y:S01]  /*42f0*/  MUFU.EX2 R248, R8 ;  /* 0x0000000800f87308 */ /* 0x000be20000000800 */
[----:B---3--:R-:W-:Y:S02]  /*4300*/  F2FP.F16.F32.PACK_AB R6, R201, R204 ;  /* 0x000000ccc906723e */ /* 0x008fe400000000ff */
[----:B--2---:R-:W-:Y:S01]  /*4310*/  F2FP.F16.F32.PACK_AB R5, R197, R202 ;  /* 0x000000cac505723e */ /* 0x004fe200000000ff */
[----:B------:R2:W-:Y:S01]  /*4320*/  MUFU.EX2 R244, R10 ;  /* 0x0000000a00f47308 */ /* 0x0005e20000000800 */
[----:B----4-:R-:W-:Y:S01]  /*4330*/  F2FP.F16.F32.PACK_AB R7, R200, R15 ;  /* 0x0000000fc807723e */ /* 0x010fe200000000ff */
[----:B-----5:R-:W-:-:S06]  /*4340*/  FFMA.FTZ R9, R74, UR6, -R13 ;  /* 0x000000064a097c23 */ /* 0x020fcc000801080d */
[----:B------:R-:W-:Y:S01]  /*4350*/  HMMA.16816.F32 R136, R4, R28, RZ ;  /* 0x0000001c0488723c */ /* 0x000fe200000018ff */
[--C-:B------:R-:W-:Y:S01]  /*4360*/  FFMA.FTZ R8, R37, UR6, -R14.reuse ;  /* 0x0000000625087c23 */ /* 0x100fe2000801080e */
[----:B------:R3:W4:Y:S01]  /*4370*/  MUFU.EX2 R249, R9 ;  /* 0x0000000900f97308 */ /* 0x0007220000000800 */
[----:B--2---:R-:W-:-:S03]  /*4380*/  FFMA.FTZ R10, R36, UR6, -R14 ;  /* 0x00000006240a7c23 */ /* 0x004fc6000801080e */
[----:B------:R2:W-:Y:S01]  /*4390*/  MUFU.EX2 R240, R8 ;  /* 0x0000000800f07308 */ /* 0x0005e20000000800 */
[----:B------:R-:W-:Y:S01]  /*43a0*/  LDSM.16.MT88.4 R36, [R12+0xa400] ;  /* 0x00a400000c24783b */ /* 0x000fe20000004200 */
[----:B------:R-:W-:Y:S02]  /*43b0*/  HMMA.16816.F32 R132, R4, R24, RZ ;  /* 0x000000180484723c */ /* 0x000fe400000018ff */
[----:B------:R4:W5:Y:S01]  /*43c0*/  MUFU.EX2 R238, R10 ;  /* 0x0000000a00ee7308 */ /* 0x0009620000000800 */
[----:B---3--:R-:W-:-:S05]  /*43d0*/  FFMA.FTZ R9, R22, UR6, -R14 ;  /* 0x0000000616097c23 */ /* 0x008fca000801080e */
[C---:B------:R-:W-:Y:S01]  /*43e0*/  HMMA.16816.F32 R128, R4.reuse, R32, RZ ;  /* 0x000000200480723c */ /* 0x040fe200000018ff */
[----:B------:R-:W-:Y:S02]  /*43f0*/  IMAD.MOV.U32 R22, RZ, RZ, R192 ;  /* 0x000000ffff167224 */ /* 0x000fe400078e00c0 */
[----:B--2---:R-:W-:Y:S01]  /*4400*/  FFMA.FTZ R8, R21, UR6, -R14 ;  /* 0x0000000615087c23 */ /* 0x004fe2000801080e */
[----:B------:R5:W-:Y:S01]  /*4410*/  MUFU.EX2 R241, R9 ;  /* 0x0000000900f17308 */ /* 0x000be20000000800 */
[----:B------:R-:W-:Y:S01]  /*4420*/  IMAD.MOV.U32 R21, RZ, RZ, R203 ;  /* 0x000000ffff157224 */ /* 0x000fe200078e00cb */
[----:B----4-:R-:W-:Y:S02]  /*4430*/  F2FP.F16.F32.PACK_AB R10, R249, R248 ;  /* 0x000000f8f90a723e */ /* 0x010fe400000000ff */
[----:B------:R2:W3:Y:S01]  /*4440*/  MUFU.EX2 R247, R8 ;  /* 0x0000000800f77308 */ /* 0x0004e20000000800 */
[C---:B------:R-:W-:Y:S08]  /*4450*/  HMMA.16816.F32 R124, R4.reuse, R60, RZ ;  /* 0x0000003c047c723c */ /* 0x040ff000000018ff */
[----:B-1----:R-:W-:Y:S01]  /*4460*/  HMMA.16816.F32 R120, R4, R56, RZ ;  /* 0x000000380478723c */ /* 0x002fe200000018ff */
[----:B-----5:R-:W-:-:S02]  /*4470*/  F2FP.F16.F32.PACK_AB R9, R238, R240 ;  /* 0x000000f0ee09723e */ /* 0x020fc400000000ff */
[----:B--2---:R-:W-:Y:S02]  /*4480*/  F2FP.F16.F32.PACK_AB R8, R244, R246 ;  /* 0x000000f6f408723e */ /* 0x004fe400000000ff */
[----:B---3--:R-:W-:-:S03]  /*4490*/  F2FP.F16.F32.PACK_AB R11, R247, R241 ;  /* 0x000000f1f70b723e */ /* 0x008fc600000000ff */
[C---:B------:R-:W-:Y:S08]  /*44a0*/  HMMA.16816.F32 R116, R4.reuse, R44, RZ ;  /* 0x0000002c0474723c */ /* 0x040ff000000018ff */
[C---:B------:R-:W-:Y:S08]  /*44b0*/  HMMA.16816.F32 R112, R4.reuse, R30, RZ ;  /* 0x0000001e0470723c */ /* 0x040ff000000018ff */
[C---:B------:R-:W-:Y:S08]  /*44c0*/  HMMA.16816.F32 R108, R4.reuse, R26, RZ ;  /* 0x0000001a046c723c */ /* 0x040ff000000018ff */
[C---:B------:R-:W-:Y:S08]  /*44d0*/  HMMA.16816.F32 R92, R4.reuse, R34, RZ ;  /* 0x00000022045c723c */ /* 0x040ff000000018ff */
[C---:B------:R-:W-:Y:S08]  /*44e0*/  HMMA.16816.F32 R88, R4.reuse, R62, RZ ;  /* 0x0000003e0458723c */ /* 0x040ff000000018ff */
[C---:B------:R-:W-:Y:S08]  /*44f0*/  HMMA.16816.F32 R84, R4.reuse, R58, RZ ;  /* 0x0000003a0454723c */ /* 0x040ff000000018ff */
[----:B------:R-:W-:Y:S01]  /*4500*/  HMMA.16816.F32 R76, R4, R46, RZ ;  /* 0x0000002e044c723c */ /* 0x000fe200000018ff */
[--C-:B------:R-:W-:Y:S01]  /*4510*/  FFMA.FTZ R4, R55, UR6, -R3.reuse ;  /* 0x0000000637047c23 */ /* 0x100fe20008010803 */
[--C-:B------:R-:W-:Y:S01]  /*4520*/  FFMA.FTZ R5, R50, UR6, -R3.reuse ;  /* 0x0000000632057c23 */ /* 0x100fe20008010803 */
[----:B------:R-:W-:Y:S01]  /*4530*/  LDSM.16.MT88.4 R52, [R18+0xa400] ;  /* 0x00a400001234783b */ /* 0x000fe20000004200 */
[----:B------:R-:W-:Y:S01]  /*4540*/  FFMA.FTZ R6, R65, UR6, -R2 ;  /* 0x0000000641067c23 */ /* 0x000fe20008010802 */
[----:B------:R1:W-:Y:S03]  /*4550*/  MUFU.EX2 R239, R4 ;  /* 0x0000000400ef7308 */ /* 0x0003e60000000800 */
[C---:B------:R-:W-:Y:S01]  /*4560*/  HMMA.16816.F32 R80, R8.reuse, R28, RZ ;  /* 0x0000001c0850723c */ /* 0x040fe200000018ff */
[----:B------:R2:W-:Y:S04]  /*4570*/  MUFU.EX2 R243, R5 ;  /* 0x0000000500f37308 */ /* 0x0005e80000000800 */
[----:B------:R-:W-:Y:S03]  /*4580*/  MUFU.EX2 R235, R6 ;  /* 0x0000000600eb7308 */ /* 0x000fe60000000800 */
[----:B------:R-:W-:Y:S01]  /*4590*/  HMMA.16816.F32 R148, R8, R30, RZ ;  /* 0x0000001e0894723c */ /* 0x000fe200000018ff */
[----:B------:R-:W3:Y:S01]  /*45a0*/  LDSM.16.MT88.4 R28, [R12+0x9400] ;  /* 0x009400000c1c783b */ /* 0x000ee20000004200 */
[----:B-1----:R-:W-:-:S03]  /*45b0*/  FFMA.FTZ R4, R49, UR6, -R3 ;  /* 0x0000000631047c23 */ /* 0x002fc60008010803 */
[----:B------:R-:W1:Y:S01]  /*45c0*/  LDSM.16.MT88.4 R48, [R12+0xb400] ;  /* 0x00b400000c30783b */ /* 0x000e620000004200 */
[----:B------:R4:W-:Y:S02]  /*45d0*/  MUFU.EX2 R242, R4 ;  /* 0x0000000400f27308 */ /* 0x0009e40000000800 */
[----:B------:R-:W-:Y:S01]  /*45e0*/  HMMA.16816.F32 R72, R8, R24, RZ ;  /* 0x000000180848723c */ /* 0x000fe200000018ff */
[----:B--2---:R-:W-:-:S04]  /*45f0*/  FFMA.FTZ R5, R64, UR6, -R3 ;  /* 0x0000000640057c23 */ /* 0x004fc80008010803 */
[----:B------:R2:W5:Y:S03]  /*4600*/  MUFU.EX2 R245, R5 ;  /* 0x0000000500f57308 */ /* 0x0005660000000800 */
[----:B------:R-:W-:Y:S01]  /*4610*/  HMMA.16816.F32 R144, R8, R26, RZ ;  /* 0x0000001a0890723c */ /* 0x000fe200000018ff */
[----:B------:R-:W1:Y:S01]  /*4620*/  LDSM.16.MT88.4 R24, [R18+0x9400] ;  /* 0x009400001218783b */ /* 0x000e620000004200 */
[----:B----4-:R-:W-:-:S06]  /*4630*/  FFMA.FTZ R4, R66, UR6, -R2 ;  /* 0x0000000642047c23 */ /* 0x010fcc0008010802 */
[C---:B------:R-:W-:Y:S01]  /*4640*/  HMMA.16816.F32 R68, R8.reuse, R32, RZ ;  /* 0x000000200844723c */ /* 0x040fe200000018ff */
[----:B------:R4:W3:Y:S01]  /*4650*/  MUFU.EX2 R234, R4 ;  /* 0x0000000400ea7308 */ /* 0x0008e20000000800 */
[----:B--2---:R-:W-:Y:S01]  /*4660*/  FFMA.FTZ R5, R140, UR6, -R2 ;  /* 0x000000068c057c23 */ /* 0x004fe20008010802 */
[----:B-----5:R-:W-:Y:S01]  /*4670*/  F2FP.F16.F32.PACK_AB R6, R245, R242 ;  /* 0x000000f2f506723e */ /* 0x020fe200000000ff */
[----:B------:R-:W-:Y:S02]  /*4680*/  IMAD.MOV.U32 R140, RZ, RZ, R202 ;  /* 0x000000ffff8c7224 */ /* 0x000fe400078e00ca */
[----:B------:R3:W-:Y:S02]  /*4690*/  MUFU.EX2 R236, R5 ;  /* 0x0000000500ec7308 */ /* 0x0007e40000000800 */
[----:B------:R-:W-:Y:S01]  /*46a0*/  HMMA.16816.F32 R180, R8, R34, RZ ;  /* 0x0000002208b4723c */ /* 0x000fe200000018ff */
[----:B----4-:R-:W-:-:S07]  /*46b0*/  FFMA.FTZ R4, R105, UR6, -R2 ;  /* 0x0000000669047c23 */ /* 0x010fce0008010802 */
[----:B------:R-:W-:Y:S01]  /*46c0*/  HMMA.16816.F32 R64, R8, R60, RZ ;  /* 0x0000003c0840723c */ /* 0x000fe200000018ff */
[----:B------:R-:W-:Y:S01]  /*46d0*/  IMAD.MOV.U32 R105, RZ, RZ, R197 ;  /* 0x000000ffff697224 */ /* 0x000fe200078e00c5 */
[----:B------:R2:W4:Y:S01]  /*46e0*/  MUFU.EX2 R237, R4 ;  /* 0x0000000400ed7308 */ /* 0x0005220000000800 */
[----:B---3--:R-:W-:-:S05]  /*46f0*/  F2FP.F16.F32.PACK_AB R5, R235, R234 ;  /* 0x000000eaeb05723e */ /* 0x008fca00000000ff */
[C---:B------:R-:W-:Y:S08]  /*4700*/  HMMA.16816.F32 R172, R8.reuse, R62, RZ ;  /* 0x0000003e08ac723c */ /* 0x040ff000000018ff */
[----:B------:R-:W-:Y:S01]  /*4710*/  HMMA.16816.F32 R60, R8, R56, RZ ;  /* 0x00000038083c723c */ /* 0x000fe200000018ff */
[----:B--2---:R-:W-:Y:S02]  /*4720*/  F2FP.F16.F32.PACK_AB R4, R243, R239 ;  /* 0x000000eff304723e */ /* 0x004fe400000000ff */
[----:B----4-:R-:W-:-:S05]  /*4730*/  F2FP.F16.F32.PACK_AB R7, R237, R236 ;  /* 0x000000eced07723e */ /* 0x010fca00000000ff */
[C---:B------:R-:W-:Y:S08]  /*4740*/  HMMA.16816.F32 R168, R8.reuse, R58, RZ ;  /* 0x0000003a08a8723c */ /* 0x040ff000000018ff */
[C---:B------:R-:W-:Y:S08]  /*4750*/  HMMA.16816.F32 R32, R8.reuse, R44, RZ ;  /* 0x0000002c0820723c */ /* 0x040ff000000018ff */
[----:B------:R-:W-:Y:S01]  /*4760*/  HMMA.16816.F32 R156, R8, R46, RZ ;  /* 0x0000002e089c723c */ /* 0x000fe200000018ff */
[--C-:B------:R-:W-:Y:S01]  /*4770*/  FFMA.FTZ R8, R152, UR6, -R13.reuse ;  /* 0x0000000698087c23 */ /* 0x100fe2000801080d */
[--C-:B------:R-:W-:Y:S01]  /*4780*/  FFMA.FTZ R9, R143, UR6, -R13.reuse ;  /* 0x000000068f097c23 */ /* 0x100fe2000801080d */
[----:B------:R-:W-:Y:S01]  /*4790*/  FFMA.FTZ R10, R96, UR6, -R14 ;  /* 0x00000006600a7c23 */ /* 0x000fe2000801080e */
[----:B------:R-:W-:Y:S01]  /*47a0*/  IMAD.MOV.U32 R96, RZ, RZ, R188 ;  /* 0x000000ffff607224 */ /* 0x000fe200078e00bc */
[----:B------:R2:W-:Y:S01]  /*47b0*/  MUFU.EX2 R215, R8 ;  /* 0x0000000800d77308 */ /* 0x0005e20000000800 */
[----:B------:R-:W-:Y:S01]  /*47c0*/  IMAD.MOV.U32 R143, RZ, RZ, R196 ;  /* 0x000000ffff8f7224 */ /* 0x000fe200078e00c4 */
[----:B------:R-:W-:Y:S01]  /*47d0*/  LDSM.16.MT88.4 R44, [R12+0xb800] ;  /* 0x00b800000c2c783b */ /* 0x000fe20000004200 */
[C---:B------:R-:W-:Y:S01]  /*47e0*/  HMMA.16816.F32 R160, R4.reuse, R28, R136 ;  /* 0x0000001c04a0723c */ /* 0x040fe20000001888 */
[----:B------:R3:W4:Y:S04]  /*47f0*/  MUFU.EX2 R218, R9 ;  /* 0x0000000900da7308 */ /* 0x0007280000000800 */
[----:B------:R-:W-:Y:S03]  /*4800*/  MUFU.EX2 R212, R10 ;  /* 0x0000000a00d47308 */ /* 0x000fe60000000800 */
[----:B------:R-:W-:Y:S01]  /*4810*/  HMMA.16816.F32 R136, R4, R36, R128 ;  /* 0x000000240488723c */ /* 0x000fe20000001880 */
[----:B--2---:R-:W-:Y:S01]  /*4820*/  FFMA.FTZ R8, R142, UR6, -R13 ;  /* 0x000000068e087c23 */ /* 0x004fe2000801080d */
[----:B------:R-:W-:-:S03]  /*4830*/  IMAD.MOV.U32 R142, RZ, RZ, R195 ;  /* 0x000000ffff8e7224 */ /* 0x000fc600078e00c3 */
[----:B------:R2:W-:Y:S01]  /*4840*/  MUFU.EX2 R216, R8 ;  /* 0x0000000800d87308 */ /* 0x0005e20000000800 */
[----:B---3--:R-:W-:Y:S02]  /*4850*/  FFMA.FTZ R9, R141, UR6, -R13 ;  /* 0x000000068d097c23 */ /* 0x008fe4000801080d */
[C---:B------:R-:W-:Y:S01]  /*4860*/  HMMA.16816.F32 R128, R4.reuse, R52, R124 ;  /* 0x000000340480723c */ /* 0x040fe2000000187c */
[----:B------:R-:W-:Y:S02]  /*4870*/  IMAD.MOV.U32 R141, RZ, RZ, R15 ;  /* 0x000000ffff8d7224 */ /* 0x000fe400078e000f */
[----:B------:R-:W-:Y:S01]  /*4880*/  FFMA.FTZ R15, R166, UR6, -R3 ;  /* 0x00000006a60f7c23 */ /* 0x000fe20008010803 */
[----:B------:R3:W-:Y:S04]  /*4890*/  MUFU.EX2 R217, R9 ;  /* 0x0000000900d97308 */ /* 0x0007e80000000800 */
[----:B------:R5:W-:Y:S01]  /*48a0*/  MUFU.EX2 R196, R15 ;  /* 0x0000000f00c47308 */ /* 0x000be20000000800 */
[----:B-1----:R-:W-:Y:S01]  /*48b0*/  HMMA.16816.F32 R124, R4, R48, R120 ;  /* 0x00000030047c723c */ /* 0x002fe20000001878 */
[----:B--2---:R-:W-:Y:S01]  /*48c0*/  FFMA.FTZ R8, R97, UR6, -R14 ;  /* 0x0000000661087c23 */ /* 0x004fe2000801080e */
[----:B------:R-:W-:-:S03]  /*48d0*/  IMAD.MOV.U32 R97, RZ, RZ, R153 ;  /* 0x000000ffff617224 */ /* 0x000fc600078e0099 */
[----:B------:R1:W2:Y:S01]  /*48e0*/  MUFU.EX2 R199, R8 ;  /* 0x0000000800c77308 */ /* 0x0002a20000000800 */
[----:B---3--:R-:W-:Y:S02]  /*48f0*/  FFMA.FTZ R9, R17, UR6, -R14 ;  /* 0x0000000611097c23 */ /* 0x008fe4000801080e */
[----:B------:R-:W-:Y:S01]  /*4900*/  HMMA.16816.F32 R152, R4, R38, R92 ;  /* 0x000000260498723c */ /* 0x000fe2000000185c */
[--C-:B------:R-:W-:Y:S01]  /*4910*/  FFMA.FTZ R17, R178, UR6, -R2.reuse ;  /* 0x00000006b2117c23 */ /* 0x100fe20008010802 */
[----:B------:R-:W-:Y:S01]  /*4920*/  MUFU.EX2 R214, R9 ;  /* 0x0000000900d67308 */ /* 0x000fe20000000800 */
[----:B-----5:R-:W-:-:S05]  /*4930*/  FFMA.FTZ R15, R177, UR6, -R2 ;  /* 0x00000006b10f7c23 */ /* 0x020fca0008010802 */
[----:B------:R-:W-:Y:S01]  /*4940*/  HMMA.16816.F32 R92, R4, R54, R88 ;  /* 0x00000036045c723c */ /* 0x000fe20000001858 */
[----:B-1----:R-:W-:Y:S01]  /*4950*/  FFMA.FTZ R8, R16, UR6, -R14 ;  /* 0x0000000610087c23 */ /* 0x002fe2000801080e */
[----:B------:R-:W-:-:S03]  /*4960*/  FFMA.FTZ R16, R165, UR6, -R3 ;  /* 0x00000006a5107c23 */ /* 0x000fc60008010803 */
[----:B------:R1:W3:Y:S03]  /*4970*/  MUFU.EX2 R213, R8 ;  /* 0x0000000800d57308 */ /* 0x0002e60000000800 */
[C---:B------:R-:W-:Y:S01]  /*4980*/  HMMA.16816.F32 R88, R4.reuse, R50, R84 ;  /* 0x000000320458723c */ /* 0x040fe20000001854 */
[----:B------:R5:W-:Y:S07]  /*4990*/  MUFU.EX2 R195, R16 ;  /* 0x0000001000c37308 */ /* 0x000bee0000000800 */
[----:B------:R-:W-:Y:S01]  /*49a0*/  HMMA.16816.F32 R132, R4, R24, R132 ;  /* 0x000000180484723c */ /* 0x000fe20000001884 */
[----:B-1----:R-:W-:-:S07]  /*49b0*/  FFMA.FTZ R8, R164, UR6, -R3 ;  /* 0x00000006a4087c23 */ /* 0x002fce0008010803 */
[----:B------:R-:W-:Y:S01]  /*49c0*/  HMMA.16816.F32 R120, R4, R40, R116 ;  /* 0x000000280478723c */ /* 0x000fe20000001874 */
[----:B------:R1:W3:Y:S01]  /*49d0*/  MUFU.EX2 R192, R8 ;  /* 0x0000000800c07308 */ /* 0x0002e20000000800 */
[----:B-----5:R-:W-:-:S04]  /*49e0*/  FFMA.FTZ R16, R167, UR6, -R3 ;  /* 0x00000006a7107c23 */ /* 0x020fc80008010803 */
[----:B------:R5:W3:Y:S02]  /*49f0*/  MUFU.EX2 R197, R16 ;  /* 0x0000001000c57308 */ /* 0x000ae40000000800 */
[C---:B------:R-:W-:Y:S01]  /*4a00*/  HMMA.16816.F32 R112, R4.reuse, R30, R112 ;  /* 0x0000001e0470723c */ /* 0x040fe20000001870 */
[----:B-1----:R-:W1:Y:S07]  /*4a10*/  LDSM.16.MT88.4 R8, [R12+0xa800] ;  /* 0x00a800000c08783b */ /* 0x002e6e0000004200 */
[----:B------:R-:W-:Y:S01]  /*4a20*/  HMMA.16816.F32 R108, R4, R26, R108 ;  /* 0x0000001a046c723c */ /* 0x000fe2000000186c */
[----:B-----5:R-:W-:-:S07]  /*4a30*/  FFMA.FTZ R16, R184, UR6, -R2 ;  /* 0x00000006b8107c23 */ /* 0x020fce0008010802 */
[----:B------:R-:W-:Y:S01]  /*4a40*/  HMMA.16816.F32 R84, R4, R42, R76 ;  /* 0x0000002a0454723c */ /* 0x000fe2000000184c */
[----:B----4-:R-:W-:Y:S01]  /*4a50*/  F2FP.F16.F32.PACK_AB R4, R218, R215 ;  /* 0x000000d7da04723e */ /* 0x010fe200000000ff */
[----:B------:R4:W-:Y:S01]  /*4a60*/  MUFU.EX2 R184, R16 ;  /* 0x0000001000b87308 */ /* 0x0009e20000000800 */
[----:B--2---:R-:W-:Y:S02]  /*4a70*/  F2FP.F16.F32.PACK_AB R5, R212, R199 ;  /* 0x000000c7d405723e */ /* 0x004fe400000000ff */
[----:B------:R-:W-:Y:S02]  /*4a80*/  F2FP.F16.F32.PACK_AB R6, R217, R216 ;  /* 0x000000d8d906723e */ /* 0x000fe400000000ff */
[----:B---3--:R-:W-:-:S07]  /*4a90*/  F2FP.F16.F32.PACK_AB R7, R213, R214 ;  /* 0x000000d6d507723e */ /* 0x008fce00000000ff */
[----:B------:R-:W-:Y:S01]  /*4aa0*/  HMMA.16816.F32 R76, R4, R24, R72 ;  /* 0x00000018044c723c */ /* 0x000fe20000001848 */
[----:B----4-:R-:W-:Y:S01]  /*4ab0*/  FFMA.FTZ R16, R194, UR6, -R13 ;  /* 0x00000006c2107c23 */ /* 0x010fe2000801080d */
[----:B------:R-:W-:-:S06]  /*4ac0*/  IMAD.MOV.U32 R194, RZ, RZ, R200 ;  /* 0x000000ffffc27224 */ /* 0x000fcc00078e00c8 */
[C---:B------:R-:W-:Y:S08]  /*4ad0*/  HMMA.16816.F32 R188, R4.reuse, R48, R60 ;  /* 0x0000003004bc723c */ /* 0x040ff0000000183c */
[C---:B------:R-:W-:Y:S08]  /*4ae0*/  HMMA.16816.F32 R72, R4.reuse, R36, R68 ;  /* 0x000000240448723c */ /* 0x040ff00000001844 */
[----:B------:R-:W-:Y:S01]  /*4af0*/  HMMA.16816.F32 R60, R4, R26, R144 ;  /* 0x0000001a043c723c */ /* 0x000fe20000001890 */
[----:B------:R-:W2:Y:S01]  /*4b00*/  LDSM.16.MT88.4 R24, [R18+0x9800] ;  /* 0x009800001218783b */ /* 0x000ea20000004200 */
[----:B------:R-:W-:-:S02]  /*4b10*/  IMAD.MOV.U32 R147, RZ, RZ, R142 ;  /* 0x000000ffff937224 */ /* 0x000fc400078e008e */
[----:B------:R-:W-:Y:S02]  /*4b20*/  IMAD.MOV.U32 R142, RZ, RZ, R105 ;  /* 0x000000ffff8e7224 */ /* 0x000fe400078e0069 */
[----:B------:R-:W-:Y:S02]  /*4b30*/  IMAD.MOV.U32 R146, RZ, RZ, R204 ;  /* 0x000000ffff927224 */ /* 0x000fe400078e00cc */
[C---:B------:R-:W-:Y:S08]  /*4b40*/  HMMA.16816.F32 R68, R4.reuse, R52, R64 ;  /* 0x000000340444723c */ /* 0x040ff00000001840 */
[C---:B------:R-:W-:Y:S01]  /*4b50*/  HMMA.16816.F32 R56, R4.reuse, R38, R180 ;  /* 0x000000260438723c */ /* 0x040fe200000018b4 */
[----:B------:R-:W3:Y:S01]  /*4b60*/  LDSM.16.MT88.4 R36, [R18+0xb800] ;  /* 0x00b800001224783b */ /* 0x000ee20000004200 */
[----:B------:R4:W-:Y:S04]  /*4b70*/  MUFU.EX2 R181, R15 ;  /* 0x0000000f00b57308 */ /* 0x0009e80000000800 */
[----:B------:R5:W1:Y:S02]  /*4b80*/  MUFU.EX2 R183, R17 ;  /* 0x0000001100b77308 */ /* 0x000a640000000800 */
[C---:B------:R-:W-:Y:S08]  /*4b90*/  HMMA.16816.F32 R80, R4.reuse, R28, R80 ;  /* 0x0000001c0450723c */ /* 0x040ff00000001850 */
[----:B------:R-:W-:Y:S01]  /*4ba0*/  HMMA.16816.F32 R208, R4, R40, R32 ;  /* 0x0000002804d0723c */ /* 0x000fe20000001820 */
[----:B------:R-:W-:Y:S01]  /*4bb0*/  LDSM.16.MT88.4 R32, [R18+0xa800] ;  /* 0x00a800001220783b */ /* 0x000fe20000004200 */
[----:B----4-:R-:W-:-:S02]  /*4bc0*/  FFMA.FTZ R15, R179, UR6, -R2 ;  /* 0x00000006b30f7c23 */ /* 0x010fc40008010802 */
[----:B------:R4:W-:Y:S01]  /*4bd0*/  MUFU.EX2 R179, R16 ;  /* 0x0000001000b37308 */ /* 0x0009e20000000800 */
[----:B-----5:R-:W-:-:S03]  /*4be0*/  FFMA.FTZ R17, R98, UR6, -R14 ;  /* 0x0000000662117c23 */ /* 0x020fc6000801080e */
[C---:B------:R-:W-:Y:S01]  /*4bf0*/  HMMA.16816.F32 R64, R4.reuse, R30, R148 ;  /* 0x0000001e0440723c */ /* 0x040fe20000001894 */
[----:B------:R-:W5:Y:S01]  /*4c00*/  LDSM.16.MT88.4 R28, [R12+0x9800] ;  /* 0x009800000c1c783b */ /* 0x000f620000004200 */
[----:B------:R1:W2:Y:S06]  /*4c10*/  MUFU.EX2 R182, R15 ;  /* 0x0000000f00b67308 */ /* 0x0002ac0000000800 */
[----:B------:R-:W-:Y:S01]  /*4c20*/  HMMA.16816.F32 R52, R4, R54, R172 ;  /* 0x000000360434723c */ /* 0x000fe200000018ac */
[----:B------:R-:W-:Y:S01]  /*4c30*/  LDSM.16.MT88.4 R172, [R18+0xac00] ;  /* 0x00ac000012ac783b */ /* 0x000fe20000004200 */
[----:B----4-:R-:W-:Y:S01]  /*4c40*/  FFMA.FTZ R16, R193, UR6, -R13 ;  /* 0x00000006c1107c23 */ /* 0x010fe2000801080d */
[----:B------:R-:W-:-:S02]  /*4c50*/  IMAD.MOV.U32 R193, RZ, RZ, R141 ;  /* 0x000000ffffc17224 */ /* 0x000fc400078e008d */
[----:B------:R-:W-:Y:S01]  /*4c60*/  IMAD.MOV.U32 R141, RZ, RZ, R143 ;  /* 0x000000ffff8d7224 */ /* 0x000fe200078e008f */
[----:B------:R4:W-:Y:S01]  /*4c70*/  MUFU.EX2 R180, R16 ;  /* 0x0000001000b47308 */ /* 0x0009e20000000800 */
[----:B------:R-:W-:Y:S02]  /*4c80*/  IMAD.MOV.U32 R143, RZ, RZ, R140 ;  /* 0x000000ffff8f7224 */ /* 0x000fe400078e008c */
[----:B-1----:R-:W-:Y:S01]  /*4c90*/  FFMA.FTZ R15, R198, UR6, -R13 ;  /* 0x00000006c60f7c23 */ /* 0x002fe2000801080d */
[----:B------:R-:W-:Y:S01]  /*4ca0*/  IMAD.MOV.U32 R140, RZ, RZ, R21 ;  /* 0x000000ffff8c7224 */ /* 0x000fe200078e0015 */
[----:B------:R-:W-:Y:S01]  /*4cb0*/  HMMA.16816.F32 R48, R4, R50, R168 ;  /* 0x000000320430723c */ /* 0x000fe200000018a8 */
[----:B------:R-:W-:Y:S01]  /*4cc0*/  IMAD.MOV.U32 R21, RZ, RZ, R107 ;  /* 0x000000ffff157224 */ /* 0x000fe200078e006b */
[----:B------:R1:W5:Y:S01]  /*4cd0*/  MUFU.EX2 R177, R15 ;  /* 0x0000000f00b17308 */ /* 0x0003620000000800 */
[----:B------:R-:W-:-:S05]  /*4ce0*/  IMAD.MOV.U32 R198, RZ, RZ, R96 ;  /* 0x000000ffffc67224 */ /* 0x000fca00078e0060 */
[----:B------:R-:W-:Y:S01]  /*4cf0*/  HMMA.16816.F32 R40, R4, R42, R156 ;  /* 0x0000002a0428723c */ /* 0x000fe2000000189c */
[----:B------:R-:W-:Y:S01]  /*4d00*/  F2FP.F16.F32.PACK_AB R4, R195, R192 ;  /* 0x000000c0c304723e */ /* 0x000fe200000000ff */
[----:B----4-:R-:W-:Y:S01]  /*4d10*/  FFMA.FTZ R16, R100, UR6, -R14 ;  /* 0x0000000664107c23 */ /* 0x010fe2000801080e */
[----:B------:R-:W-:Y:S01]  /*4d20*/  F2FP.F16.F32.PACK_AB R6, R197, R196 ;  /* 0x000000c4c506723e */ /* 0x000fe200000000ff */
[----:B------:R-:W-:Y:S01]  /*4d30*/  MUFU.EX2 R100, R17 ;  /* 0x0000001100647308 */ /* 0x000fe20000000800 */
[----:B------:R-:W-:Y:S01]  /*4d40*/  F2FP.F16.F32.PACK_AB R5, R183, R181 ;  /* 0x000000b5b705723e */ /* 0x000fe200000000ff */
[----:B------:R-:W-:Y:S01]  /*4d50*/  LDSM.16.MT88.4 R156, [R12+0xac00] ;  /* 0x00ac00000c9c783b */ /* 0x000fe20000004200 */
[----:B--2---:R-:W-:Y:S01]  /*4d60*/  F2FP.F16.F32.PACK_AB R7, R182, R184 ;  /* 0x000000b8b607723e */ /* 0x004fe200000000ff */
[----:B-1----:R-:W-:Y:S01]  /*4d70*/  FFMA.FTZ R15, R187, UR6, -R13 ;  /* 0x00000006bb0f7c23 */ /* 0x002fe2000801080d */
[----:B------:R1:W-:Y:S01]  /*4d80*/  MUFU.EX2 R107, R16 ;  /* 0x00000010006b7308 */ /* 0x0003e20000000800 */
[----:B------:R-:W-:-:S03]  /*4d90*/  IMAD.MOV.U32 R187, RZ, RZ, R201 ;  /* 0x000000ffffbb7224 */ /* 0x000fc600078e00c9 */
[----:B------:R2:W-:Y:S01]  /*4da0*/  MUFU.EX2 R178, R15 ;  /* 0x0000000f00b27308 */ /* 0x0005e20000000800 */
[C---:B------:R-:W-:Y:S08]  /*4db0*/  HMMA.16816.F32 R148, R4.reuse, R8, R136 ;  /* 0x000000080494723c */ /* 0x040ff00000001888 */
[----:B------:R-:W-:Y:S01]  /*4dc0*/  HMMA.16816.F32 R136, R4, R26, R108 ;  /* 0x0000001a0488723c */ /* 0x000fe2000000186c */
[----:B------:R-:W-:-:S02]  /*4dd0*/  IMAD.MOV.U32 R111, RZ, RZ, R97 ;  /* 0x000000ffff6f7224 */ /* 0x000fc400078e0061 */
[----:B-1----:R-:W-:Y:S02]  /*4de0*/  IMAD.MOV.U32 R16, RZ, RZ, R146 ;  /* 0x000000ffff107224 */ /* 0x002fe400078e0092 */
[----:B--2---:R-:W-:Y:S01]  /*4df0*/  FFMA.FTZ R15, R99, UR6, -R14 ;  /* 0x00000006630f7c23 */ /* 0x004fe2000801080e */
[----:B------:R-:W-:Y:S02]  /*4e00*/  IMAD.MOV.U32 R108, RZ, RZ, R141 ;  /* 0x000000ffff6c7224 */ /* 0x000fe400078e008d */
[----:B---3--:R-:W-:Y:S01]  /*4e10*/  HMMA.16816.F32 R200, R4, R36, R120 ;  /* 0x0000002404c8723c */ /* 0x008fe20000001878 */
[----:B------:R1:W2:Y:S01]  /*4e20*/  MUFU.EX2 R105, R15 ;  /* 0x0000000f00697308 */ /* 0x0002a20000000800 */
[----:B------:R-:W-:Y:S02]  /*4e30*/  IMAD.MOV.U32 R109, RZ, RZ, R142 ;  /* 0x000000ffff6d7224 */ /* 0x000fe400078e008e */
[----:B------:R-:W-:-:S04]  /*4e40*/  IMAD.MOV.U32 R110, RZ, RZ, R143 ;  /* 0x000000ffff6e7224 */ /* 0x000fc800078e008f */
[----:B-----5:R-:W-:Y:S01]  /*4e50*/  HMMA.16816.F32 R116, R4, R28, R160 ;  /* 0x0000001c0474723c */ /* 0x020fe200000018a0 */
[----:B-1----:R-:W-:-:S07]  /*4e60*/  FFMA.FTZ R15, R106, UR6, -R14 ;  /* 0x000000066a0f7c23 */ /* 0x002fce000801080e */
[C---:B------:R-:W-:Y:S01]  /*4e70*/  HMMA.16816.F32 R132, R4.reuse, R24, R132 ;  /* 0x000000180484723c */ /* 0x040fe20000001884 */
[----:B------:R-:W1:Y:S07]  /*4e80*/  MUFU.EX2 R106, R15 ;  /* 0x0000000f006a7308 */ /* 0x000e6e0000000800 */
[C---:B------:R-:W-:Y:S08]  /*4e90*/  HMMA.16816.F32 R164, R4.reuse, R32, R128 ;  /* 0x0000002004a4723c */ /* 0x040ff00000001880 */
[C---:B------:R-:W-:Y:S01]  /*4ea0*/  HMMA.16816.F32 R204, R4.reuse, R44, R124 ;  /* 0x0000002c04cc723c */ /* 0x040fe2000000187c */
[----:B------:R-:W3:Y:S07]  /*4eb0*/  LDSM.16.MT88.4 R124, [R12+0x9c00] ;  /* 0x009c00000c7c783b */ /* 0x000eee0000004200 */
[C---:B------:R-:W-:Y:S08]  /*4ec0*/  HMMA.16816.F32 R120, R4.reuse, R30, R112 ;  /* 0x0000001e0478723c */ /* 0x040ff00000001870 */
[C---:B------:R-:W-:Y:S08]  /*4ed0*/  HMMA.16816.F32 R152, R4.reuse, R10, R152 ;  /* 0x0000000a0498723c */ /* 0x040ff00000001898 */
[C---:B------:R-:W-:Y:S08]  /*4ee0*/  HMMA.16816.F32 R168, R4.reuse, R34, R92 ;  /* 0x0000002204a8723c */ /* 0x040ff0000000185c */
[C---:B------:R-:W-:Y:S08]  /*4ef0*/  HMMA.16816.F32 R88, R4.reuse, R46, R88 ;  /* 0x0000002e0458723c */ /* 0x040ff00000001858 */
[----:B------:R-:W-:Y:S01]  /*4f00*/  HMMA.16816.F32 R96, R4, R38, R84 ;  /* 0x000000260460723c */ /* 0x000fe20000001854 */
[----:B------:R-:W-:-:S02]  /*4f10*/  F2FP.F16.F32.PACK_AB R4, R179, R177 ;  /* 0x000000b1b304723e */ /* 0x000fc400000000ff */
[----:B--2---:R-:W-:Y:S02]  /*4f20*/  F2FP.F16.F32.PACK_AB R5, R100, R105 ;  /* 0x000000696405723e */ /* 0x004fe400000000ff */
[----:B------:R-:W-:Y:S02]  /*4f30*/  F2FP.F16.F32.PACK_AB R6, R180, R178 ;  /* 0x000000b2b406723e */ /* 0x000fe400000000ff */
[----:B-1----:R-:W-:-:S07]  /*4f40*/  F2FP.F16.F32.PACK_AB R7, R106, R107 ;  /* 0x0000006b6a07723e */ /* 0x002fce00000000ff */
[C---:B------:R-:W-:Y:S01]  /*4f50*/  HMMA.16816.F32 R64, R4.reuse, R30, R64 ;  /* 0x0000001e0440723c */ /* 0x040fe20000001840 */
[----:B------:R-:W-:Y:S02]  /*4f60*/  IMAD.MOV.U32 R31, RZ, RZ, R147 ;  /* 0x000000ffff1f7224 */ /* 0x000fe400078e0093 */
[----:B------:R-:W-:Y:S02]  /*4f70*/  IMAD.MOV.U32 R30, RZ, RZ, R140 ;  /* 0x000000ffff1e7224 */ /* 0x000fe400078e008c */
[----:B------:R-:W1:Y:S03]  /*4f80*/  LDSM.16.MT88.4 R140, [R18+0x9c00] ;  /* 0x009c0000128c783b */ /* 0x000e660000004200 */
[----:B------:R-:W-:Y:S01]  /*4f90*/  HMMA.16816.F32 R144, R4, R8, R72 ;  /* 0x000000080490723c */ /* 0x000fe20000001848 */
[--C-:B------:R-:W-:Y:S01]  /*4fa0*/  FFMA.FTZ R8, R221, UR6, -R3.reuse ;  /* 0x00000006dd087c23 */ /* 0x100fe20008010803 */
[----:B------:R-:W-:-:S06]  /*4fb0*/  FFMA.FTZ R9, R219, UR6, -R3 ;  /* 0x00000006db097c23 */ /* 0x000fcc0008010803 */
[C---:B------:R-:W-:Y:S01]  /*4fc0*/  HMMA.16816.F32 R112, R4.reuse, R28, R80 ;  /* 0x0000001c0470723c */ /* 0x040fe20000001850 */
[----:B------:R2:W-:Y:S01]  /*4fd0*/  MUFU.EX2 R28, R8 ;  /* 0x00000008001c7308 */ /* 0x0005e20000000800 */
[----:B------:R-:W4:Y:S06]  /*4fe0*/  LDSM.16.MT88.4 R80, [R12+0xbc00] ;  /* 0x00bc00000c50783b */ /* 0x000f2c0000004200 */
[----:B------:R-:W-:Y:S01]  /*4ff0*/  HMMA.16816.F32 R60, R4, R26, R60 ;  /* 0x0000001a043c723c */ /* 0x000fe2000000183c */
[----:B------:R-:W5:Y:S01]  /*5000*/  MUFU.EX2 R26, R9 ;  /* 0x00000009001a7308 */ /* 0x000f620000000800 */
[----:B--2---:R-:W-:-:S06]  /*5010*/  FFMA.FTZ R8, R228, UR6, -R3 ;  /* 0x00000006e4087c23 */ /* 0x004fcc0008010803 */
[C---:B------:R-:W-:Y:S01]  /*5020*/  HMMA.16816.F32 R128, R4.reuse, R24, R76 ;  /* 0x000000180480723c */ /* 0x040fe2000000184c */
[----:B------:R-:W-:Y:S02]  /*5030*/  IMAD.MOV.U32 R79, RZ, RZ, R21 ;  /* 0x000000ffff4f7224 */ /* 0x000fe400078e0015 */
[----:B------:R-:W-:Y:S01]  /*5040*/  FFMA.FTZ R3, R227, UR6, -R3 ;  /* 0x00000006e3037c23 */ /* 0x000fe20008010803 */
[----:B------:R2:W-:Y:S01]  /*5050*/  MUFU.EX2 R27, R8 ;  /* 0x00000008001b7308 */ /* 0x0005e20000000800 */
[----:B------:R-:W-:Y:S02]  /*5060*/  IMAD.MOV.U32 R21, RZ, RZ, R22 ;  /* 0x000000ffff157224 */ /* 0x000fe400078e0016 */
[----:B------:R-:W-:Y:S01]  /*5070*/  IMAD.MOV.U32 R78, RZ, RZ, R23 ;  /* 0x000000ffff4e7224 */ /* 0x000fe200078e0017 */
[----:B------:R3:W1:Y:S01]  /*5080*/  MUFU.EX2 R29, R3 ;  /* 0x00000003001d7308 */ /* 0x0006620000000800 */
[----:B------:R-:W-:Y:S01]  /*5090*/  HMMA.16816.F32 R56, R4, R10, R56 ;  /* 0x0000000a0438723c */ /* 0x000fe20000001838 */
[----:B-----5:R-:W-:-:S07]  /*50a0*/  F2FP.F16.F32.PACK_AB R92, R26, R28 ;  /* 0x0000001c1a5c723e */ /* 0x020fce00000000ff */
[----:B------:R-:W-:Y:S01]  /*50b0*/  HMMA.16816.F32 R160, R4, R32, R68 ;  /* 0x0000002004a0723c */ /* 0x000fe20000001844 */
[----:B--2---:R-:W-:-:S04]  /*50c0*/  FFMA.FTZ R8, R231, UR6, -R2 ;  /* 0x00000006e7087c23 */ /* 0x004fc80008010802 */
[----:B------:R2:W-:Y:S01]  /*50d0*/  MUFU.EX2 R22, R8 ;  /* 0x0000000800167308 */ /* 0x0005e20000000800 */
[--C-:B---3--:R-:W-:Y:S01]  /*50e0*/  FFMA.FTZ R3, R233, UR6, -R2.reuse ;  /* 0x00000006e9037c23 */ /* 0x108fe20008010802 */
[----:B-1----:R-:W-:Y:S01]  /*50f0*/  F2FP.F16.F32.PACK_AB R94, R29, R27 ;  /* 0x0000001b1d5e723e */ /* 0x002fe200000000ff */
[C---:B------:R-:W-:Y:S02]  /*5100*/  HMMA.16816.F32 R52, R4.reuse, R34, R52 ;  /* 0x000000220434723c */ /* 0x040fe40000001834 */
[----:B------:R1:W3:Y:S06]  /*5110*/  MUFU.EX2 R24, R3 ;  /* 0x0000000300187308 */ /* 0x0002ec0000000800 */
[----:B------:R-:W-:Y:S01]  /*5120*/  HMMA.16816.F32 R68, R4, R44, R188 ;  /* 0x0000002c0444723c */ /* 0x000fe200000018bc */
[--C-:B--2---:R-:W-:Y:S01]  /*5130*/  FFMA.FTZ R8, R232, UR6, -R2.reuse ;  /* 0x00000006e8087c23 */ /* 0x104fe20008010802 */
[----:B------:R-:W-:-:S03]  /*5140*/  FFMA.FTZ R2, R229, UR6, -R2 ;  /* 0x00000006e5027c23 */ /* 0x000fc60008010802 */
[----:B------:R2:W-:Y:S01]  /*5150*/  MUFU.EX2 R25, R8 ;  /* 0x0000000800197308 */ /* 0x0005e20000000800 */
[--C-:B-1----:R-:W-:Y:S02]  /*5160*/  FFMA.FTZ R3, R251, UR6, -R13.reuse ;  /* 0x00000006fb037c23 */ /* 0x102fe4000801080d */
[C---:B------:R-:W-:Y:S01]  /*5170*/  HMMA.16816.F32 R48, R4.reuse, R46, R48 ;  /* 0x0000002e0430723c */ /* 0x040fe20000001830 */
[----:B---3--:R-:W-:Y:S01]  /*5180*/  F2FP.F16.F32.PACK_AB R93, R24, R22 ;  /* 0x00000016185d723e */ /* 0x008fe200000000ff */
[----:B------:R1:W3:Y:S04]  /*5190*/  MUFU.EX2 R23, R2 ;  /* 0x0000000200177308 */ /* 0x0002e80000000800 */
[----:B------:R5:W-:Y:S02]  /*51a0*/  MUFU.EX2 R15, R3 ;  /* 0x00000003000f7308 */ /* 0x000be40000000800 */
[----:B------:R-:W-:Y:S01]  /*51b0*/  HMMA.16816.F32 R84, R4, R36, R208 ;  /* 0x000000240454723c */ /* 0x000fe200000018d0 */
[----:B--2---:R2:W4:Y:S01]  /*51c0*/  LDSM.16.MT88.4 R8, [R18+0xbc00] ;  /* 0x00bc00001208783b */ /* 0x0045220000004200 */
[----:B-1----:R-:W-:-:S06]  /*51d0*/  FFMA.FTZ R2, R250, UR6, -R13 ;  /* 0x00000006fa027c23 */ /* 0x002fcc000801080d */
[----:B------:R-:W-:Y:S01]  /*51e0*/  HMMA.16816.F32 R40, R4, R38, R40 ;  /* 0x000000260428723c */ /* 0x000fe20000001828 */
[--C-:B------:R-:W-:Y:S01]  /*51f0*/  FFMA.FTZ R4, R252, UR6, -R13.reuse ;  /* 0x00000006fc047c23 */ /* 0x100fe2000801080d */
[----:B---3--:R-:W-:Y:S01]  /*5200*/  F2FP.F16.F32.PACK_AB R95, R23, R25 ;  /* 0x00000019175f723e */ /* 0x008fe200000000ff */
[----:B-----5:R-:W-:Y:S01]  /*5210*/  FFMA.FTZ R3, R78, UR6, -R13 ;  /* 0x000000064e037c23 */ /* 0x020fe2000801080d */
[----:B------:R1:W3:Y:S01]  /*5220*/  MUFU.EX2 R17, R2 ;  /* 0x0000000200117308 */ /* 0x0002e20000000800 */
[----:B------:R-:W-:-:S04]  /*5230*/  FADD.FTZ R5, R240, R238 ;  /* 0x000000eef0057221 */ /* 0x000fc80000010000 */
[----:B------:R-:W-:Y:S01]  /*5240*/  HMMA.16816.F32 R116, R92, R124, R116 ;  /* 0x0000007c5c74723c */ /* 0x000fe20000001874 */
[----:B------:R-:W-:-:S07]  /*5250*/  FADD.FTZ R5, R241, R5 ;  /* 0x00000005f1057221 */ /* 0x000fce0000010000 */
[C---:B------:R-:W-:Y:S01]  /*5260*/  HMMA.16816.F32 R120, R92.reuse, R126, R120 ;  /* 0x0000007e5c78723c */ /* 0x040fe20000001878 */
[----:B-1----:R-:W-:Y:S01]  /*5270*/  FFMA.FTZ R2, R21, UR6, -R14 ;  /* 0x0000000615027c23 */ /* 0x002fe2000801080e */
[----:B--2---:R1:W-:Y:S04]  /*5280*/  MUFU.EX2 R18, R4 ;  /* 0x0000000400127308 */ /* 0x0043e80000000800 */
[----:B------:R2:W-:Y:S02]  /*5290*/  MUFU.EX2 R21, R3 ;  /* 0x0000000300157308 */ /* 0x0005e40000000800 */
[----:B------:R-:W-:Y:S02]  /*52a0*/  HMMA.16816.F32 R132, R92, R140, R132 ;  /* 0x0000008c5c84723c */ /* 0x000fe40000001884 */
[----:B------:R5:W-:Y:S01]  /*52b0*/  MUFU.EX2 R12, R2 ;  /* 0x00000002000c7308 */ /* 0x000be20000000800 */
[----:B-1----:R-:W-:-:S05]  /*52c0*/  FADD.FTZ R4, R246, R244 ;  /* 0x000000f4f6047221 */ /* 0x002fca0000010000 */
[----:B------:R-:W-:Y:S01]  /*52d0*/  HMMA.16816.F32 R136, R92, R142, R136 ;  /* 0x0000008e5c88723c */ /* 0x000fe20000001888 */
[----:B--2---:R-:W-:Y:S01]  /*52e0*/  FFMA.FTZ R3, R79, UR6, -R14 ;  /* 0x000000064f037c23 */ /* 0x004fe2000801080e */
[----:B------:R-:W-:-:S03]  /*52f0*/  FADD.FTZ R4, R248, R4 ;  /* 0x00000004f8047221 */ /* 0x000fc60000010000 */
[----:B------:R1:W2:Y:S01]  /*5300*/  MUFU.EX2 R13, R3 ;  /* 0x00000003000d7308 */ /* 0x0002a20000000800 */
[----:B-----5:R-:W-:Y:S02]  /*5310*/  FFMA.FTZ R2, R30, UR6, -R14 ;  /* 0x000000061e027c23 */ /* 0x020fe4000801080e */
[----:B----4-:R-:W-:Y:S01]  /*5320*/  HMMA.16816.F32 R76, R92, R82, R88 ;  /* 0x000000525c4c723c */ /* 0x010fe20000001858 */
[----:B------:R-:W-:Y:S01]  /*5330*/  FADD.FTZ R6, R249, R4 ;  /* 0x00000004f9067221 */ /* 0x000fe20000010000 */
[----:B------:R-:W-:-:S04]  /*5340*/  FADD.FTZ R4, R247, R5 ;  /* 0x00000005f7047221 */ /* 0x000fc80000010000 */
[----:B------:R-:W-:Y:S02]  /*5350*/  FADD.FTZ R7, R199, R4 ;  /* 0x00000004c7077221 */ /* 0x000fe40000010000 */
[C---:B------:R-:W-:Y:S01]  /*5360*/  HMMA.16816.F32 R148, R92.reuse, R156, R148 ;  /* 0x0000009c5c94723c */ /* 0x040fe20000001894 */
[----:B-1----:R-:W-:Y:S01]  /*5370*/  FFMA.FTZ R3, R111, UR6, -R14 ;  /* 0x000000066f037c23 */ /* 0x002fe2000801080e */
[----:B------:R-:W-:Y:S01]  /*5380*/  IMAD.MOV.U32 R111, RZ, RZ, R16 ;  /* 0x000000ffff6f7224 */ /* 0x000fe200078e0010 */
[----:B------:R1:W-:Y:S05]  /*5390*/  MUFU.EX2 R14, R2 ;  /* 0x00000002000e7308 */ /* 0x0003ea0000000800 */
[C---:B------:R-:W-:Y:S01]  /*53a0*/  HMMA.16816.F32 R152, R92.reuse, R158, R152 ;  /* 0x0000009e5c98723c */ /* 0x040fe20000001898 */
[----:B------:R4:W5:Y:S07]  /*53b0*/  MUFU.EX2 R16, R3 ;  /* 0x0000000300107308 */ /* 0x00096e0000000800 */
[----:B------:R-:W-:Y:S01]  /*53c0*/  HMMA.16816.F32 R164, R92, R172, R164 ;  /* 0x000000ac5ca4723c */ /* 0x000fe200000018a4 */
[----:B-1----:R-:W-:-:S07]  /*53d0*/  FADD.FTZ R2, R110, R109 ;  /* 0x0000006d6e027221 */ /* 0x002fce0000010000 */
[----:B------:R-:W-:Y:S01]  /*53e0*/  HMMA.16816.F32 R168, R92, R174, R168 ;  /* 0x000000ae5ca8723c */ /* 0x000fe200000018a8 */
[----:B----4-:R-:W-:Y:S01]  /*53f0*/  FADD.FTZ R3, R108, R31 ;  /* 0x0000001f6c037221 */ /* 0x010fe20000010000 */
[----:B------:R-:W-:-:S03]  /*5400*/  FADD.FTZ R2, R193, R2 ;  /* 0x00000002c1027221 */ /* 0x000fc60000010000 */
[----:B------:R-:W-:Y:S01]  /*5410*/  FADD.FTZ R3, R111, R3 ;  /* 0x000000036f037221 */ /* 0x000fe20000010000 */
[----:B------:R-:W-:Y:S02]  /*5420*/  FADD.FTZ R2, R194, R2 ;  /* 0x00000002c2027221 */ /* 0x000fe40000010000 */
[----:B------:R-:W-:Y:S01]  /*5430*/  HMMA.16816.F32 R72, R92, R80, R204 ;  /* 0x000000505c48723c */ /* 0x000fe200000018cc */
[----:B------:R-:W-:Y:S01]  /*5440*/  FADD.FTZ R3, R187, R3 ;  /* 0x00000003bb037221 */ /* 0x000fe20000010000 */
[----:B------:R-:W-:Y:S01]  /*5450*/  FADD.FTZ R5, R234, R2 ;  /* 0x00000002ea057221 */ /* 0x000fe20000010000 */
[----:B------:R-:W-:-:S03]  /*5460*/  IMAD.MOV.U32 R187, RZ, RZ, R198 ;  /* 0x000000ffffbb7224 */ /* 0x000fc600078e00c6 */
[----:B------:R-:W-:Y:S02]  /*5470*/  FADD.FTZ R5, R235, R5 ;  /* 0x00000005eb057221 */ /* 0x000fe40000010000 */
[----:B------:R-:W-:Y:S01]  /*5480*/  HMMA.16816.F32 R88, R92, R8, R200 ;  /* 0x000000085c58723c */ /* 0x000fe200000018c8 */
[----:B------:R-:W-:-:S07]  /*5490*/  ISETP.GT.U32.AND P0, PT, R176, R187, PT ;  /* 0x000000bbb000720c */ /* 0x000fce0003f04070 */
[----:B------:R-:W-:Y:S01]  /*54a0*/  HMMA.16816.F32 R92, R92, R10, R96 ;  /* 0x0000000a5c5c723c */ /* 0x000fe20000001860 */
[----:B---3--:R-:W-:Y:S02]  /*54b0*/  F2FP.F16.F32.PACK_AB R96, R17, R15 ;  /* 0x0000000f1160723e */ /* 0x008fe400000000ff */
[----:B--2---:R-:W-:Y:S02]  /*54c0*/  F2FP.F16.F32.PACK_AB R97, R13, R12 ;  /* 0x0000000c0d61723e */ /* 0x004fe400000000ff */
[----:B------:R-:W-:Y:S02]  /*54d0*/  F2FP.F16.F32.PACK_AB R98, R21, R18 ;  /* 0x000000121562723e */ /* 0x000fe400000000ff */
[----:B-----5:R-:W-:-:S07]  /*54e0*/  F2FP.F16.F32.PACK_AB R99, R16, R14 ;  /* 0x0000000e1063723e */ /* 0x020fce00000000ff */
[C---:B------:R-:W-:Y:S01]  /*54f0*/  HMMA.16816.F32 R84, R96.reuse, R8, R84 ;  /* 0x000000086054723c */ /* 0x040fe20000001854 */
[----:B------:R-:W-:Y:S01]  /*5500*/  FADD.FTZ R8, R215, R6 ;  /* 0x00000006d7087221 */ /* 0x000fe20000010000 */
[----:B------:R-:W-:Y:S01]  /*5510*/  FADD.FTZ R6, R239, R3 ;  /* 0x00000003ef067221 */ /* 0x000fe20000010000 */
[----:B------:R-:W-:Y:S02]  /*5520*/  FADD.FTZ R3, R212, R7 ;  /* 0x00000007d4037221 */ /* 0x000fe40000010000 */
[----:B------:R-:W-:Y:S01]  /*5530*/  FADD.FTZ R4, R218, R8 ;  /* 0x00000008da047221 */ /* 0x000fe20000010000 */
[----:B------:R-:W-:Y:S02]  /*5540*/  FADD.FTZ R2, R243, R6 ;  /* 0x00000006f3027221 */ /* 0x000fe40000010000 */
        /* <DEDUP_REMOVED lines=41> */
[C---:B------:R-:W-:Y:S02]  /*57e0*/  HMMA.16816.F32 R144, R96.reuse, R156, R144 ;  /* 0x0000009c6090723c */ /* 0x040fe40000001890 */
[----:B------:R1:W-:Y:S04]  /*57f0*/  STL [R1+0x2c], R4 ;  /* 0x00002c0401007387 */ /* 0x0003e80000100800 */
[----:B------:R1:W-:Y:S02]  /*5800*/  STL [R1+0x28], R227 ;  /* 0x000028e301007387 */ /* 0x0003e40000100800 */
[C---:B------:R-:W-:Y:S02]  /*5810*/  HMMA.16816.F32 R68, R96.reuse, R80, R68 ;  /* 0x000000506044723c */ /* 0x040fe40000001844 */
[----:B------:R1:W-:Y:S04]  /*5820*/  STL [R1+0x34], R229 ;  /* 0x000034e501007387 */ /* 0x0003e80000100800 */
[----:B------:R1:W-:Y:S02]  /*5830*/  STL [R1+0x30], R231 ;  /* 0x000030e701007387 */ /* 0x0003e40000100800 */
        /* <DEDUP_REMOVED lines=9> */
[----:B-1----:R-:W-:-:S15]  /*58d0*/  @!P0 BRA `(.L_x_195) ;  /* 0x0000008800b88947 */ /* 0x002fde0003800000 */
[----:B------:R-:W2:Y:S01]  /*58e0*/  LDL.LU R109, [R1+0x4] ;  /* 0x00000400016d7983 */ /* 0x000ea20000300800 */
[----:B------:R-:W1:Y:S08]  /*58f0*/  LDC.64 R2, c[0x0][0x3c0] ;  /* 0x0000f000ff027b82 */ /* 0x000e700000000a00 */
[----:B------:R-:W3:Y:S01]  /*5900*/  S2UR UR5, SR_CgaCtaId ;  /* 0x00000000000579c3 */ /* 0x000ee20000008800 */
[----:B------:R-:W4:Y:S01]  /*5910*/  LDL R194, [R1+0x48] ;  /* 0x0000480001c27983 */ /* 0x000f220000100800 */
[----:B------:R-:W-:Y:S01]  /*5920*/  IMAD.SHL.U32 R230, R220, 0x8, RZ ;  /* 0x00000008dce67824 */ /* 0x000fe200078e00ff */
[----:B------:R-:W-:-:S04]  /*5930*/  DEPBAR.LE SB0, 0x0 ;  /* 0x000080000000791a */ /* 0x000fc80000000000 */
[----:B------:R-:W5:Y:S04]  /*5940*/  LDL R110, [R1+0x44] ;  /* 0x00004400016e7983 */ /* 0x000f680000100800 */
[----:B------:R-:W5:Y:S04]  /*5950*/  LDL.LU R111, [R1+0x8] ;  /* 0x00000800016f7983 */ /* 0x000f680000300800 */
[----:B------:R-:W4:Y:S04]  /*5960*/  LDL R100, [R1+0x20] ;  /* 0x0000200001647983 */ /* 0x000f280000100800 */
[----:B------:R-:W5:Y:S04]  /*5970*/  LDL R221, [R1+0x1c] ;  /* 0x00001c0001dd7983 */ /* 0x000f680000100800 */
[----:B------:R-:W5:Y:S04]  /*5980*/  LDL R193, [R1+0x24] ;  /* 0x0000240001c17983 */ /* 0x000f680000100800 */
[----:B------:R-:W5:Y:S01]  /*5990*/  LDL R198, [R1+0x18] ;  /* 0x0000180001c67983 */ /* 0x000f620000100800 */
[----:B------:R-:W-:-:S02]  /*59a0*/  LOP3.LUT R4, R230, 0xd8, RZ, 0xc0, !PT ;  /* 0x000000d8e6047812 */ /* 0x000fc400078ec0ff */
[--C-:B------:R-:W-:Y:S02]  /*59b0*/  SHF.R.U32.HI R185, RZ, 0x1, R220.reuse ;  /* 0x00000001ffb97819 */ /* 0x100fe400000116dc */
[----:B------:R-:W-:Y:S02]  /*59c0*/  LOP3.LUT R4, R4, 0x18, R220, 0x78, !PT ;  /* 0x0000001804047812 */ /* 0x000fe400078e78dc */
[----:B------:R-:W-:Y:S01]  /*59d0*/  LOP3.LUT R7, R185, 0x8, RZ, 0xc0, !PT ;  /* 0x00000008b9077812 */ /* 0x000fe200078ec0ff */
[----:B---3--:R-:W-:Y:S01]  /*59e0*/  ULEA UR5, UR5, UR4, 0x18 ;  /* 0x0000000405057291 */ /* 0x008fe2000f8ec0ff */
[----:B------:R-:W-:-:S05]  /*59f0*/  LOP3.LUT R230, R4, 0x1f20, R230, 0xf8, !PT ;  /* 0x00001f2004e67812 */ /* 0x000fca00078ef8e6 */
[----:B------:R-:W-:Y:S01]  /*5a00*/  LEA R230, R230, UR5, 0x1 ;  /* 0x00000005e6e67c11 */ /* 0x000fe2000f8e08ff */
[----:B------:R-:W-:Y:S01]  /*5a10*/  BAR.SYNC.DEFER_BLOCKING 0x0 ;  /* 0x0000000000007b1d */ /* 0x000fe20000010000 */
[----:B--2---:R-:W-:Y:S01]  /*5a20*/  LOP3.LUT R228, R109, R7, RZ, 0x3c, !PT ;  /* 0x000000076de47212 */ /* 0x004fe200078e3cff */
[----:B----4-:R-:W-:-:S04]  /*5a30*/  VIADD R252, R100, 0xfffffffe ;  /* 0xfffffffe64fc7836 */ /* 0x010fc80000000000 */
[----:B-1----:R-:W-:-:S04]  /*5a40*/  IMAD.WIDE.U32 R8, R252, R2, RZ ;  /* 0x00000002fc087225 */ /* 0x002fc800078e00ff */
[----:B------:R-:W-:Y:S02]  /*5a50*/  IMAD.SHL.U32 R6, R8, 0x40, RZ ;  /* 0x0000004008067824 */ /* 0x000fe400078e00ff */
[----:B------:R-:W-:-:S03]  /*5a60*/  IMAD R5, R252, R3, R9 ;  /* 0x00000003fc057224 */ /* 0x000fc600078e0209 */
[----:B------:R-:W-:Y:S02]  /*5a70*/  LEA R6, P0, R2, R6, 0x5 ;  /* 0x0000000602067211 */ /* 0x000fe400078028ff */
[----:B------:R-:W-:-:S04]  /*5a80*/  SHF.L.U64.HI R9, R8, 0x6, R5 ;  /* 0x0000000608097819 */ /* 0x000fc80000010205 */
[----:B------:R-:W-:Y:S02]  /*5a90*/  LEA.HI.X R9, R2, R9, R3, 0x5, P0 ;  /* 0x0000000902097211 */ /* 0x000fe400000f2c03 */
[-C--:B------:R-:W-:Y:S02]  /*5aa0*/  LEA R2, P1, R8, R194.reuse, 0x7 ;  /* 0x000000c208027211 */ /* 0x080fe400078238ff */
[----:B------:R-:W-:Y:S01]  /*5ab0*/  LEA R4, P0, R6, R194, 0x1 ;  /* 0x000000c206047211 */ /* 0x000fe200078008ff */
[----:B------:R-:W-:Y:S01]  /*5ac0*/  IMAD.SHL.U32 R194, R220, 0x10, RZ ;  /* 0x00000010dcc27824 */ /* 0x000fe200078e00ff */
[----:B-----5:R-:W-:Y:S02]  /*5ad0*/  LOP3.LUT R7, R221, 0x120, RZ, 0xc0, !PT ;  /* 0x00000120dd077812 */ /* 0x020fe400078ec0ff */
[-C--:B------:R-:W-:Y:S02]  /*5ae0*/  LEA.HI.X R3, R8, R110.reuse, R5, 0x7, P1 ;  /* 0x0000006e08037211 */ /* 0x080fe400008f3c05 */
[----:B------:R-:W-:-:S02]  /*5af0*/  LEA.HI.X R5, R6, R110, R9, 0x1, P0 ;  /* 0x0000006e06057211 */ /* 0x000fc400000f0c09 */
[----:B------:R-:W-:Y:S01]  /*5b00*/  LOP3.LUT R6, R7, 0x3e00, R194, 0xf8, !PT ;  /* 0x00003e0007067812 */ /* 0x000fe200078ef8c2 */
[----:B------:R-:W-:Y:S01]  /*5b10*/  @!PT LDS RZ, [RZ] ;  /* 0x00000000fffff984 */ /* 0x000fe20000000800 */
[----:B------:R-:W-:Y:S01]  /*5b20*/  @!PT LDS RZ, [RZ] ;  /* 0x00000000fffff984 */ /* 0x000fe20000000800 */
[----:B------:R-:W-:Y:S01]  /*5b30*/  @!PT LDS RZ, [RZ] ;  /* 0x00000000fffff984 */ /* 0x000fe20000000800 */
[----:B------:R-:W-:Y:S01]  /*5b40*/  LDGSTS.E.BYPASS.LTC128B.128 [R230+0x9000], desc[UR14][R2.64] ;  /* 0x0900000002e67fae */ /* 0x000fe2000b981a0e */
[----:B------:R-:W-:Y:S02]  /*5b50*/  LOP3.LUT R17, R193, R111, RZ, 0xfc, !PT ;  /* 0x0000006fc1117212 */ /* 0x000fe400078efcff */
[----:B------:R-:W-:Y:S01]  /*5b60*/  LOP3.LUT R6, R6, R228, RZ, 0xfc, !PT ;  /* 0x000000e406067212 */ /* 0x000fe200078efcff */
[----:B------:R-:W-:Y:S01]  /*5b70*/  LDGSTS.E.BYPASS.LTC128B.128 [R230+0xa000], desc[UR14][R2.64+0x40] ;  /* 0x0a00004002e67fae */ /* 0x000fe2000b981a0e */
[----:B------:R-:W-:-:S03]  /*5b80*/  LEA R17, R17, UR5, 0x1 ;  /* 0x0000000511117c11 */ /* 0x000fc6000f8e08ff */
[----:B------:R1:W-:Y:S04]  /*5b90*/  LDGSTS.E.BYPASS.LTC128B.128 [R230+0xb000], desc[UR14][R2.64+0x80] ;  /* 0x0b00008002e67fae */ /* 0x0003e8000b981a0e */
[----:B------:R-:W-:Y:S04]  /*5ba0*/  LDGSTS.E.BYPASS.LTC128B.128 [R230+0x9800], desc[UR14][R4.64] ;  /* 0x0980000004e67fae */ /* 0x000fe8000b981a0e */
[----:B------:R-:W-:Y:S04]  /*5bb0*/  LDGSTS.E.BYPASS.LTC128B.128 [R230+0xa800], desc[UR14][R4.64+0x40] ;  /* 0x0a80004004e67fae */ /* 0x000fe8000b981a0e */
[----:B------:R2:W-:Y:S04]  /*5bc0*/  LDGSTS.E.BYPASS.LTC128B.128 [R230+0xb800], desc[UR14][R4.64+0x80] ;  /* 0x0b80008004e67fae */ /* 0x0005e8000b981a0e */
[----:B------:R-:W-:Y:S04]  /*5bd0*/  LDSM.16.M88.4 R40, [R17+0x6000] ;  /* 0x006000001128783b */ /* 0x000fe80000000200 */
[----:B------:R-:W-:Y:S04]  /*5be0*/  LDSM.16.M88.4 R36, [R17+0x6400] ;  /* 0x006400001124783b */ /* 0x000fe80000000200 */
[----:B------:R-:W-:Y:S01]  /*5bf0*/  LDSM.16.M88.4 R32, [R17+0x6800] ;  /* 0x006800001120783b */ /* 0x000fe20000000200 */
[----:B-1----:R-:W-:-:S03]  /*5c00*/  LEA R3, R6, UR5, 0x1 ;  /* 0x0000000506037c11 */ /* 0x002fc6000f8e08ff */
[----:B------:R-:W-:Y:S04]  /*5c10*/  LDSM.16.M88.4 R28, [R17+0x6c00] ;  /* 0x006c0000111c783b */ /* 0x000fe80000000200 */
[----:B------:R-:W1:Y:S04]  /*5c20*/  LDSM.16.M88.4 R12, [R3] ;  /* 0x00000000030c783b */ /* 0x000e680000000200 */
[----:B------:R-:W3:Y:S01]  /*5c30*/  LDSM.16.M88.4 R8, [R3+0x1000] ;  /* 0x001000000308783b */ /* 0x000ee20000000200 */
[C---:B------:R-:W-:Y:S02]  /*5c40*/  IMAD.IADD R2, R0.reuse, 0x1, R17 ;  /* 0x0000000100027824 */ /* 0x040fe400078e0211 */
[----:B------:R-:W-:Y:S01]  /*5c50*/  IMAD.IADD R16, R0, 0x1, R3 ;  /* 0x0000000100107824 */ /* 0x000fe200078e0203 */
[----:B------:R-:W0:Y:S04]  /*5c60*/  LDGDEPBAR ;  /* 0x00000000000079af */ /* 0x000e280000000000 */
[----:B------:R-:W-:Y:S04]  /*5c70*/  LDSM.16.M88.4 R52, [R2+0x6400] ;  /* 0x006400000234783b */ /* 0x000fe80000000200 */
[----:B------:R-:W4:Y:S01]  /*5c80*/  LDSM.16.M88.4 R24, [R16] ;  /* 0x000000001018783b */ /* 0x000f220000000200 */
[----:B------:R-:W-:-:S03]  /*5c90*/  IMAD.MOV.U32 R105, RZ, RZ, R198 ;  /* 0x000000ffff697224 */ /* 0x000fc600078e00c6 */
[----:B--2---:R-:W2:Y:S04]  /*5ca0*/  LDSM.16.M88.4 R4, [R16+0x1000] ;  /* 0x001000001004783b */ /* 0x004ea80000000200 */
[----:B------:R-:W5:Y:S04]  /*5cb0*/  LDSM.16.M88.4 R56, [R2+0x6000] ;  /* 0x006000000238783b */ /* 0x000f680000000200 */
[----:B------:R-:W5:Y:S04]  /*5cc0*/  LDSM.16.M88.4 R64, [R2+0x6800] ;  /* 0x006800000240783b */ /* 0x000f680000000200 */
[----:B------:R-:W5:Y:S01]  /*5cd0*/  LDSM.16.M88.4 R60, [R2+0x6c00] ;  /* 0x006c0000023c783b */ /* 0x000f620000000200 */
[C---:B-1----:R-:W-:Y:S08]  /*5ce0*/  HMMA.16816.F32 R44, R12.reuse, R42, RZ ;  /* 0x0000002a0c2c723c */ /* 0x042ff000000018ff */
[-C--:B------:R-:W-:Y:S08]  /*5cf0*/  HMMA.16816.F32 R196, R12, R40.reuse, RZ ;  /* 0x000000280cc4723c */ /* 0x080ff000000018ff */
[----:B---3--:R-:W-:Y:S03]  /*5d00*/  HMMA.16816.F32 R192, R8, R40, RZ ;  /* 0x0000002808c0723c */ /* 0x008fe600000018ff */
[----:B------:R-:W-:-:S02]  /*5d10*/  IMAD.MOV.U32 R23, RZ, RZ, R44 ;  /* 0x000000ffff177224 */ /* 0x000fc400078e002c */
[----:B------:R-:W-:Y:S02]  /*5d20*/  IMAD.MOV.U32 R22, RZ, RZ, R45 ;  /* 0x000000ffff167224 */ /* 0x000fe400078e002d */
[----:B------:R-:W-:Y:S01]  /*5d30*/  IMAD.MOV.U32 R21, RZ, RZ, R46 ;  /* 0x000000ffff157224 */ /* 0x000fe200078e002e */
[----:B------:R-:W-:Y:S01]  /*5d40*/  HMMA.16816.F32 R188, R8, R42, RZ ;  /* 0x0000002a08bc723c */ /* 0x000fe200000018ff */
[----:B------:R-:W-:-:S07]  /*5d50*/  IMAD.MOV.U32 R18, RZ, RZ, R47 ;  /* 0x000000ffff127224 */ /* 0x000fce00078e002f */
[C---:B------:R-:W-:Y:S08]  /*5d60*/  HMMA.16816.F32 R180, R8.reuse, R36, RZ ;  /* 0x0000002408b4723c */ /* 0x040ff000000018ff */
[C---:B------:R-:W-:Y:S08]  /*5d70*/  HMMA.16816.F32 R108, R8.reuse, R32, RZ ;  /* 0x00000020086c723c */ /* 0x040ff000000018ff */
[C---:B------:R-:W-:Y:S08]  /*5d80*/  HMMA.16816.F32 R44, R8.reuse, R28, RZ ;  /* 0x0000001c082c723c */ /* 0x040ff000000018ff */
[C---:B------:R-:W-:Y:S08]  /*5d90*/  HMMA.16816.F32 R176, R8.reuse, R38, RZ ;  /* 0x0000002608b0723c */ /* 0x040ff000000018ff */
[C---:B------:R-:W-:Y:S08]  /*5da0*/  HMMA.16816.F32 R48, R8.reuse, R34, RZ ;  /* 0x000000220830723c */ /* 0x040ff000000018ff */
[----:B------:R-:W-:Y:S08]  /*5db0*/  HMMA.16816.F32 R40, R8, R30, RZ ;  /* 0x0000001e0828723c */ /* 0x000ff000000018ff */
[C---:B------:R-:W-:Y:S08]  /*5dc0*/  HMMA.16816.F32 R8, R12.reuse, R36, RZ ;  /* 0x000000240c08723c */ /* 0x040ff000000018ff */
[C---:B------:R-:W-:Y:S08]  /*5dd0*/  HMMA.16816.F32 R200, R12.reuse, R32, RZ ;  /* 0x000000200cc8723c */ /* 0x040ff000000018ff */
[C---:B------:R-:W-:Y:S08]  /*5de0*/  HMMA.16816.F32 R240, R12.reuse, R34, RZ ;  /* 0x000000220cf0723c */ /* 0x040ff000000018ff */
[----:B------:R-:W-:Y:S08]  /*5df0*/  HMMA.16816.F32 R32, R12, R28, RZ ;  /* 0x0000001c0c20723c */ /* 0x000ff000000018ff */
[-C--:B----4-:R-:W-:Y:S08]  /*5e00*/  HMMA.16816.F32 R8, R24, R52.reuse, R8 ;  /* 0x000000341808723c */ /* 0x090ff00000001808 */
[----:B--2---:R-:W-:Y:S01]  /*5e10*/  HMMA.16816.F32 R216, R4, R52, R180 ;  /* 0x0000003404d8723c */ /* 0x004fe200000018b4 */
[----:B------:R-:W-:-:S02]  /*5e20*/  IMAD.MOV.U32 R180, RZ, RZ, R23 ;  /* 0x000000ffffb47224 */ /* 0x000fc400078e0017 */
[----:B------:R-:W-:Y:S02]  /*5e30*/  IMAD.MOV.U32 R181, RZ, RZ, R22 ;  /* 0x000000ffffb57224 */ /* 0x000fe400078e0016 */
[----:B------:R-:W-:Y:S02]  /*5e40*/  IMAD.MOV.U32 R182, RZ, RZ, R21 ;  /* 0x000000ffffb67224 */ /* 0x000fe400078e0015 */
[----:B------:R-:W-:Y:S01]  /*5e50*/  IMAD.MOV.U32 R183, RZ, RZ, R18 ;  /* 0x000000ffffb77224 */ /* 0x000fe200078e0012 */
[----:B------:R-:W-:Y:S03]  /*5e60*/  HMMA.16816.F32 R244, R12, R38, RZ ;  /* 0x000000260cf4723c */ /* 0x000fe600000018ff */
[----:B------:R-:W-:Y:S02]  /*5e70*/  IMAD.MOV.U32 R23, RZ, RZ, R8 ;  /* 0x000000ffff177224 */ /* 0x000fe400078e0008 */
[----:B------:R-:W-:-:S02]  /*5e80*/  IMAD.MOV.U32 R22, RZ, RZ, R9 ;  /* 0x000000ffff167224 */ /* 0x000fc400078e0009 */
[----:B------:R-:W-:Y:S01]  /*5e90*/  IMAD.MOV.U32 R21, RZ, RZ, R10 ;  /* 0x000000ffff157224 */ /* 0x000fe200078e000a */
[----:B------:R-:W-:Y:S01]  /*5ea0*/  HMMA.16816.F32 R236, R12, R30, RZ ;  /* 0x0000001e0cec723c */ /* 0x000fe200000018ff */
[----:B------:R-:W-:Y:S01]  /*5eb0*/  IMAD.MOV.U32 R18, RZ, RZ, R11 ;  /* 0x000000ffff127224 */ /* 0x000fe200078e000b */
[----:B------:R-:W-:Y:S06]  /*5ec0*/  LDSM.16.M88.4 R28, [R17+0x7000] ;  /* 0x00700000111c783b */ /* 0x000fec0000000200 */
[C---:B-----5:R-:W-:Y:S08]  /*5ed0*/  HMMA.16816.F32 R232, R4.reuse, R56, R192 ;  /* 0x0000003804e8723c */ /* 0x060ff000000018c0 */
[C---:B------:R-:W-:Y:S08]  /*5ee0*/  HMMA.16816.F32 R212, R4.reuse, R64, R108 ;  /* 0x0000004004d4723c */ /* 0x040ff0000000186c */
[C---:B------:R-:W-:Y:S01]  /*5ef0*/  HMMA.16816.F32 R204, R4.reuse, R60, R44 ;  /* 0x0000003c04cc723c */ /* 0x040fe2000000182c */
[----:B------:R-:W-:Y:S07]  /*5f00*/  LDSM.16.M88.4 R44, [R17+0x7800] ;  /* 0x00780000112c783b */ /* 0x000fee0000000200 */
[C---:B------:R-:W-:Y:S08]  /*5f10*/  HMMA.16816.F32 R192, R4.reuse, R58, R188 ;  /* 0x0000003a04c0723c */ /* 0x040ff000000018bc */
[C---:B------:R-:W-:Y:S08]  /*5f20*/  HMMA.16816.F32 R36, R4.reuse, R54, R176 ;  /* 0x000000360424723c */ /* 0x040ff000000018b0 */
[C---:B------:R-:W-:Y:S01]  /*5f30*/  HMMA.16816.F32 R12, R4.reuse, R66, R48 ;  /* 0x00000042040c723c */ /* 0x040fe20000001830 */
[----:B------:R-:W-:Y:S07]  /*5f40*/  LDSM.16.M88.4 R48, [R17+0x7400] ;  /* 0x007400001130783b */ /* 0x000fee0000000200 */
[----:B------:R-:W-:Y:S01]  /*5f50*/  HMMA.16816.F32 R208, R4, R62, R40 ;  /* 0x0000003e04d0723c */ /* 0x000fe20000001828 */
[----:B------:R-:W-:Y:S04]  /*5f60*/  LDSM.16.M88.4 R4, [R3+0x3000] ;  /* 0x003000000304783b */ /* 0x000fe80000000200 */
[----:B------:R-:W1:Y:S03]  /*5f70*/  LDSM.16.M88.4 R40, [R17+0x7c00] ;  /* 0x007c00001128783b */ /* 0x000e660000000200 */
[----:B------:R-:W-:-:S15]  /*5f80*/  HMMA.16816.F32 R8, R24, R60, R32 ;  /* 0x0000003c1808723c */ /* 0x000fde0000001820 */
[----:B------:R-:W-:-:S04]  /*5f90*/  NOP ;  /* 0x0000000000007918 */ /* 0x000fc80000000000 */
[----:B------:R-:W-:Y:S02]  /*5fa0*/  IMAD.MOV.U32 R35, RZ, RZ, R8 ;  /* 0x000000ffff237224 */ /* 0x000fe400078e0008 */
[----:B------:R-:W-:Y:S02]  /*5fb0*/  IMAD.MOV.U32 R34, RZ, RZ, R9 ;  /* 0x000000ffff227224 */ /* 0x000fe400078e0009 */
[----:B------:R-:W-:Y:S02]  /*5fc0*/  IMAD.MOV.U32 R33, RZ, RZ, R10 ;  /* 0x000000ffff217224 */ /* 0x000fe400078e000a */
[----:B------:R-:W-:Y:S02]  /*5fd0*/  IMAD.MOV.U32 R32, RZ, RZ, R11 ;  /* 0x000000ffff207224 */ /* 0x000fe400078e000b */
[----:B------:R-:W2:Y:S01]  /*5fe0*/  LDSM.16.M88.4 R8, [R3+0x2000] ;  /* 0x002000000308783b */ /* 0x000ea20000000200 */
[C---:B------:R-:W-:Y:S08]  /*5ff0*/  HMMA.16816.F32 R188, R24.reuse, R58, R180 ;  /* 0x0000003a18bc723c */ /* 0x040ff000000018b4 */
[C---:B------:R-:W-:Y:S08]  /*6000*/  HMMA.16816.F32 R248, R24.reuse, R56, R196 ;  /* 0x0000003818f8723c */ /* 0x040ff000000018c4 */
[----:B------:R-:W-:Y:S08]  /*6010*/  HMMA.16816.F32 R180, R24, R54, R244 ;  /* 0x0000003618b4723c */ /* 0x000ff000000018f4 */
[C---:B-1----:R-:W-:Y:S08]  /*6020*/  HMMA.16816.F32 R52, R4.reuse, R40, R204 ;  /* 0x000000280434723c */ /* 0x042ff000000018cc */
[C---:B------:R-:W-:Y:S01]  /*6030*/  HMMA.16816.F32 R196, R4.reuse, R50, R36 ;  /* 0x0000003204c4723c */ /* 0x040fe20000001824 */
[----:B------:R-:W-:Y:S07]  /*6040*/  LDSM.16.M88.4 R36, [R2+0x7400] ;  /* 0x007400000224783b */ /* 0x000fee0000000200 */
[----:B------:R-:W-:Y:S01]  /*6050*/  HMMA.16816.F32 R204, R4, R46, R12 ;  /* 0x0000002e04cc723c */ /* 0x000fe2000000180c */
[----:B------:R-:W1:Y:S07]  /*6060*/  LDSM.16.M88.4 R12, [R16+0x3000] ;  /* 0x00300000100c783b */ /* 0x000e6e0000000200 */
[C---:B------:R-:W-:Y:S08]  /*6070*/  HMMA.16816.F32 R200, R24.reuse, R64, R200 ;  /* 0x0000004018c8723c */ /* 0x040ff000000018c8 */
[C---:B------:R-:W-:Y:S08]  /*6080*/  HMMA.16816.F32 R176, R24.reuse, R66, R240 ;  /* 0x0000004218b0723c */ /* 0x040ff000000018f0 */
[----:B------:R-:W-:Y:S08]  /*6090*/  HMMA.16816.F32 R108, R24, R62, R236 ;  /* 0x0000003e186c723c */ /* 0x000ff000000018ec */
[----:B--2---:R-:W-:Y:S01]  /*60a0*/  HMMA.16816.F32 R24, R8, R28, R248 ;  /* 0x0000001c0818723c */ /* 0x004fe200000018f8 */
[----:B------:R-:W-:-:S02]  /*60b0*/  IMAD.MOV.U32 R244, RZ, RZ, R23 ;  /* 0x000000fffff47224 */ /* 0x000fc400078e0017 */
[----:B------:R-:W-:-:S05]  /*60c0*/  IMAD.MOV.U32 R245, RZ, RZ, R22 ;  /* 0x000000fffff57224 */ /* 0x000fca00078e0016 */
[----:B------:R-:W-:Y:S01]  /*60d0*/  HMMA.16816.F32 R64, R4, R28, R232 ;  /* 0x0000001c0440723c */ /* 0x000fe200000018e8 */
[----:B------:R-:W-:Y:S02]  /*60e0*/  IMAD.MOV.U32 R246, RZ, RZ, R21 ;  /* 0x000000fffff67224 */ /* 0x000fe400078e0015 */
[----:B------:R-:W-:-:S05]  /*60f0*/  IMAD.MOV.U32 R247, RZ, RZ, R18 ;  /* 0x000000fffff77224 */ /* 0x000fca00078e0012 */
[----:B------:R-:W-:Y:S01]  /*6100*/  HMMA.16816.F32 R56, R4, R48, R216 ;  /* 0x000000300438723c */ /* 0x000fe200000018d8 */
[----:B------:R-:W-:Y:S02]  /*6110*/  IMAD.MOV.U32 R23, RZ, RZ, R52 ;  /* 0x000000ffff177224 */ /* 0x000fe400078e0034 */
[----:B------:R-:W-:-:S05]  /*6120*/  IMAD.MOV.U32 R22, RZ, RZ, R53 ;  /* 0x000000ffff167224 */ /* 0x000fca00078e0035 */
[C---:B------:R-:W-:Y:S01]  /*6130*/  HMMA.16816.F32 R232, R4.reuse, R44, R212 ;  /* 0x0000002c04e8723c */ /* 0x040fe200000018d4 */
[----:B------:R-:W-:Y:S02]  /*6140*/  IMAD.MOV.U32 R21, RZ, RZ, R54 ;  /* 0x000000ffff157224 */ /* 0x000fe400078e0036 */
[----:B------:R-:W-:Y:S02]  /*6150*/  IMAD.MOV.U32 R18, RZ, RZ, R55 ;  /* 0x000000ffff127224 */ /* 0x000fe400078e0037 */
[----:B------:R-:W2:Y:S03]  /*6160*/  LDSM.16.M88.4 R52, [R2+0x7000] ;  /* 0x007000000234783b */ /* 0x000ea60000000200 */
[----:B------:R-:W-:Y:S01]  /*6170*/  HMMA.16816.F32 R60, R4, R30, R192 ;  /* 0x0000001e043c723c */ /* 0x000fe200000018c0 */
[----:B------:R-:W-:-:S07]  /*6180*/  IMAD.MOV.U32 R192, RZ, RZ, R35 ;  /* 0x000000ffffc07224 */ /* 0x000fce00078e0023 */
[----:B------:R-:W-:Y:S01]  /*6190*/  HMMA.16816.F32 R240, R4, R42, R208 ;  /* 0x0000002a04f0723c */ /* 0x000fe200000018d0 */
[----:B------:R-:W-:Y:S02]  /*61a0*/  IMAD.MOV.U32 R7, RZ, RZ, R24 ;  /* 0x000000ffff077224 */ /* 0x000fe400078e0018 */
[----:B------:R-:W-:Y:S02]  /*61b0*/  IMAD.MOV.U32 R6, RZ, RZ, R25 ;  /* 0x000000ffff067224 */ /* 0x000fe400078e0019 */
[----:B------:R-:W-:Y:S02]  /*61c0*/  IMAD.MOV.U32 R5, RZ, RZ, R26 ;  /* 0x000000ffff057224 */ /* 0x000fe400078e001a */
[----:B------:R-:W-:Y:S01]  /*61d0*/  IMAD.MOV.U32 R4, RZ, RZ, R27 ;  /* 0x000000ffff047224 */ /* 0x000fe200078e001b */
[----:B------:R-:W-:Y:S01]  /*61e0*/  HMMA.16816.F32 R212, R8, R46, R176 ;  /* 0x0000002e08d4723c */ /* 0x000fe200000018b0 */
[----:B------:R-:W-:Y:S01]  /*61f0*/  IMAD.MOV.U32 R193, RZ, RZ, R34 ;  /* 0x000000ffffc17224 */ /* 0x000fe200078e0022 */
[----:B------:R-:W3:Y:S01]  /*6200*/  LDSM.16.M88.4 R24, [R2+0x7c00] ;  /* 0x007c00000218783b */ /* 0x000ee20000000200 */
[----:B------:R-:W-:-:S02]  /*6210*/  IMAD.MOV.U32 R194, RZ, RZ, R33 ;  /* 0x000000ffffc27224 */ /* 0x000fc400078e0021 */
[----:B------:R-:W-:Y:S02]  /*6220*/  IMAD.MOV.U32 R195, RZ, RZ, R32 ;  /* 0x000000ffffc37224 */ /* 0x000fe400078e0020 */
[----:B------:R-:W4:Y:S01]  /*6230*/  LDSM.16.M88.4 R32, [R2+0x7800] ;  /* 0x007800000220783b */ /* 0x000f220000000200 */
[----:B-1----:R-:W-:Y:S01]  /*6240*/  HMMA.16816.F32 R176, R12, R38, R196 ;  /* 0x000000260cb0723c */ /* 0x002fe200000018c4 */
[----:B------:R-:W-:Y:S02]  /*6250*/  IMAD.MOV.U32 R196, RZ, RZ, R7 ;  /* 0x000000ffffc47224 */ /* 0x000fe400078e0007 */
[----:B------:R-:W-:Y:S02]  /*6260*/  IMAD.MOV.U32 R197, RZ, RZ, R6 ;  /* 0x000000ffffc57224 */ /* 0x000fe400078e0006 */
[----:B------:R-:W-:Y:S02]  /*6270*/  IMAD.MOV.U32 R198, RZ, RZ, R5 ;  /* 0x000000ffffc67224 */ /* 0x000fe400078e0005 */
[----:B------:R-:W-:-:S02]  /*6280*/  IMAD.MOV.U32 R199, RZ, RZ, R4 ;  /* 0x000000ffffc77224 */ /* 0x000fc400078e0004 */
[----:B------:R-:W1:Y:S01]  /*6290*/  LDSM.16.M88.4 R4, [R16+0x2000] ;  /* 0x002000001004783b */ /* 0x000e620000000200 */
        /* <DEDUP_REMOVED lines=8> */
[----:B------:R-:W-:Y:S04]  /*6320*/  LDSM.16.M88.4 R8, [R3+0x5000] ;  /* 0x005000000308783b */ /* 0x000fe80000000200 */
[----:B------:R-:W-:Y:S03]  /*6330*/  LDSM.16.M88.4 R40, [R17+0x8c00] ;  /* 0x008c00001128783b */ /* 0x000fe60000000200 */
[----:B------:R-:W-:Y:S01]  /*6340*/  HMMA.16816.F32 R28, R12, R36, R56 ;  /* 0x000000240c1c723c */ /* 0x000fe20000001838 */
[----:B------:R5:W5:Y:S01]  /*6350*/  LDSM.16.M88.4 R56, [R17+0x8000] ;  /* 0x008000001138783b */ /* 0x000b620000000200 */
[----:B------:R-:W-:-:S02]  /*6360*/  IMAD.MOV.U32 R188, RZ, RZ, R23 ;  /* 0x000000ffffbc7224 */ /* 0x000fc400078e0017 */
[----:B------:R-:W-:Y:S02]  /*6370*/  IMAD.MOV.U32 R189, RZ, RZ, R22 ;  /* 0x000000ffffbd7224 */ /* 0x000fe400078e0016 */
[----:B------:R-:W-:Y:S02]  /*6380*/  IMAD.MOV.U32 R190, RZ, RZ, R21 ;  /* 0x000000ffffbe7224 */ /* 0x000fe400078e0015 */
[----:B------:R-:W-:Y:S01]  /*6390*/  IMAD.MOV.U32 R191, RZ, RZ, R18 ;  /* 0x000000ffffbf7224 */ /* 0x000fe200078e0012 */
[C---:B--2---:R-:W-:Y:S08]  /*63a0*/  HMMA.16816.F32 R180, R12.reuse, R54, R60 ;  /* 0x000000360cb4723c */ /* 0x044ff0000000183c */
[C---:B------:R-:W-:Y:S08]  /*63b0*/  HMMA.16816.F32 R192, R12.reuse, R52, R64 ;  /* 0x000000340cc0723c */ /* 0x040ff00000001840 */
[C---:B---3--:R-:W-:Y:S08]  /*63c0*/  HMMA.16816.F32 R60, R12.reuse, R24, R188 ;  /* 0x000000180c3c723c */ /* 0x048ff000000018bc */
[C---:B----4-:R-:W-:Y:S08]  /*63d0*/  HMMA.16816.F32 R108, R12.reuse, R32, R232 ;  /* 0x000000200c6c723c */ /* 0x050ff000000018e8 */
[C---:B------:R-:W-:Y:S08]  /*63e0*/  HMMA.16816.F32 R64, R12.reuse, R34, R204 ;  /* 0x000000220c40723c */ /* 0x040ff000000018cc */
[----:B------:R-:W-:Y:S01]  /*63f0*/  HMMA.16816.F32 R188, R12, R26, R240 ;  /* 0x0000001a0cbc723c */ /* 0x000fe200000018f0 */
[----:B------:R-:W2:Y:S07]  /*6400*/  LDSM.16.M88.4 R12, [R3+0x4000] ;  /* 0x00400000030c783b */ /* 0x000eae0000000200 */
[C---:B-1----:R-:W-:Y:S08]  /*6410*/  HMMA.16816.F32 R196, R4.reuse, R52, R196 ;  /* 0x0000003404c4723c */ /* 0x042ff000000018c4 */
[C---:B------:R-:W-:Y:S08]  /*6420*/  HMMA.16816.F32 R248, R4.reuse, R54, R248 ;  /* 0x0000003604f8723c */ /* 0x040ff000000018f8 */
[----:B------:R-:W-:Y:S03]  /*6430*/  HMMA.16816.F32 R240, R4, R38, R236 ;  /* 0x0000002604f0723c */ /* 0x000fe600000018ec */
[----:B------:R-:W-:-:S02]  /*6440*/  IMAD.MOV.U32 R22, RZ, RZ, R196 ;  /* 0x000000ffff167224 */ /* 0x000fc400078e00c4 */
[----:B------:R-:W-:-:S03]  /*6450*/  IMAD.MOV.U32 R21, RZ, RZ, R197 ;  /* 0x000000ffff157224 */ /* 0x000fc600078e00c5 */
[----:B------:R-:W-:Y:S01]  /*6460*/  HMMA.16816.F32 R52, R4, R32, R216 ;  /* 0x000000200434723c */ /* 0x000fe200000018d8 */
[----:B------:R-:W-:Y:S02]  /*6470*/  IMAD.MOV.U32 R18, RZ, RZ, R198 ;  /* 0x000000ffff127224 */ /* 0x000fe400078e00c6 */
[----:B-----5:R-:W-:-:S05]  /*6480*/  IMAD.MOV.U32 R17, RZ, RZ, R199 ;  /* 0x000000ffff117224 */ /* 0x020fca00078e00c7 */
[C---:B------:R-:W-:Y:S01]  /*6490*/  HMMA.16816.F32 R236, R4.reuse, R34, R212 ;  /* 0x0000002204ec723c */ /* 0x040fe200000018d4 */
[----:B------:R-:W-:Y:S07]  /*64a0*/  LDSM.16.M88.4 R32, [R2+0x8c00] ;  /* 0x008c00000220783b */ /* 0x000fee0000000200 */
[C---:B------:R-:W-:Y:S08]  /*64b0*/  HMMA.16816.F32 R232, R4.reuse, R24, R208 ;  /* 0x0000001804e8723c */ /* 0x040ff000000018d0 */
[----:B------:R-:W-:Y:S01]  /*64c0*/  HMMA.16816.F32 R216, R4, R26, R200 ;  /* 0x0000001a04d8723c */ /* 0x000fe200000018c8 */
[----:B------:R-:W-:Y:S07]  /*64d0*/  LDSM.16.M88.4 R24, [R2+0x8800] ;  /* 0x008800000218783b */ /* 0x000fee0000000200 */
[C---:B------:R-:W-:Y:S08]  /*64e0*/  HMMA.16816.F32 R212, R8.reuse, R56, R192 ;  /* 0x0000003808d4723c */ /* 0x040ff000000018c0 */
[C---:B------:R-:W-:Y:S08]  /*64f0*/  HMMA.16816.F32 R208, R8.reuse, R58, R180 ;  /* 0x0000003a08d0723c */ /* 0x040ff000000018b4 */
[----:B------:R-:W-:Y:S08]  /*6500*/  HMMA.16816.F32 R200, R8, R50, R176 ;  /* 0x0000003208c8723c */ /* 0x000ff000000018b0 */
[----:B------:R-:W-:Y:S01]  /*6510*/  HMMA.16816.F32 R244, R4, R36, R244 ;  /* 0x0000002404f4723c */ /* 0x000fe200000018f4 */
[----:B------:R-:W-:Y:S04]  /*6520*/  LDSM.16.M88.4 R36, [R2+0x8000] ;  /* 0x008000000224783b */ /* 0x000fe80000000200 */
[----:B------:R-:W-:Y:S03]  /*6530*/  LDSM.16.M88.4 R4, [R16+0x5000] ;  /* 0x005000001004783b */ /* 0x000fe60000000200 */
[C---:B------:R-:W-:Y:S01]  /*6540*/  HMMA.16816.F32 R204, R8.reuse, R48, R28 ;  /* 0x0000003008cc723c */ /* 0x040fe2000000181c */
[----:B------:R-:W-:Y:S07]  /*6550*/  LDSM.16.M88.4 R28, [R2+0x8400] ;  /* 0x00840000021c783b */ /* 0x000fee0000000200 */
[C---:B------:R-:W-:Y:S08]  /*6560*/  HMMA.16816.F32 R196, R8.reuse, R44, R108 ;  /* 0x0000002c08c4723c */ /* 0x040ff0000000186c */
[C---:B------:R-:W-:Y:S08]  /*6570*/  HMMA.16816.F32 R192, R8.reuse, R46, R64 ;  /* 0x0000002e08c0723c */ /* 0x040ff00000001840 */
[C---:B------:R-:W-:Y:S08]  /*6580*/  HMMA.16816.F32 R180, R8.reuse, R40, R60 ;  /* 0x0000002808b4723c */ /* 0x040ff0000000183c */
[----:B------:R-:W-:Y:S01]  /*6590*/  HMMA.16816.F32 R176, R8, R42, R188 ;  /* 0x0000002a08b0723c */ /* 0x000fe200000018bc */
[----:B------:R-:W1:Y:S01]  /*65a0*/  LDSM.16.M88.4 R8, [R16+0x4000] ;  /* 0x004000001008783b */ /* 0x000e620000000200 */
[----:B------:R-:W-:Y:S01]  /*65b0*/  IMAD.MOV.U32 R108, RZ, RZ, R22 ;  /* 0x000000ffff6c7224 */ /* 0x000fe200078e0016 */
[----:B------:R-:W-:-:S04]  /*65c0*/  DEPBAR.LE SB0, 0x0 ;  /* 0x000080000000791a */ /* 0x000fc80000000000 */
[----:B------:R-:W-:Y:S02]  /*65d0*/  IMAD.MOV.U32 R109, RZ, RZ, R21 ;  /* 0x000000ffff6d7224 */ /* 0x000fe400078e0015 */
[----:B------:R-:W-:Y:S02]  /*65e0*/  IMAD.MOV.U32 R110, RZ, RZ, R18 ;  /* 0x000000ffff6e7224 */ /* 0x000fe400078e0012 */
[----:B------:R-:W-:-:S07]  /*65f0*/  IMAD.MOV.U32 R111, RZ, RZ, R17 ;  /* 0x000000ffff6f7224 */ /* 0x000fce00078e0011 */
[C---:B--2---:R-:W-:Y:S08]  /*6600*/  HMMA.16816.F32 R64, R12.reuse, R56, R108 ;  /* 0x000000380c40723c */ /* 0x044ff0000000186c */
[----:B------:R-:W-:Y:S01]  /*6610*/  HMMA.16816.F32 R108, R12, R58, R248 ;  /* 0x0000003a0c6c723c */ /* 0x000fe200000018f8 */
[----:B------:R-:W-:-:S07]  /*6620*/  IMAD.MOV.U32 R248, RZ, RZ, R100 ;  /* 0x000000fffff87224 */ /* 0x000fce00078e0064 */
[C---:B------:R-:W-:Y:S08]  /*6630*/  HMMA.16816.F32 R60, R12.reuse, R48, R244 ;  /* 0x000000300c3c723c */ /* 0x040ff000000018f4 */
[C---:B------:R-:W-:Y:S08]  /*6640*/  HMMA.16816.F32 R56, R12.reuse, R50, R240 ;  /* 0x000000320c38723c */ /* 0x040ff000000018f0 */
[C---:B------:R-:W-:Y:S08]  /*6650*/  HMMA.16816.F32 R52, R12.reuse, R44, R52 ;  /* 0x0000002c0c34723c */ /* 0x040ff00000001834 */
[C---:B------:R-:W-:Y:S08]  /*6660*/  HMMA.16816.F32 R48, R12.reuse, R46, R236 ;  /* 0x0000002e0c30723c */ /* 0x040ff000000018ec */
[C---:B------:R-:W-:Y:S08]  /*6670*/  HMMA.16816.F32 R44, R12.reuse, R40, R232 ;  /* 0x000000280c2c723c */ /* 0x040ff000000018e8 */
[----:B------:R-:W-:Y:S08]  /*6680*/  HMMA.16816.F32 R40, R12, R42, R216 ;  /* 0x0000002a0c28723c */ /* 0x000ff000000018d8 */
[----:B-1----:R-:W-:Y:S01]  /*6690*/  HMMA.16816.F32 R12, R8, R36, R64 ;  /* 0x00000024080c723c */ /* 0x002fe20000001840 */
[----:B------:R-:W-:-:S07]  /*66a0*/  VIADD R16, R222, 0x8 ;  /* 0x00000008de107836 */ /* 0x000fce0000000000 */
        /* <DEDUP_REMOVED lines=9> */
[C---:B------:R-:W-:Y:S02]  /*6740*/  VIADD R17, R5.reuse, 0xffffff81 ;  /* 0xffffff8105117836 */ /* 0x040fe40000000000 */
[----:B------:R-:W-:Y:S01]  /*6750*/  VIADD R18, R5, 0xffffff80 ;  /* 0xffffff8005127836 */ /* 0x000fe20000000000 */
[----:B------:R-:W-:Y:S02]  /*6760*/  HMMA.16816.F32 R108, R8, R38, R108 ;  /* 0x00000026086c723c */ /* 0x000fe4000000186c */
[C---:B------:R-:W-:Y:S02]  /*6770*/  ISETP.GT.AND P0, PT, R16.reuse, R17, PT ;  /* 0x000000111000720c */ /* 0x040fe40003f04270 */
[----:B------:R-:W-:-:S04]  /*6780*/  ISETP.GT.AND P1, PT, R16, R18, PT ;  /* 0x000000121000720c */ /* 0x000fc80003f24270 */
[C---:B------:R-:W-:Y:S01]  /*6790*/  HMMA.16816.F32 R60, R8.reuse, R28, R60 ;  /* 0x0000001c083c723c */ /* 0x040fe2000000183c */
[----:B------:R-:W-:Y:S01]  /*67a0*/  FSEL R100, R15, -INF , !P0 ;  /* 0xff8000000f647808 */ /* 0x000fe20004000000 */
[C---:B------:R-:W-:Y:S01]  /*67b0*/  VIADD R15, R5.reuse, 0xffffff88 ;  /* 0xffffff88050f7836 */ /* 0x040fe20000000000 */
[----:B------:R-:W-:Y:S01]  /*67c0*/  FSEL R28, R14, -INF , !P1 ;  /* 0xff8000000e1c7808 */ /* 0x000fe20004800000 */
[----:B------:R-:W-:Y:S01]  /*67d0*/  VIADD R14, R5, 0xffffff89 ;  /* 0xffffff89050e7836 */ /* 0x000fe20000000000 */
[----:B------:R-:W-:Y:S02]  /*67e0*/  ISETP.GT.AND P3, PT, R222, R17, PT ;  /* 0x00000011de00720c */ /* 0x000fe40003f64270 */
[C---:B------:R-:W-:Y:S01]  /*67f0*/  ISETP.GT.AND P1, PT, R20.reuse, R15, PT ;  /* 0x0000000f1400720c */ /* 0x040fe20003f24270 */
[----:B------:R-:W-:Y:S01]  /*6800*/  HMMA.16816.F32 R52, R8, R24, R52 ;  /* 0x000000180834723c */ /* 0x000fe20000001834 */
[----:B------:R-:W-:Y:S01]  /*6810*/  FSEL R25, R13, -INF , !P3 ;  /* 0xff8000000d197808 */ /* 0x000fe20005800000 */
[----:B------:R-:W-:Y:S01]  /*6820*/  VIADD R13, R5, 0xffffff90 ;  /* 0xffffff90050d7836 */ /* 0x000fe20000000000 */
[----:B------:R-:W-:-:S02]  /*6830*/  ISETP.GT.AND P0, PT, R20, R14, PT ;  /* 0x0000000e1400720c */ /* 0x000fc40003f04270 */
[----:B------:R-:W-:-:S03]  /*6840*/  ISETP.GT.AND P4, PT, R222, R18, PT ;  /* 0x00000012de00720c */ /* 0x000fc60003f84270 */
[----:B------:R-:W-:Y:S01]  /*6850*/  HMMA.16816.F32 R56, R8, R30, R56 ;  /* 0x0000001e0838723c */ /* 0x000fe20000001838 */
[----:B------:R-:W-:-:S07]  /*6860*/  ISETP.GT.AND P3, PT, R20, R18, PT ;  /* 0x000000121400720c */ /* 0x000fce0003f64270 */
[----:B------:R-:W-:Y:S01]  /*6870*/  HMMA.16816.F32 R48, R8, R26, R48 ;  /* 0x0000001a0830723c */ /* 0x000fe20000001830 */
[----:B------:R-:W-:Y:S02]  /*6880*/  FSEL R27, R208, -INF , !P1 ;  /* 0xff800000d01b7808 */ /* 0x000fe40004800000 */
[----:B------:R-:W-:Y:S02]  /*6890*/  ISETP.GT.AND P1, PT, R16, R14, PT ;  /* 0x0000000e1000720c */ /* 0x000fe40003f24270 */
[----:B------:R-:W-:-:S03]  /*68a0*/  FSEL R26, R12, -INF , !P4 ;  /* 0xff8000000c1a7808 */ /* 0x000fc60006000000 */
[----:B------:R-:W-:Y:S01]  /*68b0*/  HMMA.16816.F32 R44, R8, R32, R44 ;  /* 0x00000020082c723c */ /* 0x000fe2000000182c */
[----:B------:R-:W-:Y:S02]  /*68c0*/  FSEL R32, R209, -INF , !P0 ;  /* 0xff800000d1207808 */ /* 0x000fe40004000000 */
[----:B------:R-:W-:-:S05]  /*68d0*/  ISETP.GT.AND P0, PT, R16, R13, PT ;  /* 0x0000000d1000720c */ /* 0x000fca0003f04270 */
[----:B------:R-:W-:Y:S01]  /*68e0*/  HMMA.16816.F32 R64, R8, R34, R40 ;  /* 0x000000220840723c */ /* 0x000fe20000001828 */
[C---:B------:R-:W-:Y:S02]  /*68f0*/  VIADD R11, R5.reuse, 0xffffff98 ;  /* 0xffffff98050b7836 */ /* 0x040fe40000000000 */
[C---:B------:R-:W-:Y:S01]  /*6900*/  VIADD R10, R5.reuse, 0xffffff99 ;  /* 0xffffff99050a7836 */ /* 0x040fe20000000000 */
[C---:B------:R-:W-:Y:S01]  /*6910*/  ISETP.GT.AND P4, PT, R20.reuse, R17, PT ;  /* 0x000000111400720c */ /* 0x040fe20003f84270 */
[----:B------:R-:W-:Y:S01]  /*6920*/  VIADD R12, R5, 0xffffff91 ;  /* 0xffffff91050c7836 */ /* 0x000fe20000000000 */
[----:B------:R-:W-:Y:S02]  /*6930*/  ISETP.GT.AND P5, PT, R19, R18, PT ;  /* 0x000000121300720c */ /* 0x000fe40003fa4270 */
[----:B------:R-:W-:Y:S01]  /*6940*/  FSEL R106, R111, -INF , !P1 ;  /* 0xff8000006f6a7808 */ /* 0x000fe20004800000 */
[----:B------:R-:W-:Y:S01]  /*6950*/  VIADD R9, R5, 0xffffffa0 ;  /* 0xffffffa005097836 */ /* 0x000fe20000000000 */
[----:B------:R-:W-:-:S02]  /*6960*/  ISETP.GT.AND P1, PT, R20, R11, PT ;  /* 0x0000000b1400720c */ /* 0x000fc40003f24270 */
[----:B------:R-:W-:Y:S02]  /*6970*/  FSEL R107, R62, -INF , !P0 ;  /* 0xff8000003e6b7808 */ /* 0x000fe40004000000 */
[----:B------:R-:W-:Y:S01]  /*6980*/  ISETP.GT.AND P0, PT, R20, R10, PT ;  /* 0x0000000a1400720c */ /* 0x000fe20003f04270 */
[----:B------:R-:W-:Y:S01]  /*6990*/  VIADD R8, R5, 0xffffffa1 ;  /* 0xffffffa105087836 */ /* 0x000fe20000000000 */
[----:B------:R-:W-:Y:S02]  /*69a0*/  FSEL R21, R212, -INF , !P3 ;  /* 0xff800000d4157808 */ /* 0x000fe40005800000 */
[----:B------:R-:W-:Y:S02]  /*69b0*/  FSEL R23, R213, -INF , !P4 ;  /* 0xff800000d5177808 */ /* 0x000fe40006000000 */
[----:B------:R-:W-:Y:S02]  /*69c0*/  ISETP.GT.AND P3, PT, R20, R13, PT ;  /* 0x0000000d1400720c */ /* 0x000fe40003f64270 */
[----:B------:R-:W-:-:S02]  /*69d0*/  FSEL R22, R214, -INF , !P5 ;  /* 0xff800000d6167808 */ /* 0x000fc40006800000 */
[----:B------:R-:W-:Y:S01]  /*69e0*/  ISETP.GT.AND P4, PT, R16, R15, PT ;  /* 0x0000000f1000720c */ /* 0x000fe20003f84270 */
[C---:B------:R-:W-:Y:S01]  /*69f0*/  VIADD R7, R5.reuse, 0xffffffa8 ;  /* 0xffffffa805077836 */ /* 0x040fe20000000000 */
[----:B------:R-:W-:Y:S02]  /*6a00*/  ISETP.GT.AND P5, PT, R20, R12, PT ;  /* 0x0000000c1400720c */ /* 0x000fe40003fa4270 */
[----:B------:R-:W-:Y:S01]  /*6a10*/  FSEL R37, R200, -INF , !P1 ;  /* 0xff800000c8257808 */ /* 0x000fe20004800000 */
[----:B------:R-:W-:Y:S01]  /*6a20*/  VIADD R2, R5, 0xffffffa9 ;  /* 0xffffffa905027836 */ /* 0x000fe20000000000 */
[C---:B------:R-:W-:Y:S02]  /*6a30*/  ISETP.GT.AND P1, PT, R16.reuse, R10, PT ;  /* 0x0000000a1000720c */ /* 0x040fe40003f24270 */
[----:B------:R-:W-:Y:S02]  /*6a40*/  FSEL R38, R201, -INF , !P0 ;  /* 0xff800000c9267808 */ /* 0x000fe40004000000 */
[----:B------:R-:W-:-:S02]  /*6a50*/  ISETP.GT.AND P0, PT, R16, R9, PT ;  /* 0x000000091000720c */ /* 0x000fc40003f04270 */
[----:B------:R-:W-:Y:S02]  /*6a60*/  FSEL R105, R110, -INF , !P4 ;  /* 0xff8000006e697808 */ /* 0x000fe40006000000 */
[----:B------:R-:W-:Y:S02]  /*6a70*/  FSEL R35, R204, -INF , !P3 ;  /* 0xff800000cc237808 */ /* 0x000fe40005800000 */
[----:B------:R-:W-:Y:S02]  /*6a80*/  ISETP.GT.AND P4, PT, R16, R12, PT ;  /* 0x0000000c1000720c */ /* 0x000fe40003f84270 */
[----:B------:R-:W-:Y:S02]  /*6a90*/  ISETP.GT.AND P3, PT, R20, R8, PT ;  /* 0x000000081400720c */ /* 0x000fe40003f64270 */
[----:B------:R-:W-:Y:S02]  /*6aa0*/  FSEL R36, R205, -INF , !P5 ;  /* 0xff800000cd247808 */ /* 0x000fe40006800000 */
[----:B------:R-:W-:-:S02]  /*6ab0*/  ISETP.GT.AND P5, PT, R16, R11, PT ;  /* 0x0000000b1000720c */ /* 0x000fc40003fa4270 */
[----:B------:R-:W-:Y:S01]  /*6ac0*/  FSEL R110, R59, -INF , !P1 ;  /* 0xff8000003b6e7808 */ /* 0x000fe20004800000 */
[----:B------:R-:W-:Y:S01]  /*6ad0*/  VIADD R4, R5, 0xffffffb0 ;  /* 0xffffffb005047836 */ /* 0x000fe20000000000 */
[----:B------:R-:W-:Y:S01]  /*6ae0*/  BAR.SYNC.DEFER_BLOCKING 0x0 ;  /* 0x0000000000007b1d */ /* 0x000fe20000010000 */
[----:B------:R-:W-:Y:S02]  /*6af0*/  ISETP.GT.AND P1, PT, R20, R7, PT ;  /* 0x000000071400720c */ /* 0x000fe40003f24270 */
[----:B------:R-:W-:Y:S02]  /*6b00*/  FSEL R184, R54, -INF , !P0 ;  /* 0xff80000036b87808 */ /* 0x000fe40004000000 */
[----:B------:R-:W-:Y:S02]  /*6b10*/  ISETP.GT.AND P0, PT, R20, R2, PT ;  /* 0x000000021400720c */ /* 0x000fe40003f04270 */
[----:B------:R-:W-:Y:S02]  /*6b20*/  FSEL R111, R63, -INF , !P4 ;  /* 0xff8000003f6f7808 */ /* 0x000fe40006000000 */
[----:B------:R-:W-:-:S02]  /*6b30*/  FSEL R40, R197, -INF , !P3 ;  /* 0xff800000c5287808 */ /* 0x000fc40005800000 */
[----:B------:R-:W-:Y:S02]  /*6b40*/  FSEL R63, R58, -INF , !P5 ;  /* 0xff8000003a3f7808 */ /* 0x000fe40006800000 */
[C---:B------:R-:W-:Y:S01]  /*6b50*/  ISETP.GT.AND P3, PT, R16.reuse, R7, PT ;  /* 0x000000071000720c */ /* 0x040fe20003f64270 */
[C---:B------:R-:W-:Y:S01]  /*6b60*/  VIADD R3, R5.reuse, 0xffffffb1 ;  /* 0xffffffb105037836 */ /* 0x040fe20000000000 */
[----:B------:R-:W-:Y:S01]  /*6b70*/  ISETP.GT.AND P5, PT, R16, R8, PT ;  /* 0x000000081000720c */ /* 0x000fe20003fa4270 */
[C---:B------:R-:W-:Y:S01]  /*6b80*/  VIADD R6, R5.reuse, 0xffffffb8 ;  /* 0xffffffb805067836 */ /* 0x040fe20000000000 */
[----:B------:R-:W-:Y:S01]  /*6b90*/  FSEL R42, R192, -INF , !P1 ;  /* 0xff800000c02a7808 */ /* 0x000fe20004800000 */
[----:B------:R-:W-:Y:S01]  /*6ba0*/  VIADD R5, R5, 0xffffffb9 ;  /* 0xffffffb905057836 */ /* 0x000fe20000000000 */
[----:B------:R-:W-:Y:S02]  /*6bb0*/  ISETP.GT.AND P1, PT, R16, R2, PT ;  /* 0x000000021000720c */ /* 0x000fe40003f24270 */
[----:B------:R-:W-:-:S02]  /*6bc0*/  FSEL R41, R193, -INF , !P0 ;  /* 0xff800000c1297808 */ /* 0x000fc40004000000 */
[----:B------:R-:W-:Y:S02]  /*6bd0*/  ISETP.GT.AND P4, PT, R20, R9, PT ;  /* 0x000000091400720c */ /* 0x000fe40003f84270 */
[-C--:B------:R-:W-:Y:S02]  /*6be0*/  ISETP.GT.AND P0, PT, R16, R4.reuse, PT ;  /* 0x000000041000720c */ /* 0x080fe40003f04270 */
[----:B------:R-:W-:Y:S02]  /*6bf0*/  FSEL R50, R50, -INF , !P3 ;  /* 0xff80000032327808 */ /* 0x000fe40005800000 */
[----:B------:R-:W-:Y:S02]  /*6c00*/  FSEL R188, R55, -INF , !P5 ;  /* 0xff80000037bc7808 */ /* 0x000fe40006800000 */
[----:B------:R-:W-:Y:S02]  /*6c10*/  ISETP.GT.AND P3, PT, R19, R17, PT ;  /* 0x000000111300720c */ /* 0x000fe40003f64270 */
[----:B------:R-:W-:-:S02]  /*6c20*/  ISETP.GT.AND P5, PT, R20, R4, PT ;  /* 0x000000041400720c */ /* 0x000fc40003fa4270 */
[----:B------:R-:W-:Y:S02]  /*6c30*/  FSEL R62, R51, -INF , !P1 ;  /* 0xff800000333e7808 */ /* 0x000fe40004800000 */
[----:B------:R-:W-:Y:S02]  /*6c40*/  FSEL R39, R196, -INF , !P4 ;  /* 0xff800000c4277808 */ /* 0x000fe40006000000 */
[-C--:B------:R-:W-:Y:S02]  /*6c50*/  ISETP.GT.AND P6, PT, R16, R3.reuse, PT ;  /* 0x000000031000720c */ /* 0x080fe40003fc4270 */
[----:B------:R-:W-:Y:S02]  /*6c60*/  FSEL R51, R46, -INF , !P0 ;  /* 0xff8000002e337808 */ /* 0x000fe40004000000 */
[C---:B------:R-:W-:Y:S02]  /*6c70*/  ISETP.GT.AND P4, PT, R20.reuse, R3, PT ;  /* 0x000000031400720c */ /* 0x040fe40003f84270 */
[----:B------:R-:W-:-:S02]  /*6c80*/  ISETP.GT.AND P1, PT, R20, R6, PT ;  /* 0x000000061400720c */ /* 0x000fc40003f24270 */
[----:B------:R-:W-:Y:S02]  /*6c90*/  ISETP.GT.AND P0, PT, R20, R5, PT ;  /* 0x000000051400720c */ /* 0x000fe40003f04270 */
[----:B------:R-:W-:Y:S02]  /*6ca0*/  FSEL R20, R215, -INF , !P3 ;  /* 0xff800000d7147808 */ /* 0x000fe40005800000 */
[----:B------:R-:W-:Y:S02]  /*6cb0*/  ISETP.GT.AND P3, PT, R222, R15, PT ;  /* 0x0000000fde00720c */ /* 0x000fe40003f64270 */
[----:B------:R-:W-:Y:S02]  /*6cc0*/  FSEL R189, R180, -INF , !P5 ;  /* 0xff800000b4bd7808 */ /* 0x000fe40006800000 */
[----:B------:R-:W-:Y:S02]  /*6cd0*/  FSEL R59, R47, -INF , !P6 ;  /* 0xff8000002f3b7808 */ /* 0x000fe40007000000 */
[----:B------:R-:W-:-:S02]  /*6ce0*/  ISETP.GT.AND P5, PT, R222, R14, PT ;  /* 0x0000000ede00720c */ /* 0x000fc40003fa4270 */
[----:B------:R-:W-:Y:S02]  /*6cf0*/  ISETP.GT.AND P6, PT, R19, R15, PT ;  /* 0x0000000f1300720c */ /* 0x000fe40003fc4270 */
[----:B------:R-:W-:Y:S02]  /*6d00*/  FSEL R24, R108, -INF , !P3 ;  /* 0xff8000006c187808 */ /* 0x000fe40005800000 */
[----:B------:R-:W-:Y:S02]  /*6d10*/  ISETP.GT.AND P3, PT, R16, R6, PT ;  /* 0x000000061000720c */ /* 0x000fe40003f64270 */
[----:B------:R-:W-:Y:S02]  /*6d20*/  FSEL R30, R109, -INF , !P5 ;  /* 0xff8000006d1e7808 */ /* 0x000fe40006800000 */
[----:B------:R-:W-:Y:S02]  /*6d30*/  FSEL R29, R210, -INF , !P6 ;  /* 0xff800000d21d7808 */ /* 0x000fe40007000000 */
[----:B------:R-:W-:-:S02]  /*6d40*/  FSEL R109, R176, -INF , !P1 ;  /* 0xff800000b06d7808 */ /* 0x000fc40004800000 */
[----:B------:R-:W-:Y:S02]  /*6d50*/  ISETP.GT.AND P6, PT, R16, R5, PT ;  /* 0x000000051000720c */ /* 0x000fe40003fc4270 */
[----:B------:R-:W-:Y:S02]  /*6d60*/  ISETP.GE.AND P1, PT, R18, R224, PT ;  /* 0x000000e01200720c */ /* 0x000fe40003f26270 */
[----:B------:R-:W-:Y:S02]  /*6d70*/  FSEL R108, R181, -INF , !P4 ;  /* 0xff800000b56c7808 */ /* 0x000fe40006000000 */
[----:B------:R-:W-:Y:S02]  /*6d80*/  FSEL R66, R66, -INF , !P3 ;  /* 0xff80000042427808 */ /* 0x000fe40005800000 */
[----:B------:R-:W-:Y:S02]  /*6d90*/  ISETP.GE.AND P4, PT, R18, R223, PT ;  /* 0x000000df1200720c */ /* 0x000fe40003f86270 */
[----:B------:R-:W-:-:S02]  /*6da0*/  FSEL R190, R177, -INF , !P0 ;  /* 0xff800000b1be7808 */ /* 0x000fc40004000000 */
[C---:B------:R-:W-:Y:S02]  /*6db0*/  ISETP.GE.AND P5, PT, R18.reuse, R225, PT ;  /* 0x000000e11200720c */ /* 0x040fe40003fa6270 */
[----:B------:R-:W-:Y:S02]  /*6dc0*/  ISETP.GE.AND P3, PT, R18, R226, PT ;  /* 0x000000e21200720c */ /* 0x000fe40003f66270 */
[----:B------:R-:W-:Y:S02]  /*6dd0*/  ISETP.GT.AND P0, PT, R19, R14, PT ;  /* 0x0000000e1300720c */ /* 0x000fe40003f04270 */
[----:B------:R-:W-:Y:S02]  /*6de0*/  FSEL R67, R67, -INF , !P6 ;  /* 0xff80000043437808 */ /* 0x000fe40007000000 */
[----:B------:R-:W-:Y:S02]  /*6df0*/  FSEL R18, R21, -INF , !P1 ;  /* 0xff80000015127808 */ /* 0x000fe40004800000 */
[----:B------:R-:W-:-:S02]  /*6e00*/  ISETP.GT.AND P1, PT, R222, R13, PT ;  /* 0x0000000dde00720c */ /* 0x000fc40003f24270 */
[----:B------:R-:W-:Y:S02]  /*6e10*/  ISETP.GT.AND P6, PT, R19, R13, PT ;  /* 0x0000000d1300720c */ /* 0x000fe40003fc4270 */
[----:B------:R-:W-:Y:S02]  /*6e20*/  FSEL R31, R211, -INF , !P0 ;  /* 0xff800000d31f7808 */ /* 0x000fe40004000000 */
[----:B------:R-:W-:Y:S02]  /*6e30*/  FSEL R43, R26, -INF , !P4 ;  /* 0xff8000001a2b7808 */ /* 0x000fe40006000000 */
[C---:B------:R-:W-:Y:S02]  /*6e40*/  ISETP.GE.AND P0, PT, R17.reuse, R223, PT ;  /* 0x000000df1100720c */ /* 0x040fe40003f06270 */
[----:B------:R-:W-:Y:S02]  /*6e50*/  ISETP.GE.AND P4, PT, R17, R225, PT ;  /* 0x000000e11100720c */ /* 0x000fe40003f86270 */
[----:B------:R-:W-:-:S02]  /*6e60*/  FSEL R55, R28, -INF , !P5 ;  /* 0xff8000001c377808 */ /* 0x000fc40006800000 */
[----:B------:R-:W-:Y:S02]  /*6e70*/  FSEL R26, R60, -INF , !P1 ;  /* 0xff8000003c1a7808 */ /* 0x000fe40004800000 */
[----:B------:R-:W-:Y:S02]  /*6e80*/  FSEL R34, R206, -INF , !P6 ;  /* 0xff800000ce227808 */ /* 0x000fe40007000000 */
[----:B------:R-:W-:Y:S02]  /*6e90*/  ISETP.GT.AND P5, PT, R222, R12, PT ;  /* 0x0000000cde00720c */ /* 0x000fe40003fa4270 */
[C---:B------:R-:W-:Y:S02]  /*6ea0*/  ISETP.GE.AND P1, PT, R17.reuse, R224, PT ;  /* 0x000000e01100720c */ /* 0x040fe40003f26270 */
[----:B------:R-:W-:Y:S02]  /*6eb0*/  ISETP.GE.AND P6, PT, R17, R226, PT ;  /* 0x000000e21100720c */ /* 0x000fe40003fc6270 */
[----:B------:R-:W-:-:S02]  /*6ec0*/  FSEL R17, R22, -INF , !P3 ;  /* 0xff80000016117808 */ /* 0x000fc40005800000 */
[----:B------:R-:W-:Y:S02]  /*6ed0*/  ISETP.GE.AND P3, PT, R15, R223, PT ;  /* 0x000000df0f00720c */ /* 0x000fe40003f66270 */
[----:B------:R-:W-:Y:S02]  /*6ee0*/  FSEL R46, R25, -INF , !P0 ;  /* 0xff800000192e7808 */ /* 0x000fe40004000000 */
[----:B------:R-:W-:Y:S02]  /*6ef0*/  FSEL R58, R100, -INF , !P4 ;  /* 0xff800000643a7808 */ /* 0x000fe40006000000 */
[----:B------:R-:W-:Y:S02]  /*6f00*/  FSEL R33, R61, -INF , !P5 ;  /* 0xff8000003d217808 */ /* 0x000fe40006800000 */
[----:B------:R-:W-:Y:S02]  /*6f10*/  ISETP.GE.AND P0, PT, R15, R225, PT ;  /* 0x000000e10f00720c */ /* 0x000fe40003f06270 */
[----:B------:R-:W-:-:S02]  /*6f20*/  ISETP.GT.AND P4, PT, R19, R12, PT ;  /* 0x0000000c1300720c */ /* 0x000fc40003f84270 */
[----:B------:R-:W-:Y:S02]  /*6f30*/  FSEL R16, R23, -INF , !P1 ;  /* 0xff80000017107808 */ /* 0x000fe40004800000 */
[C---:B------:R-:W-:Y:S02]  /*6f40*/  ISETP.GE.AND P5, PT, R15.reuse, R224, PT ;  /* 0x000000e00f00720c */ /* 0x040fe40003fa6270 */
[----:B------:R-:W-:Y:S02]  /*6f50*/  ISETP.GE.AND P1, PT, R15, R226, PT ;  /* 0x000000e20f00720c */ /* 0x000fe40003f26270 */
[----:B------:R-:W-:Y:S02]  /*6f60*/  FSEL R15, R20, -INF , !P6 ;  /* 0xff800000140f7808 */ /* 0x000fe40007000000 */
[----:B------:R-:W-:Y:S02]  /*6f70*/  FSEL R47, R24, -INF , !P3 ;  /* 0xff800000182f7808 */ /* 0x000fe40005800000 */
[----:B------:R-:W-:-:S02]  /*6f80*/  ISETP.GE.AND P3, PT, R14, R225, PT ;  /* 0x000000e10e00720c */ /* 0x000fc40003f66270 */
[----:B------:R-:W-:Y:S02]  /*6f90*/  ISETP.GT.AND P6, PT, R19, R11, PT ;  /* 0x0000000b1300720c */ /* 0x000fe40003fc4270 */
[----:B------:R-:W-:Y:S02]  /*6fa0*/  FSEL R28, R207, -INF , !P4 ;  /* 0xff800000cf1c7808 */ /* 0x000fe40006000000 */
[----:B------:R-:W-:Y:S02]  /*6fb0*/  FSEL R61, R105, -INF , !P0 ;  /* 0xff800000693d7808 */ /* 0x000fe40004000000 */
[----:B------:R-:W-:Y:S02]  /*6fc0*/  ISETP.GE.AND P4, PT, R14, R223, PT ;  /* 0x000000df0e00720c */ /* 0x000fe40003f86270 */
[----:B------:R-:W-:Y:S02]  /*6fd0*/  ISETP.GT.AND P0, PT, R222, R11, PT ;  /* 0x0000000bde00720c */ /* 0x000fe40003f04270 */
[----:B------:R-:W-:-:S02]  /*6fe0*/  FSEL R21, R27, -INF , !P5 ;  /* 0xff8000001b157808 */ /* 0x000fc40006800000 */
[----:B------:R-:W-:Y:S02]  /*6ff0*/  FSEL R27, R202, -INF , !P6 ;  /* 0xff800000ca1b7808 */ /* 0x000fe40007000000 */
[----:B------:R-:W-:Y:S02]  /*7000*/  FSEL R60, R106, -INF , !P3 ;  /* 0xff8000006a3c7808 */ /* 0x000fe40005800000 */
[----:B------:R-:W-:Y:S02]  /*7010*/  ISETP.GT.AND P5, PT, R222, R10, PT ;  /* 0x0000000ade00720c */ /* 0x000fe40003fa4270 */
[----:B------:R-:W-:Y:S02]  /*7020*/  ISETP.GE.AND P6, PT, R14, R226, PT ;  /* 0x000000e20e00720c */ /* 0x000fe40003fc6270 */
[----:B------:R-:W-:Y:S02]  /*7030*/  FSEL R29, R29, -INF , !P1 ;  /* 0xff8000001d1d7808 */ /* 0x000fe40004800000 */
[----:B------:R-:W-:-:S02]  /*7040*/  ISETP.GT.AND P3, PT, R19, R10, PT ;  /* 0x0000000a1300720c */ /* 0x000fc40003f64270 */
[----:B------:R-:W-:Y:S02]  /*7050*/  FSEL R22, R56, -INF , !P0 ;  /* 0xff80000038167808 */ /* 0x000fe40004000000 */
[C---:B------:R-:W-:Y:S02]  /*7060*/  ISETP.GE.AND P1, PT, R13.reuse, R223, PT ;  /* 0x000000df0d00720c */ /* 0x040fe40003f26270 */
[----:B------:R-:W-:Y:S02]  /*7070*/  FSEL R54, R30, -INF , !P4 ;  /* 0xff8000001e367808 */ /* 0x000fe40006000000 */
[----:B------:R-:W-:Y:S02]  /*7080*/  ISETP.GE.AND P0, PT, R14, R224, PT ;  /* 0x000000e00e00720c */ /* 0x000fe40003f06270 */
[----:B------:R-:W-:Y:S02]  /*7090*/  ISETP.GE.AND P4, PT, R13, R225, PT ;  /* 0x000000e10d00720c */ /* 0x000fe40003f86270 */
[----:B------:R-:W-:-:S02]  /*70a0*/  FSEL R25, R57, -INF , !P5 ;  /* 0xff80000039197808 */ /* 0x000fc40006800000 */
[----:B------:R-:W-:Y:S02]  /*70b0*/  FSEL R14, R203, -INF , !P3 ;  /* 0xff800000cb0e7808 */ /* 0x000fe40005800000 */
[----:B------:R-:W-:Y:S02]  /*70c0*/  FSEL R30, R31, -INF , !P6 ;  /* 0xff8000001f1e7808 */ /* 0x000fe40007000000 */
[----:B------:R-:W-:Y:S02]  /*70d0*/  ISETP.GE.AND P5, PT, R13, R224, PT ;  /* 0x000000e00d00720c */ /* 0x000fe40003fa6270 */
[----:B------:R-:W-:Y:S02]  /*70e0*/  ISETP.GE.AND P3, PT, R12, R223, PT ;  /* 0x000000df0c00720c */ /* 0x000fe40003f66270 */
[----:B------:R-:W-:Y:S02]  /*70f0*/  FSEL R200, R26, -INF , !P1 ;  /* 0xff8000001ac87808 */ /* 0x000fe40004800000 */
[----:B------:R-:W-:-:S02]  /*7100*/  ISETP.GT.AND P6, PT, R19, R9, PT ;  /* 0x000000091300720c */ /* 0x000fc40003fc4270 */
[----:B------:R-:W-:Y:S02]  /*7110*/  FSEL R20, R32, -INF , !P0 ;  /* 0xff80000020147808 */ /* 0x000fe40004000000 */
[----:B------:R-:W-:Y:S02]  /*7120*/  ISETP.GE.AND P1, PT, R12, R225, PT ;  /* 0x000000e10c00720c */ /* 0x000fe40003f26270 */
        /* <DEDUP_REMOVED lines=9> */
[----:B------:R-:W-:-:S02]  /*71c0*/  FSEL R24, R52, -INF , !P4 ;  /* 0xff80000034187808 */ /* 0x000fc40006000000 */
[----:B------:R-:W-:Y:S02]  /*71d0*/  ISETP.GE.AND P6, PT, R12, R226, PT ;  /* 0x000000e20c00720c */ /* 0x000fe40003fc6270 */
[----:B------:R-:W-:Y:S02]  /*71e0*/  FSEL R180, R34, -INF , !P0 ;  /* 0xff80000022b47808 */ /* 0x000fe40004000000 */
[----:B------:R-:W-:Y:S02]  /*71f0*/  ISETP.GT.AND P1, PT, R19, R8, PT ;  /* 0x000000081300720c */ /* 0x000fe40003f24270 */
[----:B------:R-:W-:Y:S02]  /*7200*/  ISETP.GE.AND P4, PT, R12, R224, PT ;  /* 0x000000e00c00720c */ /* 0x000fe40003f86270 */
[----:B------:R-:W-:Y:S02]  /*7210*/  ISETP.GE.AND P0, PT, R11, R223, PT ;  /* 0x000000df0b00720c */ /* 0x000fe40003f06270 */
[----:B------:R-:W-:-:S02]  /*7220*/  FSEL R23, R53, -INF , !P5 ;  /* 0xff80000035177808 */ /* 0x000fc40006800000 */
[----:B------:R-:W-:Y:S02]  /*7230*/  FSEL R197, R63, -INF , !P3 ;  /* 0xff8000003fc57808 */ /* 0x000fe40005800000 */
[----:B------:R-:W-:Y:S02]  /*7240*/  ISETP.GE.AND P5, PT, R11, R224, PT ;  /* 0x000000e00b00720c */ /* 0x000fe40003fa6270 */
[----:B------:R-:W-:Y:S02]  /*7250*/  FSEL R12, R199, -INF , !P1 ;  /* 0xff800000c70c7808 */ /* 0x000fe40004800000 */
[----:B------:R-:W-:Y:S02]  /*7260*/  FSEL R181, R28, -INF , !P6 ;  /* 0xff8000001cb57808 */ /* 0x000fe40007000000 */
[----:B------:R-:W-:Y:S02]  /*7270*/  ISETP.GT.AND P3, PT, R222, R7, PT ;  /* 0x00000007de00720c */ /* 0x000fe40003f64270 */
[----:B------:R-:W-:-:S02]  /*7280*/  FSEL R36, R36, -INF , !P4 ;  /* 0xff80000024247808 */ /* 0x000fc40006000000 */
[----:B------:R-:W-:Y:S02]  /*7290*/  ISETP.GE.AND P1, PT, R10, R223, PT ;  /* 0x000000df0a00720c */ /* 0x000fe40003f26270 */
[----:B------:R-:W-:Y:S02]  /*72a0*/  FSEL R193, R22, -INF , !P0 ;  /* 0xff80000016c17808 */ /* 0x000fe40004000000 */
[----:B------:R-:W-:Y:S02]  /*72b0*/  ISETP.GT.AND P6, PT, R19, R7, PT ;  /* 0x000000071300720c */ /* 0x000fe40003fc4270 */
[----:B------:R-:W-:Y:S02]  /*72c0*/  ISETP.GE.AND P4, PT, R11, R226, PT ;  /* 0x000000e20b00720c */ /* 0x000fe40003f86270 */
[----:B------:R-:W-:Y:S01]  /*72d0*/  ISETP.GE.AND P0, PT, R10, R225, PT ;  /* 0x000000e10a00720c */ /* 0x000fe20003f06270 */
[----:B------:R-:W-:Y:S01]  /*72e0*/  IMAD.MOV.U32 R191, RZ, RZ, R187 ;  /* 0x000000ffffbf7224 */ /* 0x000fe200078e00bb */
[----:B------:R-:W-:-:S02]  /*72f0*/  FSEL R37, R37, -INF , !P5 ;  /* 0xff80000025257808 */ /* 0x000fc40006800000 */
[----:B------:R-:W-:Y:S02]  /*7300*/  FSEL R13, R48, -INF , !P3 ;  /* 0xff800000300d7808 */ /* 0x000fe40005800000 */
[----:B------:R-:W-:Y:S02]  /*7310*/  ISETP.GT.AND P5, PT, R222, R2, PT ;  /* 0x00000002de00720c */ /* 0x000fe40003fa4270 */
[----:B------:R-:W-:Y:S02]  /*7320*/  ISETP.GE.AND P3, PT, R10, R224, PT ;  /* 0x000000e00a00720c */ /* 0x000fe40003f66270 */
[----:B------:R-:W-:Y:S02]  /*7330*/  FSEL R11, R194, -INF , !P6 ;  /* 0xff800000c20b7808 */ /* 0x000fe40007000000 */
[----:B------:R-:W-:Y:S02]  /*7340*/  FSEL R192, R25, -INF , !P1 ;  /* 0xff80000019c07808 */ /* 0x000fe40004800000 */
[----:B------:R-:W-:-:S02]  /*7350*/  FSEL R187, R27, -INF , !P4 ;  /* 0xff8000001bbb7808 */ /* 0x000fc40006000000 */
[----:B------:R-:W-:Y:S02]  /*7360*/  ISETP.GE.AND P1, PT, R9, R225, PT ;  /* 0x000000e10900720c */ /* 0x000fe40003f26270 */
[----:B------:R-:W-:Y:S02]  /*7370*/  FSEL R194, R110, -INF , !P0 ;  /* 0xff8000006ec27808 */ /* 0x000fe40004000000 */
[----:B------:R-:W-:Y:S02]  /*7380*/  ISETP.GT.AND P0, PT, R19, R2, PT ;  /* 0x000000021300720c */ /* 0x000fe40003f04270 */
[----:B------:R-:W-:Y:S02]  /*7390*/  ISETP.GE.AND P4, PT, R9, R224, PT ;  /* 0x000000e00900720c */ /* 0x000fe40003f86270 */
[----:B------:R-:W-:Y:S02]  /*73a0*/  FSEL R28, R49, -INF , !P5 ;  /* 0xff800000311c7808 */ /* 0x000fe40006800000 */
[----:B------:R-:W-:-:S02]  /*73b0*/  FSEL R38, R38, -INF , !P3 ;  /* 0xff80000026267808 */ /* 0x000fc40005800000 */
[C---:B------:R-:W-:Y:S02]  /*73c0*/  ISETP.GE.AND P5, PT, R9.reuse, R223, PT ;  /* 0x000000df0900720c */ /* 0x040fe40003fa6270 */
[-C--:B------:R-:W-:Y:S02]  /*73d0*/  ISETP.GE.AND P3, PT, R9, R226.reuse, PT ;  /* 0x000000e20900720c */ /* 0x080fe40003f66270 */
[----:B------:R-:W-:Y:S02]  /*73e0*/  FSEL R211, R184, -INF , !P1 ;  /* 0xff800000b8d37808 */ /* 0x000fe40004800000 */
[----:B------:R-:W-:Y:S02]  /*73f0*/  ISETP.GE.AND P6, PT, R10, R226, PT ;  /* 0x000000e20a00720c */ /* 0x000fe40003fc6270 */
[----:B------:R-:W-:Y:S02]  /*7400*/  FSEL R9, R195, -INF , !P0 ;  /* 0xff800000c3097808 */ /* 0x000fe40004000000 */
[----:B------:R-:W-:-:S02]  /*7410*/  FSEL R184, R39, -INF , !P4 ;  /* 0xff80000027b87808 */ /* 0x000fc40006000000 */
[----:B------:R-:W-:Y:S02]  /*7420*/  ISETP.GE.AND P0, PT, R8, R223, PT ;  /* 0x000000df0800720c */ /* 0x000fe40003f06270 */
[CC--:B------:R-:W-:Y:S02]  /*7430*/  ISETP.GT.AND P1, PT, R222.reuse, R4.reuse, PT ;  /* 0x00000004de00720c */ /* 0x0c0fe40003f24270 */
[----:B------:R-:W-:Y:S02]  /*7440*/  ISETP.GT.AND P4, PT, R222, R3, PT ;  /* 0x00000003de00720c */ /* 0x000fe40003f84270 */
[----:B------:R-:W-:Y:S02]  /*7450*/  FSEL R177, R14, -INF , !P6 ;  /* 0xff8000000eb17808 */ /* 0x000fe40007000000 */
[----:B------:R-:W-:Y:S02]  /*7460*/  FSEL R210, R24, -INF , !P5 ;  /* 0xff80000018d27808 */ /* 0x000fe40006800000 */
[----:B------:R-:W-:-:S02]  /*7470*/  ISETP.GT.AND P6, PT, R19, R4, PT ;  /* 0x000000041300720c */ /* 0x000fc40003fc4270 */
[----:B------:R-:W-:Y:S02]  /*7480*/  FSEL R24, R44, -INF , !P1 ;  /* 0xff8000002c187808 */ /* 0x000fe40004800000 */
[----:B------:R-:W-:Y:S02]  /*7490*/  FSEL R25, R45, -INF , !P4 ;  /* 0xff8000002d197808 */ /* 0x000fe40006000000 */
[----:B------:R-:W-:Y:S02]  /*74a0*/  FSEL R208, R23, -INF , !P0 ;  /* 0xff80000017d07808 */ /* 0x000fe40004000000 */
[C---:B------:R-:W-:Y:S02]  /*74b0*/  ISETP.GE.AND P5, PT, R8.reuse, R225, PT ;  /* 0x000000e10800720c */ /* 0x040fe40003fa6270 */
[----:B------:R-:W-:Y:S02]  /*74c0*/  ISETP.GE.AND P1, PT, R8, R224, PT ;  /* 0x000000e00800720c */ /* 0x000fe40003f26270 */
[----:B------:R-:W-:-:S02]  /*74d0*/  ISETP.GT.AND P4, PT, R19, R3, PT ;  /* 0x000000031300720c */ /* 0x000fc40003f84270 */
[----:B------:R-:W-:Y:S02]  /*74e0*/  ISETP.GT.AND P0, PT, R19, R6, PT ;  /* 0x000000061300720c */ /* 0x000fe40003f04270 */
[----:B------:R-:W-:Y:S02]  /*74f0*/  FSEL R10, R182, -INF , !P6 ;  /* 0xff800000b60a7808 */ /* 0x000fe40007000000 */
[----:B------:R-:W-:Y:S02]  /*7500*/  FSEL R203, R26, -INF , !P3 ;  /* 0xff8000001acb7808 */ /* 0x000fe40005800000 */
[----:B------:R-:W-:Y:S02]  /*7510*/  FSEL R14, R183, -INF , !P4 ;  /* 0xff800000b70e7808 */ /* 0x000fe40006000000 */
[----:B------:R-:W-:Y:S02]  /*7520*/  FSEL R209, R188, -INF , !P5 ;  /* 0xff800000bcd17808 */ /* 0x000fe40006800000 */
[----:B------:R-:W-:-:S02]  /*7530*/  FSEL R182, R40, -INF , !P1 ;  /* 0xff80000028b67808 */ /* 0x000fc40004800000 */
[----:B------:R-:W-:Y:S02]  /*7540*/  FSEL R178, R178, -INF , !P0 ;  /* 0xff800000b2b27808 */ /* 0x000fe40004000000 */
[----:B------:R-:W-:Y:S02]  /*7550*/  ISETP.GT.AND P3, PT, R19, R5, PT ;  /* 0x000000051300720c */ /* 0x000fe40003f64270 */
[C---:B------:R-:W-:Y:S02]  /*7560*/  ISETP.GE.AND P4, PT, R7.reuse, R223, PT ;  /* 0x000000df0700720c */ /* 0x040fe40003f86270 */
[C---:B------:R-:W-:Y:S02]  /*7570*/  ISETP.GE.AND P5, PT, R7.reuse, R225, PT ;  /* 0x000000e10700720c */ /* 0x040fe40003fa6270 */
[C---:B------:R-:W-:Y:S02]  /*7580*/  ISETP.GE.AND P1, PT, R7.reuse, R224, PT ;  /* 0x000000e00700720c */ /* 0x040fe40003f26270 */
[----:B------:R-:W-:-:S02]  /*7590*/  ISETP.GE.AND P0, PT, R7, R226, PT ;  /* 0x000000e20700720c */ /* 0x000fc40003f06270 */
[----:B------:R-:W-:Y:S02]  /*75a0*/  FMNMX3.FTZ R7, R102, R18, R16, !PT ;  /* 0x0000001266077276 */ /* 0x000fe40007810010 */
[----:B------:R-:W-:Y:S02]  /*75b0*/  FSEL R22, R179, -INF , !P3 ;  /* 0xff800000b3167808 */ /* 0x000fe40005800000 */
[----:B------:R-:W-:Y:S02]  /*75c0*/  FSEL R179, R42, -INF , !P1 ;  /* 0xff8000002ab37808 */ /* 0x000fe40004800000 */
[----:B------:R-:W-:Y:S02]  /*75d0*/  FMNMX3.FTZ R7, R7, R21, R20, !PT ;  /* 0x0000001507077276 */ /* 0x000fe40007810014 */
[-C--:B------:R-:W-:Y:S02]  /*75e0*/  ISETP.GE.AND P1, PT, R2, R226.reuse, PT ;  /* 0x000000e20200720c */ /* 0x080fe40003f26270 */
[----:B------:R-:W-:-:S02]  /*75f0*/  ISETP.GE.AND P6, PT, R8, R226, PT ;  /* 0x000000e20800720c */ /* 0x000fc40003fc6270 */
[----:B------:R-:W-:Y:S02]  /*7600*/  FMNMX3.FTZ R8, R7, R176, R36, !PT ;  /* 0x000000b007087276 */ /* 0x000fe40007810024 */
[----:B------:R-:W-:Y:S02]  /*7610*/  FSEL R199, R9, -INF , !P1 ;  /* 0xff80000009c77808 */ /* 0x000fe40004800000 */
[----:B------:R-:W-:Y:S02]  /*7620*/  FSEL R207, R13, -INF , !P4 ;  /* 0xff8000000dcf7808 */ /* 0x000fe40006000000 */
[-C--:B------:R-:W-:Y:S02]  /*7630*/  ISETP.GE.AND P1, PT, R3, R224.reuse, PT ;  /* 0x000000e00300720c */ /* 0x080fe40003f26270 */
[----:B------:R-:W-:Y:S02]  /*7640*/  ISETP.GE.AND P4, PT, R2, R224, PT ;  /* 0x000000e00200720c */ /* 0x000fe40003f86270 */
[----:B------:R-:W-:-:S02]  /*7650*/  FMNMX3.FTZ R7, R101, R17, R15, !PT ;  /* 0x0000001165077276 */ /* 0x000fc4000781000f */
[----:B------:R-:W-:Y:S02]  /*7660*/  FMNMX3.FTZ R8, R8, R37, R38, !PT ;  /* 0x0000002508087276 */ /* 0x000fe40007810026 */
[----:B------:R-:W-:Y:S02]  /*7670*/  ISETP.GT.U32.AND P3, PT, R252, R191, PT ;  /* 0x000000bffc00720c */ /* 0x000fe40003f64070 */
[----:B------:R-:W-:Y:S02]  /*7680*/  FSEL R202, R11, -INF , !P0 ;  /* 0xff8000000bca7808 */ /* 0x000fe40004000000 */
[----:B------:R-:W-:Y:S02]  /*7690*/  ISETP.GE.AND P0, PT, R4, R226, PT ;  /* 0x000000e20400720c */ /* 0x000fe40003f06270 */
[----:B------:R-:W-:Y:S02]  /*76a0*/  FSEL R213, R108, -INF , !P1 ;  /* 0xff8000006cd57808 */ /* 0x000fe40004800000 */
[----:B------:R-:W-:-:S02]  /*76b0*/  FSEL R183, R41, -INF , !P4 ;  /* 0xff80000029b77808 */ /* 0x000fc40006000000 */
[-C--:B------:R-:W-:Y:S02]  /*76c0*/  ISETP.GE.AND P1, PT, R6, R224.reuse, PT ;  /* 0x000000e00600720c */ /* 0x080fe40003f26270 */
[----:B------:R-:W-:Y:S02]  /*76d0*/  ISETP.GE.AND P4, PT, R4, R224, PT ;  /* 0x000000e00400720c */ /* 0x000fe40003f86270 */
[----:B------:R-:W-:Y:S02]  /*76e0*/  FMNMX3.FTZ R7, R7, R29, R30, !PT ;  /* 0x0000001d07077276 */ /* 0x000fe4000781001e */
[----:B------:R-:W-:Y:S02]  /*76f0*/  FMNMX3.FTZ R8, R8, R184, R182, !PT ;  /* 0x000000b808087276 */ /* 0x000fe400078100b6 */
[----:B------:R-:W-:Y:S02]  /*7700*/  FSEL R234, R10, -INF , !P0 ;  /* 0xff8000000aea7808 */ /* 0x000fe40004000000 */
[----:B------:R-:W-:-:S02]  /*7710*/  ISETP.GE.AND P0, PT, R3, R226, PT ;  /* 0x000000e20300720c */ /* 0x000fc40003f06270 */
[----:B------:R-:W-:Y:S02]  /*7720*/  FSEL R215, R109, -INF , !P1 ;  /* 0xff8000006dd77808 */ /* 0x000fe40004800000 */
[----:B------:R-:W-:Y:S02]  /*7730*/  FSEL R214, R189, -INF , !P4 ;  /* 0xff800000bdd67808 */ /* 0x000fe40006000000 */
[----:B------:R-:W-:Y:S02]  /*7740*/  ISETP.GE.AND P1, PT, R5, R224, PT ;  /* 0x000000e00500720c */ /* 0x000fe40003f26270 */
[----:B------:R-:W-:Y:S02]  /*7750*/  FMNMX3.FTZ R7, R7, R180, R181, !PT ;  /* 0x000000b407077276 */ /* 0x000fe400078100b5 */
[----:B------:R-:W-:Y:S02]  /*7760*/  FMNMX3.FTZ R8, R8, R179, R183, !PT ;  /* 0x000000b308087276 */ /* 0x000fe400078100b7 */
[----:B------:R-:W-:-:S02]  /*7770*/  FSEL R235, R14, -INF , !P0 ;  /* 0xff8000000eeb7808 */ /* 0x000fc40004000000 */
[----:B------:R-:W-:Y:S02]  /*7780*/  FSEL R195, R12, -INF , !P6 ;  /* 0xff8000000cc37808 */ /* 0x000fe40007000000 */
[----:B------:R-:W-:Y:S02]  /*7790*/  ISETP.GE.AND P0, PT, R6, R226, PT ;  /* 0x000000e20600720c */ /* 0x000fe40003f06270 */
[----:B------:R-:W-:Y:S02]  /*77a0*/  FSEL R219, R190, -INF , !P1 ;  /* 0xff800000bedb7808 */ /* 0x000fe40004800000 */
[----:B------:R-:W-:Y:S02]  /*77b0*/  FMNMX3.FTZ R7, R7, R187, R177, !PT ;  /* 0x000000bb07077276 */ /* 0x000fe400078100b1 */
[----:B------:R-:W-:Y:S02]  /*77c0*/  FMNMX3.FTZ R8, R8, R214, R213, !PT ;  /* 0x000000d608087276 */ /* 0x000fe400078100d5 */
[----:B------:R-:W-:-:S02]  /*77d0*/  ISETP.GE.AND P6, PT, R2, R223, PT ;  /* 0x000000df0200720c */ /* 0x000fc40003fc6270 */
[----:B------:R-:W-:Y:S02]  /*77e0*/  ISETP.GE.AND P4, PT, R5, R226, PT ;  /* 0x000000e20500720c */ /* 0x000fe40003f86270 */
[----:B------:R-:W-:Y:S02]  /*77f0*/  FSEL R233, R178, -INF , !P0 ;  /* 0xff800000b2e97808 */ /* 0x000fe40004000000 */
[----:B------:R-:W-:Y:S02]  /*7800*/  FMNMX3.FTZ R19, R7, R203, R195, !PT ;  /* 0x000000cb07137276 */ /* 0x000fe400078100c3 */
[----:B------:R-:W-:Y:S01]  /*7810*/  FMNMX3.FTZ R14, R8, R215, R219, !PT ;  /* 0x000000d7080e7276 */ /* 0x000fe200078100db */
[----:B------:R-:W-:Y:S06]  /*7820*/  @!P3 BRA `(.L_x_196) ;  /* 0x000000000064b947 */ /* 0x000fec0003800000 */
[----:B------:R-:W2:Y:S04]  /*7830*/  LDL R250, [R1+0x10] ;  /* 0x0000100001fa7983 */ /* 0x000ea80000100800 */
[----:B------:R-:W3:Y:S04]  /*7840*/  LDL R249, [R1+0x14] ;  /* 0x0000140001f97983 */ /* 0x000ee80000100800 */
[----:B------:R-:W4:Y:S04]  /*7850*/  LDL R251, [R1+0x3c] ;  /* 0x00003c0001fb7983 */ /* 0x000f280000100800 */
[----:B------:R-:W5:Y:S01]  /*7860*/  LDL R191, [R1+0x38] ;  /* 0x0000380001bf7983 */ /* 0x000f620000100800 */
[----:B------:R-:W-:-:S04]  /*7870*/  VIADD R7, R248, 0xfffffffd ;  /* 0xfffffffdf8077836 */ /* 0x000fc80000000000 */
[----:B--2---:R-:W-:-:S04]  /*7880*/  IMAD.WIDE.U32 R8, R7, R250, RZ ;  /* 0x000000fa07087225 */ /* 0x004fc800078e00ff */
[----:B---3--:R-:W-:Y:S02]  /*7890*/  IMAD R7, R7, R249, R9 ;  /* 0x000000f907077224 */ /* 0x008fe400078e0209 */
[----:B------:R-:W-:-:S03]  /*78a0*/  IMAD.SHL.U32 R9, R8, 0x40, RZ ;  /* 0x0000004008097824 */ /* 0x000fc600078e00ff */
[----:B------:R-:W-:Y:S02]  /*78b0*/  SHF.L.U64.HI R10, R8, 0x6, R7 ;  /* 0x00000006080a7819 */ /* 0x000fe40000010207 */
[----:B------:R-:W-:Y:S02]  /*78c0*/  LEA R9, P0, R250, R9, 0x5 ;  /* 0x00000009fa097211 */ /* 0x000fe400078028ff */
[-C--:B----4-:R-:W-:Y:S02]  /*78d0*/  LEA R12, P1, R8, R251.reuse, 0x7 ;  /* 0x000000fb080c7211 */ /* 0x090fe400078238ff */
[----:B------:R-:W-:Y:S02]  /*78e0*/  LEA.HI.X R11, R250, R10, R249, 0x5, P0 ;  /* 0x0000000afa0b7211 */ /* 0x000fe400000f2cf9 */
[----:B------:R-:W-:Y:S02]  /*78f0*/  LEA R10, P0, R9, R251, 0x1 ;  /* 0x000000fb090a7211 */ /* 0x000fe400078008ff */
[----:B-----5:R-:W-:-:S02]  /*7900*/  LEA.HI.X R13, R8, R191, R7, 0x7, P1 ;  /* 0x000000bf080d7211 */ /* 0x020fc400008f3c07 */
        /* <DEDUP_REMOVED lines=11> */
.L_x_196:
[----:B-1----:R-:W2:Y:S01]  /*79c0*/  LDL.LU R10, [R1+0x2c] ;  /* 0x00002c00010a7983 */ /* 0x002ea20000300800 */
[----:B------:R-:W-:Y:S01]  /*79d0*/  FSEL R212, R22, -INF , !P4 ;  /* 0xff80000016d47808 */ /* 0x000fe20006000000 */
[----:B------:R-:W1:Y:S01]  /*79e0*/  LDCU UR4, c[0x0][0x45c] ;  /* 0x00008b80ff0477ac */ /* 0x000e620008000800 */
[C---:B------:R-:W-:Y:S01]  /*79f0*/  ISETP.GE.AND P4, PT, R4.reuse, R223, PT ;  /* 0x000000df0400720c */ /* 0x040fe20003f86270 */
[----:B------:R-:W3:Y:S01]  /*7a00*/  SHFL.BFLY PT, R8, R14, 0x2, 0x1f ;  /* 0x0c401f000e087f89 */ /* 0x000ee200000e0000 */
[----:B------:R-:W-:Y:S01]  /*7a10*/  ISETP.GE.AND P1, PT, R4, R225, PT ;  /* 0x000000e10400720c */ /* 0x000fe20003f26270 */
[----:B------:R-:W4:Y:S01]  /*7a20*/  S2UR UR5, SR_CgaCtaId ;  /* 0x00000000000579c3 */ /* 0x000f220000008800 */
[----:B------:R-:W-:Y:S01]  /*7a30*/  FMNMX3.FTZ R4, R104, R43, R46, !PT ;  /* 0x0000002b68047276 */ /* 0x000fe2000781002e */
[----:B------:R-:W-:Y:S01]  /*7a40*/  UMOV UR6, 0x400 ;  /* 0x0000040000067882 */ /* 0x000fe20000000000 */
[----:B------:R-:W-:Y:S02]  /*7a50*/  FMNMX3.FTZ R7, R19, R202, R199, !PT ;  /* 0x000000ca13077276 */ /* 0x000fe400078100c7 */
[----:B------:R-:W-:-:S02]  /*7a60*/  FSEL R206, R50, -INF , !P5 ;  /* 0xff80000032ce7808 */ /* 0x000fc40006800000 */
[----:B------:R-:W-:Y:S02]  /*7a70*/  FMNMX3.FTZ R4, R4, R47, R54, !PT ;  /* 0x0000002f04047276 */ /* 0x000fe40007810036 */
[----:B------:R-:W-:Y:S02]  /*7a80*/  ISETP.GT.AND P5, PT, R222, R6, PT ;  /* 0x00000006de00720c */ /* 0x000fe40003fa4270 */
[----:B------:R-:W-:Y:S02]  /*7a90*/  ISETP.GE.AND P0, PT, R2, R225, PT ;  /* 0x000000e10200720c */ /* 0x000fe40003f06270 */
[----:B------:R-:W-:Y:S02]  /*7aa0*/  FMNMX3.FTZ R2, R7, R234, R235, !PT ;  /* 0x000000ea07027276 */ /* 0x000fe400078100eb */
[----:B------:R-:W-:Y:S02]  /*7ab0*/  FSEL R238, R24, -INF , !P4 ;  /* 0xff80000018ee7808 */ /* 0x000fe40006000000 */
[----:B------:R-:W-:-:S02]  /*7ac0*/  FMNMX3.FTZ R4, R4, R200, R196, !PT ;  /* 0x000000c804047276 */ /* 0x000fc400078100c4 */
[----:B------:R-:W-:Y:S02]  /*7ad0*/  ISETP.GE.AND P4, PT, R6, R223, PT ;  /* 0x000000df0600720c */ /* 0x000fe40003f86270 */
[----:B------:R-:W-:Y:S02]  /*7ae0*/  FSEL R7, R64, -INF , !P5 ;  /* 0xff80000040077808 */ /* 0x000fe40006800000 */
[----:B------:R-:W-:Y:S01]  /*7af0*/  FSEL R205, R28, -INF , !P6 ;  /* 0xff8000001ccd7808 */ /* 0x000fe20007000000 */
[----:B----4-:R-:W-:Y:S01]  /*7b00*/  ULEA UR5, UR5, UR6, 0x18 ;  /* 0x0000000605057291 */ /* 0x010fe2000f8ec0ff */
[----:B------:R-:W-:Y:S02]  /*7b10*/  ISETP.GE.AND P5, PT, R6, R225, PT ;  /* 0x000000e10600720c */ /* 0x000fe40003fa6270 */
[----:B------:R-:W-:Y:S02]  /*7b20*/  ISETP.GE.AND P6, PT, R3, R223, PT ;  /* 0x000000df0300720c */ /* 0x000fe40003fc6270 */
[----:B------:R-:W-:-:S02]  /*7b30*/  FMNMX3.FTZ R6, R4, R193, R192, !PT ;  /* 0x000000c104067276 */ /* 0x000fc400078100c0 */
[----:B------:R-:W-:Y:S02]  /*7b40*/  FSEL R236, R7, -INF , !P4 ;  /* 0xff80000007ec7808 */ /* 0x000fe40006000000 */
[----:B------:R-:W-:Y:S02]  /*7b50*/  ISETP.GT.AND P4, PT, R222, R5, PT ;  /* 0x00000005de00720c */ /* 0x000fe40003f84270 */
[----:B------:R-:W-:Y:S02]  /*7b60*/  FMNMX3.FTZ R4, R103, R55, R58, !PT ;  /* 0x0000003767047276 */ /* 0x000fe4000781003a */
[----:B------:R-:W-:Y:S02]  /*7b70*/  FSEL R237, R25, -INF , !P6 ;  /* 0xff80000019ed7808 */ /* 0x000fe40007000000 */
[----:B------:R-:W-:Y:S02]  /*7b80*/  FMNMX3.FTZ R6, R6, R210, R208, !PT ;  /* 0x000000d206067276 */ /* 0x000fe400078100d0 */
[----:B------:R-:W-:-:S02]  /*7b90*/  ISETP.GE.AND P6, PT, R3, R225, PT ;  /* 0x000000e10300720c */ /* 0x000fc40003fc6270 */
[----:B---3--:R-:W-:Y:S02]  /*7ba0*/  FMNMX.FTZ R3, R14, R8, !PT ;  /* 0x000000080e037209 */ /* 0x008fe40007810000 */
[----:B------:R-:W-:Y:S02]  /*7bb0*/  FSEL R7, R65, -INF , !P4 ;  /* 0xff80000041077808 */ /* 0x000fe40006000000 */
[----:B------:R-:W-:Y:S01]  /*7bc0*/  ISETP.GE.AND P4, PT, R5, R223, PT ;  /* 0x000000df0500720c */ /* 0x000fe20003f86270 */
[----:B------:R-:W3:Y:S01]  /*7bd0*/  SHFL.BFLY PT, R8, R3, 0x1, 0x1f ;  /* 0x0c201f0003087f89 */ /* 0x000ee200000e0000 */
[----:B------:R-:W-:Y:S02]  /*7be0*/  FMNMX3.FTZ R4, R4, R61, R60, !PT ;  /* 0x0000003d04047276 */ /* 0x000fe4000781003c */
[----:B------:R-:W-:Y:S02]  /*7bf0*/  FMNMX3.FTZ R6, R6, R207, R205, !PT ;  /* 0x000000cf06067276 */ /* 0x000fe400078100cd */
[----:B------:R-:W-:-:S02]  /*7c00*/  FMNMX3.FTZ R2, R2, R233, R212, !PT ;  /* 0x000000e902027276 */ /* 0x000fc400078100d4 */
[----:B------:R-:W-:Y:S02]  /*7c10*/  FSEL R232, R7, -INF , !P4 ;  /* 0xff80000007e87808 */ /* 0x000fe40006000000 */
[----:B------:R-:W-:Y:S01]  /*7c20*/  FMNMX3.FTZ R4, R4, R201, R198, !PT ;  /* 0x000000c904047276 */ /* 0x000fe200078100c6 */
[----:B------:R-:W4:Y:S01]  /*7c30*/  SHFL.BFLY PT, R9, R2, 0x2, 0x1f ;  /* 0x0c401f0002097f89 */ /* 0x000f2200000e0000 */
[----:B------:R-:W-:Y:S02]  /*7c40*/  FMNMX3.FTZ R7, R6, R238, R237, !PT ;  /* 0x000000ee06077276 */ /* 0x000fe400078100ed */
[----:B------:R-:W-:Y:S02]  /*7c50*/  FMNMX3.FTZ R6, R4, R197, R194, !PT ;  /* 0x000000c504067276 */ /* 0x000fe400078100c2 */
[----:B------:R-:W-:Y:S02]  /*7c60*/  FMNMX3.FTZ R4, R7, R236, R232, !PT ;  /* 0x000000ec07047276 */ /* 0x000fe400078100e8 */
[----:B------:R-:W-:-:S02]  /*7c70*/  FSEL R204, R62, -INF , !P0 ;  /* 0xff8000003ecc7808 */ /* 0x000fc40004000000 */
[----:B------:R-:W-:Y:S02]  /*7c80*/  FMNMX3.FTZ R6, R6, R211, R209, !PT ;  /* 0x000000d306067276 */ /* 0x000fe400078100d1 */
[----:B------:R-:W-:Y:S02]  /*7c90*/  ISETP.GE.AND P4, PT, R5, R225, PT ;  /* 0x000000e10500720c */ /* 0x000fe40003f86270 */
[----:B------:R-:W5:Y:S01]  /*7ca0*/  SHFL.BFLY PT, R5, R4, 0x2, 0x1f ;  /* 0x0c401f0004057f89 */ /* 0x000f6200000e0000 */
[----:B------:R-:W-:Y:S02]  /*7cb0*/  FSEL R218, R51, -INF , !P1 ;  /* 0xff80000033da7808 */ /* 0x000fe40004800000 */
[----:B------:R-:W-:Y:S02]  /*7cc0*/  FSEL R217, R59, -INF , !P6 ;  /* 0xff8000003bd97808 */ /* 0x000fe40007000000 */
[----:B------:R-:W-:Y:S02]  /*7cd0*/  FMNMX3.FTZ R6, R6, R206, R204, !PT ;  /* 0x000000ce06067276 */ /* 0x000fe400078100cc */
[----:B------:R-:W-:-:S02]  /*7ce0*/  MOV R12, R231 ;  /* 0x000000e7000c7202 */ /* 0x000fc40000000f00 */
[----:B------:R-:W-:Y:S02]  /*7cf0*/  FSEL R216, R66, -INF , !P5 ;  /* 0xff80000042d87808 */ /* 0x000fe40006800000 */
[----:B------:R-:W-:Y:S02]  /*7d00*/  FSEL R231, R67, -INF , !P4 ;  /* 0xff80000043e77808 */ /* 0x000fe40006000000 */
[----:B------:R-:W-:Y:S02]  /*7d10*/  FMNMX3.FTZ R6, R6, R218, R217, !PT ;  /* 0x000000da06067276 */ /* 0x000fe400078100d9 */
[----:B------:R-:W-:Y:S02]  /*7d20*/  MOV R13, R227 ;  /* 0x000000e3000d7202 */ /* 0x000fe40000000f00 */
[----:B------:R-:W-:Y:S02]  /*7d30*/  FMNMX3.FTZ R6, R6, R216, R231, !PT ;  /* 0x000000d806067276 */ /* 0x000fe400078100e7 */
[----:B---3--:R-:W-:-:S02]  /*7d40*/  FMNMX.FTZ R227, R3, R8, !PT ;  /* 0x0000000803e37209 */ /* 0x008fc40007810000 */
[----:B----4-:R-:W-:Y:S01]  /*7d50*/  FMNMX.FTZ R2, R2, R9, !PT ;  /* 0x0000000902027209 */ /* 0x010fe20007810000 */
[----:B------:R-:W3:Y:S01]  /*7d60*/  SHFL.BFLY PT, R8, R6, 0x2, 0x1f ;  /* 0x0c401f0006087f89 */ /* 0x000ee200000e0000 */
[----:B------:R-:W-:Y:S01]  /*7d70*/  MOV R11, R221 ;  /* 0x000000dd000b7202 */ /* 0x000fe20000000f00 */
[C---:B-1----:R-:W-:Y:S01]  /*7d80*/  FMUL.FTZ R3, R227.reuse, UR4 ;  /* 0x00000004e3037c20 */ /* 0x042fe20008410000 */
[----:B-----5:R-:W-:Y:S01]  /*7d90*/  FMNMX.FTZ R5, R4, R5, !PT ;  /* 0x0000000504057209 */ /* 0x020fe20007810000 */
[----:B------:R-:W1:Y:S01]  /*7da0*/  SHFL.BFLY PT, R7, R2, 0x1, 0x1f ;  /* 0x0c201f0002077f89 */ /* 0x000e6200000e0000 */
[----:B------:R-:W-:Y:S02]  /*7db0*/  LOP3.LUT R23, R228, 0x120, R11, 0xf8, !PT ;  /* 0x00000120e4177812 */ /* 0x000fe400078ef80b */
[----:B------:R-:W-:Y:S01]  /*7dc0*/  FSETP.NEU.FTZ.AND P1, PT, R227, -INF , PT ;  /* 0xff800000e300780b */ /* 0x000fe20003f3d000 */
[----:B------:R-:W4:Y:S01]  /*7dd0*/  SHFL.BFLY PT, R11, R5, 0x1, 0x1f ;  /* 0x0c201f00050b7f89 */ /* 0x000f2200000e0000 */
[----:B------:R-:W-:-:S02]  /*7de0*/  MOV R100, R229 ;  /* 0x000000e500647202 */ /* 0x000fc40000000f00 */
[----:B------:R-:W-:Y:S01]  /*7df0*/  FSEL R3, R3, RZ, P1 ;  /* 0x000000ff03037208 */ /* 0x000fe20000800000 */
[----:B------:R-:W-:Y:S01]  /*7e00*/  STL [R1], R23 ;  /* 0x0000001701007387 */ /* 0x000fe20000100800 */
[----:B------:R-:W-:Y:S02]  /*7e10*/  LEA R178, R23, UR5, 0x1 ;  /* 0x0000000517b27c11 */ /* 0x000fe4000f8e08ff */
[----:B------:R-:W-:Y:S01]  /*7e20*/  MOV R53, R12 ;  /* 0x0000000c00357202 */ /* 0x000fe20000000f00 */
[--C-:B------:R-:W-:Y:S01]  /*7e30*/  FFMA.FTZ R20, R20, UR4, -R3.reuse ;  /* 0x0000000414147c23 */ /* 0x100fe20008010803 */
[----:B------:R-:W-:Y:S01]  /*7e40*/  IADD3 R12, PT, PT, R178, 0x9000, RZ ;  /* 0x00009000b20c7810 */ /* 0x000fe20007ffe0ff */
[--C-:B------:R-:W-:Y:S01]  /*7e50*/  FFMA.FTZ R18, R18, UR4, -R3.reuse ;  /* 0x0000000412127c23 */ /* 0x100fe20008010803 */
[--C-:B------:R-:W-:Y:S01]  /*7e60*/  FFMA.FTZ R16, R16, UR4, -R3.reuse ;  /* 0x0000000410107c23 */ /* 0x100fe20008010803 */
[----:B------:R5:W-:Y:S01]  /*7e70*/  MUFU.EX2 R40, R20 ;  /* 0x0000001400287308 */ /* 0x000be20000000800 */
[----:B------:R-:W-:Y:S01]  /*7e80*/  LDSM.16.MT88.4 R32, [R178+0xb000] ;  /* 0x00b00000b220783b */ /* 0x000fe20000004200 */
[----:B------:R-:W-:Y:S01]  /*7e90*/  FFMA.FTZ R21, R21, UR4, -R3 ;  /* 0x0000000415157c23 */ /* 0x000fe20008010803 */
[----:B---3--:R-:W-:Y:S01]  /*7ea0*/  FMNMX.FTZ R4, R6, R8, !PT ;  /* 0x0000000806047209 */ /* 0x008fe20007810000 */
[----:B------:R-:W-:Y:S01]  /*7eb0*/  MUFU.EX2 R14, R18 ;  /* 0x00000012000e7308 */ /* 0x000fe20000000800 */
[----:B------:R-:W-:Y:S01]  /*7ec0*/  LDSM.16.MT88.4 R24, [R178+0x9000] ;  /* 0x00900000b218783b */ /* 0x000fe20000004200 */
[----:B-1----:R-:W-:-:S02]  /*7ed0*/  FMNMX.FTZ R221, R2, R7, !PT ;  /* 0x0000000702dd7209 */ /* 0x002fc40007810000 */
[----:B------:R-:W-:Y:S01]  /*7ee0*/  MUFU.EX2 R66, R16 ;  /* 0x0000001000427308 */ /* 0x000fe20000000800 */
[----:B------:R-:W-:Y:S02]  /*7ef0*/  FSEL R7, R227, RZ, P1 ;  /* 0x000000ffe3077208 */ /* 0x000fe40000800000 */
[----:B----4-:R-:W-:Y:S01]  /*7f00*/  FMNMX.FTZ R228, R5, R11, !PT ;  /* 0x0000000b05e47209 */ /* 0x010fe20007810000 */
[C---:B------:R-:W-:Y:S01]  /*7f10*/  FMUL.FTZ R2, R221.reuse, UR4 ;  /* 0x00000004dd027c20 */ /* 0x040fe20008410000 */
[----:B------:R-:W-:Y:S01]  /*7f20*/  FSETP.NEU.FTZ.AND P0, PT, R221, -INF , PT ;  /* 0xff800000dd00780b */ /* 0x000fe20003f1d000 */
[----:B------:R-:W-:Y:S01]  /*7f30*/  FADD.FTZ R9, R102, -R7 ;  /* 0x8000000766097221 */ /* 0x000fe20000010000 */
[C---:B------:R-:W-:Y:S01]  /*7f40*/  FSETP.NEU.FTZ.AND P1, PT, R228.reuse, -INF , PT ;  /* 0xff800000e400780b */ /* 0x040fe20003f3d000 */
[----:B------:R-:W-:Y:S01]  /*7f50*/  FMUL.FTZ R5, R228, UR4 ;  /* 0x00000004e4057c20 */ /* 0x000fe20008410000 */
[----:B------:R-:W-:Y:S01]  /*7f60*/  FSEL R2, R2, RZ, P0 ;  /* 0x000000ff02027208 */ /* 0x000fe20000000000 */
[----:B------:R-:W-:Y:S01]  /*7f70*/  FMUL.FTZ R9, R9, UR4 ;  /* 0x0000000409097c20 */ /* 0x000fe20008410000 */
[----:B-----5:R-:W-:Y:S01]  /*7f80*/  IADD3 R20, PT, PT, R178, 0x9020, RZ ;  /* 0x00009020b2147810 */ /* 0x020fe20007ffe0ff */
[----:B------:R-:W-:Y:S01]  /*7f90*/  MUFU.EX2 R42, R21 ;  /* 0x00000015002a7308 */ /* 0x000fe20000000800 */
[----:B------:R-:W-:Y:S01]  /*7fa0*/  @P2 IADD3 R20, PT, PT, R12, -0x20, RZ ;  /* 0xffffffe00c142810 */ /* 0x000fe20007ffe0ff */
[--C-:B------:R-:W-:Y:S01]  /*7fb0*/  FFMA.FTZ R8, R30, UR4, -R2.reuse ;  /* 0x000000041e087c23 */ /* 0x100fe20008010802 */
[--C-:B------:R-:W-:Y:S01]  /*7fc0*/  FFMA.FTZ R7, R15, UR4, -R2.reuse ;  /* 0x000000040f077c23 */ /* 0x100fe20008010802 */
[----:B------:R1:W3:Y:S01]  /*7fd0*/  MUFU.EX2 R45, R9 ;  /* 0x00000009002d7308 */ /* 0x0002e20000000800 */
[--C-:B------:R-:W-:Y:S01]  /*7fe0*/  FFMA.FTZ R17, R17, UR4, -R2.reuse ;  /* 0x0000000411117c23 */ /* 0x100fe20008010802 */
[----:B------:R-:W-:Y:S01]  /*7ff0*/  LDSM.16.MT88.4 R48, [R20+0x1000] ;  /* 0x001000001430783b */ /* 0x000fe20000004200 */
[----:B------:R-:W-:Y:S01]  /*8000*/  FFMA.FTZ R6, R29, UR4, -R2 ;  /* 0x000000041d067c23 */ /* 0x000fe20008010802 */
[----:B------:R4:W-:Y:S02]  /*8010*/  MUFU.EX2 R39, R8 ;  /* 0x0000000800277308 */ /* 0x0009e40000000800 */
[----:B------:R-:W-:Y:S02]  /*8020*/  LDSM.16.MT88.4 R28, [R178+0xa000] ;  /* 0x00a00000b21c783b */ /* 0x000fe40000004200 */
[----:B------:R5:W-:Y:S04]  /*8030*/  MUFU.EX2 R64, R7 ;  /* 0x0000000700407308 */ /* 0x000be80000000800 */
[----:B------:R5:W5:Y:S01]  /*8040*/  MUFU.EX2 R65, R17 ;  /* 0x0000001100417308 */ /* 0x000b620000000800 */
[----:B-1----:R-:W-:Y:S01]  /*8050*/  FSEL R9, R5, RZ, P1 ;  /* 0x000000ff05097208 */ /* 0x002fe20000800000 */
[----:B---3--:R-:W-:-:S02]  /*8060*/  FMUL.FTZ R92, R92, R45 ;  /* 0x0000002d5c5c7220 */ /* 0x008fc40000410000 */
[----:B------:R1:W3:Y:S01]  /*8070*/  MUFU.EX2 R41, R6 ;  /* 0x0000000600297308 */ /* 0x0002e20000000800 */
[-C--:B------:R-:W-:Y:S01]  /*8080*/  FMUL.FTZ R93, R93, R45.reuse ;  /* 0x0000002d5d5d7220 */ /* 0x080fe20000410000 */
[-C--:B------:R-:W-:Y:S01]  /*8090*/  FMUL.FTZ R168, R168, R45.reuse ;  /* 0x0000002da8a87220 */ /* 0x080fe20000410000 */
[--C-:B----4-:R-:W-:Y:S01]  /*80a0*/  FFMA.FTZ R8, R43, UR4, -R9.reuse ;  /* 0x000000042b087c23 */ /* 0x110fe20008010809 */
[----:B------:R-:W-:Y:S01]  /*80b0*/  FFMA.FTZ R11, R47, UR4, -R9 ;  /* 0x000000042f0b7c23 */ /* 0x000fe20008010809 */
[-C--:B------:R-:W-:Y:S01]  /*80c0*/  FMUL.FTZ R169, R169, R45.reuse ;  /* 0x0000002da9a97220 */ /* 0x080fe20000410000 */
[----:B-----5:R-:W-:Y:S01]  /*80d0*/  FSEL R7, R221, RZ, P0 ;  /* 0x000000ffdd077208 */ /* 0x020fe20000000000 */
[-C--:B------:R-:W-:Y:S01]  /*80e0*/  FMUL.FTZ R72, R72, R45.reuse ;  /* 0x0000002d48487220 */ /* 0x080fe20000410000 */
[----:B------:R-:W-:Y:S01]  /*80f0*/  MUFU.EX2 R52, R11 ;  /* 0x0000000b00347308 */ /* 0x000fe20000000800 */
[----:B------:R-:W-:Y:S01]  /*8100*/  FMUL.FTZ R73, R73, R45 ;  /* 0x0000002d49497220 */ /* 0x000fe20000410000 */
[----:B------:R-:W-:Y:S01]  /*8110*/  LDSM.16.MT88.4 R16, [R20] ;  /* 0x000000001410783b */ /* 0x000fe20000004200 */
[----:B------:R-:W-:Y:S01]  /*8120*/  F2FP.F16.F32.PACK_AB R5, R64, R65 ;  /* 0x000000414005723e */ /* 0x000fe200000000ff */
[-C--:B------:R-:W-:Y:S01]  /*8130*/  FMUL.FTZ R116, R116, R45.reuse ;  /* 0x0000002d74747220 */ /* 0x080fe20000410000 */
[----:B------:R-:W-:Y:S01]  /*8140*/  FMUL.FTZ R117, R117, R45 ;  /* 0x0000002d75757220 */ /* 0x000fe20000410000 */
[----:B-1----:R-:W-:Y:S01]  /*8150*/  FADD.FTZ R6, R101, -R7 ;  /* 0x8000000765067221 */ /* 0x002fe20000010000 */
[----:B---3--:R-:W-:Y:S01]  /*8160*/  F2FP.F16.F32.PACK_AB R7, R39, R41 ;  /* 0x000000292707723e */ /* 0x008fe200000000ff */
[-C--:B------:R-:W-:Y:S01]  /*8170*/  FMUL.FTZ R120, R120, R45.reuse ;  /* 0x0000002d78787220 */ /* 0x080fe20000410000 */
[-C--:B------:R-:W-:Y:S01]  /*8180*/  FMUL.FTZ R121, R121, R45.reuse ;  /* 0x0000002d79797220 */ /* 0x080fe20000410000 */
[----:B------:R-:W-:Y:S01]  /*8190*/  FMUL.FTZ R6, R6, UR4 ;  /* 0x0000000406067c20 */ /* 0x000fe20008410000 */
[-C--:B------:R-:W-:Y:S01]  /*81a0*/  FMUL.FTZ R132, R132, R45.reuse ;  /* 0x0000002d84847220 */ /* 0x080fe20000410000 */
[-C--:B------:R-:W-:Y:S01]  /*81b0*/  FMUL.FTZ R133, R133, R45.reuse ;  /* 0x0000002d85857220 */ /* 0x080fe20000410000 */
[-C--:B------:R-:W-:Y:S01]  /*81c0*/  FMUL.FTZ R136, R136, R45.reuse ;  /* 0x0000002d88887220 */ /* 0x080fe20000410000 */
[----:B------:R1:W3:Y:S01]  /*81d0*/  MUFU.EX2 R44, R6 ;  /* 0x00000006002c7308 */ /* 0x0002e20000000800 */
[-C--:B------:R-:W-:Y:S01]  /*81e0*/  FMUL.FTZ R137, R137, R45.reuse ;  /* 0x0000002d89897220 */ /* 0x080fe20000410000 */
        /* <DEDUP_REMOVED lines=9> */
[----:B------:R-:W-:Y:S01]  /*8280*/  FMUL.FTZ R89, R89, R45 ;  /* 0x0000002d59597220 */ /* 0x000fe20000410000 */
[----:B-1----:R-:W-:Y:S01]  /*8290*/  F2FP.F16.F32.PACK_AB R6, R40, R42 ;  /* 0x0000002a2806723e */ /* 0x002fe200000000ff */
[-C--:B---3--:R-:W-:Y:S01]  /*82a0*/  FMUL.FTZ R94, R94, R44.reuse ;  /* 0x0000002c5e5e7220 */ /* 0x088fe20000410000 */
        /* <DEDUP_REMOVED lines=23> */
[----:B--2---:R-:W-:-:S02]  /*8420*/  MOV R63, R10 ;  /* 0x0000000a003f7202 */ /* 0x004fc40000000f00 */
[----:B------:R-:W1:Y:S02]  /*8430*/  SHFL.BFLY PT, R10, R4, 0x1, 0x1f ;  /* 0x0c201f00040a7f89 */ /* 0x000e6400000e0000 */
[----:B------:R-:W-:Y:S02]  /*8440*/  MOV R15, R63 ;  /* 0x0000003f000f7202 */ /* 0x000fe40000000f00 */
[----:B-1----:R-:W-:Y:S01]  /*8450*/  FMNMX.FTZ R229, R4, R10, !PT ;  /* 0x0000000a04e57209 */ /* 0x002fe20007810000 */
[----:B------:R-:W-:Y:S01]  /*8460*/  FFMA.FTZ R10, R46, UR4, -R9 ;  /* 0x000000042e0a7c23 */ /* 0x000fe20008010809 */
[----:B------:R-:W-:Y:S01]  /*8470*/  F2FP.F16.F32.PACK_AB R4, R66, R14 ;  /* 0x0000000e4204723e */ /* 0x000fe200000000ff */
[----:B------:R1:W-:Y:S01]  /*8480*/  MUFU.EX2 R46, R8 ;  /* 0x00000008002e7308 */ /* 0x0003e20000000800 */
[----:B------:R-:W-:-:S03]  /*8490*/  FSETP.NEU.FTZ.AND P0, PT, R229, -INF , PT ;  /* 0xff800000e500780b */ /* 0x000fc60003f1d000 */
[----:B------:R2:W-:Y:S02]  /*84a0*/  MUFU.EX2 R47, R10 ;  /* 0x0000000a002f7308 */ /* 0x0005e40000000800 */
[----:B------:R-:W-:Y:S01]  /*84b0*/  HMMA.16816.F32 R188, R4, R50, R168 ;  /* 0x0000003204bc723c */ /* 0x000fe200000018a8 */
[----:B-1----:R-:W-:-:S07]  /*84c0*/  FMUL.FTZ R8, R229, UR4 ;  /* 0x00000004e5087c20 */ /* 0x002fce0008410000 */
[----:B------:R-:W-:Y:S01]  /*84d0*/  HMMA.16816.F32 R168, R4, R32, R72 ;  /* 0x0000002004a8723c */ /* 0x000fe20000001848 */
[----:B--2---:R-:W-:Y:S01]  /*84e0*/  FFMA.FTZ R10, R54, UR4, -R9 ;  /* 0x00000004360a7c23 */ /* 0x004fe20008010809 */
[----:B------:R-:W-:-:S03]  /*84f0*/  FSEL R8, R8, RZ, P0 ;  /* 0x000000ff08087208 */ /* 0x000fc60000000000 */
[----:B------:R1:W-:Y:S03]  /*8500*/  MUFU.EX2 R62, R10 ;  /* 0x0000000a003e7308 */ /* 0x0003e60000000800 */
[C---:B------:R-:W-:Y:S01]  /*8510*/  HMMA.16816.F32 R116, R4.reuse, R24, R116 ;  /* 0x000000180474723c */ /* 0x040fe20000001874 */
[--C-:B------:R-:W-:Y:S01]  /*8520*/  FFMA.FTZ R11, R58, UR4, -R8.reuse ;  /* 0x000000043a0b7c23 */ /* 0x100fe20008010808 */
[----:B------:R-:W-:Y:S01]  /*8530*/  FFMA.FTZ R12, R55, UR4, -R8 ;  /* 0x00000004370c7c23 */ /* 0x000fe20008010808 */
[----:B------:R-:W2:Y:S02]  /*8540*/  LDSM.16.MT88.4 R56, [R20+0x2000] ;  /* 0x002000001438783b */ /* 0x000ea40000004200 */
[----:B------:R3:W-:Y:S03]  /*8550*/  MUFU.EX2 R251, R11 ;  /* 0x0000000b00fb7308 */ /* 0x0007e60000000800 */
[----:B------:R-:W-:Y:S01]  /*8560*/  HMMA.16816.F32 R120, R4, R26, R120 ;  /* 0x0000001a0478723c */ /* 0x000fe20000001878 */
[----:B------:R4:W-:Y:S01]  /*8570*/  MUFU.EX2 R21, R12 ;  /* 0x0000000c00157308 */ /* 0x0009e20000000800 */
[----:B-1----:R-:W-:-:S06]  /*8580*/  FSEL R10, R228, RZ, P1 ;  /* 0x000000ffe40a7208 */ /* 0x002fcc0000800000 */
[C---:B------:R-:W-:Y:S01]  /*8590*/  HMMA.16816.F32 R132, R4.reuse, R16, R132 ;  /* 0x000000100484723c */ /* 0x040fe20000001884 */
[----:B---3--:R-:W-:Y:S01]  /*85a0*/  FFMA.FTZ R11, R60, UR4, -R8 ;  /* 0x000000043c0b7c23 */ /* 0x008fe20008010808 */
[----:B----4-:R-:W-:Y:S01]  /*85b0*/  FADD.FTZ R12, R104, -R10 ;  /* 0x8000000a680c7221 */ /* 0x010fe20000010000 */
[----:B------:R-:W-:Y:S02]  /*85c0*/  FFMA.FTZ R10, R61, UR4, -R8 ;  /* 0x000000043d0a7c23 */ /* 0x000fe40008010808 */
[----:B------:R1:W-:Y:S03]  /*85d0*/  MUFU.EX2 R249, R11 ;  /* 0x0000000b00f97308 */ /* 0x0003e60000000800 */
[C---:B------:R-:W-:Y:S01]  /*85e0*/  HMMA.16816.F32 R136, R4.reuse, R18, R136 ;  /* 0x000000120488723c */ /* 0x040fe20000001888 */
[----:B------:R-:W-:Y:S01]  /*85f0*/  FMUL.FTZ R12, R12, UR4 ;  /* 0x000000040c0c7c20 */ /* 0x000fe20008410000 */
[----:B------:R3:W-:Y:S04]  /*8600*/  MUFU.EX2 R250, R10 ;  /* 0x0000000a00fa7308 */ /* 0x0007e80000000800 */
[----:B------:R-:W4:Y:S02]  /*8610*/  MUFU.EX2 R23, R12 ;  /* 0x0000000c00177308 */ /* 0x000f240000000800 */
[----:B------:R-:W-:Y:S01]  /*8620*/  HMMA.16816.F32 R148, R4, R28, R148 ;  /* 0x0000001c0494723c */ /* 0x000fe20000001894 */
[----:B-1----:R-:W-:-:S07]  /*8630*/  FFMA.FTZ R11, R176, UR4, -R3 ;  /* 0x00000004b00b7c23 */ /* 0x002fce0008010803 */
[----:B------:R-:W-:Y:S01]  /*8640*/  HMMA.16816.F32 R152, R4, R30, R152 ;  /* 0x0000001e0498723c */ /* 0x000fe20000001898 */
[----:B---3--:R-:W-:Y:S01]  /*8650*/  FSEL R10, R229, RZ, P0 ;  /* 0x000000ffe50a7208 */ /* 0x008fe20000000000 */
[----:B------:R-:W-:Y:S01]  /*8660*/  MUFU.EX2 R248, R11 ;  /* 0x0000000b00f87308 */ /* 0x000fe20000000800 */
[----:B----4-:R-:W-:-:S03]  /*8670*/  FMUL.FTZ R112, R112, R23 ;  /* 0x0000001770707220 */ /* 0x010fc60000410000 */
[----:B------:R-:W-:Y:S01]  /*8680*/  FADD.FTZ R10, R103, -R10 ;  /* 0x8000000a670a7221 */ /* 0x000fe20000010000 */
[-C--:B------:R-:W-:Y:S01]  /*8690*/  FMUL.FTZ R113, R113, R23.reuse ;  /* 0x0000001771717220 */ /* 0x080fe20000410000 */
[C---:B--2---:R-:W-:Y:S01]  /*86a0*/  HMMA.16816.F32 R108, R4.reuse, R58, R92 ;  /* 0x0000003a046c723c */ /* 0x044fe2000000185c */
[----:B------:R-:W-:Y:S01]  /*86b0*/  MOV R95, R62 ;  /* 0x0000003e005f7202 */ /* 0x000fe20000000f00 */
[----:B------:R-:W-:Y:S01]  /*86c0*/  FMUL.FTZ R10, R10, UR4 ;  /* 0x000000040a0a7c20 */ /* 0x000fe20008410000 */
[-C--:B------:R-:W-:Y:S01]  /*86d0*/  FMUL.FTZ R124, R124, R23.reuse ;  /* 0x000000177c7c7220 */ /* 0x080fe20000410000 */
[-C--:B------:R-:W-:Y:S01]  /*86e0*/  FMUL.FTZ R125, R125, R23.reuse ;  /* 0x000000177d7d7220 */ /* 0x080fe20000410000 */
[-C--:B------:R-:W-:Y:S01]  /*86f0*/  FMUL.FTZ R128, R128, R23.reuse ;  /* 0x0000001780807220 */ /* 0x080fe20000410000 */
[----:B------:R-:W1:Y:S01]  /*8700*/  MUFU.EX2 R22, R10 ;  /* 0x0000000a00167308 */ /* 0x000e620000000800 */
[-C--:B------:R-:W-:Y:S01]  /*8710*/  FMUL.FTZ R129, R129, R23.reuse ;  /* 0x0000001781817220 */ /* 0x080fe20000410000 */
[C---:B------:R-:W-:Y:S01]  /*8720*/  HMMA.16816.F32 R164, R4.reuse, R48, R164 ;  /* 0x0000003004a4723c */ /* 0x040fe200000018a4 */
[-C--:B------:R-:W-:Y:S01]  /*8730*/  FMUL.FTZ R140, R140, R23.reuse ;  /* 0x000000178c8c7220 */ /* 0x080fe20000410000 */
[-C--:B------:R-:W-:Y:S01]  /*8740*/  FMUL.FTZ R141, R141, R23.reuse ;  /* 0x000000178d8d7220 */ /* 0x080fe20000410000 */
[-C--:B------:R-:W-:Y:S01]  /*8750*/  FMUL.FTZ R144, R144, R23.reuse ;  /* 0x0000001790907220 */ /* 0x080fe20000410000 */
[-C--:B------:R-:W-:Y:S01]  /*8760*/  FMUL.FTZ R145, R145, R23.reuse ;  /* 0x0000001791917220 */ /* 0x080fe20000410000 */
[-C--:B------:R-:W-:Y:S01]  /*8770*/  FMUL.FTZ R156, R156, R23.reuse ;  /* 0x000000179c9c7220 */ /* 0x080fe20000410000 */
[-C--:B------:R-:W-:Y:S01]  /*8780*/  FMUL.FTZ R157, R157, R23.reuse ;  /* 0x000000179d9d7220 */ /* 0x080fe20000410000 */
[-C--:B------:R-:W-:Y:S01]  /*8790*/  FMUL.FTZ R68, R68, R23.reuse ;  /* 0x0000001744447220 */ /* 0x080fe20000410000 */
[C---:B------:R-:W-:Y:S01]  /*87a0*/  HMMA.16816.F32 R76, R4.reuse, R34, R76 ;  /* 0x00000022044c723c */ /* 0x040fe2000000184c */
[-C--:B------:R-:W-:Y:S01]  /*87b0*/  FMUL.FTZ R69, R69, R23.reuse ;  /* 0x0000001745457220 */ /* 0x080fe20000410000 */
[-C--:B------:R-:W-:Y:S01]  /*87c0*/  FMUL.FTZ R80, R80, R23.reuse ;  /* 0x0000001750507220 */ /* 0x080fe20000410000 */
[----:B------:R-:W-:Y:S01]  /*87d0*/  FMUL.FTZ R81, R81, R23 ;  /* 0x0000001751517220 */ /* 0x000fe20000410000 */
[-C--:B-1----:R-:W-:Y:S01]  /*87e0*/  FMUL.FTZ R114, R114, R22.reuse ;  /* 0x0000001672727220 */ /* 0x082fe20000410000 */
[-C--:B------:R-:W-:Y:S01]  /*87f0*/  FMUL.FTZ R115, R115, R22.reuse ;  /* 0x0000001673737220 */ /* 0x080fe20000410000 */
[-C--:B------:R-:W-:Y:S01]  /*8800*/  FMUL.FTZ R126, R126, R22.reuse ;  /* 0x000000167e7e7220 */ /* 0x080fe20000410000 */
[----:B------:R-:W-:Y:S01]  /*8810*/  FMUL.FTZ R127, R127, R22 ;  /* 0x000000167f7f7220 */ /* 0x000fe20000410000 */
[----:B------:R-:W-:Y:S01]  /*8820*/  HMMA.16816.F32 R72, R4, R56, R88 ;  /* 0x000000380448723c */ /* 0x000fe20000001858 */
[----:B------:R-:W-:Y:S01]  /*8830*/  F2FP.F16.F32.PACK_AB R4, R47, R46 ;  /* 0x0000002e2f04723e */ /* 0x000fe200000000ff */
[--C-:B------:R-:W-:Y:S01]  /*8840*/  FFMA.FTZ R10, R36, UR4, -R3.reuse ;  /* 0x00000004240a7c23 */ /* 0x100fe20008010803 */
[----:B------:R-:W-:Y:S01]  /*8850*/  F2FP.F16.F32.PACK_AB R5, R251, R21 ;  /* 0x00000015fb05723e */ /* 0x000fe200000000ff */
[----:B------:R-:W-:Y:S01]  /*8860*/  FMUL.FTZ R130, R130, R22 ;  /* 0x0000001682827220 */ /* 0x000fe20000410000 */
[----:B------:R-:W-:Y:S01]  /*8870*/  F2FP.F16.F32.PACK_AB R6, R95, R52 ;  /* 0x000000345f06723e */ /* 0x000fe200000000ff */
[----:B------:R-:W-:Y:S01]  /*8880*/  FMUL.FTZ R131, R131, R22 ;  /* 0x0000001683837220 */ /* 0x000fe20000410000 */
[----:B------:R-:W-:Y:S01]  /*8890*/  F2FP.F16.F32.PACK_AB R7, R249, R250 ;  /* 0x000000faf907723e */ /* 0x000fe200000000ff */
[----:B------:R-:W-:Y:S01]  /*88a0*/  FMUL.FTZ R142, R142, R22 ;  /* 0x000000168e8e7220 */ /* 0x000fe20000410000 */
[----:B------:R-:W-:Y:S01]  /*88b0*/  MOV R90, R100 ;  /* 0x00000064005a7202 */ /* 0x000fe20000000f00 */
[-C--:B------:R-:W-:Y:S01]  /*88c0*/  FMUL.FTZ R143, R143, R22.reuse ;  /* 0x000000168f8f7220 */ /* 0x080fe20000410000 */
[-C--:B------:R-:W-:Y:S01]  /*88d0*/  FMUL.FTZ R146, R146, R22.reuse ;  /* 0x0000001692927220 */ /* 0x080fe20000410000 */
[-C--:B------:R-:W-:Y:S01]  /*88e0*/  FMUL.FTZ R147, R147, R22.reuse ;  /* 0x0000001693937220 */ /* 0x080fe20000410000 */
[-C--:B------:R-:W-:Y:S01]  /*88f0*/  FMUL.FTZ R158, R158, R22.reuse ;  /* 0x000000169e9e7220 */ /* 0x080fe20000410000 */
[C---:B------:R-:W-:Y:S01]  /*8900*/  HMMA.16816.F32 R104, R4.reuse, R24, R112 ;  /* 0x000000180468723c */ /* 0x040fe20000001870 */
[-C--:B------:R-:W-:Y:S01]  /*8910*/  FMUL.FTZ R159, R159, R22.reuse ;  /* 0x000000169f9f7220 */ /* 0x080fe20000410000 */
[-C--:B------:R-:W-:Y:S01]  /*8920*/  FMUL.FTZ R70, R70, R22.reuse ;  /* 0x0000001646467220 */ /* 0x080fe20000410000 */
[-C--:B------:R-:W-:Y:S01]  /*8930*/  FMUL.FTZ R71, R71, R22.reuse ;  /* 0x0000001647477220 */ /* 0x080fe20000410000 */
[-C--:B------:R-:W-:Y:S01]  /*8940*/  FMUL.FTZ R82, R82, R22.reuse ;  /* 0x0000001652527220 */ /* 0x080fe20000410000 */
[----:B------:R-:W-:Y:S01]  /*8950*/  FMUL.FTZ R83, R83, R22 ;  /* 0x0000001653537220 */ /* 0x000fe20000410000 */
[----:B------:R1:W2:Y:S01]  /*8960*/  MUFU.EX2 R245, R10 ;  /* 0x0000000a00f57308 */ /* 0x0002a20000000800 */
[--C-:B------:R-:W-:Y:S01]  /*8970*/  FFMA.FTZ R12, R37, UR4, -R3.reuse ;  /* 0x00000004250c7c23 */ /* 0x100fe20008010803 */
[C---:B------:R-:W-:Y:S01]  /*8980*/  HMMA.16816.F32 R100, R4.reuse, R26, R124 ;  /* 0x0000001a0464723c */ /* 0x040fe2000000187c */
[----:B------:R-:W-:Y:S01]  /*8990*/  LDSM.16.MT88.4 R24, [R20+0x1400] ;  /* 0x001400001418783b */ /* 0x000fe20000004200 */
[----:B------:R-:W-:Y:S01]  /*89a0*/  FFMA.FTZ R11, R38, UR4, -R3 ;  /* 0x00000004260b7c23 */ /* 0x000fe20008010803 */
[----:B------:R-:W-:Y:S01]  /*89b0*/  MOV R115, R14 ;  /* 0x0000000e00737202 */ /* 0x000fe20000000f00 */
[----:B------:R3:W-:Y:S01]  /*89c0*/  MUFU.EX2 R246, R12 ;  /* 0x0000000c00f67308 */ /* 0x0007e20000000800 */
[----:B------:R-:W-:Y:S01]  /*89d0*/  MOV R91, R66 ;  /* 0x00000042005b7202 */ /* 0x000fe20000000f00 */
[----:B------:R-:W-:Y:S01]  /*89e0*/  FMUL.FTZ R160, R160, R23 ;  /* 0x00000017a0a07220 */ /* 0x000fe20000410000 */
[----:B------:R-:W-:Y:S01]  /*89f0*/  MOV R89, R65 ;  /* 0x0000004100597202 */ /* 0x000fe20000000f00 */
[C---:B------:R-:W-:Y:S01]  /*8a00*/  HMMA.16816.F32 R60, R4.reuse, R18, R140 ;  /* 0x00000012043c723c */ /* 0x040fe2000000188c */
[----:B------:R-:W-:Y:S01]  /*8a10*/  MOV R88, R64 ;  /* 0x0000004000587202 */ /* 0x000fe20000000f00 */
[----:B------:R4:W5:Y:S01]  /*8a20*/  MUFU.EX2 R247, R11 ;  /* 0x0000000b00f77308 */ /* 0x0009620000000800 */
[----:B------:R-:W-:Y:S01]  /*8a30*/  MOV R14, R53 ;  /* 0x00000035000e7202 */ /* 0x000fe20000000f00 */
[--C-:B-1----:R-:W-:Y:S01]  /*8a40*/  FFMA.FTZ R10, R180, UR4, -R2.reuse ;  /* 0x00000004b40a7c23 */ /* 0x102fe20008010802 */
[----:B------:R-:W-:Y:S01]  /*8a50*/  MOV R114, R52 ;  /* 0x0000003400727202 */ /* 0x000fe20000000f00 */
[----:B------:R-:W-:Y:S01]  /*8a60*/  FMUL.FTZ R161, R161, R23 ;  /* 0x00000017a1a17220 */ /* 0x000fe20000410000 */
[----:B------:R-:W-:Y:S01]  /*8a70*/  MOV R113, R42 ;  /* 0x0000002a00717202 */ /* 0x000fe20000000f00 */
[C---:B------:R-:W-:Y:S01]  /*8a80*/  HMMA.16816.F32 R64, R4.reuse, R16, R128 ;  /* 0x000000100440723c */ /* 0x040fe20000001880 */
[----:B------:R-:W-:Y:S01]  /*8a90*/  MOV R112, R41 ;  /* 0x0000002900707202 */ /* 0x000fe20000000f00 */
[----:B------:R1:W-:Y:S01]  /*8aa0*/  MUFU.EX2 R241, R10 ;  /* 0x0000000a00f17308 */ /* 0x0003e20000000800 */
[----:B------:R-:W-:Y:S01]  /*8ab0*/  MOV R94, R40 ;  /* 0x00000028005e7202 */ /* 0x000fe20000000f00 */
[----:B------:R-:W-:Y:S01]  /*8ac0*/  LDSM.16.MT88.4 R16, [R178+0xb400] ;  /* 0x00b40000b210783b */ /* 0x000fe20000004200 */
[----:B------:R-:W-:Y:S01]  /*8ad0*/  MOV R93, R39 ;  /* 0x00000027005d7202 */ /* 0x000fe20000000f00 */
[--C-:B---3--:R-:W-:Y:S01]  /*8ae0*/  FFMA.FTZ R12, R181, UR4, -R2.reuse ;  /* 0x00000004b50c7c23 */ /* 0x108fe20008010802 */
[-C--:B------:R-:W-:Y:S01]  /*8af0*/  FMUL.FTZ R162, R162, R22.reuse ;  /* 0x00000016a2a27220 */ /* 0x080fe20000410000 */
[C---:B------:R-:W-:Y:S01]  /*8b00*/  HMMA.16816.F32 R144, R4.reuse, R28, R144 ;  /* 0x0000001c0490723c */ /* 0x040fe20000001890 */
[----:B------:R-:W3:Y:S01]  /*8b10*/  LDSM.16.MT88.4 R40, [R178+0x9400] ;  /* 0x00940000b228783b */ /* 0x000ee20000004200 */
[--C-:B----4-:R-:W-:Y:S01]  /*8b20*/  FFMA.FTZ R11, R187, UR4, -R2.reuse ;  /* 0x00000004bb0b7c23 */ /* 0x110fe20008010802 */
[----:B------:R-:W4:Y:S01]  /*8b30*/  MUFU.EX2 R243, R12 ;  /* 0x0000000c00f37308 */ /* 0x000f220000000800 */
[-C--:B------:R-:W-:Y:S01]  /*8b40*/  FMUL.FTZ R163, R163, R22.reuse ;  /* 0x00000016a3a37220 */ /* 0x080fe20000410000 */
[----:B------:R-:W3:Y:S01]  /*8b50*/  LDSM.16.MT88.4 R36, [R20+0x400] ;  /* 0x000400001424783b */ /* 0x000ee20000004200 */
[-C--:B------:R-:W-:Y:S01]  /*8b60*/  FMUL.FTZ R172, R172, R23.reuse ;  /* 0x00000017acac7220 */ /* 0x080fe20000410000 */
[----:B------:R2:W-:Y:S01]  /*8b70*/  MUFU.EX2 R244, R11 ;  /* 0x0000000b00f47308 */ /* 0x0005e20000000800 */
[C---:B------:R-:W-:Y:S01]  /*8b80*/  HMMA.16816.F32 R156, R4.reuse, R30, R156 ;  /* 0x0000001e049c723c */ /* 0x040fe2000000189c */
[----:B------:R-:W-:Y:S01]  /*8b90*/  LDSM.16.MT88.4 R28, [R20+0x2400] ;  /* 0x00240000141c783b */ /* 0x000fe20000004200 */
[----:B-1----:R-:W-:Y:S01]  /*8ba0*/  FFMA.FTZ R10, R177, UR4, -R2 ;  /* 0x00000004b10a7c23 */ /* 0x002fe20008010802 */
[-C--:B------:R-:W-:Y:S01]  /*8bb0*/  FMUL.FTZ R173, R173, R23.reuse ;  /* 0x00000017adad7220 */ /* 0x080fe20000410000 */
[-C--:B------:R-:W-:Y:S01]  /*8bc0*/  FMUL.FTZ R174, R174, R22.reuse ;  /* 0x00000016aeae7220 */ /* 0x080fe20000410000 */
[-C--:B------:R-:W-:Y:S01]  /*8bd0*/  FMUL.FTZ R175, R175, R22.reuse ;  /* 0x00000016afaf7220 */ /* 0x080fe20000410000 */
[----:B------:R1:W4:Y:S01]  /*8be0*/  MUFU.EX2 R242, R10 ;  /* 0x0000000a00f27308 */ /* 0x0003220000000800 */
[-C--:B------:R-:W-:Y:S01]  /*8bf0*/  FMUL.FTZ R84, R84, R23.reuse ;  /* 0x0000001754547220 */ /* 0x080fe20000410000 */
[C---:B------:R-:W-:Y:S01]  /*8c00*/  HMMA.16816.F32 R52, R4.reuse, R32, R68 ;  /* 0x000000200434723c */ /* 0x040fe20000001844 */
[-C--:B------:R-:W-:Y:S01]  /*8c10*/  FMUL.FTZ R85, R85, R23.reuse ;  /* 0x0000001755557220 */ /* 0x080fe20000410000 */
[-C--:B------:R-:W-:Y:S01]  /*8c20*/  FMUL.FTZ R86, R86, R22.reuse ;  /* 0x0000001656567220 */ /* 0x080fe20000410000 */
[-C--:B------:R-:W-:Y:S01]  /*8c30*/  FMUL.FTZ R87, R87, R22.reuse ;  /* 0x0000001657577220 */ /* 0x080fe20000410000 */
[-C--:B------:R-:W-:Y:S01]  /*8c40*/  FMUL.FTZ R96, R96, R23.reuse ;  /* 0x0000001760607220 */ /* 0x080fe20000410000 */
[----:B------:R-:W-:Y:S01]  /*8c50*/  FMUL.FTZ R97, R97, R23 ;  /* 0x0000001761617220 */ /* 0x000fe20000410000 */
[-C--:B------:R-:W-:Y:S01]  /*8c60*/  FMUL.FTZ R98, R98, R22.reuse ;  /* 0x0000001662627220 */ /* 0x080fe20000410000 */
[----:B------:R-:W-:Y:S01]  /*8c70*/  FMUL.FTZ R99, R99, R22 ;  /* 0x0000001663637220 */ /* 0x000fe20000410000 */
[C---:B------:R-:W-:Y:S01]  /*8c80*/  HMMA.16816.F32 R80, R4.reuse, R34, R80 ;  /* 0x000000220450723c */ /* 0x040fe20000001850 */
[----:B------:R-:W3:Y:S01]  /*8c90*/  LDSM.16.MT88.4 R32, [R178+0xa400] ;  /* 0x00a40000b220783b */ /* 0x000ee20000004200 */
[--C-:B--2---:R-:W-:Y:S01]  /*8ca0*/  FFMA.FTZ R11, R196, UR4, -R9.reuse ;  /* 0x00000004c40b7c23 */ /* 0x104fe20008010809 */
[----:B------:R-:W-:Y:S01]  /*8cb0*/  FFMA.FTZ R12, R198, UR4, -R8 ;  /* 0x00000004c60c7c23 */ /* 0x000fe20008010808 */
[--C-:B-1----:R-:W-:Y:S01]  /*8cc0*/  FFMA.FTZ R10, R200, UR4, -R9.reuse ;  /* 0x00000004c80a7c23 */ /* 0x102fe20008010809 */
[----:B------:R-:W-:Y:S01]  /*8cd0*/  MOV R198, R93 ;  /* 0x0000005d00c67202 */ /* 0x000fe20000000f00 */
[----:B------:R1:W-:Y:S01]  /*8ce0*/  MUFU.EX2 R240, R11 ;  /* 0x0000000b00f07308 */ /* 0x0003e20000000800 */
[----:B------:R-:W-:Y:S01]  /*8cf0*/  MOV R127, R88 ;  /* 0x00000058007f7202 */ /* 0x000fe20000000f00 */
[C---:B------:R-:W-:Y:S01]  /*8d00*/  HMMA.16816.F32 R160, R4.reuse, R48, R160 ;  /* 0x0000003004a0723c */ /* 0x040fe200000018a0 */
[----:B------:R-:W-:Y:S01]  /*8d10*/  LDSM.16.MT88.4 R140, [R20+0xc00] ;  /* 0x000c0000148c783b */ /* 0x000fe20000004200 */
[----:B------:R2:W3:Y:S06]  /*8d20*/  MUFU.EX2 R239, R10 ;  /* 0x0000000a00ef7308 */ /* 0x0004ec0000000800 */
[----:B------:R-:W-:Y:S01]  /*8d30*/  HMMA.16816.F32 R48, R4, R50, R172 ;  /* 0x000000320430723c */ /* 0x000fe200000018ac */
[----:B------:R-:W-:Y:S01]  /*8d40*/  LDSM.16.MT88.4 R172, [R20+0x1c00] ;  /* 0x001c000014ac783b */ /* 0x000fe20000004200 */
[----:B-1----:R-:W-:-:S02]  /*8d50*/  FFMA.FTZ R11, R192, UR4, -R9 ;  /* 0x00000004c00b7c23 */ /* 0x002fc40008010809 */
[----:B------:R1:W-:Y:S01]  /*8d60*/  MUFU.EX2 R192, R12 ;  /* 0x0000000c00c07308 */ /* 0x0003e20000000800 */
[----:B--2---:R-:W-:-:S03]  /*8d70*/  FFMA.FTZ R10, R193, UR4, -R9 ;  /* 0x00000004c10a7c23 */ /* 0x004fc60008010809 */
[C---:B------:R-:W-:Y:S01]  /*8d80*/  HMMA.16816.F32 R84, R4.reuse, R56, R84 ;  /* 0x000000380454723c */ /* 0x040fe20000001854 */
[----:B------:R2:W-:Y:S07]  /*8d90*/  MUFU.EX2 R200, R10 ;  /* 0x0000000a00c87308 */ /* 0x0005ee0000000800 */
[----:B------:R-:W-:Y:S01]  /*8da0*/  HMMA.16816.F32 R96, R4, R58, R96 ;  /* 0x0000003a0460723c */ /* 0x000fe20000001860 */
[----:B------:R-:W-:Y:S02]  /*8db0*/  F2FP.F16.F32.PACK_AB R4, R245, R248 ;  /* 0x000000f8f504723e */ /* 0x000fe400000000ff */
[----:B-----5:R-:W-:Y:S01]  /*8dc0*/  F2FP.F16.F32.PACK_AB R6, R247, R246 ;  /* 0x000000f6f706723e */ /* 0x020fe200000000ff */
[----:B-1----:R-:W-:Y:S01]  /*8dd0*/  FFMA.FTZ R12, R195, UR4, -R2 ;  /* 0x00000004c30c7c23 */ /* 0x002fe20008010802 */
[----:B----4-:R-:W-:-:S02]  /*8de0*/  F2FP.F16.F32.PACK_AB R5, R243, R241 ;  /* 0x000000f1f305723e */ /* 0x010fc400000000ff */
[----:B------:R-:W-:Y:S01]  /*8df0*/  F2FP.F16.F32.PACK_AB R7, R242, R244 ;  /* 0x000000f4f207723e */ /* 0x000fe200000000ff */
[----:B------:R-:W-:Y:S01]  /*8e00*/  MUFU.EX2 R180, R12 ;  /* 0x0000000c00b47308 */ /* 0x000fe20000000800 */
[----:B--2---:R-:W-:-:S03]  /*8e10*/  FFMA.FTZ R10, R201, UR4, -R8 ;  /* 0x00000004c90a7c23 */ /* 0x004fc60008010808 */
[----:B------:R1:W-:Y:S02]  /*8e20*/  MUFU.EX2 R201, R11 ;  /* 0x0000000b00c97308 */ /* 0x0003e40000000800 */
[C---:B---3--:R-:W-:Y:S02]  /*8e30*/  HMMA.16816.F32 R116, R4.reuse, R40, R116 ;  /* 0x000000280474723c */ /* 0x048fe40000001874 */
[----:B------:R2:W3:Y:S06]  /*8e40*/  MUFU.EX2 R196, R10 ;  /* 0x0000000a00c47308 */ /* 0x0004ec0000000800 */
[C---:B------:R-:W-:Y:S01]  /*8e50*/  HMMA.16816.F32 R120, R4.reuse, R42, R120 ;  /* 0x0000002a0478723c */ /* 0x040fe20000001878 */
[--C-:B-1----:R-:W-:Y:S01]  /*8e60*/  FFMA.FTZ R11, R197, UR4, -R8.reuse ;  /* 0x00000004c50b7c23 */ /* 0x102fe20008010808 */
[----:B------:R-:W-:Y:S01]  /*8e70*/  MOV R197, R94 ;  /* 0x0000005e00c57202 */ /* 0x000fe20000000f00 */
[----:B--2---:R-:W-:Y:S01]  /*8e80*/  FFMA.FTZ R10, R194, UR4, -R8 ;  /* 0x00000004c20a7c23 */ /* 0x004fe20008010808 */
[----:B------:R-:W-:Y:S01]  /*8e90*/  MOV R194, R95 ;  /* 0x0000005f00c27202 */ /* 0x000fe20000000f00 */
[----:B------:R1:W-:Y:S03]  /*8ea0*/  MUFU.EX2 R193, R11 ;  /* 0x0000000b00c17308 */ /* 0x0003e60000000800 */
[----:B------:R-:W-:Y:S01]  /*8eb0*/  HMMA.16816.F32 R92, R4, R26, R188 ;  /* 0x0000001a045c723c */ /* 0x000fe200000018bc */
[----:B------:R-:W-:Y:S01]  /*8ec0*/  MOV R191, R112 ;  /* 0x0000007000bf7202 */ /* 0x000fe20000000f00 */
[----:B------:R2:W4:Y:S01]  /*8ed0*/  MUFU.EX2 R188, R10 ;  /* 0x0000000a00bc7308 */ /* 0x0005220000000800 */
[----:B------:R-:W-:-:S02]  /*8ee0*/  MOV R190, R113 ;  /* 0x0000007100be7202 */ /* 0x000fc40000000f00 */
[----:B------:R-:W-:Y:S02]  /*8ef0*/  MOV R189, R114 ;  /* 0x0000007200bd7202 */ /* 0x000fe40000000f00 */
[----:B------:R-:W-:Y:S01]  /*8f00*/  MOV R112, R89 ;  /* 0x0000005900707202 */ /* 0x000fe20000000f00 */
[----:B------:R-:W-:Y:S01]  /*8f10*/  HMMA.16816.F32 R132, R4, R36, R132 ;  /* 0x000000240484723c */ /* 0x000fe20000001884 */
[----:B------:R-:W-:Y:S02]  /*8f20*/  MOV R114, R90 ;  /* 0x0000005a00727202 */ /* 0x000fe40000000f00 */
[----:B------:R-:W-:Y:S01]  /*8f30*/  MOV R113, R91 ;  /* 0x0000005b00717202 */ /* 0x000fe20000000f00 */
[----:B-1----:R-:W-:-:S03]  /*8f40*/  FFMA.FTZ R11, R182, UR4, -R3 ;  /* 0x00000004b60b7c23 */ /* 0x002fc60008010803 */
[----:B------:R-:W-:Y:S01]  /*8f50*/  MOV R195, R113 ;  /* 0x0000007100c37202 */ /* 0x000fe20000000f00 */
[--C-:B--2---:R-:W-:Y:S01]  /*8f60*/  FFMA.FTZ R10, R184, UR4, -R3.reuse ;  /* 0x00000004b80a7c23 */ /* 0x104fe20008010803 */
[C---:B------:R-:W-:Y:S01]  /*8f70*/  HMMA.16816.F32 R136, R4.reuse, R38, R136 ;  /* 0x000000260488723c */ /* 0x040fe20000001888 */
[----:B------:R1:W-:Y:S01]  /*8f80*/  MUFU.EX2 R182, R11 ;  /* 0x0000000b00b67308 */ /* 0x0003e20000000800 */
[----:B------:R-:W-:Y:S02]  /*8f90*/  MOV R113, R114 ;  /* 0x0000007200717202 */ /* 0x000fe40000000f00 */
[----:B------:R-:W-:Y:S01]  /*8fa0*/  MOV R114, R115 ;  /* 0x0000007300727202 */ /* 0x000fe20000000f00 */
[----:B------:R2:W5:Y:S01]  /*8fb0*/  MUFU.EX2 R187, R10 ;  /* 0x0000000a00bb7308 */ /* 0x0005620000000800 */
[----:B------:R-:W-:Y:S02]  /*8fc0*/  MOV R115, R13 ;  /* 0x0000000d00737202 */ /* 0x000fe40000000f00 */
[----:B------:R-:W-:Y:S01]  /*8fd0*/  HMMA.16816.F32 R148, R4, R32, R148 ;  /* 0x000000200494723c */ /* 0x000fe20000001894 */
[----:B-1----:R-:W-:-:S07]  /*8fe0*/  FFMA.FTZ R11, R183, UR4, -R3 ;  /* 0x00000004b70b7c23 */ /* 0x002fce0008010803 */
[C---:B------:R-:W-:Y:S01]  /*8ff0*/  HMMA.16816.F32 R152, R4.reuse, R34, R152 ;  /* 0x000000220498723c */ /* 0x040fe20000001898 */
[----:B--2---:R-:W-:Y:S01]  /*9000*/  FFMA.FTZ R10, R179, UR4, -R3 ;  /* 0x00000004b30a7c23 */ /* 0x004fe20008010803 */
[----:B------:R1:W-:Y:S06]  /*9010*/  MUFU.EX2 R184, R11 ;  /* 0x0000000b00b87308 */ /* 0x0003ec0000000800 */
[C---:B------:R-:W-:Y:S01]  /*9020*/  HMMA.16816.F32 R164, R4.reuse, R24, R164 ;  /* 0x0000001804a4723c */ /* 0x040fe200000018a4 */
[----:B------:R2:W5:Y:S07]  /*9030*/  MUFU.EX2 R183, R10 ;  /* 0x0000000a00b77308 */ /* 0x00056e0000000800 */
[----:B------:R-:W-:Y:S01]  /*9040*/  HMMA.16816.F32 R88, R4, R16, R168 ;  /* 0x000000100458723c */ /* 0x000fe200000018a8 */
[----:B-1----:R-:W-:Y:S01]  /*9050*/  FFMA.FTZ R11, R202, UR4, -R2 ;  /* 0x00000004ca0b7c23 */ /* 0x002fe20008010802 */
[----:B------:R-:W-:-:S02]  /*9060*/  MOV R202, R47 ;  /* 0x0000002f00ca7202 */ /* 0x000fc40000000f00 */
[----:B------:R-:W-:Y:S01]  /*9070*/  MOV R47, R15 ;  /* 0x0000000f002f7202 */ /* 0x000fe20000000f00 */
[----:B------:R1:W-:Y:S01]  /*9080*/  MUFU.EX2 R181, R11 ;  /* 0x0000000b00b57308 */ /* 0x0003e20000000800 */
[----:B--2---:R-:W-:Y:S02]  /*9090*/  FFMA.FTZ R10, R203, UR4, -R2 ;  /* 0x00000004cb0a7c23 */ /* 0x004fe40008010802 */
[C---:B------:R-:W-:Y:S01]  /*90a0*/  HMMA.16816.F32 R76, R4.reuse, R18, R76 ;  /* 0x00000012044c723c */ /* 0x040fe2000000184c */
[----:B------:R-:W-:Y:S01]  /*90b0*/  MOV R203, R127 ;  /* 0x0000007f00cb7202 */ /* 0x000fe20000000f00 */
[----:B------:R2:W5:Y:S01]  /*90c0*/  MUFU.EX2 R177, R10 ;  /* 0x0000000a00b17308 */ /* 0x0005620000000800 */
[----:B------:R-:W-:Y:S05]  /*90d0*/  LDSM.16.MT88.4 R124, [R178+0x9c00] ;  /* 0x009c0000b27c783b */ /* 0x000fea0000004200 */
[----:B------:R-:W-:Y:S01]  /*90e0*/  HMMA.16816.F32 R72, R4, R28, R72 ;  /* 0x0000001c0448723c */ /* 0x000fe20000001848 */
[----:B-1----:R-:W-:Y:S01]  /*90f0*/  FFMA.FTZ R11, R208, UR4, -R9 ;  /* 0x00000004d00b7c23 */ /* 0x002fe20008010809 */
[----:B------:R-:W-:-:S06]  /*9100*/  MOV R208, R113 ;  /* 0x0000007100d07202 */ /* 0x000fcc0000000f00 */
[----:B------:R-:W-:Y:S01]  /*9110*/  HMMA.16816.F32 R68, R4, R30, R108 ;  /* 0x0000001e0444723c */ /* 0x000fe2000000186c */
[----:B------:R-:W-:Y:S01]  /*9120*/  F2FP.F16.F32.PACK_AB R4, R240, R239 ;  /* 0x000000eff004723e */ /* 0x000fe200000000ff */
[----:B--2---:R-:W-:Y:S01]  /*9130*/  FFMA.FTZ R10, R199, UR4, -R2 ;  /* 0x00000004c70a7c23 */ /* 0x004fe20008010802 */
[----:B---3--:R-:W-:Y:S01]  /*9140*/  F2FP.F16.F32.PACK_AB R5, R192, R196 ;  /* 0x000000c4c005723e */ /* 0x008fe200000000ff */
[----:B------:R1:W-:Y:S01]  /*9150*/  MUFU.EX2 R176, R11 ;  /* 0x0000000b00b07308 */ /* 0x0003e20000000800 */
[----:B------:R-:W-:Y:S02]  /*9160*/  F2FP.F16.F32.PACK_AB R6, R201, R200 ;  /* 0x000000c8c906723e */ /* 0x000fe400000000ff */
[----:B----4-:R-:W-:Y:S01]  /*9170*/  F2FP.F16.F32.PACK_AB R7, R188, R193 ;  /* 0x000000c1bc07723e */ /* 0x010fe200000000ff */
[----:B------:R2:W3:Y:S01]  /*9180*/  MUFU.EX2 R179, R10 ;  /* 0x0000000a00b37308 */ /* 0x0004e20000000800 */
[----:B------:R-:W-:Y:S02]  /*9190*/  MOV R199, R14 ;  /* 0x0000000e00c77202 */ /* 0x000fe40000000f00 */
[----:B------:R-:W-:Y:S03]  /*91a0*/  LDSM.16.MT88.4 R12, [R20+0x2800] ;  /* 0x00280000140c783b */ /* 0x000fe60000004200 */
[----:B------:R-:W-:Y:S01]  /*91b0*/  HMMA.16816.F32 R52, R4, R16, R52 ;  /* 0x000000100434723c */ /* 0x000fe20000001834 */
[----:B-1----:R-:W-:Y:S01]  /*91c0*/  FFMA.FTZ R11, R205, UR4, -R9 ;  /* 0x00000004cd0b7c23 */ /* 0x002fe20008010809 */
[----:B------:R-:W-:-:S06]  /*91d0*/  MOV R205, R47 ;  /* 0x0000002f00cd7202 */ /* 0x000fcc0000000f00 */
[----:B------:R-:W-:Y:S01]  /*91e0*/  HMMA.16816.F32 R80, R4, R18, R80 ;  /* 0x000000120450723c */ /* 0x000fe20000001850 */
[----:B------:R-:W1:Y:S01]  /*91f0*/  LDSM.16.MT88.4 R16, [R178+0xb800] ;  /* 0x00b80000b210783b */ /* 0x000e620000004200 */
[----:B--2---:R-:W-:Y:S01]  /*9200*/  FFMA.FTZ R10, R210, UR4, -R9 ;  /* 0x00000004d20a7c23 */ /* 0x004fe20008010809 */
[----:B------:R2:W-:Y:S01]  /*9210*/  MUFU.EX2 R47, R11 ;  /* 0x0000000b002f7308 */ /* 0x0005e20000000800 */
[----:B------:R-:W-:-:S03]  /*9220*/  MOV R210, R112 ;  /* 0x0000007000d27202 */ /* 0x000fc60000000f00 */
[----:B------:R4:W1:Y:S01]  /*9230*/  MUFU.EX2 R111, R10 ;  /* 0x0000000a006f7308 */ /* 0x0008620000000800 */
[C---:B------:R-:W-:Y:S08]  /*9240*/  HMMA.16816.F32 R104, R4.reuse, R40, R104 ;  /* 0x000000280468723c */ /* 0x040ff00000001868 */
[----:B------:R-:W-:Y:S01]  /*9250*/  HMMA.16816.F32 R100, R4, R42, R100 ;  /* 0x0000002a0464723c */ /* 0x000fe20000001864 */
[----:B------:R-:W1:Y:S01]  /*9260*/  LDSM.16.MT88.4 R40, [R178+0x9800] ;  /* 0x00980000b228783b */ /* 0x000e620000004200 */
[----:B--2---:R-:W-:Y:S01]  /*9270*/  FFMA.FTZ R11, R206, UR4, -R8 ;  /* 0x00000004ce0b7c23 */ /* 0x004fe20008010808 */
[----:B------:R-:W-:Y:S01]  /*9280*/  MOV R206, R46 ;  /* 0x0000002e00ce7202 */ /* 0x000fe20000000f00 */
[----:B----4-:R-:W-:Y:S01]  /*9290*/  FFMA.FTZ R10, R207, UR4, -R9 ;  /* 0x00000004cf0a7c23 */ /* 0x010fe20008010809 */
[----:B------:R-:W-:-:S03]  /*92a0*/  MOV R207, R114 ;  /* 0x0000007200cf7202 */ /* 0x000fc60000000f00 */
[C---:B------:R-:W-:Y:S01]  /*92b0*/  HMMA.16816.F32 R64, R4.reuse, R36, R64 ;  /* 0x000000240440723c */ /* 0x040fe20000001840 */
[----:B------:R2:W-:Y:S07]  /*92c0*/  MUFU.EX2 R110, R10 ;  /* 0x0000000a006e7308 */ /* 0x0005ee0000000800 */
[----:B------:R-:W-:Y:S01]  /*92d0*/  HMMA.16816.F32 R60, R4, R38, R60 ;  /* 0x00000026043c723c */ /* 0x000fe2000000183c */
[----:B------:R-:W4:Y:S01]  /*92e0*/  LDSM.16.MT88.4 R36, [R20+0x800] ;  /* 0x000800001424783b */ /* 0x000f220000004200 */
[----:B--2---:R-:W-:-:S06]  /*92f0*/  FFMA.FTZ R10, R211, UR4, -R8 ;  /* 0x00000004d30a7c23 */ /* 0x004fcc0008010808 */
[----:B------:R-:W-:Y:S01]  /*9300*/  HMMA.16816.F32 R56, R4, R32, R144 ;  /* 0x000000200438723c */ /* 0x000fe20000001890 */
[----:B------:R-:W-:Y:S01]  /*9310*/  MOV R211, R21 ;  /* 0x0000001500d37202 */ /* 0x000fe20000000f00 */
[----:B------:R-:W-:Y:S01]  /*9320*/  FFMA.FTZ R21, R209, UR4, -R8 ;  /* 0x00000004d1157c23 */ /* 0x000fe20008010808 */
[----:B------:R2:W-:Y:S01]  /*9330*/  MUFU.EX2 R109, R10 ;  /* 0x0000000a006d7308 */ /* 0x0005e20000000800 */
[----:B------:R-:W-:-:S03]  /*9340*/  MOV R209, R115 ;  /* 0x0000007300d17202 */ /* 0x000fc60000000f00 */
[----:B------:R-:W4:Y:S01]  /*9350*/  MUFU.EX2 R108, R21 ;  /* 0x00000015006c7308 */ /* 0x000f220000000800 */
[C---:B------:R-:W-:Y:S01]  /*9360*/  HMMA.16816.F32 R156, R4.reuse, R34, R156 ;  /* 0x00000022049c723c */ /* 0x040fe2000000189c */
[----:B------:R-:W4:Y:S02]  /*9370*/  LDSM.16.MT88.4 R32, [R178+0xa800] ;  /* 0x00a80000b220783b */ /* 0x000f240000004200 */
[----:B------:R5:W-:Y:S05]  /*9380*/  MUFU.EX2 R21, R11 ;  /* 0x0000000b00157308 */ /* 0x000bea0000000800 */
[----:B------:R-:W-:Y:S01]  /*9390*/  HMMA.16816.F32 R160, R4, R24, R160 ;  /* 0x0000001804a0723c */ /* 0x000fe200000018a0 */
[----:B--2---:R-:W-:-:S04]  /*93a0*/  FFMA.FTZ R10, R204, UR4, -R8 ;  /* 0x00000004cc0a7c23 */ /* 0x004fc80008010808 */
[----:B------:R2:W4:Y:S03]  /*93b0*/  MUFU.EX2 R46, R10 ;  /* 0x0000000a002e7308 */ /* 0x0005260000000800 */
[----:B------:R-:W-:Y:S01]  /*93c0*/  HMMA.16816.F32 R48, R4, R26, R48 ;  /* 0x0000001a0430723c */ /* 0x000fe20000001830 */
[----:B------:R-:W4:Y:S01]  /*93d0*/  LDSM.16.MT88.4 R24, [R20+0x1800] ;  /* 0x001800001418783b */ /* 0x000f220000004200 */
[----:B-----5:R-:W-:-:S06]  /*93e0*/  FFMA.FTZ R11, R213, UR4, -R3 ;  /* 0x00000004d50b7c23 */ /* 0x020fcc0008010803 */
[----:B------:R-:W-:Y:S01]  /*93f0*/  HMMA.16816.F32 R84, R4, R28, R84 ;  /* 0x0000001c0454723c */ /* 0x000fe20000001854 */
[----:B--2---:R-:W-:-:S07]  /*9400*/  FFMA.FTZ R10, R214, UR4, -R3 ;  /* 0x00000004d60a7c23 */ /* 0x004fce0008010803 */
[----:B------:R-:W-:Y:S01]  /*9410*/  HMMA.16816.F32 R28, R4, R30, R96 ;  /* 0x0000001e041c723c */ /* 0x000fe20000001860 */
[----:B------:R-:W-:Y:S02]  /*9420*/  F2FP.F16.F32.PACK_AB R4, R182, R187 ;  /* 0x000000bbb604723e */ /* 0x000fe400000000ff */
[----:B------:R-:W-:Y:S02]  /*9430*/  F2FP.F16.F32.PACK_AB R6, R184, R183 ;  /* 0x000000b7b806723e */ /* 0x000fe400000000ff */
[----:B------:R-:W-:Y:S02]  /*9440*/  F2FP.F16.F32.PACK_AB R5, R180, R177 ;  /* 0x000000b1b405723e */ /* 0x000fe400000000ff */
[----:B---3--:R-:W-:-:S07]  /*9450*/  F2FP.F16.F32.PACK_AB R7, R179, R181 ;  /* 0x000000b5b307723e */ /* 0x008fce00000000ff */
[C---:B-1----:R-:W-:Y:S08]  /*9460*/  HMMA.16816.F32 R96, R4.reuse, R16, R88 ;  /* 0x000000100460723c */ /* 0x042ff00000001858 */
[C---:B------:R-:W-:Y:S08]  /*9470*/  HMMA.16816.F32 R116, R4.reuse, R40, R116 ;  /* 0x000000280474723c */ /* 0x040ff00000001874 */
[C---:B------:R-:W-:Y:S08]  /*9480*/  HMMA.16816.F32 R120, R4.reuse, R42, R120 ;  /* 0x0000002a0478723c */ /* 0x040ff00000001878 */
[C---:B----4-:R-:W-:Y:S08]  /*9490*/  HMMA.16816.F32 R132, R4.reuse, R36, R132 ;  /* 0x000000240484723c */ /* 0x050ff00000001884 */
        /* <DEDUP_REMOVED lines=8> */
[----:B------:R-:W-:-:S02]  /*9520*/  F2FP.F16.F32.PACK_AB R4, R176, R111 ;  /* 0x0000006fb004723e */ /* 0x000fc400000000ff */
[----:B------:R-:W-:Y:S02]  /*9530*/  F2FP.F16.F32.PACK_AB R5, R108, R109 ;  /* 0x0000006d6c05723e */ /* 0x000fe400000000ff */
[----:B------:R-:W-:Y:S02]  /*9540*/  F2FP.F16.F32.PACK_AB R6, R47, R110 ;  /* 0x0000006e2f06723e */ /* 0x000fe400000000ff */
[----:B------:R-:W-:-:S07]  /*9550*/  F2FP.F16.F32.PACK_AB R7, R46, R21 ;  /* 0x000000152e07723e */ /* 0x000fce00000000ff */
[C---:B------:R-:W-:Y:S01]  /*9560*/  HMMA.16816.F32 R100, R4.reuse, R42, R100 ;  /* 0x0000002a0464723c */ /* 0x040fe20000001864 */
[----:B------:R1:W-:Y:S07]  /*9570*/  MUFU.EX2 R42, R10 ;  /* 0x0000000a002a7308 */ /* 0x0003ee0000000800 */
[----:B------:R-:W-:Y:S01]  /*9580*/  HMMA.16816.F32 R104, R4, R40, R104 ;  /* 0x000000280468723c */ /* 0x000fe20000001868 */
[--C-:B-1----:R-:W-:Y:S01]  /*9590*/  FFMA.FTZ R10, R215, UR4, -R3.reuse ;  /* 0x00000004d70a7c23 */ /* 0x102fe20008010803 */
[----:B------:R-:W-:-:S06]  /*95a0*/  FFMA.FTZ R3, R219, UR4, -R3 ;  /* 0x00000004db037c23 */ /* 0x000fcc0008010803 */
[C---:B------:R-:W-:Y:S01]  /*95b0*/  HMMA.16816.F32 R64, R4.reuse, R36, R64 ;  /* 0x000000240440723c */ /* 0x040fe20000001840 */
[----:B------:R1:W-:Y:S04]  /*95c0*/  MUFU.EX2 R41, R10 ;  /* 0x0000000a00297308 */ /* 0x0003e80000000800 */
[----:B------:R2:W3:Y:S03]  /*95d0*/  MUFU.EX2 R40, R3 ;  /* 0x0000000300287308 */ /* 0x0004e60000000800 */
[----:B------:R-:W-:Y:S01]  /*95e0*/  HMMA.16816.F32 R60, R4, R38, R60 ;  /* 0x00000026043c723c */ /* 0x000fe2000000183c */
[----:B------:R-:W4:Y:S01]  /*95f0*/  MUFU.EX2 R39, R11 ;  /* 0x0000000b00277308 */ /* 0x000f220000000800 */
[----:B-1----:R-:W-:-:S06]  /*9600*/  FFMA.FTZ R10, R234, UR4, -R2 ;  /* 0x00000004ea0a7c23 */ /* 0x002fcc0008010802 */
[C---:B------:R-:W-:Y:S01]  /*9610*/  HMMA.16816.F32 R160, R4.reuse, R24, R160 ;  /* 0x0000001804a0723c */ /* 0x040fe200000018a0 */
[--C-:B--2---:R-:W-:Y:S01]  /*9620*/  FFMA.FTZ R3, R235, UR4, -R2.reuse ;  /* 0x00000004eb037c23 */ /* 0x104fe20008010802 */
[----:B------:R1:W-:Y:S01]  /*9630*/  MUFU.EX2 R36, R10 ;  /* 0x0000000a00247308 */ /* 0x0003e20000000800 */
[----:B---3--:R-:W-:Y:S02]  /*9640*/  F2FP.F16.F32.PACK_AB R94, R40, R41 ;  /* 0x00000029285e723e */ /* 0x008fe400000000ff */
[----:B----4-:R-:W-:Y:S01]  /*9650*/  F2FP.F16.F32.PACK_AB R92, R39, R42 ;  /* 0x0000002a275c723e */ /* 0x010fe200000000ff */
[----:B------:R2:W3:Y:S02]  /*9660*/  MUFU.EX2 R37, R3 ;  /* 0x0000000300257308 */ /* 0x0004e40000000800 */
[C---:B------:R-:W-:Y:S08]  /*9670*/  HMMA.16816.F32 R48, R4.reuse, R26, R48 ;  /* 0x0000001a0430723c */ /* 0x040ff00000001830 */
[----:B------:R-:W-:Y:S01]  /*9680*/  HMMA.16816.F32 R24, R4, R18, R80 ;  /* 0x000000120418723c */ /* 0x000fe20000001850 */
[--C-:B-1----:R-:W-:Y:S01]  /*9690*/  FFMA.FTZ R10, R233, UR4, -R2.reuse ;  /* 0x00000004e90a7c23 */ /* 0x102fe20008010802 */
[----:B------:R-:W-:Y:S01]  /*96a0*/  FFMA.FTZ R2, R212, UR4, -R2 ;  /* 0x00000004d4027c23 */ /* 0x000fe20008010802 */
[----:B------:R-:W1:Y:S01]  /*96b0*/  LDSM.16.MT88.4 R80, [R178+0xbc00] ;  /* 0x00bc0000b250783b */ /* 0x000e620000004200 */
[----:B--2---:R-:W-:Y:S01]  /*96c0*/  FFMA.FTZ R3, R238, UR4, -R9 ;  /* 0x00000004ee037c23 */ /* 0x004fe20008010809 */
[----:B------:R-:W-:Y:S01]  /*96d0*/  MUFU.EX2 R38, R10 ;  /* 0x0000000a00267308 */ /* 0x000fe20000000800 */
[----:B---3--:R-:W-:-:S02]  /*96e0*/  F2FP.F16.F32.PACK_AB R93, R37, R36 ;  /* 0x00000024255d723e */ /* 0x008fc400000000ff */
[C---:B------:R-:W-:Y:S01]  /*96f0*/  HMMA.16816.F32 R52, R4.reuse, R16, R52 ;  /* 0x000000100434723c */ /* 0x040fe20000001834 */
[----:B------:R2:W-:Y:S04]  /*9700*/  MUFU.EX2 R10, R3 ;  /* 0x00000003000a7308 */ /* 0x0005e80000000800 */
[----:B------:R3:W4:Y:S03]  /*9710*/  MUFU.EX2 R19, R2 ;  /* 0x0000000200137308 */ /* 0x0007260000000800 */
[----:B------:R-:W-:Y:S01]  /*9720*/  HMMA.16816.F32 R56, R4, R32, R56 ;  /* 0x000000200438723c */ /* 0x000fe20000001838 */
[----:B--2---:R-:W-:-:S07]  /*9730*/  FFMA.FTZ R3, R232, UR4, -R9 ;  /* 0x00000004e8037c23 */ /* 0x004fce0008010809 */
[----:B------:R-:W-:Y:S01]  /*9740*/  HMMA.16816.F32 R32, R4, R34, R156 ;  /* 0x000000220420723c */ /* 0x000fe2000000189c */
[----:B------:R-:W2:Y:S01]  /*9750*/  LDSM.16.MT88.4 R156, [R178+0xac00] ;  /* 0x00ac0000b29c783b */ /* 0x000ea20000004200 */
[----:B---3--:R-:W-:Y:S01]  /*9760*/  FFMA.FTZ R2, R237, UR4, -R9 ;  /* 0x00000004ed027c23 */ /* 0x008fe20008010809 */
[----:B------:R3:W-:Y:S01]  /*9770*/  MUFU.EX2 R18, R3 ;  /* 0x0000000300127308 */ /* 0x0007e20000000800 */
[----:B----4-:R-:W-:-:S03]  /*9780*/  F2FP.F16.F32.PACK_AB R95, R19, R38 ;  /* 0x00000026135f723e */ /* 0x010fc600000000ff */
[----:B------:R4:W5:Y:S01]  /*9790*/  MUFU.EX2 R16, R2 ;  /* 0x0000000200107308 */ /* 0x0009620000000800 */
[C---:B------:R-:W-:Y:S08]  /*97a0*/  HMMA.16816.F32 R84, R4.reuse, R12, R84 ;  /* 0x0000000c0454723c */ /* 0x040ff00000001854 */
[----:B------:R-:W-:Y:S01]  /*97b0*/  HMMA.16816.F32 R28, R4, R14, R28 ;  /* 0x0000000e041c723c */ /* 0x000fe2000000181c */
[----:B---3--:R-:W-:Y:S01]  /*97c0*/  FFMA.FTZ R3, R217, UR4, -R8 ;  /* 0x00000004d9037c23 */ /* 0x008fe20008010808 */
[----:B------:R-:W-:Y:S01]  /*97d0*/  FFMA.FTZ R4, R236, UR4, -R9 ;  /* 0x00000004ec047c23 */ /* 0x000fe20008010809 */
[----:B------:R-:W-:Y:S01]  /*97e0*/  FFMA.FTZ R5, R209, R23, R206 ;  /* 0x00000017d1057223 */ /* 0x000fe200000100ce */
[----:B------:R3:W2:Y:S01]  /*97f0*/  LDSM.16.MT88.4 R12, [R20+0x2c00] ;  /* 0x002c0000140c783b */ /* 0x0006a20000004200 */
[--C-:B----4-:R-:W-:Y:S01]  /*9800*/  FFMA.FTZ R2, R218, UR4, -R8.reuse ;  /* 0x00000004da027c23 */ /* 0x110fe20008010808 */
[----:B------:R4:W-:Y:S01]  /*9810*/  MUFU.EX2 R9, R3 ;  /* 0x0000000300097308 */ /* 0x0009e20000000800 */
[----:B------:R-:W-:Y:S01]  /*9820*/  FADD.FTZ R5, R202, R5 ;  /* 0x00000005ca057221 */ /* 0x000fe20000010000 */
[C---:B-1----:R-:W-:Y:S01]  /*9830*/  HMMA.16816.F32 R72, R92.reuse, R80, R96 ;  /* 0x000000505c48723c */ /* 0x042fe20000001860 */
[----:B-----5:R-:W-:Y:S01]  /*9840*/  F2FP.F16.F32.PACK_AB R96, R16, R10 ;  /* 0x0000000a1060723e */ /* 0x020fe200000000ff */
[----:B------:R1:W5:Y:S04]  /*9850*/  MUFU.EX2 R7, R2 ;  /* 0x0000000200077308 */ /* 0x0003680000000800 */
[----:B------:R3:W3:Y:S02]  /*9860*/  MUFU.EX2 R17, R4 ;  /* 0x0000000400117308 */ /* 0x0006e40000000800 */
[----:B------:R-:W-:Y:S01]  /*9870*/  HMMA.16816.F32 R116, R92, R124, R116 ;  /* 0x0000007c5c74723c */ /* 0x000fe20000001874 */
[--C-:B----4-:R-:W-:Y:S01]  /*9880*/  FFMA.FTZ R3, R231, UR4, -R8.reuse ;  /* 0x00000004e7037c23 */ /* 0x110fe20008010808 */
[----:B-1----:R-:W-:-:S03]  /*9890*/  FFMA.FTZ R2, R216, UR4, -R8 ;  /* 0x00000004d8027c23 */ /* 0x002fc60008010808 */
[----:B------:R1:W-:Y:S01]  /*98a0*/  MUFU.EX2 R11, R3 ;  /* 0x00000003000b7308 */ /* 0x0003e20000000800 */
[----:B-----5:R-:W-:Y:S02]  /*98b0*/  F2FP.F16.F32.PACK_AB R97, R9, R7 ;  /* 0x000000070961723e */ /* 0x020fe400000000ff */
[----:B------:R-:W-:Y:S01]  /*98c0*/  HMMA.16816.F32 R120, R92, R126, R120 ;  /* 0x0000007e5c78723c */ /* 0x000fe20000001878 */
[----:B---3--:R-:W-:Y:S01]  /*98d0*/  FFMA.FTZ R4, R205, R22, R211 ;  /* 0x00000016cd047223 */ /* 0x008fe200000100d3 */
[----:B------:R3:W4:Y:S01]  /*98e0*/  MUFU.EX2 R8, R2 ;  /* 0x0000000200087308 */ /* 0x0007220000000800 */
[----:B------:R-:W-:Y:S02]  /*98f0*/  F2FP.F16.F32.PACK_AB R98, R18, R17 ;  /* 0x000000111262723e */ /* 0x000fe400000000ff */
[----:B------:R-:W-:-:S03]  /*9900*/  FADD.FTZ R20, R251, R4 ;  /* 0x00000004fb147221 */ /* 0x000fc60000010000 */
[----:B------:R-:W-:Y:S01]  /*9910*/  HMMA.16816.F32 R132, R92, R140, R132 ;  /* 0x0000008c5c84723c */ /* 0x000fe20000001884 */
[----:B-1----:R-:W-:Y:S01]  /*9920*/  FFMA.FTZ R3, R208, R45, R207 ;  /* 0x0000002dd0037223 */ /* 0x002fe200000100cf */
[----:B---3--:R-:W-:-:S03]  /*9930*/  FFMA.FTZ R2, R199, R44, R210 ;  /* 0x0000002cc7027223 */ /* 0x008fc600000100d2 */
[----:B------:R-:W-:Y:S01]  /*9940*/  FADD.FTZ R4, R195, R3 ;  /* 0x00000003c3047221 */ /* 0x000fe20000010000 */
[----:B------:R-:W-:Y:S01]  /*9950*/  FADD.FTZ R3, R250, R20 ;  /* 0x00000014fa037221 */ /* 0x000fe20000010000 */
[----:B----4-:R-:W-:Y:S01]  /*9960*/  F2FP.F16.F32.PACK_AB R99, R11, R8 ;  /* 0x000000080b63723e */ /* 0x010fe200000000ff */
        /* <DEDUP_REMOVED lines=57> */
[----:B--2---:R-:W-:Y:S01]  /*9d00*/  HMMA.16816.F32 R148, R92, R156, R148 ;  /* 0x0000009c5c94723c */ /* 0x004fe20000001894 */
[----:B------:R1:W-:Y:S01]  /*9d10*/  STL [R1+0x28], R5 ;  /* 0x0000280501007387 */ /* 0x0003e20000100800 */
[----:B------:R-:W-:-:S03]  /*9d20*/  MOV R176, R252 ;  /* 0x000000fc00b07202 */ /* 0x000fc60000000f00 */
[----:B------:R1:W-:Y:S03]  /*9d30*/  STL [R1+0x2c], R4 ;  /* 0x00002c0401007387 */ /* 0x0003e60000100800 */
[C---:B------:R-:W-:Y:S01]  /*9d40*/  HMMA.16816.F32 R152, R92.reuse, R158, R152 ;  /* 0x0000009e5c98723c */ /* 0x040fe20000001898 */
[----:B------:R1:W-:Y:S04]  /*9d50*/  STL [R1+0x34], R3 ;  /* 0x0000340301007387 */ /* 0x0003e80000100800 */
[----:B------:R1:W-:Y:S03]  /*9d60*/  STL [R1+0x30], R2 ;  /* 0x0000300201007387 */ /* 0x0003e60000100800 */
[C---:B------:R-:W-:Y:S08]  /*9d70*/  HMMA.16816.F32 R164, R92.reuse, R172, R164 ;  /* 0x000000ac5ca4723c */ /* 0x040ff000000018a4 */
[C---:B------:R-:W-:Y:S08]  /*9d80*/  HMMA.16816.F32 R168, R92.reuse, R174, R168 ;  /* 0x000000ae5ca8723c */ /* 0x040ff000000018a8 */
[C---:B------:R-:W-:Y:S08]  /*9d90*/  HMMA.16816.F32 R76, R92.reuse, R82, R76 ;  /* 0x000000525c4c723c */ /* 0x040ff0000000184c */
[C---:B------:R-:W-:Y:S08]  /*9da0*/  HMMA.16816.F32 R88, R92.reuse, R12, R88 ;  /* 0x0000000c5c58723c */ /* 0x040ff00000001858 */
[----:B------:R-:W-:Y:S08]  /*9db0*/  HMMA.16816.F32 R92, R92, R14, R68 ;  /* 0x0000000e5c5c723c */ /* 0x000ff00000001844 */
[----:B------:R-:W-:Y:S01]  /*9dc0*/  HMMA.16816.F32 R112, R96, R124, R104 ;  /* 0x0000007c6070723c */ /* 0x000fe20000001868 */
[----:B------:R-:W-:-:S07]  /*9dd0*/  MOV R104, R228 ;  /* 0x000000e400687202 */ /* 0x000fce0000000f00 */
[C---:B------:R-:W-:Y:S08]  /*9de0*/  HMMA.16816.F32 R144, R96.reuse, R156, R56 ;  /* 0x0000009c6090723c */ /* 0x040ff00000001838 */
[C---:B------:R-:W-:Y:S08]  /*9df0*/  HMMA.16816.F32 R68, R96.reuse, R80, R52 ;  /* 0x000000506044723c */ /* 0x040ff00000001834 */
[C---:B------:R-:W-:Y:S08]  /*9e00*/  HMMA.16816.F32 R128, R96.reuse, R140, R64 ;  /* 0x0000008c6080723c */ /* 0x040ff00000001840 */
[C---:B------:R-:W-:Y:S08]  /*9e10*/  HMMA.16816.F32 R160, R96.reuse, R172, R160 ;  /* 0x000000ac60a0723c */ /* 0x040ff000000018a0 */
[----:B------:R-:W-:Y:S01]  /*9e20*/  HMMA.16816.F32 R124, R96, R126, R100 ;  /* 0x0000007e607c723c */ /* 0x000fe20000001864 */
[----:B------:R-:W-:-:S02]  /*9e30*/  MOV R101, R221 ;  /* 0x000000dd00657202 */ /* 0x000fc40000000f00 */
[----:B------:R-:W-:Y:S02]  /*9e40*/  MOV R102, R227 ;  /* 0x000000e300667202 */ /* 0x000fe40000000f00 */
[----:B------:R-:W-:-:S03]  /*9e50*/  MOV R103, R229 ;  /* 0x000000e500677202 */ /* 0x000fc60000000f00 */
        /* <DEDUP_REMOVED lines=8> */
[----:B------:R-:W2:Y:S01]  /*9ee0*/  LDL R55, [R1+0x20] ;  /* 0x0000200001377983 */ /* 0x000ea20000100800 */
[----:B------:R-:W1:Y:S01]  /*9ef0*/  LDC.64 R2, c[0x0][0x3c0] ;  /* 0x0000f000ff027b82 */ /* 0x000e620000000a00 */
[----:B------:R-:W-:-:S04]  /*9f00*/  DEPBAR.LE SB0, 0x0 ;  /* 0x000080000000791a */ /* 0x000fc80000000000 */
[----:B------:R-:W3:Y:S04]  /*9f10*/  LDL R191, [R1+0x48] ;  /* 0x0000480001bf7983 */ /* 0x000ee80000100800 */
[----:B------:R-:W4:Y:S04]  /*9f20*/  LDL R194, [R1+0x44] ;  /* 0x0000440001c27983 */ /* 0x000f280000100800 */
[----:B------:R-:W5:Y:S01]  /*9f30*/  LDL R198, [R1+0x40] ;  /* 0x0000400001c67983 */ /* 0x000f620000100800 */
[C---:B------:R-:W-:Y:S02]  /*9f40*/  IMAD.SHL.U32 R12, R220.reuse, 0x20, RZ ;  /* 0x00000020dc0c7824 */ /* 0x040fe400078e00ff */
[C---:B------:R-:W-:Y:S01]  /*9f50*/  IMAD.SHL.U32 R186, R220.reuse, 0x4, RZ ;  /* 0x00000004dcba7824 */ /* 0x040fe200078e00ff */
[----:B------:R-:W-:Y:S01]  /*9f60*/  SHF.R.U32.HI R185, RZ, 0x1, R220 ;  /* 0x00000001ffb97819 */ /* 0x000fe200000116dc */
[----:B------:R-:W-:Y:S01]  /*9f70*/  IMAD.SHL.U32 R197, R220, 0x10, RZ ;  /* 0x00000010dcc57824 */ /* 0x000fe200078e00ff */
[----:B------:R-:W-:-:S02]  /*9f80*/  LOP3.LUT R4, R12, 0xc0, RZ, 0xc0, !PT ;  /* 0x000000c00c047812 */ /* 0x000fc400078ec0ff */
[----:B------:R-:W-:Y:S02]  /*9f90*/  LOP3.LUT R6, R186, 0x18, RZ, 0xc0, !PT ;  /* 0x00000018ba067812 */ /* 0x000fe400078ec0ff */
[----:B------:R-:W-:Y:S02]  /*9fa0*/  LOP3.LUT R10, R12, 0x120, RZ, 0xc0, !PT ;  /* 0x000001200c0a7812 */ /* 0x000fe400078ec0ff */
[----:B------:R-:W-:Y:S01]  /*9fb0*/  LOP3.LUT R6, R4, R6, RZ, 0xfc, !PT ;  /* 0x0000000604067212 */ /* 0x000fe200078efcff */
[----:B------:R-:W-:Y:S01]  /*9fc0*/  STL [R1+0x1c], R12 ;  /* 0x00001c0c01007387 */ /* 0x000fe20000100800 */
[----:B------:R-:W-:Y:S01]  /*9fd0*/  BAR.SYNC.DEFER_BLOCKING 0x0 ;  /* 0x0000000000007b1d */ /* 0x000fe20000010000 */
[----:B--2---:R-:W-:-:S04]  /*9fe0*/  VIADD R252, R55, 0xfffffffd ;  /* 0xfffffffd37fc7836 */ /* 0x004fc80000000000 */
[----:B-1----:R-:W-:-:S04]  /*9ff0*/  IMAD.WIDE.U32 R8, R252, R2, RZ ;  /* 0x00000002fc087225 */ /* 0x002fc800078e00ff */
[----:B------:R-:W-:Y:S02]  /*a000*/  IMAD R5, R252, R3, R9 ;  /* 0x00000003fc057224 */ /* 0x000fe400078e0209 */
[----:B------:R-:W-:-:S03]  /*a010*/  IMAD.SHL.U32 R7, R8, 0x40, RZ ;  /* 0x0000004008077824 */ /* 0x000fc600078e00ff */
[----:B------:R-:W-:Y:S02]  /*a020*/  SHF.L.U64.HI R9, R8, 0x6, R5 ;  /* 0x0000000608097819 */ /* 0x000fe40000010205 */
[----:B------:R-:W-:-:S04]  /*a030*/  LEA R7, P0, R2, R7, 0x5 ;  /* 0x0000000702077211 */ /* 0x000fc800078028ff */
[----:B------:R-:W-:Y:S02]  /*a040*/  LEA.HI.X R11, R2, R9, R3, 0x5, P0 ;  /* 0x00000009020b7211 */ /* 0x000fe400000f2c03 */
[----:B------:R-:W-:Y:S02]  /*a050*/  LOP3.LUT R3, R185, 0x8, RZ, 0xc0, !PT ;  /* 0x00000008b9037812 */ /* 0x000fe400078ec0ff */
[----:B------:R-:W-:Y:S02]  /*a060*/  LOP3.LUT R9, R10, 0x3e00, R197, 0xf8, !PT ;  /* 0x00003e000a097812 */ /* 0x000fe400078ef8c5 */
[----:B---3--:R-:W-:Y:S02]  /*a070*/  LEA R2, P1, R8, R191, 0x7 ;  /* 0x000000bf08027211 */ /* 0x008fe400078238ff */
[----:B------:R-:W-:Y:S02]  /*a080*/  LOP3.LUT R10, R12, 0x20, RZ, 0xc0, !PT ;  /* 0x000000200c0a7812 */ /* 0x000fe400078ec0ff */
[----:B------:R-:W-:-:S02]  /*a090*/  LOP3.LUT R9, R9, R6, R3, 0xf6, !PT ;  /* 0x0000000609097212 */ /* 0x000fc400078ef603 */
[----:B----4-:R-:W-:Y:S02]  /*a0a0*/  LEA.HI.X R3, R8, R194, R5, 0x7, P1 ;  /* 0x000000c208037211 */ /* 0x010fe400008f3c05 */
[----:B------:R-:W-:Y:S02]  /*a0b0*/  LOP3.LUT R8, R10, 0x100, R197, 0xf8, !PT ;  /* 0x000001000a087812 */ /* 0x000fe400078ef8c5 */
[----:B------:R-:W-:Y:S01]  /*a0c0*/  LOP3.LUT R6, R6, 0x8, R220, 0x78, !PT ;  /* 0x0000000806067812 */ /* 0x000fe200078e78dc */
[----:B------:R-:W-:Y:S01]  /*a0d0*/  @!PT LDS RZ, [RZ] ;  /* 0x00000000fffff984 */ /* 0x000fe20000000800 */
[----:B------:R-:W-:Y:S01]  /*a0e0*/  @!PT LDS RZ, [RZ] ;  /* 0x00000000fffff984 */ /* 0x000fe20000000800 */
[----:B------:R-:W-:Y:S01]  /*a0f0*/  @!PT LDS RZ, [RZ] ;  /* 0x00000000fffff984 */ /* 0x000fe20000000800 */
[----:B------:R-:W-:Y:S01]  /*a100*/  LDGSTS.E.BYPASS.LTC128B.128 [R230+0x9000], desc[UR14][R2.64] ;  /* 0x0900000002e67fae */ /* 0x000fe2000b981a0e */
[C---:B------:R-:W-:Y:S02]  /*a110*/  LEA R4, P0, R7.reuse, R191, 0x1 ;  /* 0x000000bf07047211 */ /* 0x040fe400078008ff */
[----:B------:R-:W-:Y:S01]  /*a120*/  LOP3.LUT R6, R8, R6, RZ, 0xfc, !PT ;  /* 0x0000000608067212 */ /* 0x000fe200078efcff */
[----:B------:R-:W-:Y:S01]  /*a130*/  LDGSTS.E.BYPASS.LTC128B.128 [R230+0xa000], desc[UR14][R2.64+0x40] ;  /* 0x0a00004002e67fae */ /* 0x000fe2000b981a0e */
[----:B------:R-:W-:-:S02]  /*a140*/  LEA.HI.X R5, R7, R194, R11, 0x1, P0 ;  /* 0x000000c207057211 */ /* 0x000fc400000f0c0b */
[----:B------:R-:W-:Y:S01]  /*a150*/  LEA R52, R6, UR5, 0x1 ;  /* 0x0000000506347c11 */ /* 0x000fe2000f8e08ff */
[----:B------:R1:W-:Y:S04]  /*a160*/  LDGSTS.E.BYPASS.LTC128B.128 [R230+0xb000], desc[UR14][R2.64+0x80] ;  /* 0x0b00008002e67fae */ /* 0x0003e8000b981a0e */
[----:B------:R-:W-:Y:S04]  /*a170*/  LDGSTS.E.BYPASS.LTC128B.128 [R230+0x9800], desc[UR14][R4.64] ;  /* 0x0980000004e67fae */ /* 0x000fe8000b981a0e */
[----:B------:R-:W-:Y:S04]  /*a180*/  LDGSTS.E.BYPASS.LTC128B.128 [R230+0xa800], desc[UR14][R4.64+0x40] ;  /* 0x0a80004004e67fae */ /* 0x000fe8000b981a0e */
[----:B------:R2:W-:Y:S04]  /*a190*/  LDGSTS.E.BYPASS.LTC128B.128 [R230+0xb800], desc[UR14][R4.64+0x80] ;  /* 0x0b80008004e67fae */ /* 0x0005e8000b981a0e */
[----:B------:R-:W-:Y:S04]  /*a1a0*/  LDSM.16.M88.4 R16, [R52+0x6400] ;  /* 0x006400003410783b */ /* 0x000fe80000000200 */
[----:B------:R-:W-:Y:S04]  /*a1b0*/  STL [R1+0x24], R8 ;  /* 0x0000240801007387 */ /* 0x000fe80000100800 */
[----:B------:R-:W-:Y:S01]  /*a1c0*/  LDSM.16.M88.4 R36, [R52+0x6800] ;  /* 0x006800003424783b */ /* 0x000fe20000000200 */
[----:B-1----:R-:W-:-:S03]  /*a1d0*/  LEA R2, R9, UR5, 0x1 ;  /* 0x0000000509027c11 */ /* 0x002fc6000f8e08ff */
[----:B------:R-:W-:Y:S04]  /*a1e0*/  LDSM.16.M88.4 R40, [R52+0x6c00] ;  /* 0x006c00003428783b */ /* 0x000fe80000000200 */
[----:B------:R-:W1:Y:S04]  /*a1f0*/  LDSM.16.M88.4 R12, [R2] ;  /* 0x00000000020c783b */ /* 0x000e680000000200 */
[----:B------:R-:W-:Y:S04]  /*a200*/  LDSM.16.M88.4 R8, [R52+0x6000] ;  /* 0x006000003408783b */ /* 0x000fe80000000200 */
[----:B--2---:R-:W2:Y:S01]  /*a210*/  LDSM.16.M88.4 R4, [R2+0x1000] ;  /* 0x001000000204783b */ /* 0x004ea20000000200 */
[----:B-----5:R-:W-:-:S02]  /*a220*/  IMAD.MOV.U32 R231, RZ, RZ, R198 ;  /* 0x000000ffffe77224 */ /* 0x020fc400078e00c6 */
[C---:B------:R-:W-:Y:S01]  /*a230*/  IMAD.IADD R3, R0.reuse, 0x1, R52 ;  /* 0x0000000100037824 */ /* 0x040fe200078e0234 */
[----:B------:R-:W-:Y:S04]  /*a240*/  LDSM.16.M88.4 R48, [R52+0x7000] ;  /* 0x007000003430783b */ /* 0x000fe80000000200 */
[----:B------:R-:W-:Y:S04]  /*a250*/  LDSM.16.M88.4 R28, [R3+0x6400] ;  /* 0x00640000031c783b */ /* 0x000fe80000000200 */
[----:B------:R-:W-:Y:S04]  /*a260*/  LDSM.16.M88.4 R24, [R3+0x6800] ;  /* 0x006800000318783b */ /* 0x000fe80000000200 */
[----:B------:R-:W-:Y:S04]  /*a270*/  LDSM.16.M88.4 R32, [R3+0x6000] ;  /* 0x006000000320783b */ /* 0x000fe80000000200 */
[----:B------:R-:W-:Y:S04]  /*a280*/  LDSM.16.M88.4 R20, [R3+0x6c00] ;  /* 0x006c00000314783b */ /* 0x000fe80000000200 */
[----:B------:R-:W-:Y:S04]  /*a290*/  LDSM.16.M88.4 R44, [R52+0x7400] ;  /* 0x00740000342c783b */ /* 0x000fe80000000200 */
[----:B------:R-:W0:Y:S01]  /*a2a0*/  LDGDEPBAR ;  /* 0x00000000000079af */ /* 0x000e220000000000 */
[-C--:B-1----:R-:W-:Y:S08]  /*a2b0*/  HMMA.16816.F32 R196, R12, R16.reuse, RZ ;  /* 0x000000100cc4723c */ /* 0x082ff000000018ff */
[----:B--2---:R-:W-:Y:S01]  /*a2c0*/  HMMA.16816.F32 R56, R4, R16, RZ ;  /* 0x000000100438723c */ /* 0x004fe200000018ff */
[----:B------:R-:W-:-:S07]  /*a2d0*/  IMAD.IADD R16, R0, 0x1, R2 ;  /* 0x0000000100107824 */ /* 0x000fce00078e0202 */
[-C--:B------:R-:W-:Y:S08]  /*a2e0*/  HMMA.16816.F32 R232, R12, R8.reuse, RZ ;  /* 0x000000080ce8723c */ /* 0x080ff000000018ff */
[C---:B------:R-:W-:Y:S08]  /*a2f0*/  HMMA.16816.F32 R60, R4.reuse, R8, RZ ;  /* 0x00000008043c723c */ /* 0x040ff000000018ff */
[-C--:B------:R-:W-:Y:S08]  /*a300*/  HMMA.16816.F32 R180, R4, R10.reuse, RZ ;  /* 0x0000000a04b4723c */ /* 0x080ff000000018ff */
[----:B------:R-:W-:Y:S01]  /*a310*/  HMMA.16816.F32 R200, R12, R10, RZ ;  /* 0x0000000a0cc8723c */ /* 0x000fe200000018ff */
[----:B------:R-:W1:Y:S07]  /*a320*/  LDSM.16.M88.4 R8, [R16] ;  /* 0x000000001008783b */ /* 0x000e6e0000000200 */
[C---:B------:R-:W-:Y:S08]  /*a330*/  HMMA.16816.F32 R104, R4.reuse, R36, RZ ;  /* 0x000000240468723c */ /* 0x040ff000000018ff */
[C---:B------:R-:W-:Y:S08]  /*a340*/  HMMA.16816.F32 R108, R4.reuse, R40, RZ ;  /* 0x00000028046c723c */ /* 0x040ff000000018ff */
[C---:B------:R-:W-:Y:S08]  /*a350*/  HMMA.16816.F32 R188, R4.reuse, R18, RZ ;  /* 0x0000001204bc723c */ /* 0x040ff000000018ff */
[C---:B------:R-:W-:Y:S08]  /*a360*/  HMMA.16816.F32 R208, R4.reuse, R38, RZ ;  /* 0x0000002604d0723c */ /* 0x040ff000000018ff */
[----:B------:R-:W-:Y:S01]  /*a370*/  HMMA.16816.F32 R192, R4, R42, RZ ;  /* 0x0000002a04c0723c */ /* 0x000fe200000018ff */
[----:B------:R-:W2:Y:S07]  /*a380*/  LDSM.16.M88.4 R4, [R16+0x1000] ;  /* 0x001000001004783b */ /* 0x000eae0000000200 */
[C---:B------:R-:W-:Y:S08]  /*a390*/  HMMA.16816.F32 R216, R12.reuse, R18, RZ ;  /* 0x000000120cd8723c */ /* 0x040ff000000018ff */
[C---:B------:R-:W-:Y:S08]  /*a3a0*/  HMMA.16816.F32 R176, R12.reuse, R36, RZ ;  /* 0x000000240cb0723c */ /* 0x040ff000000018ff */
[C---:B------:R-:W-:Y:S01]  /*a3b0*/  HMMA.16816.F32 R212, R12.reuse, R38, RZ ;  /* 0x000000260cd4723c */ /* 0x040fe200000018ff */
[----:B------:R-:W-:Y:S07]  /*a3c0*/  LDSM.16.M88.4 R36, [R52+0x7c00] ;  /* 0x007c00003424783b */ /* 0x000fee0000000200 */
[C---:B------:R-:W-:Y:S08]  /*a3d0*/  HMMA.16816.F32 R100, R12.reuse, R40, RZ ;  /* 0x000000280c64723c */ /* 0x040ff000000018ff */
[----:B------:R-:W-:Y:S01]  /*a3e0*/  HMMA.16816.F32 R64, R12, R42, RZ ;  /* 0x0000002a0c40723c */ /* 0x000fe200000018ff */
[----:B------:R-:W3:Y:S04]  /*a3f0*/  LDSM.16.M88.4 R12, [R2+0x3000] ;  /* 0x00300000020c783b */ /* 0x000ee80000000200 */
[----:B------:R-:W4:Y:S03]  /*a400*/  LDSM.16.M88.4 R40, [R52+0x7800] ;  /* 0x007800003428783b */ /* 0x000f260000000200 */
[C---:B-1----:R-:W-:Y:S08]  /*a410*/  HMMA.16816.F32 R236, R8.reuse, R28, R196 ;  /* 0x0000001c08ec723c */ /* 0x042ff000000018c4 */
[----:B------:R-:W-:Y:S08]  /*a420*/  HMMA.16816.F32 R176, R8, R24, R176 ;  /* 0x0000001808b0723c */ /* 0x000ff000000018b0 */
[C---:B--2---:R-:W-:Y:S08]  /*a430*/  HMMA.16816.F32 R180, R4.reuse, R34, R180 ;  /* 0x0000002204b4723c */ /* 0x044ff000000018b4 */
[----:B------:R-:W-:Y:S03]  /*a440*/  HMMA.16816.F32 R60, R4, R32, R60 ;  /* 0x00000020043c723c */ /* 0x000fe6000000183c */
[----:B------:R-:W-:-:S02]  /*a450*/  IMAD.MOV.U32 R19, RZ, RZ, R177 ;  /* 0x000000ffff137224 */ /* 0x000fc400078e00b1 */
[----:B------:R-:W-:-:S03]  /*a460*/  IMAD.MOV.U32 R18, RZ, RZ, R178 ;  /* 0x000000ffff127224 */ /* 0x000fc600078e00b2 */
[----:B------:R-:W-:Y:S01]  /*a470*/  HMMA.16816.F32 R56, R4, R28, R56 ;  /* 0x0000001c0438723c */ /* 0x000fe20000001838 */
[----:B------:R-:W-:-:S07]  /*a480*/  IMAD.MOV.U32 R17, RZ, RZ, R179 ;  /* 0x000000ffff117224 */ /* 0x000fce00078e00b3 */
[----:B------:R-:W-:Y:S01]  /*a490*/  HMMA.16816.F32 R104, R4, R24, R104 ;  /* 0x000000180468723c */ /* 0x000fe20000001868 */
[----:B------:R-:W-:-:S07]  /*a4a0*/  IMAD.MOV.U32 R24, RZ, RZ, R176 ;  /* 0x000000ffff187224 */ /* 0x000fce00078e00b0 */
[C---:B------:R-:W-:Y:S08]  /*a4b0*/  HMMA.16816.F32 R108, R4.reuse, R20, R108 ;  /* 0x00000014046c723c */ /* 0x040ff0000000186c */
[C---:B------:R-:W-:Y:S08]  /*a4c0*/  HMMA.16816.F32 R188, R4.reuse, R30, R188 ;  /* 0x0000001e04bc723c */ /* 0x040ff000000018bc */
[C---:B------:R-:W-:Y:S08]  /*a4d0*/  HMMA.16816.F32 R208, R4.reuse, R26, R208 ;  /* 0x0000001a04d0723c */ /* 0x040ff000000018d0 */
[----:B------:R-:W-:Y:S01]  /*a4e0*/  HMMA.16816.F32 R204, R4, R22, R192 ;  /* 0x0000001604cc723c */ /* 0x000fe200000018c0 */
[----:B------:R-:W-:-:S02]  /*a4f0*/  IMAD.MOV.U32 R7, RZ, RZ, R236 ;  /* 0x000000ffff077224 */ /* 0x000fc400078e00ec */
[----:B------:R-:W-:Y:S02]  /*a500*/  IMAD.MOV.U32 R6, RZ, RZ, R237 ;  /* 0x000000ffff067224 */ /* 0x000fe400078e00ed */
[----:B------:R-:W-:Y:S02]  /*a510*/  IMAD.MOV.U32 R5, RZ, RZ, R238 ;  /* 0x000000ffff057224 */ /* 0x000fe400078e00ee */
[----:B------:R-:W-:Y:S01]  /*a520*/  IMAD.MOV.U32 R4, RZ, RZ, R239 ;  /* 0x000000ffff047224 */ /* 0x000fe200078e00ef */
[----:B------:R-:W-:Y:S08]  /*a530*/  HMMA.16816.F32 R176, R8, R22, R64 ;  /* 0x0000001608b0723c */ /* 0x000ff00000001840 */
[----:B---3--:R-:W-:Y:S01]  /*a540*/  HMMA.16816.F32 R64, R12, R50, R180 ;  /* 0x000000320c40723c */ /* 0x008fe200000018b4 */
[----:B------:R-:W-:-:S02]  /*a550*/  IMAD.MOV.U32 R180, RZ, RZ, R7 ;  /* 0x000000ffffb47224 */ /* 0x000fc400078e0007 */
[----:B------:R-:W-:Y:S02]  /*a560*/  IMAD.MOV.U32 R181, RZ, RZ, R6 ;  /* 0x000000ffffb57224 */ /* 0x000fe400078e0006 */
[----:B------:R-:W-:Y:S02]  /*a570*/  IMAD.MOV.U32 R182, RZ, RZ, R5 ;  /* 0x000000ffffb67224 */ /* 0x000fe400078e0005 */
[----:B------:R-:W-:Y:S02]  /*a580*/  IMAD.MOV.U32 R183, RZ, RZ, R4 ;  /* 0x000000ffffb77224 */ /* 0x000fe400078e0004 */
[----:B------:R-:W1:Y:S01]  /*a590*/  LDSM.16.M88.4 R4, [R2+0x2000] ;  /* 0x002000000204783b */ /* 0x000e620000000200 */
[C---:B------:R-:W-:Y:S08]  /*a5a0*/  HMMA.16816.F32 R232, R8.reuse, R32, R232 ;  /* 0x0000002008e8723c */ /* 0x040ff000000018e8 */
[C---:B------:R-:W-:Y:S01]  /*a5b0*/  HMMA.16816.F32 R200, R8.reuse, R34, R200 ;  /* 0x0000002208c8723c */ /* 0x040fe200000018c8 */
[----:B------:R-:W-:Y:S07]  /*a5c0*/  LDSM.16.M88.4 R32, [R3+0x7000] ;  /* 0x007000000320783b */ /* 0x000fee0000000200 */
[C---:B------:R-:W-:Y:S01]  /*a5d0*/  HMMA.16816.F32 R196, R8.reuse, R30, R216 ;  /* 0x0000001e08c4723c */ /* 0x040fe200000018d8 */
[----:B------:R-:W-:Y:S07]  /*a5e0*/  LDSM.16.M88.4 R28, [R3+0x7400] ;  /* 0x00740000031c783b */ /* 0x000fee0000000200 */
[C---:B------:R-:W-:Y:S01]  /*a5f0*/  HMMA.16816.F32 R244, R8.reuse, R20, R100 ;  /* 0x0000001408f4723c */ /* 0x040fe20000001864 */
[----:B------:R-:W-:Y:S07]  /*a600*/  LDSM.16.M88.4 R20, [R3+0x7c00] ;  /* 0x007c00000314783b */ /* 0x000fee0000000200 */
[----:B------:R-:W-:Y:S01]  /*a610*/  HMMA.16816.F32 R192, R8, R26, R212 ;  /* 0x0000001a08c0723c */ /* 0x000fe200000018d4 */
[----:B------:R-:W2:Y:S07]  /*a620*/  LDSM.16.M88.4 R8, [R16+0x3000] ;  /* 0x003000001008783b */ /* 0x000eae0000000200 */
[----:B----4-:R-:W-:Y:S01]  /*a630*/  HMMA.16816.F32 R236, R12, R40, R104 ;  /* 0x000000280cec723c */ /* 0x010fe20000001868 */
[----:B------:R-:W-:-:S02]  /*a640*/  IMAD.MOV.U32 R104, RZ, RZ, R24 ;  /* 0x000000ffff687224 */ /* 0x000fc400078e0018 */
[----:B------:R-:W3:Y:S01]  /*a650*/  LDSM.16.M88.4 R24, [R3+0x7800] ;  /* 0x007800000318783b */ /* 0x000ee20000000200 */
[----:B------:R-:W-:Y:S02]  /*a660*/  IMAD.MOV.U32 R105, RZ, RZ, R19 ;  /* 0x000000ffff697224 */ /* 0x000fe400078e0013 */
[----:B------:R-:W-:Y:S02]  /*a670*/  IMAD.MOV.U32 R106, RZ, RZ, R18 ;  /* 0x000000ffff6a7224 */ /* 0x000fe400078e0012 */
[----:B------:R-:W-:Y:S01]  /*a680*/  IMAD.MOV.U32 R107, RZ, RZ, R17 ;  /* 0x000000ffff6b7224 */ /* 0x000fe200078e0011 */
[C---:B------:R-:W-:Y:S08]  /*a690*/  HMMA.16816.F32 R100, R12.reuse, R48, R60 ;  /* 0x000000300c64723c */ /* 0x040ff0000000183c */
[C---:B------:R-:W-:Y:S08]  /*a6a0*/  HMMA.16816.F32 R60, R12.reuse, R44, R56 ;  /* 0x0000002c0c3c723c */ /* 0x040ff00000001838 */
[C---:B------:R-:W-:Y:S08]  /*a6b0*/  HMMA.16816.F32 R216, R12.reuse, R42, R208 ;  /* 0x0000002a0cd8723c */ /* 0x040ff000000018d0 */
[C---:B------:R-:W-:Y:S08]  /*a6c0*/  HMMA.16816.F32 R56, R12.reuse, R46, R188 ;  /* 0x0000002e0c38723c */ /* 0x040ff000000018bc */
[----:B------:R-:W-:Y:S08]  /*a6d0*/  HMMA.16816.F32 R212, R12, R38, R204 ;  /* 0x000000260cd4723c */ /* 0x000ff000000018cc */
[C---:B-1----:R-:W-:Y:S08]  /*a6e0*/  HMMA.16816.F32 R248, R4.reuse, R48, R232 ;  /* 0x0000003004f8723c */ /* 0x042ff000000018e8 */
[C---:B------:R-:W-:Y:S01]  /*a6f0*/  HMMA.16816.F32 R240, R4.reuse, R50, R200 ;  /* 0x0000003204f0723c */ /* 0x040fe200000018c8 */
[----:B------:R-:W-:Y:S07]  /*a700*/  LDSM.16.M88.4 R48, [R52+0x8000] ;  /* 0x008000003430783b */ /* 0x000fee0000000200 */
        /* <DEDUP_REMOVED lines=8> */
[----:B------:R-:W1:Y:S07]  /*a790*/  LDSM.16.M88.4 R4, [R16+0x2000] ;  /* 0x002000001004783b */ /* 0x000e6e0000000200 */
[----:B------:R-:W-:Y:S01]  /*a7a0*/  HMMA.16816.F32 R108, R12, R36, R108 ;  /* 0x000000240c6c723c */ /* 0x000fe2000000186c */
[----:B------:R-:W4:Y:S04]  /*a7b0*/  LDSM.16.M88.4 R12, [R2+0x5000] ;  /* 0x00500000020c783b */ /* 0x000f280000000200 */
[----:B------:R-:W5:Y:S03]  /*a7c0*/  LDSM.16.M88.4 R36, [R52+0x8c00] ;  /* 0x008c00003424783b */ /* 0x000f660000000200 */
[C---:B--2---:R-:W-:Y:S08]  /*a7d0*/  HMMA.16816.F32 R180, R8.reuse, R32, R100 ;  /* 0x0000002008b4723c */ /* 0x044ff00000001864 */
[C---:B------:R-:W-:Y:S08]  /*a7e0*/  HMMA.16816.F32 R176, R8.reuse, R34, R64 ;  /* 0x0000002208b0723c */ /* 0x040ff00000001840 */
[C---:B------:R-:W-:Y:S08]  /*a7f0*/  HMMA.16816.F32 R104, R8.reuse, R28, R60 ;  /* 0x0000001c0868723c */ /* 0x040ff0000000183c */
[C---:B------:R-:W-:Y:S08]  /*a800*/  HMMA.16816.F32 R100, R8.reuse, R30, R56 ;  /* 0x0000001e0864723c */ /* 0x040ff00000001838 */
[C---:B---3--:R-:W-:Y:S08]  /*a810*/  HMMA.16816.F32 R64, R8.reuse, R24, R236 ;  /* 0x000000180840723c */ /* 0x048ff000000018ec */
[C---:B------:R-:W-:Y:S08]  /*a820*/  HMMA.16816.F32 R60, R8.reuse, R26, R216 ;  /* 0x0000001a083c723c */ /* 0x040ff000000018d8 */
[C---:B------:R-:W-:Y:S08]  /*a830*/  HMMA.16816.F32 R56, R8.reuse, R20, R108 ;  /* 0x000000140838723c */ /* 0x040ff0000000186c */
[----:B------:R-:W-:Y:S01]  /*a840*/  HMMA.16816.F32 R192, R8, R22, R212 ;  /* 0x0000001608c0723c */ /* 0x000fe200000018d4 */
[----:B------:R2:W3:Y:S01]  /*a850*/  LDSM.16.M88.4 R8, [R2+0x4000] ;  /* 0x004000000208783b */ /* 0x0004e20000000200 */
[----:B------:R-:W-:-:S06]  /*a860*/  IMAD.MOV.U32 R247, RZ, RZ, R55 ;  /* 0x000000fffff77224 */ /* 0x000fcc00078e0037 */
[C---:B-1----:R-:W-:Y:S08]  /*a870*/  HMMA.16816.F32 R212, R4.reuse, R24, R200 ;  /* 0x0000001804d4723c */ /* 0x042ff000000018c8 */
[C---:B------:R-:W-:Y:S08]  /*a880*/  HMMA.16816.F32 R200, R4.reuse, R22, R188 ;  /* 0x0000001604c8723c */ /* 0x040ff000000018bc */
[----:B------:R-:W-:Y:S08]  /*a890*/  HMMA.16816.F32 R216, R4, R30, R208 ;  /* 0x0000001e04d8723c */ /* 0x000ff000000018d0 */
[----:B----4-:R-:W-:Y:S08]  /*a8a0*/  HMMA.16816.F32 R188, R12, R50, R176 ;  /* 0x000000320cbc723c */ /* 0x010ff000000018b0 */
[----:B------:R-:W-:Y:S01]  /*a8b0*/  HMMA.16816.F32 R208, R4, R26, R196 ;  /* 0x0000001a04d0723c */ /* 0x000fe200000018c4 */
[----:B------:R-:W-:Y:S07]  /*a8c0*/  LDSM.16.M88.4 R24, [R3+0x8400] ;  /* 0x008400000318783b */ /* 0x000fee0000000200 */
[C---:B------:R-:W-:Y:S08]  /*a8d0*/  HMMA.16816.F32 R176, R12.reuse, R46, R100 ;  /* 0x0000002e0cb0723c */ /* 0x040ff00000001864 */
[C---:B------:R-:W-:Y:S08]  /*a8e0*/  HMMA.16816.F32 R196, R12.reuse, R48, R180 ;  /* 0x000000300cc4723c */ /* 0x040ff000000018b4 */
[C---:B------:R-:W-:Y:S08]  /*a8f0*/  HMMA.16816.F32 R108, R12.reuse, R40, R64 ;  /* 0x000000280c6c723c */ /* 0x040ff00000001840 */
[----:B------:R-:W-:Y:S08]  /*a900*/  HMMA.16816.F32 R100, R12, R42, R60 ;  /* 0x0000002a0c64723c */ /* 0x000ff0000000183c */
[----:B------:R-:W-:Y:S01]  /*a910*/  HMMA.16816.F32 R232, R4, R28, R232 ;  /* 0x0000001c04e8723c */ /* 0x000fe200000018e8 */
[----:B------:R-:W-:Y:S07]  /*a920*/  LDSM.16.M88.4 R28, [R3+0x8000] ;  /* 0x00800000031c783b */ /* 0x000fee0000000200 */
[C---:B------:R-:W-:Y:S08]  /*a930*/  HMMA.16816.F32 R180, R12.reuse, R44, R104 ;  /* 0x0000002c0cb4723c */ /* 0x040ff00000001868 */
[C---:B-----5:R-:W-:Y:S08]  /*a940*/  HMMA.16816.F32 R64, R12.reuse, R36, R56 ;  /* 0x000000240c40723c */ /* 0x060ff00000001838 */
[----:B------:R-:W-:Y:S01]  /*a950*/  HMMA.16816.F32 R60, R12, R38, R192 ;  /* 0x000000260c3c723c */ /* 0x000fe200000018c0 */
[----:B------:R-:W1:Y:S07]  /*a960*/  LDSM.16.M88.4 R12, [R16+0x4000] ;  /* 0x00400000100c783b */ /* 0x000e6e0000000200 */
[C---:B------:R-:W-:Y:S08]  /*a970*/  HMMA.16816.F32 R248, R4.reuse, R32, R248 ;  /* 0x0000002004f8723c */ /* 0x040ff000000018f8 */
[C---:B------:R-:W-:Y:S01]  /*a980*/  HMMA.16816.F32 R52, R4.reuse, R34, R240 ;  /* 0x000000220434723c */ /* 0x040fe200000018f0 */
[----:B------:R-:W-:Y:S07]  /*a990*/  LDSM.16.M88.4 R32, [R3+0x8c00] ;  /* 0x008c00000320783b */ /* 0x000fee0000000200 */
[----:B------:R-:W-:Y:S01]  /*a9a0*/  HMMA.16816.F32 R204, R4, R20, R204 ;  /* 0x0000001404cc723c */ /* 0x000fe200000018cc */
[----:B------:R4:W5:Y:S04]  /*a9b0*/  LDSM.16.M88.4 R4, [R16+0x5000] ;  /* 0x005000001004783b */ /* 0x0009680000000200 */
[----:B------:R1:W5:Y:S01]  /*a9c0*/  LDSM.16.M88.4 R20, [R3+0x8800] ;  /* 0x008800000314783b */ /* 0x0003620000000200 */
[----:B--2---:R-:W-:Y:S01]  /*a9d0*/  IMAD.SHL.U32 R2, R220, 0x2, RZ ;  /* 0x00000002dc027824 */ /* 0x004fe200078e00ff */
[----:B------:R-:W-:-:S04]  /*a9e0*/  DEPBAR.LE SB0, 0x0 ;  /* 0x000080000000791a */ /* 0x000fc80000000000 */
[C---:B---3--:R-:W-:Y:S08]  /*a9f0*/  HMMA.16816.F32 R56, R8.reuse, R48, R248 ;  /* 0x000000300838723c */ /* 0x048ff000000018f8 */
[C---:B------:R-:W-:Y:S08]  /*aa00*/  HMMA.16816.F32 R52, R8.reuse, R50, R52 ;  /* 0x000000320834723c */ /* 0x040ff00000001834 */
[C---:B------:R-:W-:Y:S08]  /*aa10*/  HMMA.16816.F32 R48, R8.reuse, R44, R232 ;  /* 0x0000002c0830723c */ /* 0x040ff000000018e8 */
[C---:B------:R-:W-:Y:S08]  /*aa20*/  HMMA.16816.F32 R44, R8.reuse, R46, R216 ;  /* 0x0000002e082c723c */ /* 0x040ff000000018d8 */
[C---:B----4-:R-:W-:Y:S08]  /*aa30*/  HMMA.16816.F32 R16, R8.reuse, R40, R212 ;  /* 0x000000280810723c */ /* 0x050ff000000018d4 */
[C---:B------:R-:W-:Y:S08]  /*aa40*/  HMMA.16816.F32 R104, R8.reuse, R36, R204 ;  /* 0x000000240868723c */ /* 0x040ff000000018cc */
[----:B------:R-:W-:Y:S01]  /*aa50*/  HMMA.16816.F32 R40, R8, R42, R208 ;  /* 0x0000002a0828723c */ /* 0x000fe200000018d0 */
[----:B------:R-:W-:-:S07]  /*aa60*/  LOP3.LUT R184, R2, 0x6, RZ, 0xc0, !PT ;  /* 0x0000000602b87812 */ /* 0x000fce00078ec0ff */
[----:B-1----:R-:W-:Y:S01]  /*aa70*/  HMMA.16816.F32 R56, R12, R28, R56 ;  /* 0x0000001c0c38723c */ /* 0x002fe20000001838 */
[----:B------:R-:W-:-:S07]  /*aa80*/  IMAD R3, R247, 0x40, R184 ;  /* 0x00000040f7037824 */ /* 0x000fce00078e02b8 */
[----:B-----5:R-:W-:Y:S08]  /*aa90*/  HMMA.16816.F32 R196, R4, R28, R196 ;  /* 0x0000001c04c4723c */ /* 0x020ff000000018c4 */
[----:B------:R-:W-:Y:S08]  /*aaa0*/  HMMA.16816.F32 R44, R12, R26, R44 ;  /* 0x0000001a0c2c723c */ /* 0x000ff0000000182c */
[----:B------:R-:W-:Y:S01]  /*aab0*/  HMMA.16816.F32 R192, R8, R38, R200 ;  /* 0x0000002608c0723c */ /* 0x000fe200000018c8 */
[----:B------:R-:W-:-:S07]  /*aac0*/  VIADD R8, R222, 0x8 ;  /* 0x00000008de087836 */ /* 0x000fce0000000000 */
[----:B------:R-:W-:Y:S08]  /*aad0*/  HMMA.16816.F32 R48, R12, R24, R48 ;  /* 0x000000180c30723c */ /* 0x000ff00000001830 */
[C---:B------:R-:W-:Y:S08]  /*aae0*/  HMMA.16816.F32 R200, R4.reuse, R20, R108 ;  /* 0x0000001404c8723c */ /* 0x040ff0000000186c */
[----:B------:R-:W-:Y:S01]  /*aaf0*/  HMMA.16816.F32 R180, R4, R24, R180 ;  /* 0x0000001804b4723c */ /* 0x000fe200000018b4 */
[----:B------:R-:W-:-:S07]  /*ab00*/  VIADD R24, R3, 0xffffff40 ;  /* 0xffffff4003187836 */ /* 0x000fce0000000000 */
[----:B------:R-:W-:Y:S01]  /*ab10*/  HMMA.16816.F32 R204, R4, R26, R176 ;  /* 0x0000001a04cc723c */ /* 0x000fe200000018b0 */
[----:B------:R-:W-:-:S07]  /*ab20*/  ISETP.GT.AND P6, PT, R222, R24, PT ;  /* 0x00000018de00720c */ /* 0x000fce0003fc4270 */
[----:B------:R-:W-:Y:S01]  /*ab30*/  HMMA.16816.F32 R108, R4, R32, R64 ;  /* 0x00000020046c723c */ /* 0x000fe20000001840 */
[----:B------:R-:W-:-:S07]  /*ab40*/  ISETP.GT.AND P0, PT, R8, R24, PT ;  /* 0x000000180800720c */ /* 0x000fce0003f04270 */
[C---:B------:R-:W-:Y:S08]  /*ab50*/  HMMA.16816.F32 R188, R4.reuse, R30, R188 ;  /* 0x0000001e04bc723c */ /* 0x040ff000000018bc */
[C---:B------:R-:W-:Y:S08]  /*ab60*/  HMMA.16816.F32 R176, R4.reuse, R22, R100 ;  /* 0x0000001604b0723c */ /* 0x040ff00000001864 */
[----:B------:R-:W-:Y:S01]  /*ab70*/  HMMA.16816.F32 R64, R4, R34, R60 ;  /* 0x000000220440723c */ /* 0x000fe2000000183c */
[----:B------:R-:W-:-:S02]  /*ab80*/  VIADD R6, R222, 0x48 ;  /* 0x00000048de067836 */ /* 0x000fc40000000000 */
[----:B------:R-:W-:-:S05]  /*ab90*/  VIADD R7, R222, 0x40 ;  /* 0x00000040de077836 */ /* 0x000fca0000000000 */
[----:B------:R-:W-:Y:S01]  /*aba0*/  HMMA.16816.F32 R104, R12, R32, R104 ;  /* 0x000000200c68723c */ /* 0x000fe20000001868 */
[----:B------:R-:W-:-:S07]  /*abb0*/  ISETP.GT.AND P4, PT, R6, R24, PT ;  /* 0x000000180600720c */ /* 0x000fce0003f84270 */
[----:B------:R-:W-:Y:S01]  /*abc0*/  HMMA.16816.F32 R40, R12, R22, R40 ;  /* 0x000000160c28723c */ /* 0x000fe20000001828 */
[----:B------:R-:W-:Y:S01]  /*abd0*/  VIADD R23, R3, 0xffffff41 ;  /* 0xffffff4103177836 */ /* 0x000fe20000000000 */
[----:B------:R-:W-:-:S06]  /*abe0*/  FSEL R25, R56, -INF , !P6 ;  /* 0xff80000038197808 */ /* 0x000fcc0007000000 */
[----:B------:R-:W-:Y:S01]  /*abf0*/  HMMA.16816.F32 R52, R12, R30, R52 ;  /* 0x0000001e0c34723c */ /* 0x000fe20000001834 */
[----:B------:R-:W-:Y:S01]  /*ac00*/  ISETP.GT.AND P5, PT, R7, R24, PT ;  /* 0x000000180700720c */ /* 0x000fe20003fa4270 */
[----:B------:R-:W-:Y:S01]  /*ac10*/  VIADD R2, R3, 0xffffff70 ;  /* 0xffffff7003027836 */ /* 0x000fe20000000000 */
[----:B------:R-:W-:-:S05]  /*ac20*/  ISETP.GT.AND P3, PT, R8, R23, PT ;  /* 0x000000170800720c */ /* 0x000fca0003f64270 */
[----:B------:R-:W-:Y:S01]  /*ac30*/  HMMA.16816.F32 R28, R12, R20, R16 ;  /* 0x000000140c1c723c */ /* 0x000fe20000001810 */
[C---:B------:R-:W-:Y:S02]  /*ac40*/  VIADD R18, R3.reuse, 0xffffff58 ;  /* 0xffffff5803127836 */ /* 0x040fe40000000000 */
[C---:B------:R-:W-:Y:S01]  /*ac50*/  VIADD R20, R3.reuse, 0xffffff50 ;  /* 0xffffff5003147836 */ /* 0x040fe20000000000 */
[----:B------:R-:W-:Y:S01]  /*ac60*/  FSEL R56, R198, -INF , !P4 ;  /* 0xff800000c6387808 */ /* 0x000fe20006000000 */
[C---:B------:R-:W-:Y:S01]  /*ac70*/  VIADD R19, R3.reuse, 0xffffff51 ;  /* 0xffffff5103137836 */ /* 0x040fe20000000000 */
[----:B------:R-:W-:Y:S01]  /*ac80*/  FSEL R26, R58, -INF , !P0 ;  /* 0xff8000003a1a7808 */ /* 0x000fe20004000000 */
[C---:B------:R-:W-:Y:S01]  /*ac90*/  VIADD R17, R3.reuse, 0xffffff59 ;  /* 0xffffff5903117836 */ /* 0x040fe20000000000 */
[C---:B------:R-:W-:Y:S01]  /*aca0*/  ISETP.GT.AND P4, PT, R8.reuse, R18, PT ;  /* 0x000000120800720c */ /* 0x040fe20003f84270 */
[C---:B------:R-:W-:Y:S01]  /*acb0*/  VIADD R10, R3.reuse, 0xffffff68 ;  /* 0xffffff68030a7836 */ /* 0x040fe20000000000 */
[----:B------:R-:W-:Y:S01]  /*acc0*/  ISETP.GT.AND P0, PT, R8, R20, PT ;  /* 0x000000140800720c */ /* 0x000fe20003f04270 */
[C---:B------:R-:W-:Y:S01]  /*acd0*/  VIADD R22, R3.reuse, 0xffffff48 ;  /* 0xffffff4803167836 */ /* 0x040fe20000000000 */
[----:B------:R-:W-:Y:S01]  /*ace0*/  FSEL R36, R196, -INF , !P5 ;  /* 0xff800000c4247808 */ /* 0x000fe20006800000 */
[----:B------:R-:W-:Y:S01]  /*acf0*/  VIADD R9, R3, 0xffffff69 ;  /* 0xffffff6903097836 */ /* 0x000fe20000000000 */
[----:B------:R-:W-:Y:S01]  /*ad00*/  FSEL R59, R59, -INF , !P3 ;  /* 0xff8000003b3b7808 */ /* 0x000fe20005800000 */
[C---:B------:R-:W-:Y:S01]  /*ad10*/  VIADD R5, R3.reuse, 0xffffff71 ;  /* 0xffffff7103057836 */ /* 0x040fe20000000000 */
[C---:B------:R-:W-:Y:S01]  /*ad20*/  ISETP.GT.AND P5, PT, R8.reuse, R19, PT ;  /* 0x000000130800720c */ /* 0x040fe20003fa4270 */
[----:B------:R-:W-:Y:S01]  /*ad30*/  VIADD R21, R3, 0xffffff49 ;  /* 0xffffff4903157836 */ /* 0x000fe20000000000 */
[----:B------:R-:W-:-:S02]  /*ad40*/  ISETP.GT.AND P3, PT, R8, R17, PT ;  /* 0x000000110800720c */ /* 0x000fc40003f64270 */
[----:B------:R-:W-:Y:S02]  /*ad50*/  FSEL R196, R46, -INF , !P4 ;  /* 0xff8000002ec47808 */ /* 0x000fe40006000000 */
[----:B------:R-:W-:Y:S02]  /*ad60*/  FSEL R103, R50, -INF , !P0 ;  /* 0xff80000032677808 */ /* 0x000fe40004000000 */
[C---:B------:R-:W-:Y:S01]  /*ad70*/  ISETP.GT.AND P4, PT, R8.reuse, R2, PT ;  /* 0x000000020800720c */ /* 0x040fe20003f84270 */
[----:B------:R1:W-:Y:S01]  /*ad80*/  STL [R1+0x18], R184 ;  /* 0x000018b801007387 */ /* 0x0003e20000100800 */
[C---:B------:R-:W-:Y:S01]  /*ad90*/  ISETP.GT.AND P0, PT, R8.reuse, R10, PT ;  /* 0x0000000a0800720c */ /* 0x040fe20003f04270 */
[----:B------:R-:W-:Y:S01]  /*ada0*/  VIADD R16, R3, 0xffffff60 ;  /* 0xffffff6003107836 */ /* 0x000fe20000000000 */
[----:B------:R-:W-:Y:S02]  /*adb0*/  ISETP.GT.AND P1, PT, R8, R22, PT ;  /* 0x000000160800720c */ /* 0x000fe40003f24270 */
[----:B------:R-:W-:-:S02]  /*adc0*/  FSEL R198, R47, -INF , !P3 ;  /* 0xff8000002fc67808 */ /* 0x000fc40005800000 */
[----:B------:R-:W-:Y:S02]  /*add0*/  ISETP.GT.AND P3, PT, R8, R5, PT ;  /* 0x000000050800720c */ /* 0x000fe40003f64270 */
[----:B------:R-:W-:Y:S02]  /*ade0*/  FSEL R63, R106, -INF , !P4 ;  /* 0xff8000006a3f7808 */ /* 0x000fe40006000000 */
[----:B------:R-:W-:Y:S02]  /*adf0*/  FSEL R187, R42, -INF , !P0 ;  /* 0xff8000002abb7808 */ /* 0x000fe40004000000 */
[C---:B------:R-:W-:Y:S02]  /*ae00*/  ISETP.GT.AND P4, PT, R7.reuse, R21, PT ;  /* 0x000000150700720c */ /* 0x040fe40003f84270 */
[----:B------:R-:W-:Y:S02]  /*ae10*/  ISETP.GT.AND P0, PT, R7, R23, PT ;  /* 0x000000170700720c */ /* 0x000fe40003f04270 */
[----:B------:R-:W-:Y:S01]  /*ae20*/  FSEL R54, R54, -INF , !P1 ;  /* 0xff80000036367808 */ /* 0x000fe20004800000 */
[----:B------:R-:W-:Y:S01]  /*ae30*/  VIADD R11, R3, 0xffffff61 ;  /* 0xffffff61030b7836 */ /* 0x000fe20000000000 */
[----:B------:R-:W-:-:S02]  /*ae40*/  ISETP.GT.AND P1, PT, R8, R16, PT ;  /* 0x000000100800720c */ /* 0x000fc40003f24270 */
[----:B-1----:R-:W-:Y:S02]  /*ae50*/  FSEL R184, R51, -INF , !P5 ;  /* 0xff80000033b87808 */ /* 0x002fe40006800000 */
[C---:B------:R-:W-:Y:S01]  /*ae60*/  ISETP.GT.AND P5, PT, R8.reuse, R9, PT ;  /* 0x000000090800720c */ /* 0x040fe20003fa4270 */
[----:B------:R-:W-:Y:S01]  /*ae70*/  HMMA.16816.F32 R32, R12, R34, R192 ;  /* 0x000000220c20723c */ /* 0x000fe200000018c0 */
[----:B------:R-:W-:Y:S02]  /*ae80*/  FSEL R100, R107, -INF , !P3 ;  /* 0xff8000006b647808 */ /* 0x000fe40005800000 */
[----:B------:R-:W-:Y:S02]  /*ae90*/  FSEL R50, R43, -INF , !P5 ;  /* 0xff8000002b327808 */ /* 0x000fe40006800000 */
[----:B------:R-:W-:Y:S02]  /*aea0*/  ISETP.GT.AND P6, PT, R8, R21, PT ;  /* 0x000000150800720c */ /* 0x000fe40003fc4270 */
[C---:B------:R-:W-:Y:S01]  /*aeb0*/  ISETP.GT.AND P5, PT, R7.reuse, R22, PT ;  /* 0x000000160700720c */ /* 0x040fe20003fa4270 */
[----:B------:R-:W-:Y:S01]  /*aec0*/  BAR.SYNC.DEFER_BLOCKING 0x0 ;  /* 0x0000000000007b1d */ /* 0x000fe20000010000 */
[----:B------:R-:W-:-:S02]  /*aed0*/  ISETP.GT.AND P3, PT, R7, R20, PT ;  /* 0x000000140700720c */ /* 0x000fc40003f64270 */
[----:B------:R-:W-:Y:S02]  /*aee0*/  FSEL R46, R189, -INF , !P4 ;  /* 0xff800000bd2e7808 */ /* 0x000fe40006000000 */
[----:B------:R-:W-:Y:S02]  /*aef0*/  FSEL R14, R197, -INF , !P0 ;  /* 0xff800000c50e7808 */ /* 0x000fe40004000000 */
[C---:B------:R-:W-:Y:S02]  /*af00*/  ISETP.GT.AND P4, PT, R7.reuse, R17, PT ;  /* 0x000000110700720c */ /* 0x040fe40003f84270 */
[----:B------:R-:W-:Y:S02]  /*af10*/  ISETP.GT.AND P0, PT, R7, R19, PT ;  /* 0x000000130700720c */ /* 0x000fe40003f04270 */
[----:B------:R-:W-:Y:S02]  /*af20*/  FSEL R208, R30, -INF , !P1 ;  /* 0xff8000001ed07808 */ /* 0x000fe40004800000 */
[----:B------:R-:W-:-:S02]  /*af30*/  FSEL R102, R55, -INF , !P6 ;  /* 0xff80000037667808 */ /* 0x000fc40007000000 */
[----:B------:R-:W-:Y:S02]  /*af40*/  FSEL R30, R188, -INF , !P5 ;  /* 0xff800000bc1e7808 */ /* 0x000fe40006800000 */
[----:B------:R-:W-:Y:S01]  /*af50*/  FSEL R47, R180, -INF , !P3 ;  /* 0xff800000b42f7808 */ /* 0x000fe20005800000 */
[----:B------:R-:W-:Y:S01]  /*af60*/  VIADD R4, R3, 0xffffff78 ;  /* 0xffffff7803047836 */ /* 0x000fe20000000000 */
[----:B------:R-:W-:Y:S02]  /*af70*/  ISETP.GT.AND P6, PT, R8, R11, PT ;  /* 0x0000000b0800720c */ /* 0x000fe40003fc4270 */
[C---:B------:R-:W-:Y:S02]  /*af80*/  ISETP.GT.AND P5, PT, R7.reuse, R18, PT ;  /* 0x000000120700720c */ /* 0x040fe40003fa4270 */
[----:B------:R-:W-:Y:S02]  /*af90*/  ISETP.GT.AND P3, PT, R7, R16, PT ;  /* 0x000000100700720c */ /* 0x000fe40003f64270 */
[----:B------:R-:W-:-:S02]  /*afa0*/  FSEL R58, R205, -INF , !P4 ;  /* 0xff800000cd3a7808 */ /* 0x000fc40006000000 */
[----:B------:R-:W-:Y:S02]  /*afb0*/  FSEL R51, R181, -INF , !P0 ;  /* 0xff800000b5337808 */ /* 0x000fe40004000000 */
[C---:B------:R-:W-:Y:S02]  /*afc0*/  ISETP.GT.AND P4, PT, R7.reuse, R9, PT ;  /* 0x000000090700720c */ /* 0x040fe40003f84270 */
[----:B------:R-:W-:Y:S01]  /*afd0*/  ISETP.GT.AND P0, PT, R7, R11, PT ;  /* 0x0000000b0700720c */ /* 0x000fe20003f04270 */
[----:B------:R-:W-:Y:S01]  /*afe0*/  VIADD R3, R3, 0xffffff79 ;  /* 0xffffff7903037836 */ /* 0x000fe20000000000 */
[----:B------:R-:W-:Y:S02]  /*aff0*/  FSEL R209, R31, -INF , !P6 ;  /* 0xff8000001fd17808 */ /* 0x000fe40007000000 */
[----:B------:R-:W-:Y:S02]  /*b000*/  FSEL R55, R204, -INF , !P5 ;  /* 0xff800000cc377808 */ /* 0x000fe40006800000 */
[----:B------:R-:W-:-:S02]  /*b010*/  FSEL R60, R200, -INF , !P3 ;  /* 0xff800000c83c7808 */ /* 0x000fc40005800000 */
[C---:B------:R-:W-:Y:S02]  /*b020*/  ISETP.GT.AND P5, PT, R7.reuse, R10, PT ;  /* 0x0000000a0700720c */ /* 0x040fe40003fa4270 */
[----:B------:R-:W-:Y:S02]  /*b030*/  ISETP.GT.AND P3, PT, R7, R2, PT ;  /* 0x000000020700720c */ /* 0x000fe40003f64270 */
[----:B------:R-:W-:Y:S02]  /*b040*/  FSEL R31, R177, -INF , !P4 ;  /* 0xff800000b11f7808 */ /* 0x000fe40006000000 */
[----:B------:R-:W-:Y:S02]  /*b050*/  FSEL R61, R201, -INF , !P0 ;  /* 0xff800000c93d7808 */ /* 0x000fe40004000000 */
[C---:B------:R-:W-:Y:S02]  /*b060*/  ISETP.GT.AND P4, PT, R7.reuse, R4, PT ;  /* 0x000000040700720c */ /* 0x040fe40003f84270 */
[----:B------:R-:W-:-:S02]  /*b070*/  ISETP.GT.AND P0, PT, R7, R5, PT ;  /* 0x000000050700720c */ /* 0x000fc40003f04270 */
[----:B------:R-:W-:Y:S02]  /*b080*/  FSEL R101, R176, -INF , !P5 ;  /* 0xff800000b0657808 */ /* 0x000fe40006800000 */
[----:B------:R-:W-:Y:S02]  /*b090*/  FSEL R37, R108, -INF , !P3 ;  /* 0xff8000006c257808 */ /* 0x000fe40005800000 */
[----:B------:R-:W-:Y:S02]  /*b0a0*/  ISETP.GT.AND P5, PT, R222, R23, PT ;  /* 0x00000017de00720c */ /* 0x000fe40003fa4270 */
[-C--:B------:R-:W-:Y:S02]  /*b0b0*/  ISETP.GT.AND P3, PT, R7, R3.reuse, PT ;  /* 0x000000030700720c */ /* 0x080fe40003f64270 */
[----:B------:R-:W-:Y:S02]  /*b0c0*/  FSEL R39, R64, -INF , !P4 ;  /* 0xff80000040277808 */ /* 0x000fe40006000000 */
[----:B------:R-:W-:-:S02]  /*b0d0*/  ISETP.GT.AND P6, PT, R8, R3, PT ;  /* 0x000000030800720c */ /* 0x000fc40003fc4270 */
[----:B------:R-:W-:Y:S02]  /*b0e0*/  FSEL R38, R109, -INF , !P0 ;  /* 0xff8000006d267808 */ /* 0x000fe40004000000 */
[C---:B------:R-:W-:Y:S02]  /*b0f0*/  ISETP.GE.AND P4, PT, R24.reuse, R225, PT ;  /* 0x000000e11800720c */ /* 0x040fe40003f86270 */
[----:B------:R-:W-:Y:S02]  /*b100*/  ISETP.GE.AND P0, PT, R24, R223, PT ;  /* 0x000000df1800720c */ /* 0x000fe40003f06270 */
[----:B------:R-:W-:Y:S02]  /*b110*/  ISETP.GT.AND P1, PT, R8, R4, PT ;  /* 0x000000040800720c */ /* 0x000fe40003f24270 */
[----:B------:R-:W-:Y:S02]  /*b120*/  FSEL R8, R57, -INF , !P5 ;  /* 0xff80000039087808 */ /* 0x000fe40006800000 */
[----:B------:R-:W-:-:S02]  /*b130*/  FSEL R42, R65, -INF , !P3 ;  /* 0xff800000412a7808 */ /* 0x000fc40005800000 */
[----:B------:R-:W-:Y:S02]  /*b140*/  ISETP.GT.AND P3, PT, R6, R23, PT ;  /* 0x000000170600720c */ /* 0x000fe40003f64270 */
[----:B------:R-:W-:Y:S02]  /*b150*/  FSEL R57, R35, -INF , !P6 ;  /* 0xff80000023397808 */ /* 0x000fe40007000000 */
[----:B------:R-:W-:Y:S02]  /*b160*/  FSEL R43, R26, -INF , !P4 ;  /* 0xff8000001a2b7808 */ /* 0x000fe40006000000 */
[----:B------:R-:W-:Y:S02]  /*b170*/  FSEL R27, R25, -INF , !P0 ;  /* 0xff800000191b7808 */ /* 0x000fe40004000000 */
[-C--:B------:R-:W-:Y:S02]  /*b180*/  ISETP.GT.AND P4, PT, R222, R22.reuse, PT ;  /* 0x00000016de00720c */ /* 0x080fe40003f84270 */
[----:B------:R-:W-:-:S02]  /*b190*/  ISETP.GT.AND P6, PT, R6, R22, PT ;  /* 0x000000160600720c */ /* 0x000fc40003fc4270 */
[----:B------:R-:W-:Y:S02]  /*b1a0*/  FSEL R62, R34, -INF , !P1 ;  /* 0xff800000223e7808 */ /* 0x000fe40004800000 */
[C---:B------:R-:W-:Y:S02]  /*b1b0*/  ISETP.GE.AND P5, PT, R24.reuse, R224, PT ;  /* 0x000000e01800720c */ /* 0x040fe40003fa6270 */
[----:B------:R-:W-:Y:S02]  /*b1c0*/  ISETP.GE.AND P0, PT, R23, R225, PT ;  /* 0x000000e11700720c */ /* 0x000fe40003f06270 */
[----:B------:R-:W-:Y:S02]  /*b1d0*/  ISETP.GE.AND P1, PT, R24, R226, PT ;  /* 0x000000e21800720c */ /* 0x000fe40003f26270 */
[----:B------:R-:W-:Y:S02]  /*b1e0*/  FSEL R13, R199, -INF , !P3 ;  /* 0xff800000c70d7808 */ /* 0x000fe40005800000 */
[----:B------:R-:W-:-:S02]  /*b1f0*/  ISETP.GE.AND P3, PT, R23, R223, PT ;  /* 0x000000df1700720c */ /* 0x000fc40003f66270 */
[----:B------:R-:W-:Y:S02]  /*b200*/  FSEL R7, R52, -INF , !P4 ;  /* 0xff80000034077808 */ /* 0x000fe40006000000 */
[----:B------:R-:W-:Y:S02]  /*b210*/  FSEL R24, R190, -INF , !P6 ;  /* 0xff800000be187808 */ /* 0x000fe40007000000 */
[----:B------:R-:W-:Y:S02]  /*b220*/  FSEL R15, R36, -INF , !P5 ;  /* 0xff800000240f7808 */ /* 0x000fe40006800000 */
[C---:B------:R-:W-:Y:S02]  /*b230*/  ISETP.GE.AND P4, PT, R23.reuse, R224, PT ;  /* 0x000000e01700720c */ /* 0x040fe40003f86270 */
[----:B------:R-:W-:Y:S02]  /*b240*/  ISETP.GE.AND P6, PT, R23, R226, PT ;  /* 0x000000e21700720c */ /* 0x000fe40003fc6270 */
[----:B------:R-:W-:-:S02]  /*b250*/  FSEL R52, R59, -INF , !P0 ;  /* 0xff8000003b347808 */ /* 0x000fc40004000000 */
[-C--:B------:R-:W-:Y:S02]  /*b260*/  ISETP.GT.AND P5, PT, R222, R21.reuse, PT ;  /* 0x00000015de00720c */ /* 0x080fe40003fa4270 */
[----:B------:R-:W-:Y:S02]  /*b270*/  FSEL R23, R56, -INF , !P1 ;  /* 0xff80000038177808 */ /* 0x000fe40004800000 */
[----:B------:R-:W-:Y:S02]  /*b280*/  ISETP.GT.AND P0, PT, R6, R21, PT ;  /* 0x000000150600720c */ /* 0x000fe40003f04270 */
[----:B------:R-:W-:Y:S02]  /*b290*/  ISETP.GE.AND P1, PT, R22, R223, PT ;  /* 0x000000df1600720c */ /* 0x000fe40003f26270 */
[----:B------:R-:W-:Y:S02]  /*b2a0*/  FSEL R34, R8, -INF , !P3 ;  /* 0xff80000008227808 */ /* 0x000fe40005800000 */
[----:B------:R-:W-:-:S02]  /*b2b0*/  ISETP.GE.AND P3, PT, R22, R225, PT ;  /* 0x000000e11600720c */ /* 0x000fc40003f66270 */
[----:B------:R-:W-:Y:S02]  /*b2c0*/  FSEL R12, R53, -INF , !P5 ;  /* 0xff800000350c7808 */ /* 0x000fe40006800000 */
[----:B------:R-:W-:Y:S02]  /*b2d0*/  FSEL R26, R191, -INF , !P0 ;  /* 0xff800000bf1a7808 */ /* 0x000fe40004000000 */
[----:B------:R-:W-:Y:S02]  /*b2e0*/  ISETP.GE.AND P5, PT, R22, R224, PT ;  /* 0x000000e01600720c */ /* 0x000fe40003fa6270 */
[----:B------:R-:W-:Y:S02]  /*b2f0*/  ISETP.GE.AND P0, PT, R21, R223, PT ;  /* 0x000000df1500720c */ /* 0x000fe40003f06270 */
[----:B------:R-:W-:Y:S02]  /*b300*/  FSEL R35, R7, -INF , !P1 ;  /* 0xff80000007237808 */ /* 0x000fe40004800000 */
[----:B------:R-:W-:-:S02]  /*b310*/  FSEL R14, R14, -INF , !P4 ;  /* 0xff8000000e0e7808 */ /* 0x000fc40006000000 */
[----:B------:R-:W-:Y:S02]  /*b320*/  ISETP.GE.AND P1, PT, R21, R225, PT ;  /* 0x000000e11500720c */ /* 0x000fe40003f26270 */
[----:B------:R-:W-:Y:S02]  /*b330*/  ISETP.GE.AND P4, PT, R22, R226, PT ;  /* 0x000000e21600720c */ /* 0x000fe40003f86270 */
[----:B------:R-:W-:Y:S02]  /*b340*/  FSEL R54, R54, -INF , !P3 ;  /* 0xff80000036367808 */ /* 0x000fe40005800000 */
[----:B------:R-:W-:Y:S02]  /*b350*/  FSEL R22, R13, -INF , !P6 ;  /* 0xff8000000d167808 */ /* 0x000fe40007000000 */
[----:B------:R-:W-:Y:S02]  /*b360*/  ISETP.GT.AND P3, PT, R222, R20, PT ;  /* 0x00000014de00720c */ /* 0x000fe40003f64270 */
[----:B------:R-:W-:-:S02]  /*b370*/  FSEL R13, R30, -INF , !P5 ;  /* 0xff8000001e0d7808 */ /* 0x000fc40006800000 */
[----:B------:R-:W-:Y:S02]  /*b380*/  FSEL R36, R12, -INF , !P0 ;  /* 0xff8000000c247808 */ /* 0x000fe40004000000 */
[----:B------:R-:W-:Y:S02]  /*b390*/  ISETP.GT.AND P6, PT, R6, R20, PT ;  /* 0x000000140600720c */ /* 0x000fe40003fc4270 */
[----:B------:R-:W-:Y:S02]  /*b3a0*/  ISETP.GT.AND P5, PT, R222, R19, PT ;  /* 0x00000013de00720c */ /* 0x000fe40003fa4270 */
[----:B------:R-:W-:Y:S02]  /*b3b0*/  ISETP.GE.AND P0, PT, R20, R225, PT ;  /* 0x000000e11400720c */ /* 0x000fe40003f06270 */
[----:B------:R-:W-:Y:S02]  /*b3c0*/  FSEL R53, R102, -INF , !P1 ;  /* 0xff80000066357808 */ /* 0x000fe40004800000 */
[----:B------:R-:W-:-:S02]  /*b3d0*/  FSEL R24, R24, -INF , !P4 ;  /* 0xff80000018187808 */ /* 0x000fc40006000000 */
[----:B------:R-:W-:Y:S02]  /*b3e0*/  ISETP.GT.AND P1, PT, R6, R19, PT ;  /* 0x000000130600720c */ /* 0x000fe40003f24270 */
[----:B------:R-:W-:Y:S02]  /*b3f0*/  FSEL R7, R48, -INF , !P3 ;  /* 0xff80000030077808 */ /* 0x000fe40005800000 */
[----:B------:R-:W-:Y:S02]  /*b400*/  ISETP.GE.AND P4, PT, R20, R223, PT ;  /* 0x000000df1400720c */ /* 0x000fe40003f86270 */
[----:B------:R-:W-:Y:S02]  /*b410*/  ISETP.GE.AND P3, PT, R21, R224, PT ;  /* 0x000000e01500720c */ /* 0x000fe40003f66270 */
[----:B------:R-:W-:Y:S02]  /*b420*/  FSEL R30, R182, -INF , !P6 ;  /* 0xff800000b61e7808 */ /* 0x000fe40007000000 */
[----:B------:R-:W-:-:S02]  /*b430*/  FSEL R8, R49, -INF , !P5 ;  /* 0xff80000031087808 */ /* 0x000fc40006800000 */
[----:B------:R-:W-:Y:S02]  /*b440*/  FSEL R212, R103, -INF , !P0 ;  /* 0xff80000067d47808 */ /* 0x000fe40004000000 */
[----:B------:R-:W-:Y:S02]  /*b450*/  ISETP.GE.AND P6, PT, R21, R226, PT ;  /* 0x000000e21500720c */ /* 0x000fe40003fc6270 */
[----:B------:R-:W-:Y:S02]  /*b460*/  ISETP.GE.AND P5, PT, R20, R224, PT ;  /* 0x000000e01400720c */ /* 0x000fe40003fa6270 */
[----:B------:R-:W-:Y:S02]  /*b470*/  FSEL R25, R183, -INF , !P1 ;  /* 0xff800000b7197808 */ /* 0x000fe40004800000 */
[----:B------:R-:W-:Y:S02]  /*b480*/  ISETP.GT.AND P0, PT, R222, R18, PT ;  /* 0x00000012de00720c */ /* 0x000fe40003f04270 */
[----:B------:R-:W-:-:S02]  /*b490*/  ISETP.GE.AND P1, PT, R19, R223, PT ;  /* 0x000000df1300720c */ /* 0x000fc40003f26270 */
[----:B------:R-:W-:Y:S02]  /*b4a0*/  FSEL R211, R7, -INF , !P4 ;  /* 0xff80000007d37808 */ /* 0x000fe40006000000 */
[----:B------:R-:W-:Y:S02]  /*b4b0*/  FSEL R21, R46, -INF , !P3 ;  /* 0xff8000002e157808 */ /* 0x000fe40005800000 */
[----:B------:R-:W-:Y:S02]  /*b4c0*/  ISETP.GE.AND P4, PT, R19, R225, PT ;  /* 0x000000e11300720c */ /* 0x000fe40003f86270 */
[----:B------:R-:W-:Y:S02]  /*b4d0*/  ISETP.GE.AND P3, PT, R20, R226, PT ;  /* 0x000000e21400720c */ /* 0x000fe40003f66270 */
[----:B------:R-:W-:Y:S02]  /*b4e0*/  FSEL R20, R26, -INF , !P6 ;  /* 0xff8000001a147808 */ /* 0x000fe40007000000 */
[----:B------:R-:W-:-:S02]  /*b4f0*/  FSEL R109, R47, -INF , !P5 ;  /* 0xff8000002f6d7808 */ /* 0x000fc40006800000 */
[----:B------:R-:W-:Y:S02]  /*b500*/  FSEL R7, R44, -INF , !P0 ;  /* 0xff8000002c077808 */ /* 0x000fe40004000000 */
[----:B------:R-:W-:Y:S02]  /*b510*/  ISETP.GT.AND P6, PT, R6, R18, PT ;  /* 0x000000120600720c */ /* 0x000fe40003fc4270 */
[----:B------:R-:W-:Y:S02]  /*b520*/  ISETP.GT.AND P5, PT, R222, R17, PT ;  /* 0x00000011de00720c */ /* 0x000fe40003fa4270 */
[----:B------:R-:W-:Y:S02]  /*b530*/  ISETP.GE.AND P0, PT, R19, R224, PT ;  /* 0x000000e01300720c */ /* 0x000fe40003f06270 */
[----:B------:R-:W-:Y:S02]  /*b540*/  FSEL R205, R8, -INF , !P1 ;  /* 0xff80000008cd7808 */ /* 0x000fe40004800000 */
[----:B------:R-:W-:-:S02]  /*b550*/  ISETP.GE.AND P1, PT, R18, R225, PT ;  /* 0x000000e11200720c */ /* 0x000fc40003f26270 */
[----:B------:R-:W-:Y:S02]  /*b560*/  FSEL R210, R184, -INF , !P4 ;  /* 0xff800000b8d27808 */ /* 0x000fe40006000000 */
[----:B------:R-:W-:Y:S02]  /*b570*/  ISETP.GT.AND P4, PT, R6, R17, PT ;  /* 0x000000110600720c */ /* 0x000fe40003f84270 */
[----:B------:R-:W-:Y:S02]  /*b580*/  FSEL R26, R206, -INF , !P6 ;  /* 0xff800000ce1a7808 */ /* 0x000fe40007000000 */
[----:B------:R-:W-:Y:S02]  /*b590*/  FSEL R12, R45, -INF , !P5 ;  /* 0xff8000002d0c7808 */ /* 0x000fe40006800000 */
[----:B------:R-:W-:Y:S02]  /*b5a0*/  FSEL R176, R30, -INF , !P3 ;  /* 0xff8000001eb07808 */ /* 0x000fe40005800000 */
[----:B------:R-:W-:-:S02]  /*b5b0*/  FSEL R107, R51, -INF , !P0 ;  /* 0xff800000336b7808 */ /* 0x000fc40004000000 */
[C---:B------:R-:W-:Y:S02]  /*b5c0*/  ISETP.GE.AND P3, PT, R18.reuse, R223, PT ;  /* 0x000000df1200720c */ /* 0x040fe40003f66270 */
[C---:B------:R-:W-:Y:S02]  /*b5d0*/  ISETP.GE.AND P5, PT, R18.reuse, R224, PT ;  /* 0x000000e01200720c */ /* 0x040fe40003fa6270 */
[----:B------:R-:W-:Y:S02]  /*b5e0*/  ISETP.GE.AND P0, PT, R18, R226, PT ;  /* 0x000000e21200720c */ /* 0x000fe40003f06270 */
[----:B------:R-:W-:Y:S02]  /*b5f0*/  FSEL R206, R196, -INF , !P1 ;  /* 0xff800000c4ce7808 */ /* 0x000fe40004800000 */
[----:B------:R-:W-:Y:S02]  /*b600*/  FSEL R18, R207, -INF , !P4 ;  /* 0xff800000cf127808 */ /* 0x000fe40006000000 */
[----:B------:R-:W-:-:S02]  /*b610*/  ISETP.GT.AND P1, PT, R222, R16, PT ;  /* 0x00000010de00720c */ /* 0x000fc40003f24270 */
[----:B------:R-:W-:Y:S02]  /*b620*/  ISETP.GE.AND P6, PT, R19, R226, PT ;  /* 0x000000e21300720c */ /* 0x000fe40003fc6270 */
[----:B------:R-:W-:Y:S02]  /*b630*/  ISETP.GE.AND P4, PT, R17, R223, PT ;  /* 0x000000df1100720c */ /* 0x000fe40003f86270 */
[----:B------:R-:W-:Y:S02]  /*b640*/  FSEL R183, R7, -INF , !P3 ;  /* 0xff80000007b77808 */ /* 0x000fe40005800000 */
[----:B------:R-:W-:Y:S02]  /*b650*/  FSEL R7, R28, -INF , !P1 ;  /* 0xff8000001c077808 */ /* 0x000fe40004800000 */
[----:B------:R-:W-:Y:S02]  /*b660*/  FSEL R180, R25, -INF , !P6 ;  /* 0xff80000019b47808 */ /* 0x000fe40007000000 */
[----:B------:R-:W-:-:S02]  /*b670*/  ISETP.GE.AND P1, PT, R17, R224, PT ;  /* 0x000000e01100720c */ /* 0x000fc40003f26270 */
[----:B------:R-:W-:Y:S02]  /*b680*/  FSEL R182, R12, -INF , !P4 ;  /* 0xff8000000cb67808 */ /* 0x000fe40006000000 */
[----:B------:R-:W-:Y:S02]  /*b690*/  ISETP.GT.AND P6, PT, R6, R16, PT ;  /* 0x000000100600720c */ /* 0x000fe40003fc4270 */
[----:B------:R-:W-:Y:S02]  /*b6a0*/  ISETP.GE.AND P4, PT, R16, R225, PT ;  /* 0x000000e11000720c */ /* 0x000fe40003f86270 */
[----:B------:R-:W-:Y:S02]  /*b6b0*/  FSEL R181, R26, -INF , !P0 ;  /* 0xff8000001ab57808 */ /* 0x000fe40004000000 */
[----:B------:R-:W-:Y:S02]  /*b6c0*/  FSEL R106, R58, -INF , !P1 ;  /* 0xff8000003a6a7808 */ /* 0x000fe40004800000 */
[----:B------:R-:W-:-:S02]  /*b6d0*/  FSEL R19, R202, -INF , !P6 ;  /* 0xff800000ca137808 */ /* 0x000fc40007000000 */
[C---:B------:R-:W-:Y:S02]  /*b6e0*/  ISETP.GE.AND P0, PT, R16.reuse, R223, PT ;  /* 0x000000df1000720c */ /* 0x040fe40003f06270 */
[----:B------:R-:W-:Y:S02]  /*b6f0*/  ISETP.GE.AND P1, PT, R16, R226, PT ;  /* 0x000000e21000720c */ /* 0x000fe40003f26270 */
[----:B------:R-:W-:Y:S02]  /*b700*/  FSEL R232, R208, -INF , !P4 ;  /* 0xff800000d0e87808 */ /* 0x000fe40006000000 */
[----:B------:R-:W-:Y:S02]  /*b710*/  ISETP.GT.AND P4, PT, R222, R10, PT ;  /* 0x0000000ade00720c */ /* 0x000fe40003f84270 */
[----:B------:R-:W-:Y:S02]  /*b720*/  FSEL R219, R7, -INF , !P0 ;  /* 0xff80000007db7808 */ /* 0x000fe40004000000 */
[----:B------:R-:W-:-:S02]  /*b730*/  FSEL R214, R19, -INF , !P1 ;  /* 0xff80000013d67808 */ /* 0x000fc40004800000 */
[----:B------:R-:W-:Y:S02]  /*b740*/  ISETP.GE.AND P3, PT, R17, R225, PT ;  /* 0x000000e11100720c */ /* 0x000fe40003f66270 */
[----:B------:R-:W-:Y:S02]  /*b750*/  FSEL R7, R40, -INF , !P4 ;  /* 0xff80000028077808 */ /* 0x000fe40006000000 */
[----:B------:R-:W-:Y:S01]  /*b760*/  ISETP.GE.AND P1, PT, R10, R223, PT ;  /* 0x000000df0a00720c */ /* 0x000fe20003f26270 */
[----:B------:R-:W-:Y:S01]  /*b770*/  IMAD.MOV.U32 R246, RZ, RZ, R231 ;  /* 0x000000fffff67224 */ /* 0x000fe200078e00e7 */
[----:B------:R-:W-:Y:S02]  /*b780*/  FSEL R108, R55, -INF , !P5 ;  /* 0xff800000376c7808 */ /* 0x000fe40006800000 */
[----:B------:R-:W-:Y:S02]  /*b790*/  ISETP.GE.AND P6, PT, R17, R226, PT ;  /* 0x000000e21100720c */ /* 0x000fe40003fc6270 */
[----:B------:R-:W-:-:S02]  /*b7a0*/  FSEL R204, R198, -INF , !P3 ;  /* 0xff800000c6cc7808 */ /* 0x000fc40005800000 */
[----:B------:R-:W-:Y:S02]  /*b7b0*/  FSEL R216, R7, -INF , !P1 ;  /* 0xff80000007d87808 */ /* 0x000fe40004800000 */
[----:B------:R-:W-:Y:S02]  /*b7c0*/  ISETP.GT.AND P5, PT, R222, R11, PT ;  /* 0x0000000bde00720c */ /* 0x000fe40003fa4270 */
[----:B------:R-:W-:Y:S02]  /*b7d0*/  ISETP.GE.AND P3, PT, R16, R224, PT ;  /* 0x000000e01000720c */ /* 0x000fe40003f66270 */
[----:B------:R-:W-:Y:S02]  /*b7e0*/  ISETP.GT.AND P1, PT, R6, R5, PT ;  /* 0x000000050600720c */ /* 0x000fe40003f24270 */
[----:B------:R-:W-:Y:S02]  /*b7f0*/  ISETP.GE.AND P0, PT, R11, R225, PT ;  /* 0x000000e10b00720c */ /* 0x000fe40003f06270 */
[----:B------:R-:W-:-:S02]  /*b800*/  FSEL R177, R18, -INF , !P6 ;  /* 0xff80000012b17808 */ /* 0x000fc40007000000 */
[----:B------:R-:W-:Y:S02]  /*b810*/  FSEL R8, R29, -INF , !P5 ;  /* 0xff8000001d087808 */ /* 0x000fe40006800000 */
[----:B------:R-:W-:Y:S02]  /*b820*/  FSEL R208, R60, -INF , !P3 ;  /* 0xff8000003cd07808 */ /* 0x000fe40005800000 */
[----:B------:R-:W-:Y:S02]  /*b830*/  FSEL R18, R111, -INF , !P1 ;  /* 0xff8000006f127808 */ /* 0x000fe40004800000 */
[C---:B------:R-:W-:Y:S02]  /*b840*/  ISETP.GT.AND P5, PT, R6.reuse, R11, PT ;  /* 0x0000000b0600720c */ /* 0x040fe40003fa4270 */
[----:B------:R-:W-:Y:S02]  /*b850*/  ISETP.GT.AND P3, PT, R6, R10, PT ;  /* 0x0000000a0600720c */ /* 0x000fe40003f64270 */
[----:B------:R-:W-:-:S02]  /*b860*/  FSEL R231, R209, -INF , !P0 ;  /* 0xff800000d1e77808 */ /* 0x000fc40004000000 */
[----:B------:R-:W-:Y:S02]  /*b870*/  ISETP.GT.U32.AND P1, PT, R252, R246, PT ;  /* 0x000000f6fc00720c */ /* 0x000fe40003f24070 */
[-C--:B------:R-:W-:Y:S02]  /*b880*/  ISETP.GT.AND P0, PT, R6, R9.reuse, PT ;  /* 0x000000090600720c */ /* 0x080fe40003f04270 */
[----:B------:R-:W-:Y:S02]  /*b890*/  FSEL R16, R203, -INF , !P5 ;  /* 0xff800000cb107808 */ /* 0x000fe40006800000 */
[----:B------:R-:W-:Y:S02]  /*b8a0*/  ISETP.GT.AND P6, PT, R222, R9, PT ;  /* 0x00000009de00720c */ /* 0x000fe40003fc4270 */
[----:B------:R-:W-:Y:S02]  /*b8b0*/  FSEL R12, R178, -INF , !P3 ;  /* 0xff800000b20c7808 */ /* 0x000fe40005800000 */
[----:B------:R-:W-:-:S02]  /*b8c0*/  ISETP.GE.AND P5, PT, R11, R223, PT ;  /* 0x000000df0b00720c */ /* 0x000fc40003fa6270 */
        /* <DEDUP_REMOVED lines=8> */
[----:B------:R-:W-:Y:S02]  /*b950*/  FSEL R213, R16, -INF , !P3 ;  /* 0xff80000010d57808 */ /* 0x000fe40005800000 */
[C---:B------:R-:W-:Y:S02]  /*b960*/  ISETP.GE.AND P5, PT, R10.reuse, R224, PT ;  /* 0x000000e00a00720c */ /* 0x040fe40003fa6270 */
[----:B------:R-:W-:Y:S02]  /*b970*/  ISETP.GE.AND P4, PT, R10, R226, PT ;  /* 0x000000e20a00720c */ /* 0x000fe40003f86270 */
[----:B------:R-:W-:-:S02]  /*b980*/  ISETP.GT.AND P3, PT, R6, R4, PT ;  /* 0x000000040600720c */ /* 0x000fc40003f64270 */
        /* <DEDUP_REMOVED lines=8> */
[C---:B------:R-:W-:Y:S02]  /*ba10*/  ISETP.GE.AND P4, PT, R9.reuse, R224, PT ;  /* 0x000000e00900720c */ /* 0x040fe40003f86270 */
[----:B------:R-:W-:Y:S02]  /*ba20*/  ISETP.GE.AND P3, PT, R9, R226, PT ;  /* 0x000000e20900720c */ /* 0x000fe40003f66270 */
[----:B------:R-:W-:Y:S02]  /*ba30*/  FSEL R25, R67, -INF , !P0 ;  /* 0xff80000043197808 */ /* 0x000fe40004000000 */
[----:B------:R-:W-:Y:S01]  /*ba40*/  FMNMX3.FTZ R12, R227, R15, R14, !PT ;  /* 0x0000000fe30c7276 */ /* 0x000fe2000781000e */
[----:B------:R-:W-:Y:S08]  /*ba50*/  @!P1 BRA `(.L_x_197) ;  /* 0x0000000000649947 */ /* 0x000ff00003800000 */
[----:B------:R-:W2:Y:S04]  /*ba60*/  LDL.LU R239, [R1+0x14] ;  /* 0x0000140001ef7983 */ /* 0x000ea80000300800 */
[----:B------:R-:W3:Y:S04]  /*ba70*/  LDL.LU R244, [R1+0x10] ;  /* 0x0000100001f47983 */ /* 0x000ee80000300800 */
[----:B------:R-:W4:Y:S04]  /*ba80*/  LDL R245, [R1+0x3c] ;  /* 0x00003c0001f57983 */ /* 0x000f280000100800 */
[----:B------:R-:W5:Y:S01]  /*ba90*/  LDL R246, [R1+0x38] ;  /* 0x0000380001f67983 */ /* 0x000f620000100800 */
[----:B------:R-:W-:-:S04]  /*baa0*/  VIADD R8, R247, 0xfffffffc ;  /* 0xfffffffcf7087836 */ /* 0x000fc80000000000 */
[----:B---3--:R-:W-:-:S04]  /*bab0*/  IMAD.WIDE.U32 R6, R8, R244, RZ ;  /* 0x000000f408067225 */ /* 0x008fc800078e00ff */
[----:B--2---:R-:W-:Y:S02]  /*bac0*/  IMAD R7, R8, R239, R7 ;  /* 0x000000ef08077224 */ /* 0x004fe400078e0207 */
[----:B------:R-:W-:-:S03]  /*bad0*/  IMAD.SHL.U32 R10, R6, 0x40, RZ ;  /* 0x00000040060a7824 */ /* 0x000fc600078e00ff */
[----:B------:R-:W-:Y:S02]  /*bae0*/  SHF.L.U64.HI R8, R6, 0x6, R7 ;  /* 0x0000000606087819 */ /* 0x000fe40000010207 */
[----:B------:R-:W-:-:S04]  /*baf0*/  LEA R10, P0, R244, R10, 0x5 ;  /* 0x0000000af40a7211 */ /* 0x000fc800078028ff */
[----:B------:R-:W-:Y:S02]  /*bb00*/  LEA.HI.X R11, R244, R8, R239, 0x5, P0 ;  /* 0x00000008f40b7211 */ /* 0x000fe400000f2cef */
[----:B----4-:R-:W-:-:S04]  /*bb10*/  LEA R8, P0, R6, R245, 0x7 ;  /* 0x000000f506087211 */ /* 0x010fc800078038ff */
[----:B-----5:R-:W-:Y:S02]  /*bb20*/  LEA.HI.X R9, R6, R246, R7, 0x7, P0 ;  /* 0x000000f606097211 */ /* 0x020fe400000f3c07 */
[----:B------:R-:W-:-:S03]  /*bb30*/  LEA R6, P0, R10, R245, 0x1 ;  /* 0x000000f50a067211 */ /* 0x000fc600078008ff */
[----:B------:R-:W-:Y:S01]  /*bb40*/  @!PT LDS RZ, [RZ] ;  /* 0x00000000fffff984 */ /* 0x000fe20000000800 */
[----:B------:R-:W-:Y:S01]  /*bb50*/  @!PT LDS RZ, [RZ] ;  /* 0x00000000fffff984 */ /* 0x000fe20000000800 */
[----:B------:R-:W-:Y:S01]  /*bb60*/  @!PT LDS RZ, [RZ] ;  /* 0x00000000fffff984 */ /* 0x000fe20000000800 */
[----:B------:R1:W-:Y:S01]  /*bb70*/  LDGSTS.E.BYPASS.LTC128B.128 [R230+0x6000], desc[UR14][R8.64] ;  /* 0x0600000008e67fae */ /* 0x0003e2000b981a0e */
[----:B------:R-:W-:-:S03]  /*bb80*/  LEA.HI.X R7, R10, R246, R11, 0x1, P0 ;  /* 0x000000f60a077211 */ /* 0x000fc600000f0c0b */
[----:B------:R1:W-:Y:S04]  /*bb90*/  LDGSTS.E.BYPASS.LTC128B.128 [R230+0x7000], desc[UR14][R8.64+0x40] ;  /* 0x0700004008e67fae */ /* 0x0003e8000b981a0e */
[----:B------:R1:W-:Y:S04]  /*bba0*/  LDGSTS.E.BYPASS.LTC128B.128 [R230+0x8000], desc[UR14][R8.64+0x80] ;  /* 0x0800008008e67fae */ /* 0x0003e8000b981a0e */
[----:B------:R1:W-:Y:S04]  /*bbb0*/  LDGSTS.E.BYPASS.LTC128B.128 [R230+0x6800], desc[UR14][R6.64] ;  /* 0x0680000006e67fae */ /* 0x0003e8000b981a0e */
[----:B------:R1:W-:Y:S04]  /*bbc0*/  LDGSTS.E.BYPASS.LTC128B.128 [R230+0x7800], desc[UR14][R6.64+0x40] ;  /* 0x0780004006e67fae */ /* 0x0003e8000b981a0e */
[----:B------:R1:W-:Y:S04]  /*bbd0*/  LDGSTS.E.BYPASS.LTC128B.128 [R230+0x8800], desc[UR14][R6.64+0x80] ;  /* 0x0880008006e67fae */ /* 0x0003e8000b981a0e */
[----:B------:R-:W0:Y:S02]  /*bbe0*/  LDGDEPBAR ;  /* 0x00000000000079af */ /* 0x000e240000000000 */
.L_x_197:
[----:B------:R-:W2:Y:S01]  /*bbf0*/  LDL.LU R40, [R1+0x28] ;  /* 0x0000280001287983 */ /* 0x000ea20000300800 */
[----:B-1----:R-:W-:Y:S01]  /*bc00*/  FMNMX3.FTZ R6, R12, R13, R21, !PT ;  /* 0x0000000d0c067276 */ /* 0x002fe20007810015 */
[----:B------:R-:W1:Y:S02]  /*bc10*/  LDCU UR4, c[0x0][0x45c] ;  /* 0x00008b80ff0477ac */ /* 0x000e640008000800 */
[----:B------:R-:W3:Y:S04]  /*bc20*/  LDL.LU R41, [R1+0x2c] ;  /* 0x00002c0001297983 */ /* 0x000ee80000300800 */
[----:B------:R-:W4:Y:S04]  /*bc30*/  LDL.LU R44, [R1+0x30] ;  /* 0x00003000012c7983 */ /* 0x000f280000300800 */
[----:B------:R-:W5:Y:S04]  /*bc40*/  LDL.LU R11, [R1+0x34] ;  /* 0x00003400010b7983 */ /* 0x000f680000300800 */
[----:B------:R-:W5:Y:S01]  /*bc50*/  LDL.LU R28, [R1] ;  /* 0x00000000011c7983 */ /* 0x000f620000300800 */
[----:B------:R-:W-:-:S02]  /*bc60*/  FMNMX3.FTZ R7, R6, R109, R107, !PT ;  /* 0x0000006d06077276 */ /* 0x000fc4000781006b */
[----:B------:R-:W-:Y:S02]  /*bc70*/  ISETP.GE.AND P0, PT, R2, R224, PT ;  /* 0x000000e00200720c */ /* 0x000fe40003f06270 */
[----:B------:R-:W-:Y:S02]  /*bc80*/  FMNMX3.FTZ R6, R221, R23, R22, !PT ;  /* 0x00000017dd067276 */ /* 0x000fe40007810016 */
[----:B------:R-:W-:Y:S02]  /*bc90*/  FMNMX3.FTZ R7, R7, R108, R106, !PT ;  /* 0x0000006c07077276 */ /* 0x000fe4000781006a */
[----:B------:R-:W-:Y:S02]  /*bca0*/  FSEL R234, R37, -INF , !P0 ;  /* 0xff80000025ea7808 */ /* 0x000fe40004000000 */
        /* <DEDUP_REMOVED lines=8> */
[----:B------:R-:W-:Y:S02]  /*bd30*/  FSEL R240, R16, -INF , !P3 ;  /* 0xff80000010f07808 */ /* 0x000fe40005800000 */
[-C--:B------:R-:W-:Y:S02]  /*bd40*/  ISETP.GE.AND P0, PT, R3, R224.reuse, PT ;  /* 0x000000e00300720c */ /* 0x080fe40003f06270 */
[----:B------:R-:W-:Y:S02]  /*bd50*/  ISETP.GE.AND P3, PT, R4, R224, PT ;  /* 0x000000e00400720c */ /* 0x000fe40003f66270 */
[----:B------:R-:W-:Y:S02]  /*bd60*/  FMNMX3.FTZ R7, R7, R187, R178, !PT ;  /* 0x000000bb07077276 */ /* 0x000fe400078100b2 */
[----:B------:R-:W-:Y:S02]  /*bd70*/  FMNMX3.FTZ R6, R6, R181, R177, !PT ;  /* 0x000000b506067276 */ /* 0x000fe400078100b1 */
[----:B------:R-:W-:-:S02]  /*bd80*/  FSEL R236, R42, -INF , !P0 ;  /* 0xff8000002aec7808 */ /* 0x000fc40004000000 */
[----:B------:R-:W-:Y:S02]  /*bd90*/  FSEL R235, R39, -INF , !P3 ;  /* 0xff80000027eb7808 */ /* 0x000fe40005800000 */
[----:B------:R-:W-:Y:S02]  /*bda0*/  FMNMX3.FTZ R8, R7, R234, R233, !PT ;  /* 0x000000ea07087276 */ /* 0x000fe400078100e9 */
[-C--:B------:R-:W-:Y:S02]  /*bdb0*/  ISETP.GE.AND P0, PT, R4, R226.reuse, PT ;  /* 0x000000e20400720c */ /* 0x080fe40003f06270 */
[----:B------:R-:W-:Y:S02]  /*bdc0*/  ISETP.GE.AND P3, PT, R5, R226, PT ;  /* 0x000000e20500720c */ /* 0x000fe40003f66270 */
[----:B------:R-:W-:Y:S02]  /*bdd0*/  FMNMX3.FTZ R7, R6, R214, R213, !PT ;  /* 0x000000d606077276 */ /* 0x000fe400078100d5 */
[----:B------:R-:W-:-:S02]  /*bde0*/  FMNMX3.FTZ R6, R8, R235, R236, !PT ;  /* 0x000000eb08067276 */ /* 0x000fc400078100ec */
[----:B------:R-:W-:Y:S02]  /*bdf0*/  FSEL R239, R19, -INF , !P0 ;  /* 0xff80000013ef7808 */ /* 0x000fe40004000000 */
[----:B------:R-:W-:Y:S01]  /*be00*/  FSEL R237, R18, -INF , !P3 ;  /* 0xff80000012ed7808 */ /* 0x000fe20005800000 */
[----:B------:R-:W1:Y:S01]  /*be10*/  SHFL.BFLY PT, R9, R6, 0x2, 0x1f ;  /* 0x0c401f0006097f89 */ /* 0x000e6200000e0000 */
[----:B------:R-:W-:Y:S02]  /*be20*/  ISETP.GE.AND P0, PT, R3, R226, PT ;  /* 0x000000e20300720c */ /* 0x000fe40003f06270 */
[----:B------:R-:W-:Y:S02]  /*be30*/  FMNMX3.FTZ R7, R7, R209, R179, !PT ;  /* 0x000000d107077276 */ /* 0x000fe400078100b3 */
[----:B------:R-:W-:Y:S02]  /*be40*/  FSEL R238, R25, -INF , !P0 ;  /* 0xff80000019ee7808 */ /* 0x000fe40004000000 */
[----:B------:R-:W-:-:S02]  /*be50*/  FMNMX3.FTZ R7, R7, R240, R237, !PT ;  /* 0x000000f007077276 */ /* 0x000fc400078100ed */
[----:B------:R-:W-:Y:S02]  /*be60*/  ISETP.GT.AND P3, PT, R222, R2, PT ;  /* 0x00000002de00720c */ /* 0x000fe40003f64270 */
[C---:B------:R-:W-:Y:S02]  /*be70*/  ISETP.GE.AND P4, PT, R2.reuse, R223, PT ;  /* 0x000000df0200720c */ /* 0x040fe40003f86270 */
[----:B------:R-:W-:Y:S02]  /*be80*/  ISETP.GE.AND P0, PT, R2, R225, PT ;  /* 0x000000e10200720c */ /* 0x000fe40003f06270 */
[----:B------:R-:W-:Y:S02]  /*be90*/  FMNMX3.FTZ R2, R7, R239, R238, !PT ;  /* 0x000000ef07027276 */ /* 0x000fe400078100ee */
[----:B------:R-:W-:Y:S02]  /*bea0*/  FSEL R42, R26, -INF , !P6 ;  /* 0xff8000001a2a7808 */ /* 0x000fe40007000000 */
[----:B------:R-:W-:Y:S01]  /*beb0*/  FSEL R215, R50, -INF , !P5 ;  /* 0xff80000032d77808 */ /* 0x000fe20006800000 */
[----:B------:R-:W1:Y:S01]  /*bec0*/  SHFL.BFLY PT, R10, R2, 0x2, 0x1f ;  /* 0x0c401f00020a7f89 */ /* 0x000e6200000e0000 */
[----:B------:R-:W-:-:S02]  /*bed0*/  FSEL R8, R104, -INF , !P3 ;  /* 0xff80000068087808 */ /* 0x000fc40005800000 */
[----:B------:R-:W-:Y:S02]  /*bee0*/  ISETP.GT.AND P6, PT, R222, R5, PT ;  /* 0x00000005de00720c */ /* 0x000fe40003fc4270 */
[C---:B------:R-:W-:Y:S02]  /*bef0*/  ISETP.GE.AND P5, PT, R5.reuse, R223, PT ;  /* 0x000000df0500720c */ /* 0x040fe40003fa6270 */
[----:B------:R-:W-:Y:S02]  /*bf00*/  ISETP.GE.AND P3, PT, R5, R225, PT ;  /* 0x000000e10500720c */ /* 0x000fe40003f66270 */
[----:B------:R-:W-:Y:S02]  /*bf10*/  FMNMX3.FTZ R5, R228, R27, R34, !PT ;  /* 0x0000001be4057276 */ /* 0x000fe40007810022 */
[----:B------:R-:W-:Y:S02]  /*bf20*/  FSEL R7, R105, -INF , !P6 ;  /* 0xff80000069077808 */ /* 0x000fe40007000000 */
[----:B------:R-:W-:-:S02]  /*bf30*/  FMNMX3.FTZ R5, R5, R35, R36, !PT ;  /* 0x0000002305057276 */ /* 0x000fc40007810024 */
[----:B------:R-:W-:Y:S02]  /*bf40*/  FSEL R246, R8, -INF , !P4 ;  /* 0xff80000008f67808 */ /* 0x000fe40006000000 */
[----:B------:R-:W-:Y:S02]  /*bf50*/  ISETP.GT.AND P4, PT, R222, R4, PT ;  /* 0x00000004de00720c */ /* 0x000fe40003f84270 */
[----:B------:R-:W-:Y:S02]  /*bf60*/  FMNMX3.FTZ R5, R5, R211, R205, !PT ;  /* 0x000000d305057276 */ /* 0x000fe400078100cd */
[----:B------:R-:W-:Y:S02]  /*bf70*/  FSEL R251, R7, -INF , !P5 ;  /* 0xff80000007fb7808 */ /* 0x000fe40006800000 */
[C---:B------:R-:W-:Y:S02]  /*bf80*/  ISETP.GE.AND P6, PT, R4.reuse, R223, PT ;  /* 0x000000df0400720c */ /* 0x040fe40003fc6270 */
[----:B------:R-:W-:-:S02]  /*bf90*/  ISETP.GE.AND P5, PT, R4, R225, PT ;  /* 0x000000e10400720c */ /* 0x000fc40003fa6270 */
[----:B------:R-:W-:Y:S02]  /*bfa0*/  FMNMX3.FTZ R4, R229, R43, R52, !PT ;  /* 0x0000002be5047276 */ /* 0x000fe40007810034 */
[----:B------:R-:W-:Y:S02]  /*bfb0*/  FSEL R7, R32, -INF , !P4 ;  /* 0xff80000020077808 */ /* 0x000fe40006000000 */
[----:B------:R-:W-:Y:S02]  /*bfc0*/  FMNMX3.FTZ R5, R5, R183, R182, !PT ;  /* 0x000000b705057276 */ /* 0x000fe400078100b6 */
[----:B------:R-:W-:Y:S02]  /*bfd0*/  ISETP.GT.AND P4, PT, R222, R3, PT ;  /* 0x00000003de00720c */ /* 0x000fe40003f84270 */
[----:B------:R-:W-:Y:S02]  /*bfe0*/  FMNMX3.FTZ R4, R4, R54, R53, !PT ;  /* 0x0000003604047276 */ /* 0x000fe40007810035 */
[----:B-1----:R-:W-:-:S02]  /*bff0*/  FMNMX.FTZ R102, R6, R9, !PT ;  /* 0x0000000906667209 */ /* 0x002fc40007810000 */
[----:B------:R-:W-:Y:S02]  /*c000*/  FMNMX3.FTZ R5, R5, R219, R217, !PT ;  /* 0x000000db05057276 */ /* 0x000fe400078100d9 */
[----:B------:R-:W-:Y:S01]  /*c010*/  FSEL R6, R33, -INF , !P4 ;  /* 0xff80000021067808 */ /* 0x000fe20006000000 */
[----:B------:R-:W1:Y:S01]  /*c020*/  SHFL.BFLY PT, R8, R102, 0x1, 0x1f ;  /* 0x0c201f0066087f89 */ /* 0x000e6200000e0000 */
[----:B------:R-:W-:Y:S02]  /*c030*/  FSEL R250, R7, -INF , !P6 ;  /* 0xff80000007fa7808 */ /* 0x000fe40007000000 */
[C---:B------:R-:W-:Y:S02]  /*c040*/  ISETP.GE.AND P6, PT, R3.reuse, R223, PT ;  /* 0x000000df0300720c */ /* 0x040fe40003fc6270 */
[----:B------:R-:W-:Y:S02]  /*c050*/  ISETP.GE.AND P4, PT, R3, R225, PT ;  /* 0x000000e10300720c */ /* 0x000fe40003f86270 */
[----:B------:R-:W-:-:S02]  /*c060*/  FMNMX3.FTZ R3, R4, R212, R210, !PT ;  /* 0x000000d404037276 */ /* 0x000fc400078100d2 */
[----:B------:R-:W-:Y:S02]  /*c070*/  FMNMX3.FTZ R4, R5, R216, R42, !PT ;  /* 0x000000d805047276 */ /* 0x000fe4000781002a */
[----:B------:R-:W-:Y:S02]  /*c080*/  FSEL R245, R6, -INF , !P6 ;  /* 0xff80000006f57808 */ /* 0x000fe40007000000 */
[----:B------:R-:W-:Y:S02]  /*c090*/  FMNMX3.FTZ R4, R4, R246, R251, !PT ;  /* 0x000000f604047276 */ /* 0x000fe400078100fb */
[----:B------:R-:W-:Y:S02]  /*c0a0*/  FMNMX.FTZ R101, R2, R10, !PT ;  /* 0x0000000a02657209 */ /* 0x000fe40007810000 */
[----:B------:R-:W-:Y:S02]  /*c0b0*/  FMNMX3.FTZ R2, R3, R206, R204, !PT ;  /* 0x000000ce03027276 */ /* 0x000fe400078100cc */
[----:B------:R-:W-:Y:S01]  /*c0c0*/  FMNMX3.FTZ R4, R4, R250, R245, !PT ;  /* 0x000000fa04047276 */ /* 0x000fe200078100f5 */
[----:B------:R-:W1:Y:S01]  /*c0d0*/  SHFL.BFLY PT, R6, R101, 0x1, 0x1f ;  /* 0x0c201f0065067f89 */ /* 0x000e6200000e0000 */
[----:B------:R-:W-:-:S02]  /*c0e0*/  FMNMX3.FTZ R2, R2, R232, R231, !PT ;  /* 0x000000e802027276 */ /* 0x000fc400078100e7 */
[----:B------:R-:W-:Y:S01]  /*c0f0*/  FSEL R244, R63, -INF , !P0 ;  /* 0xff8000003ff47808 */ /* 0x000fe20004000000 */
[----:B------:R-:W1:Y:S01]  /*c100*/  SHFL.BFLY PT, R7, R4, 0x2, 0x1f ;  /* 0x0c401f0004077f89 */ /* 0x000e6200000e0000 */
[----:B------:R-:W-:Y:S02]  /*c110*/  FSEL R242, R100, -INF , !P3 ;  /* 0xff80000064f27808 */ /* 0x000fe40005800000 */
[----:B------:R-:W-:Y:S02]  /*c120*/  FMNMX3.FTZ R5, R2, R218, R215, !PT ;  /* 0x000000da02057276 */ /* 0x000fe400078100d7 */
[----:B------:R-:W-:Y:S02]  /*c130*/  FSEL R241, R62, -INF , !P5 ;  /* 0xff8000003ef17808 */ /* 0x000fe40006800000 */
[----:B------:R-:W-:Y:S02]  /*c140*/  FSEL R243, R57, -INF , !P4 ;  /* 0xff80000039f37808 */ /* 0x000fe40006000000 */
[----:B------:R-:W-:-:S02]  /*c150*/  FMNMX3.FTZ R5, R5, R244, R242, !PT ;  /* 0x000000f405057276 */ /* 0x000fc400078100f2 */
[----:B-1----:R-:W-:Y:S02]  /*c160*/  FMNMX.FTZ R102, R102, R8, !PT ;  /* 0x0000000866667209 */ /* 0x002fe40007810000 */
[----:B------:R-:W-:Y:S02]  /*c170*/  FMNMX3.FTZ R5, R5, R241, R243, !PT ;  /* 0x000000f105057276 */ /* 0x000fe400078100f3 */
[C---:B------:R-:W-:Y:S01]  /*c180*/  FSETP.NEU.FTZ.AND P3, PT, R102.reuse, -INF , PT ;  /* 0xff8000006600780b */ /* 0x040fe20003f7d000 */
[----:B------:R-:W-:Y:S02]  /*c190*/  FMUL.FTZ R3, R102, UR4 ;  /* 0x0000000466037c20 */ /* 0x000fe40008410000 */
[----:B------:R-:W1:Y:S01]  /*c1a0*/  SHFL.BFLY PT, R9, R5, 0x2, 0x1f ;  /* 0x0c401f0005097f89 */ /* 0x000e6200000e0000 */
[----:B------:R-:W-:Y:S02]  /*c1b0*/  FMNMX.FTZ R101, R101, R6, !PT ;  /* 0x0000000665657209 */ /* 0x000fe40007810000 */
[----:B------:R-:W-:-:S02]  /*c1c0*/  FSEL R3, R3, RZ, P3 ;  /* 0x000000ff03037208 */ /* 0x000fc40001800000 */
[----:B------:R-:W-:Y:S02]  /*c1d0*/  FMNMX.FTZ R4, R4, R7, !PT ;  /* 0x0000000704047209 */ /* 0x000fe40007810000 */
[----:B------:R-:W-:Y:S01]  /*c1e0*/  FSETP.NEU.FTZ.AND P0, PT, R101, -INF , PT ;  /* 0xff8000006500780b */ /* 0x000fe20003f1d000 */
[--C-:B------:R-:W-:Y:S01]  /*c1f0*/  FFMA.FTZ R7, R14, UR4, -R3.reuse ;  /* 0x000000040e077c23 */ /* 0x100fe20008010803 */
[--C-:B------:R-:W-:Y:S01]  /*c200*/  FFMA.FTZ R2, R15, UR4, -R3.reuse ;  /* 0x000000040f027c23 */ /* 0x100fe20008010803 */
[----:B------:R-:W1:Y:S01]  /*c210*/  SHFL.BFLY PT, R12, R4, 0x1, 0x1f ;  /* 0x0c201f00040c7f89 */ /* 0x000e6200000e0000 */
[--C-:B------:R-:W-:Y:S01]  /*c220*/  FFMA.FTZ R6, R13, UR4, -R3.reuse ;  /* 0x000000040d067c23 */ /* 0x100fe20008010803 */
[----:B------:R1:W1:Y:S01]  /*c230*/  MUFU.EX2 R45, R7 ;  /* 0x00000007002d7308 */ /* 0x0002620000000800 */
[----:B------:R-:W-:-:S03]  /*c240*/  FFMA.FTZ R8, R21, UR4, -R3 ;  /* 0x0000000415087c23 */ /* 0x000fc60008010803 */
[----:B------:R1:W-:Y:S04]  /*c250*/  MUFU.EX2 R105, R2 ;  /* 0x0000000200697308 */ /* 0x0003e80000000800 */
[----:B------:R1:W-:Y:S02]  /*c260*/  MUFU.EX2 R38, R6 ;  /* 0x0000000600267308 */ /* 0x0003e40000000800 */
[----:B-1----:R-:W-:Y:S02]  /*c270*/  FMNMX.FTZ R5, R5, R9, !PT ;  /* 0x0000000905057209 */ /* 0x002fe40007810000 */
[----:B------:R1:W-:Y:S01]  /*c280*/  MUFU.EX2 R248, R8 ;  /* 0x0000000800f87308 */ /* 0x0003e20000000800 */
[----:B------:R-:W-:Y:S01]  /*c290*/  FSEL R7, R102, RZ, P3 ;  /* 0x000000ff66077208 */ /* 0x000fe20001800000 */
[----:B------:R-:W-:-:S04]  /*c2a0*/  FMUL.FTZ R2, R101, UR4 ;  /* 0x0000000465027c20 */ /* 0x000fc80008410000 */
[----:B------:R-:W-:Y:S01]  /*c2b0*/  FADD.FTZ R9, R227, -R7 ;  /* 0x80000007e3097221 */ /* 0x000fe20000010000 */
[----:B------:R-:W-:-:S03]  /*c2c0*/  FMNMX.FTZ R104, R4, R12, !PT ;  /* 0x0000000c04687209 */ /* 0x000fc60007810000 */
[----:B------:R-:W-:Y:S01]  /*c2d0*/  FMUL.FTZ R9, R9, UR4 ;  /* 0x0000000409097c20 */ /* 0x000fe20008410000 */
[----:B------:R-:W-:Y:S01]  /*c2e0*/  FSEL R2, R2, RZ, P0 ;  /* 0x000000ff02027208 */ /* 0x000fe20000000000 */
[----:B------:R-:W-:-:S04]  /*c2f0*/  FMUL.FTZ R4, R104, UR4 ;  /* 0x0000000468047c20 */ /* 0x000fc80008410000 */
[--C-:B------:R-:W-:Y:S01]  /*c300*/  FFMA.FTZ R6, R23, UR4, -R2.reuse ;  /* 0x0000000417067c23 */ /* 0x100fe20008010802 */
[--C-:B------:R-:W-:Y:S01]  /*c310*/  FFMA.FTZ R7, R22, UR4, -R2.reuse ;  /* 0x0000000416077c23 */ /* 0x100fe20008010802 */
[--C-:B-1----:R-:W-:Y:S02]  /*c320*/  FFMA.FTZ R8, R20, UR4, -R2.reuse ;  /* 0x0000000414087c23 */ /* 0x102fe40008010802 */
[----:B------:R1:W-:Y:S04]  /*c330*/  MUFU.EX2 R26, R6 ;  /* 0x00000006001a7308 */ /* 0x0003e80000000800 */
[----:B------:R1:W-:Y:S04]  /*c340*/  MUFU.EX2 R227, R7 ;  /* 0x0000000700e37308 */ /* 0x0003e80000000800 */
[----:B------:R-:W-:Y:S01]  /*c350*/  MUFU.EX2 R25, R8 ;  /* 0x0000000800197308 */ /* 0x000fe20000000800 */
[----:B-1----:R-:W-:Y:S01]  /*c360*/  FFMA.FTZ R6, R24, UR4, -R2 ;  /* 0x0000000418067c23 */ /* 0x002fe20008010802 */
[----:B------:R-:W-:-:S03]  /*c370*/  FSEL R7, R101, RZ, P0 ;  /* 0x000000ff65077208 */ /* 0x000fc60000000000 */
[----:B------:R1:W1:Y:S02]  /*c380*/  MUFU.EX2 R37, R6 ;  /* 0x0000000600257308 */ /* 0x0002640000000800 */
[----:B-1----:R-:W-:Y:S01]  /*c390*/  FADD.FTZ R6, R221, -R7 ;  /* 0x80000007dd067221 */ /* 0x002fe20000010000 */
[----:B------:R-:W-:Y:S02]  /*c3a0*/  MOV R221, R45 ;  /* 0x0000002d00dd7202 */ /* 0x000fe40000000f00 */
[----:B------:R-:W-:Y:S01]  /*c3b0*/  F2FP.F16.F32.PACK_AB R7, R25, R37 ;  /* 0x000000251907723e */ /* 0x000fe200000000ff */
[----:B------:R-:W-:Y:S01]  /*c3c0*/  FMUL.FTZ R6, R6, UR4 ;  /* 0x0000000406067c20 */ /* 0x000fe20008410000 */
[----:B--2---:R-:W-:-:S03]  /*c3d0*/  MOV R58, R40 ;  /* 0x00000028003a7202 */ /* 0x004fc60000000f00 */
[----:B------:R-:W1:Y:S01]  /*c3e0*/  MUFU.EX2 R40, R6 ;  /* 0x0000000600287308 */ /* 0x000e620000000800 */
[----:B---3--:R-:W-:-:S03]  /*c3f0*/  MOV R56, R41 ;  /* 0x0000002900387202 */ /* 0x008fc60000000f00 */
[----:B------:R-:W2:Y:S01]  /*c400*/  MUFU.EX2 R41, R9 ;  /* 0x0000000900297308 */ /* 0x000ea20000000800 */
[----:B------:R-:W-:Y:S02]  /*c410*/  MOV R110, R58 ;  /* 0x0000003a006e7202 */ /* 0x000fe40000000f00 */
[----:B----4-:R-:W-:Y:S02]  /*c420*/  MOV R55, R44 ;  /* 0x0000002c00377202 */ /* 0x010fe40000000f00 */
[----:B------:R-:W-:Y:S02]  /*c430*/  MOV R111, R56 ;  /* 0x00000038006f7202 */ /* 0x000fe40000000f00 */
[----:B-----5:R-:W-:Y:S02]  /*c440*/  MOV R100, R11 ;  /* 0x0000000b00647202 */ /* 0x020fe40000000f00 */
[----:B------:R-:W3:Y:S01]  /*c450*/  SHFL.BFLY PT, R11, R5, 0x1, 0x1f ;  /* 0x0c201f00050b7f89 */ /* 0x000ee200000e0000 */
[----:B------:R-:W-:Y:S01]  /*c460*/  LEA R184, R28, UR5, 0x1 ;  /* 0x000000051cb87c11 */ /* 0x000fe2000f8e08ff */
[----:B-1----:R-:W-:Y:S01]  /*c470*/  FMUL.FTZ R166, R166, R40 ;  /* 0x00000028a6a67220 */ /* 0x002fe20000410000 */
[----:B------:R-:W-:Y:S01]  /*c480*/  F2FP.F16.F32.PACK_AB R6, R248, R38 ;  /* 0x00000026f806723e */ /* 0x000fe200000000ff */
[-C--:B------:R-:W-:Y:S01]  /*c490*/  FMUL.FTZ R167, R167, R40.reuse ;  /* 0x00000028a7a77220 */ /* 0x080fe20000410000 */
[C---:B------:R-:W-:Y:S01]  /*c4a0*/  IADD3 R13, PT, PT, R184.reuse, 0x9000, RZ ;  /* 0x00009000b80d7810 */ /* 0x040fe20007ffe0ff */
[----:B------:R-:W-:Y:S01]  /*c4b0*/  LDSM.16.MT88.4 R60, [R184+0xb000] ;  /* 0x00b00000b83c783b */ /* 0x000fe20000004200 */
[----:B------:R-:W-:Y:S01]  /*c4c0*/  IADD3 R10, PT, PT, R184, 0x9020, RZ ;  /* 0x00009020b80a7810 */ /* 0x000fe20007ffe0ff */
[-C--:B--2---:R-:W-:Y:S01]  /*c4d0*/  FMUL.FTZ R164, R164, R41.reuse ;  /* 0x00000029a4a47220 */ /* 0x084fe20000410000 */
[----:B------:R-:W-:Y:S01]  /*c4e0*/  @P2 IADD3 R10, PT, PT, R13, -0x20, RZ ;  /* 0xffffffe00d0a2810 */ /* 0x000fe20007ffe0ff */
[----:B------:R-:W-:Y:S01]  /*c4f0*/  LDSM.16.MT88.4 R28, [R184+0x9000] ;  /* 0x00900000b81c783b */ /* 0x000fe20000004200 */
[----:B------:R-:W-:Y:S01]  /*c500*/  FSETP.NEU.FTZ.AND P2, PT, R104, -INF , PT ;  /* 0xff8000006800780b */ /* 0x000fe20003f5d000 */
[-C--:B------:R-:W-:Y:S01]  /*c510*/  FMUL.FTZ R165, R165, R41.reuse ;  /* 0x00000029a5a57220 */ /* 0x080fe20000410000 */
[-C--:B------:R-:W-:Y:S01]  /*c520*/  FMUL.FTZ R168, R168, R41.reuse ;  /* 0x00000029a8a87220 */ /* 0x080fe20000410000 */
[----:B------:R-:W1:Y:S01]  /*c530*/  LDSM.16.MT88.4 R48, [R10+0x1000] ;  /* 0x001000000a30783b */ /* 0x000e620000004200 */
[----:B------:R-:W-:Y:S01]  /*c540*/  FSEL R9, R4, RZ, P2 ;  /* 0x000000ff04097208 */ /* 0x000fe20001000000 */
[----:B------:R-:W-:Y:S01]  /*c550*/  FMUL.FTZ R169, R169, R41 ;  /* 0x00000029a9a97220 */ /* 0x000fe20000410000 */
[----:B------:R-:W-:Y:S01]  /*c560*/  F2FP.F16.F32.PACK_AB R4, R221, R105 ;  /* 0x00000069dd04723e */ /* 0x000fe200000000ff */
[----:B------:R-:W2:Y:S01]  /*c570*/  LDSM.16.MT88.4 R16, [R10] ;  /* 0x000000000a10783b */ /* 0x000ea20000004200 */
[-C--:B------:R-:W-:Y:S01]  /*c580*/  FMUL.FTZ R170, R170, R40.reuse ;  /* 0x00000028aaaa7220 */ /* 0x080fe20000410000 */
[--C-:B------:R-:W-:Y:S01]  /*c590*/  FFMA.FTZ R8, R27, UR4, -R9.reuse ;  /* 0x000000041b087c23 */ /* 0x100fe20008010809 */
[--C-:B------:R-:W-:Y:S01]  /*c5a0*/  FFMA.FTZ R12, R35, UR4, -R9.reuse ;  /* 0x00000004230c7c23 */ /* 0x100fe20008010809 */
[----:B------:R-:W4:Y:S01]  /*c5b0*/  LDSM.16.MT88.4 R20, [R184+0xa000] ;  /* 0x00a00000b814783b */ /* 0x000f220000004200 */
[----:B------:R-:W-:Y:S01]  /*c5c0*/  FMUL.FTZ R171, R171, R40 ;  /* 0x00000028abab7220 */ /* 0x000fe20000410000 */
[----:B---3--:R-:W-:Y:S01]  /*c5d0*/  FMNMX.FTZ R103, R5, R11, !PT ;  /* 0x0000000b05677209 */ /* 0x008fe20007810000 */
[--C-:B------:R-:W-:Y:S01]  /*c5e0*/  FFMA.FTZ R11, R34, UR4, -R9.reuse ;  /* 0x00000004220b7c23 */ /* 0x100fe20008010809 */
[----:B------:R-:W3:Y:S01]  /*c5f0*/  LDSM.16.MT88.4 R44, [R10+0x2000] ;  /* 0x002000000a2c783b */ /* 0x000ee20000004200 */
[----:B------:R5:W-:Y:S01]  /*c600*/  MUFU.EX2 R15, R8 ;  /* 0x00000008000f7308 */ /* 0x000be20000000800 */
[----:B------:R-:W-:Y:S01]  /*c610*/  FSETP.NEU.FTZ.AND P0, PT, R103, -INF , PT ;  /* 0xff8000006700780b */ /* 0x000fe20003f1d000 */
[-C--:B------:R-:W-:Y:S01]  /*c620*/  FMUL.FTZ R72, R72, R41.reuse ;  /* 0x0000002948487220 */ /* 0x080fe20000410000 */
[----:B------:R-:W-:Y:S01]  /*c630*/  F2FP.F16.F32.PACK_AB R5, R227, R26 ;  /* 0x0000001ae305723e */ /* 0x000fe200000000ff */
[----:B------:R5:W5:Y:S01]  /*c640*/  MUFU.EX2 R14, R11 ;  /* 0x0000000b000e7308 */ /* 0x000b620000000800 */
[-C--:B------:R-:W-:Y:S01]  /*c650*/  FMUL.FTZ R73, R73, R41.reuse ;  /* 0x0000002949497220 */ /* 0x080fe20000410000 */
[-C--:B------:R-:W-:Y:S01]  /*c660*/  FMUL.FTZ R74, R74, R40.reuse ;  /* 0x000000284a4a7220 */ /* 0x080fe20000410000 */
[-C--:B------:R-:W-:Y:S01]  /*c670*/  FMUL.FTZ R75, R75, R40.reuse ;  /* 0x000000284b4b7220 */ /* 0x080fe20000410000 */
[----:B------:R1:W-:Y:S01]  /*c680*/  MUFU.EX2 R39, R12 ;  /* 0x0000000c00277308 */ /* 0x0003e20000000800 */
[-C--:B------:R-:W-:Y:S01]  /*c690*/  FMUL.FTZ R116, R116, R41.reuse ;  /* 0x0000002974747220 */ /* 0x080fe20000410000 */
[-C--:B------:R-:W-:Y:S01]  /*c6a0*/  FMUL.FTZ R117, R117, R41.reuse ;  /* 0x0000002975757220 */ /* 0x080fe20000410000 */
[-C--:B------:R-:W-:Y:S01]  /*c6b0*/  FMUL.FTZ R118, R118, R40.reuse ;  /* 0x0000002876767220 */ /* 0x080fe20000410000 */
[-C--:B------:R-:W-:Y:S01]  /*c6c0*/  FMUL.FTZ R119, R119, R40.reuse ;  /* 0x0000002877777220 */ /* 0x080fe20000410000 */
[-C--:B------:R-:W-:Y:S01]  /*c6d0*/  FMUL.FTZ R120, R120, R41.reuse ;  /* 0x0000002978787220 */ /* 0x080fe20000410000 */
[----:B-----5:R-:W-:Y:S01]  /*c6e0*/  FMUL.FTZ R8, R103, UR4 ;  /* 0x0000000467087c20 */ /* 0x020fe20008410000 */
[-C--:B------:R-:W-:Y:S01]  /*c6f0*/  FMUL.FTZ R121, R121, R41.reuse ;  /* 0x0000002979797220 */ /* 0x080fe20000410000 */
[-C--:B------:R-:W-:Y:S01]  /*c700*/  FMUL.FTZ R122, R122, R40.reuse ;  /* 0x000000287a7a7220 */ /* 0x080fe20000410000 */
[----:B------:R-:W-:Y:S01]  /*c710*/  FMUL.FTZ R123, R123, R40 ;  /* 0x000000287b7b7220 */ /* 0x000fe20000410000 */
[----:B------:R-:W-:Y:S01]  /*c720*/  FFMA.FTZ R11, R36, UR4, -R9 ;  /* 0x00000004240b7c23 */ /* 0x000fe20008010809 */
[----:B------:R-:W-:Y:S01]  /*c730*/  MOV R36, R14 ;  /* 0x0000000e00247202 */ /* 0x000fe20000000f00 */
[-C--:B------:R-:W-:Y:S01]  /*c740*/  FMUL.FTZ R132, R132, R41.reuse ;  /* 0x0000002984847220 */ /* 0x080fe20000410000 */
[----:B------:R-:W-:Y:S01]  /*c750*/  FSEL R8, R8, RZ, P0 ;  /* 0x000000ff08087208 */ /* 0x000fe20000000000 */
[----:B------:R5:W-:Y:S01]  /*c760*/  MUFU.EX2 R33, R11 ;  /* 0x0000000b00217308 */ /* 0x000be20000000800 */
[-C--:B------:R-:W-:Y:S01]  /*c770*/  FMUL.FTZ R133, R133, R41.reuse ;  /* 0x0000002985857220 */ /* 0x080fe20000410000 */
[-C--:B------:R-:W-:Y:S01]  /*c780*/  FMUL.FTZ R134, R134, R40.reuse ;  /* 0x0000002886867220 */ /* 0x080fe20000410000 */
[----:B------:R-:W-:Y:S01]  /*c790*/  FMUL.FTZ R135, R135, R40 ;  /* 0x0000002887877220 */ /* 0x000fe20000410000 */
[--C-:B------:R-:W-:Y:S01]  /*c7a0*/  FFMA.FTZ R13, R43, UR4, -R8.reuse ;  /* 0x000000042b0d7c23 */ /* 0x100fe20008010808 */
[--C-:B-1----:R-:W-:Y:S01]  /*c7b0*/  FFMA.FTZ R12, R52, UR4, -R8.reuse ;  /* 0x00000004340c7c23 */ /* 0x102fe20008010808 */
[----:B------:R-:W-:Y:S01]  /*c7c0*/  MOV R43, R26 ;  /* 0x0000001a002b7202 */ /* 0x000fe20000000f00 */
[-C--:B------:R-:W-:Y:S01]  /*c7d0*/  FMUL.FTZ R136, R136, R41.reuse ;  /* 0x0000002988887220 */ /* 0x080fe20000410000 */
[----:B------:R1:W-:Y:S01]  /*c7e0*/  MUFU.EX2 R24, R13 ;  /* 0x0000000d00187308 */ /* 0x0003e20000000800 */
[-C--:B------:R-:W-:Y:S01]  /*c7f0*/  FMUL.FTZ R137, R137, R41.reuse ;  /* 0x0000002989897220 */ /* 0x080fe20000410000 */
[-C--:B------:R-:W-:Y:S01]  /*c800*/  FMUL.FTZ R138, R138, R40.reuse ;  /* 0x000000288a8a7220 */ /* 0x080fe20000410000 */
[-C--:B------:R-:W-:Y:S01]  /*c810*/  FMUL.FTZ R139, R139, R40.reuse ;  /* 0x000000288b8b7220 */ /* 0x080fe20000410000 */
[----:B------:R2:W-:Y:S01]  /*c820*/  MUFU.EX2 R35, R12 ;  /* 0x0000000c00237308 */ /* 0x0005e20000000800 */
[-C--:B------:R-:W-:Y:S01]  /*c830*/  FMUL.FTZ R148, R148, R41.reuse ;  /* 0x0000002994947220 */ /* 0x080fe20000410000 */
[----:B-----5:R-:W-:Y:S01]  /*c840*/  FSEL R11, R104, RZ, P2 ;  /* 0x000000ff680b7208 */ /* 0x020fe20001000000 */
[-C--:B------:R-:W-:Y:S01]  /*c850*/  FMUL.FTZ R149, R149, R41.reuse ;  /* 0x0000002995957220 */ /* 0x080fe20000410000 */
[-C--:B------:R-:W-:Y:S01]  /*c860*/  FMUL.FTZ R150, R150, R40.reuse ;  /* 0x0000002896967220 */ /* 0x080fe20000410000 */
[-C--:B------:R-:W-:Y:S01]  /*c870*/  FMUL.FTZ R151, R151, R40.reuse ;  /* 0x0000002897977220 */ /* 0x080fe20000410000 */
[-C--:B------:R-:W-:Y:S01]  /*c880*/  FMUL.FTZ R152, R152, R41.reuse ;  /* 0x0000002998987220 */ /* 0x080fe20000410000 */
[----:B------:R-:W-:Y:S01]  /*c890*/  FADD.FTZ R14, R228, -R11 ;  /* 0x8000000be40e7221 */ /* 0x000fe20000010000 */
[----:B------:R-:W-:Y:S01]  /*c8a0*/  FSEL R11, R103, RZ, P0 ;  /* 0x000000ff670b7208 */ /* 0x000fe20000000000 */
[-C--:B------:R-:W-:Y:S01]  /*c8b0*/  FMUL.FTZ R153, R153, R41.reuse ;  /* 0x0000002999997220 */ /* 0x080fe20000410000 */
[--C-:B-1----:R-:W-:Y:S01]  /*c8c0*/  FFMA.FTZ R13, R54, UR4, -R8.reuse ;  /* 0x00000004360d7c23 */ /* 0x102fe20008010808 */
[----:B------:R-:W-:Y:S01]  /*c8d0*/  FMUL.FTZ R14, R14, UR4 ;  /* 0x000000040e0e7c20 */ /* 0x000fe20008410000 */
[-C--:B------:R-:W-:Y:S01]  /*c8e0*/  FMUL.FTZ R154, R154, R40.reuse ;  /* 0x000000289a9a7220 */ /* 0x080fe20000410000 */
[----:B------:R-:W-:Y:S01]  /*c8f0*/  FADD.FTZ R11, R229, -R11 ;  /* 0x8000000be50b7221 */ /* 0x000fe20000010000 */
[----:B--2---:R-:W-:Y:S01]  /*c900*/  FFMA.FTZ R12, R53, UR4, -R8 ;  /* 0x00000004350c7c23 */ /* 0x004fe20008010808 */
[----:B------:R-:W-:Y:S01]  /*c910*/  MUFU.EX2 R34, R13 ;  /* 0x0000000d00227308 */ /* 0x000fe20000000800 */
[-C--:B------:R-:W-:Y:S01]  /*c920*/  FMUL.FTZ R155, R155, R40.reuse ;  /* 0x000000289b9b7220 */ /* 0x080fe20000410000 */
[----:B------:R-:W-:Y:S01]  /*c930*/  FMUL.FTZ R11, R11, UR4 ;  /* 0x000000040b0b7c20 */ /* 0x000fe20008410000 */
[-C--:B------:R-:W-:Y:S01]  /*c940*/  FMUL.FTZ R76, R76, R41.reuse ;  /* 0x000000294c4c7220 */ /* 0x080fe20000410000 */
[----:B------:R1:W-:Y:S01]  /*c950*/  MUFU.EX2 R32, R12 ;  /* 0x0000000c00207308 */ /* 0x0003e20000000800 */
[-C--:B------:R-:W-:Y:S01]  /*c960*/  FMUL.FTZ R77, R77, R41.reuse ;  /* 0x000000294d4d7220 */ /* 0x080fe20000410000 */
[-C--:B------:R-:W-:Y:S01]  /*c970*/  FMUL.FTZ R78, R78, R40.reuse ;  /* 0x000000284e4e7220 */ /* 0x080fe20000410000 */
[-C--:B------:R-:W-:Y:S01]  /*c980*/  FMUL.FTZ R79, R79, R40.reuse ;  /* 0x000000284f4f7220 */ /* 0x080fe20000410000 */
[----:B------:R-:W2:Y:S01]  /*c990*/  MUFU.EX2 R27, R14 ;  /* 0x0000000e001b7308 */ /* 0x000ea20000000800 */
[-C--:B------:R-:W-:Y:S01]  /*c9a0*/  FMUL.FTZ R88, R88, R41.reuse ;  /* 0x0000002958587220 */ /* 0x080fe20000410000 */
[-C--:B------:R-:W-:Y:S01]  /*c9b0*/  FMUL.FTZ R89, R89, R41.reuse ;  /* 0x0000002959597220 */ /* 0x080fe20000410000 */
[-C--:B------:R-:W-:Y:S01]  /*c9c0*/  FMUL.FTZ R90, R90, R40.reuse ;  /* 0x000000285a5a7220 */ /* 0x080fe20000410000 */
[----:B------:R-:W5:Y:S01]  /*c9d0*/  MUFU.EX2 R26, R11 ;  /* 0x0000000b001a7308 */ /* 0x000f620000000800 */
[-C--:B------:R-:W-:Y:S01]  /*c9e0*/  FMUL.FTZ R91, R91, R40.reuse ;  /* 0x000000285b5b7220 */ /* 0x080fe20000410000 */
[-C--:B------:R-:W-:Y:S01]  /*c9f0*/  FMUL.FTZ R92, R92, R41.reuse ;  /* 0x000000295c5c7220 */ /* 0x080fe20000410000 */
[----:B------:R-:W-:Y:S01]  /*ca00*/  FMUL.FTZ R93, R93, R41 ;  /* 0x000000295d5d7220 */ /* 0x000fe20000410000 */
[-C--:B------:R-:W-:Y:S01]  /*ca10*/  FMUL.FTZ R94, R94, R40.reuse ;  /* 0x000000285e5e7220 */ /* 0x080fe20000410000 */
[----:B------:R-:W-:Y:S01]  /*ca20*/  FMUL.FTZ R95, R95, R40 ;  /* 0x000000285f5f7220 */ /* 0x000fe20000410000 */
[C---:B------:R-:W-:Y:S01]  /*ca30*/  HMMA.16816.F32 R196, R4.reuse, R48, R164 ;  /* 0x0000003004c4723c */ /* 0x040fe200000018a4 */
[--C-:B-1----:R-:W-:Y:S01]  /*ca40*/  FFMA.FTZ R12, R109, UR4, -R3.reuse ;  /* 0x000000046d0c7c23 */ /* 0x102fe20008010803 */
[--C-:B------:R-:W-:Y:S01]  /*ca50*/  FFMA.FTZ R13, R108, UR4, -R3.reuse ;  /* 0x000000046c0d7c23 */ /* 0x100fe20008010803 */
[----:B------:R-:W-:Y:S01]  /*ca60*/  MOV R228, R55 ;  /* 0x0000003700e47202 */ /* 0x000fe20000000f00 */
[-C--:B--2---:R-:W-:Y:S01]  /*ca70*/  FMUL.FTZ R112, R112, R27.reuse ;  /* 0x0000001b70707220 */ /* 0x084fe20000410000 */
[-C--:B------:R-:W-:Y:S01]  /*ca80*/  FMUL.FTZ R113, R113, R27.reuse ;  /* 0x0000001b71717220 */ /* 0x080fe20000410000 */
[-C--:B------:R-:W-:Y:S01]  /*ca90*/  FMUL.FTZ R124, R124, R27.reuse ;  /* 0x0000001b7c7c7220 */ /* 0x080fe20000410000 */
[-C--:B------:R-:W-:Y:S01]  /*caa0*/  FMUL.FTZ R125, R125, R27.reuse ;  /* 0x0000001b7d7d7220 */ /* 0x080fe20000410000 */
[C---:B------:R-:W-:Y:S01]  /*cab0*/  HMMA.16816.F32 R192, R4.reuse, R50, R168 ;  /* 0x0000003204c0723c */ /* 0x040fe200000018a8 */
[-C--:B-----5:R-:W-:Y:S01]  /*cac0*/  FMUL.FTZ R114, R114, R26.reuse ;  /* 0x0000001a72727220 */ /* 0x0a0fe20000410000 */
        /* <DEDUP_REMOVED lines=26> */
[--C-:B------:R-:W-:Y:S01]  /*cc70*/  FFMA.FTZ R11, R107, UR4, -R3.reuse ;  /* 0x000000046b0b7c23 */ /* 0x100fe20008010803 */
[----:B------:R1:W-:Y:S01]  /*cc80*/  MUFU.EX2 R249, R12 ;  /* 0x0000000c00f97308 */ /* 0x0003e20000000800 */
        /* <DEDUP_REMOVED lines=11> */
[----:B------:R-:W-:Y:S01]  /*cd40*/  FMUL.FTZ R129, R129, R27 ;  /* 0x0000001b81817220 */ /* 0x000fe20000410000 */
[-C--:B------:R-:W-:Y:S01]  /*cd50*/  FMUL.FTZ R130, R130, R26.reuse ;  /* 0x0000001a82827220 */ /* 0x080fe20000410000 */
[----:B-1----:R-:W-:Y:S01]  /*cd60*/  FFMA.FTZ R12, R106, UR4, -R3 ;  /* 0x000000046a0c7c23 */ /* 0x002fe20008010803 */
[-C--:B------:R-:W-:Y:S01]  /*cd70*/  FMUL.FTZ R131, R131, R26.reuse ;  /* 0x0000001a83837220 */ /* 0x080fe20000410000 */
[----:B------:R-:W-:Y:S01]  /*cd80*/  MOV R107, R35 ;  /* 0x00000023006b7202 */ /* 0x000fe20000000f00 */
[-C--:B------:R-:W-:Y:S01]  /*cd90*/  FMUL.FTZ R84, R84, R27.reuse ;  /* 0x0000001b54547220 */ /* 0x080fe20000410000 */
[-C--:B------:R-:W-:Y:S01]  /*cda0*/  FMUL.FTZ R85, R85, R27.reuse ;  /* 0x0000001b55557220 */ /* 0x080fe20000410000 */
[C---:B----4-:R-:W-:Y:S01]  /*cdb0*/  HMMA.16816.F32 R148, R4.reuse, R20, R148 ;  /* 0x000000140494723c */ /* 0x050fe20000001894 */
[-C--:B------:R-:W-:Y:S01]  /*cdc0*/  FMUL.FTZ R86, R86, R26.reuse ;  /* 0x0000001a56567220 */ /* 0x080fe20000410000 */
[-C--:B------:R-:W-:Y:S01]  /*cdd0*/  FMUL.FTZ R87, R87, R26.reuse ;  /* 0x0000001a57577220 */ /* 0x080fe20000410000 */
[-C--:B------:R-:W-:Y:S01]  /*cde0*/  FMUL.FTZ R96, R96, R27.reuse ;  /* 0x0000001b60607220 */ /* 0x080fe20000410000 */
[----:B------:R-:W-:Y:S01]  /*cdf0*/  FMUL.FTZ R97, R97, R27 ;  /* 0x0000001b61617220 */ /* 0x000fe20000410000 */
[-C--:B------:R-:W-:Y:S01]  /*ce00*/  FMUL.FTZ R98, R98, R26.reuse ;  /* 0x0000001a62627220 */ /* 0x080fe20000410000 */
[----:B------:R-:W-:Y:S01]  /*ce10*/  FMUL.FTZ R99, R99, R26 ;  /* 0x0000001a63637220 */ /* 0x000fe20000410000 */
[----:B------:R-:W-:Y:S01]  /*ce20*/  MOV R106, R111 ;  /* 0x0000006f006a7202 */ /* 0x000fe20000000f00 */
[C---:B------:R-:W-:Y:S08]  /*ce30*/  HMMA.16816.F32 R200, R4.reuse, R22, R152 ;  /* 0x0000001604c8723c */ /* 0x040ff00000001898 */
[C---:B------:R-:W-:Y:S08]  /*ce40*/  HMMA.16816.F32 R168, R4.reuse, R62, R76 ;  /* 0x0000003e04a8723c */ /* 0x040ff0000000184c */
[C---:B---3--:R-:W-:Y:S08]  /*ce50*/  HMMA.16816.F32 R164, R4.reuse, R44, R88 ;  /* 0x0000002c04a4723c */ /* 0x048ff00000001858 */
[----:B------:R-:W-:Y:S01]  /*ce60*/  HMMA.16816.F32 R72, R4, R46, R92 ;  /* 0x0000002e0448723c */ /* 0x000fe2000000185c */
[----:B------:R-:W-:-:S02]  /*ce70*/  F2FP.F16.F32.PACK_AB R4, R36, R15 ;  /* 0x0000000f2404723e */ /* 0x000fc400000000ff */
[----:B------:R-:W-:Y:S02]  /*ce80*/  F2FP.F16.F32.PACK_AB R5, R35, R24 ;  /* 0x000000182305723e */ /* 0x000fe400000000ff */
[----:B------:R-:W-:Y:S02]  /*ce90*/  F2FP.F16.F32.PACK_AB R6, R33, R39 ;  /* 0x000000272106723e */ /* 0x000fe400000000ff */
[----:B------:R-:W-:-:S07]  /*cea0*/  F2FP.F16.F32.PACK_AB R7, R32, R34 ;  /* 0x000000222007723e */ /* 0x000fce00000000ff */
[C---:B------:R-:W-:Y:S08]  /*ceb0*/  HMMA.16816.F32 R88, R4.reuse, R28, R112 ;  /* 0x0000001c0458723c */ /* 0x040ff00000001870 */
[C---:B------:R-:W-:Y:S01]  /*cec0*/  HMMA.16816.F32 R76, R4.reuse, R30, R124 ;  /* 0x0000001e044c723c */ /* 0x040fe2000000187c */
[----:B------:R-:W1:Y:S07]  /*ced0*/  LDSM.16.MT88.4 R28, [R184+0xa400] ;  /* 0x00a40000b81c783b */ /* 0x000e6e0000004200 */
[----:B------:R-:W-:Y:S01]  /*cee0*/  HMMA.16816.F32 R64, R4, R18, R140 ;  /* 0x000000120440723c */ /* 0x000fe2000000188c */
[----:B------:R-:W-:-:S02]  /*cef0*/  MOV R143, R246 ;  /* 0x000000f6008f7202 */ /* 0x000fc40000000f00 */
[----:B------:R2:W3:Y:S01]  /*cf00*/  MUFU.EX2 R246, R11 ;  /* 0x0000000b00f67308 */ /* 0x0004e20000000800 */
[----:B------:R-:W-:Y:S02]  /*cf10*/  MOV R140, R248 ;  /* 0x000000f8008c7202 */ /* 0x000fe40000000f00 */
[----:B------:R-:W-:Y:S01]  /*cf20*/  MOV R142, R247 ;  /* 0x000000f7008e7202 */ /* 0x000fe20000000f00 */
[----:B------:R4:W-:Y:S01]  /*cf30*/  MUFU.EX2 R248, R12 ;  /* 0x0000000c00f87308 */ /* 0x0009e20000000800 */
[----:B------:R-:W-:Y:S01]  /*cf40*/  HMMA.16816.F32 R144, R4, R20, R144 ;  /* 0x000000140490723c */ /* 0x000fe20000001890 */
[----:B------:R-:W-:Y:S01]  /*cf50*/  MOV R141, R25 ;  /* 0x00000019008d7202 */ /* 0x000fe20000000f00 */
[----:B------:R-:W-:Y:S01]  /*cf60*/  FFMA.FTZ R25, R210, UR4, -R8 ;  /* 0x00000004d2197c23 */ /* 0x000fe20008010808 */
[----:B------:R5:W-:Y:S01]  /*cf70*/  MUFU.EX2 R247, R13 ;  /* 0x0000000d00f77308 */ /* 0x000be20000000800 */
[----:B------:R-:W-:-:S04]  /*cf80*/  MOV R210, R140 ;  /* 0x0000008c00d27202 */ /* 0x000fc80000000f00 */
[----:B------:R-:W-:Y:S01]  /*cf90*/  HMMA.16816.F32 R56, R4, R22, R156 ;  /* 0x000000160438723c */ /* 0x000fe2000000189c */
[--C-:B--2---:R-:W-:Y:S01]  /*cfa0*/  FFMA.FTZ R11, R176, UR4, -R2.reuse ;  /* 0x00000004b00b7c23 */ /* 0x104fe20008010802 */
[----:B------:R-:W2:Y:S01]  /*cfb0*/  LDSM.16.MT88.4 R20, [R10+0x1400] ;  /* 0x001400000a14783b */ /* 0x000ea20000004200 */
[----:B------:R-:W-:Y:S01]  /*cfc0*/  MOV R156, R38 ;  /* 0x00000026009c7202 */ /* 0x000fe20000000f00 */
[----:B----4-:R-:W-:Y:S01]  /*cfd0*/  FFMA.FTZ R12, R181, UR4, -R2 ;  /* 0x00000004b50c7c23 */ /* 0x010fe20008010802 */
[----:B------:R-:W-:-:S03]  /*cfe0*/  MOV R157, R37 ;  /* 0x00000025009d7202 */ /* 0x000fc60000000f00 */
[C---:B------:R-:W-:Y:S01]  /*cff0*/  HMMA.16816.F32 R160, R4.reuse, R48, R160 ;  /* 0x0000003004a0723c */ /* 0x040fe200000018a0 */
[----:B-----5:R-:W-:Y:S01]  /*d000*/  FFMA.FTZ R13, R180, UR4, -R2 ;  /* 0x00000004b40d7c23 */ /* 0x020fe20008010802 */
[----:B------:R-:W-:Y:S01]  /*d010*/  MUFU.EX2 R229, R12 ;  /* 0x0000000c00e57308 */ /* 0x000fe20000000800 */
[----:B------:R-:W-:Y:S02]  /*d020*/  MOV R158, R33 ;  /* 0x00000021009e7202 */ /* 0x000fe40000000f00 */
[----:B------:R-:W-:Y:S02]  /*d030*/  MOV R159, R32 ;  /* 0x00000020009f7202 */ /* 0x000fe40000000f00 */
[----:B------:R-:W-:Y:S01]  /*d040*/  MOV R176, R24 ;  /* 0x0000001800b07202 */ /* 0x000fe20000000f00 */
[----:B------:R-:W-:Y:S01]  /*d050*/  HMMA.16816.F32 R48, R4, R50, R172 ;  /* 0x000000320430723c */ /* 0x000fe200000018ac */
[----:B------:R-:W-:Y:S01]  /*d060*/  MOV R172, R221 ;  /* 0x000000dd00ac7202 */ /* 0x000fe20000000f00 */
[----:B------:R-:W-:Y:S01]  /*d070*/  FFMA.FTZ R24, R205, UR4, -R9 ;  /* 0x00000004cd187c23 */ /* 0x000fe20008010809 */
[----:B------:R4:W-:Y:S01]  /*d080*/  MUFU.EX2 R221, R11 ;  /* 0x0000000b00dd7308 */ /* 0x0009e20000000800 */
[----:B------:R-:W-:-:S02]  /*d090*/  MOV R173, R227 ;  /* 0x000000e300ad7202 */ /* 0x000fc40000000f00 */
[----:B------:R-:W-:Y:S02]  /*d0a0*/  MOV R174, R39 ;  /* 0x0000002700ae7202 */ /* 0x000fe40000000f00 */
[C---:B------:R-:W-:Y:S01]  /*d0b0*/  HMMA.16816.F32 R52, R4.reuse, R60, R68 ;  /* 0x0000003c0434723c */ /* 0x040fe20000001844 */
[----:B------:R-:W-:Y:S02]  /*d0c0*/  MOV R61, R228 ;  /* 0x000000e4003d7202 */ /* 0x000fe40000000f00 */
[----:B------:R5:W1:Y:S01]  /*d0d0*/  MUFU.EX2 R228, R13 ;  /* 0x0000000d00e47308 */ /* 0x000a620000000800 */
[----:B------:R-:W-:Y:S02]  /*d0e0*/  MOV R60, R36 ;  /* 0x00000024003c7202 */ /* 0x000fe40000000f00 */
[----:B------:R-:W-:Y:S01]  /*d0f0*/  MOV R175, R34 ;  /* 0x0000002200af7202 */ /* 0x000fe20000000f00 */
[----:B------:R-:W2:Y:S01]  /*d100*/  LDSM.16.MT88.4 R36, [R184+0x9400] ;  /* 0x00940000b824783b */ /* 0x000ea20000004200 */
[----:B------:R-:W-:Y:S01]  /*d110*/  HMMA.16816.F32 R80, R4, R62, R80 ;  /* 0x0000003e0450723c */ /* 0x000fe20000001850 */
[----:B----4-:R-:W-:Y:S01]  /*d120*/  FFMA.FTZ R11, R177, UR4, -R2 ;  /* 0x00000004b10b7c23 */ /* 0x010fe20008010802 */
[----:B------:R-:W-:Y:S01]  /*d130*/  MOV R62, R15 ;  /* 0x0000000f003e7202 */ /* 0x000fe20000000f00 */
[----:B------:R-:W4:Y:S01]  /*d140*/  LDSM.16.MT88.4 R32, [R10+0x400] ;  /* 0x000400000a20783b */ /* 0x000f220000004200 */
[----:B------:R-:W-:Y:S01]  /*d150*/  MOV R63, R110 ;  /* 0x0000006e003f7202 */ /* 0x000fe20000000f00 */
[----:B------:R3:W1:Y:S01]  /*d160*/  MUFU.EX2 R227, R11 ;  /* 0x0000000b00e37308 */ /* 0x0006620000000800 */
[----:B------:R-:W-:-:S02]  /*d170*/  MOV R180, R61 ;  /* 0x0000003d00b47202 */ /* 0x000fc40000000f00 */
[C---:B------:R-:W-:Y:S01]  /*d180*/  HMMA.16816.F32 R152, R4.reuse, R16, R128 ;  /* 0x000000100498723c */ /* 0x040fe20000001880 */
[----:B------:R-:W4:Y:S01]  /*d190*/  LDSM.16.MT88.4 R16, [R184+0xb400] ;  /* 0x00b40000b810783b */ /* 0x000f220000004200 */
[----:B------:R-:W-:Y:S02]  /*d1a0*/  MOV R177, R100 ;  /* 0x0000006400b17202 */ /* 0x000fe40000000f00 */
[----:B------:R-:W-:Y:S01]  /*d1b0*/  MOV R181, R43 ;  /* 0x0000002b00b57202 */ /* 0x000fe20000000f00 */
[----:B-----5:R-:W5:Y:S03]  /*d1c0*/  LDSM.16.MT88.4 R12, [R10+0x2400] ;  /* 0x002400000a0c783b */ /* 0x020f660000004200 */
[C---:B------:R-:W-:Y:S01]  /*d1d0*/  HMMA.16816.F32 R84, R4.reuse, R44, R84 ;  /* 0x0000002c0454723c */ /* 0x040fe20000001854 */
[----:B---3--:R-:W-:Y:S02]  /*d1e0*/  FFMA.FTZ R11, R211, UR4, -R9 ;  /* 0x00000004d30b7c23 */ /* 0x008fe40008010809 */
[----:B------:R3:W-:Y:S05]  /*d1f0*/  MUFU.EX2 R211, R24 ;  /* 0x0000001800d37308 */ /* 0x0007ea0000000800 */
[----:B------:R-:W-:Y:S01]  /*d200*/  HMMA.16816.F32 R44, R4, R46, R96 ;  /* 0x0000002e042c723c */ /* 0x000fe20000001860 */
[----:B------:R-:W-:Y:S01]  /*d210*/  F2FP.F16.F32.PACK_AB R4, R246, R249 ;  /* 0x000000f9f604723e */ /* 0x000fe200000000ff */
[----:B------:R2:W5:Y:S01]  /*d220*/  MUFU.EX2 R205, R11 ;  /* 0x0000000b00cd7308 */ /* 0x0005620000000800 */
[----:B-1----:R-:W-:-:S02]  /*d230*/  F2FP.F16.F32.PACK_AB R5, R228, R221 ;  /* 0x000000dde405723e */ /* 0x002fc400000000ff */
[----:B------:R-:W-:Y:S02]  /*d240*/  F2FP.F16.F32.PACK_AB R6, R248, R247 ;  /* 0x000000f7f806723e */ /* 0x000fe400000000ff */
[----:B------:R-:W-:Y:S01]  /*d250*/  F2FP.F16.F32.PACK_AB R7, R227, R229 ;  /* 0x000000e5e307723e */ /* 0x000fe200000000ff */
[----:B---3--:R-:W-:-:S06]  /*d260*/  FFMA.FTZ R24, R182, UR4, -R9 ;  /* 0x00000004b6187c23 */ /* 0x008fcc0008010809 */
[C---:B------:R-:W-:Y:S01]  /*d270*/  HMMA.16816.F32 R128, R4.reuse, R30, R200 ;  /* 0x0000001e0480723c */ /* 0x040fe200000018c8 */
[----:B------:R1:W-:Y:S01]  /*d280*/  MUFU.EX2 R202, R24 ;  /* 0x0000001800ca7308 */ /* 0x0003e20000000800 */
[----:B--2---:R-:W-:Y:S01]  /*d290*/  FFMA.FTZ R11, R183, UR4, -R9 ;  /* 0x00000004b70b7c23 */ /* 0x004fe20008010809 */
[----:B------:R-:W-:Y:S02]  /*d2a0*/  MOV R183, R105 ;  /* 0x0000006900b77202 */ /* 0x000fe40000000f00 */
[----:B------:R-:W-:Y:S01]  /*d2b0*/  MOV R203, R142 ;  /* 0x0000008e00cb7202 */ /* 0x000fe20000000f00 */
[----:B------:R2:W-:Y:S02]  /*d2c0*/  MUFU.EX2 R201, R11 ;  /* 0x0000000b00c97308 */ /* 0x0005e40000000800 */
[----:B------:R-:W-:Y:S02]  /*d2d0*/  HMMA.16816.F32 R124, R4, R20, R196 ;  /* 0x00000014047c723c */ /* 0x000fe400000018c4 */
[----:B------:R3:W-:Y:S01]  /*d2e0*/  MUFU.EX2 R197, R25 ;  /* 0x0000001900c57308 */ /* 0x0007e20000000800 */
[----:B-1----:R-:W-:-:S05]  /*d2f0*/  FFMA.FTZ R24, R206, UR4, -R8 ;  /* 0x00000004ce187c23 */ /* 0x002fca0008010808 */
[----:B------:R-:W-:Y:S01]  /*d300*/  HMMA.16816.F32 R116, R4, R36, R116 ;  /* 0x000000240474723c */ /* 0x000fe20000001874 */
[----:B------:R-:W-:Y:S01]  /*d310*/  MOV R206, R159 ;  /* 0x0000009f00ce7202 */ /* 0x000fe20000000f00 */
[----:B------:R1:W-:Y:S01]  /*d320*/  MUFU.EX2 R199, R24 ;  /* 0x0000001800c77308 */ /* 0x0003e20000000800 */
[----:B--2---:R-:W-:Y:S01]  /*d330*/  FFMA.FTZ R11, R212, UR4, -R8 ;  /* 0x00000004d40b7c23 */ /* 0x004fe20008010808 */
[----:B------:R-:W-:-:S03]  /*d340*/  MOV R212, R141 ;  /* 0x0000008d00d47202 */ /* 0x000fc60000000f00 */
[----:B------:R2:W5:Y:S01]  /*d350*/  MUFU.EX2 R200, R11 ;  /* 0x0000000b00c87308 */ /* 0x0005620000000800 */
[----:B------:R-:W-:Y:S01]  /*d360*/  HMMA.16816.F32 R120, R4, R38, R120 ;  /* 0x000000260478723c */ /* 0x000fe20000001878 */
[----:B---3--:R-:W-:Y:S01]  /*d370*/  FFMA.FTZ R25, R231, UR4, -R8 ;  /* 0x00000004e7197c23 */ /* 0x008fe20008010808 */
[----:B------:R-:W-:-:S06]  /*d380*/  MOV R231, R181 ;  /* 0x000000b500e77202 */ /* 0x000fcc0000000f00 */
[----:B----4-:R-:W-:Y:S01]  /*d390*/  HMMA.16816.F32 R132, R4, R32, R132 ;  /* 0x000000200484723c */ /* 0x010fe20000001884 */
[----:B-1----:R-:W-:Y:S01]  /*d3a0*/  FFMA.FTZ R24, R217, UR4, -R9 ;  /* 0x00000004d9187c23 */ /* 0x002fe20008010809 */
[----:B------:R-:W-:Y:S01]  /*d3b0*/  MOV R217, R107 ;  /* 0x0000006b00d97202 */ /* 0x000fe20000000f00 */
[----:B--2---:R-:W-:Y:S01]  /*d3c0*/  FFMA.FTZ R11, R204, UR4, -R8 ;  /* 0x00000004cc0b7c23 */ /* 0x004fe20008010808 */
[----:B------:R-:W-:-:S04]  /*d3d0*/  MOV R204, R158 ;  /* 0x0000009e00cc7202 */ /* 0x000fc80000000f00 */
[C---:B------:R-:W-:Y:S01]  /*d3e0*/  HMMA.16816.F32 R136, R4.reuse, R34, R136 ;  /* 0x000000220488723c */ /* 0x040fe20000001888 */
[----:B------:R1:W2:Y:S07]  /*d3f0*/  MUFU.EX2 R198, R11 ;  /* 0x0000000b00c67308 */ /* 0x0002ae0000000800 */
[----:B------:R-:W-:Y:S01]  /*d400*/  HMMA.16816.F32 R148, R4, R28, R148 ;  /* 0x0000001c0494723c */ /* 0x000fe20000001894 */
[----:B-1----:R-:W-:-:S07]  /*d410*/  FFMA.FTZ R11, R208, UR4, -R3 ;  /* 0x00000004d00b7c23 */ /* 0x002fce0008010803 */
[C---:B------:R-:W-:Y:S01]  /*d420*/  HMMA.16816.F32 R112, R4.reuse, R22, R192 ;  /* 0x000000160470723c */ /* 0x040fe200000018c0 */
[----:B------:R-:W-:Y:S01]  /*d430*/  MOV R208, R157 ;  /* 0x0000009d00d07202 */ /* 0x000fe20000000f00 */
[----:B------:R1:W-:Y:S06]  /*d440*/  MUFU.EX2 R196, R11 ;  /* 0x0000000b00c47308 */ /* 0x0003ec0000000800 */
[C---:B------:R-:W-:Y:S01]  /*d450*/  HMMA.16816.F32 R108, R4.reuse, R16, R188 ;  /* 0x00000010046c723c */ /* 0x040fe200000018bc */
[----:B------:R3:W-:Y:S07]  /*d460*/  MUFU.EX2 R190, R24 ;  /* 0x0000001800be7308 */ /* 0x0007ee0000000800 */
[----:B------:R-:W-:Y:S01]  /*d470*/  HMMA.16816.F32 R96, R4, R18, R168 ;  /* 0x000000120460723c */ /* 0x000fe200000018a8 */
[----:B-1----:R-:W-:-:S04]  /*d480*/  FFMA.FTZ R11, R187, UR4, -R3 ;  /* 0x00000004bb0b7c23 */ /* 0x002fc80008010803 */
[----:B------:R1:W-:Y:S01]  /*d490*/  MUFU.EX2 R195, R11 ;  /* 0x0000000b00c37308 */ /* 0x0003e20000000800 */
[----:B---3--:R-:W-:Y:S02]  /*d4a0*/  FFMA.FTZ R24, R42, UR4, -R9 ;  /* 0x000000042a187c23 */ /* 0x008fe40008010809 */
[C---:B-----5:R-:W-:Y:S02]  /*d4b0*/  HMMA.16816.F32 R92, R4.reuse, R12, R164 ;  /* 0x0000000c045c723c */ /* 0x060fe400000018a4 */
[----:B------:R3:W-:Y:S06]  /*d4c0*/  MUFU.EX2 R43, R24 ;  /* 0x00000018002b7308 */ /* 0x0007ec0000000800 */
[----:B------:R-:W-:Y:S01]  /*d4d0*/  HMMA.16816.F32 R72, R4, R14, R72 ;  /* 0x0000000e0448723c */ /* 0x000fe20000001848 */
[----:B------:R-:W-:-:S02]  /*d4e0*/  F2FP.F16.F32.PACK_AB R4, R211, R205 ;  /* 0x000000cdd304723e */ /* 0x000fc400000000ff */
[----:B------:R-:W-:Y:S01]  /*d4f0*/  F2FP.F16.F32.PACK_AB R5, R197, R200 ;  /* 0x000000c8c505723e */ /* 0x000fe200000000ff */
[----:B-1----:R-:W-:Y:S01]  /*d500*/  FFMA.FTZ R11, R213, UR4, -R2 ;  /* 0x00000004d50b7c23 */ /* 0x002fe20008010802 */
[----:B------:R-:W-:Y:S02]  /*d510*/  F2FP.F16.F32.PACK_AB R6, R202, R201 ;  /* 0x000000c9ca06723e */ /* 0x000fe400000000ff */
[----:B--2---:R-:W-:Y:S01]  /*d520*/  F2FP.F16.F32.PACK_AB R7, R198, R199 ;  /* 0x000000c7c607723e */ /* 0x004fe200000000ff */
[----:B------:R1:W-:Y:S01]  /*d530*/  MUFU.EX2 R192, R11 ;  /* 0x0000000b00c07308 */ /* 0x0003e20000000800 */
[----:B---3--:R-:W-:Y:S01]  /*d540*/  FFMA.FTZ R24, R218, UR4, -R8 ;  /* 0x00000004da187c23 */ /* 0x008fe20008010808 */
[----:B------:R-:W-:Y:S02]  /*d550*/  MOV R218, R177 ;  /* 0x000000b100da7202 */ /* 0x000fe40000000f00 */
[----:B------:R-:W-:Y:S01]  /*d560*/  MOV R213, R174 ;  /* 0x000000ae00d57202 */ /* 0x000fe20000000f00 */
[----:B------:R-:W-:Y:S01]  /*d570*/  MUFU.EX2 R107, R24 ;  /* 0x00000018006b7308 */ /* 0x000fe20000000800 */
[----:B------:R-:W-:Y:S01]  /*d580*/  HMMA.16816.F32 R160, R4, R20, R160 ;  /* 0x0000001404a0723c */ /* 0x000fe200000018a0 */
[--C-:B------:R-:W-:Y:S01]  /*d590*/  FFMA.FTZ R20, R207, UR4, -R3.reuse ;  /* 0x00000004cf147c23 */ /* 0x100fe20008010803 */
[----:B------:R-:W-:Y:S01]  /*d5a0*/  FFMA.FTZ R21, R178, UR4, -R3 ;  /* 0x00000004b2157c23 */ /* 0x000fe20008010803 */
[----:B------:R-:W-:-:S02]  /*d5b0*/  MOV R207, R156 ;  /* 0x0000009c00cf7202 */ /* 0x000fc40000000f00 */
[----:B------:R2:W3:Y:S01]  /*d5c0*/  MUFU.EX2 R194, R20 ;  /* 0x0000001400c27308 */ /* 0x0004e20000000800 */
[----:B------:R-:W-:Y:S02]  /*d5d0*/  LDSM.16.MT88.4 R156, [R184+0xac00] ;  /* 0x00ac0000b89c783b */ /* 0x000fe40000004200 */
[C---:B------:R-:W-:Y:S01]  /*d5e0*/  HMMA.16816.F32 R52, R4.reuse, R16, R52 ;  /* 0x000000100434723c */ /* 0x040fe20000001834 */
[--C-:B------:R-:W-:Y:S01]  /*d5f0*/  FFMA.FTZ R16, R209, UR4, -R2.reuse ;  /* 0x00000004d1107c23 */ /* 0x100fe20008010802 */
[----:B------:R-:W-:Y:S01]  /*d600*/  MUFU.EX2 R105, R21 ;  /* 0x0000001500697308 */ /* 0x000fe20000000800 */
[--C-:B-1----:R-:W-:Y:S01]  /*d610*/  FFMA.FTZ R11, R179, UR4, -R2.reuse ;  /* 0x00000004b30b7c23 */ /* 0x102fe20008010802 */
[----:B------:R-:W-:Y:S02]  /*d620*/  MOV R209, R173 ;  /* 0x000000ad00d17202 */ /* 0x000fe40000000f00 */
[----:B------:R1:W-:Y:S02]  /*d630*/  MUFU.EX2 R193, R16 ;  /* 0x0000001000c17308 */ /* 0x0003e40000000800 */
[----:B------:R-:W-:Y:S01]  /*d640*/  HMMA.16816.F32 R68, R4, R32, R152 ;  /* 0x000000200444723c */ /* 0x000fe20000001898 */
[----:B------:R-:W-:Y:S01]  /*d650*/  MOV R153, R176 ;  /* 0x000000b000997202 */ /* 0x000fe20000000f00 */
[----:B------:R4:W-:Y:S01]  /*d660*/  MUFU.EX2 R100, R11 ;  /* 0x0000000b00647308 */ /* 0x0009e20000000800 */
[----:B--2---:R-:W-:Y:S01]  /*d670*/  FFMA.FTZ R20, R214, UR4, -R2 ;  /* 0x00000004d6147c23 */ /* 0x004fe20008010802 */
[----:B------:R-:W-:-:S02]  /*d680*/  MOV R155, R62 ;  /* 0x0000003e009b7202 */ /* 0x000fc40000000f00 */
[----:B------:R-:W-:Y:S01]  /*d690*/  MOV R154, R63 ;  /* 0x0000003f009a7202 */ /* 0x000fe20000000f00 */
[----:B------:R-:W2:Y:S01]  /*d6a0*/  MUFU.EX2 R191, R20 ;  /* 0x0000001400bf7308 */ /* 0x000ea20000000800 */
[----:B------:R-:W-:Y:S01]  /*d6b0*/  MOV R176, R60 ;  /* 0x0000003c00b07202 */ /* 0x000fe20000000f00 */
[----:B------:R-:W-:Y:S01]  /*d6c0*/  HMMA.16816.F32 R80, R4, R18, R80 ;  /* 0x000000120450723c */ /* 0x000fe20000001850 */
[----:B------:R-:W-:Y:S01]  /*d6d0*/  MOV R152, R106 ;  /* 0x0000006a00987202 */ /* 0x000fe20000000f00 */
[----:B-1----:R-:W1:Y:S01]  /*d6e0*/  LDSM.16.MT88.4 R16, [R184+0xb800] ;  /* 0x00b80000b810783b */ /* 0x002e620000004200 */
[----:B------:R-:W-:Y:S01]  /*d6f0*/  MUFU.EX2 R106, R25 ;  /* 0x00000019006a7308 */ /* 0x000fe20000000800 */
[----:B------:R-:W-:Y:S01]  /*d700*/  MOV R214, R175 ;  /* 0x000000af00d67202 */ /* 0x000fe20000000f00 */
[----:B----4-:R-:W-:-:S03]  /*d710*/  FFMA.FTZ R11, R219, UR4, -R9 ;  /* 0x00000004db0b7c23 */ /* 0x010fc60008010809 */
[C---:B------:R-:W-:Y:S01]  /*d720*/  HMMA.16816.F32 R88, R4.reuse, R36, R88 ;  /* 0x000000240458723c */ /* 0x040fe20000001858 */
[----:B------:R-:W-:Y:S01]  /*d730*/  MOV R219, R172 ;  /* 0x000000ac00db7202 */ /* 0x000fe20000000f00 */
[----:B------:R4:W5:Y:S01]  /*d740*/  MUFU.EX2 R189, R11 ;  /* 0x0000000b00bd7308 */ /* 0x0009620000000800 */
[----:B------:R-:W-:Y:S05]  /*d750*/  LDSM.16.MT88.4 R172, [R10+0x1c00] ;  /* 0x001c00000aac783b */ /* 0x000fea0000004200 */
[C---:B------:R-:W-:Y:S01]  /*d760*/  HMMA.16816.F32 R76, R4.reuse, R38, R76 ;  /* 0x00000026044c723c */ /* 0x040fe2000000184c */
[----:B------:R-:W5:Y:S07]  /*d770*/  LDSM.16.MT88.4 R36, [R184+0x9800] ;  /* 0x00980000b824783b */ /* 0x000f6e0000004200 */
[----:B------:R-:W-:Y:S01]  /*d780*/  HMMA.16816.F32 R64, R4, R34, R64 ;  /* 0x000000220440723c */ /* 0x000fe20000001840 */
[----:B------:R-:W5:Y:S01]  /*d790*/  LDSM.16.MT88.4 R32, [R10+0x800] ;  /* 0x000800000a20783b */ /* 0x000f620000004200 */
[----:B----4-:R-:W-:Y:S01]  /*d7a0*/  FFMA.FTZ R11, R216, UR4, -R9 ;  /* 0x00000004d80b7c23 */ /* 0x010fe20008010809 */
[----:B------:R-:W-:-:S03]  /*d7b0*/  MOV R216, R176 ;  /* 0x000000b000d87202 */ /* 0x000fc60000000f00 */
[----:B------:R4:W-:Y:S02]  /*d7c0*/  MUFU.EX2 R188, R11 ;  /* 0x0000000b00bc7308 */ /* 0x0009e40000000800 */
[C---:B------:R-:W-:Y:S08]  /*d7d0*/  HMMA.16816.F32 R60, R4.reuse, R28, R144 ;  /* 0x0000001c043c723c */ /* 0x040ff00000001890 */
[----:B------:R-:W-:Y:S01]  /*d7e0*/  HMMA.16816.F32 R56, R4, R30, R56 ;  /* 0x0000001e0438723c */ /* 0x000fe20000001838 */
[----:B------:R-:W5:Y:S01]  /*d7f0*/  LDSM.16.MT88.4 R28, [R184+0xa800] ;  /* 0x00a80000b81c783b */ /* 0x000f620000004200 */
[----:B----4-:R-:W-:Y:S01]  /*d800*/  FFMA.FTZ R11, R232, UR4, -R8 ;  /* 0x00000004e80b7c23 */ /* 0x010fe20008010808 */
[----:B------:R-:W-:-:S05]  /*d810*/  MOV R232, R180 ;  /* 0x000000b400e87202 */ /* 0x000fca0000000f00 */
[C---:B------:R-:W-:Y:S01]  /*d820*/  HMMA.16816.F32 R48, R4.reuse, R22, R48 ;  /* 0x000000160430723c */ /* 0x040fe20000001830 */
[----:B------:R-:W4:Y:S01]  /*d830*/  LDSM.16.MT88.4 R20, [R10+0x1800] ;  /* 0x001800000a14783b */ /* 0x000f220000004200 */
[----:B------:R3:W4:Y:S06]  /*d840*/  MUFU.EX2 R187, R11 ;  /* 0x0000000b00bb7308 */ /* 0x00072c0000000800 */
[C---:B------:R-:W-:Y:S08]  /*d850*/  HMMA.16816.F32 R84, R4.reuse, R12, R84 ;  /* 0x0000000c0454723c */ /* 0x040ff00000001854 */
[----:B------:R-:W-:Y:S01]  /*d860*/  HMMA.16816.F32 R44, R4, R14, R44 ;  /* 0x0000000e042c723c */ /* 0x000fe2000000182c */
[----:B------:R-:W4:Y:S01]  /*d870*/  LDSM.16.MT88.4 R12, [R10+0x2800] ;  /* 0x002800000a0c783b */ /* 0x000f220000004200 */
[----:B---3--:R-:W-:Y:S01]  /*d880*/  FFMA.FTZ R11, R215, UR4, -R8 ;  /* 0x00000004d70b7c23 */ /* 0x008fe20008010808 */
[----:B------:R-:W-:-:S02]  /*d890*/  F2FP.F16.F32.PACK_AB R4, R194, R196 ;  /* 0x000000c4c204723e */ /* 0x000fc400000000ff */
[----:B--2---:R-:W-:Y:S01]  /*d8a0*/  F2FP.F16.F32.PACK_AB R5, R192, R191 ;  /* 0x000000bfc005723e */ /* 0x004fe200000000ff */
[----:B------:R2:W3:Y:S01]  /*d8b0*/  MUFU.EX2 R42, R11 ;  /* 0x0000000b002a7308 */ /* 0x0004e20000000800 */
[----:B------:R-:W-:Y:S02]  /*d8c0*/  F2FP.F16.F32.PACK_AB R6, R105, R195 ;  /* 0x000000c36906723e */ /* 0x000fe400000000ff */
[----:B------:R-:W-:Y:S02]  /*d8d0*/  F2FP.F16.F32.PACK_AB R7, R100, R193 ;  /* 0x000000c16407723e */ /* 0x000fe400000000ff */
[----:B------:R-:W-:-:S05]  /*d8e0*/  MOV R215, R183 ;  /* 0x000000b700d77202 */ /* 0x000fca0000000f00 */
[----:B-1----:R-:W-:Y:S01]  /*d8f0*/  HMMA.16816.F32 R176, R4, R16, R108 ;  /* 0x0000001004b0723c */ /* 0x002fe2000000186c */
[----:B--2---:R-:W-:Y:S01]  /*d900*/  FFMA.FTZ R11, R234, UR4, -R3 ;  /* 0x00000004ea0b7c23 */ /* 0x004fe20008010803 */
[----:B------:R-:W-:-:S06]  /*d910*/  MOV R234, R155 ;  /* 0x0000009b00ea7202 */ /* 0x000fcc0000000f00 */
[C---:B------:R-:W-:Y:S08]  /*d920*/  HMMA.16816.F32 R144, R4.reuse, R18, R96 ;  /* 0x000000120490723c */ /* 0x040ff00000001860 */
[C---:B-----5:R-:W-:Y:S08]  /*d930*/  HMMA.16816.F32 R116, R4.reuse, R36, R116 ;  /* 0x000000240474723c */ /* 0x060ff00000001874 */
[C---:B------:R-:W-:Y:S08]  /*d940*/  HMMA.16816.F32 R120, R4.reuse, R38, R120 ;  /* 0x000000260478723c */ /* 0x040ff00000001878 */
[C---:B------:R-:W-:Y:S08]  /*d950*/  HMMA.16816.F32 R132, R4.reuse, R32, R132 ;  /* 0x000000200484723c */ /* 0x040ff00000001884 */
[C---:B------:R-:W-:Y:S08]  /*d960*/  HMMA.16816.F32 R136, R4.reuse, R34, R136 ;  /* 0x000000220488723c */ /* 0x040ff00000001888 */
[C---:B------:R-:W-:Y:S08]  /*d970*/  HMMA.16816.F32 R148, R4.reuse, R28, R148 ;  /* 0x0000001c0494723c */ /* 0x040ff00000001894 */
[C---:B------:R-:W-:Y:S08]  /*d980*/  HMMA.16816.F32 R128, R4.reuse, R30, R128 ;  /* 0x0000001e0480723c */ /* 0x040ff00000001880 */
[C---:B----4-:R-:W-:Y:S01]  /*d990*/  HMMA.16816.F32 R164, R4.reuse, R20, R124 ;  /* 0x0000001404a4723c */ /* 0x050fe2000000187c */
[----:B------:R-:W1:Y:S07]  /*d9a0*/  LDSM.16.MT88.4 R124, [R184+0x9c00] ;  /* 0x009c0000b87c783b */ /* 0x000e6e0000004200 */
[C---:B------:R-:W-:Y:S08]  /*d9b0*/  HMMA.16816.F32 R168, R4.reuse, R22, R112 ;  /* 0x0000001604a8723c */ /* 0x040ff00000001870 */
[C---:B------:R-:W-:Y:S08]  /*d9c0*/  HMMA.16816.F32 R108, R4.reuse, R12, R92 ;  /* 0x0000000c046c723c */ /* 0x040ff0000000185c */
[----:B------:R-:W-:Y:S01]  /*d9d0*/  HMMA.16816.F32 R96, R4, R14, R72 ;  /* 0x0000000e0460723c */ /* 0x000fe20000001848 */
[----:B------:R-:W-:-:S02]  /*d9e0*/  F2FP.F16.F32.PACK_AB R4, R190, R189 ;  /* 0x000000bdbe04723e */ /* 0x000fc400000000ff */
[----:B------:R-:W-:Y:S02]  /*d9f0*/  F2FP.F16.F32.PACK_AB R5, R106, R187 ;  /* 0x000000bb6a05723e */ /* 0x000fe400000000ff */
[----:B------:R-:W-:Y:S02]  /*da00*/  F2FP.F16.F32.PACK_AB R6, R43, R188 ;  /* 0x000000bc2b06723e */ /* 0x000fe400000000ff */
[----:B---3--:R-:W-:Y:S02]  /*da10*/  F2FP.F16.F32.PACK_AB R7, R42, R107 ;  /* 0x0000006b2a07723e */ /* 0x008fe400000000ff */
[----:B------:R-:W-:Y:S02]  /*da20*/  MOV R75, R143 ;  /* 0x0000008f004b7202 */ /* 0x000fe40000000f00 */
[----:B------:R-:W2:Y:S03]  /*da30*/  LDSM.16.MT88.4 R140, [R10+0xc00] ;  /* 0x000c00000a8c783b */ /* 0x000ea60000004200 */
[----:B------:R-:W-:Y:S01]  /*da40*/  HMMA.16816.F32 R180, R4, R32, R68 ;  /* 0x0000002004b4723c */ /* 0x000fe20000001844 */
[----:B------:R3:W-:Y:S01]  /*da50*/  MUFU.EX2 R32, R11 ;  /* 0x0000000b00207308 */ /* 0x0007e20000000800 */
[----:B------:R-:W-:-:S06]  /*da60*/  MOV R33, R152 ;  /* 0x0000009800217202 */ /* 0x000fcc0000000f00 */
[----:B------:R-:W-:Y:S01]  /*da70*/  HMMA.16816.F32 R160, R4, R20, R160 ;  /* 0x0000001404a0723c */ /* 0x000fe200000018a0 */
[--C-:B------:R-:W-:Y:S01]  /*da80*/  FFMA.FTZ R20, R233, UR4, -R3.reuse ;  /* 0x00000004e9147c23 */ /* 0x100fe20008010803 */
[--C-:B---3--:R-:W-:Y:S01]  /*da90*/  FFMA.FTZ R11, R235, UR4, -R3.reuse ;  /* 0x00000004eb0b7c23 */ /* 0x108fe20008010803 */
[----:B------:R-:W-:-:S05]  /*daa0*/  FFMA.FTZ R3, R236, UR4, -R3 ;  /* 0x00000004ec037c23 */ /* 0x000fca0008010803 */
[C---:B------:R-:W-:Y:S01]  /*dab0*/  HMMA.16816.F32 R48, R4.reuse, R22, R48 ;  /* 0x000000160430723c */ /* 0x040fe20000001830 */
[----:B------:R-:W3:Y:S04]  /*dac0*/  MUFU.EX2 R23, R20 ;  /* 0x0000001400177308 */ /* 0x000ee80000000800 */
[----:B------:R4:W-:Y:S03]  /*dad0*/  MUFU.EX2 R24, R11 ;  /* 0x0000000b00187308 */ /* 0x0009e60000000800 */
[----:B------:R-:W-:Y:S01]  /*dae0*/  HMMA.16816.F32 R84, R4, R12, R84 ;  /* 0x0000000c0454723c */ /* 0x000fe20000001854 */
[----:B------:R5:W1:Y:S01]  /*daf0*/  MUFU.EX2 R25, R3 ;  /* 0x0000000300197308 */ /* 0x000a620000000800 */
[----:B---3--:R-:W-:-:S06]  /*db00*/  F2FP.F16.F32.PACK_AB R92, R23, R32 ;  /* 0x00000020175c723e */ /* 0x008fcc00000000ff */
[----:B------:R-:W-:Y:S01]  /*db10*/  HMMA.16816.F32 R44, R4, R14, R44 ;  /* 0x0000000e042c723c */ /* 0x000fe2000000182c */
[----:B------:R3:W-:Y:S01]  /*db20*/  LDSM.16.MT88.4 R12, [R10+0x2c00] ;  /* 0x002c00000a0c783b */ /* 0x0007e20000004200 */
[--C-:B----4-:R-:W-:Y:S01]  /*db30*/  FFMA.FTZ R11, R240, UR4, -R2.reuse ;  /* 0x00000004f00b7c23 */ /* 0x110fe20008010802 */
[----:B-----5:R-:W-:-:S03]  /*db40*/  FFMA.FTZ R3, R237, UR4, -R2 ;  /* 0x00000004ed037c23 */ /* 0x020fc60008010802 */
[----:B------:R4:W-:Y:S02]  /*db50*/  MUFU.EX2 R20, R11 ;  /* 0x0000000b00147308 */ /* 0x0009e40000000800 */
[C---:B------:R-:W-:Y:S01]  /*db60*/  HMMA.16816.F32 R60, R4.reuse, R28, R60 ;  /* 0x0000001c043c723c */ /* 0x040fe2000000183c */
[----:B-1----:R-:W-:Y:S01]  /*db70*/  F2FP.F16.F32.PACK_AB R94, R25, R24 ;  /* 0x00000018195e723e */ /* 0x002fe200000000ff */
[----:B------:R1:W5:Y:S06]  /*db80*/  MUFU.EX2 R21, R3 ;  /* 0x0000000300157308 */ /* 0x00036c0000000800 */
[----:B------:R-:W-:Y:S01]  /*db90*/  HMMA.16816.F32 R56, R4, R30, R56 ;  /* 0x0000001e0438723c */ /* 0x000fe20000001838 */
[--C-:B----4-:R-:W-:Y:S01]  /*dba0*/  FFMA.FTZ R11, R239, UR4, -R2.reuse ;  /* 0x00000004ef0b7c23 */ /* 0x110fe20008010802 */
[----:B------:R-:W-:-:S06]  /*dbb0*/  FFMA.FTZ R2, R238, UR4, -R2 ;  /* 0x00000004ee027c23 */ /* 0x000fcc0008010802 */
[C---:B------:R-:W-:Y:S01]  /*dbc0*/  HMMA.16816.F32 R28, R4.reuse, R18, R80 ;  /* 0x00000012041c723c */ /* 0x040fe20000001850 */
[--C-:B-1----:R-:W-:Y:S01]  /*dbd0*/  FFMA.FTZ R3, R75, UR4, -R9.reuse ;  /* 0x000000044b037c23 */ /* 0x102fe20008010809 */
[----:B------:R1:W-:Y:S01]  /*dbe0*/  MUFU.EX2 R19, R2 ;  /* 0x0000000200137308 */ /* 0x0003e20000000800 */
[----:B------:R-:W4:Y:S01]  /*dbf0*/  LDSM.16.MT88.4 R80, [R184+0xbc00] ;  /* 0x00bc0000b850783b */ /* 0x000f220000004200 */
[----:B-----5:R-:W-:Y:S02]  /*dc00*/  F2FP.F16.F32.PACK_AB R93, R21, R20 ;  /* 0x00000014155d723e */ /* 0x020fe400000000ff */
[----:B---3--:R3:W-:Y:S02]  /*dc10*/  MUFU.EX2 R10, R3 ;  /* 0x00000003000a7308 */ /* 0x0087e40000000800 */
[----:B------:R-:W-:Y:S02]  /*dc20*/  HMMA.16816.F32 R52, R4, R16, R52 ;  /* 0x000000100434723c */ /* 0x000fe40000001834 */
[----:B------:R-:W5:Y:S01]  /*dc30*/  MUFU.EX2 R22, R11 ;  /* 0x0000000b00167308 */ /* 0x000f620000000800 */
[----:B-1----:R-:W-:-:S05]  /*dc40*/  FFMA.FTZ R2, R251, UR4, -R9 ;  /* 0x00000004fb027c23 */ /* 0x002fca0008010809 */
[----:B------:R-:W-:Y:S01]  /*dc50*/  HMMA.16816.F32 R112, R4, R36, R88 ;  /* 0x000000240470723c */ /* 0x000fe20000001858 */
[----:B---3--:R-:W-:Y:S01]  /*dc60*/  FFMA.FTZ R3, R245, UR4, -R9 ;  /* 0x00000004f5037c23 */ /* 0x008fe20008010809 */
[----:B------:R1:W-:Y:S01]  /*dc70*/  MUFU.EX2 R16, R2 ;  /* 0x0000000200107308 */ /* 0x0003e20000000800 */
[----:B-----5:R-:W-:-:S03]  /*dc80*/  F2FP.F16.F32.PACK_AB R95, R19, R22 ;  /* 0x00000016135f723e */ /* 0x020fc600000000ff */
[----:B------:R3:W-:Y:S02]  /*dc90*/  MUFU.EX2 R18, R3 ;  /* 0x0000000300127308 */ /* 0x0007e40000000800 */
[C---:B------:R-:W-:Y:S08]  /*dca0*/  HMMA.16816.F32 R36, R4.reuse, R38, R76 ;  /* 0x000000260424723c */ /* 0x040ff0000000184c */
[----:B------:R-:W-:Y:S01]  /*dcb0*/  HMMA.16816.F32 R64, R4, R34, R64 ;  /* 0x000000220440723c */ /* 0x000fe20000001840 */
[--C-:B-1----:R-:W-:Y:S01]  /*dcc0*/  FFMA.FTZ R2, R244, UR4, -R8.reuse ;  /* 0x00000004f4027c23 */ /* 0x102fe20008010808 */
[----:B------:R-:W-:Y:S01]  /*dcd0*/  MOV R34, R154 ;  /* 0x0000009a00227202 */ /* 0x000fe20000000f00 */
[----:B------:R-:W-:Y:S01]  /*dce0*/  FFMA.FTZ R4, R250, UR4, -R9 ;  /* 0x00000004fa047c23 */ /* 0x000fe20008010809 */
[----:B------:R-:W-:Y:S01]  /*dcf0*/  MOV R35, R153 ;  /* 0x0000009900237202 */ /* 0x000fe20000000f00 */
[----:B---3--:R-:W-:Y:S01]  /*dd00*/  FFMA.FTZ R3, R242, UR4, -R8 ;  /* 0x00000004f2037c23 */ /* 0x008fe20008010808 */
[----:B------:R1:W3:Y:S01]  /*dd10*/  MUFU.EX2 R7, R2 ;  /* 0x0000000200077308 */ /* 0x0002e20000000800 */
[----:B------:R-:W-:Y:S01]  /*dd20*/  FFMA.FTZ R5, R34, R27, R234 ;  /* 0x0000001b22057223 */ /* 0x000fe200000100ea */
[----:B------:R-:W-:Y:S02]  /*dd30*/  HMMA.16816.F32 R116, R92, R124, R116 ;  /* 0x0000007c5c74723c */ /* 0x000fe40000001874 */
[----:B------:R5:W4:Y:S01]  /*dd40*/  MUFU.EX2 R9, R3 ;  /* 0x0000000300097308 */ /* 0x000b220000000800 */
[----:B------:R-:W-:-:S03]  /*dd50*/  FADD.FTZ R5, R216, R5 ;  /* 0x00000005d8057221 */ /* 0x000fc60000010000 */
[----:B------:R3:W4:Y:S02]  /*dd60*/  MUFU.EX2 R17, R4 ;  /* 0x0000000400117308 */ /* 0x0007240000000800 */
[----:B------:R-:W-:Y:S01]  /*dd70*/  HMMA.16816.F32 R120, R92, R126, R120 ;  /* 0x0000007e5c78723c */ /* 0x000fe20000001878 */
[--C-:B-1----:R-:W-:Y:S01]  /*dd80*/  FFMA.FTZ R2, R241, UR4, -R8.reuse ;  /* 0x00000004f1027c23 */ /* 0x102fe20008010808 */
[----:B-----5:R-:W-:-:S06]  /*dd90*/  FFMA.FTZ R3, R243, UR4, -R8 ;  /* 0x00000004f3037c23 */ /* 0x020fcc0008010808 */
[----:B--2---:R-:W-:Y:S01]  /*dda0*/  HMMA.16816.F32 R132, R92, R140, R132 ;  /* 0x0000008c5c84723c */ /* 0x004fe20000001884 */
[----:B------:R1:W2:Y:S01]  /*ddb0*/  MUFU.EX2 R8, R2 ;  /* 0x0000000200087308 */ /* 0x0002a20000000800 */
[----:B---3--:R-:W-:-:S03]  /*ddc0*/  FFMA.FTZ R4, R33, R26, R35 ;  /* 0x0000001a21047223 */ /* 0x008fc60000010023 */
[----:B------:R3:W5:Y:S01]  /*ddd0*/  MUFU.EX2 R11, R3 ;  /* 0x00000003000b7308 */ /* 0x0007620000000800 */
[----:B------:R-:W-:Y:S02]  /*dde0*/  FADD.FTZ R26, R217, R4 ;  /* 0x00000004d91a7221 */ /* 0x000fe40000010000 */
[----:B------:R-:W-:Y:S01]  /*ddf0*/  HMMA.16816.F32 R136, R92, R142, R136 ;  /* 0x0000008e5c88723c */ /* 0x000fe20000001888 */
[----:B-1----:R-:W-:-:S07]  /*de00*/  FFMA.FTZ R2, R232, R40, R231 ;  /* 0x00000028e8027223 */ /* 0x002fce00000100e7 */
[C---:B------:R-:W-:Y:S01]  /*de10*/  HMMA.16816.F32 R148, R92.reuse, R156, R148 ;  /* 0x0000009c5c94723c */ /* 0x040fe20000001894 */
[----:B------:R-:W-:Y:S01]  /*de20*/  @P1 IADD3 R231, PT, PT, R203, -0x4, RZ ;  /* 0xfffffffccbe71810 */ /* 0x000fe20007ffe0ff */
[----:B---3--:R-:W-:Y:S01]  /*de30*/  FFMA.FTZ R3, R218, R41, R215 ;  /* 0x00000029da037223 */ /* 0x008fe200000100d7 */
[----:B------:R-:W-:Y:S01]  /*de40*/  FADD.FTZ R6, R209, R2 ;  /* 0x00000002d1067221 */ /* 0x000fe20000010000 */
[----:B------:R-:W-:Y:S02]  /*de50*/  FADD.FTZ R2, R213, R5 ;  /* 0x00000005d5027221 */ /* 0x000fe40000010000 */
        /* <DEDUP_REMOVED lines=47> */
[----:B----4-:R-:W-:Y:S01]  /*e150*/  FADD.FTZ R4, R9, R4 ;  /* 0x0000000409047221 */ /* 0x010fe20000010000 */
[----:B------:R-:W-:Y:S01]  /*e160*/  FADD.FTZ R3, R23, R3 ;  /* 0x0000000317037221 */ /* 0x000fe20000010000 */
[----:B------:R-:W-:Y:S01]  /*e170*/  FADD.FTZ R2, R21, R2 ;  /* 0x0000000215027221 */ /* 0x000fe20000010000 */
[----:B------:R-:W-:Y:S01]  /*e180*/  FADD.FTZ R5, R17, R5 ;  /* 0x0000000511057221 */ /* 0x000fe20000010000 */
[----:B--2---:R-:W-:Y:S01]  /*e190*/  FADD.FTZ R4, R8, R4 ;  /* 0x0000000408047221 */ /* 0x004fe20000010000 */
[----:B------:R-:W-:Y:S01]  /*e1a0*/  FADD.FTZ R3, R24, R3 ;  /* 0x0000000318037221 */ /* 0x000fe20000010000 */
[----:B------:R-:W-:Y:S01]  /*e1b0*/  FADD.FTZ R2, R22, R2 ;  /* 0x0000000216027221 */ /* 0x000fe20000010000 */
[----:B------:R-:W-:Y:S01]  /*e1c0*/  FADD.FTZ R5, R18, R5 ;  /* 0x0000000512057221 */ /* 0x000fe20000010000 */
[----:B-----5:R-:W-:Y:S01]  /*e1d0*/  FADD.FTZ R4, R11, R4 ;  /* 0x000000040b047221 */ /* 0x020fe20000010000 */
[----:B------:R-:W-:Y:S01]  /*e1e0*/  FADD.FTZ R3, R25, R3 ;  /* 0x0000000319037221 */ /* 0x000fe20000010000 */
[----:B------:R-:W-:Y:S01]  /*e1f0*/  FADD.FTZ R2, R19, R2 ;  /* 0x0000000213027221 */ /* 0x000fe20000010000 */
[C---:B------:R-:W-:Y:S01]  /*e200*/  HMMA.16816.F32 R168, R92.reuse, R174, R168 ;  /* 0x000000ae5ca8723c */ /* 0x040fe200000018a8 */
[----:B------:R1:W-:Y:S04]  /*e210*/  STL [R1+0x28], R5 ;  /* 0x0000280501007387 */ /* 0x0003e80000100800 */
[----:B------:R1:W-:Y:S03]  /*e220*/  STL [R1+0x2c], R4 ;  /* 0x00002c0401007387 */ /* 0x0003e60000100800 */
[----:B------:R-:W-:Y:S01]  /*e230*/  HMMA.16816.F32 R72, R92, R80, R176 ;  /* 0x000000505c48723c */ /* 0x000fe200000018b0 */
[----:B------:R1:W-:Y:S01]  /*e240*/  STL [R1+0x34], R3 ;  /* 0x0000340301007387 */ /* 0x0003e20000100800 */
[----:B------:R-:W-:-:S03]  /*e250*/  MOV R176, R252 ;  /* 0x000000fc00b07202 */ /* 0x000fc60000000f00 */
[----:B------:R1:W-:Y:S03]  /*e260*/  STL [R1+0x30], R2 ;  /* 0x0000300201007387 */ /* 0x0003e60000100800 */
[C---:B------:R-:W-:Y:S08]  /*e270*/  HMMA.16816.F32 R76, R92.reuse, R82, R144 ;  /* 0x000000525c4c723c */ /* 0x040ff00000001890 */
[C---:B------:R-:W-:Y:S08]  /*e280*/  HMMA.16816.F32 R88, R92.reuse, R12, R108 ;  /* 0x0000000c5c58723c */ /* 0x040ff0000000186c */
[----:B------:R-:W-:Y:S01]  /*e290*/  HMMA.16816.F32 R92, R92, R14, R96 ;  /* 0x0000000e5c5c723c */ /* 0x000fe20000001860 */
[----:B------:R-:W-:-:S02]  /*e2a0*/  F2FP.F16.F32.PACK_AB R96, R16, R10 ;  /* 0x0000000a1060723e */ /* 0x000fc400000000ff */
[----:B------:R-:W-:Y:S02]  /*e2b0*/  F2FP.F16.F32.PACK_AB R97, R9, R7 ;  /* 0x000000070961723e */ /* 0x000fe400000000ff */
[----:B------:R-:W-:Y:S02]  /*e2c0*/  F2FP.F16.F32.PACK_AB R98, R18, R17 ;  /* 0x000000111262723e */ /* 0x000fe400000000ff */
[----:B------:R-:W-:-:S07]  /*e2d0*/  F2FP.F16.F32.PACK_AB R99, R11, R8 ;  /* 0x000000080b63723e */ /* 0x000fce00000000ff */
        /* <DEDUP_REMOVED lines=13> */
[----:B-1----:R-:W-:-:S15]  /*e3b0*/  @P1 BRA `(.L_x_198) ;  /* 0x0000000000041947 */ /* 0x002fde0003800000 */
.L_x_195:
[----:B------:R-:W-:-:S07]  /*e3c0*/  IADD3 R231, PT, PT, R176, -0x1, RZ ;  /* 0xffffffffb0e77810 */ /* 0x000fce0007ffe0ff */
.L_x_198:
[----:B------:R-:W2:Y:S02]  /*e3d0*/  LDL R2, [R1+0x40] ;  /* 0x0000400001027983 */ /* 0x000ea40000100800 */
[----:B--2---:R-:W-:-:S13]  /*e3e0*/  ISETP.GE.AND P0, PT, R231, R2, PT ;  /* 0x00000002e700720c */ /* 0x004fda0003f06270 */
[----:B------:R-:W-:Y:S05]  /*e3f0*/  @!P0 BRA `(.L_x_199) ;  /* 0x0000004400908947 */ /* 0x000fea0003800000 */
[----:B------:R-:W2:Y:S01]  /*e400*/  LDL.LU R6, [R1+0x1c] ;  /* 0x00001c0001067983 */ /* 0x000ea20000300800 */
[----:B------:R-:W-:Y:S01]  /*e410*/  IMAD.SHL.U32 R3, R220, 0x4, RZ ;  /* 0x00000004dc037824 */ /* 0x000fe200078e00ff */
[----:B------:R-:W-:Y:S01]  /*e420*/  SHF.R.U32.HI R218, RZ, 0x1, R220 ;  /* 0x00000001ffda7819 */ /* 0x000fe200000116dc */
[----:B------:R-:W1:Y:S01]  /*e430*/  LDCU.64 UR6, c[0x0][0x3c0] ;  /* 0x00007800ff0677ac */ /* 0x000e620008000a00 */
[----:B------:R-:W3:Y:S01]  /*e440*/  LDL.LU R4, [R1+0x24] ;  /* 0x0000240001047983 */ /* 0x000ee20000300800 */
[----:B------:R-:W4:Y:S01]  /*e450*/  S2UR UR8, SR_CgaCtaId ;  /* 0x00000000000879c3 */ /* 0x000f220000008800 */
[----:B------:R-:W-:Y:S01]  /*e460*/  IMAD.MOV.U32 R106, RZ, RZ, R101 ;  /* 0x000000ffff6a7224 */ /* 0x000fe200078e0065 */
[----:B------:R-:W-:Y:S01]  /*e470*/  UMOV UR10, 0x400 ;  /* 0x00000400000a7882 */ /* 0x000fe20000000000 */
[----:B------:R-:W5:Y:S01]  /*e480*/  S2R R5, SR_TID.X ;  /* 0x0000000000057919 */ /* 0x000f620000002100 */
[----:B------:R-:W-:Y:S01]  /*e490*/  IMAD.MOV.U32 R105, RZ, RZ, R102 ;  /* 0x000000ffff697224 */ /* 0x000fe200078e0066 */
[----:B------:R-:W2:Y:S01]  /*e4a0*/  LDCU UR4, c[0x0][0x45c] ;  /* 0x00008b80ff0477ac */ /* 0x000ea20008000800 */
[----:B------:R-:W-:-:S02]  /*e4b0*/  IMAD.MOV.U32 R100, RZ, RZ, R103 ;  /* 0x000000ffff647224 */ /* 0x000fc400078e0067 */
[C---:B------:R-:W-:Y:S02]  /*e4c0*/  VIADD R229, R222.reuse, 0x8 ;  /* 0x00000008dee57836 */ /* 0x040fe40000000000 */
[C---:B------:R-:W-:Y:S02]  /*e4d0*/  VIADD R228, R222.reuse, 0x40 ;  /* 0x00000040dee47836 */ /* 0x040fe40000000000 */
[----:B------:R-:W-:Y:S01]  /*e4e0*/  VIADD R227, R222, 0x48 ;  /* 0x00000048dee37836 */ /* 0x000fe20000000000 */
[----:B-1----:R-:W-:Y:S02]  /*e4f0*/  USHF.L.U64.HI UR9, UR6, 0x5, UR7 ;  /* 0x0000000506097899 */ /* 0x002fe40008010207 */
[----:B------:R-:W-:Y:S01]  /*e500*/  USHF.L.U32 UR11, UR6, 0x5, URZ ;  /* 0x00000005060b7899 */ /* 0x000fe200080006ff */
[----:B------:R-:W1:Y:S01]  /*e510*/  LDCU.64 UR6, c[0x0][0x3c0] ;  /* 0x00007800ff0677ac */ /* 0x000e620008000a00 */
[----:B----4-:R-:W-:Y:S01]  /*e520*/  ULEA UR8, UR8, UR10, 0x18 ;  /* 0x0000000a08087291 */ /* 0x010fe2000f8ec0ff */
[----:B-----5:R-:W-:Y:S01]  /*e530*/  IMAD.SHL.U32 R5, R5, 0x10, RZ ;  /* 0x0000001005057824 */ /* 0x020fe200078e00ff */
[----:B--2---:R-:W-:-:S04]  /*e540*/  LOP3.LUT R2, R6, 0xc0, RZ, 0xc0, !PT ;  /* 0x000000c006027812 */ /* 0x004fc800078ec0ff */
[----:B------:R-:W-:Y:S02]  /*e550*/  LOP3.LUT R2, R2, 0x18, R3, 0xf8, !PT ;  /* 0x0000001802027812 */ /* 0x000fe400078ef803 */
[----:B------:R-:W-:Y:S02]  /*e560*/  LOP3.LUT R3, R6, 0x120, RZ, 0xc0, !PT ;  /* 0x0000012006037812 */ /* 0x000fe400078ec0ff */
[C---:B------:R-:W-:Y:S02]  /*e570*/  LOP3.LUT R216, R2.reuse, 0x8, R220, 0x78, !PT ;  /* 0x0000000802d87812 */ /* 0x040fe400078e78dc */
[----:B------:R-:W2:Y:S01]  /*e580*/  S2R R220, SR_TID.X ;  /* 0x0000000000dc7919 */ /* 0x000ea20000002100 */
[----:B------:R-:W-:Y:S02]  /*e590*/  LOP3.LUT R3, R3, 0x3e00, R5, 0xf8, !PT ;  /* 0x00003e0003037812 */ /* 0x000fe400078ef805 */
[----:B------:R-:W-:Y:S02]  /*e5a0*/  LOP3.LUT R218, R2, 0x8, R218, 0x78, !PT ;  /* 0x0000000802da7812 */ /* 0x000fe400078e78da */
[----:B---3--:R-:W-:-:S02]  /*e5b0*/  LOP3.LUT R216, R4, R216, RZ, 0xfc, !PT ;  /* 0x000000d804d87212 */ /* 0x008fc400078efcff */
[----:B------:R-:W-:Y:S01]  /*e5c0*/  LOP3.LUT R218, R3, R218, RZ, 0xfc, !PT ;  /* 0x000000da03da7212 */ /* 0x000fe200078efcff */
[----:B------:R-:W-:Y:S01]  /*e5d0*/  IMAD.MOV.U32 R3, RZ, RZ, R104 ;  /* 0x000000ffff037224 */ /* 0x000fe200078e0068 */
[----:B------:R-:W-:Y:S02]  /*e5e0*/  LEA R216, R216, UR5, 0x1 ;  /* 0x00000005d8d87c11 */ /* 0x000fe4000f8e08ff */
[----:B------:R-:W-:-:S03]  /*e5f0*/  LEA R218, R218, UR5, 0x1 ;  /* 0x00000005dada7c11 */ /* 0x000fc6000f8e08ff */
[C---:B------:R-:W-:Y:S02]  /*e600*/  IMAD.IADD R217, R0.reuse, 0x1, R216 ;  /* 0x0000000100d97824 */ /* 0x040fe400078e02d8 */
[----:B------:R-:W-:Y:S01]  /*e610*/  IMAD.IADD R219, R0, 0x1, R218 ;  /* 0x0000000100db7824 */ /* 0x000fe200078e02da */
[C---:B--2---:R-:W-:Y:S01]  /*e620*/  LOP3.LUT P4, RZ, R220.reuse, 0x4, RZ, 0xc0, !PT ;  /* 0x00000004dcff7812 */ /* 0x044fe2000788c0ff */
[----:B------:R-:W-:Y:S01]  /*e630*/  IMAD.SHL.U32 R221, R220, 0x20, RZ ;  /* 0x00000020dcdd7824 */ /* 0x000fe200078e00ff */
[----:B-1----:R-:W-:Y:S11]  /*e640*/  BRA `(.L_x_200) ;  /* 0x0000000000647947 */ /* 0x002ff60003800000 */
.L_x_202:
[----:B------:R-:W2:Y:S01]  /*e650*/  LDL R206, [R1+0x3c] ;  /* 0x00003c0001ce7983 */ /* 0x000ea20000100800 */
[----:B------:R-:W1:Y:S01]  /*e660*/  LDC.64 R10, c[0x0][0x3b8] ;  /* 0x0000ee00ff0a7b82 */ /* 0x000e620000000a00 */
[----:B------:R-:W-:Y:S02]  /*e670*/  VIADD R5, R231, 0xffffffff ;  /* 0xffffffffe7057836 */ /* 0x000fe40000000000 */
[----:B------:R-:W3:Y:S02]  /*e680*/  LDL R205, [R1+0x38] ;  /* 0x0000380001cd7983 */ /* 0x000ee40000100800 */
[C---:B-1----:R-:W-:Y:S04]  /*e690*/  IMAD.WIDE.U32 R6, R5.reuse, R10, RZ ;  /* 0x0000000a05067225 */ /* 0x042fe800078e00ff */
[----:B------:R-:W-:Y:S02]  /*e6a0*/  IMAD R7, R5, R11, R7 ;  /* 0x0000000b05077224 */ /* 0x000fe400078e0207 */
[C---:B------:R-:W-:Y:S03]  /*e6b0*/  IMAD.SHL.U32 R5, R6.reuse, 0x40, RZ ;  /* 0x0000004006057824 */ /* 0x040fe600078e00ff */
[C-C-:B------:R-:W-:Y:S02]  /*e6c0*/  SHF.L.U64.HI R17, R6.reuse, 0x6, R7.reuse ;  /* 0x0000000606117819 */ /* 0x140fe40000010207 */
[CC--:B--2---:R-:W-:Y:S04]  /*e6d0*/  LEA R8, P0, R6.reuse, R206.reuse, 0x7 ;  /* 0x000000ce06087211 */ /* 0x0c4fe800078038ff */
[----:B---3--:R-:W-:Y:S02]  /*e6e0*/  LEA.HI.X R9, R6, R205, R7, 0x7, P0 ;  /* 0x000000cd06097211 */ /* 0x008fe400000f3c07 */
[C---:B------:R-:W-:Y:S03]  /*e6f0*/  LEA R5, P0, R10.reuse, R5, 0x5 ;  /* 0x000000050a057211 */ /* 0x040fe600078028ff */
[----:B------:R-:W-:Y:S01]  /*e700*/  @!PT LDS RZ, [RZ] ;  /* 0x00000000fffff984 */ /* 0x000fe20000000800 */
[----:B------:R-:W-:Y:S01]  /*e710*/  @!PT LDS RZ, [RZ] ;  /* 0x00000000fffff984 */ /* 0x000fe20000000800 */
[----:B------:R-:W-:Y:S01]  /*e720*/  @!PT LDS RZ, [RZ] ;  /* 0x00000000fffff984 */ /* 0x000fe20000000800 */
[----:B------:R1:W-:Y:S01]  /*e730*/  LDGSTS.E.BYPASS.LTC128B.128 [R230+0x6000], desc[UR14][R8.64] ;  /* 0x0600000008e67fae */ /* 0x0003e2000b981a0e */
[----:B------:R-:W-:Y:S02]  /*e740*/  LEA.HI.X R10, R10, R17, R11, 0x5, P0 ;  /* 0x000000110a0a7211 */ /* 0x000fe400000f2c0b */
[C---:B------:R-:W-:Y:S01]  /*e750*/  LEA R6, P0, R5.reuse, R206, 0x1 ;  /* 0x000000ce05067211 */ /* 0x040fe200078008ff */
[----:B------:R1:W-:Y:S03]  /*e760*/  LDGSTS.E.BYPASS.LTC128B.128 [R230+0x7000], desc[UR14][R8.64+0x40] ;  /* 0x0700004008e67fae */ /* 0x0003e6000b981a0e */
[----:B------:R-:W-:Y:S01]  /*e770*/  LEA.HI.X R7, R5, R205, R10, 0x1, P0 ;  /* 0x000000cd05077211 */ /* 0x000fe200000f0c0a */
[----:B------:R1:W-:Y:S04]  /*e780*/  LDGSTS.E.BYPASS.LTC128B.128 [R230+0x8000], desc[UR14][R8.64+0x80] ;  /* 0x0800008008e67fae */ /* 0x0003e8000b981a0e */
[----:B------:R1:W-:Y:S04]  /*e790*/  LDGSTS.E.BYPASS.LTC128B.128 [R230+0x6800], desc[UR14][R6.64] ;  /* 0x0680000006e67fae */ /* 0x0003e8000b981a0e */
[----:B------:R1:W-:Y:S04]  /*e7a0*/  LDGSTS.E.BYPASS.LTC128B.128 [R230+0x7800], desc[UR14][R6.64+0x40] ;  /* 0x0780004006e67fae */ /* 0x0003e8000b981a0e */
[----:B------:R1:W-:Y:S04]  /*e7b0*/  LDGSTS.E.BYPASS.LTC128B.128 [R230+0x8800], desc[UR14][R6.64+0x80] ;  /* 0x0880008006e67fae */ /* 0x0003e8000b981a0e */
[----:B------:R-:W0:Y:S01]  /*e7c0*/  LDGDEPBAR ;  /* 0x00000000000079af */ /* 0x000e220000000000 */
[----:B------:R-:W-:Y:S05]  /*e7d0*/  BRA `(.L_x_201) ;  /* 0x0000001800d07947 */ /* 0x000fea0003800000 */
.L_x_200:
[----:B------:R-:W2:Y:S01]  /*e7e0*/  LDL R4, [R1+0x48] ;  /* 0x0000480001047983 */ /* 0x000ea20000100800 */
[----:B------:R-:W-:Y:S04]  /*e7f0*/  DEPBAR.LE SB0, 0x0 ;  /* 0x000080000000791a */ /* 0x000fe80000000000 */
[----:B---3--:R-:W3:Y:S01]  /*e800*/  LDL R10, [R1+0x44] ;  /* 0x00004400010a7983 */ /* 0x008ee20000100800 */
[C---:B------:R-:W-:Y:S01]  /*e810*/  IMAD.WIDE.U32 R8, R231.reuse, UR6, RZ ;  /* 0x00000006e7087c25 */ /* 0x040fe2000f8e00ff */
[----:B------:R-:W-:Y:S03]  /*e820*/  BAR.SYNC.DEFER_BLOCKING 0x0 ;  /* 0x0000000000007b1d */ /* 0x000fe60000010000 */
[C---:B------:R-:W-:Y:S01]  /*e830*/  IMAD R0, R231.reuse, UR7, R9 ;  /* 0x00000007e7007c24 */ /* 0x040fe2000f8e0209 */
[C---:B------:R-:W-:Y:S04]  /*e840*/  LEA R2, P0, R8.reuse, UR11, 0x6 ;  /* 0x0000000b08027c11 */ /* 0x040fe8000f8030ff */
[C-C-:B------:R-:W-:Y:S02]  /*e850*/  LEA.HI.X R5, R8.reuse, UR9, R0.reuse, 0x6, P0 ;  /* 0x0000000908057c11 */ /* 0x140fe400080f3400 */
[-C--:B--2---:R-:W-:Y:S02]  /*e860*/  LEA R6, P1, R8, R4.reuse, 0x7 ;  /* 0x0000000408067211 */ /* 0x084fe400078238ff */
[----:B------:R-:W-:Y:S02]  /*e870*/  LEA R4, P0, R2, R4, 0x1 ;  /* 0x0000000402047211 */ /* 0x000fe400078008ff */
[-C--:B---3--:R-:W-:Y:S01]  /*e880*/  LEA.HI.X R7, R8, R10.reuse, R0, 0x7, P1 ;  /* 0x0000000a08077211 */ /* 0x088fe200008f3c00 */
[----:B------:R-:W-:Y:S01]  /*e890*/  IMAD.SHL.U32 R0, R220, 0x2, RZ ;  /* 0x00000002dc007824 */ /* 0x000fe200078e00ff */
[----:B------:R-:W-:Y:S03]  /*e8a0*/  LEA.HI.X R5, R2, R10, R5, 0x1, P0 ;  /* 0x0000000a02057211 */ /* 0x000fe600000f0c05 */
[----:B------:R-:W-:Y:S01]  /*e8b0*/  @!PT LDS RZ, [RZ] ;  /* 0x00000000fffff984 */ /* 0x000fe20000000800 */
[----:B------:R-:W-:Y:S01]  /*e8c0*/  @!PT LDS RZ, [RZ] ;  /* 0x00000000fffff984 */ /* 0x000fe20000000800 */
[----:B------:R-:W-:Y:S01]  /*e8d0*/  @!PT LDS RZ, [RZ] ;  /* 0x00000000fffff984 */ /* 0x000fe20000000800 */
[----:B------:R-:W-:Y:S01]  /*e8e0*/  LDGSTS.E.BYPASS.LTC128B.128 [R230+0x9000], desc[UR14][R6.64] ;  /* 0x0900000006e67fae */ /* 0x000fe2000b981a0e */
[----:B------:R-:W-:Y:S05]  /*e8f0*/  LOP3.LUT R0, R0, 0x6, RZ, 0xc0, !PT ;  /* 0x0000000600007812 */ /* 0x000fea00078ec0ff */
[----:B------:R-:W-:Y:S02]  /*e900*/  IMAD R101, R231, 0x40, R0 ;  /* 0x00000040e7657824 */ /* 0x000fe400078e0200 */
[----:B------:R-:W-:Y:S02]  /*e910*/  LDGSTS.E.BYPASS.LTC128B.128 [R230+0xa000], desc[UR14][R6.64+0x40] ;  /* 0x0a00004006e67fae */ /* 0x000fe4000b981a0e */
[C---:B------:R-:W-:Y:S01]  /*e920*/  VIADD R103, R101.reuse, 0x10 ;  /* 0x0000001065677836 */ /* 0x040fe20000000000 */
[CC--:B------:R-:W-:Y:S01]  /*e930*/  ISETP.GT.AND P3, PT, R222.reuse, R101.reuse, PT ;  /* 0x00000065de00720c */ /* 0x0c0fe20003f64270 */
[----:B------:R-:W-:Y:S01]  /*e940*/  VIADD R104, R101, 0x11 ;  /* 0x0000001165687836 */ /* 0x000fe20000000000 */
[----:B------:R-:W-:Y:S01]  /*e950*/  ISETP.GT.AND P1, PT, R229, R101, PT ;  /* 0x00000065e500720c */ /* 0x000fe20003f24270 */
[C---:B------:R-:W-:Y:S01]  /*e960*/  VIADD R102, R101.reuse, 0x18 ;  /* 0x0000001865667836 */ /* 0x040fe20000000000 */
[C---:B------:R-:W-:Y:S01]  /*e970*/  ISETP.GE.AND P6, PT, R101.reuse, R223, PT ;  /* 0x000000df6500720c */ /* 0x040fe20003fc6270 */
[----:B------:R-:W-:Y:S01]  /*e980*/  LDGSTS.E.BYPASS.LTC128B.128 [R230+0xb000], desc[UR14][R6.64+0x80] ;  /* 0x0b00008006e67fae */ /* 0x000fe2000b981a0e */
[C---:B------:R-:W-:Y:S02]  /*e990*/  VIADD R107, R101.reuse, 0x8 ;  /* 0x00000008656b7836 */ /* 0x040fe40000000000 */
[----:B------:R-:W-:Y:S05]  /*e9a0*/  VIADD R2, R101, 0x38 ;  /* 0x0000003865027836 */ /* 0x000fea0000000000 */
[----:B------:R-:W-:Y:S01]  /*e9b0*/  LDGSTS.E.BYPASS.LTC128B.128 [R230+0x9800], desc[UR14][R4.64] ;  /* 0x0980000004e67fae */ /* 0x000fe2000b981a0e */
[----:B------:R-:W-:Y:S07]  /*e9c0*/  ISETP.GT.AND P5, PT, R229, R2, PT ;  /* 0x00000002e500720c */ /* 0x000fee0003fa4270 */
[----:B------:R-:W-:Y:S08]  /*e9d0*/  LDGSTS.E.BYPASS.LTC128B.128 [R230+0xa800], desc[UR14][R4.64+0x40] ;  /* 0x0a80004004e67fae */ /* 0x000ff0000b981a0e */
[----:B------:R1:W-:Y:S08]  /*e9e0*/  LDGSTS.E.BYPASS.LTC128B.128 [R230+0xb800], desc[UR14][R4.64+0x80] ;  /* 0x0b80008004e67fae */ /* 0x0003f0000b981a0e */
        /* <DEDUP_REMOVED lines=16> */
[----:B------:R-:W-:Y:S01]  /*eaf0*/  LDSM.16.M88.4 R192, [R217+0x6c00] ;  /* 0x006c0000d9c0783b */ /* 0x000fe20000000200 */
[C---:B------:R-:W-:Y:S07]  /*eb00*/  HMMA.16816.F32 R24, R60.reuse, R32, RZ ;  /* 0x000000203c18723c */ /* 0x040fee00000018ff */
[----:B------:R-:W-:Y:S01]  /*eb10*/  LDSM.16.M88.4 R196, [R218+0x2000] ;  /* 0x00200000dac4783b */ /* 0x000fe20000000200 */
        /* <DEDUP_REMOVED lines=8> */
[-C--:B------:R-:W-:Y:S07]  /*eba0*/  HMMA.16816.F32 R44, R60, R50.reuse, RZ ;  /* 0x000000323c2c723c */ /* 0x080fee00000018ff */
[----:B------:R3:W-:Y:S01]  /*ebb0*/  STL [R1+0x18], R0 ;  /* 0x0000180001007387 */ /* 0x0007e20000100800 */
[C---:B------:R-:W-:Y:S08]  /*ebc0*/  HMMA.16816.F32 R48, R64.reuse, R50, RZ ;  /* 0x000000324030723c */ /* 0x040ff000000018ff */
[-C--:B-----5:R-:W-:Y:S08]  /*ebd0*/  HMMA.16816.F32 R52, R64, R108.reuse, RZ ;  /* 0x0000006c4034723c */ /* 0x0a0ff000000018ff */
[C---:B------:R-:W-:Y:S02]  /*ebe0*/  HMMA.16816.F32 R56, R60.reuse, R108, RZ ;  /* 0x0000006c3c38723c */ /* 0x040fe400000018ff */
[C---:B---3--:R-:W-:Y:S06]  /*ebf0*/  VIADD R0, R101.reuse, 0x39 ;  /* 0x0000003965007836 */ /* 0x048fec0000000000 */
[-C--:B------:R-:W-:Y:S08]  /*ec00*/  HMMA.16816.F32 R60, R60, R110.reuse, RZ ;  /* 0x0000006e3c3c723c */ /* 0x080ff000000018ff */
[----:B------:R-:W-:Y:S01]  /*ec10*/  HMMA.16816.F32 R64, R64, R110, RZ ;  /* 0x0000006e4040723c */ /* 0x000fe200000018ff */
[----:B------:R-:W3:Y:S07]  /*ec20*/  LDSM.16.M88.4 R108, [R217+0x6800] ;  /* 0x00680000d96c783b */ /* 0x000eee0000000200 */
        /* <DEDUP_REMOVED lines=18> */
[----:B------:R-:W-:Y:S07]  /*ed50*/  LDSM.16.M88.4 R184, [R217+0x7000] ;  /* 0x00700000d9b8783b */ /* 0x000fee0000000200 */
[----:B------:R-:W-:Y:S01]  /*ed60*/  HMMA.16816.F32 R64, R176, R194, R64 ;  /* 0x000000c2b040723c */ /* 0x000fe20000001840 */
[----:B------:R-:W4:Y:S07]  /*ed70*/  LDSM.16.M88.4 R176, [R219+0x2000] ;  /* 0x00200000dbb0783b */ /* 0x000f2e0000000200 */
[-C--:B------:R-:W-:Y:S01]  /*ed80*/  HMMA.16816.F32 R4, R196, R200.reuse, R4 ;  /* 0x000000c8c404723c */ /* 0x080fe20000001804 */
[----:B------:R-:W5:Y:S07]  /*ed90*/  LDSM.16.M88.4 R192, [R219+0x3000] ;  /* 0x00300000dbc0783b */ /* 0x000f6e0000000200 */
[C---:B-1----:R-:W-:Y:S08]  /*eda0*/  HMMA.16816.F32 R8, R180.reuse, R200, R8 ;  /* 0x000000c8b408723c */ /* 0x042ff00000001808 */
        /* <DEDUP_REMOVED lines=21> */
[C---:B-----5:R-:W-:Y:S08]  /*ef00*/  HMMA.16816.F32 R8, R192.reuse, R184, R8 ;  /* 0x000000b8c008723c */ /* 0x060ff00000001808 */
        /* <DEDUP_REMOVED lines=17> */
[----:B------:R-:W-:Y:S04]  /*f020*/  HMMA.16816.F32 R64, R176, R202, R64 ;  /* 0x000000cab040723c */ /* 0x000fe80000001840 */
[C---:B------:R-:W-:Y:S02]  /*f030*/  VIADD R177, R101.reuse, 0x1 ;  /* 0x0000000165b17836 */ /* 0x040fe40000000000 */
[----:B------:R-:W-:Y:S02]  /*f040*/  VIADD R176, R101, 0x9 ;  /* 0x0000000965b07836 */ /* 0x000fe40000000000 */
[-C--:B--2---:R-:W-:Y:S05]  /*f050*/  HMMA.16816.F32 R4, R108, R180.reuse, R4 ;  /* 0x000000b46c04723c */ /* 0x084fea0000001804 */
[-C--:B------:R-:W-:Y:S02]  /*f060*/  ISETP.GT.AND P2, PT, R222, R177.reuse, PT ;  /* 0x000000b1de00720c */ /* 0x080fe40003f44270 */
[----:B------:R-:W-:Y:S01]  /*f070*/  ISETP.GT.AND P0, PT, R229, R177, PT ;  /* 0x000000b1e500720c */ /* 0x000fe20003f04270 */
[C---:B---3--:R-:W-:Y:S08]  /*f080*/  HMMA.16816.F32 R8, R184.reuse, R180, R8 ;  /* 0x000000b4b808723c */ /* 0x048ff00000001808 */
        /* <DEDUP_REMOVED lines=13> */
[----:B------:R-:W-:Y:S01]  /*f160*/  HMMA.16816.F32 R64, R108, R206, R64 ;  /* 0x000000ce6c40723c */ /* 0x000fe20000001840 */
[----:B------:R-:W2:Y:S07]  /*f170*/  LDSM.16.M88.4 R108, [R217+0x8400] ;  /* 0x00840000d96c783b */ /* 0x000eae0000000200 */
[-C--:B----4-:R-:W-:Y:S08]  /*f180*/  HMMA.16816.F32 R4, R208, R212.reuse, R4 ;  /* 0x000000d4d004723c */ /* 0x090ff00000001804 */
[C---:B-1----:R-:W-:Y:S08]  /*f190*/  HMMA.16816.F32 R8, R192.reuse, R212, R8 ;  /* 0x000000d4c008723c */ /* 0x042ff00000001808 */
[-C--:B------:R-:W-:Y:S03]  /*f1a0*/  HMMA.16816.F32 R12, R192, R214.reuse, R12 ;  /* 0x000000d6c00c723c */ /* 0x080fe6000000180c */
[----:B------:R-:W-:Y:S02]  /*f1b0*/  FSEL R203, R4, -INF , !P3 ;  /* 0xff80000004cb7808 */ /* 0x000fe40005800000 */
[----:B------:R-:W-:Y:S02]  /*f1c0*/  FSEL R202, R5, -INF , !P2 ;  /* 0xff80000005ca7808 */ /* 0x000fe40005000000 */
[----:B------:R-:W-:Y:S01]  /*f1d0*/  FSEL R201, R6, -INF , !P1 ;  /* 0xff80000006c97808 */ /* 0x000fe20004800000 */
[C---:B------:R-:W-:Y:S04]  /*f1e0*/  HMMA.16816.F32 R16, R208.reuse, R214, R16 ;  /* 0x000000d6d010723c */ /* 0x040fe80000001810 */
[----:B------:R-:W-:Y:S02]  /*f1f0*/  FSEL R200, R7, -INF , !P0 ;  /* 0xff80000007c87808 */ /* 0x000fe40004000000 */
[CC--:B------:R-:W-:Y:S01]  /*f200*/  ISETP.GT.AND P3, PT, R228.reuse, R101.reuse, PT ;  /* 0x00000065e400720c */ /* 0x0c0fe20003f64270 */
[----:B------:R-:W1:Y:S01]  /*f210*/  LDSM.16.M88.4 R4, [R217+0x8800] ;  /* 0x00880000d904783b */ /* 0x000e620000000200 */
[C---:B------:R-:W-:Y:S01]  /*f220*/  ISETP.GT.AND P1, PT, R227.reuse, R101, PT ;  /* 0x00000065e300720c */ /* 0x040fe20003f24270 */
[-C--:B--2---:R-:W-:Y:S03]  /*f230*/  HMMA.16816.F32 R20, R208, R108.reuse, R20 ;  /* 0x0000006cd014723c */ /* 0x084fe60000001814 */
[-C--:B------:R-:W-:Y:S02]  /*f240*/  ISETP.GT.AND P2, PT, R228, R177.reuse, PT ;  /* 0x000000b1e400720c */ /* 0x080fe40003f44270 */
[----:B------:R-:W-:Y:S02]  /*f250*/  ISETP.GT.AND P0, PT, R227, R177, PT ;  /* 0x000000b1e300720c */ /* 0x000fe40003f04270 */
[----:B------:R-:W-:Y:S01]  /*f260*/  FSEL R199, R8, -INF , !P3 ;  /* 0xff80000008c77808 */ /* 0x000fe20005800000 */
[C---:B------:R-:W-:Y:S04]  /*f270*/  HMMA.16816.F32 R24, R192.reuse, R108, R24 ;  /* 0x0000006cc018723c */ /* 0x040fe80000001818 */
[-C--:B------:R-:W-:Y:S02]  /*f280*/  ISETP.GT.AND P3, PT, R228, R107.reuse, PT ;  /* 0x0000006be400720c */ /* 0x080fe40003f64270 */
[----:B------:R-:W-:Y:S02]  /*f290*/  FSEL R198, R9, -INF , !P2 ;  /* 0xff80000009c67808 */ /* 0x000fe40005000000 */
[----:B------:R-:W-:Y:S01]  /*f2a0*/  FSEL R191, R12, -INF , !P3 ;  /* 0xff8000000cbf7808 */ /* 0x000fe20005800000 */
[-C--:B------:R-:W-:Y:S03]  /*f2b0*/  HMMA.16816.F32 R28, R192, R110.reuse, R28 ;  /* 0x0000006ec01c723c */ /* 0x080fe6000000181c */
[----:B------:R-:W-:Y:S02]  /*f2c0*/  FSEL R197, R10, -INF , !P1 ;  /* 0xff8000000ac57808 */ /* 0x000fe40004800000 */
[-C--:B------:R-:W-:Y:S02]  /*f2d0*/  ISETP.GT.AND P1, PT, R227, R107.reuse, PT ;  /* 0x0000006be300720c */ /* 0x080fe40003f24270 */
[----:B------:R-:W-:Y:S01]  /*f2e0*/  FSEL R196, R11, -INF , !P0 ;  /* 0xff8000000bc47808 */ /* 0x000fe20004000000 */
[C---:B------:R-:W-:Y:S01]  /*f2f0*/  HMMA.16816.F32 R32, R208.reuse, R110, R32 ;  /* 0x0000006ed020723c */ /* 0x040fe20000001820 */
[----:B------:R-:W2:Y:S01]  /*f300*/  LDSM.16.M88.4 R8, [R217+0x8c00] ;  /* 0x008c0000d908783b */ /* 0x000ea20000000200 */
[----:B------:R-:W-:Y:S04]  /*f310*/  DEPBAR.LE SB0, 0x0 ;  /* 0x000080000000791a */ /* 0x000fe80000000000 */
[----:B------:R-:W-:Y:S01]  /*f320*/  FSEL R189, R14, -INF , !P1 ;  /* 0xff8000000ebd7808 */ /* 0x000fe20004800000 */
[----:B------:R-:W-:Y:S01]  /*f330*/  BAR.SYNC.DEFER_BLOCKING 0x0 ;  /* 0x0000000000007b1d */ /* 0x000fe20000010000 */
[-C--:B------:R-:W-:Y:S02]  /*f340*/  ISETP.GT.AND P1, PT, R229, R107.reuse, PT ;  /* 0x0000006be500720c */ /* 0x080fe40003f24270 */
[-C--:B------:R-:W-:Y:S01]  /*f350*/  ISETP.GT.AND P2, PT, R228, R176.reuse, PT ;  /* 0x000000b0e400720c */ /* 0x080fe20003f44270 */
[-C--:B-1----:R-:W-:Y:S05]  /*f360*/  HMMA.16816.F32 R36, R208, R4.reuse, R36 ;  /* 0x00000004d024723c */ /* 0x082fea0000001824 */
[----:B------:R-:W-:Y:S01]  /*f370*/  FSEL R186, R18, -INF , !P1 ;  /* 0xff80000012ba7808 */ /* 0x000fe20004800000 */
[----:B------:R-:W-:Y:S01]  /*f380*/  VIADD R18, R101, 0x20 ;  /* 0x0000002065127836 */ /* 0x000fe20000000000 */
[----:B------:R-:W-:Y:S01]  /*f390*/  ISETP.GT.AND P3, PT, R222, R107, PT ;  /* 0x0000006bde00720c */ /* 0x000fe20003f64270 */
[C---:B------:R-:W-:Y:S04]  /*f3a0*/  HMMA.16816.F32 R40, R192.reuse, R4, R40 ;  /* 0x00000004c028723c */ /* 0x040fe80000001828 */
[-C--:B------:R-:W-:Y:S01]  /*f3b0*/  ISETP.GT.AND P1, PT, R229, R103.reuse, PT ;  /* 0x00000067e500720c */ /* 0x080fe20003f24270 */
[----:B------:R-:W-:Y:S01]  /*f3c0*/  VIADD R4, R101, 0x31 ;  /* 0x0000003165047836 */ /* 0x000fe20000000000 */
[----:B------:R-:W-:Y:S01]  /*f3d0*/  FSEL R190, R13, -INF , !P2 ;  /* 0xff8000000dbe7808 */ /* 0x000fe20005000000 */
[----:B------:R-:W-:Y:S01]  /*f3e0*/  VIADD R5, R101, 0x30 ;  /* 0x0000003065057836 */ /* 0x000fe20000000000 */
[----:B------:R-:W-:Y:S01]  /*f3f0*/  FSEL R16, R16, -INF , !P3 ;  /* 0xff80000010107808 */ /* 0x000fe20005800000 */
[-C--:B------:R-:W-:Y:S03]  /*f400*/  HMMA.16816.F32 R44, R192, R6.reuse, R44 ;  /* 0x00000006c02c723c */ /* 0x080fe6000000182c */
[----:B------:R-:W-:Y:S02]  /*f410*/  FSEL R182, R22, -INF , !P1 ;  /* 0xff80000016b67808 */ /* 0x000fe40004800000 */
[C---:B------:R-:W-:Y:S02]  /*f420*/  ISETP.GT.AND P2, PT, R222.reuse, R176, PT ;  /* 0x000000b0de00720c */ /* 0x040fe40003f44270 */
[-C--:B------:R-:W-:Y:S01]  /*f430*/  ISETP.GT.AND P3, PT, R222, R103.reuse, PT ;  /* 0x00000067de00720c */ /* 0x080fe20003f64270 */
[C---:B------:R-:W-:Y:S04]  /*f440*/  HMMA.16816.F32 R48, R208.reuse, R6, R48 ;  /* 0x00000006d030723c */ /* 0x040fe80000001830 */
[-C--:B------:R-:W-:Y:S01]  /*f450*/  ISETP.GT.AND P1, PT, R227, R103.reuse, PT ;  /* 0x00000067e300720c */ /* 0x080fe20003f24270 */
[----:B------:R-:W-:Y:S01]  /*f460*/  VIADD R6, R101, 0x29 ;  /* 0x0000002965067836 */ /* 0x000fe20000000000 */
[----:B------:R-:W-:Y:S01]  /*f470*/  FSEL R187, R17, -INF , !P2 ;  /* 0xff80000011bb7808 */ /* 0x000fe20005000000 */
[C---:B------:R-:W-:Y:S01]  /*f480*/  VIADD R17, R101.reuse, 0x21 ;  /* 0x0000002165117836 */ /* 0x040fe20000000000 */
[----:B------:R-:W-:Y:S01]  /*f490*/  FSEL R184, R20, -INF , !P3 ;  /* 0xff80000014b87808 */ /* 0x000fe20005800000 */
[-C--:B--2---:R-:W-:Y:S03]  /*f4a0*/  HMMA.16816.F32 R52, R208, R8.reuse, R52 ;  /* 0x00000008d034723c */ /* 0x084fe60000001834 */
[----:B------:R-:W-:Y:S01]  /*f4b0*/  FSEL R178, R26, -INF , !P1 ;  /* 0xff8000001ab27808 */ /* 0x000fe20004800000 */
[----:B------:R-:W-:Y:S01]  /*f4c0*/  VIADD R7, R101, 0x28 ;  /* 0x0000002865077836 */ /* 0x000fe20000000000 */
[----:B------:R-:W-:Y:S02]  /*f4d0*/  ISETP.GT.AND P2, PT, R222, R104, PT ;  /* 0x00000068de00720c */ /* 0x000fe40003f44270 */
[----:B------:R-:W-:Y:S01]  /*f4e0*/  ISETP.GT.AND P3, PT, R228, R103, PT ;  /* 0x00000067e400720c */ /* 0x000fe20003f64270 */
[C---:B------:R-:W-:Y:S04]  /*f4f0*/  HMMA.16816.F32 R56, R192.reuse, R8, R56 ;  /* 0x00000008c038723c */ /* 0x040fe80000001838 */
[----:B------:R-:W-:Y:S02]  /*f500*/  ISETP.GT.AND P1, PT, R227, R102, PT ;  /* 0x00000066e300720c */ /* 0x000fe40003f24270 */
[----:B------:R-:W-:Y:S02]  /*f510*/  FSEL R183, R21, -INF , !P2 ;  /* 0xff80000015b77808 */ /* 0x000fe40005000000 */
[----:B------:R-:W-:Y:S01]  /*f520*/  FSEL R180, R24, -INF , !P3 ;  /* 0xff80000018b47808 */ /* 0x000fe20005800000 */
[----:B------:R-:W-:Y:S01]  /*f530*/  VIADD R24, R101, 0x19 ;  /* 0x0000001965187836 */ /* 0x000fe20000000000 */
[----:B------:R-:W-:Y:S01]  /*f540*/  FSEL R108, R30, -INF , !P1 ;  /* 0xff8000001e6c7808 */ /* 0x000fe20004800000 */
[-C--:B------:R-:W-:Y:S03]  /*f550*/  HMMA.16816.F32 R60, R192, R10.reuse, R60 ;  /* 0x0000000ac03c723c */ /* 0x080fe6000000183c */
[----:B------:R-:W-:Y:S02]  /*f560*/  ISETP.GT.AND P2, PT, R228, R104, PT ;  /* 0x00000068e400720c */ /* 0x000fe40003f44270 */
[----:B------:R-:W-:Y:S02]  /*f570*/  ISETP.GT.AND P1, PT, R229, R102, PT ;  /* 0x00000066e500720c */ /* 0x000fe40003f24270 */
[----:B------:R-:W-:Y:S01]  /*f580*/  ISETP.GT.AND P0, PT, R227, R176, PT ;  /* 0x000000b0e300720c */ /* 0x000fe20003f04270 */
[----:B------:R-:W-:Y:S04]  /*f590*/  HMMA.16816.F32 R64, R208, R10, R64 ;  /* 0x0000000ad040723c */ /* 0x000fe80000001840 */
[----:B------:R-:W-:Y:S02]  /*f5a0*/  FSEL R179, R25, -INF , !P2 ;  /* 0xff80000019b37808 */ /* 0x000fe40005000000 */
[----:B------:R-:W-:Y:S02]  /*f5b0*/  FSEL R34, R34, -INF , !P1 ;  /* 0xff80000022227808 */ /* 0x000fe40004800000 */
[----:B------:R-:W-:Y:S02]  /*f5c0*/  ISETP.GT.AND P2, PT, R228, R24, PT ;  /* 0x00000018e400720c */ /* 0x000fe40003f44270 */
[----:B------:R-:W-:Y:S02]  /*f5d0*/  ISETP.GT.AND P1, PT, R229, R18, PT ;  /* 0x00000012e500720c */ /* 0x000fe40003f24270 */
[----:B------:R-:W-:Y:S02]  /*f5e0*/  FSEL R188, R15, -INF , !P0 ;  /* 0xff8000000fbc7808 */ /* 0x000fe40004000000 */
[----:B------:R-:W-:Y:S02]  /*f5f0*/  ISETP.GT.AND P0, PT, R229, R176, PT ;  /* 0x000000b0e500720c */ /* 0x000fe40003f04270 */
[----:B------:R-:W-:Y:S02]  /*f600*/  FSEL R109, R29, -INF , !P2 ;  /* 0xff8000001d6d7808 */ /* 0x000fe40005000000 */
[----:B------:R-:W-:Y:S02]  /*f610*/  FSEL R38, R38, -INF , !P1 ;  /* 0xff80000026267808 */ /* 0x000fe40004800000 */
[----:B------:R-:W-:Y:S02]  /*f620*/  ISETP.GT.AND P2, PT, R222, R24, PT ;  /* 0x00000018de00720c */ /* 0x000fe40003f44270 */
[----:B------:R-:W-:Y:S02]  /*f630*/  ISETP.GT.AND P1, PT, R227, R18, PT ;  /* 0x00000012e300720c */ /* 0x000fe40003f24270 */
[----:B------:R-:W-:Y:S02]  /*f640*/  FSEL R185, R19, -INF , !P0 ;  /* 0xff80000013b97808 */ /* 0x000fe40004000000 */
[-C--:B------:R-:W-:Y:S02]  /*f650*/  ISETP.GT.AND P0, PT, R229, R104.reuse, PT ;  /* 0x00000068e500720c */ /* 0x080fe40003f04270 */
        /* <DEDUP_REMOVED lines=15> */
[-C--:B------:R-:W-:Y:S02]  /*f750*/  ISETP.GT.AND P1, PT, R229, R5.reuse, PT ;  /* 0x00000005e500720c */ /* 0x080fe40003f24270 */
        /* <DEDUP_REMOVED lines=22> */
[CC--:B------:R-:W-:Y:S02]  /*f8c0*/  ISETP.GT.AND P2, PT, R228.reuse, R0.reuse, PT ;  /* 0x00000000e400720c */ /* 0x0c0fe40003f44270 */
[----:B------:R-:W-:Y:S02]  /*f8d0*/  ISETP.GT.AND P1, PT, R229, R0, PT ;  /* 0x00000000e500720c */ /* 0x000fe40003f24270 */
[----:B------:R-:W-:Y:S02]  /*f8e0*/  FSEL R47, R47, -INF , !P0 ;  /* 0xff8000002f2f7808 */ /* 0x000fe40004000000 */
[----:B------:R-:W-:Y:S02]  /*f8f0*/  ISETP.GT.AND P0, PT, R229, R6, PT ;  /* 0x00000006e500720c */ /* 0x000fe40003f04270 */
[----:B------:R-:W-:Y:S02]  /*f900*/  FSEL R61, R61, -INF , !P2 ;  /* 0xff8000003d3d7808 */ /* 0x000fe40005000000 */
[----:B------:R-:W-:Y:S02]  /*f910*/  FSEL R67, R67, -INF , !P1 ;  /* 0xff80000043437808 */ /* 0x000fe40004800000 */
[----:B------:R-:W-:Y:S02]  /*f920*/  ISETP.GE.AND P2, PT, R101, R225, PT ;  /* 0x000000e16500720c */ /* 0x000fe40003f46270 */
[----:B------:R-:W-:Y:S02]  /*f930*/  ISETP.GE.AND P1, PT, R177, R223, PT ;  /* 0x000000dfb100720c */ /* 0x000fe40003f26270 */
[----:B------:R-:W-:Y:S02]  /*f940*/  FSEL R51, R51, -INF , !P0 ;  /* 0xff80000033337808 */ /* 0x000fe40004000000 */
[----:B------:R-:W-:Y:S02]  /*f950*/  ISETP.GT.AND P3, PT, R228, R102, PT ;  /* 0x00000066e400720c */ /* 0x000fe40003f64270 */
[----:B------:R-:W-:Y:S02]  /*f960*/  ISETP.GT.AND P0, PT, R229, R4, PT ;  /* 0x00000004e500720c */ /* 0x000fe40003f04270 */
[----:B------:R-:W-:Y:S02]  /*f970*/  FSEL R12, R203, -INF , !P6 ;  /* 0xff800000cb0c7808 */ /* 0x000fe40007000000 */
[----:B------:R-:W-:Y:S02]  /*f980*/  FSEL R15, R202, -INF , !P1 ;  /* 0xff800000ca0f7808 */ /* 0x000fe40004800000 */
[----:B------:R-:W-:Y:S02]  /*f990*/  FSEL R14, R201, -INF , !P2 ;  /* 0xff800000c90e7808 */ /* 0x000fe40005000000 */
[C---:B------:R-:W-:Y:S02]  /*f9a0*/  ISETP.GE.AND P6, PT, R177.reuse, R224, PT ;  /* 0x000000e0b100720c */ /* 0x040fe40003fc6270 */
[----:B------:R-:W-:Y:S02]  /*f9b0*/  ISETP.GE.AND P1, PT, R177, R226, PT ;  /* 0x000000e2b100720c */ /* 0x000fe40003f26270 */
[----:B------:R-:W-:Y:S02]  /*f9c0*/  ISETP.GE.AND P2, PT, R107, R224, PT ;  /* 0x000000e06b00720c */ /* 0x000fe40003f46270 */
[----:B------:R-:W-:Y:S02]  /*f9d0*/  FSEL R110, R28, -INF , !P3 ;  /* 0xff8000001c6e7808 */ /* 0x000fe40005800000 */
[----:B------:R-:W-:Y:S02]  /*f9e0*/  FSEL R55, R55, -INF , !P0 ;  /* 0xff80000037377808 */ /* 0x000fe40004000000 */
[----:B------:R-:W-:Y:S02]  /*f9f0*/  ISETP.GT.AND P0, PT, R227, R4, PT ;  /* 0x00000004e300720c */ /* 0x000fe40003f04270 */
[----:B------:R-:W-:Y:S02]  /*fa00*/  FSEL R23, R198, -INF , !P6 ;  /* 0xff800000c6177808 */ /* 0x000fe40007000000 */
[----:B------:R-:W-:Y:S02]  /*fa10*/  FSEL R28, R196, -INF , !P1 ;  /* 0xff800000c41c7808 */ /* 0x000fe40004800000 */
[----:B------:R-:W-:Y:S02]  /*fa20*/  FSEL R25, R191, -INF , !P2 ;  /* 0xff800000bf197808 */ /* 0x000fe40005000000 */
[----:B------:R-:W-:Y:S02]  /*fa30*/  ISETP.GE.AND P6, PT, R107, R225, PT ;  /* 0x000000e16b00720c */ /* 0x000fe40003fc6270 */
[C---:B------:R-:W-:Y:S02]  /*fa40*/  ISETP.GE.AND P1, PT, R176.reuse, R226, PT ;  /* 0x000000e2b000720c */ /* 0x040fe40003f26270 */
[----:B------:R-:W-:Y:S02]  /*fa50*/  ISETP.GE.AND P2, PT, R176, R223, PT ;  /* 0x000000dfb000720c */ /* 0x000fe40003f46270 */
[----:B------:R-:W-:Y:S02]  /*fa60*/  FSEL R59, R59, -INF , !P0 ;  /* 0xff8000003b3b7808 */ /* 0x000fe40004000000 */
        /* <DEDUP_REMOVED lines=9> */
[----:B------:R-:W-:Y:S02]  /*fb00*/  ISETP.GE.AND P0, PT, R101, R224, PT ;  /* 0x000000e06500720c */ /* 0x000fe40003f06270 */
[----:B------:R-:W-:Y:S02]  /*fb10*/  ISETP.GE.AND P5, PT, R177, R225, PT ;  /* 0x000000e1b100720c */ /* 0x000fe40003fa6270 */
[----:B------:R-:W-:Y:S02]  /*fb20*/  FSEL R192, R183, -INF , !P6 ;  /* 0xff800000b7c07808 */ /* 0x000fe40007000000 */
[----:B------:R-:W-:Y:S02]  /*fb30*/  FSEL R191, R182, -INF , !P1 ;  /* 0xff800000b6bf7808 */ /* 0x000fe40004800000 */
[----:B------:R-:W-:Y:S02]  /*fb40*/  FSEL R201, R178, -INF , !P2 ;  /* 0xff800000b2c97808 */ /* 0x000fe40005000000 */
[----:B------:R-:W-:Y:S02]  /*fb50*/  ISETP.GE.AND P6, PT, R104, R226, PT ;  /* 0x000000e26800720c */ /* 0x000fe40003fc6270 */
[-C--:B------:R-:W-:Y:S02]  /*fb60*/  ISETP.GE.AND P1, PT, R102, R224.reuse, PT ;  /* 0x000000e06600720c */ /* 0x080fe40003f26270 */
[----:B------:R-:W-:Y:S02]  /*fb70*/  ISETP.GE.AND P2, PT, R24, R224, PT ;  /* 0x000000e01800720c */ /* 0x000fe40003f46270 */
[----:B------:R-:W-:Y:S02]  /*fb80*/  FSEL R13, R200, -INF , !P5 ;  /* 0xff800000c80d7808 */ /* 0x000fe40006800000 */
[----:B------:R-:W-:Y:S02]  /*fb90*/  FSEL R21, R199, -INF , !P0 ;  /* 0xff800000c7157808 */ /* 0x000fe40004000000 */
[----:B------:R-:W-:Y:S02]  /*fba0*/  FSEL R202, R111, -INF , !P6 ;  /* 0xff8000006fca7808 */ /* 0x000fe40007000000 */
[----:B------:R-:W-:Y:S02]  /*fbb0*/  FSEL R199, R110, -INF , !P1 ;  /* 0xff8000006ec77808 */ /* 0x000fe40004800000 */
[----:B------:R-:W-:Y:S02]  /*fbc0*/  FSEL R200, R109, -INF , !P2 ;  /* 0xff8000006dc87808 */ /* 0x000fe40005000000 */
[C---:B------:R-:W-:Y:S02]  /*fbd0*/  ISETP.GE.AND P6, PT, R24.reuse, R226, PT ;  /* 0x000000e21800720c */ /* 0x040fe40003fc6270 */
[C---:B------:R-:W-:Y:S02]  /*fbe0*/  ISETP.GE.AND P1, PT, R24.reuse, R223, PT ;  /* 0x000000df1800720c */ /* 0x040fe40003f26270 */
[----:B------:R-:W-:Y:S02]  /*fbf0*/  ISETP.GE.AND P2, PT, R24, R225, PT ;  /* 0x000000e11800720c */ /* 0x000fe40003f46270 */
[----:B------:R-:W-:Y:S01]  /*fc00*/  ISETP.GT.AND P3, PT, R222, R102, PT ;  /* 0x00000066de00720c */ /* 0x000fe20003f64270 */
[----:B------:R-:W2:Y:S01]  /*fc10*/  LDL R24, [R1+0x40] ;  /* 0x0000400001187983 */ /* 0x000ea20000100800 */
[C---:B------:R-:W-:Y:S02]  /*fc20*/  ISETP.GE.AND P5, PT, R107.reuse, R226, PT ;  /* 0x000000e26b00720c */ /* 0x040fe40003fa6270 */
[----:B------:R-:W-:Y:S02]  /*fc30*/  FSEL R32, R32, -INF , !P3 ;  /* 0xff80000020207808 */ /* 0x000fe40005800000 */
[-C--:B------:R-:W-:Y:S02]  /*fc40*/  ISETP.GT.AND P3, PT, R222, R18.reuse, PT ;  /* 0x00000012de00720c */ /* 0x080fe40003f64270 */
[----:B------:R-:W-:Y:S02]  /*fc50*/  ISETP.GE.AND P0, PT, R107, R223, PT ;  /* 0x000000df6b00720c */ /* 0x000fe40003f06270 */
[----:B------:R-:W-:Y:S02]  /*fc60*/  FSEL R36, R36, -INF , !P3 ;  /* 0xff80000024247808 */ /* 0x000fe40005800000 */
[----:B------:R-:W-:Y:S02]  /*fc70*/  ISETP.GT.AND P3, PT, R228, R18, PT ;  /* 0x00000012e400720c */ /* 0x000fe40003f64270 */
[----:B------:R-:W-:Y:S02]  /*fc80*/  FSEL R29, R189, -INF , !P5 ;  /* 0xff800000bd1d7808 */ /* 0x000fe40006800000 */
[----:B------:R-:W-:Y:S02]  /*fc90*/  FSEL R40, R40, -INF , !P3 ;  /* 0xff80000028287808 */ /* 0x000fe40005800000 */
[----:B------:R-:W-:Y:S02]  /*fca0*/  ISETP.GT.AND P3, PT, R228, R7, PT ;  /* 0x00000007e400720c */ /* 0x000fe40003f64270 */
[C---:B------:R-:W-:Y:S02]  /*fcb0*/  ISETP.GE.AND P5, PT, R103.reuse, R223, PT ;  /* 0x000000df6700720c */ /* 0x040fe40003fa6270 */
[----:B------:R-:W-:Y:S02]  /*fcc0*/  FSEL R44, R44, -INF , !P3 ;  /* 0xff8000002c2c7808 */ /* 0x000fe40005800000 */
[----:B------:R-:W-:Y:S02]  /*fcd0*/  ISETP.GT.AND P3, PT, R222, R7, PT ;  /* 0x00000007de00720c */ /* 0x000fe40003f64270 */
[----:B------:R-:W-:Y:S02]  /*fce0*/  FSEL R16, R16, -INF , !P0 ;  /* 0xff80000010107808 */ /* 0x000fe40004000000 */
        /* <DEDUP_REMOVED lines=8> */
[----:B------:R-:W-:Y:S02]  /*fd70*/  ISETP.GE.AND P5, PT, R104, R224, PT ;  /* 0x000000e06800720c */ /* 0x000fe40003fa6270 */
[----:B------:R-:W-:Y:S02]  /*fd80*/  FSEL R60, R60, -INF , !P3 ;  /* 0xff8000003c3c7808 */ /* 0x000fe40005800000 */
[----:B------:R-:W-:Y:S02]  /*fd90*/  ISETP.GT.AND P3, PT, R222, R0, PT ;  /* 0x00000000de00720c */ /* 0x000fe40003f64270 */
[----:B------:R-:W-:Y:S02]  /*fda0*/  FSEL R198, R179, -INF , !P5 ;  /* 0xff800000b3c67808 */ /* 0x000fe40006800000 */
[----:B------:R-:W-:Y:S02]  /*fdb0*/  FSEL R65, R65, -INF , !P3 ;  /* 0xff80000041417808 */ /* 0x000fe40005800000 */
[----:B------:R-:W-:Y:S02]  /*fdc0*/  ISETP.GE.AND P3, PT, R101, R226, PT ;  /* 0x000000e26500720c */ /* 0x000fe40003f66270 */
[-C--:B------:R-:W-:Y:S02]  /*fdd0*/  ISETP.GE.AND P5, PT, R102, R225.reuse, PT ;  /* 0x000000e16600720c */ /* 0x080fe40003fa6270 */
[----:B------:R-:W-:Y:S02]  /*fde0*/  FSEL R26, R197, -INF , !P3 ;  /* 0xff800000c51a7808 */ /* 0x000fe40005800000 */
[----:B------:R-:W-:Y:S02]  /*fdf0*/  ISETP.GE.AND P3, PT, R176, R224, PT ;  /* 0x000000e0b000720c */ /* 0x000fe40003f66270 */
[----:B------:R-:W-:Y:S02]  /*fe00*/  FSEL R197, R180, -INF , !P0 ;  /* 0xff800000b4c57808 */ /* 0x000fe40004000000 */
[----:B------:R-:W-:Y:S02]  /*fe10*/  FSEL R27, R190, -INF , !P3 ;  /* 0xff800000be1b7808 */ /* 0x000fe40005800000 */
[----:B------:R-:W-:Y:S02]  /*fe20*/  ISETP.GE.AND P3, PT, R176, R225, PT ;  /* 0x000000e1b000720c */ /* 0x000fe40003f66270 */
[----:B------:R-:W-:Y:S02]  /*fe30*/  ISETP.GE.AND P0, PT, R102, R223, PT ;  /* 0x000000df6600720c */ /* 0x000fe40003f06270 */
[----:B------:R-:W-:Y:S02]  /*fe40*/  FSEL R22, R185, -INF , !P3 ;  /* 0xff800000b9167808 */ /* 0x000fe40005800000 */
[----:B------:R-:W-:Y:S02]  /*fe50*/  ISETP.GE.AND P3, PT, R104, R225, PT ;  /* 0x000000e16800720c */ /* 0x000fe40003f66270 */
[----:B------:R-:W-:Y:S02]  /*fe60*/  FSEL R190, R32, -INF , !P0 ;  /* 0xff80000020be7808 */ /* 0x000fe40004000000 */
[----:B------:R-:W-:Y:S02]  /*fe70*/  FSEL R193, R181, -INF , !P3 ;  /* 0xff800000b5c17808 */ /* 0x000fe40005800000 */
[----:B------:R-:W-:Y:S02]  /*fe80*/  ISETP.GE.AND P3, PT, R102, R226, PT ;  /* 0x000000e26600720c */ /* 0x000fe40003f66270 */
[----:B------:R-:W-:Y:S02]  /*fe90*/  FSEL R204, R31, -INF , !P6 ;  /* 0xff8000001fcc7808 */ /* 0x000fe40007000000 */
[----:B------:R-:W-:Y:S02]  /*fea0*/  FSEL R203, R108, -INF , !P3 ;  /* 0xff8000006ccb7808 */ /* 0x000fe40005800000 */
[----:B------:R-:W-:Y:S02]  /*feb0*/  ISETP.GE.AND P0, PT, R18, R224, PT ;  /* 0x000000e01200720c */ /* 0x000fe40003f06270 */
[----:B------:R-:W-:Y:S02]  /*fec0*/  FSEL R194, R34, -INF , !P5 ;  /* 0xff80000022c27808 */ /* 0x000fe40006800000 */
[----:B------:R-:W-:Y:S02]  /*fed0*/  FSEL R196, R35, -INF , !P2 ;  /* 0xff80000023c47808 */ /* 0x000fe40005000000 */
[C---:B------:R-:W-:Y:S02]  /*fee0*/  ISETP.GE.AND P3, PT, R18.reuse, R223, PT ;  /* 0x000000df1200720c */ /* 0x040fe40003f66270 */
[----:B------:R-:W-:Y:S02]  /*fef0*/  ISETP.GE.AND P6, PT, R18, R225, PT ;  /* 0x000000e11200720c */ /* 0x000fe40003fc6270 */
[C---:B------:R-:W-:Y:S02]  /*ff00*/  ISETP.GE.AND P5, PT, R17.reuse, R223, PT ;  /* 0x000000df1100720c */ /* 0x040fe40003fa6270 */
[-C--:B------:R-:W-:Y:S02]  /*ff10*/  ISETP.GE.AND P2, PT, R17, R225.reuse, PT ;  /* 0x000000e11100720c */ /* 0x080fe40003f46270 */
[----:B------:R-:W-:Y:S02]  /*ff20*/  FSEL R234, R40, -INF , !P0 ;  /* 0xff80000028ea7808 */ /* 0x000fe40004000000 */
[----:B------:R-:W-:Y:S02]  /*ff30*/  FSEL R195, R33, -INF , !P1 ;  /* 0xff80000021c37808 */ /* 0x000fe40004800000 */
[----:B------:R-:W-:Y:S02]  /*ff40*/  FSEL R212, R36, -INF , !P3 ;  /* 0xff80000024d47808 */ /* 0x000fe40005800000 */
[----:B------:R-:W-:Y:S02]  /*ff50*/  FSEL R211, R37, -INF , !P5 ;  /* 0xff80000025d37808 */ /* 0x000fe40006800000 */
[----:B------:R-:W-:Y:S02]  /*ff60*/  FSEL R214, R38, -INF , !P6 ;  /* 0xff80000026d67808 */ /* 0x000fe40007000000 */
[----:B------:R-:W-:Y:S02]  /*ff70*/  FSEL R213, R39, -INF , !P2 ;  /* 0xff80000027d57808 */ /* 0x000fe40005000000 */
[----:B------:R-:W-:Y:S02]  /*ff80*/  ISETP.GE.AND P0, PT, R7, R225, PT ;  /* 0x000000e10700720c */ /* 0x000fe40003f06270 */
[----:B------:R-:W-:Y:S02]  /*ff90*/  ISETP.GE.AND P1, PT, R18, R226, PT ;  /* 0x000000e21200720c */ /* 0x000fe40003f26270 */
        /* <DEDUP_REMOVED lines=10> */
[-C--:B------:R-:W-:Y:S02]  /*10040*/  ISETP.GE.AND P0, PT, R4, R223.reuse, PT ;  /* 0x000000df0400720c */ /* 0x080fe40003f06270 */
[----:B------:R-:W-:Y:S02]  /*10050*/  ISETP.GE.AND P3, PT, R7, R226, PT ;  /* 0x000000e20700720c */ /* 0x000fe40003f66270 */
[C---:B------:R-:W-:Y:S02]  /*10060*/  ISETP.GE.AND P1, PT, R6.reuse, R223, PT ;  /* 0x000000df0600720c */ /* 0x040fe40003f26270 */
[C---:B------:R-:W-:Y:S02]  /*10070*/  ISETP.GE.AND P5, PT, R6.reuse, R225, PT ;  /* 0x000000e10600720c */ /* 0x040fe40003fa6270 */
[C---:B------:R-:W-:Y:S02]  /*10080*/  ISETP.GE.AND P6, PT, R6.reuse, R224, PT ;  /* 0x000000e00600720c */ /* 0x040fe40003fc6270 */
[----:B------:R-:W-:Y:S02]  /*10090*/  ISETP.GE.AND P2, PT, R6, R226, PT ;  /* 0x000000e20600720c */ /* 0x000fe40003f46270 */
[----:B------:R-:W-:Y:S02]  /*100a0*/  FMNMX3.FTZ R7, R3, R12, R15, !PT ;  /* 0x0000000c03077276 */ /* 0x000fe4000781000f */
[----:B------:R-:W-:Y:S02]  /*100b0*/  FMNMX3.FTZ R6, R100, R14, R13, !PT ;  /* 0x0000000e64067276 */ /* 0x000fe4000781000d */
[----:B------:R-:W-:Y:S02]  /*100c0*/  FSEL R246, R53, -INF , !P0 ;  /* 0xff80000035f67808 */ /* 0x000fe40004000000 */
[----:B------:R-:W-:Y:S02]  /*100d0*/  FSEL R210, R49, -INF , !P1 ;  /* 0xff80000031d27808 */ /* 0x000fe40004800000 */
[-C--:B------:R-:W-:Y:S02]  /*100e0*/  ISETP.GE.AND P0, PT, R2, R223.reuse, PT ;  /* 0x000000df0200720c */ /* 0x080fe40003f06270 */
[----:B------:R-:W-:Y:S02]  /*100f0*/  ISETP.GE.AND P1, PT, R5, R223, PT ;  /* 0x000000df0500720c */ /* 0x000fe40003f26270 */
[----:B------:R-:W-:Y:S02]  /*10100*/  FMNMX3.FTZ R7, R7, R16, R19, !PT ;  /* 0x0000001007077276 */ /* 0x000fe40007810013 */
[----:B------:R-:W-:Y:S02]  /*10110*/  FMNMX3.FTZ R6, R6, R20, R22, !PT ;  /* 0x0000001406067276 */ /* 0x000fe40007810016 */
[----:B------:R-:W-:Y:S02]  /*10120*/  FSEL R245, R64, -INF , !P0 ;  /* 0xff80000040f57808 */ /* 0x000fe40004000000 */
[----:B------:R-:W-:Y:S02]  /*10130*/  FSEL R215, R51, -INF , !P5 ;  /* 0xff80000033d77808 */ /* 0x000fe40006800000 */
[----:B------:R-:W-:Y:S02]  /*10140*/  FSEL R247, R52, -INF , !P1 ;  /* 0xff80000034f77808 */ /* 0x000fe40004800000 */
[----:B------:R-:W-:Y:S02]  /*10150*/  FMNMX3.FTZ R104, R7, R189, R192, !PT ;  /* 0x000000bd07687276 */ /* 0x000fe400078100c0 */
[----:B------:R-:W-:Y:S02]  /*10160*/  FMNMX3.FTZ R6, R6, R191, R193, !PT ;  /* 0x000000bf06067276 */ /* 0x000fe400078100c1 */
[-C--:B------:R-:W-:Y:S02]  /*10170*/  ISETP.GE.AND P0, PT, R0, R225.reuse, PT ;  /* 0x000000e10000720c */ /* 0x080fe40003f06270 */
[-C--:B------:R-:W-:Y:S02]  /*10180*/  ISETP.GE.AND P5, PT, R5, R225.reuse, PT ;  /* 0x000000e10500720c */ /* 0x080fe40003fa6270 */
[----:B------:R-:W-:Y:S02]  /*10190*/  ISETP.GE.AND P1, PT, R4, R225, PT ;  /* 0x000000e10400720c */ /* 0x000fe40003f26270 */
[----:B------:R-:W-:Y:S02]  /*101a0*/  FMNMX3.FTZ R104, R104, R190, R195, !PT ;  /* 0x000000be68687276 */ /* 0x000fe400078100c3 */
[----:B------:R-:W-:Y:S02]  /*101b0*/  FMNMX3.FTZ R6, R6, R194, R196, !PT ;  /* 0x000000c206067276 */ /* 0x000fe400078100c4 */
[----:B------:R-:W-:Y:S02]  /*101c0*/  FSEL R243, R67, -INF , !P0 ;  /* 0xff80000043f37808 */ /* 0x000fe40004000000 */
[----:B------:R-:W-:Y:S02]  /*101d0*/  FSEL R250, R54, -INF , !P5 ;  /* 0xff80000036fa7808 */ /* 0x000fe40006800000 */
[----:B------:R-:W-:Y:S02]  /*101e0*/  FSEL R248, R55, -INF , !P1 ;  /* 0xff80000037f87808 */ /* 0x000fe40004800000 */
[----:B------:R-:W-:Y:S02]  /*101f0*/  ISETP.GE.AND P5, PT, R0, R223, PT ;  /* 0x000000df0000720c */ /* 0x000fe40003fa6270 */
[----:B------:R-:W-:Y:S02]  /*10200*/  ISETP.GE.AND P1, PT, R2, R225, PT ;  /* 0x000000e10200720c */ /* 0x000fe40003f26270 */
[----:B------:R-:W-:Y:S02]  /*10210*/  FMNMX3.FTZ R104, R104, R212, R211, !PT ;  /* 0x000000d468687276 */ /* 0x000fe400078100d3 */
[----:B------:R-:W-:Y:S02]  /*10220*/  FMNMX3.FTZ R6, R6, R214, R213, !PT ;  /* 0x000000d606067276 */ /* 0x000fe400078100d5 */
[----:B------:R-:W-:Y:S02]  /*10230*/  FSEL R249, R65, -INF , !P5 ;  /* 0xff80000041f97808 */ /* 0x000fe40006800000 */
[----:B------:R-:W-:Y:S02]  /*10240*/  FSEL R244, R66, -INF , !P1 ;  /* 0xff80000042f47808 */ /* 0x000fe40004800000 */
[C---:B------:R-:W-:Y:S02]  /*10250*/  ISETP.GE.AND P5, PT, R5.reuse, R224, PT ;  /* 0x000000e00500720c */ /* 0x040fe40003fa6270 */
[----:B------:R-:W-:Y:S02]  /*10260*/  ISETP.GE.AND P1, PT, R5, R226, PT ;  /* 0x000000e20500720c */ /* 0x000fe40003f26270 */
        /* <DEDUP_REMOVED lines=8> */
[----:B--2---:R-:W-:Y:S11]  /*102f0*/  ISETP.GT.AND P0, PT, R231, R24, PT ;  /* 0x00000018e700720c */ /* 0x004ff60003f04270 */
[----:B------:R-:W-:Y:S02]  /*10300*/  @!UPT UIADD3 URZ, UPT, UPT, URZ, URZ, URZ ;  /* 0x000000fffffff290 */ /* 0x000fe4000fffe0ff */
[----:B------:R-:W-:Y:S05]  /*10310*/  @P0 BRA `(.L_x_202) ;  /* 0xffffffe000cc0947 */ /* 0x000fea000383ffff */
.L_x_201:
[----:B------:R-:W-:Y:S01]  /*10320*/  FMNMX3.FTZ R5, R18, R197, R198, !PT ;  /* 0x000000c512057276 */ /* 0x000fe200078100c6 */
[----:B-1----:R-:W-:Y:S01]  /*10330*/  SHFL.BFLY PT, R6, R104, 0x2, 0x1f ;  /* 0x0c401f0068067f89 */ /* 0x002fe200000e0000 */
[----:B------:R-:W-:Y:S01]  /*10340*/  FSEL R207, R45, -INF , !P6 ;  /* 0xff8000002dcf7808 */ /* 0x000fe20007000000 */
[----:B------:R-:W-:Y:S01]  /*10350*/  UMOV UR5, UR8 ;  /* 0x0000000800057c82 */ /* 0x000fe20008000000 */
[C---:B------:R-:W-:Y:S05]  /*10360*/  ISETP.GE.AND P0, PT, R4.reuse, R224, PT ;  /* 0x000000e00400720c */ /* 0x040fea0003f06270 */
[----:B------:R-:W-:Y:S01]  /*10370*/  SHFL.BFLY PT, R7, R103, 0x2, 0x1f ;  /* 0x0c401f0067077f89 */ /* 0x000fe200000e0000 */
[----:B------:R-:W-:Y:S02]  /*10380*/  ISETP.GE.AND P6, PT, R4, R226, PT ;  /* 0x000000e20400720c */ /* 0x000fe40003fc6270 */
[----:B------:R-:W-:Y:S02]  /*10390*/  FMNMX3.FTZ R5, R5, R199, R200, !PT ;  /* 0x000000c705057276 */ /* 0x000fe400078100c8 */
[----:B------:R-:W-:Y:S02]  /*103a0*/  FMNMX3.FTZ R4, R106, R26, R28, !PT ;  /* 0x0000001a6a047276 */ /* 0x000fe4000781001c */
[----:B------:R-:W-:Y:S02]  /*103b0*/  FSEL R239, R56, -INF , !P5 ;  /* 0xff80000038ef7808 */ /* 0x000fe40006800000 */
[----:B------:R-:W-:Y:S02]  /*103c0*/  ISETP.GE.AND P5, PT, R2, R224, PT ;  /* 0x000000e00200720c */ /* 0x000fe40003fa6270 */
[----:B------:R-:W-:Y:S02]  /*103d0*/  FMNMX3.FTZ R5, R5, R234, R233, !PT ;  /* 0x000000ea05057276 */ /* 0x000fe400078100e9 */
[----:B------:R-:W-:Y:S02]  /*103e0*/  FMNMX3.FTZ R4, R4, R29, R30, !PT ;  /* 0x0000001d04047276 */ /* 0x000fe4000781001e */
[----:B------:R-:W-:Y:S02]  /*103f0*/  FSEL R238, R57, -INF , !P0 ;  /* 0xff80000039ee7808 */ /* 0x000fe40004000000 */
[----:B------:R-:W-:Y:S02]  /*10400*/  FSEL R241, R60, -INF , !P5 ;  /* 0xff8000003cf17808 */ /* 0x000fe40006800000 */
[----:B------:R-:W-:Y:S02]  /*10410*/  ISETP.GE.AND P0, PT, R0, R224, PT ;  /* 0x000000e00000720c */ /* 0x000fe40003f06270 */
[----:B------:R-:W-:Y:S02]  /*10420*/  FMNMX3.FTZ R5, R5, R232, R207, !PT ;  /* 0x000000e805057276 */ /* 0x000fe400078100cf */
[-C--:B------:R-:W-:Y:S02]  /*10430*/  ISETP.GE.AND P5, PT, R2, R226.reuse, PT ;  /* 0x000000e20200720c */ /* 0x080fe40003fa6270 */
[----:B------:R-:W-:Y:S02]  /*10440*/  FMNMX3.FTZ R2, R4, R201, R202, !PT ;  /* 0x000000c904027276 */ /* 0x000fe400078100ca */
[----:B------:R-:W-:Y:S02]  /*10450*/  FSEL R240, R61, -INF , !P0 ;  /* 0xff8000003df07808 */ /* 0x000fe40004000000 */
[----:B------:R-:W-:Y:S02]  /*10460*/  FMNMX3.FTZ R4, R5, R239, R238, !PT ;  /* 0x000000ef05047276 */ /* 0x000fe400078100ee */
[----:B------:R-:W-:Y:S02]  /*10470*/  ISETP.GE.AND P0, PT, R0, R226, PT ;  /* 0x000000e20000720c */ /* 0x000fe40003f06270 */
[----:B------:R-:W-:Y:S02]  /*10480*/  FMNMX3.FTZ R0, R2, R203, R204, !PT ;  /* 0x000000cb02007276 */ /* 0x000fe400078100cc */
[----:B------:R-:W-:Y:S02]  /*10490*/  FMNMX3.FTZ R4, R4, R241, R240, !PT ;  /* 0x000000f104047276 */ /* 0x000fe400078100f0 */
[----:B------:R-:W-:Y:S02]  /*104a0*/  FSEL R205, R47, -INF , !P2 ;  /* 0xff8000002fcd7808 */ /* 0x000fe40005000000 */
[----:B------:R-:W-:Y:S01]  /*104b0*/  FMNMX3.FTZ R0, R0, R235, R236, !PT ;  /* 0x000000eb00007276 */ /* 0x000fe200078100ec */
[----:B------:R-:W-:Y:S01]  /*104c0*/  SHFL.BFLY PT, R5, R4, 0x2, 0x1f ;  /* 0x0c401f0004057f89 */ /* 0x000fe200000e0000 */
[----:B------:R-:W-:Y:S02]  /*104d0*/  FSEL R206, R46, -INF , !P3 ;  /* 0xff8000002ece7808 */ /* 0x000fe40005800000 */
[----:B------:R-:W-:Y:S02]  /*104e0*/  FSEL R237, R58, -INF , !P1 ;  /* 0xff8000003aed7808 */ /* 0x000fe40004800000 */
[----:B------:R-:W-:Y:S02]  /*104f0*/  FMNMX3.FTZ R0, R0, R206, R205, !PT ;  /* 0x000000ce00007276 */ /* 0x000fe400078100cd */
[----:B------:R-:W-:Y:S02]  /*10500*/  FSEL R242, R59, -INF , !P6 ;  /* 0xff8000003bf27808 */ /* 0x000fe40007000000 */
[----:B------:R-:W-:Y:S02]  /*10510*/  FSEL R108, R62, -INF , !P5 ;  /* 0xff8000003e6c7808 */ /* 0x000fe40006800000 */
[----:B------:R-:W-:Y:S02]  /*10520*/  FSEL R107, R63, -INF , !P0 ;  /* 0xff8000003f6b7808 */ /* 0x000fe40004000000 */
[----:B------:R-:W-:Y:S02]  /*10530*/  FMNMX3.FTZ R0, R0, R237, R242, !PT ;  /* 0x000000ed00007276 */ /* 0x000fe400078100f2 */
[----:B------:R-:W-:Y:S02]  /*10540*/  SHF.L.U32 R186, R220, 0x2, RZ ;  /* 0x00000002dcba7819 */ /* 0x000fe400000006ff */
[----:B------:R-:W-:Y:S02]  /*10550*/  FMNMX3.FTZ R0, R0, R108, R107, !PT ;  /* 0x0000006c00007276 */ /* 0x000fe4000781006b */
[----:B------:R-:W-:Y:S03]  /*10560*/  SHF.R.U32.HI R185, RZ, 0x1, R220 ;  /* 0x00000001ffb97819 */ /* 0x000fe600000116dc */
        /* <DEDUP_REMOVED lines=11> */
[C---:B------:R-:W-:Y:S01]  /*10620*/  FMUL.FTZ R188, R101.reuse, UR4 ;  /* 0x0000000465bc7c20 */ /* 0x040fe20008410000 */
[----:B------:R-:W-:Y:S02]  /*10630*/  FSETP.NEU.FTZ.AND P0, PT, R101, -INF , PT ;  /* 0xff8000006500780b */ /* 0x000fe40003f1d000 */
[C---:B------:R-:W-:Y:S01]  /*10640*/  FSETP.NEU.FTZ.AND P3, PT, R104.reuse, -INF , PT ;  /* 0xff8000006800780b */ /* 0x040fe20003f7d000 */
[----:B------:R-:W-:Y:S01]  /*10650*/  FMUL.FTZ R111, R104, UR4 ;  /* 0x00000004686f7c20 */ /* 0x000fe20008410000 */
[----:B---3--:R-:W-:Y:S02]  /*10660*/  FMNMX.FTZ R102, R4, R102, !PT ;  /* 0x0000006604667209 */ /* 0x008fe40007810000 */
[----:B------:R-:W-:Y:S02]  /*10670*/  LOP3.LUT R4, R186, 0x18, RZ, 0xc0, !PT ;  /* 0x00000018ba047812 */ /* 0x000fe400078ec0ff */
[----:B------:R-:W-:Y:S01]  /*10680*/  FSEL R111, R111, RZ, P3 ;  /* 0x000000ff6f6f7208 */ /* 0x000fe20001800000 */
[C---:B------:R-:W-:Y:S01]  /*10690*/  FMUL.FTZ R187, R102.reuse, UR4 ;  /* 0x0000000466bb7c20 */ /* 0x040fe20008410000 */
[----:B------:R-:W-:Y:S02]  /*106a0*/  FSETP.NEU.FTZ.AND P1, PT, R102, -INF , PT ;  /* 0xff8000006600780b */ /* 0x000fe40003f3d000 */
[----:B------:R-:W-:Y:S01]  /*106b0*/  LOP3.LUT R4, R4, 0xc0, R221, 0xf8, !PT ;  /* 0x000000c004047812 */ /* 0x000fe200078ef8dd */
[--C-:B------:R-:W-:Y:S01]  /*106c0*/  FFMA.FTZ R5, R19, UR4, -R111.reuse ;  /* 0x0000000413057c23 */ /* 0x100fe2000801086f */
[----:B------:R-:W-:Y:S01]  /*106d0*/  FSEL R187, R187, RZ, P1 ;  /* 0x000000ffbbbb7208 */ /* 0x000fe20000800000 */
[----:B------:R-:W-:Y:S01]  /*106e0*/  FFMA.FTZ R16, R16, UR4, -R111 ;  /* 0x0000000410107c23 */ /* 0x000fe2000801086f */
[----:B----4-:R-:W-:Y:S01]  /*106f0*/  FMNMX.FTZ R103, R103, R6, !PT ;  /* 0x0000000667677209 */ /* 0x010fe20007810000 */
[----:B------:R1:W-:Y:S01]  /*10700*/  MUFU.EX2 R42, R5 ;  /* 0x00000005002a7308 */ /* 0x0003e20000000800 */
[----:B------:R-:W-:Y:S01]  /*10710*/  FSEL R188, R188, RZ, P0 ;  /* 0x000000ffbcbc7208 */ /* 0x000fe20000000000 */
[----:B------:R-:W-:Y:S01]  /*10720*/  FFMA.FTZ R2, R23, UR4, -R187 ;  /* 0x0000000417027c23 */ /* 0x000fe200080108bb */
[C---:B------:R-:W-:Y:S01]  /*10730*/  FSETP.NEU.FTZ.AND P2, PT, R103.reuse, -INF , PT ;  /* 0xff8000006700780b */ /* 0x040fe20003f5d000 */
[----:B------:R-:W-:Y:S01]  /*10740*/  FMUL.FTZ R110, R103, UR4 ;  /* 0x00000004676e7c20 */ /* 0x000fe20008410000 */
[--C-:B------:R-:W-:Y:S05]  /*10750*/  FFMA.FTZ R12, R12, UR4, -R111.reuse ;  /* 0x000000040c0c7c23 */ /* 0x100fea000801086f */
[----:B------:R2:W-:Y:S01]  /*10760*/  MUFU.EX2 R34, R2 ;  /* 0x0000000200227308 */ /* 0x0005e20000000800 */
[----:B------:R-:W-:Y:S01]  /*10770*/  FFMA.FTZ R15, R15, UR4, -R111 ;  /* 0x000000040f0f7c23 */ /* 0x000fe2000801086f */
[----:B------:R-:W-:Y:S01]  /*10780*/  FFMA.FTZ R108, R108, UR4, -R188 ;  /* 0x000000046c6c7c23 */ /* 0x000fe200080108bc */
[----:B------:R-:W-:Y:S07]  /*10790*/  FSEL R110, R110, RZ, P2 ;  /* 0x000000ff6e6e7208 */ /* 0x000fee0001000000 */
[----:B------:R-:W3:Y:S01]  /*107a0*/  MUFU.EX2 R31, R16 ;  /* 0x00000010001f7308 */ /* 0x000ee20000000800 */
[----:B-1----:R-:W-:Y:S01]  /*107b0*/  LOP3.LUT R5, R185, 0x8, RZ, 0xc0, !PT ;  /* 0x00000008b9057812 */ /* 0x002fe200078ec0ff */
[--C-:B------:R-:W-:Y:S01]  /*107c0*/  FFMA.FTZ R6, R20, UR4, -R110.reuse ;  /* 0x0000000414067c23 */ /* 0x100fe2000801086e */
[--C-:B------:R-:W-:Y:S01]  /*107d0*/  FFMA.FTZ R7, R22, UR4, -R110.reuse ;  /* 0x0000000416077c23 */ /* 0x100fe2000801086e */
[--C-:B------:R-:W-:Y:S01]  /*107e0*/  FFMA.FTZ R14, R14, UR4, -R110.reuse ;  /* 0x000000040e0e7c23 */ /* 0x100fe2000801086e */
[----:B------:R-:W-:Y:S01]  /*107f0*/  LOP3.LUT R0, R4, R5, RZ, 0x3c, !PT ;  /* 0x0000000504007212 */ /* 0x000fe200078e3cff */
[--C-:B------:R-:W-:Y:S01]  /*10800*/  FFMA.FTZ R4, R25, UR4, -R187.reuse ;  /* 0x0000000419047c23 */ /* 0x100fe200080108bb */
[----:B------:R-:W-:Y:S03]  /*10810*/  FFMA.FTZ R5, R27, UR4, -R187 ;  /* 0x000000041b057c23 */ /* 0x000fe600080108bb */
[----:B------:R1:W-:Y:S01]  /*10820*/  MUFU.EX2 R33, R6 ;  /* 0x0000000600217308 */ /* 0x0003e20000000800 */
[----:B------:R-:W-:Y:S01]  /*10830*/  LOP3.LUT R0, R0, 0x120, R221, 0xf8, !PT ;  /* 0x0000012000007812 */ /* 0x000fe200078ef8dd */
[----:B------:R-:W-:Y:S01]  /*10840*/  FFMA.FTZ R13, R13, UR4, -R110 ;  /* 0x000000040d0d7c23 */ /* 0x000fe2000801086e */
[----:B--2---:R-:W-:Y:S07]  /*10850*/  FSEL R2, R104, RZ, P3 ;  /* 0x000000ff68027208 */ /* 0x004fee0001800000 */
[----:B------:R2:W-:Y:S01]  /*10860*/  MUFU.EX2 R44, R4 ;  /* 0x00000004002c7308 */ /* 0x0005e20000000800 */
[----:B------:R-:W-:Y:S02]  /*10870*/  LEA R109, R0, UR5, 0x1 ;  /* 0x00000005006d7c11 */ /* 0x000fe4000f8e08ff */
[----:B------:R-:W-:Y:S07]  /*10880*/  FSEL R0, R103, RZ, P2 ;  /* 0x000000ff67007208 */ /* 0x000fee0001000000 */
[----:B------:R4:W5:Y:S01]  /*10890*/  MUFU.EX2 R43, R5 ;  /* 0x00000005002b7308 */ /* 0x0009620000000800 */
[----:B------:R-:W-:Y:S01]  /*108a0*/  FADD.FTZ R3, -R2, R3 ;  /* 0x0000000302037221 */ /* 0x000fe20000010100 */
[--C-:B------:R-:W-:Y:S01]  /*108b0*/  FFMA.FTZ R2, R29, UR4, -R188.reuse ;  /* 0x000000041d027c23 */ /* 0x100fe200080108bc */
[----:B------:R-:W-:Y:S07]  /*108c0*/  IADD3 R184, PT, PT, R109, 0x9020, RZ ;  /* 0x000090206db87810 */ /* 0x000fee0007ffe0ff */
[----:B------:R-:W-:Y:S01]  /*108d0*/  MUFU.EX2 R251, R14 ;  /* 0x0000000e00fb7308 */ /* 0x000fe20000000800 */
[----:B---3--:R-:W-:Y:S01]  /*108e0*/  F2FP.F16.F32.PACK_AB R178, R42, R31 ;  /* 0x0000001f2ab2723e */ /* 0x008fe200000000ff */
[----:B-1----:R-:W-:Y:S01]  /*108f0*/  FFMA.FTZ R6, R21, UR4, -R187 ;  /* 0x0000000415067c23 */ /* 0x002fe200080108bb */
[----:B------:R-:W-:Y:S07]  /*10900*/  LDSM.16.MT88.4 R52, [R109+0xa000] ;  /* 0x00a000006d34783b */ /* 0x000fee0000004200 */
[----:B------:R1:W-:Y:S01]  /*10910*/  MUFU.EX2 R41, R2 ;  /* 0x0000000200297308 */ /* 0x0003e20000000800 */
[--C-:B--2---:R-:W-:Y:S09]  /*10920*/  FFMA.FTZ R4, R26, UR4, -R188.reuse ;  /* 0x000000041a047c23 */ /* 0x104ff200080108bc */
[----:B------:R2:W3:Y:S01]  /*10930*/  MUFU.EX2 R220, R6 ;  /* 0x0000000600dc7308 */ /* 0x0004e20000000800 */
[----:B----4-:R-:W-:Y:S01]  /*10940*/  FFMA.FTZ R5, R28, UR4, -R188 ;  /* 0x000000041c057c23 */ /* 0x010fe200080108bc */
[----:B------:R-:W4:Y:S08]  /*10950*/  LDSM.16.MT88.4 R20, [R109+0x9000] ;  /* 0x009000006d14783b */ /* 0x000f300000004200 */
[----:B------:R3:W-:Y:S01]  /*10960*/  MUFU.EX2 R221, R4 ;  /* 0x0000000400dd7308 */ /* 0x0007e20000000800 */
[----:B-----5:R-:W-:Y:S09]  /*10970*/  F2FP.F16.F32.PACK_AB R182, R43, R44 ;  /* 0x0000002c2bb6723e */ /* 0x020ff200000000ff */
[----:B------:R5:W-:Y:S01]  /*10980*/  MUFU.EX2 R17, R5 ;  /* 0x0000000500117308 */ /* 0x000be20000000800 */
[----:B-1----:R-:W-:Y:S09]  /*10990*/  FSEL R2, R102, RZ, P1 ;  /* 0x000000ff66027208 */ /* 0x002ff20000800000 */
[----:B------:R-:W1:Y:S01]  /*109a0*/  MUFU.EX2 R35, R7 ;  /* 0x0000000700237308 */ /* 0x000e620000000800 */
[----:B--2---:R-:W-:Y:S01]  /*109b0*/  IADD3 R6, PT, PT, R109, 0x9000, RZ ;  /* 0x000090006d067810 */ /* 0x004fe20007ffe0ff */
[----:B------:R-:W-:Y:S08]  /*109c0*/  FADD.FTZ R2, -R2, R105 ;  /* 0x0000006902027221 */ /* 0x000ff00000010100 */
[----:B------:R-:W-:Y:S01]  /*109d0*/  MUFU.EX2 R48, R12 ;  /* 0x0000000c00307308 */ /* 0x000fe20000000800 */
[----:B---3--:R-:W-:Y:S01]  /*109e0*/  F2FP.F16.F32.PACK_AB R180, R34, R220 ;  /* 0x000000dc22b4723e */ /* 0x008fe200000000ff */
[----:B------:R-:W-:Y:S01]  /*109f0*/  FADD.FTZ R4, -R0, R100 ;  /* 0x0000006400047221 */ /* 0x000fe20000010100 */
[----:B------:R-:W-:Y:S07]  /*10a00*/  FFMA.FTZ R0, R30, UR4, -R188 ;  /* 0x000000041e007c23 */ /* 0x000fee00080108bc */
[----:B------:R-:W2:Y:S01]  /*10a10*/  MUFU.EX2 R40, R15 ;  /* 0x0000000f00287308 */ /* 0x000ea20000000800 */
[----:B------:R-:W-:Y:S01]  /*10a20*/  FMUL.FTZ R2, R2, UR4 ;  /* 0x0000000402027c20 */ /* 0x000fe20008410000 */
[----:B-----5:R-:W-:Y:S01]  /*10a30*/  FMUL.FTZ R5, R3, UR4 ;  /* 0x0000000403057c20 */ /* 0x020fe20008410000 */
[----:B------:R-:W-:Y:S07]  /*10a40*/  FMUL.FTZ R3, R4, UR4 ;  /* 0x0000000404037c20 */ /* 0x000fee0008410000 */
[----:B------:R3:W5:Y:S01]  /*10a50*/  MUFU.EX2 R32, R0 ;  /* 0x0000000000207308 */ /* 0x0007620000000800 */
[----:B------:R-:W-:Y:S01]  /*10a60*/  @P4 IADD3 R184, PT, PT, R6, -0x20, RZ ;  /* 0xffffffe006b84810 */ /* 0x000fe20007ffe0ff */
[--C-:B------:R-:W-:Y:S01]  /*10a70*/  FFMA.FTZ R105, R192, UR4, -R111.reuse ;  /* 0x00000004c0697c23 */ /* 0x100fe2000801086f */
[----:B-1----:R-:W-:Y:S07]  /*10a80*/  F2FP.F16.F32.PACK_AB R179, R35, R33 ;  /* 0x0000002123b3723e */ /* 0x002fee00000000ff */
[----:B------:R-:W1:Y:S01]  /*10a90*/  MUFU.EX2 R100, R5 ;  /* 0x0000000500647308 */ /* 0x000e620000000800 */
[----:B------:R-:W-:Y:S01]  /*10aa0*/  F2FP.F16.F32.PACK_AB R181, R17, R221 ;  /* 0x000000dd11b5723e */ /* 0x000fe200000000ff */
[----:B------:R-:W4:Y:S08]  /*10ab0*/  LDSM.16.MT88.4 R36, [R184] ;  /* 0x00000000b824783b */ /* 0x000f300000004200 */
[----:B------:R-:W1:Y:S01]  /*10ac0*/  MUFU.EX2 R3, R3 ;  /* 0x0000000300037308 */ /* 0x000e620000000800 */
[----:B--2---:R-:W-:Y:S09]  /*10ad0*/  F2FP.F16.F32.PACK_AB R176, R40, R48 ;  /* 0x0000003028b0723e */ /* 0x004ff200000000ff */
[----:B------:R-:W2:Y:S01]  /*10ae0*/  MUFU.EX2 R252, R13 ;  /* 0x0000000d00fc7308 */ /* 0x000ea20000000800 */
[----:B---3--:R-:W-:Y:S09]  /*10af0*/  FSEL R0, R101, RZ, P0 ;  /* 0x000000ff65007208 */ /* 0x008ff20000000000 */
[----:B------:R-:W3:Y:S01]  /*10b00*/  MUFU.EX2 R2, R2 ;  /* 0x0000000200027308 */ /* 0x000ee20000000800 */
[----:B-----5:R-:W-:Y:S01]  /*10b10*/  F2FP.F16.F32.PACK_AB R183, R32, R41 ;  /* 0x0000002920b7723e */ /* 0x020fe200000000ff */
[----:B-1----:R-:W-:Y:S01]  /*10b20*/  FMUL.FTZ R4, R100, R112 ;  /* 0x0000007064047220 */ /* 0x002fe20000410000 */
[----:B------:R-:W-:Y:S01]  /*10b30*/  FADD.FTZ R0, -R0, R106 ;  /* 0x0000006a00007221 */ /* 0x000fe20000010100 */
[C---:B------:R-:W-:Y:S01]  /*10b40*/  FMUL.FTZ R5, R100.reuse, R113 ;  /* 0x0000007164057220 */ /* 0x040fe20000410000 */
[----:B------:R-:W-:Y:S01]  /*10b50*/  FMUL.FTZ R16, R100, R124 ;  /* 0x0000007c64107220 */ /* 0x000fe20000410000 */
[C---:B------:R-:W-:Y:S01]  /*10b60*/  FMUL.FTZ R6, R3.reuse, R114 ;  /* 0x0000007203067220 */ /* 0x040fe20000410000 */
[----:B------:R-:W-:Y:S01]  /*10b70*/  FMUL.FTZ R0, R0, UR4 ;  /* 0x0000000400007c20 */ /* 0x000fe20008410000 */
[C---:B------:R-:W-:Y:S01]  /*10b80*/  FMUL.FTZ R7, R3.reuse, R115 ;  /* 0x0000007303077220 */ /* 0x040fe20000410000 */
[C---:B------:R-:W-:Y:S01]  /*10b90*/  FMUL.FTZ R18, R3.reuse, R126 ;  /* 0x0000007e03127220 */ /* 0x040fe20000410000 */
[----:B--2---:R-:W-:Y:S01]  /*10ba0*/  F2FP.F16.F32.PACK_AB R177, R252, R251 ;  /* 0x000000fbfcb1723e */ /* 0x004fe200000000ff */
[----:B------:R-:W1:Y:S01]  /*10bb0*/  LDSM.16.MT88.4 R112, [R184+0x1000] ;  /* 0x00100000b870783b */ /* 0x000e620000004200 */
[C---:B------:R-:W-:Y:S01]  /*10bc0*/  FMUL.FTZ R19, R3.reuse, R127 ;  /* 0x0000007f03137220 */ /* 0x040fe20000410000 */
[----:B------:R-:W2:Y:S01]  /*10bd0*/  MUFU.EX2 R0, R0 ;  /* 0x0000000000007308 */ /* 0x000ea20000000800 */
[C---:B---3--:R-:W-:Y:S01]  /*10be0*/  FMUL.FTZ R8, R2.reuse, R116 ;  /* 0x0000007402087220 */ /* 0x048fe20000410000 */
[C---:B------:R-:W-:Y:S01]  /*10bf0*/  FMUL.FTZ R9, R2.reuse, R117 ;  /* 0x0000007502097220 */ /* 0x040fe20000410000 */
[C---:B------:R-:W-:Y:S01]  /*10c00*/  FMUL.FTZ R25, R2.reuse, R133 ;  /* 0x0000008502197220 */ /* 0x040fe20000410000 */
[-C--:B----4-:R-:W-:Y:S05]  /*10c10*/  HMMA.16816.F32 R4, R176, R20.reuse, R4 ;  /* 0x00000014b004723c */ /* 0x090fea0000001804 */
[C---:B------:R-:W-:Y:S01]  /*10c20*/  FMUL.FTZ R12, R2.reuse, R120 ;  /* 0x00000078020c7220 */ /* 0x040fe20000410000 */
[C---:B------:R-:W-:Y:S01]  /*10c30*/  FMUL.FTZ R13, R2.reuse, R121 ;  /* 0x00000079020d7220 */ /* 0x040fe20000410000 */
[C---:B------:R-:W-:Y:S01]  /*10c40*/  FMUL.FTZ R28, R2.reuse, R136 ;  /* 0x00000088021c7220 */ /* 0x040fe20000410000 */
[----:B------:R-:W-:Y:S01]  /*10c50*/  FMUL.FTZ R29, R2, R137 ;  /* 0x00000089021d7220 */ /* 0x000fe20000410000 */
[----:B------:R-:W-:Y:S01]  /*10c60*/  MOV R137, R33 ;  /* 0x0000002100897202 */ /* 0x000fe20000000f00 */
[C---:B--2---:R-:W-:Y:S01]  /*10c70*/  FMUL.FTZ R10, R0.reuse, R118 ;  /* 0x00000076000a7220 */ /* 0x044fe20000410000 */
[C---:B------:R-:W-:Y:S01]  /*10c80*/  FMUL.FTZ R11, R0.reuse, R119 ;  /* 0x00000077000b7220 */ /* 0x040fe20000410000 */
[C---:B------:R-:W-:Y:S01]  /*10c90*/  FMUL.FTZ R26, R0.reuse, R134 ;  /* 0x00000086001a7220 */ /* 0x040fe20000410000 */
[----:B------:R-:W2:Y:S01]  /*10ca0*/  LDSM.16.MT88.4 R116, [R109+0xb000] ;  /* 0x00b000006d74783b */ /* 0x000ea20000004200 */
[C---:B------:R-:W-:Y:S01]  /*10cb0*/  FMUL.FTZ R27, R0.reuse, R135 ;  /* 0x00000087001b7220 */ /* 0x040fe20000410000 */
[----:B------:R-:W-:Y:S01]  /*10cc0*/  MOV R136, R44 ;  /* 0x0000002c00887202 */ /* 0x000fe20000000f00 */
[C---:B------:R-:W-:Y:S01]  /*10cd0*/  FMUL.FTZ R50, R3.reuse, R158 ;  /* 0x0000009e03327220 */ /* 0x040fe20000410000 */
[C---:B------:R-:W-:Y:S01]  /*10ce0*/  FMUL.FTZ R51, R3.reuse, R159 ;  /* 0x0000009f03337220 */ /* 0x040fe20000410000 */
[C---:B------:R-:W-:Y:S04]  /*10cf0*/  HMMA.16816.F32 R8, R180.reuse, R20, R8 ;  /* 0x00000014b408723c */ /* 0x040fe80000001808 */
        /* <DEDUP_REMOVED lines=8> */
[-C--:B------:R-:W-:Y:S01]  /*10d80*/  HMMA.16816.F32 R12, R180, R22.reuse, R12 ;  /* 0x00000016b40c723c */ /* 0x080fe2000000180c */
[----:B------:R-:W-:Y:S02]  /*10d90*/  LDSM.16.MT88.4 R172, [R184+0x1c00] ;  /* 0x001c0000b8ac783b */ /* 0x000fe40000004200 */
[----:B------:R-:W-:Y:S01]  /*10da0*/  MOV R123, R17 ;  /* 0x00000011007b7202 */ /* 0x000fe20000000f00 */
[----:B------:R-:W-:Y:S01]  /*10db0*/  FMUL.FTZ R17, R100, R125 ;  /* 0x0000007d64117220 */ /* 0x000fe20000410000 */
[C---:B------:R-:W-:Y:S01]  /*10dc0*/  FMUL.FTZ R70, R3.reuse, R70 ;  /* 0x0000004603467220 */ /* 0x040fe20000410000 */
[C---:B------:R-:W-:Y:S01]  /*10dd0*/  FMUL.FTZ R71, R3.reuse, R71 ;  /* 0x0000004703477220 */ /* 0x040fe20000410000 */
[C---:B------:R-:W-:Y:S01]  /*10de0*/  FMUL.FTZ R82, R3.reuse, R82 ;  /* 0x0000005203527220 */ /* 0x040fe20000410000 */
[C---:B------:R-:W-:Y:S01]  /*10df0*/  FMUL.FTZ R83, R3.reuse, R83 ;  /* 0x0000005303537220 */ /* 0x040fe20000410000 */
[----:B------:R-:W-:Y:S01]  /*10e00*/  LDSM.16.MT88.4 R124, [R184+0x400] ;  /* 0x00040000b87c783b */ /* 0x000fe20000004200 */
[C---:B------:R-:W-:Y:S01]  /*10e10*/  FMUL.FTZ R86, R3.reuse, R86 ;  /* 0x0000005603567220 */ /* 0x040fe20000410000 */
[C---:B------:R-:W-:Y:S04]  /*10e20*/  HMMA.16816.F32 R16, R176.reuse, R22, R16 ;  /* 0x00000016b010723c */ /* 0x040fe80000001810 */
[C---:B------:R-:W-:Y:S01]  /*10e30*/  FMUL.FTZ R22, R3.reuse, R130 ;  /* 0x0000008203167220 */ /* 0x040fe20000410000 */
[C---:B------:R-:W-:Y:S01]  /*10e40*/  FMUL.FTZ R23, R3.reuse, R131 ;  /* 0x0000008303177220 */ /* 0x040fe20000410000 */
[C---:B------:R-:W-:Y:S01]  /*10e50*/  FMUL.FTZ R87, R3.reuse, R87 ;  /* 0x0000005703577220 */ /* 0x040fe20000410000 */
[----:B------:R-:W-:Y:S01]  /*10e60*/  LDSM.16.MT88.4 R128, [R109+0xa400] ;  /* 0x00a400006d80783b */ /* 0x000fe20000004200 */
[C---:B------:R-:W-:Y:S01]  /*10e70*/  FMUL.FTZ R98, R3.reuse, R98 ;  /* 0x0000006203627220 */ /* 0x040fe20000410000 */
[C---:B------:R-:W-:Y:S01]  /*10e80*/  FMUL.FTZ R99, R3.reuse, R99 ;  /* 0x0000006303637220 */ /* 0x040fe20000410000 */
[----:B------:R-:W-:Y:S01]  /*10e90*/  MOV R122, R24 ;  /* 0x00000018007a7202 */ /* 0x000fe20000000f00 */
[----:B------:R-:W-:Y:S01]  /*10ea0*/  FMUL.FTZ R24, R2, R132 ;  /* 0x0000008402187220 */ /* 0x000fe20000410000 */
[-C--:B------:R-:W-:Y:S03]  /*10eb0*/  HMMA.16816.F32 R20, R176, R36.reuse, R20 ;  /* 0x00000024b014723c */ /* 0x080fe60000001814 */
[C---:B------:R-:W-:Y:S01]  /*10ec0*/  FMUL.FTZ R30, R0.reuse, R138 ;  /* 0x0000008a001e7220 */ /* 0x040fe20000410000 */
[----:B------:R-:W-:Y:S01]  /*10ed0*/  LDSM.16.MT88.4 R132, [R184+0x1400] ;  /* 0x00140000b884783b */ /* 0x000fe20000004200 */
[----:B------:R-:W-:Y:S01]  /*10ee0*/  MOV R138, R31 ;  /* 0x0000001f008a7202 */ /* 0x000fe20000000f00 */
[----:B------:R-:W-:Y:S01]  /*10ef0*/  FMUL.FTZ R31, R0, R139 ;  /* 0x0000008b001f7220 */ /* 0x000fe20000410000 */
[----:B------:R-:W-:Y:S01]  /*10f00*/  MOV R139, R32 ;  /* 0x00000020008b7202 */ /* 0x000fe20000000f00 */
[C---:B------:R-:W-:Y:S04]  /*10f10*/  HMMA.16816.F32 R24, R180.reuse, R36, R24 ;  /* 0x00000024b418723c */ /* 0x040fe80000001818 */
[C---:B------:R-:W-:Y:S01]  /*10f20*/  FMUL.FTZ R32, R100.reuse, R140 ;  /* 0x0000008c64207220 */ /* 0x040fe20000410000 */
[----:B------:R-:W-:Y:S01]  /*10f30*/  MOV R140, R34 ;  /* 0x00000022008c7202 */ /* 0x000fe20000000f00 */
[C---:B------:R-:W-:Y:S01]  /*10f40*/  FMUL.FTZ R34, R3.reuse, R142 ;  /* 0x0000008e03227220 */ /* 0x040fe20000410000 */
[----:B------:R-:W-:Y:S01]  /*10f50*/  MOV R142, R35 ;  /* 0x00000023008e7202 */ /* 0x000fe20000000f00 */
[-C--:B------:R-:W-:Y:S03]  /*10f60*/  HMMA.16816.F32 R28, R180, R38.reuse, R28 ;  /* 0x00000026b41c723c */ /* 0x080fe6000000181c */
[C---:B------:R-:W-:Y:S01]  /*10f70*/  FMUL.FTZ R35, R3.reuse, R143 ;  /* 0x0000008f03237220 */ /* 0x040fe20000410000 */
[----:B------:R-:W-:Y:S01]  /*10f80*/  FMUL.FTZ R33, R100, R141 ;  /* 0x0000008d64217220 */ /* 0x000fe20000410000 */
[----:B------:R-:W-:Y:S01]  /*10f90*/  MOV R141, R43 ;  /* 0x0000002b008d7202 */ /* 0x000fe20000000f00 */
[C---:B------:R-:W-:Y:S01]  /*10fa0*/  FMUL.FTZ R43, R0.reuse, R151 ;  /* 0x00000097002b7220 */ /* 0x040fe20000410000 */
[----:B------:R-:W-:Y:S01]  /*10fb0*/  MOV R143, R42 ;  /* 0x0000002a008f7202 */ /* 0x000fe20000000f00 */
[----:B------:R-:W-:Y:S01]  /*10fc0*/  FMUL.FTZ R42, R0, R150 ;  /* 0x00000096002a7220 */ /* 0x000fe20000410000 */
[C---:B------:R-:W-:Y:S01]  /*10fd0*/  FMUL.FTZ R44, R2.reuse, R152 ;  /* 0x00000098022c7220 */ /* 0x040fe20000410000 */
[----:B------:R-:W-:Y:S01]  /*10fe0*/  FMUL.FTZ R45, R2, R153 ;  /* 0x00000099022d7220 */ /* 0x000fe20000410000 */
[C---:B------:R-:W-:Y:S01]  /*10ff0*/  HMMA.16816.F32 R32, R176.reuse, R38, R32 ;  /* 0x00000026b020723c */ /* 0x040fe20000001820 */
[----:B------:R3:W-:Y:S03]  /*11000*/  MUFU.EX2 R150, R105 ;  /* 0x0000006900967308 */ /* 0x0007e60000000800 */
[C---:B------:R-:W-:Y:S01]  /*11010*/  FMUL.FTZ R38, R3.reuse, R146 ;  /* 0x0000009203267220 */ /* 0x040fe20000410000 */
[----:B------:R-:W-:Y:S01]  /*11020*/  FMUL.FTZ R39, R3, R147 ;  /* 0x0000009303277220 */ /* 0x000fe20000410000 */
[C---:B------:R-:W-:Y:S01]  /*11030*/  FMUL.FTZ R36, R100.reuse, R144 ;  /* 0x0000009064247220 */ /* 0x040fe20000410000 */
[----:B------:R-:W-:Y:S01]  /*11040*/  FMUL.FTZ R37, R100, R145 ;  /* 0x0000009164257220 */ /* 0x000fe20000410000 */
[----:B------:R-:W-:Y:S01]  /*11050*/  MOV R159, R143 ;  /* 0x0000008f009f7202 */ /* 0x000fe20000000f00 */
[C---:B------:R-:W-:Y:S01]  /*11060*/  FMUL.FTZ R46, R0.reuse, R154 ;  /* 0x0000009a002e7220 */ /* 0x040fe20000410000 */
[----:B------:R-:W-:Y:S01]  /*11070*/  MOV R143, R136 ;  /* 0x00000088008f7202 */ /* 0x000fe20000000f00 */
[----:B------:R-:W-:Y:S01]  /*11080*/  FMUL.FTZ R47, R0, R155 ;  /* 0x0000009b002f7220 */ /* 0x000fe20000410000 */
[----:B------:R-:W-:Y:S01]  /*11090*/  MOV R155, R139 ;  /* 0x0000008b009b7202 */ /* 0x000fe20000000f00 */
[----:B------:R-:W-:Y:S01]  /*110a0*/  FMUL.FTZ R49, R100, R157 ;  /* 0x0000009d64317220 */ /* 0x000fe20000410000 */
[-C--:B------:R-:W-:Y:S03]  /*110b0*/  HMMA.16816.F32 R36, R176, R52.reuse, R36 ;  /* 0x00000034b024723c */ /* 0x080fe60000001824 */
[----:B------:R-:W-:Y:S01]  /*110c0*/  MOV R144, R41 ;  /* 0x0000002900907202 */ /* 0x000fe20000000f00 */
[C---:B------:R-:W-:Y:S01]  /*110d0*/  FMUL.FTZ R41, R2.reuse, R149 ;  /* 0x0000009502297220 */ /* 0x040fe20000410000 */
[----:B------:R-:W-:Y:S01]  /*110e0*/  MOV R145, R40 ;  /* 0x0000002800917202 */ /* 0x000fe20000000f00 */
[C---:B------:R-:W-:Y:S01]  /*110f0*/  FMUL.FTZ R40, R2.reuse, R148 ;  /* 0x0000009402287220 */ /* 0x040fe20000410000 */
[----:B------:R-:W-:Y:S01]  /*11100*/  MOV R158, R144 ;  /* 0x00000090009e7202 */ /* 0x000fe20000000f00 */
[C---:B------:R-:W-:Y:S01]  /*11110*/  FMUL.FTZ R56, R2.reuse, R164 ;  /* 0x000000a402387220 */ /* 0x040fe20000410000 */
[----:B------:R-:W-:Y:S01]  /*11120*/  MOV R157, R145 ;  /* 0x00000091009d7202 */ /* 0x000fe20000000f00 */
[----:B------:R-:W-:Y:S01]  /*11130*/  FMUL.FTZ R57, R2, R165 ;  /* 0x000000a502397220 */ /* 0x000fe20000410000 */
[----:B------:R-:W-:Y:S01]  /*11140*/  MOV R121, R48 ;  /* 0x0000003000797202 */ /* 0x000fe20000000f00 */
[C---:B------:R-:W-:Y:S01]  /*11150*/  FMUL.FTZ R48, R100.reuse, R156 ;  /* 0x0000009c64307220 */ /* 0x040fe20000410000 */
[C---:B------:R-:W-:Y:S04]  /*11160*/  HMMA.16816.F32 R40, R180.reuse, R52, R40 ;  /* 0x00000034b428723c */ /* 0x040fe80000001828 */
[--C-:B------:R-:W-:Y:S01]  /*11170*/  FFMA.FTZ R106, R189, UR4, -R111.reuse ;  /* 0x00000004bd6a7c23 */ /* 0x100fe2000801086f */
[C---:B------:R-:W-:Y:S01]  /*11180*/  FMUL.FTZ R52, R100.reuse, R160 ;  /* 0x000000a064347220 */ /* 0x040fe20000410000 */
[----:B------:R-:W-:Y:S01]  /*11190*/  FMUL.FTZ R53, R100, R161 ;  /* 0x000000a164357220 */ /* 0x000fe20000410000 */
[C---:B------:R-:W-:Y:S01]  /*111a0*/  FMUL.FTZ R58, R0.reuse, R166 ;  /* 0x000000a6003a7220 */ /* 0x040fe20000410000 */
[-C--:B------:R-:W-:Y:S01]  /*111b0*/  HMMA.16816.F32 R44, R180, R54.reuse, R44 ;  /* 0x00000036b42c723c */ /* 0x080fe2000000182c */
[----:B------:R4:W-:Y:S02]  /*111c0*/  MUFU.EX2 R154, R106 ;  /* 0x0000006a009a7308 */ /* 0x0009e40000000800 */
[----:B------:R-:W-:Y:S01]  /*111d0*/  FMUL.FTZ R59, R0, R167 ;  /* 0x000000a7003b7220 */ /* 0x000fe20000410000 */
[C---:B------:R-:W-:Y:S01]  /*111e0*/  FMUL.FTZ R60, R2.reuse, R168 ;  /* 0x000000a8023c7220 */ /* 0x040fe20000410000 */
[----:B------:R-:W-:Y:S01]  /*111f0*/  FMUL.FTZ R61, R2, R169 ;  /* 0x000000a9023d7220 */ /* 0x000fe20000410000 */
[C---:B------:R-:W-:Y:S01]  /*11200*/  FMUL.FTZ R62, R0.reuse, R170 ;  /* 0x000000aa003e7220 */ /* 0x040fe20000410000 */
[----:B------:R-:W-:Y:S01]  /*11210*/  FMUL.FTZ R63, R0, R171 ;  /* 0x000000ab003f7220 */ /* 0x000fe20000410000 */
[C---:B------:R-:W-:Y:S04]  /*11220*/  HMMA.16816.F32 R48, R176.reuse, R54, R48 ;  /* 0x00000036b030723c */ /* 0x040fe80000001830 */
[C---:B------:R-:W-:Y:S01]  /*11230*/  FMUL.FTZ R54, R3.reuse, R162 ;  /* 0x000000a203367220 */ /* 0x040fe20000410000 */
[----:B------:R-:W-:Y:S01]  /*11240*/  FMUL.FTZ R55, R3, R163 ;  /* 0x000000a303377220 */ /* 0x000fe20000410000 */
[--C-:B---3--:R-:W-:Y:S01]  /*11250*/  FFMA.FTZ R105, R193, UR4, -R110.reuse ;  /* 0x00000004c1697c23 */ /* 0x108fe2000801086e */
[--C-:B----4-:R-:W-:Y:S01]  /*11260*/  FFMA.FTZ R106, R191, UR4, -R110.reuse ;  /* 0x00000004bf6a7c23 */ /* 0x110fe2000801086e */
[C---:B------:R-:W-:Y:S01]  /*11270*/  FMUL.FTZ R68, R100.reuse, R68 ;  /* 0x0000004464447220 */ /* 0x040fe20000410000 */
[----:B------:R-:W-:Y:S01]  /*11280*/  FMUL.FTZ R69, R100, R69 ;  /* 0x0000004564457220 */ /* 0x000fe20000410000 */
[----:B------:R3:W-:Y:S01]  /*11290*/  MUFU.EX2 R164, R105 ;  /* 0x0000006900a47308 */ /* 0x0007e20000000800 */
[C---:B------:R-:W-:Y:S01]  /*112a0*/  FMUL.FTZ R72, R2.reuse, R72 ;  /* 0x0000004802487220 */ /* 0x040fe20000410000 */
[-C--:B-1----:R-:W-:Y:S08]  /*112b0*/  HMMA.16816.F32 R52, R176, R112.reuse, R52 ;  /* 0x00000070b034723c */ /* 0x082ff00000001834 */
[----:B------:R1:W-:Y:S01]  /*112c0*/  MUFU.EX2 R153, R106 ;  /* 0x0000006a00997308 */ /* 0x0003e20000000800 */
[----:B------:R-:W-:Y:S01]  /*112d0*/  FMUL.FTZ R73, R2, R73 ;  /* 0x0000004902497220 */ /* 0x000fe20000410000 */
[C---:B------:R-:W-:Y:S01]  /*112e0*/  FMUL.FTZ R74, R0.reuse, R74 ;  /* 0x0000004a004a7220 */ /* 0x040fe20000410000 */
[----:B------:R-:W-:Y:S01]  /*112f0*/  FMUL.FTZ R75, R0, R75 ;  /* 0x0000004b004b7220 */ /* 0x000fe20000410000 */
[C---:B------:R-:W-:Y:S01]  /*11300*/  FMUL.FTZ R76, R2.reuse, R76 ;  /* 0x0000004c024c7220 */ /* 0x040fe20000410000 */
[----:B------:R-:W-:Y:S01]  /*11310*/  FMUL.FTZ R77, R2, R77 ;  /* 0x0000004d024d7220 */ /* 0x000fe20000410000 */
[C---:B------:R-:W-:Y:S04]  /*11320*/  HMMA.16816.F32 R56, R180.reuse, R112, R56 ;  /* 0x00000070b438723c */ /* 0x040fe80000001838 */
[--C-:B---3--:R-:W-:Y:S01]  /*11330*/  FFMA.FTZ R105, R195, UR4, -R111.reuse ;  /* 0x00000004c3697c23 */ /* 0x108fe2000801086f */
[C---:B------:R-:W-:Y:S01]  /*11340*/  FMUL.FTZ R78, R0.reuse, R78 ;  /* 0x0000004e004e7220 */ /* 0x040fe20000410000 */
[----:B------:R-:W-:Y:S01]  /*11350*/  FMUL.FTZ R79, R0, R79 ;  /* 0x0000004f004f7220 */ /* 0x000fe20000410000 */
[----:B------:R-:W-:Y:S01]  /*11360*/  FMUL.FTZ R80, R100, R80 ;  /* 0x0000005064507220 */ /* 0x000fe20000410000 */
[-C--:B------:R-:W-:Y:S01]  /*11370*/  HMMA.16816.F32 R60, R180, R114.reuse, R60 ;  /* 0x00000072b43c723c */ /* 0x080fe2000000183c */
[----:B------:R3:W-:Y:S02]  /*11380*/  MUFU.EX2 R146, R105 ;  /* 0x0000006900927308 */ /* 0x0007e40000000800 */
[----:B-1----:R-:W-:Y:S01]  /*11390*/  FFMA.FTZ R106, R190, UR4, -R111 ;  /* 0x00000004be6a7c23 */ /* 0x002fe2000801086f */
[----:B------:R-:W-:Y:S01]  /*113a0*/  FMUL.FTZ R81, R100, R81 ;  /* 0x0000005164517220 */ /* 0x000fe20000410000 */
[C---:B------:R-:W-:Y:S01]  /*113b0*/  FMUL.FTZ R88, R2.reuse, R88 ;  /* 0x0000005802587220 */ /* 0x040fe20000410000 */
[----:B------:R-:W-:Y:S05]  /*113c0*/  FMUL.FTZ R89, R2, R89 ;  /* 0x0000005902597220 */ /* 0x000fea0000410000 */
[----:B------:R1:W-:Y:S01]  /*113d0*/  MUFU.EX2 R168, R106 ;  /* 0x0000006a00a87308 */ /* 0x0003e20000000800 */
[C---:B------:R-:W-:Y:S01]  /*113e0*/  HMMA.16816.F32 R64, R176.reuse, R114, R64 ;  /* 0x00000072b040723c */ /* 0x040fe20000001840 */
[----:B------:R-:W4:Y:S03]  /*113f0*/  LDSM.16.MT88.4 R112, [R184+0x2000] ;  /* 0x00200000b870783b */ /* 0x000f260000004200 */
[C---:B------:R-:W-:Y:S01]  /*11400*/  FMUL.FTZ R90, R0.reuse, R90 ;  /* 0x0000005a005a7220 */ /* 0x040fe20000410000 */
[----:B------:R-:W-:Y:S01]  /*11410*/  FMUL.FTZ R91, R0, R91 ;  /* 0x0000005b005b7220 */ /* 0x000fe20000410000 */
[----:B------:R-:W-:Y:S01]  /*11420*/  FMUL.FTZ R92, R2, R92 ;  /* 0x0000005c025c7220 */ /* 0x000fe20000410000 */
[--C-:B---3--:R-:W-:Y:S01]  /*11430*/  FFMA.FTZ R105, R196, UR4, -R110.reuse ;  /* 0x00000004c4697c23 */ /* 0x108fe2000801086e */
[-C--:B--2---:R-:W-:Y:S03]  /*11440*/  HMMA.16816.F32 R68, R176, R116.reuse, R68 ;  /* 0x00000074b044723c */ /* 0x084fe60000001844 */
[----:B------:R2:W-:Y:S01]  /*11450*/  MUFU.EX2 R156, R105 ;  /* 0x00000069009c7308 */ /* 0x0005e20000000800 */
[----:B------:R-:W-:Y:S01]  /*11460*/  FMUL.FTZ R93, R2, R93 ;  /* 0x0000005d025d7220 */ /* 0x000fe20000410000 */
[----:B-1----:R-:W-:Y:S01]  /*11470*/  FFMA.FTZ R106, R194, UR4, -R110 ;  /* 0x00000004c26a7c23 */ /* 0x002fe2000801086e */
[C---:B------:R-:W-:Y:S01]  /*11480*/  FMUL.FTZ R94, R0.reuse, R94 ;  /* 0x0000005e005e7220 */ /* 0x040fe20000410000 */
[----:B------:R-:W-:Y:S01]  /*11490*/  FMUL.FTZ R95, R0, R95 ;  /* 0x0000005f005f7220 */ /* 0x000fe20000410000 */
[C---:B------:R-:W-:Y:S05]  /*114a0*/  HMMA.16816.F32 R72, R180.reuse, R116, R72 ;  /* 0x00000074b448723c */ /* 0x040fea0000001848 */
[----:B------:R1:W-:Y:S01]  /*114b0*/  MUFU.EX2 R169, R106 ;  /* 0x0000006a00a97308 */ /* 0x0003e20000000800 */
[--C-:B------:R-:W-:Y:S01]  /*114c0*/  FFMA.FTZ R120, R199, UR4, -R187.reuse ;  /* 0x00000004c7787c23 */ /* 0x100fe200080108bb */
[----:B------:R-:W-:Y:S01]  /*114d0*/  MOV R162, R122 ;  /* 0x0000007a00a27202 */ /* 0x000fe20000000f00 */
[----:B------:R-:W-:Y:S01]  /*114e0*/  FMUL.FTZ R84, R100, R84 ;  /* 0x0000005464547220 */ /* 0x000fe20000410000 */
[----:B------:R-:W-:Y:S01]  /*114f0*/  MOV R145, R121 ;  /* 0x0000007900917202 */ /* 0x000fe20000000f00 */
[-C--:B------:R-:W-:Y:S05]  /*11500*/  HMMA.16816.F32 R76, R180, R118.reuse, R76 ;  /* 0x00000076b44c723c */ /* 0x080fea000000184c */
[----:B------:R-:W-:Y:S01]  /*11510*/  MUFU.EX2 R170, R120 ;  /* 0x0000007800aa7308 */ /* 0x000fe20000000800 */
[--C-:B--2---:R-:W-:Y:S01]  /*11520*/  FFMA.FTZ R105, R198, UR4, -R187.reuse ;  /* 0x00000004c6697c23 */ /* 0x104fe200080108bb */
[----:B------:R-:W-:Y:S01]  /*11530*/  MOV R161, R142 ;  /* 0x0000008e00a17202 */ /* 0x000fe20000000f00 */
[C---:B------:R-:W-:Y:S01]  /*11540*/  FMUL.FTZ R85, R100.reuse, R85 ;  /* 0x0000005564557220 */ /* 0x040fe20000410000 */
[----:B------:R-:W-:Y:S01]  /*11550*/  MOV R142, R137 ;  /* 0x00000089008e7202 */ /* 0x000fe20000000f00 */
[--C-:B-1----:R-:W-:Y:S01]  /*11560*/  FFMA.FTZ R106, R197, UR4, -R187.reuse ;  /* 0x00000004c56a7c23 */ /* 0x102fe200080108bb */
[C---:B------:R-:W-:Y:S04]  /*11570*/  HMMA.16816.F32 R80, R176.reuse, R118, R80 ;  /* 0x00000076b050723c */ /* 0x040fe80000001850 */
[----:B------:R1:W-:Y:S01]  /*11580*/  MUFU.EX2 R165, R105 ;  /* 0x0000006900a57308 */ /* 0x0003e20000000800 */
[----:B------:R-:W2:Y:S01]  /*11590*/  LDSM.16.MT88.4 R116, [R109+0x9400] ;  /* 0x009400006d74783b */ /* 0x000ea20000004200 */
[----:B------:R-:W-:Y:S08]  /*115a0*/  MOV R160, R141 ;  /* 0x0000008d00a07202 */ /* 0x000ff00000000f00 */
[----:B------:R3:W5:Y:S01]  /*115b0*/  MUFU.EX2 R152, R106 ;  /* 0x0000006a00987308 */ /* 0x0007620000000800 */
[----:B------:R-:W-:Y:S01]  /*115c0*/  MOV R141, R138 ;  /* 0x0000008a008d7202 */ /* 0x000fe20000000f00 */
[C---:B------:R-:W-:Y:S01]  /*115d0*/  FMUL.FTZ R96, R100.reuse, R96 ;  /* 0x0000006064607220 */ /* 0x040fe20000410000 */
[----:B------:R-:W-:Y:S01]  /*115e0*/  MOV R149, R252 ;  /* 0x000000fc00957202 */ /* 0x000fe20000000f00 */
[-C--:B----4-:R-:W-:Y:S01]  /*115f0*/  HMMA.16816.F32 R84, R176, R112.reuse, R84 ;  /* 0x00000070b054723c */ /* 0x090fe20000001854 */
[----:B------:R-:W4:Y:S02]  /*11600*/  LDSM.16.MT88.4 R136, [R109+0xb400] ;  /* 0x00b400006d88783b */ /* 0x000f240000004200 */
[----:B------:R-:W-:Y:S01]  /*11610*/  MOV R144, R251 ;  /* 0x000000fb00907202 */ /* 0x000fe20000000f00 */
[----:B------:R-:W-:Y:S01]  /*11620*/  FMUL.FTZ R97, R100, R97 ;  /* 0x0000006164617220 */ /* 0x000fe20000410000 */
[--C-:B-1----:R-:W-:Y:S03]  /*11630*/  FFMA.FTZ R105, R201, UR4, -R188.reuse ;  /* 0x00000004c9697c23 */ /* 0x102fe600080108bc */
[C---:B------:R-:W-:Y:S01]  /*11640*/  HMMA.16816.F32 R88, R180.reuse, R112, R88 ;  /* 0x00000070b458723c */ /* 0x040fe20000001858 */
[----:B------:R1:W-:Y:S03]  /*11650*/  MUFU.EX2 R151, R105 ;  /* 0x0000006900977308 */ /* 0x0003e60000000800 */
[----:B---3--:R-:W-:Y:S01]  /*11660*/  FFMA.FTZ R106, R200, UR4, -R187 ;  /* 0x00000004c86a7c23 */ /* 0x008fe200080108bb */
[--C-:B------:R-:W-:Y:S01]  /*11670*/  FFMA.FTZ R112, R202, UR4, -R188.reuse ;  /* 0x00000004ca707c23 */ /* 0x100fe200080108bc */
[----:B-----5:R-:W-:Y:S02]  /*11680*/  F2FP.F16.F32.PACK_AB R120, R165, R152 ;  /* 0x00000098a578723e */ /* 0x020fe400000000ff */
[-C--:B------:R-:W-:Y:S03]  /*11690*/  HMMA.16816.F32 R92, R180, R114.reuse, R92 ;  /* 0x00000072b45c723c */ /* 0x080fe6000000185c */
[----:B------:R3:W5:Y:S01]  /*116a0*/  MUFU.EX2 R148, R106 ;  /* 0x0000006a00947308 */ /* 0x0007620000000800 */
[----:B------:R-:W-:Y:S01]  /*116b0*/  LDSM.16.MT88.4 R180, [R109+0xbc00] ;  /* 0x00bc00006db4783b */ /* 0x000fe20000004200 */
[----:B------:R-:W-:Y:S08]  /*116c0*/  F2FP.F16.F32.PACK_AB R113, R164, R153 ;  /* 0x00000099a471723e */ /* 0x000ff000000000ff */
[----:B------:R2:W4:Y:S01]  /*116d0*/  MUFU.EX2 R167, R112 ;  /* 0x0000007000a77308 */ /* 0x0005220000000800 */
[----:B------:R-:W-:Y:S04]  /*116e0*/  HMMA.16816.F32 R96, R176, R114, R96 ;  /* 0x00000072b060723c */ /* 0x000fe80000001860 */
[--C-:B-1----:R-:W-:Y:S01]  /*116f0*/  FFMA.FTZ R105, R204, UR4, -R188.reuse ;  /* 0x00000004cc697c23 */ /* 0x102fe200080108bc */
[----:B------:R-:W-:Y:S01]  /*11700*/  MOV R179, R146 ;  /* 0x0000009200b37202 */ /* 0x000fe20000000f00 */
[----:B---3--:R-:W-:Y:S03]  /*11710*/  FFMA.FTZ R106, R203, UR4, -R188 ;  /* 0x00000004cb6a7c23 */ /* 0x008fe600080108bc */
[----:B------:R1:W-:Y:S01]  /*11720*/  MUFU.EX2 R147, R105 ;  /* 0x0000006900937308 */ /* 0x0003e20000000800 */
[----:B------:R-:W-:Y:S02]  /*11730*/  F2FP.F16.F32.PACK_AB R115, R156, R169 ;  /* 0x000000a99c73723e */ /* 0x000fe400000000ff */
[----:B--2---:R-:W-:Y:S07]  /*11740*/  F2FP.F16.F32.PACK_AB R112, R150, R154 ;  /* 0x0000009a9670723e */ /* 0x004fee00000000ff */
[----:B------:R-:W2:Y:S01]  /*11750*/  MUFU.EX2 R171, R106 ;  /* 0x0000006a00ab7308 */ /* 0x000ea20000000800 */
[----:B------:R-:W-:Y:S02]  /*11760*/  F2FP.F16.F32.PACK_AB R114, R179, R168 ;  /* 0x000000a8b372723e */ /* 0x000fe400000000ff */
[----:B-----5:R-:W-:Y:S02]  /*11770*/  F2FP.F16.F32.PACK_AB R122, R148, R170 ;  /* 0x000000aa947a723e */ /* 0x020fe400000000ff */
[----:B----4-:R-:W-:Y:S02]  /*11780*/  F2FP.F16.F32.PACK_AB R121, R167, R151 ;  /* 0x00000097a779723e */ /* 0x010fe400000000ff */
[----:B------:R-:W-:Y:S01]  /*11790*/  MOV R146, R123 ;  /* 0x0000007b00927202 */ /* 0x000fe20000000f00 */
[-C--:B------:R-:W-:Y:S05]  /*117a0*/  HMMA.16816.F32 R4, R112, R116.reuse, R4 ;  /* 0x000000747004723c */ /* 0x080fea0000001804 */
[--C-:B-1----:R-:W-:Y:S01]  /*117b0*/  FFMA.FTZ R105, R212, UR4, -R111.reuse ;  /* 0x00000004d4697c23 */ /* 0x102fe2000801086f */
[----:B--2---:R-:W-:Y:S01]  /*117c0*/  F2FP.F16.F32.PACK_AB R123, R147, R171 ;  /* 0x000000ab937b723e */ /* 0x004fe200000000ff */
[--C-:B------:R-:W-:Y:S02]  /*117d0*/  FFMA.FTZ R106, R214, UR4, -R110.reuse ;  /* 0x00000004d66a7c23 */ /* 0x100fe4000801086e */
[----:B------:R1:W-:Y:S04]  /*117e0*/  MUFU.EX2 R163, R105 ;  /* 0x0000006900a37308 */ /* 0x0003e80000000800 */
[C---:B------:R-:W-:Y:S08]  /*117f0*/  HMMA.16816.F32 R8, R120.reuse, R116, R8 ;  /* 0x000000747808723c */ /* 0x040ff00000001808 */
[-C--:B------:R-:W-:Y:S03]  /*11800*/  HMMA.16816.F32 R12, R120, R118.reuse, R12 ;  /* 0x00000076780c723c */ /* 0x080fe6000000180c */
[--C-:B-1----:R-:W-:Y:S02]  /*11810*/  FFMA.FTZ R105, R213, UR4, -R110.reuse ;  /* 0x00000004d5697c23 */ /* 0x102fe4000801086e */
[----:B------:R1:W-:Y:S03]  /*11820*/  MUFU.EX2 R213, R106 ;  /* 0x0000006a00d57308 */ /* 0x0003e60000000800 */
[C---:B------:R-:W-:Y:S01]  /*11830*/  HMMA.16816.F32 R16, R112.reuse, R118, R16 ;  /* 0x000000767010723c */ /* 0x040fe20000001810 */
[----:B------:R-:W2:Y:S06]  /*11840*/  LDSM.16.MT88.4 R116, [R184+0x2400] ;  /* 0x00240000b874783b */ /* 0x000eac0000004200 */
[----:B------:R3:W-:Y:S01]  /*11850*/  MUFU.EX2 R252, R105 ;  /* 0x0000006900fc7308 */ /* 0x0007e20000000800 */
[-C--:B------:R-:W-:Y:S03]  /*11860*/  HMMA.16816.F32 R20, R112, R124.reuse, R20 ;  /* 0x0000007c7014723c */ /* 0x080fe60000001814 */
[--C-:B-1----:R-:W-:Y:S06]  /*11870*/  FFMA.FTZ R106, R208, UR4, -R111.reuse ;  /* 0x00000004d06a7c23 */ /* 0x102fec000801086f */
[----:B------:R1:W-:Y:S01]  /*11880*/  MUFU.EX2 R214, R106 ;  /* 0x0000006a00d67308 */ /* 0x0003e20000000800 */
[C---:B------:R-:W-:Y:S04]  /*11890*/  HMMA.16816.F32 R24, R120.reuse, R124, R24 ;  /* 0x0000007c7818723c */ /* 0x040fe80000001818 */
[--C-:B------:R-:W-:Y:S01]  /*118a0*/  FFMA.FTZ R124, R211, UR4, -R111.reuse ;  /* 0x00000004d37c7c23 */ /* 0x100fe2000801086f */
[----:B---3--:R-:W-:Y:S03]  /*118b0*/  FFMA.FTZ R105, R210, UR4, -R111 ;  /* 0x00000004d2697c23 */ /* 0x008fe6000801086f */
[-C--:B------:R-:W-:Y:S01]  /*118c0*/  HMMA.16816.F32 R28, R120, R126.reuse, R28 ;  /* 0x0000007e781c723c */ /* 0x080fe2000000181c */
[----:B------:R3:W-:Y:S02]  /*118d0*/  MUFU.EX2 R251, R124 ;  /* 0x0000007c00fb7308 */ /* 0x0007e40000000800 */
[--C-:B-1----:R-:W-:Y:S08]  /*118e0*/  FFMA.FTZ R106, R209, UR4, -R110.reuse ;  /* 0x00000004d16a7c23 */ /* 0x102ff0000801086e */
[----:B------:R1:W4:Y:S01]  /*118f0*/  MUFU.EX2 R166, R105 ;  /* 0x0000006900a67308 */ /* 0x0003220000000800 */
[C---:B------:R-:W-:Y:S09]  /*11900*/  HMMA.16816.F32 R32, R112.reuse, R126, R32 ;  /* 0x0000007e7020723c */ /* 0x040ff20000001820 */
[----:B------:R5:W-:Y:S01]  /*11910*/  MUFU.EX2 R211, R106 ;  /* 0x0000006a00d37308 */ /* 0x000be20000000800 */
[----:B---3--:R-:W3:Y:S01]  /*11920*/  LDSM.16.MT88.4 R124, [R109+0x9800] ;  /* 0x009800006d7c783b */ /* 0x008ee20000004200 */
[-C--:B------:R-:W-:Y:S03]  /*11930*/  HMMA.16816.F32 R36, R112, R128.reuse, R36 ;  /* 0x000000807024723c */ /* 0x080fe60000001824 */
[----:B-1----:R-:W-:Y:S01]  /*11940*/  FFMA.FTZ R105, R215, UR4, -R110 ;  /* 0x00000004d7697c23 */ /* 0x002fe2000801086e */
[----:B------:R-:W-:Y:S02]  /*11950*/  MOV R215, R162 ;  /* 0x000000a200d77202 */ /* 0x000fe40000000f00 */
[----:B------:R-:W-:Y:S02]  /*11960*/  MOV R162, R159 ;  /* 0x0000009f00a27202 */ /* 0x000fe40000000f00 */
[C---:B------:R-:W-:Y:S01]  /*11970*/  HMMA.16816.F32 R40, R120.reuse, R128, R40 ;  /* 0x000000807828723c */ /* 0x040fe20000001828 */
[----:B------:R1:W-:Y:S03]  /*11980*/  MUFU.EX2 R212, R105 ;  /* 0x0000006900d47308 */ /* 0x0003e60000000800 */
[--C-:B-----5:R-:W-:Y:S01]  /*11990*/  FFMA.FTZ R106, R234, UR4, -R187.reuse ;  /* 0x00000004ea6a7c23 */ /* 0x120fe200080108bb */
[----:B----4-:R-:W-:Y:S02]  /*119a0*/  MOV R234, R166 ;  /* 0x000000a600ea7202 */ /* 0x010fe40000000f00 */
[----:B------:R-:W-:Y:S01]  /*119b0*/  MOV R166, R157 ;  /* 0x0000009d00a67202 */ /* 0x000fe20000000f00 */
[-C--:B------:R-:W-:Y:S03]  /*119c0*/  HMMA.16816.F32 R44, R120, R130.reuse, R44 ;  /* 0x00000082782c723c */ /* 0x080fe6000000182c */
[----:B------:R4:W-:Y:S01]  /*119d0*/  MUFU.EX2 R208, R106 ;  /* 0x0000006a00d07308 */ /* 0x0009e20000000800 */
[C---:B------:R-:W-:Y:S02]  /*119e0*/  ISETP.GT.AND P0, PT, R231.reuse, R215, PT ;  /* 0x000000d7e700720c */ /* 0x040fe40003f04270 */
[----:B------:R-:W-:Y:S01]  /*119f0*/  IADD3 R231, PT, PT, R231, -0x1, RZ ;  /* 0xffffffffe7e77810 */ /* 0x000fe20007ffe0ff */
[--C-:B-1----:R-:W-:Y:S01]  /*11a00*/  FFMA.FTZ R105, R233, UR4, -R187.reuse ;  /* 0x00000004e9697c23 */ /* 0x102fe200080108bb */
[C---:B------:R-:W-:Y:S01]  /*11a10*/  HMMA.16816.F32 R48, R112.reuse, R130, R48 ;  /* 0x000000827030723c */ /* 0x040fe20000001830 */
[----:B------:R-:W1:Y:S04]  /*11a20*/  LDSM.16.MT88.4 R128, [R184+0x800] ;  /* 0x00080000b880783b */ /* 0x000e680000004200 */
[----:B------:R5:W3:Y:S01]  /*11a30*/  MUFU.EX2 R210, R105 ;  /* 0x0000006900d27308 */ /* 0x000ae20000000800 */
[----:B------:R-:W-:Y:S02]  /*11a40*/  MOV R233, R163 ;  /* 0x000000a300e97202 */ /* 0x000fe40000000f00 */
[----:B------:R-:W-:Y:S01]  /*11a50*/  MOV R163, R158 ;  /* 0x0000009e00a37202 */ /* 0x000fe20000000f00 */
[--C-:B----4-:R-:W-:Y:S01]  /*11a60*/  FFMA.FTZ R106, R207, UR4, -R187.reuse ;  /* 0x00000004cf6a7c23 */ /* 0x110fe200080108bb */
[-C--:B------:R-:W-:Y:S05]  /*11a70*/  HMMA.16816.F32 R52, R112, R132.reuse, R52 ;  /* 0x000000847034723c */ /* 0x080fea0000001834 */
[----:B------:R4:W-:Y:S03]  /*11a80*/  MUFU.EX2 R195, R106 ;  /* 0x0000006a00c37308 */ /* 0x0009e60000000800 */
[C---:B------:R-:W-:Y:S04]  /*11a90*/  HMMA.16816.F32 R56, R120.reuse, R132, R56 ;  /* 0x000000847838723c */ /* 0x040fe80000001838 */
[----:B------:R-:W-:Y:S01]  /*11aa0*/  FFMA.FTZ R132, R232, UR4, -R187 ;  /* 0x00000004e8847c23 */ /* 0x000fe200080108bb */
[----:B------:R-:W-:Y:S01]  /*11ab0*/  MOV R232, R147 ;  /* 0x0000009300e87202 */ /* 0x000fe20000000f00 */
[--C-:B-----5:R-:W-:Y:S01]  /*11ac0*/  FFMA.FTZ R105, R235, UR4, -R188.reuse ;  /* 0x00000004eb697c23 */ /* 0x120fe200080108bc */
[----:B------:R-:W-:Y:S01]  /*11ad0*/  MOV R147, R143 ;  /* 0x0000008f00937202 */ /* 0x000fe20000000f00 */
[-C--:B------:R-:W-:Y:S01]  /*11ae0*/  HMMA.16816.F32 R60, R120, R134.reuse, R60 ;  /* 0x00000086783c723c */ /* 0x080fe2000000183c */
[----:B------:R5:W-:Y:S02]  /*11af0*/  MUFU.EX2 R209, R132 ;  /* 0x0000008400d17308 */ /* 0x000be40000000800 */
[--C-:B----4-:R-:W-:Y:S01]  /*11b00*/  FFMA.FTZ R106, R236, UR4, -R188.reuse ;  /* 0x00000004ec6a7c23 */ /* 0x110fe200080108bc */
[----:B------:R-:W-:Y:S07]  /*11b10*/  MOV R236, R156 ;  /* 0x0000009c00ec7202 */ /* 0x000fee0000000f00 */
[----:B------:R4:W-:Y:S01]  /*11b20*/  MUFU.EX2 R207, R105 ;  /* 0x0000006900cf7308 */ /* 0x0009e20000000800 */
[----:B------:R-:W-:Y:S01]  /*11b30*/  LDSM.16.MT88.4 R156, [R109+0xac00] ;  /* 0x00ac00006d9c783b */ /* 0x000fe20000004200 */
[----:B------:R-:W-:Y:S01]  /*11b40*/  MOV R235, R148 ;  /* 0x0000009400eb7202 */ /* 0x000fe20000000f00 */
[C---:B------:R-:W-:Y:S07]  /*11b50*/  HMMA.16816.F32 R64, R112.reuse, R134, R64 ;  /* 0x000000867040723c */ /* 0x040fee0000001840 */
[----:B------:R2:W1:Y:S01]  /*11b60*/  MUFU.EX2 R204, R106 ;  /* 0x0000006a00cc7308 */ /* 0x0004620000000800 */
[----:B------:R-:W-:Y:S01]  /*11b70*/  MOV R148, R142 ;  /* 0x0000008e00947202 */ /* 0x000fe20000000f00 */
[----:B-----5:R-:W5:Y:S01]  /*11b80*/  LDSM.16.MT88.4 R132, [R109+0xa800] ;  /* 0x00a800006d84783b */ /* 0x020f620000004200 */
[-C--:B------:R-:W-:Y:S03]  /*11b90*/  HMMA.16816.F32 R68, R112, R136.reuse, R68 ;  /* 0x000000887044723c */ /* 0x080fe60000001844 */
[--C-:B----4-:R-:W-:Y:S01]  /*11ba0*/  FFMA.FTZ R105, R206, UR4, -R188.reuse ;  /* 0x00000004ce697c23 */ /* 0x110fe200080108bc */
[----:B------:R-:W-:Y:S02]  /*11bb0*/  MOV R206, R149 ;  /* 0x0000009500ce7202 */ /* 0x000fe40000000f00 */
[----:B------:R-:W-:Y:S01]  /*11bc0*/  MOV R149, R141 ;  /* 0x0000008d00957202 */ /* 0x000fe20000000f00 */
[----:B--2---:R-:W-:Y:S01]  /*11bd0*/  FFMA.FTZ R106, R205, UR4, -R188 ;  /* 0x00000004cd6a7c23 */ /* 0x004fe200080108bc */
[C---:B------:R-:W-:Y:S01]  /*11be0*/  HMMA.16816.F32 R72, R120.reuse, R136, R72 ;  /* 0x000000887848723c */ /* 0x040fe20000001848 */
[----:B------:R2:W-:Y:S03]  /*11bf0*/  MUFU.EX2 R193, R105 ;  /* 0x0000006900c17308 */ /* 0x0005e60000000800 */
[----:B------:R-:W-:Y:S07]  /*11c00*/  MOV R205, R140 ;  /* 0x0000008c00cd7202 */ /* 0x000fee0000000f00 */
[----:B------:R4:W5:Y:S01]  /*11c10*/  MUFU.EX2 R194, R106 ;  /* 0x0000006a00c27308 */ /* 0x0009620000000800 */
[----:B------:R-:W-:Y:S01]  /*11c20*/  LDSM.16.MT88.4 R140, [R184+0xc00] ;  /* 0x000c0000b88c783b */ /* 0x000fe20000004200 */
[-C--:B------:R-:W-:Y:S03]  /*11c30*/  HMMA.16816.F32 R76, R120, R138.reuse, R76 ;  /* 0x0000008a784c723c */ /* 0x080fe6000000184c */
[--C-:B--2---:R-:W-:Y:S05]  /*11c40*/  FFMA.FTZ R105, R247, UR4, -R111.reuse ;  /* 0x00000004f7697c23 */ /* 0x104fea000801086f */
[C---:B------:R-:W-:Y:S01]  /*11c50*/  HMMA.16816.F32 R80, R112.reuse, R138, R80 ;  /* 0x0000008a7050723c */ /* 0x040fe20000001850 */
[----:B------:R-:W-:Y:S01]  /*11c60*/  LDSM.16.MT88.4 R136, [R109+0xb800] ;  /* 0x00b800006d88783b */ /* 0x000fe20000004200 */
[----:B------:R2:W-:Y:S02]  /*11c70*/  MUFU.EX2 R203, R105 ;  /* 0x0000006900cb7308 */ /* 0x0005e40000000800 */
[--C-:B----4-:R-:W-:Y:S01]  /*11c80*/  FFMA.FTZ R106, R250, UR4, -R110.reuse ;  /* 0x00000004fa6a7c23 */ /* 0x110fe2000801086e */
[----:B------:R-:W-:Y:S02]  /*11c90*/  MOV R247, R170 ;  /* 0x000000aa00f77202 */ /* 0x000fe40000000f00 */
[----:B------:R-:W-:Y:S01]  /*11ca0*/  MOV R250, R168 ;  /* 0x000000a800fa7202 */ /* 0x000fe20000000f00 */
[-C--:B------:R-:W-:Y:S04]  /*11cb0*/  HMMA.16816.F32 R84, R112, R116.reuse, R84 ;  /* 0x000000747054723c */ /* 0x080fe80000001854 */
[----:B------:R4:W-:Y:S04]  /*11cc0*/  MUFU.EX2 R198, R106 ;  /* 0x0000006a00c67308 */ /* 0x0009e80000000800 */
[C---:B------:R-:W-:Y:S04]  /*11cd0*/  HMMA.16816.F32 R88, R120.reuse, R116, R88 ;  /* 0x000000747858723c */ /* 0x040fe80000001858 */
[----:B---3--:R-:W-:Y:S01]  /*11ce0*/  F2FP.F16.F32.PACK_AB R116, R210, R208 ;  /* 0x000000d0d274723e */ /* 0x008fe200000000ff */
[--C-:B--2---:R-:W-:Y:S01]  /*11cf0*/  FFMA.FTZ R105, R248, UR4, -R110.reuse ;  /* 0x00000004f8697c23 */ /* 0x104fe2000801086e */
[----:B-1----:R-:W-:Y:S01]  /*11d00*/  F2FP.F16.F32.PACK_AB R117, R204, R207 ;  /* 0x000000cfcc75723e */ /* 0x002fe200000000ff */
[----:B----4-:R-:W-:Y:S01]  /*11d10*/  FFMA.FTZ R106, R245, UR4, -R111 ;  /* 0x00000004f56a7c23 */ /* 0x010fe2000801086f */
[-C--:B------:R-:W-:Y:S01]  /*11d20*/  HMMA.16816.F32 R92, R120, R118.reuse, R92 ;  /* 0x00000076785c723c */ /* 0x080fe2000000185c */
[----:B------:R-:W1:Y:S01]  /*11d30*/  LDSM.16.MT88.4 R120, [R184+0x1800] ;  /* 0x00180000b878783b */ /* 0x000e620000004200 */
[----:B------:R2:W-:Y:S01]  /*11d40*/  MUFU.EX2 R200, R105 ;  /* 0x0000006900c87308 */ /* 0x0005e20000000800 */
[----:B------:R-:W-:Y:S02]  /*11d50*/  MOV R248, R167 ;  /* 0x000000a700f87202 */ /* 0x000fe40000000f00 */
[----:B------:R-:W-:Y:S07]  /*11d60*/  MOV R245, R165 ;  /* 0x000000a500f57202 */ /* 0x000fee0000000f00 */
[----:B------:R3:W-:Y:S01]  /*11d70*/  MUFU.EX2 R199, R106 ;  /* 0x0000006a00c77308 */ /* 0x0007e20000000800 */
[----:B------:R-:W-:Y:S04]  /*11d80*/  HMMA.16816.F32 R96, R112, R118, R96 ;  /* 0x000000767060723c */ /* 0x000fe80000001860 */
[----:B------:R-:W-:Y:S02]  /*11d90*/  F2FP.F16.F32.PACK_AB R112, R251, R233 ;  /* 0x000000e9fb70723e */ /* 0x000fe400000000ff */
[----:B------:R-:W-:Y:S02]  /*11da0*/  F2FP.F16.F32.PACK_AB R113, R252, R213 ;  /* 0x000000d5fc71723e */ /* 0x000fe400000000ff */
[----:B------:R-:W-:Y:S01]  /*11db0*/  F2FP.F16.F32.PACK_AB R114, R234, R214 ;  /* 0x000000d6ea72723e */ /* 0x000fe200000000ff */
[--C-:B--2---:R-:W-:Y:S01]  /*11dc0*/  FFMA.FTZ R105, R244, UR4, -R110.reuse ;  /* 0x00000004f4697c23 */ /* 0x104fe2000801086e */
[----:B------:R-:W-:Y:S01]  /*11dd0*/  F2FP.F16.F32.PACK_AB R115, R212, R211 ;  /* 0x000000d3d473723e */ /* 0x000fe200000000ff */
[----:B------:R-:W-:Y:S01]  /*11de0*/  FFMA.FTZ R110, R243, UR4, -R110 ;  /* 0x00000004f36e7c23 */ /* 0x000fe2000801086e */
[----:B------:R-:W-:Y:S01]  /*11df0*/  F2FP.F16.F32.PACK_AB R118, R195, R209 ;  /* 0x000000d1c376723e */ /* 0x000fe200000000ff */
[----:B------:R2:W-:Y:S01]  /*11e00*/  MUFU.EX2 R196, R105 ;  /* 0x0000006900c47308 */ /* 0x0005e20000000800 */
[----:B-----5:R-:W-:Y:S01]  /*11e10*/  F2FP.F16.F32.PACK_AB R119, R194, R193 ;  /* 0x000000c1c277723e */ /* 0x020fe200000000ff */
[--C-:B---3--:R-:W-:Y:S01]  /*11e20*/  FFMA.FTZ R106, R238, UR4, -R187.reuse ;  /* 0x00000004ee6a7c23 */ /* 0x108fe200080108bb */
[----:B------:R-:W-:Y:S01]  /*11e30*/  MOV R243, R151 ;  /* 0x0000009700f37202 */ /* 0x000fe20000000f00 */
[-C--:B------:R-:W-:Y:S06]  /*11e40*/  HMMA.16816.F32 R4, R112, R124.reuse, R4 ;  /* 0x0000007c7004723c */ /* 0x080fec0000001804 */
[----:B------:R-:W-:Y:S01]  /*11e50*/  MUFU.EX2 R197, R110 ;  /* 0x0000006e00c57308 */ /* 0x000fe20000000800 */
[----:B------:R-:W-:Y:S09]  /*11e60*/  MOV R238, R153 ;  /* 0x0000009900ee7202 */ /* 0x000ff20000000f00 */
[----:B------:R3:W-:Y:S01]  /*11e70*/  MUFU.EX2 R190, R106 ;  /* 0x0000006a00be7308 */ /* 0x0007e20000000800 */
[----:B------:R-:W-:Y:S01]  /*11e80*/  MOV R244, R150 ;  /* 0x0000009600f47202 */ /* 0x000fe20000000f00 */
[C---:B------:R-:W-:Y:S04]  /*11e90*/  HMMA.16816.F32 R8, R116.reuse, R124, R8 ;  /* 0x0000007c7408723c */ /* 0x040fe80000001808 */
[--C-:B--2---:R-:W-:Y:S01]  /*11ea0*/  FFMA.FTZ R105, R239, UR4, -R187.reuse ;  /* 0x00000004ef697c23 */ /* 0x104fe200080108bb */
[----:B------:R-:W-:Y:S03]  /*11eb0*/  MOV R239, R152 ;  /* 0x0000009800ef7202 */ /* 0x000fe60000000f00 */
[-C--:B------:R-:W-:Y:S01]  /*11ec0*/  HMMA.16816.F32 R12, R116, R126.reuse, R12 ;  /* 0x0000007e740c723c */ /* 0x080fe2000000180c */
[----:B------:R-:W2:Y:S02]  /*11ed0*/  MUFU.EX2 R189, R105 ;  /* 0x0000006900bd7308 */ /* 0x000ea40000000800 */
[--C-:B---3--:R-:W-:Y:S01]  /*11ee0*/  FFMA.FTZ R106, R242, UR4, -R188.reuse ;  /* 0x00000004f26a7c23 */ /* 0x108fe200080108bc */
[----:B------:R-:W-:Y:S04]  /*11ef0*/  MOV R242, R161 ;  /* 0x000000a100f27202 */ /* 0x000fe80000000f00 */
[C---:B------:R-:W-:Y:S01]  /*11f00*/  HMMA.16816.F32 R16, R112.reuse, R126, R16 ;  /* 0x0000007e7010723c */ /* 0x040fe20000001810 */
[----:B------:R-:W3:Y:S02]  /*11f10*/  LDSM.16.MT88.4 R124, [R184+0x2800] ;  /* 0x00280000b87c783b */ /* 0x000ee40000004200 */
[----:B------:R-:W-:Y:S01]  /*11f20*/  MUFU.EX2 R106, R106 ;  /* 0x0000006a006a7308 */ /* 0x000fe20000000800 */
[----:B--2---:R-:W-:Y:S04]  /*11f30*/  F2FP.F16.F32.PACK_AB R176, R190, R189 ;  /* 0x000000bdbeb0723e */ /* 0x004fe800000000ff */
[-C--:B------:R-:W-:Y:S03]  /*11f40*/  HMMA.16816.F32 R20, R112, R128.reuse, R20 ;  /* 0x000000807014723c */ /* 0x080fe60000001814 */
[--C-:B------:R-:W-:Y:S01]  /*11f50*/  FFMA.FTZ R105, R241, UR4, -R187.reuse ;  /* 0x00000004f1697c23 */ /* 0x100fe200080108bb */
[----:B------:R-:W-:Y:S01]  /*11f60*/  FFMA.FTZ R187, R240, UR4, -R187 ;  /* 0x00000004f0bb7c23 */ /* 0x000fe200080108bb */
[----:B------:R-:W-:Y:S02]  /*11f70*/  MOV R241, R154 ;  /* 0x0000009a00f17202 */ /* 0x000fe40000000f00 */
[----:B------:R2:W-:Y:S01]  /*11f80*/  MUFU.EX2 R192, R105 ;  /* 0x0000006900c07308 */ /* 0x0005e20000000800 */
[C---:B------:R-:W-:Y:S09]  /*11f90*/  HMMA.16816.F32 R24, R116.reuse, R128, R24 ;  /* 0x000000807418723c */ /* 0x040ff20000001818 */
[----:B------:R-:W4:Y:S01]  /*11fa0*/  MUFU.EX2 R191, R187 ;  /* 0x000000bb00bf7308 */ /* 0x000f220000000800 */
[----:B------:R-:W-:Y:S01]  /*11fb0*/  MOV R240, R155 ;  /* 0x0000009b00f07202 */ /* 0x000fe20000000f00 */
[-C--:B------:R-:W-:Y:S03]  /*11fc0*/  HMMA.16816.F32 R28, R116, R130.reuse, R28 ;  /* 0x00000082741c723c */ /* 0x080fe6000000181c */
[--C-:B--2---:R-:W-:Y:S01]  /*11fd0*/  FFMA.FTZ R105, R237, UR4, -R188.reuse ;  /* 0x00000004ed697c23 */ /* 0x104fe200080108bc */
[----:B------:R-:W-:Y:S01]  /*11fe0*/  FFMA.FTZ R188, R107, UR4, -R188 ;  /* 0x000000046bbc7c23 */ /* 0x000fe200080108bc */
[----:B------:R-:W-:Y:S03]  /*11ff0*/  MOV R107, R162 ;  /* 0x000000a2006b7202 */ /* 0x000fe60000000f00 */
[C---:B------:R-:W-:Y:S01]  /*12000*/  HMMA.16816.F32 R32, R112.reuse, R130, R32 ;  /* 0x000000827020723c */ /* 0x040fe20000001820 */
[----:B------:R2:W5:Y:S01]  /*12010*/  LDSM.16.MT88.4 R128, [R109+0x9c00] ;  /* 0x009c00006d80783b */ /* 0x0005620000004200 */
[----:B------:R-:W1:Y:S02]  /*12020*/  MUFU.EX2 R187, R105 ;  /* 0x0000006900bb7308 */ /* 0x000e640000000800 */
[----:B----4-:R-:W-:Y:S08]  /*12030*/  F2FP.F16.F32.PACK_AB R178, R191, R192 ;  /* 0x000000c0bfb2723e */ /* 0x010ff000000000ff */
[----:B------:R-:W-:Y:S01]  /*12040*/  MUFU.EX2 R188, R188 ;  /* 0x000000bc00bc7308 */ /* 0x000fe20000000800 */
[----:B------:R-:W-:Y:S01]  /*12050*/  MOV R237, R160 ;  /* 0x000000a000ed7202 */ /* 0x000fe20000000f00 */
[-C--:B------:R-:W-:Y:S08]  /*12060*/  HMMA.16816.F32 R36, R112, R132.reuse, R36 ;  /* 0x000000847024723c */ /* 0x080ff00000001824 */
[----:B------:R-:W-:Y:S01]  /*12070*/  MUFU.EX2 R105, R108 ;  /* 0x0000006c00697308 */ /* 0x000fe20000000800 */
[C---:B------:R-:W-:Y:S04]  /*12080*/  HMMA.16816.F32 R40, R116.reuse, R132, R40 ;  /* 0x000000847428723c */ /* 0x040fe80000001828 */
[----:B-1----:R-:W-:Y:S04]  /*12090*/  F2FP.F16.F32.PACK_AB R177, R106, R187 ;  /* 0x000000bb6ab1723e */ /* 0x002fe800000000ff */
[-C--:B------:R-:W-:Y:S03]  /*120a0*/  HMMA.16816.F32 R44, R116, R134.reuse, R44 ;  /* 0x00000086742c723c */ /* 0x080fe6000000182c */
[----:B--2---:R-:W-:Y:S05]  /*120b0*/  F2FP.F16.F32.PACK_AB R109, R200, R198 ;  /* 0x000000c6c86d723e */ /* 0x004fea00000000ff */
[C---:B------:R-:W-:Y:S08]  /*120c0*/  HMMA.16816.F32 R48, R112.reuse, R134, R48 ;  /* 0x000000867030723c */ /* 0x040ff00000001830 */
[-C--:B------:R-:W-:Y:S08]  /*120d0*/  HMMA.16816.F32 R52, R112, R120.reuse, R52 ;  /* 0x000000787034723c */ /* 0x080ff00000001834 */
[C---:B------:R-:W-:Y:S04]  /*120e0*/  HMMA.16816.F32 R56, R116.reuse, R120, R56 ;  /* 0x000000787438723c */ /* 0x040fe80000001838 */
[--C-:B------:R-:W-:Y:S01]  /*120f0*/  FFMA.FTZ R120, R246, UR4, -R111.reuse ;  /* 0x00000004f6787c23 */ /* 0x100fe2000801086f */
[----:B------:R-:W-:Y:S01]  /*12100*/  FFMA.FTZ R111, R249, UR4, -R111 ;  /* 0x00000004f96f7c23 */ /* 0x000fe2000801086f */
[----:B------:R-:W-:Y:S02]  /*12110*/  MOV R246, R169 ;  /* 0x000000a900f67202 */ /* 0x000fe40000000f00 */
[-C--:B------:R-:W-:Y:S01]  /*12120*/  HMMA.16816.F32 R60, R116, R122.reuse, R60 ;  /* 0x0000007a743c723c */ /* 0x080fe2000000183c */
[----:B------:R-:W1:Y:S02]  /*12130*/  MUFU.EX2 R202, R120 ;  /* 0x0000007800ca7308 */ /* 0x000e640000000800 */
[----:B------:R-:W-:Y:S08]  /*12140*/  MOV R249, R164 ;  /* 0x000000a400f97202 */ /* 0x000ff00000000f00 */
[----:B------:R-:W2:Y:S01]  /*12150*/  MUFU.EX2 R201, R111 ;  /* 0x0000006f00c97308 */ /* 0x000ea20000000800 */
[C---:B------:R-:W-:Y:S04]  /*12160*/  HMMA.16816.F32 R64, R112.reuse, R122, R64 ;  /* 0x0000007a7040723c */ /* 0x040fe80000001840 */
[----:B-1----:R-:W-:Y:S04]  /*12170*/  F2FP.F16.F32.PACK_AB R108, R202, R203 ;  /* 0x000000cbca6c723e */ /* 0x002fe800000000ff */
[-C--:B------:R-:W-:Y:S03]  /*12180*/  HMMA.16816.F32 R68, R112, R136.reuse, R68 ;  /* 0x000000887044723c */ /* 0x080fe60000001844 */
[----:B--2---:R-:W-:Y:S02]  /*12190*/  F2FP.F16.F32.PACK_AB R110, R201, R199 ;  /* 0x000000c7c96e723e */ /* 0x004fe400000000ff */
[----:B------:R-:W-:Y:S03]  /*121a0*/  F2FP.F16.F32.PACK_AB R111, R197, R196 ;  /* 0x000000c4c56f723e */ /* 0x000fe600000000ff */
[C---:B------:R-:W-:Y:S08]  /*121b0*/  HMMA.16816.F32 R72, R116.reuse, R136, R72 ;  /* 0x000000887448723c */ /* 0x040ff00000001848 */
[-C--:B------:R-:W-:Y:S08]  /*121c0*/  HMMA.16816.F32 R76, R116, R138.reuse, R76 ;  /* 0x0000008a744c723c */ /* 0x080ff0000000184c */
[C---:B------:R-:W-:Y:S08]  /*121d0*/  HMMA.16816.F32 R80, R112.reuse, R138, R80 ;  /* 0x0000008a7050723c */ /* 0x040ff00000001850 */
[-C--:B---3--:R-:W-:Y:S08]  /*121e0*/  HMMA.16816.F32 R84, R112, R124.reuse, R84 ;  /* 0x0000007c7054723c */ /* 0x088ff00000001854 */
[C---:B------:R-:W-:Y:S08]  /*121f0*/  HMMA.16816.F32 R88, R116.reuse, R124, R88 ;  /* 0x0000007c7458723c */ /* 0x040ff00000001858 */
[-C--:B------:R-:W-:Y:S08]  /*12200*/  HMMA.16816.F32 R92, R116, R126.reuse, R92 ;  /* 0x0000007e745c723c */ /* 0x080ff0000000185c */
[----:B------:R-:W-:Y:S08]  /*12210*/  HMMA.16816.F32 R96, R112, R126, R96 ;  /* 0x0000007e7060723c */ /* 0x000ff00000001860 */
[-C--:B-----5:R-:W-:Y:S05]  /*12220*/  HMMA.16816.F32 R112, R108, R128.reuse, R4 ;  /* 0x000000806c70723c */ /* 0x0a0fea0000001804 */
[----:B------:R-:W-:Y:S02]  /*12230*/  MOV R6, R206 ;  /* 0x000000ce00067202 */ /* 0x000fe40000000f00 */
[----:B------:R-:W-:Y:S02]  /*12240*/  MOV R206, R179 ;  /* 0x000000b300ce7202 */ /* 0x000fe40000000f00 */
[----:B------:R-:W-:Y:S02]  /*12250*/  F2FP.F16.F32.PACK_AB R179, R188, R105 ;  /* 0x00000069bcb3723e */ /* 0x000fe400000000ff */
[----:B------:R-:W-:Y:S02]  /*12260*/  MOV R4, R163 ;  /* 0x000000a300047202 */ /* 0x000fe40000000f00 */
[----:B------:R-:W-:Y:S02]  /*12270*/  MOV R5, R166 ;  /* 0x000000a600057202 */ /* 0x000fe40000000f00 */
[----:B------:R-:W-:Y:S01]  /*12280*/  MOV R7, R205 ;  /* 0x000000cd00077202 */ /* 0x000fe20000000f00 */
[C---:B------:R-:W-:Y:S04]  /*12290*/  HMMA.16816.F32 R116, R176.reuse, R128, R8 ;  /* 0x00000080b074723c */ /* 0x040fe80000001808 */
[----:B------:R-:W-:Y:S02]  /*122a0*/  MOV R9, R146 ;  /* 0x0000009200097202 */ /* 0x000fe40000000f00 */
[----:B------:R-:W-:Y:S02]  /*122b0*/  MOV R10, R147 ;  /* 0x00000093000a7202 */ /* 0x000fe40000000f00 */
[-C--:B------:R-:W-:Y:S01]  /*122c0*/  HMMA.16816.F32 R120, R176, R130.reuse, R12 ;  /* 0x00000082b078723c */ /* 0x080fe2000000180c */
[----:B------:R-:W2:Y:S02]  /*122d0*/  LDL.LU R14, [R1+0x28] ;  /* 0x00002800010e7983 */ /* 0x000ea40000300800 */
[----:B------:R-:W-:Y:S02]  /*122e0*/  MOV R13, R145 ;  /* 0x00000091000d7202 */ /* 0x000fe40000000f00 */
[----:B------:R-:W-:Y:S02]  /*122f0*/  MOV R15, R144 ;  /* 0x00000090000f7202 */ /* 0x000fe40000000f00 */
[----:B------:R-:W-:Y:S01]  /*12300*/  MOV R12, R6 ;  /* 0x00000006000c7202 */ /* 0x000fe20000000f00 */
[C---:B------:R-:W-:Y:S04]  /*12310*/  HMMA.16816.F32 R124, R108.reuse, R130, R16 ;  /* 0x000000826c7c723c */ /* 0x040fe80000001810 */
[----:B------:R-:W-:Y:S02]  /*12320*/  MOV R19, R5 ;  /* 0x0000000500137202 */ /* 0x000fe40000000f00 */
[----:B------:R-:W-:Y:S02]  /*12330*/  MOV R8, R148 ;  /* 0x0000009400087202 */ /* 0x000fe40000000f00 */
[-C--:B------:R-:W-:Y:S03]  /*12340*/  HMMA.16816.F32 R128, R108, R140.reuse, R20 ;  /* 0x0000008c6c80723c */ /* 0x080fe60000001814 */
[----:B------:R-:W-:Y:S02]  /*12350*/  MOV R11, R149 ;  /* 0x00000095000b7202 */ /* 0x000fe40000000f00 */
[----:B------:R-:W-:Y:S02]  /*12360*/  MOV R205, R171 ;  /* 0x000000ab00cd7202 */ /* 0x000fe40000000f00 */
[----:B------:R-:W-:Y:S01]  /*12370*/  MOV R17, R220 ;  /* 0x000000dc00117202 */ /* 0x000fe20000000f00 */
[C---:B------:R-:W-:Y:S01]  /*12380*/  HMMA.16816.F32 R132, R176.reuse, R140, R24 ;  /* 0x0000008cb084723c */ /* 0x040fe20000001818 */
[----:B------:R-:W1:Y:S07]  /*12390*/  S2R R220, SR_TID.X ;  /* 0x0000000000dc7919 */ /* 0x000e6e0000002100 */
        /* <DEDUP_REMOVED lines=13> */
[C---:B------:R-:W-:Y:S04]  /*12470*/  HMMA.16816.F32 R80, R108.reuse, R182, R80 ;  /* 0x000000b66c50723c */ /* 0x040fe80000001850 */
[----:B--2---:R-:W-:Y:S01]  /*12480*/  FFMA.FTZ R100, R100, R14, R13 ;  /* 0x0000000e64647223 */ /* 0x004fe2000001000d */
[----:B------:R-:W-:Y:S02]  /*12490*/  MOV R14, R9 ;  /* 0x00000009000e7202 */ /* 0x000fe40000000f00 */
[----:B------:R-:W2:Y:S01]  /*124a0*/  LDL.LU R9, [R1+0x2c] ;  /* 0x00002c0001097983 */ /* 0x000ea20000300800 */
[----:B------:R-:W-:Y:S02]  /*124b0*/  MOV R13, R15 ;  /* 0x0000000f000d7202 */ /* 0x000fe40000000f00 */
[----:B------:R-:W-:Y:S02]  /*124c0*/  MOV R15, R221 ;  /* 0x000000dd000f7202 */ /* 0x000fe40000000f00 */
[----:B------:R-:W3:Y:S02]  /*124d0*/  S2R R221, SR_TID.X ;  /* 0x0000000000dd7919 */ /* 0x000ee40000002100 */
[----:B------:R-:W-:Y:S02]  /*124e0*/  MOV R18, R15 ;  /* 0x0000000f00127202 */ /* 0x000fe40000000f00 */
[----:B------:R-:W-:Y:S02]  /*124f0*/  MOV R15, R10 ;  /* 0x0000000a000f7202 */ /* 0x000fe40000000f00 */
[----:B------:R-:W-:Y:S02]  /*12500*/  MOV R10, R4 ;  /* 0x00000004000a7202 */ /* 0x000fe40000000f00 */
[----:B---3--:R-:W-:Y:S01]  /*12510*/  SHF.L.U32 R221, R221, 0x5, RZ ;  /* 0x00000005dddd7819 */ /* 0x008fe200000006ff */
[----:B--2---:R-:W-:Y:S01]  /*12520*/  FFMA.FTZ R9, R3, R9, R13 ;  /* 0x0000000903097223 */ /* 0x004fe2000001000d */
[----:B------:R-:W-:Y:S01]  /*12530*/  MOV R13, R14 ;  /* 0x0000000e000d7202 */ /* 0x000fe20000000f00 */
[----:B------:R-:W2:Y:S01]  /*12540*/  LDL.LU R3, [R1+0x34] ;  /* 0x0000340001037983 */ /* 0x000ea20000300800 */
[----:B------:R-:W-:Y:S01]  /*12550*/  MOV R14, R8 ;  /* 0x00000008000e7202 */ /* 0x000fe20000000f00 */
[----:B------:R-:W-:Y:S01]  /*12560*/  FADD.FTZ R9, R12, R9 ;  /* 0x000000090c097221 */ /* 0x000fe20000010000 */
[----:B------:R-:W-:Y:S01]  /*12570*/  MOV R8, R7 ;  /* 0x0000000700087202 */ /* 0x000fe20000000f00 */
[----:B------:R-:W3:Y:S04]  /*12580*/  LDL.LU R16, [R1+0x30] ;  /* 0x0000300001107983 */ /* 0x000ee80000300800 */
[----:B------:R-:W4:Y:S02]  /*12590*/  LDSM.16.MT88.4 R4, [R184+0x2c00] ;  /* 0x002c0000b804783b */ /* 0x000f240000004200 */
[-C--:B----4-:R-:W-:Y:S08]  /*125a0*/  HMMA.16816.F32 R84, R108, R4.reuse, R84 ;  /* 0x000000046c54723c */ /* 0x090ff00000001854 */
[C---:B------:R-:W-:Y:S08]  /*125b0*/  HMMA.16816.F32 R88, R176.reuse, R4, R88 ;  /* 0x00000004b058723c */ /* 0x040ff00000001858 */
[-C--:B------:R-:W-:Y:S08]  /*125c0*/  HMMA.16816.F32 R92, R176, R6.reuse, R92 ;  /* 0x00000006b05c723c */ /* 0x080ff0000000185c */
[----:B------:R-:W-:Y:S04]  /*125d0*/  HMMA.16816.F32 R96, R108, R6, R96 ;  /* 0x000000066c60723c */ /* 0x000fe80000001860 */
[----:B--2---:R-:W-:Y:S01]  /*125e0*/  FFMA.FTZ R3, R2, R3, R17 ;  /* 0x0000000302037223 */ /* 0x004fe20000010011 */
[----:B------:R-:W-:Y:S01]  /*125f0*/  FADD.FTZ R2, R19, R100 ;  /* 0x0000006413027221 */ /* 0x000fe20000010000 */
[----:B------:R-:W-:Y:S02]  /*12600*/  MOV R100, R103 ;  /* 0x0000006700647202 */ /* 0x000fe40000000f00 */
[----:B------:R-:W-:Y:S01]  /*12610*/  FADD.FTZ R8, R8, R3 ;  /* 0x0000000308087221 */ /* 0x000fe20000010000 */
[----:B------:R-:W-:Y:S01]  /*12620*/  FADD.FTZ R11, R11, R2 ;  /* 0x000000020b0b7221 */ /* 0x000fe20000010000 */
[----:B------:R-:W-:Y:S01]  /*12630*/  FADD.FTZ R3, R14, R9 ;  /* 0x000000090e037221 */ /* 0x000fe20000010000 */
[----:B---3--:R-:W-:Y:S01]  /*12640*/  FFMA.FTZ R0, R0, R16, R18 ;  /* 0x0000001000007223 */ /* 0x008fe20000010012 */
[----:B------:R-:W-:Y:S01]  /*12650*/  FADD.FTZ R2, R15, R8 ;  /* 0x000000080f027221 */ /* 0x000fe20000010000 */
[----:B------:R-:W-:Y:S02]  /*12660*/  FADD.FTZ R11, R107, R11 ;  /* 0x0000000b6b0b7221 */ /* 0x000fe40000010000 */
[----:B------:R-:W-:Y:S01]  /*12670*/  FADD.FTZ R0, R13, R0 ;  /* 0x000000000d007221 */ /* 0x000fe20000010000 */
[----:B------:R-:W-:Y:S03]  /*12680*/  FADD.FTZ R9, R237, R2 ;  /* 0x00000002ed097221 */ /* 0x000fe60000010000 */
        /* <DEDUP_REMOVED lines=50> */
[----:B------:R-:W-:Y:S01]  /*129b0*/  MOV R106, R101 ;  /* 0x00000065006a7202 */ /* 0x000fe20000000f00 */
[----:B------:R-:W-:Y:S01]  /*129c0*/  STL [R1+0x28], R4 ;  /* 0x0000280401007387 */ /* 0x000fe20000100800 */
[----:B------:R-:W-:Y:S01]  /*129d0*/  FADD.FTZ R0, R188, R0 ;  /* 0x00000000bc007221 */ /* 0x000fe20000010000 */
[----:B------:R-:W-:Y:S02]  /*129e0*/  MOV R105, R102 ;  /* 0x0000006600697202 */ /* 0x000fe40000000f00 */
[----:B------:R2:W-:Y:S04]  /*129f0*/  STL [R1+0x2c], R3 ;  /* 0x00002c0301007387 */ /* 0x0005e80000100800 */
[----:B------:R3:W-:Y:S04]  /*12a00*/  STL [R1+0x34], R2 ;  /* 0x0000340201007387 */ /* 0x0007e80000100800 */
[----:B------:R3:W-:Y:S01]  /*12a10*/  STL [R1+0x30], R0 ;  /* 0x0000300001007387 */ /* 0x0007e20000100800 */
[----:B--2---:R-:W-:Y:S01]  /*12a20*/  MOV R3, R104 ;  /* 0x0000006800037202 */ /* 0x004fe20000000f00 */
[----:B-1----:R-:W-:Y:S06]  /*12a30*/  @P0 BRA `(.L_x_200) ;  /* 0xffffffbc00680947 */ /* 0x002fec000383ffff */
.L_x_199:
[----:B------:R-:W3:Y:S04]  /*12a40*/  LDL.LU R4, [R1+0x28] ;  /* 0x0000280001047983 */ /* 0x000ee80000300800 */
[----:B------:R-:W2:Y:S04]  /*12a50*/  LDL.LU R7, [R1+0x2c] ;  /* 0x00002c0001077983 */ /* 0x000ea80000300800 */
[----:B------:R-:W4:Y:S04]  /*12a60*/  LDL.LU R6, [R1+0x34] ;  /* 0x0000340001067983 */ /* 0x000f280000300800 */
[----:B------:R-:W5:Y:S04]  /*12a70*/  LDL.LU R5, [R1+0x30] ;  /* 0x0000300001057983 */ /* 0x000f680000300800 */
[----:B------:R-:W4:Y:S04]  /*12a80*/  LDL.LU R8, [R1+0x18] ;  /* 0x0000180001087983 */ /* 0x000f280000300800 */
[----:B------:R-:W4:Y:S01]  /*12a90*/  LDL R53, [R1+0x50] ;  /* 0x0000500001357983 */ /* 0x000f220000100800 */
[----:B------:R-:W-:-:S02]  /*12aa0*/  SHF.R.U32.HI R48, RZ, 0x2, R220 ;  /* 0x00000002ff307819 */ /* 0x000fc400000116dc */
[----:B------:R-:W-:Y:S01]  /*12ab0*/  SHF.L.U32 R52, R220, 0x3, RZ ;  /* 0x00000003dc347819 */ /* 0x000fe200000006ff */
[----:B------:R-:W4:Y:S01]  /*12ac0*/  LDL R54, [R1+0x4c] ;  /* 0x00004c0001367983 */ /* 0x000f220000100800 */
[----:B------:R-:W1:Y:S03]  /*12ad0*/  S2UR UR4, SR_CTAID.Z ;  /* 0x00000000000479c3 */ /* 0x000e660000002700 */
[----:B---3--:R-:W3:Y:S04]  /*12ae0*/  SHFL.BFLY PT, R2, R4, 0x2, 0x1f ;  /* 0x0c401f0004027f89 */ /* 0x008ee800000e0000 */
[----:B--2---:R-:W2:Y:S04]  /*12af0*/  SHFL.BFLY PT, R0, R7, 0x2, 0x1f ;  /* 0x0c401f0007007f89 */ /* 0x004ea800000e0000 */
[----:B-----5:R-:W5:Y:S01]  /*12b00*/  SHFL.BFLY PT, R3, R5, 0x2, 0x1f ;  /* 0x0c401f0005037f89 */ /* 0x020f6200000e0000 */
[----:B---3--:R-:W-:-:S03]  /*12b10*/  FADD.FTZ R2, R2, R4 ;  /* 0x0000000402027221 */ /* 0x008fc60000010000 */
[----:B----4-:R-:W3:Y:S01]  /*12b20*/  SHFL.BFLY PT, R4, R6, 0x2, 0x1f ;  /* 0x0c401f0006047f89 */ /* 0x010ee200000e0000 */
[----:B--2---:R-:W-:-:S03]  /*12b30*/  FADD.FTZ R0, R0, R7 ;  /* 0x0000000700007221 */ /* 0x004fc60000010000 */
[----:B------:R-:W2:Y:S04]  /*12b40*/  SHFL.BFLY PT, R47, R2, 0x1, 0x1f ;  /* 0x0c201f00022f7f89 */ /* 0x000ea800000e0000 */
[----:B------:R-:W4:Y:S01]  /*12b50*/  SHFL.BFLY PT, R49, R0, 0x1, 0x1f ;  /* 0x0c201f0000317f89 */ /* 0x000f2200000e0000 */
[----:B-----5:R-:W-:Y:S01]  /*12b60*/  FADD.FTZ R3, R3, R5 ;  /* 0x0000000503037221 */ /* 0x020fe20000010000 */
[----:B------:R-:W-:Y:S01]  /*12b70*/  IADD3 R5, PT, PT, R48, 0x20, RZ ;  /* 0x0000002030057810 */ /* 0x000fe20007ffe0ff */
[----:B---3--:R-:W-:-:S03]  /*12b80*/  FADD.FTZ R4, R4, R6 ;  /* 0x0000000604047221 */ /* 0x008fc60000010000 */
[----:B------:R-:W-:Y:S01]  /*12b90*/  SHFL.BFLY PT, R51, R3, 0x1, 0x1f ;  /* 0x0c201f0003337f89 */ /* 0x000fe200000e0000 */
[----:B--2---:R-:W-:-:S03]  /*12ba0*/  FADD.FTZ R47, R2, R47 ;  /* 0x0000002f022f7221 */ /* 0x004fc60000010000 */
[----:B------:R-:W2:Y:S01]  /*12bb0*/  SHFL.BFLY PT, R50, R4, 0x1, 0x1f ;  /* 0x0c201f0004327f89 */ /* 0x000ea200000e0000 */
[----:B------:R-:W-:Y:S01]  /*12bc0*/  IADD3 R2, PT, PT, R48, 0x40, RZ ;  /* 0x0000004030027810 */ /* 0x000fe20007ffe0ff */
[----:B------:R-:W3:Y:S01]  /*12bd0*/  MUFU.RCP R6, R47 ;  /* 0x0000002f00067308 */ /* 0x000ee20000001000 */
[----:B----4-:R-:W-:Y:S01]  /*12be0*/  FADD.FTZ R49, R0, R49 ;  /* 0x0000003100317221 */ /* 0x010fe20000010000 */
[----:B------:R-:W-:Y:S02]  /*12bf0*/  SHF.L.U32 R0, R220, 0x4, RZ ;  /* 0x00000004dc007819 */ /* 0x000fe400000006ff */
[----:B------:R-:W-:Y:S02]  /*12c00*/  FSETP.NE.FTZ.AND P0, PT, R47, RZ, PT ;  /* 0x000000ff2f00720b */ /* 0x000fe40003f15000 */
[----:B------:R-:W-:Y:S02]  /*12c10*/  LOP3.LUT R0, R8, 0x3e00, R0, 0xf8, !PT ;  /* 0x00003e0008007812 */ /* 0x000fe400078ef800 */
[----:B------:R-:W4:Y:S01]  /*12c20*/  MUFU.RCP R7, R49 ;  /* 0x0000003100077308 */ /* 0x000f220000001000 */
[----:B------:R-:W-:-:S02]  /*12c30*/  LOP3.LUT R8, R52, 0xc0, RZ, 0xc0, !PT ;  /* 0x000000c034087812 */ /* 0x000fc400078ec0ff */
[-C--:B------:R-:W-:Y:S02]  /*12c40*/  ISETP.GE.AND P2, PT, R5, R53.reuse, PT ;  /* 0x000000350500720c */ /* 0x080fe40003f46270 */
[----:B------:R-:W-:Y:S02]  /*12c50*/  ISETP.GE.AND P1, PT, R2, R53, PT ;  /* 0x000000350200720c */ /* 0x000fe40003f26270 */
[----:B------:R-:W-:Y:S02]  /*12c60*/  LOP3.LUT R5, R0, 0x20, R52, 0xf8, !PT ;  /* 0x0000002000057812 */ /* 0x000fe400078ef834 */
[----:B------:R-:W-:Y:S02]  /*12c70*/  LOP3.LUT R2, R8, 0x18, R220, 0xf8, !PT ;  /* 0x0000001808027812 */ /* 0x000fe400078ef8dc */
[----:B------:R-:W-:Y:S02]  /*12c80*/  FSETP.NE.FTZ.AND P5, PT, R49, RZ, PT ;  /* 0x000000ff3100720b */ /* 0x000fe40003fb5000 */
[----:B---3--:R-:W-:Y:S01]  /*12c90*/  FSEL R0, R6, 1, P0 ;  /* 0x3f80000006007808 */ /* 0x008fe20000000000 */
[----:B--2---:R-:W-:Y:S01]  /*12ca0*/  FADD.FTZ R50, R4, R50 ;  /* 0x0000003204327221 */ /* 0x004fe20000010000 */
[----:B------:R-:W-:-:S02]  /*12cb0*/  LOP3.LUT R4, R5, R2, RZ, 0xfc, !PT ;  /* 0x0000000205047212 */ /* 0x000fc400078efcff */
[----:B----4-:R-:W-:Y:S01]  /*12cc0*/  FSEL R2, R7, 1, P5 ;  /* 0x3f80000007027808 */ /* 0x010fe20002800000 */
        /* <DEDUP_REMOVED lines=23> */
[----:B------:R-:W-:-:S02]  /*12e40*/  FMUL.FTZ R40, R0, R97 ;  /* 0x0000006100287220 */ /* 0x000fc40000410000 */
[----:B------:R-:W2:Y:S01]  /*12e50*/  MUFU.RCP R0, R50 ;  /* 0x0000003200007308 */ /* 0x000ea20000001000 */
[----:B------:R-:W-:Y:S01]  /*12e60*/  FSETP.NE.FTZ.AND P3, PT, R50, RZ, PT ;  /* 0x000000ff3200720b */ /* 0x000fe20003f75000 */
[----:B------:R-:W-:Y:S01]  /*12e70*/  FADD.FTZ R51, R3, R51 ;  /* 0x0000003303337221 */ /* 0x000fe20000010000 */
[C---:B------:R-:W-:Y:S01]  /*12e80*/  FMUL.FTZ R114, R2.reuse, R114 ;  /* 0x0000007202727220 */ /* 0x040fe20000410000 */
[C---:B------:R-:W-:Y:S01]  /*12e90*/  FMUL.FTZ R115, R2.reuse, R115 ;  /* 0x0000007302737220 */ /* 0x040fe20000410000 */
[C---:B------:R-:W-:Y:S01]  /*12ea0*/  FMUL.FTZ R126, R2.reuse, R126 ;  /* 0x0000007e027e7220 */ /* 0x040fe20000410000 */
[----:B------:R-:W-:Y:S01]  /*12eb0*/  FMUL.FTZ R6, R2, R127 ;  /* 0x0000007f02067220 */ /* 0x000fe20000410000 */
[----:B------:R-:W-:Y:S01]  /*12ec0*/  LOP3.LUT R3, R186, 0x20, RZ, 0xc0, !PT ;  /* 0x00000020ba037812 */ /* 0x000fe200078ec0ff */
[----:B------:R-:W3:Y:S01]  /*12ed0*/  MUFU.RCP R5, R51 ;  /* 0x0000003300057308 */ /* 0x000ee20000001000 */
[----:B------:R-:W-:Y:S01]  /*12ee0*/  LEA R4, R4, UR5, 0x1 ;  /* 0x0000000504047c11 */ /* 0x000fe2000f8e08ff */
[C---:B------:R-:W-:Y:S01]  /*12ef0*/  FMUL.FTZ R130, R2.reuse, R130 ;  /* 0x0000008202827220 */ /* 0x040fe20000410000 */
[----:B------:R-:W-:Y:S01]  /*12f00*/  FMUL.FTZ R18, R2, R131 ;  /* 0x0000008302127220 */ /* 0x000fe20000410000 */
[----:B--2---:R-:W-:Y:S01]  /*12f10*/  FSEL R0, R0, 1, P3 ;  /* 0x3f80000000007808 */ /* 0x004fe20001800000 */
[C---:B------:R-:W-:Y:S01]  /*12f20*/  FMUL.FTZ R142, R2.reuse, R142 ;  /* 0x0000008e028e7220 */ /* 0x040fe20000410000 */
[C---:B------:R-:W-:Y:S01]  /*12f30*/  FMUL.FTZ R14, R2.reuse, R143 ;  /* 0x0000008f020e7220 */ /* 0x040fe20000410000 */
[----:B------:R-:W-:-:S02]  /*12f40*/  FMUL.FTZ R146, R2, R146 ;  /* 0x0000009202927220 */ /* 0x000fc40000410000 */
        /* <DEDUP_REMOVED lines=41> */
[----:B------:R-:W-:Y:S02]  /*131e0*/  F2FP.F16.F32.PACK_AB R7, R7, R124 ;  /* 0x0000007c0707723e */ /* 0x000fe400000000ff */
[----:B------:R-:W-:Y:S02]  /*131f0*/  F2FP.F16.F32.PACK_AB R6, R6, R126 ;  /* 0x0000007e0606723e */ /* 0x000fe400000000ff */
[----:B------:R-:W-:Y:S02]  /*13200*/  IADD3 R3, PT, PT, R4, -R3, RZ ;  /* 0x8000000304037210 */ /* 0x000fe40007ffe0ff */
[----:B------:R-:W-:Y:S01]  /*13210*/  F2FP.F16.F32.PACK_AB R8, R8, R116 ;  /* 0x000000740808723e */ /* 0x000fe200000000ff */
[----:B------:R-:W-:Y:S04]  /*13220*/  STS [R4], R2 ;  /* 0x0000000204007388 */ /* 0x000fe80000000800 */
[----:B------:R2:W-:Y:S04]  /*13230*/  STS [R4+0x200], R0 ;  /* 0x0002000004007388 */ /* 0x0005e80000000800 */
[----:B------:R4:W-:Y:S04]  /*13240*/  STS [R3+0x10], R7 ;  /* 0x0000100703007388 */ /* 0x0009e80000000800 */
[----:B------:R-:W-:Y:S01]  /*13250*/  STS [R3+0x210], R6 ;  /* 0x0002100603007388 */ /* 0x000fe20000000800 */
[----:B------:R-:W-:-:S03]  /*13260*/  FSETP.NE.FTZ.AND P6, PT, R51, RZ, PT ;  /* 0x000000ff3300720b */ /* 0x000fc60003fd5000 */
[----:B------:R5:W-:Y:S01]  /*13270*/  STS [R4+0x1000], R8 ;  /* 0x0010000804007388 */ /* 0x000be20000000800 */
[----:B---3--:R-:W-:-:S05]  /*13280*/  FSEL R5, R5, 1, P6 ;  /* 0x3f80000005057808 */ /* 0x008fca0003000000 */
[C---:B------:R-:W-:Y:S01]  /*13290*/  FMUL.FTZ R118, R5.reuse, R118 ;  /* 0x0000007605767220 */ /* 0x040fe20000410000 */
[C---:B------:R-:W-:Y:S01]  /*132a0*/  FMUL.FTZ R10, R5.reuse, R119 ;  /* 0x00000077050a7220 */ /* 0x040fe20000410000 */
[C---:B------:R-:W-:Y:S01]  /*132b0*/  FMUL.FTZ R122, R5.reuse, R122 ;  /* 0x0000007a057a7220 */ /* 0x040fe20000410000 */
[C---:B------:R-:W-:Y:S01]  /*132c0*/  FMUL.FTZ R20, R5.reuse, R123 ;  /* 0x0000007b05147220 */ /* 0x040fe20000410000 */
[C---:B------:R-:W-:Y:S01]  /*132d0*/  FMUL.FTZ R134, R5.reuse, R134 ;  /* 0x0000008605867220 */ /* 0x040fe20000410000 */
[----:B--2---:R-:W-:Y:S01]  /*132e0*/  LOP3.LUT R0, R186, 0x40, RZ, 0xc0, !PT ;  /* 0x00000040ba007812 */ /* 0x004fe200078ec0ff */
[----:B----4-:R-:W2:Y:S08]  /*132f0*/  @P0 LDC R7, c[0x0][0x458] ;  /* 0x00011600ff070b82 */ /* 0x010eb00000000800 */
[----:B-----5:R-:W3:Y:S01]  /*13300*/  LDC.U8 R8, c[0x0][0x549] ;  /* 0x00015240ff087b82 */ /* 0x020ee20000000000 */
[----:B------:R-:W4:Y:S01]  /*13310*/  @P0 MUFU.LG2 R6, R47 ;  /* 0x0000002f00060308 */ /* 0x000f220000000c00 */
[C---:B------:R-:W-:Y:S01]  /*13320*/  FMUL.FTZ R16, R5.reuse, R135 ;  /* 0x0000008705107220 */ /* 0x040fe20000410000 */
[C---:B------:R-:W-:Y:S01]  /*13330*/  FMUL.FTZ R138, R5.reuse, R138 ;  /* 0x0000008a058a7220 */ /* 0x040fe20000410000 */
[----:B------:R-:W-:Y:S01]  /*13340*/  FMUL.FTZ R12, R5, R139 ;  /* 0x0000008b050c7220 */ /* 0x000fe20000410000 */
[----:B------:R-:W-:-:S02]  /*13350*/  F2FP.F16.F32.PACK_AB R10, R10, R118 ;  /* 0x000000760a0a723e */ /* 0x000fc400000000ff */
[----:B------:R-:W-:Y:S02]  /*13360*/  F2FP.F16.F32.PACK_AB R9, R9, R120 ;  /* 0x000000780909723e */ /* 0x000fe400000000ff */
[----:B------:R-:W-:Y:S01]  /*13370*/  F2FP.F16.F32.PACK_AB R20, R20, R122 ;  /* 0x0000007a1414723e */ /* 0x000fe200000000ff */
[----:B------:R-:W-:Y:S01]  /*13380*/  FMUL.FTZ R150, R5, R150 ;  /* 0x0000009605967220 */ /* 0x000fe20000410000 */
[----:B------:R-:W-:Y:S01]  /*13390*/  F2FP.F16.F32.PACK_AB R19, R19, R128 ;  /* 0x000000801313723e */ /* 0x000fe200000000ff */
[C---:B------:R-:W-:Y:S01]  /*133a0*/  FMUL.FTZ R35, R5.reuse, R151 ;  /* 0x0000009705237220 */ /* 0x040fe20000410000 */
[----:B------:R-:W-:Y:S02]  /*133b0*/  F2FP.F16.F32.PACK_AB R18, R18, R130 ;  /* 0x000000821212723e */ /* 0x000fe400000000ff */
[----:B------:R-:W-:Y:S01]  /*133c0*/  IADD3 R2, PT, PT, R4, -R0, RZ ;  /* 0x8000000004027210 */ /* 0x000fe20007ffe0ff */
[----:B------:R-:W-:Y:S01]  /*133d0*/  FMUL.FTZ R154, R5, R154 ;  /* 0x0000009a059a7220 */ /* 0x000fe20000410000 */
[----:B------:R-:W-:Y:S01]  /*133e0*/  F2FP.F16.F32.PACK_AB R15, R15, R140 ;  /* 0x0000008c0f0f723e */ /* 0x000fe200000000ff */
[----:B------:R-:W-:Y:S01]  /*133f0*/  FMUL.FTZ R31, R5, R155 ;  /* 0x0000009b051f7220 */ /* 0x000fe20000410000 */
[----:B------:R-:W-:-:S02]  /*13400*/  F2FP.F16.F32.PACK_AB R14, R14, R142 ;  /* 0x0000008e0e0e723e */ /* 0x000fc400000000ff */
[----:B------:R-:W-:Y:S01]  /*13410*/  IADD3 R0, PT, PT, R3, -R0, RZ ;  /* 0x8000000003007210 */ /* 0x000fe20007ffe0ff */
[----:B------:R-:W-:Y:S01]  /*13420*/  STS [R4+0x1200], R10 ;  /* 0x0012000a04007388 */ /* 0x000fe20000000800 */
[----:B------:R-:W-:Y:S02]  /*13430*/  F2FP.F16.F32.PACK_AB R17, R17, R132 ;  /* 0x000000841111723e */ /* 0x000fe400000000ff */
[----:B------:R-:W-:Y:S01]  /*13440*/  F2FP.F16.F32.PACK_AB R16, R16, R134 ;  /* 0x000000861010723e */ /* 0x000fe200000000ff */
[----:B------:R5:W-:Y:S01]  /*13450*/  STS [R3+0x1010], R9 ;  /* 0x0010100903007388 */ /* 0x000be20000000800 */
[----:B------:R-:W-:Y:S02]  /*13460*/  F2FP.F16.F32.PACK_AB R13, R13, R136 ;  /* 0x000000880d0d723e */ /* 0x000fe400000000ff */
[----:B------:R-:W-:Y:S01]  /*13470*/  F2FP.F16.F32.PACK_AB R12, R12, R138 ;  /* 0x0000008a0c0c723e */ /* 0x000fe200000000ff */
[----:B------:R-:W-:Y:S01]  /*13480*/  STS [R3+0x1210], R20 ;  /* 0x0012101403007388 */ /* 0x000fe20000000800 */
[----:B------:R-:W-:Y:S01]  /*13490*/  F2FP.F16.F32.PACK_AB R11, R11, R144 ;  /* 0x000000900b0b723e */ /* 0x000fe200000000ff */
[----:B------:R-:W-:Y:S01]  /*134a0*/  FMUL.FTZ R166, R5, R166 ;  /* 0x000000a605a67220 */ /* 0x000fe20000410000 */
[----:B------:R-:W-:Y:S01]  /*134b0*/  F2FP.F16.F32.PACK_AB R21, R21, R146 ;  /* 0x000000921515723e */ /* 0x000fe200000000ff */
[----:B------:R-:W-:Y:S01]  /*134c0*/  FMUL.FTZ R27, R5, R167 ;  /* 0x000000a7051b7220 */ /* 0x000fe20000410000 */
[----:B------:R-:W-:Y:S01]  /*134d0*/  F2FP.F16.F32.PACK_AB R34, R34, R156 ;  /* 0x0000009c2222723e */ /* 0x000fe200000000ff */
[----:B------:R-:W-:Y:S01]  /*134e0*/  STS [R2+0x20], R19 ;  /* 0x0000201302007388 */ /* 0x000fe20000000800 */
[----:B------:R-:W-:-:S02]  /*134f0*/  F2FP.F16.F32.PACK_AB R33, R33, R158 ;  /* 0x0000009e2121723e */ /* 0x000fc400000000ff */
[----:B------:R-:W-:Y:S01]  /*13500*/  F2FP.F16.F32.PACK_AB R36, R36, R148 ;  /* 0x000000942424723e */ /* 0x000fe200000000ff */
[----:B------:R-:W-:Y:S01]  /*13510*/  STS [R2+0x220], R18 ;  /* 0x0002201202007388 */ /* 0x000fe20000000800 */
[----:B------:R-:W-:Y:S02]  /*13520*/  F2FP.F16.F32.PACK_AB R35, R35, R150 ;  /* 0x000000962323723e */ /* 0x000fe400000000ff */
[----:B---3--:R-:W-:Y:S01]  /*13530*/  ISETP.NE.AND P4, PT, R8, RZ, PT ;  /* 0x000000ff0800720c */ /* 0x008fe20003f85270 */
[----:B------:R-:W-:Y:S01]  /*13540*/  STS [R0+0x30], R15 ;  /* 0x0000300f00007388 */ /* 0x000fe20000000800 */
[----:B------:R-:W-:Y:S01]  /*13550*/  F2FP.F16.F32.PACK_AB R32, R32, R152 ;  /* 0x000000982020723e */ /* 0x000fe200000000ff */
[----:B------:R-:W3:Y:S01]  /*13560*/  @P5 MUFU.LG2 R8, R49 ;  /* 0x0000003100085308 */ /* 0x000ee20000000c00 */
[----:B------:R-:W-:Y:S01]  /*13570*/  F2FP.F16.F32.PACK_AB R31, R31, R154 ;  /* 0x0000009a1f1f723e */ /* 0x000fe200000000ff */
[----:B------:R-:W-:Y:S01]  /*13580*/  STS [R0+0x230], R14 ;  /* 0x0002300e00007388 */ /* 0x000fe20000000800 */
[----:B------:R-:W-:Y:S01]  /*13590*/  F2FP.F16.F32.PACK_AB R30, R30, R160 ;  /* 0x000000a01e1e723e */ /* 0x000fe200000000ff */
[----:B-----5:R-:W5:Y:S02]  /*135a0*/  @P5 LDC R9, c[0x0][0x458] ;  /* 0x00011600ff095b82 */ /* 0x020f640000000800 */
[----:B------:R-:W-:Y:S01]  /*135b0*/  STS [R2+0x1020], R17 ;  /* 0x0010201102007388 */ /* 0x000fe20000000800 */
[----:B------:R-:W-:-:S03]  /*135c0*/  F2FP.F16.F32.PACK_AB R29, R29, R162 ;  /* 0x000000a21d1d723e */ /* 0x000fc600000000ff */
[----:B------:R-:W-:Y:S01]  /*135d0*/  STS [R2+0x1220], R16 ;  /* 0x0012201002007388 */ /* 0x000fe20000000800 */
[----:B------:R-:W-:Y:S02]  /*135e0*/  F2FP.F16.F32.PACK_AB R26, R26, R172 ;  /* 0x000000ac1a1a723e */ /* 0x000fe400000000ff */
[----:B------:R-:W-:Y:S01]  /*135f0*/  F2FP.F16.F32.PACK_AB R25, R25, R174 ;  /* 0x000000ae1919723e */ /* 0x000fe200000000ff */
[----:B------:R-:W-:Y:S01]  /*13600*/  STS [R0+0x1030], R13 ;  /* 0x0010300d00007388 */ /* 0x000fe20000000800 */
[----:B------:R-:W-:Y:S01]  /*13610*/  F2FP.F16.F32.PACK_AB R27, R27, R166 ;  /* 0x000000a61b1b723e */ /* 0x000fe200000000ff */
[----:B----4-:R-:W-:Y:S01]  /*13620*/  @P0 FMUL.FTZ R6, R6, 0.69314718246459960938 ;  /* 0x3f31721806060820 */ /* 0x010fe20000410000 */
[C---:B------:R-:W-:Y:S01]  /*13630*/  FMUL.FTZ R170, R5.reuse, R170 ;  /* 0x000000aa05aa7220 */ /* 0x040fe20000410000 */
[----:B------:R-:W-:Y:S01]  /*13640*/  STS [R0+0x1230], R12 ;  /* 0x0012300c00007388 */ /* 0x000fe20000000800 */
[C---:B------:R-:W-:Y:S01]  /*13650*/  FMUL.FTZ R23, R5.reuse, R171 ;  /* 0x000000ab05177220 */ /* 0x040fe20000410000 */
[C---:B------:R-:W-:Y:S01]  /*13660*/  FMUL.FTZ R74, R5.reuse, R74 ;  /* 0x0000004a054a7220 */ /* 0x040fe20000410000 */
[C---:B------:R-:W-:Y:S01]  /*13670*/  FMUL.FTZ R45, R5.reuse, R75 ;  /* 0x0000004b052d7220 */ /* 0x040fe20000410000 */
[----:B------:R-:W-:Y:S01]  /*13680*/  STS [R4+0x2000], R11 ;  /* 0x0020000b04007388 */ /* 0x000fe20000000800 */
[C---:B------:R-:W-:Y:S01]  /*13690*/  FMUL.FTZ R78, R5.reuse, R78 ;  /* 0x0000004e054e7220 */ /* 0x040fe20000410000 */
[----:B------:R-:W-:Y:S01]  /*136a0*/  FMUL.FTZ R43, R5, R79 ;  /* 0x0000004f052b7220 */ /* 0x000fe20000410000 */
        /* <DEDUP_REMOVED lines=11> */
[----:B------:R-:W-:Y:S01]  /*13760*/  F2FP.F16.F32.PACK_AB R44, R44, R76 ;  /* 0x0000004c2c2c723e */ /* 0x000fe200000000ff */
[----:B---3--:R-:W-:Y:S01]  /*13770*/  @P5 FMUL.FTZ R8, R8, 0.69314718246459960938 ;  /* 0x3f31721808085820 */ /* 0x008fe20000410000 */
[----:B------:R-:W-:Y:S01]  /*13780*/  F2FP.F16.F32.PACK_AB R42, R42, R84 ;  /* 0x000000542a2a723e */ /* 0x000fe200000000ff */
[----:B------:R-:W-:Y:S01]  /*13790*/  STS [R4+0x3200], R35 ;  /* 0x0032002304007388 */ /* 0x000fe20000000800 */
[----:B------:R-:W-:Y:S01]  /*137a0*/  F2FP.F16.F32.PACK_AB R41, R41, R86 ;  /* 0x000000562929723e */ /* 0x000fe200000000ff */
[----:B------:R-:W3:Y:S02]  /*137b0*/  LDC R10, c[0x0][0x434] ;  /* 0x00010d00ff0a7b82 */ /* 0x000ee40000000800 */
[----:B------:R-:W-:Y:S04]  /*137c0*/  STS [R3+0x3010], R32 ;  /* 0x0030102003007388 */ /* 0x000fe80000000800 */
[----:B------:R-:W-:Y:S01]  /*137d0*/  STS [R3+0x3210], R31 ;  /* 0x0032101f03007388 */ /* 0x000fe20000000800 */
[----:B------:R-:W-:Y:S01]  /*137e0*/  F2FP.F16.F32.PACK_AB R23, R23, R170 ;  /* 0x000000aa1717723e */ /* 0x000fe200000000ff */
[----:B----4-:R-:W3:Y:S02]  /*137f0*/  LDC R21, c[0x0][0x434] ;  /* 0x00010d00ff157b82 */ /* 0x010ee40000000800 */
[----:B------:R-:W-:Y:S04]  /*13800*/  STS [R2+0x2020], R30 ;  /* 0x0020201e02007388 */ /* 0x000fe80000000800 */
[----:B------:R-:W-:Y:S01]  /*13810*/  STS [R2+0x2220], R29 ;  /* 0x0022201d02007388 */ /* 0x000fe20000000800 */
[----:B------:R-:W-:Y:S01]  /*13820*/  F2FP.F16.F32.PACK_AB R45, R45, R74 ;  /* 0x0000004a2d2d723e */ /* 0x000fe200000000ff */
[----:B------:R-:W3:Y:S02]  /*13830*/  @P4 LDC R11, c[0x0][0x430] ;  /* 0x00010c00ff0b4b82 */ /* 0x000ee40000000800 */
[----:B------:R-:W-:Y:S04]  /*13840*/  STS [R0+0x2030], R26 ;  /* 0x0020301a00007388 */ /* 0x000fe80000000800 */
[----:B------:R-:W-:Y:S01]  /*13850*/  STS [R0+0x2230], R25 ;  /* 0x0022301900007388 */ /* 0x000fe20000000800 */
[----:B------:R-:W-:Y:S01]  /*13860*/  F2FP.F16.F32.PACK_AB R40, R40, R96 ;  /* 0x000000602828723e */ /* 0x000fe200000000ff */
[----:B------:R-:W4:Y:S02]  /*13870*/  @P3 LDC R17, c[0x0][0x458] ;  /* 0x00011600ff113b82 */ /* 0x000f240000000800 */
[----:B------:R1:W-:Y:S01]  /*13880*/  STS [R2+0x3220], R27 ;  /* 0x0032201b02007388 */ /* 0x0003e20000000800 */
[----:B------:R-:W-:-:S03]  /*13890*/  F2FP.F16.F32.PACK_AB R43, R43, R78 ;  /* 0x0000004e2b2b723e */ /* 0x000fc600000000ff */
[----:B------:R-:W-:Y:S02]  /*138a0*/  STS [R2+0x3020], R28 ;  /* 0x0030201c02007388 */ /* 0x000fe40000000800 */
[----:B------:R-:W3:Y:S02]  /*138b0*/  LDC.U8 R20, c[0x0][0x548] ;  /* 0x00015200ff147b82 */ /* 0x000ee40000000000 */
[----:B------:R-:W-:Y:S04]  /*138c0*/  STS [R0+0x3030], R24 ;  /* 0x0030301800007388 */ /* 0x000fe80000000800 */
[----:B------:R-:W-:Y:S01]  /*138d0*/  STS [R0+0x3230], R23 ;  /* 0x0032301700007388 */ /* 0x000fe20000000800 */
[----:B-1----:R-:W-:Y:S01]  /*138e0*/  MOV R27, 0x7f800000 ;  /* 0x7f800000001b7802 */ /* 0x002fe20000000f00 */
[----:B--2---:R-:W-:Y:S01]  /*138f0*/  @P0 FFMA.FTZ R27, R104, R7, R6 ;  /* 0x00000007681b0223 */ /* 0x004fe20000010006 */
[----:B------:R-:W-:Y:S01]  /*13900*/  ISETP.NE.AND P0, PT, R54, -0x1, PT ;  /* 0xffffffff3600780c */ /* 0x000fe20003f05270 */
[----:B------:R-:W-:Y:S01]  /*13910*/  STS [R4+0x4000], R22 ;  /* 0x0040001604007388 */ /* 0x000fe20000000800 */
[----:B------:R-:W-:-:S03]  /*13920*/  MOV R26, 0x7f800000 ;  /* 0x7f800000001a7802 */ /* 0x000fc60000000f00 */
[----:B------:R-:W-:Y:S01]  /*13930*/  STS [R4+0x4200], R39 ;  /* 0x0042002704007388 */ /* 0x000fe20000000800 */
[----:B-----5:R-:W-:-:S03]  /*13940*/  @P5 FFMA.FTZ R26, R103, R9, R8 ;  /* 0x00000009671a5223 */ /* 0x020fc60000010008 */
[----:B------:R-:W-:Y:S04]  /*13950*/  STS [R3+0x4010], R38 ;  /* 0x0040102603007388 */ /* 0x000fe80000000800 */
[----:B------:R-:W-:Y:S01]  /*13960*/  STS [R3+0x4210], R37 ;  /* 0x0042102503007388 */ /* 0x000fe20000000800 */
[----:B------:R-:W1:Y:S03]  /*13970*/  @!P0 LDC.64 R18, c[0x0][0x400] ;  /* 0x00010000ff128b82 */ /* 0x000e660000000a00 */
[----:B------:R-:W-:Y:S04]  /*13980*/  STS [R4+0x5000], R46 ;  /* 0x0050002e04007388 */ /* 0x000fe80000000800 */
[----:B------:R2:W-:Y:S01]  /*13990*/  STS [R4+0x5200], R45 ;  /* 0x0052002d04007388 */ /* 0x0005e20000000800 */
[----:B------:R-:W1:Y:S03]  /*139a0*/  @P4 LDC R8, c[0x0][0x430] ;  /* 0x00010c00ff084b82 */ /* 0x000e660000000800 */
[----:B------:R-:W-:Y:S04]  /*139b0*/  STS [R3+0x5010], R44 ;  /* 0x0050102c03007388 */ /* 0x000fe80000000800 */
[----:B------:R5:W-:Y:S04]  /*139c0*/  STS [R3+0x5210], R43 ;  /* 0x0052102b03007388 */ /* 0x000be80000000800 */
[----:B------:R1:W-:Y:S04]  /*139d0*/  STS [R2+0x4020], R42 ;  /* 0x0040202a02007388 */ /* 0x0003e80000000800 */
[----:B------:R1:W-:Y:S04]  /*139e0*/  STS [R2+0x4220], R41 ;  /* 0x0042202902007388 */ /* 0x0003e80000000800 */
[----:B------:R1:W-:Y:S01]  /*139f0*/  STS [R0+0x4030], R40 ;  /* 0x0040302800007388 */ /* 0x0003e20000000800 */
[----:B------:R1:W1:Y:S01]  /*13a00*/  @P3 MUFU.LG2 R15, R50 ;  /* 0x00000032000f3308 */ /* 0x0002620000000c00 */
[C---:B------:R-:W-:Y:S01]  /*13a10*/  FMUL.FTZ R90, R5.reuse, R90 ;  /* 0x0000005a055a7220 */ /* 0x040fe20000410000 */
[C---:B------:R-:W-:Y:S01]  /*13a20*/  FMUL.FTZ R7, R5.reuse, R91 ;  /* 0x0000005b05077220 */ /* 0x040fe20000410000 */
[C---:B------:R-:W-:Y:S01]  /*13a30*/  FMUL.FTZ R94, R5.reuse, R94 ;  /* 0x0000005e055e7220 */ /* 0x040fe20000410000 */
[----:B------:R-:W-:Y:S01]  /*13a40*/  FMUL.FTZ R5, R5, R95 ;  /* 0x0000005f05057220 */ /* 0x000fe20000410000 */
[----:B--2---:R-:W-:Y:S01]  /*13a50*/  F2FP.F16.F32.PACK_AB R4, R89, R88 ;  /* 0x000000585904723e */ /* 0x004fe200000000ff */
[----:B---3--:R-:W-:Y:S01]  /*13a60*/  @P4 IMAD R10, R11, R21, RZ ;  /* 0x000000150b0a4224 */ /* 0x008fe200078e02ff */
[----:B------:R-:W-:-:S02]  /*13a70*/  F2FP.F16.F32.PACK_AB R7, R7, R90 ;  /* 0x0000005a0707723e */ /* 0x000fc400000000ff */
[----:B------:R-:W-:Y:S02]  /*13a80*/  F2FP.F16.F32.PACK_AB R6, R93, R92 ;  /* 0x0000005c5d06723e */ /* 0x000fe400000000ff */
[----:B------:R-:W-:Y:S02]  /*13a90*/  F2FP.F16.F32.PACK_AB R5, R5, R94 ;  /* 0x0000005e0505723e */ /* 0x000fe400000000ff */
[----:B-----5:R-:W-:Y:S02]  /*13aa0*/  F2FP.F16.F32.PACK_AB R3, R99, R98 ;  /* 0x000000626303723e */ /* 0x020fe400000000ff */
[----:B------:R-:W-:Y:S01]  /*13ab0*/  @P4 MOV R9, 0x1 ;  /* 0x0000000100094802 */ /* 0x000fe20000000f00 */
[----:B----4-:R-:W-:Y:S06]  /*13ac0*/  @P4 BRA `(.L_x_203) ;  /* 0x0000000000204947 */ /* 0x010fec0003800000 */
[----:B------:R-:W-:Y:S01]  /*13ad0*/  ISETP.NE.AND P5, PT, R20, RZ, PT ;  /* 0x000000ff1400720c */ /* 0x000fe20003fa5270 */
[----:B------:R-:W2:-:S12]  /*13ae0*/  LDC R11, c[0x0][0x3e0] ;  /* 0x0000f800ff0b7b82 */ /* 0x000e980000000800 */
[----:B------:R-:W2:Y:S01]  /*13af0*/  @P5 LDC R9, c[0x0][0x454] ;  /* 0x00011500ff095b82 */ /* 0x000ea20000000800 */
[----:B-1----:R-:W-:Y:S02]  /*13b00*/  @P5 MOV R8, 0x1 ;  /* 0x0000000100085802 */ /* 0x002fe40000000f00 */
[----:B------:R-:W-:-:S05]  /*13b10*/  @!P5 MOV R8, 0x1 ;  /* 0x000000010008d802 */ /* 0x000fca0000000f00 */
[----:B------:R-:W3:Y:S01]  /*13b20*/  @P5 LDC R10, c[0x0][0x454] ;  /* 0x00011500ff0a5b82 */ /* 0x000ee20000000800 */
[-C--:B--2---:R-:W-:Y:S02]  /*13b30*/  @P5 IMAD R9, R9, R11.reuse, RZ ;  /* 0x0000000b09095224 */ /* 0x084fe400078e02ff */
[----:B------:R-:W-:-:S07]  /*13b40*/  @!P5 IMAD R9, R21, R11, RZ ;  /* 0x0000000b1509d224 */ /* 0x000fce00078e02ff */
.L_x_203:
[----:B------:R2:W-:Y:S01]  /*13b50*/  STS [R0+0x4230], R3 ;  /* 0x0042300300007388 */ /* 0x0005e20000000800 */
[----:B------:R-:W-:Y:S01]  /*13b60*/  LOP3.LUT R16, R220, 0x18, RZ, 0xc0, !PT ;  /* 0x00000018dc107812 */ /* 0x000fe200078ec0ff */
[----:B------:R-:W4:Y:S01]  /*13b70*/  @P6 LDC R14, c[0x0][0x458] ;  /* 0x00011600ff0e6b82 */ /* 0x000f220000000800 */
[----:B------:R-:W5:Y:S01]  /*13b80*/  @P6 MUFU.LG2 R11, R51 ;  /* 0x00000033000b6308 */ /* 0x000f620000000c00 */
[----:B------:R-:W-:Y:S01]  /*13b90*/  STS [R2+0x5020], R4 ;  /* 0x0050200402007388 */ /* 0x000fe20000000800 */
[--C-:B------:R-:W-:Y:S01]  /*13ba0*/  LOP3.LUT R16, R16, 0xd8, R52.reuse, 0x78, !PT ;  /* 0x000000d810107812 */ /* 0x100fe200078e7834 */
[----:B------:R-:W-:Y:S01]  /*13bb0*/  IMAD.MOV.U32 R23, RZ, RZ, 0x7f800000 ;  /* 0x7f800000ff177424 */ /* 0x000fe200078e00ff */
[----:B------:R-:W-:Y:S01]  /*13bc0*/  ISETP.NE.AND P4, PT, R20, RZ, !P4 ;  /* 0x000000ff1400720c */ /* 0x000fe20006785270 */
[----:B------:R1:W-:Y:S01]  /*13bd0*/  STS [R2+0x5220], R7 ;  /* 0x0052200702007388 */ /* 0x0003e20000000800 */
[----:B------:R-:W-:Y:S01]  /*13be0*/  LOP3.LUT P5, RZ, R220, 0x3, RZ, 0xc0, !PT ;  /* 0x00000003dcff7812 */ /* 0x000fe200078ac0ff */
[----:B------:R-:W3:Y:S01]  /*13bf0*/  @P0 LDC.64 R12, c[0x0][0x408] ;  /* 0x00010200ff0c0b82 */ /* 0x000ee20000000a00 */
[----:B------:R-:W-:Y:S01]  /*13c00*/  IMAD.MOV.U32 R49, RZ, RZ, RZ ;  /* 0x000000ffff317224 */ /* 0x000fe200078e00ff */
[----:B------:R-:W1:Y:S01]  /*13c10*/  S2R R25, SR_CTAID.Y ;  /* 0x0000000000197919 */ /* 0x000e620000002600 */
[----:B------:R-:W-:Y:S01]  /*13c20*/  BSSY.RECONVERGENT B0, `(.L_x_204) ;  /* 0x0000054000007945 */ /* 0x000fe20003800200 */
[----:B------:R-:W-:Y:S04]  /*13c30*/  STS [R0+0x5030], R6 ;  /* 0x0050300600007388 */ /* 0x000fe80000000800 */
[----:B------:R5:W-:Y:S01]  /*13c40*/  STS [R0+0x5230], R5 ;  /* 0x0052300500007388 */ /* 0x000be20000000800 */
[----:B------:R-:W3:Y:S01]  /*13c50*/  S2R R24, SR_CTAID.X ;  /* 0x0000000000187919 */ /* 0x000ee20000002500 */
[----:B--2---:R-:W-:-:S02]  /*13c60*/  LOP3.LUT R3, R16, 0x1f20, R52, 0xf8, !PT ;  /* 0x00001f2010037812 */ /* 0x004fc400078ef834 */
[----:B------:R-:W-:Y:S02]  /*13c70*/  MOV R16, 0x7f800000 ;  /* 0x7f80000000107802 */ /* 0x000fe40000000f00 */
[----:B------:R-:W-:Y:S01]  /*13c80*/  LEA R22, R3, UR5, 0x1 ;  /* 0x0000000503167c11 */ /* 0x000fe2000f8e08ff */
[----:B------:R-:W-:Y:S01]  /*13c90*/  BAR.SYNC.DEFER_BLOCKING 0x0 ;  /* 0x0000000000007b1d */ /* 0x000fe20000010000 */
[----:B-1----:R-:W-:-:S04]  /*13ca0*/  @!P0 IMAD.WIDE.U32 R2, R25, R18, RZ ;  /* 0x0000001219028225 */ /* 0x002fc800078e00ff */
[----:B-----5:R-:W-:Y:S01]  /*13cb0*/  @P3 FMUL.FTZ R0, R15, 0.69314718246459960938 ;  /* 0x3f3172180f003820 */ /* 0x020fe20000410000 */
[----:B------:R-:W-:-:S03]  /*13cc0*/  @!P0 IMAD R7, R25, R19, R3 ;  /* 0x0000001319078224 */ /* 0x000fc600078e0203 */
[----:B------:R-:W-:Y:S01]  /*13cd0*/  @P3 FFMA.FTZ R23, R102, R17, R0 ;  /* 0x0000001166173223 */ /* 0x000fe20000010000 */
[C---:B------:R-:W-:Y:S01]  /*13ce0*/  ISETP.NE.AND P3, PT, R54.reuse, -0x1, PT ;  /* 0xffffffff3600780c */ /* 0x040fe20003f65270 */
[----:B------:R-:W-:Y:S01]  /*13cf0*/  @P6 FMUL.FTZ R0, R11, 0.69314718246459960938 ;  /* 0x3f3172180b006820 */ /* 0x000fe20000410000 */
[----:B------:R-:W1:Y:S01]  /*13d00*/  LDC.64 R18, c[0x0][0x410] ;  /* 0x00010400ff127b82 */ /* 0x000e620000000a00 */
[----:B------:R-:W-:Y:S01]  /*13d10*/  @!P0 IMAD.MOV.U32 R4, RZ, RZ, R2 ;  /* 0x000000ffff048224 */ /* 0x000fe200078e0002 */
[----:B------:R2:W1:Y:S01]  /*13d20*/  LDS.128 R28, [R22+0x1800] ;  /* 0x00180000161c7984 */ /* 0x0004620000000c00 */
[----:B----4-:R-:W-:Y:S01]  /*13d30*/  @P6 FFMA.FTZ R16, R101, R14, R0 ;  /* 0x0000000e65106223 */ /* 0x010fe20000010000 */
[----:B---3--:R-:W-:-:S04]  /*13d40*/  @P0 IMAD.WIDE.U32 R2, R54, R12, RZ ;  /* 0x0000000c36020225 */ /* 0x008fc800078e00ff */
[----:B------:R-:W-:Y:S02]  /*13d50*/  VIADD R0, R48, 0x60 ;  /* 0x0000006030007836 */ /* 0x000fe40000000000 */
[----:B------:R-:W-:Y:S02]  /*13d60*/  @P0 IMAD R7, R54, R13, R3 ;  /* 0x0000000d36070224 */ /* 0x000fe400078e0203 */
[----:B------:R-:W-:Y:S01]  /*13d70*/  @P0 IMAD.MOV.U32 R4, RZ, RZ, R2 ;  /* 0x000000ffff040224 */ /* 0x000fe200078e0002 */
[----:B------:R-:W-:Y:S01]  /*13d80*/  LOP3.LUT R2, R52, 0x18, RZ, 0xc0, !PT ;  /* 0x0000001834027812 */ /* 0x000fe200078ec0ff */
[C---:B------:R-:W-:Y:S01]  /*13d90*/  @!P3 IMAD R54, R25.reuse, R21, RZ ;  /* 0x000000151936b224 */ /* 0x040fe200078e02ff */
[----:B------:R-:W-:Y:S01]  /*13da0*/  ISETP.GE.AND P0, PT, R0, R53, PT ;  /* 0x000000350000720c */ /* 0x000fe20003f06270 */
[----:B------:R-:W-:Y:S01]  /*13db0*/  IMAD R0, R10, UR4, RZ ;  /* 0x000000040a007c24 */ /* 0x000fe2000f8e02ff */
[----:B------:R-:W-:Y:S01]  /*13dc0*/  IADD3 R2, P6, PT, R2, R4, RZ ;  /* 0x0000000402027210 */ /* 0x000fe20007fde0ff */
[----:B------:R-:W-:Y:S01]  /*13dd0*/  IMAD R3, R24, R8, RZ ;  /* 0x0000000818037224 */ /* 0x000fe200078e02ff */
[----:B------:R-:W-:Y:S01]  /*13de0*/  SHF.R.S32.HI R5, RZ, 0x1f, R54 ;  /* 0x0000001fff057819 */ /* 0x000fe20000011436 */
[----:B------:R-:W-:Y:S01]  /*13df0*/  @!P4 IMAD R0, R25, R9, R0 ;  /* 0x000000091900c224 */ /* 0x000fe200078e0200 */
[----:B------:R-:W-:Y:S01]  /*13e00*/  SEL R6, R54, RZ, P4 ;  /* 0x000000ff36067207 */ /* 0x000fe20002000000 */
[----:B------:R-:W-:Y:S01]  /*13e10*/  IMAD.WIDE.U32 R20, R24, 0x80, R48 ;  /* 0x0000008018147825 */ /* 0x000fe200078e0030 */
[----:B------:R-:W-:Y:S01]  /*13e20*/  SHF.L.U32 R4, R3, 0x7, RZ ;  /* 0x0000000703047819 */ /* 0x000fe200000006ff */
[----:B------:R2:W-:Y:S01]  /*13e30*/  @!P3 STL [R1+0x4c], R54 ;  /* 0x00004c360100b387 */ /* 0x0005e20000100800 */
[----:B------:R-:W-:-:S02]  /*13e40*/  IADD3.X R3, PT, PT, RZ, R7, RZ, P6, !PT ;  /* 0x00000007ff037210 */ /* 0x000fc400037fe4ff */
[----:B------:R-:W-:Y:S02]  /*13e50*/  SEL R7, R5, RZ, P4 ;  /* 0x000000ff05077207 */ /* 0x000fe40002000000 */
[----:B------:R-:W-:Y:S01]  /*13e60*/  IADD3 R6, P6, P4, R4, R6, R0 ;  /* 0x0000000604067210 */ /* 0x000fe20007cde000 */
[----:B-1----:R-:W-:Y:S01]  /*13e70*/  IMAD.WIDE.U32 R24, R18, UR4, R2 ;  /* 0x0000000412187c25 */ /* 0x002fe2000f8e0002 */
[----:B------:R-:W-:Y:S02]  /*13e80*/  SHF.R.S32.HI R5, RZ, 0x1f, R0 ;  /* 0x0000001fff057819 */ /* 0x000fe40000011400 */
[----:B------:R-:W-:Y:S02]  /*13e90*/  SHF.R.S32.HI R0, RZ, 0x1f, R4 ;  /* 0x0000001fff007819 */ /* 0x000fe40000011404 */
[----:B------:R-:W-:Y:S02]  /*13ea0*/  ISETP.GE.AND P3, PT, R48, R53, PT ;  /* 0x000000353000720c */ /* 0x000fe40003f66270 */
[----:B------:R-:W-:Y:S01]  /*13eb0*/  IADD3.X R3, PT, PT, R0, R7, R5, P6, P4 ;  /* 0x0000000700037210 */ /* 0x000fe200037e8405 */
[----:B--2---:R-:W-:Y:S10]  /*13ec0*/  @P5 BRA `(.L_x_205) ;  /* 0x0000000000a45947 */ /* 0x004ff40003800000 */
        /* <DEDUP_REMOVED lines=41> */
.L_x_205:
[----:B------:R-:W-:Y:S05]  /*14160*/  BSYNC.RECONVERGENT B0 ;  /* 0x0000000000007941 */ /* 0x000fea0003800200 */
.L_x_204:
[----:B--2---:R-:W-:Y:S01]  /*14170*/  IMAD R7, R19, UR4, R25 ;  /* 0x0000000413077c24 */ /* 0x004fe2000f8e0219 */
[----:B------:R1:W2:Y:S01]  /*14180*/  LDS.128 R12, [R22+0x2000] ;  /* 0x00200000160c7984 */ /* 0x0002a20000000c00 */
[----:B------:R-:W-:Y:S03]  /*14190*/  BSSY.RECONVERGENT B0, `(.L_x_206) ;  /* 0x0000010000007945 */ /* 0x000fe60003800200 */
[----:B------:R1:W3:Y:S04]  /*141a0*/  LDS.128 R16, [R22] ;  /* 0x0000000016107984 */ /* 0x0002e80000000c00 */
        /* <DEDUP_REMOVED lines=11> */
[----:B---3--:R1:W-:Y:S04]  /*14260*/  STG.E.128 desc[UR14][R2.64], R16 ;  /* 0x0000001002007986 */ /* 0x0083e8000c101d0e */
[----:B--2---:R1:W-:Y:S04]  /*14270*/  STG.E.128 desc[UR14][R2.64+0x40], R12 ;  /* 0x0000400c02007986 */ /* 0x0043e8000c101d0e */
[----:B----4-:R1:W-:Y:S02]  /*14280*/  STG.E.128 desc[UR14][R2.64+0x80], R8 ;  /* 0x0000800802007986 */ /* 0x0103e4000c101d0e */
.L_x_207:
[----:B------:R-:W-:Y:S05]  /*14290*/  BSYNC.RECONVERGENT B0 ;  /* 0x0000000000007941 */ /* 0x000fea0003800200 */
.L_x_206:
[----:B-1-3--:R1:W3:Y:S01]  /*142a0*/  LDS.128 R16, [R22+0x800] ;  /* 0x0008000016107984 */ /* 0x00a2e20000000c00 */
[----:B------:R-:W-:Y:S03]  /*142b0*/  BSSY.RECONVERGENT B0, `(.L_x_208) ;  /* 0x0000013000007945 */ /* 0x000fe60003800200 */
[----:B--2---:R1:W2:Y:S04]  /*142c0*/  LDS.128 R12, [R22+0x2800] ;  /* 0x00280000160c7984 */ /* 0x0042a80000000c00 */
[----:B----4-:R1:W4:Y:S01]  /*142d0*/  LDS.128 R8, [R22+0x4800] ;  /* 0x0048000016087984 */ /* 0x0103220000000c00 */
[----:B------:R-:W-:Y:S05]  /*142e0*/  @P2 BRA `(.L_x_209) ;  /* 0x00000000003c2947 */ /* 0x000fea0003800000 */
[----:B------:R-:W5:Y:S01]  /*142f0*/  LDCU.64 UR6, c[0x0][0x408] ;  /* 0x00008100ff0677ac */ /* 0x000f620008000a00 */
[----:B------:R-:W-:Y:S02]  /*14300*/  IADD3 R0, P2, PT, R20, 0x20, RZ ;  /* 0x0000002014007810 */ /* 0x000fe40007f5e0ff */
[----:B------:R-:W-:Y:S01]  /*14310*/  MOV R3, R7 ;  /* 0x0000000700037202 */ /* 0x000fe20000000f00 */
[----:B------:R-:W1:Y:S02]  /*14320*/  LDCU.64 UR4, c[0x0][0x3f0] ;  /* 0x00007e00ff0477ac */ /* 0x000e640008000a00 */
[----:B------:R-:W-:-:S04]  /*14330*/  IMAD.X R2, RZ, RZ, R21, P2 ;  /* 0x000000ffff027224 */ /* 0x000fc800010e0615 */
[----:B-----5:R-:W-:Y:S02]  /*14340*/  IMAD R23, R2, UR6, RZ ;  /* 0x0000000602177c24 */ /* 0x020fe4000f8e02ff */
[----:B------:R-:W-:-:S04]  /*14350*/  IMAD.MOV.U32 R2, RZ, RZ, R24 ;  /* 0x000000ffff027224 */ /* 0x000fc800078e0018 */
        /* <DEDUP_REMOVED lines=8> */
.L_x_209:
[----:B------:R-:W-:Y:S05]  /*143e0*/  BSYNC.RECONVERGENT B0 ;  /* 0x0000000000007941 */ /* 0x000fea0003800200 */
.L_x_208:
        /* <DEDUP_REMOVED lines=20> */
.L_x_211:
[----:B------:R-:W-:Y:S05]  /*14530*/  BSYNC.RECONVERGENT B0 ;  /* 0x0000000000007941 */ /* 0x000fea0003800200 */
.L_x_210:
[----:B-12---:R1:W2:Y:S04]  /*14540*/  LDS.128 R12, [R22+0x3800] ;  /* 0x00380000160c7984 */ /* 0x0062a80000000c00 */
[----:B----4-:R1:W4:Y:S01]  /*14550*/  LDS.128 R8, [R22+0x5800] ;  /* 0x0058000016087984 */ /* 0x0103220000000c00 */
[----:B------:R-:W-:Y:S05]  /*14560*/  @P0 EXIT ;  /* 0x000000000000094d */ /* 0x000fea0003800000 */
        /* <DEDUP_REMOVED lines=12> */
[----:B------:R-:W-:Y:S04]  /*14630*/  STG.E.128 desc[UR14][R2.64], R28 ;  /* 0x0000001c02007986 */ /* 0x000fe8000c101d0e */
[----:B--2---:R-:W-:Y:S04]  /*14640*/  STG.E.128 desc[UR14][R2.64+0x40], R12 ;  /* 0x0000400c02007986 */ /* 0x004fe8000c101d0e */
[----:B----4-:R-:W-:Y:S01]  /*14650*/  STG.E.128 desc[UR14][R2.64+0x80], R8 ;  /* 0x0000800802007986 */ /* 0x010fe2000c101d0e */
[----:B------:R-:W-:Y:S05]  /*14660*/  EXIT ;  /* 0x000000000000794d */ /* 0x000fea0003800000 */
.L_x_212:
        /* <DEDUP_REMOVED lines=9> */
.L_x_1351:


//--------------------- .text._ZN5flash16flash_fwd_kernelI23Flash_fwd_kernel_traitsILi96ELi128ELi64ELi4ELb0ELb0EN7cutlass6half_tE19Flash_kernel_traitsILi96ELi128ELi64ELi4ES3_EELb0ELb0ELb1ELb0ELb0ELb0ELb0ELb0EEEvNS_16Flash_fwd_paramsE --------------------------
	.section	.text._ZN5flash16flash_fwd_kernelI23Flash_fwd_kernel_traitsILi96ELi128ELi64ELi4ELb0ELb0EN7cutlass6half_tE19Flash_kernel_traitsILi96ELi128ELi64ELi4ES3_EELb0ELb0ELb1ELb0ELb0ELb0ELb0ELb0EEEvNS_16Flash_fwd_paramsE,"ax",@progbits
	.align	128
        .global         _ZN5flash16flash_fwd_kernelI23Flash_fwd_kernel_traitsILi96ELi128ELi64ELi4ELb0ELb0EN7cutlass6half_tE19Flash_kernel_traitsILi96ELi128ELi64ELi4ES3_EELb0ELb0ELb1ELb0ELb0ELb0ELb0ELb0EEEvNS_16Flash_fwd_paramsE
        .type           _ZN5flash16flash_fwd_kernelI23Flash_fwd_kernel_traitsILi96ELi128ELi64ELi4ELb0ELb0EN7cutlass6half_tE19Flash_kernel_traitsILi96ELi128ELi64ELi4ES3_EELb0ELb0ELb1ELb0ELb0ELb0ELb0ELb0EEEvNS_16Flash_fwd_paramsE,@function
        .size           _ZN5flash16flash_fwd_kernelI23Flash_fwd_kernel_traitsILi96ELi128ELi64ELi4ELb0ELb0EN7cutlass6half_tE19Flash_kernel_traitsILi96ELi128ELi64ELi4ES3_EELb0ELb0ELb1ELb0ELb0ELb0ELb0ELb0EEEvNS_16Flash_fwd_paramsE,(.L_x_1352 - _ZN5flash16flash_fwd_kernelI23Flash_fwd_kernel_traitsILi96ELi128ELi64ELi4ELb0ELb0EN7cutlass6half_tE19Flash_kernel_traitsILi96ELi128ELi64ELi4ES3_EELb0ELb0ELb1ELb0ELb0ELb0ELb0ELb0EEEvNS_16Flash_fwd_paramsE)
        .other          _ZN5flash16flash_fwd_kernelI23Flash_fwd_kernel_traitsILi96ELi128ELi64ELi4ELb0ELb0EN7cutlass6half_tE19Flash_kernel_traitsILi96ELi128ELi64ELi4ES3_EELb0ELb0ELb1ELb0ELb0ELb0ELb0ELb0EEEvNS_16Flash_fwd_paramsE,@"STO_CUDA_ENTRY STV_DEFAULT"
_ZN5flash16flash_fwd_kernelI23Flash_fwd_kernel_traitsILi96ELi128ELi64ELi4ELb0ELb0EN7cutlass6half_tE19Flash_kernel_traitsILi96ELi128ELi64ELi4ES3_EELb0ELb0ELb1ELb0ELb0ELb0ELb0ELb0EEEvNS_16Flash_fwd_paramsE:
.text._ZN5flash16flash_fwd_kernelI23Flash_fwd_kernel_traitsILi96ELi128ELi64ELi4ELb0ELb0EN7cutlass6half_tE19Flash_kernel_traitsILi96ELi128ELi64ELi4ES3_EELb0ELb0ELb1ELb0ELb0ELb0ELb0ELb0EEEvNS_16Flash_fwd_paramsE:
[----:B------:R-:W1:Y:S01]  /*0000*/  LDC R1, c[0x0][0x37c] ;  /* 0x0000df00ff017b82 */ /* 0x000e620000000800 */
[----:B------:R-:W2:Y:S07]  /*0010*/  LDCU.64 UR10, c[0x0][0x460] ;  /* 0x00008c00ff0a77ac */ /* 0x000eae0008000a00 */
[----:B------:R-:W3:Y:S01]  /*0020*/  S2UR UR20, SR_CTAID.Y ;  /* 0x00000000001479c3 */ /* 0x000ee20000002600 */
[----:B-1----:R-:W-:Y:S01]  /*0030*/  VIADD R1, R1, 0xffffffa8 ;  /* 0xffffffa801017836 */ /* 0x002fe20000000000 */
[----:B------:R-:W1:Y:S01]  /*0040*/  LDCU.64 UR8, c[0x0][0x470] ;  /* 0x00008e00ff0877ac */ /* 0x000e620008000a00 */
[----:B------:R-:W3:Y:S01]  /*0050*/  LDCU.64 UR14, c[0x0][0x460] ;  /* 0x00008c00ff0e77ac */ /* 0x000ee20008000a00 */
[----:B------:R-:W4:Y:S01]  /*0060*/  LDCU.U8 UR12, c[0x0][0x532] ;  /* 0x0000a640ff0c77ac */ /* 0x000f220008000000 */
[----:B------:R-:W4:Y:S01]  /*0070*/  LDCU.64 UR6, c[0x0][0x468] ;  /* 0x00008d00ff0677ac */ /* 0x000f220008000a00 */
[----:B--2---:R-:W-:Y:S01]  /*0080*/  ISETP.NE.U32.AND P4, PT, RZ, UR10, PT ;  /* 0x0000000aff007c0c */ /* 0x004fe2000bf85070 */
[----:B------:R-:W-:-:S02]  /*0090*/  UISETP.NE.U32.AND UP4, UPT, UR10, URZ, UPT ;  /* 0x000000ff0a00728c */ /* 0x000fc4000bf85070 */
[----:B-1----:R-:W-:Y:S01]  /*00a0*/  UISETP.NE.U32.AND UP3, UPT, UR8, URZ, UPT ;  /* 0x000000ff0800728c */ /* 0x002fe2000bf65070 */
[----:B------:R-:W-:Y:S01]  /*00b0*/  ISETP.NE.AND.EX P4, PT, RZ, UR11, PT, P4 ;  /* 0x0000000bff007c0c */ /* 0x000fe2000bf85340 */
[----:B------:R-:W1:Y:S01]  /*00c0*/  LDCU.64 UR4, c[0x0][0x478] ;  /* 0x00008f00ff0477ac */ /* 0x000e620008000a00 */
[----:B------:R-:W-:Y:S01]  /*00d0*/  UISETP.NE.AND.EX UP4, UPT, UR11, URZ, UPT, UP4 ;  /* 0x000000ff0b00728c */ /* 0x000fe2000bf85340 */
[----:B------:R-:W2:Y:S01]  /*00e0*/  LDCU.64 UR28, c[0x0][0x358] ;  /* 0x00006b00ff1c77ac */ /* 0x000ea20008000a00 */
[----:B------:R-:W-:-:S04]  /*00f0*/  UISETP.NE.AND.EX UP3, UPT, UR9, URZ, UPT, UP3 ;  /* 0x000000ff0900728c */ /* 0x000fc8000bf65330 */
[----:B------:R-:W-:Y:S01]  /*0100*/  PLOP3.LUT P2, PT, PT, PT, UP4, 0x80, 0x8 ;  /* 0x000000000008781c */ /* 0x000fe20003f4f048 */
[----:B---3--:R-:W-:Y:S02]  /*0110*/  UIMAD.WIDE.U32 UR14, UR20, 0x4, UR14 ;  /* 0x00000004140e78a5 */ /* 0x008fe4000f8e000e */
[----:B------:R-:W-:Y:S02]  /*0120*/  USHF.L.U32 UR11, UR20, 0x2, URZ ;  /* 0x00000002140b7899 */ /* 0x000fe400080006ff */
[----:B----4-:R-:W-:Y:S02]  /*0130*/  UISETP.NE.AND UP5, UPT, UR12, URZ, UPT ;  /* 0x000000ff0c00728c */ /* 0x010fe4000bfa5270 */
[----:B------:R-:W-:Y:S01]  /*0140*/  UISETP.EQ.U32.AND UP2, UPT, UR6, URZ, UPT ;  /* 0x000000ff0600728c */ /* 0x000fe2000bf42070 */
[----:B------:R-:W-:Y:S01]  /*0150*/  IMAD.U32 R2, RZ, RZ, UR14 ;  /* 0x0000000eff027e24 */ /* 0x000fe2000f8e00ff */
[----:B------:R-:W-:Y:S01]  /*0160*/  USHF.R.U32.HI UR10, URZ, 0x1e, UR20 ;  /* 0x0000001eff0a7899 */ /* 0x000fe20008011614 */
[----:B------:R-:W-:Y:S01]  /*0170*/  IMAD.U32 R3, RZ, RZ, UR15 ;  /* 0x0000000fff037e24 */ /* 0x000fe2000f8e00ff */
[----:B------:R-:W-:Y:S01]  /*0180*/  @UP3 UIADD3 UR12, UP1, UPT, UR11, UR8, URZ ;  /* 0x000000080b0c3290 */ /* 0x000fe2000ff3e0ff */
[----:B------:R-:W-:Y:S01]  /*0190*/  PLOP3.LUT P1, PT, PT, PT, UP3, 0x80, 0x8 ;  /* 0x000000000008781c */ /* 0x000fe20003f2f038 */
[----:B------:R-:W-:-:S02]  /*01a0*/  UISETP.EQ.OR.EX UP2, UPT, UR7, URZ, !UP5, UP2 ;  /* 0x000000ff0700728c */ /* 0x000fc4000ef42720 */
[----:B-1----:R-:W-:Y:S01]  /*01b0*/  UISETP.NE.U32.AND UP0, UPT, UR4, URZ, UPT ;  /* 0x000000ff0400728c */ /* 0x002fe2000bf05070 */
[----:B--2---:R-:W2:Y:S01]  /*01c0*/  @P4 LDG.E R8, desc[UR28][R2.64] ;  /* 0x0000001c02084981 */ /* 0x004ea2000c1e1900 */
[----:B------:R-:W-:Y:S02]  /*01d0*/  @UP3 UIADD3.X UR13, UPT, UPT, UR10, UR9, URZ, UP1, !UPT ;  /* 0x000000090a0d3290 */ /* 0x000fe40008ffe4ff */
[----:B------:R-:W-:Y:S01]  /*01e0*/  UIADD3 UR8, UP1, UPT, UR11, UR6, URZ ;  /* 0x000000060b087290 */ /* 0x000fe2000ff3e0ff */
[----:B------:R1:W3:Y:S01]  /*01f0*/  @P2 LDG.E R7, desc[UR28][R2.64+0x4] ;  /* 0x0000041c02072981 */ /* 0x0002e2000c1e1900 */
[----:B------:R-:W-:Y:S01]  /*0200*/  UISETP.NE.AND.EX UP0, UPT, UR5, URZ, UPT, UP0 ;  /* 0x000000ff0500728c */ /* 0x000fe2000bf05300 */
[----:B------:R-:W-:Y:S01]  /*0210*/  PLOP3.LUT P3, PT, PT, PT, UP2, 0x80, 0x8 ;  /* 0x000000000008781c */ /* 0x000fe20003f6f028 */
[----:B------:R-:W-:-:S04]  /*0220*/  UIADD3.X UR9, UPT, UPT, UR10, UR7, URZ, UP1, !UPT ;  /* 0x000000070a097290 */ /* 0x000fc80008ffe4ff */
[----:B------:R-:W-:-:S05]  /*0230*/  PLOP3.LUT P0, PT, PT, PT, UP0, 0x80, 0x8 ;  /* 0x000000000008781c */ /* 0x000fca0003f0f008 */
[----:B------:R-:W-:Y:S01]  /*0240*/  @UP0 UIADD3 UR4, UP1, UPT, UR11, UR4, URZ ;  /* 0x000000040b040290 */ /* 0x000fe2000ff3e0ff */
[----:B-1----:R-:W-:Y:S02]  /*0250*/  IMAD.U32 R2, RZ, RZ, UR12 ;  /* 0x0000000cff027e24 */ /* 0x002fe4000f8e00ff */
[----:B------:R-:W-:-:S05]  /*0260*/  IMAD.U32 R3, RZ, RZ, UR13 ;  /* 0x0000000dff037e24 */ /* 0x000fca000f8e00ff */
[----:B------:R1:W4:Y:S01]  /*0270*/  @P1 LDG.E R0, desc[UR28][R2.64] ;  /* 0x0000001c02001981 */ /* 0x000322000c1e1900 */
[----:B------:R-:W-:Y:S01]  /*0280*/  @UP0 UIADD3.X UR5, UPT, UPT, UR10, UR5, URZ, UP1, !UPT ;  /* 0x000000050a050290 */ /* 0x000fe20008ffe4ff */
[----:B------:R-:W-:-:S05]  /*0290*/  IMAD.U32 R4, RZ, RZ, UR4 ;  /* 0x00000004ff047e24 */ /* 0x000fca000f8e00ff */
[----:B------:R-:W-:-:S05]  /*02a0*/  IMAD.U32 R5, RZ, RZ, UR5 ;  /* 0x00000005ff057e24 */ /* 0x000fca000f8e00ff */
[----:B------:R2:W5:Y:S01]  /*02b0*/  @P0 LDG.E R4, desc[UR28][R4.64] ;  /* 0x0000001c04040981 */ /* 0x000562000c1e1900 */
[----:B-1----:R-:W-:Y:S02]  /*02c0*/  IMAD.U32 R2, RZ, RZ, UR8 ;  /* 0x00000008ff027e24 */ /* 0x002fe4000f8e00ff */
[----:B------:R-:W-:Y:S01]  /*02d0*/  IMAD.U32 R3, RZ, RZ, UR9 ;  /* 0x00000009ff037e24 */ /* 0x000fe2000f8e00ff */
[----:B------:R-:W1:Y:S01]  /*02e0*/  S2UR UR24, SR_CTAID.X ;  /* 0x00000000001879c3 */ /* 0x000e620000002500 */
[----:B------:R-:W3:Y:S03]  /*02f0*/  @!UP4 LDCU UR26, c[0x0][0x434] ;  /* 0x00008680ff1ac7ac */ /* 0x000ee60008000800 */
[----:B------:R-:W4:Y:S01]  /*0300*/  @!P3 LDG.E R6, desc[UR28][R2.64] ;  /* 0x0000001c0206b981 */ /* 0x000f22000c1e1900 */
[----:B------:R-:W-:Y:S01]  /*0310*/  UMOV UR19, 0xffffffff ;  /* 0xffffffff00137882 */ /* 0x000fe20000000000 */
[----:B------:R-:W-:Y:S01]  /*0320*/  UISETP.NE.U32.AND UP1, UPT, UR6, URZ, UPT ;  /* 0x000000ff0600728c */ /* 0x000fe2000bf25070 */
[----:B------:R-:W-:Y:S01]  /*0330*/  UMOV UR13, 0xffffffff ;  /* 0xffffffff000d7882 */ /* 0x000fe20000000000 */
[----:B------:R-:W-:-:S02]  /*0340*/  UMOV UR12, URZ ;  /* 0x000000ff000c7c82 */ /* 0x000fc40008000000 */
[----:B------:R-:W-:Y:S01]  /*0350*/  UISETP.NE.AND.EX UP1, UPT, UR7, URZ, UPT, UP1 ;  /* 0x000000ff0700728c */ /* 0x000fe2000bf25310 */
[----:B------:R-:W2:Y:S01]  /*0360*/  @!UP0 LDCU UR8, c[0x0][0x43c] ;  /* 0x00008780ff0887ac */ /* 0x000ea20008000800 */
[----:B-1----:R-:W-:-:S09]  /*0370*/  USHF.L.U32 UR24, UR24, 0x7, URZ ;  /* 0x0000000718187899 */ /* 0x002fd200080006ff */
[----:B------:R-:W1:Y:S01]  /*0380*/  @!UP1 LDCU UR6, c[0x0][0x438] ;  /* 0x00008700ff0697ac */ /* 0x000e620008000800 */
[----:B--2---:R-:W-:Y:S02]  /*0390*/  @P4 R2UR UR19, R8 ;  /* 0x00000000081342ca */ /* 0x004fe400000e0000 */
[----:B---3--:R-:W-:-:S13]  /*03a0*/  @P2 R2UR UR4, R7 ;  /* 0x00000000070422ca */ /* 0x008fda00000e0000 */
[----:B------:R-:W-:Y:S01]  /*03b0*/  @UP4 UIADD3 UR26, UPT, UPT, UR4, -UR19, URZ ;  /* 0x80000013041a4290 */ /* 0x000fe2000fffe0ff */
[----:B------:R-:W2:Y:S03]  /*03c0*/  @!UP0 LDCU.64 UR4, c[0x0][0x488] ;  /* 0x00009100ff0487ac */ /* 0x000ea60008000a00 */
[----:B------:R-:W-:Y:S01]  /*03d0*/  UISETP.GT.AND UP2, UPT, UR26, UR24, UPT ;  /* 0x000000181a00728c */ /* 0x000fe2000bf44270 */
[----:B----4-:R-:W-:-:S05]  /*03e0*/  @P1 R2UR UR12, R0 ;  /* 0x00000000000c12ca */ /* 0x010fca00000e0000 */
[----:B------:R-:W-:Y:S02]  /*03f0*/  PLOP3.LUT P1, PT, PT, PT, UP2, 0x80, 0x8 ;  /* 0x000000000008781c */ /* 0x000fe40003f2f028 */
[----:B------:R-:W-:Y:S01]  /*0400*/  @!P3 R2UR UR13, R6 ;  /* 0x00000000060db2ca */ /* 0x000fe200000e0000 */
[----:B-12---:R-:W-:-:S14]  /*0410*/  BRA.U !UP1, `(.L_x_213) ;  /* 0x0000000109187547 */ /* 0x006fdc000b800000 */
[----:B------:R-:W-:-:S13]  /*0420*/  PLOP3.LUT P2, PT, PT, PT, UP5, 0x80, 0x8 ;  /* 0x000000000008781c */ /* 0x000fda0003f4f058 */
[----:B------:R-:W2:Y:S04]  /*0430*/  @P2 LDG.E R0, desc[UR28][R2.64+0x4] ;  /* 0x0000041c02002981 */ /* 0x000ea8000c1e1900 */
[----:B------:R-:W3:Y:S01]  /*0440*/  @!P2 LDG.E R2, desc[UR28][R2.64] ;  /* 0x0000001c0202a981 */ /* 0x000ee2000c1e1900 */
[----:B--2---:R-:W-:-:S13]  /*0450*/  @P2 R2UR UR6, R0 ;  /* 0x00000000000622ca */ /* 0x004fda00000e0000 */
[----:B------:R-:W-:-:S07]  /*0460*/  @UP5 UIADD3 UR6, UPT, UPT, UR6, -UR13, URZ ;  /* 0x8000000d06065290 */ /* 0x000fce000fffe0ff */
[----:B---3--:R-:W-:Y:S02]  /*0470*/  @!P2 R2UR UR6, R2 ;  /* 0x000000000206a2ca */ /* 0x008fe400000e0000 */
.L_x_213:
[----:B-----5:R-:W-:Y:S01]  /*0480*/  @P0 R2UR UR25, R4 ;  /* 0x00000000041902ca */ /* 0x020fe200000e0000 */
[----:B------:R-:W-:Y:S01]  /*0490*/  @!UP0 UISETP.NE.U32.AND UP1, UPT, UR4, URZ, UPT ;  /* 0x000000ff0400828c */ /* 0x000fe2000bf25070 */
[----:B------:R-:W-:-:S13]  /*04a0*/  @!P1 EXIT ;  /* 0x000000000000994d */ /* 0x000fda0003800000 */
[----:B------:R-:W1:Y:S01]  /*04b0*/  LDCU UR22, c[0x0][0x504] ;  /* 0x0000a080ff1677ac */ /* 0x000e620008000800 */
[----:B------:R-:W2:Y:S01]  /*04c0*/  S2R R221, SR_TID.X ;  /* 0x0000000000dd7919 */ /* 0x000ea20000002100 */
[----:B------:R-:W3:Y:S01]  /*04d0*/  S2UR UR27, SR_CTAID.Z ;  /* 0x00000000001b79c3 */ /* 0x000ee20000002700 */
[----:B------:R-:W-:Y:S01]  /*04e0*/  @!UP0 UISETP.NE.AND.EX UP1, UPT, UR5, URZ, UPT, UP1 ;  /* 0x000000ff0500828c */ /* 0x000fe2000bf25310 */
[----:B------:R-:W4:Y:S03]  /*04f0*/  LDCU UR23, c[0x0][0x508] ;  /* 0x0000a100ff1777ac */ /* 0x000f260008000800 */
[----:B------:R-:W-:Y:S02]  /*0500*/  @!UP0 USEL UR8, UR8, URZ, UP1 ;  /* 0x000000ff08088287 */ /* 0x000fe40008800000 */
[----:B------:R-:W-:Y:S02]  /*0510*/  @UP0 UIADD3 UR25, UPT, UPT, UR25, -UR12, URZ ;  /* 0x8000000c19190290 */ /* 0x000fe4000fffe0ff */
[----:B------:R-:W-:-:S04]  /*0520*/  @!UP0 UIADD3 UR25, UPT, UPT, UR8, UR6, -UR12 ;  /* 0x0000000608198290 */ /* 0x000fc8000fffe80c */
[----:B------:R-:W-:Y:S02]  /*0530*/  UIADD3 UR7, UPT, UPT, UR25, 0x3f, URZ ;  /* 0x0000003f19077890 */ /* 0x000fe4000fffe0ff */
[----:B-1----:R-:W-:Y:S02]  /*0540*/  UIADD3 UR22, UPT, UPT, UR26, UR22, URZ ;  /* 0x000000161a167290 */ /* 0x002fe4000fffe0ff */
[----:B------:R-:W-:Y:S02]  /*0550*/  UIADD3 UR5, UPT, UPT, UR7, UR24, -UR26 ;  /* 0x0000001807057290 */ /* 0x000fe4000fffe81a */
[----:B------:R-:W-:Y:S02]  /*0560*/  UIADD3 UR6, UPT, UPT, -UR22, UR24, UR25 ;  /* 0x0000001816067290 */ /* 0x000fe4000fffe119 */
[----:B----4-:R-:W-:Y:S02]  /*0570*/  UIADD3 UR5, UPT, UPT, UR5, 0x80, UR23 ;  /* 0x0000008005057890 */ /* 0x010fe4000fffe017 */
[----:B------:R-:W-:-:S02]  /*0580*/  USHF.R.S32.HI UR4, URZ, 0x1f, UR7 ;  /* 0x0000001fff047899 */ /* 0x000fc40008011407 */
[----:B------:R-:W-:Y:S02]  /*0590*/  USHF.R.S32.HI UR18, URZ, 0x1f, UR6 ;  /* 0x0000001fff127899 */ /* 0x000fe40008011406 */
[----:B------:R-:W-:Y:S02]  /*05a0*/  USHF.R.S32.HI UR21, URZ, 0x1f, UR5 ;  /* 0x0000001fff157899 */ /* 0x000fe40008011405 */
[----:B------:R-:W-:Y:S02]  /*05b0*/  ULEA.HI UR4, UR4, UR7, URZ, 0x6 ;  /* 0x0000000704047291 */ /* 0x000fe4000f8f30ff */
[----:B------:R-:W-:Y:S02]  /*05c0*/  ULEA.HI UR18, UR18, UR6, URZ, 0x6 ;  /* 0x0000000612127291 */ /* 0x000fe4000f8f30ff */
[----:B------:R-:W-:Y:S02]  /*05d0*/  ULEA.HI UR21, UR21, UR5, URZ, 0x6 ;  /* 0x0000000515157291 */ /* 0x000fe4000f8f30ff */
[----:B------:R-:W-:-:S02]  /*05e0*/  USHF.R.S32.HI UR4, URZ, 0x6, UR4 ;  /* 0x00000006ff047899 */ /* 0x000fc40008011404 */
[----:B------:R-:W-:Y:S02]  /*05f0*/  USHF.R.S32.HI UR18, URZ, 0x6, UR18 ;  /* 0x00000006ff127899 */ /* 0x000fe40008011412 */
[----:B------:R-:W-:Y:S02]  /*0600*/  USHF.R.S32.HI UR21, URZ, 0x6, UR21 ;  /* 0x00000006ff157899 */ /* 0x000fe40008011415 */
[----:B------:R-:W-:Y:S02]  /*0610*/  UISETP.LT.AND UP1, UPT, URZ, UR18, UPT ;  /* 0x00000012ff00728c */ /* 0x000fe4000bf21270 */
[----:B------:R-:W-:Y:S02]  /*0620*/  UISETP.LT.AND UP0, UPT, UR4, UR21, UPT ;  /* 0x000000150400728c */ /* 0x000fe4000bf01270 */
[----:B------:R-:W-:Y:S02]  /*0630*/  USEL UR18, URZ, UR18, !UP1 ;  /* 0x00000012ff127287 */ /* 0x000fe4000c800000 */
[----:B------:R-:W-:-:S04]  /*0640*/  USEL UR21, UR4, UR21, UP0 ;  /* 0x0000001504157287 */ /* 0x000fc80008000000 */
[----:B------:R-:W-:-:S09]  /*0650*/  UISETP.GT.AND UP0, UPT, UR21, UR18, UPT ;  /* 0x000000121500728c */ /* 0x000fd2000bf04270 */
[----:B--23--:R-:W-:Y:S05]  /*0660*/  BRA.U UP0, `(.L_x_214) ;  /* 0x0000000d00147547 */ /* 0x00cfea000b800000 */
[----:B------:R-:W1:Y:S01]  /*0670*/  LDCU.U8 UR4, c[0x0][0x549] ;  /* 0x0000a920ff0477ac */ /* 0x000e620008000000 */
[----:B------:R-:W2:Y:S01]  /*0680*/  S2R R6, SR_CTAID.X ;  /* 0x0000000000067919 */ /* 0x000ea20000002500 */
[----:B------:R-:W-:Y:S01]  /*0690*/  UISETP.NE.AND UP0, UPT, UR19, -0x1, UPT ;  /* 0xffffffff1300788c */ /* 0x000fe2000bf05270 */
[----:B------:R-:W3:Y:S10]  /*06a0*/  LDCU.U8 UR10, c[0x0][0x548] ;  /* 0x0000a900ff0a77ac */ /* 0x000ef40008000000 */
[----:B------:R-:W4:Y:S01]  /*06b0*/  @!UP0 LDCU.64 UR8, c[0x0][0x400] ;  /* 0x00008000ff0887ac */ /* 0x000f220008000a00 */
[----:B-1----:R-:W-:Y:S01]  /*06c0*/  UISETP.NE.AND UP1, UPT, UR4, URZ, UPT ;  /* 0x000000ff0400728c */ /* 0x002fe2000bf25270 */
[----:B------:R-:W1:Y:S10]  /*06d0*/  @UP0 LDCU.64 UR6, c[0x0][0x408] ;  /* 0x00008100ff0607ac */ /* 0x000e740008000a00 */
[----:B------:R-:W5:Y:S01]  /*06e0*/  @UP1 LDCU.64 UR4, c[0x0][0x430] ;  /* 0x00008600ff0417ac */ /* 0x000f620008000a00 */
[----:B----4-:R-:W-:Y:S01]  /*06f0*/  @!UP0 UIMAD.WIDE.U32 UR12, UR20, UR8, URZ ;  /* 0x00000008140c82a5 */ /* 0x010fe2000f8e00ff */
[----:B------:R-:W-:-:S03]  /*0700*/  @UP1 UMOV UR11, 0x1 ;  /* 0x00000001000b1882 */ /* 0x000fc60000000000 */
[----:B------:R-:W-:Y:S02]  /*0710*/  @!UP0 UIMAD UR9, UR20, UR9, UR13 ;  /* 0x00000009140982a4 */ /* 0x000fe4000f8e020d */
[----:B-1----:R-:W-:Y:S01]  /*0720*/  @UP0 UIMAD.WIDE.U32 UR14, UR19, UR6, URZ ;  /* 0x00000006130e02a5 */ /* 0x002fe2000f8e00ff */
[----:B------:R-:W1:Y:S03]  /*0730*/  @UP1 LDCU UR6, c[0x0][0x430] ;  /* 0x00008600ff0617ac */ /* 0x000e660008000800 */
[----:B------:R-:W-:Y:S02]  /*0740*/  @UP0 UIMAD UR9, UR19, UR7, UR15 ;  /* 0x00000007130902a4 */ /* 0x000fe4000f8e020f */
[----:B-----5:R-:W-:Y:S01]  /*0750*/  @UP1 UIMAD UR8, UR4, UR5, URZ ;  /* 0x00000005040812a4 */ /* 0x020fe2000f8e02ff */
[----:B------:R-:W-:Y:S01]  /*0760*/  @UP0 UMOV UR12, UR14 ;  /* 0x0000000e000c0c82 */ /* 0x000fe20008000000 */
[----:B--23--:R-:W-:Y:S10]  /*0770*/  BRA.U UP1, `(.L_x_215) ;  /* 0x0000000101287547 */ /* 0x00cff4000b800000 */
[----:B------:R-:W-:Y:S01]  /*0780*/  UISETP.NE.AND UP0, UPT, UR10, URZ, UPT ;  /* 0x000000ff0a00728c */ /* 0x000fe2000bf05270 */
[----:B------:R-:W2:Y:S10]  /*0790*/  LDCU UR5, c[0x0][0x3e0] ;  /* 0x00007c00ff0577ac */ /* 0x000eb40008000800 */
[----:B------:R-:W2:Y:S01]  /*07a0*/  @UP0 LDCU UR11, c[0x0][0x454] ;  /* 0x00008a80ff0b07ac */ /* 0x000ea20008000800 */
[----:B------:R-:W3:Y:S01]  /*07b0*/  @!UP0 LDCU UR4, c[0x0][0x434] ;  /* 0x00008680ff0487ac */ /* 0x000ee20008000800 */
[----:B------:R-:W4:Y:S01]  /*07c0*/  @UP0 LDCU UR8, c[0x0][0x454] ;  /* 0x00008a80ff0807ac */ /* 0x000f220008000800 */
[----:B-1----:R-:W-:Y:S01]  /*07d0*/  @UP0 UMOV UR6, 0x1 ;  /* 0x0000000100060882 */ /* 0x002fe20000000000 */
[----:B----4-:R-:W4:Y:S01]  /*07e0*/  @!UP0 LDCU UR8, c[0x0][0x434] ;  /* 0x00008680ff0887ac */ /* 0x010f220008000800 */
[----:B------:R-:W-:Y:S01]  /*07f0*/  @!UP0 UMOV UR6, 0x1 ;  /* 0x0000000100068882 */ /* 0x000fe20000000000 */
[----:B--2---:R-:W-:-:S02]  /*0800*/  @UP0 UIMAD UR11, UR11, UR5, URZ ;  /* 0x000000050b0b02a4 */ /* 0x004fc4000f8e02ff */
[----:B---3--:R-:W-:-:S12]  /*0810*/  @!UP0 UIMAD UR11, UR4, UR5, URZ ;  /* 0x00000005040b82a4 */ /* 0x008fd8000f8e02ff */
.L_x_215:
[----:B------:R-:W2:Y:S01]  /*0820*/  LDCU UR7, c[0x0][0x434] ;  /* 0x00008680ff0777ac */ /* 0x000ea20008000800 */
[----:B------:R-:W-:Y:S01]  /*0830*/  SHF.R.U32.HI R10, RZ, 0x2, R221 ;  /* 0x00000002ff0a7819 */ /* 0x000fe200000116dd */
[----:B------:R-:W-:Y:S01]  /*0840*/  IMAD.SHL.U32 R221, R221, 0x8, RZ ;  /* 0x00000008dddd7824 */ /* 0x000fe200078e00ff */
[----:B------:R-:W-:Y:S01]  /*0850*/  BSSY.RECONVERGENT B0, `(.L_x_216) ;  /* 0x0000034000007945 */ /* 0x000fe20003800200 */
[----:B------:R-:W3:Y:S01]  /*0860*/  LDCU.64 UR4, c[0x0][0x410] ;  /* 0x00008200ff0477ac */ /* 0x000ee20008000a00 */
[----:B------:R-:W-:Y:S01]  /*0870*/  IMAD.MOV.U32 R11, RZ, RZ, RZ ;  /* 0x000000ffff0b7224 */ /* 0x000fe200078e00ff */
[C---:B------:R-:W-:Y:S01]  /*0880*/  IADD3 R16, PT, PT, R10.reuse, 0x20, RZ ;  /* 0x000000200a107810 */ /* 0x040fe20007ffe0ff */
[C---:B------:R-:W-:Y:S01]  /*0890*/  VIADD R17, R10.reuse, 0x40 ;  /* 0x000000400a117836 */ /* 0x040fe20000000000 */
[----:B------:R-:W-:Y:S01]  /*08a0*/  UISETP.NE.AND UP1, UPT, UR10, URZ, !UP1 ;  /* 0x000000ff0a00728c */ /* 0x000fe2000cf25270 */
[----:B------:R-:W-:Y:S01]  /*08b0*/  LOP3.LUT R221, R221, 0x18, RZ, 0xc0, !PT ;  /* 0x00000018dddd7812 */ /* 0x000fe200078ec0ff */
[----:B------:R-:W-:Y:S01]  /*08c0*/  UIADD3 UR26, UPT, UPT, -UR24, UR26, URZ ;  /* 0x0000001a181a7290 */ /* 0x000fe2000fffe1ff */
[----:B------:R-:W-:Y:S01]  /*08d0*/  VIADD R18, R10, 0x60 ;  /* 0x000000600a127836 */ /* 0x000fe20000000000 */
[----:B------:R-:W-:Y:S01]  /*08e0*/  UISETP.NE.AND UP0, UPT, UR19, -0x1, UPT ;  /* 0xffffffff1300788c */ /* 0x000fe2000bf05270 */
[----:B------:R-:W-:Y:S01]  /*08f0*/  IADD3 R2, P0, PT, R221, UR12, RZ ;  /* 0x0000000cdd027c10 */ /* 0x000fe2000ff1e0ff */
[----:B----4-:R-:W-:Y:S01]  /*0900*/  UIMAD UR8, UR27, UR8, URZ ;  /* 0x000000081b0872a4 */ /* 0x010fe2000f8e02ff */
[----:B------:R-:W-:Y:S01]  /*0910*/  IMAD.WIDE.U32 R6, R6, 0x80, R10 ;  /* 0x0000008006067825 */ /* 0x000fe200078e000a */
[----:B------:R-:W-:Y:S01]  /*0920*/  ISETP.GE.AND P3, PT, R10, UR26, PT ;  /* 0x0000001a0a007c0c */ /* 0x000fe2000bf66270 */
[----:B-1----:R-:W-:Y:S01]  /*0930*/  UIMAD UR24, UR24, UR6, URZ ;  /* 0x00000006181872a4 */ /* 0x002fe2000f8e02ff */
[----:B------:R-:W-:Y:S01]  /*0940*/  IADD3.X R3, PT, PT, RZ, UR9, RZ, P0, !PT ;  /* 0x00000009ff037c10 */ /* 0x000fe200087fe4ff */
[----:B--2---:R-:W-:Y:S01]  /*0950*/  UIMAD UR7, UR20, UR7, URZ ;  /* 0x00000007140772a4 */ /* 0x004fe2000f8e02ff */
[----:B------:R-:W-:Y:S01]  /*0960*/  ISETP.GE.AND P2, PT, R16, UR26, PT ;  /* 0x0000001a10007c0c */ /* 0x000fe2000bf46270 */
[----:B------:R-:W-:Y:S01]  /*0970*/  @!UP1 UIMAD UR8, UR20, UR11, UR8 ;  /* 0x0000000b140892a4 */ /* 0x000fe2000f8e0208 */
[----:B---3--:R-:W-:Y:S01]  /*0980*/  IMAD.U32 R12, RZ, RZ, UR4 ;  /* 0x00000004ff0c7e24 */ /* 0x008fe2000f8e00ff */
[----:B------:R-:W-:Y:S01]  /*0990*/  USEL UR7, UR7, UR19, !UP0 ;  /* 0x0000001307077287 */ /* 0x000fe2000c000000 */
[----:B------:R-:W-:Y:S01]  /*09a0*/  IMAD.U32 R8, RZ, RZ, UR5 ;  /* 0x00000005ff087e24 */ /* 0x000fe2000f8e00ff */
[----:B------:R-:W-:Y:S01]  /*09b0*/  USHF.R.S32.HI UR10, URZ, 0x1f, UR24 ;  /* 0x0000001fff0a7899 */ /* 0x000fe20008011418 */
[----:B------:R-:W-:Y:S01]  /*09c0*/  IMAD.WIDE.U32 R12, R12, UR27, R2 ;  /* 0x0000001b0c0c7c25 */ /* 0x000fe2000f8e0002 */
[----:B------:R-:W-:Y:S01]  /*09d0*/  USHF.R.S32.HI UR4, URZ, 0x1f, UR7 ;  /* 0x0000001fff047899 */ /* 0x000fe20008011407 */
[----:B------:R-:W-:Y:S01]  /*09e0*/  ISETP.GE.AND P1, PT, R17, UR26, PT ;  /* 0x0000001a11007c0c */ /* 0x000fe2000bf26270 */
[----:B------:R-:W-:Y:S01]  /*09f0*/  USEL UR7, UR7, URZ, UP1 ;  /* 0x000000ff07077287 */ /* 0x000fe20008800000 */
[----:B------:R-:W-:Y:S01]  /*0a00*/  IMAD R9, R8, UR27, R13 ;  /* 0x0000001b08097c24 */ /* 0x000fe2000f8e020d */
[----:B------:R-:W-:Y:S01]  /*0a10*/  USEL UR4, UR4, URZ, UP1 ;  /* 0x000000ff04047287 */ /* 0x000fe20008800000 */
[----:B------:R-:W-:Y:S01]  /*0a20*/  ISETP.GE.AND P0, PT, R18, UR26, PT ;  /* 0x0000001a12007c0c */ /* 0x000fe2000bf06270 */
[----:B------:R-:W-:Y:S01]  /*0a30*/  USHF.R.S32.HI UR5, URZ, 0x1f, UR8 ;  /* 0x0000001fff057899 */ /* 0x000fe20008011408 */
[C---:B------:R-:W-:Y:S01]  /*0a40*/  LOP3.LUT R15, R221.reuse, 0x20, RZ, 0xfc, !PT ;  /* 0x00000020dd0f7812 */ /* 0x040fe200078efcff */
[----:B------:R-:W-:Y:S01]  /*0a50*/  UIADD3 UR7, UP1, UP0, UR24, UR7, UR8 ;  /* 0x0000000718077290 */ /* 0x000fe2000f83e008 */
[----:B------:R-:W-:-:S03]  /*0a60*/  LOP3.LUT R14, R221, 0x40, RZ, 0xfc, !PT ;  /* 0x00000040dd0e7812 */ /* 0x000fc600078efcff */
[----:B------:R-:W-:Y:S01]  /*0a70*/  UIADD3.X UR10, UPT, UPT, UR10, UR4, UR5, UP1, UP0 ;  /* 0x000000040a0a7290 */ /* 0x000fe20008fe0405 */
[----:B------:R-:W-:Y:S11]  /*0a80*/  @P3 BRA `(.L_x_217) ;  /* 0x0000000000403947 */ /* 0x000ff60003800000 */
        /* <DEDUP_REMOVED lines=16> */
.L_x_217:
[----:B------:R-:W-:Y:S05]  /*0b90*/  BSYNC.RECONVERGENT B0 ;  /* 0x0000000000007941 */ /* 0x000fea0003800200 */
.L_x_216:
[----:B------:R-:W-:Y:S01]  /*0ba0*/  BSSY.RECONVERGENT B0, `(.L_x_218) ;  /* 0x0000016000007945 */ /* 0x000fe20003800200 */
[----:B------:R-:W-:-:S03]  /*0bb0*/  ISETP.NE.AND P3, PT, R221, RZ, PT ;  /* 0x000000ffdd00720c */ /* 0x000fc60003f65270 */
[----:B------:R-:W-:Y:S10]  /*0bc0*/  @P2 BRA `(.L_x_219) ;  /* 0x00000000004c2947 */ /* 0x000ff40003800000 */
[----:B------:R-:W2:Y:S01]  /*0bd0*/  LDCU.64 UR8, c[0x0][0x408] ;  /* 0x00008100ff0877ac */ /* 0x000ea20008000a00 */
[----:B------:R-:W-:Y:S01]  /*0be0*/  IADD3 R0, P2, PT, R6, 0x20, RZ ;  /* 0x0000002006007810 */ /* 0x000fe20007f5e0ff */
[----:B------:R-:W-:Y:S01]  /*0bf0*/  IMAD.MOV.U32 R4, RZ, RZ, R12 ;  /* 0x000000ffff047224 */ /* 0x000fe200078e000c */
[----:B------:R-:W-:Y:S01]  /*0c00*/  MOV R5, R9 ;  /* 0x0000000900057202 */ /* 0x000fe20000000f00 */
[----:B------:R-:W3:Y:S02]  /*0c10*/  LDCU UR11, c[0x0][0x440] ;  /* 0x00008800ff0b77ac */ /* 0x000ee40008000800 */
[----:B-1----:R-:W-:Y:S01]  /*0c20*/  IMAD.X R2, RZ, RZ, R7, P2 ;  /* 0x000000ffff027224 */ /* 0x002fe200010e0607 */
[----:B------:R-:W1:Y:S03]  /*0c30*/  LDCU.64 UR4, c[0x0][0x3f0] ;  /* 0x00007e00ff0477ac */ /* 0x000e660008000a00 */
[----:B--2---:R-:W-:-:S02]  /*0c40*/  IMAD R2, R2, UR8, RZ ;  /* 0x0000000802027c24 */ /* 0x004fc4000f8e02ff */
[----:B------:R-:W-:Y:S01]  /*0c50*/  IMAD.WIDE.U32 R4, R0, UR8, R4 ;  /* 0x0000000800047c25 */ /* 0x000fe2000f8e0004 */
[----:B---3--:R-:W-:-:S03]  /*0c60*/  ISETP.GE.AND P5, PT, R221, UR11, PT ;  /* 0x0000000bdd007c0c */ /* 0x008fc6000bfa6270 */
[----:B------:R-:W-:Y:S01]  /*0c70*/  IMAD R0, R0, UR9, R2 ;  /* 0x0000000900007c24 */ /* 0x000fe2000f8e0202 */
[----:B------:R-:W-:Y:S02]  /*0c80*/  ISETP.GE.AND P4, PT, R15, UR11, PT ;  /* 0x0000000b0f007c0c */ /* 0x000fe4000bf86270 */
[----:B------:R-:W-:Y:S01]  /*0c90*/  ISETP.GE.AND P2, PT, R14, UR11, PT ;  /* 0x0000000b0e007c0c */ /* 0x000fe2000bf46270 */
[----:B------:R-:W-:Y:S01]  /*0ca0*/  IMAD.IADD R0, R5, 0x1, R0 ;  /* 0x0000000105007824 */ /* 0x000fe200078e0200 */
[----:B-1----:R-:W-:-:S04]  /*0cb0*/  LEA R2, P6, R4, UR4, 0x1 ;  /* 0x0000000404027c11 */ /* 0x002fc8000f8c08ff */
[----:B------:R-:W-:-:S05]  /*0cc0*/  LEA.HI.X R3, R4, UR5, R0, 0x1, P6 ;  /* 0x0000000504037c11 */ /* 0x000fca000b0f0c00 */
[----:B------:R2:W-:Y:S04]  /*0cd0*/  @!P5 STG.E.128 desc[UR28][R2.64], RZ ;  /* 0x000000ff0200d986 */ /* 0x0005e8000c101d1c */
[----:B------:R2:W-:Y:S04]  /*0ce0*/  @!P4 STG.E.128 desc[UR28][R2.64+0x40], RZ ;  /* 0x000040ff0200c986 */ /* 0x0005e8000c101d1c */
[----:B------:R2:W-:Y:S02]  /*0cf0*/  @!P2 STG.E.128 desc[UR28][R2.64+0x80], RZ ;  /* 0x000080ff0200a986 */ /* 0x0005e4000c101d1c */
.L_x_219:
[----:B------:R-:W-:Y:S05]  /*0d00*/  BSYNC.RECONVERGENT B0 ;  /* 0x0000000000007941 */ /* 0x000fea0003800200 */
.L_x_218:
[----:B------:R-:W-:Y:S01]  /*0d10*/  BSSY.RECONVERGENT B0, `(.L_x_220) ;  /* 0x0000016000007945 */ /* 0x000fe20003800200 */
[----:B------:R-:W-:-:S03]  /*0d20*/  ISETP.GE.OR P6, PT, R10, UR26, P3 ;  /* 0x0000001a0a007c0c */ /* 0x000fc60009fc6670 */
[----:B------:R-:W-:Y:S10]  /*0d30*/  @P1 BRA `(.L_x_221) ;  /* 0x00000000004c1947 */ /* 0x000ff40003800000 */
[----:B------:R-:W3:Y:S01]  /*0d40*/  LDCU.64 UR8, c[0x0][0x408] ;  /* 0x00008100ff0877ac */ /* 0x000ee20008000a00 */
[----:B------:R-:W-:Y:S01]  /*0d50*/  IADD3 R0, P1, PT, R6, 0x40, RZ ;  /* 0x0000004006007810 */ /* 0x000fe20007f3e0ff */
[----:B------:R-:W-:Y:S01]  /*0d60*/  IMAD.MOV.U32 R4, RZ, RZ, R12 ;  /* 0x000000ffff047224 */ /* 0x000fe200078e000c */
[----:B------:R-:W-:Y:S01]  /*0d70*/  MOV R5, R9 ;  /* 0x0000000900057202 */ /* 0x000fe20000000f00 */
[----:B------:R-:W4:Y:S02]  /*0d80*/  LDCU UR11, c[0x0][0x440] ;  /* 0x00008800ff0b77ac */ /* 0x000f240008000800 */
[----:B-12---:R-:W-:Y:S01]  /*0d90*/  IMAD.X R2, RZ, RZ, R7, P1 ;  /* 0x000000ffff027224 */ /* 0x006fe200008e0607 */
[----:B------:R-:W1:Y:S03]  /*0da0*/  LDCU.64 UR4, c[0x0][0x3f0] ;  /* 0x00007e00ff0477ac */ /* 0x000e660008000a00 */
[----:B---3--:R-:W-:-:S02]  /*0db0*/  IMAD R2, R2, UR8, RZ ;  /* 0x0000000802027c24 */ /* 0x008fc4000f8e02ff */
[----:B------:R-:W-:Y:S01]  /*0dc0*/  IMAD.WIDE.U32 R4, R0, UR8, R4 ;  /* 0x0000000800047c25 */ /* 0x000fe2000f8e0004 */
[----:B----4-:R-:W-:-:S03]  /*0dd0*/  ISETP.GE.AND P4, PT, R221, UR11, PT ;  /* 0x0000000bdd007c0c */ /* 0x010fc6000bf86270 */
        /* <DEDUP_REMOVED lines=9> */
.L_x_221:
[----:B------:R-:W-:Y:S05]  /*0e70*/  BSYNC.RECONVERGENT B0 ;  /* 0x0000000000007941 */ /* 0x000fea0003800200 */
.L_x_220:
[----:B------:R-:W-:Y:S01]  /*0e80*/  BSSY.RECONVERGENT B0, `(.L_x_222) ;  /* 0x0000018000007945 */ /* 0x000fe20003800200 */
[----:B------:R-:W-:Y:S02]  /*0e90*/  ISETP.GE.OR P5, PT, R16, UR26, P3 ;  /* 0x0000001a10007c0c */ /* 0x000fe40009fa6670 */
[----:B------:R-:W-:Y:S02]  /*0ea0*/  ISETP.GE.OR P4, PT, R17, UR26, P3 ;  /* 0x0000001a11007c0c */ /* 0x000fe40009f86670 */
[----:B------:R-:W-:Y:S01]  /*0eb0*/  ISETP.GE.OR P3, PT, R18, UR26, P3 ;  /* 0x0000001a12007c0c */ /* 0x000fe20009f66670 */
[----:B------:R-:W-:-:S12]  /*0ec0*/  @P0 BRA `(.L_x_223) ;  /* 0x00000000004c0947 */ /* 0x000fd80003800000 */
[----:B------:R-:W4:Y:S01]  /*0ed0*/  LDCU.64 UR8, c[0x0][0x408] ;  /* 0x00008100ff0877ac */ /* 0x000f220008000a00 */
[----:B------:R-:W-:Y:S01]  /*0ee0*/  IADD3 R0, P0, PT, R6, 0x60, RZ ;  /* 0x0000006006007810 */ /* 0x000fe20007f1e0ff */
[----:B-123--:R-:W-:Y:S01]  /*0ef0*/  IMAD.MOV.U32 R2, RZ, RZ, R12 ;  /* 0x000000ffff027224 */ /* 0x00efe200078e000c */
[----:B------:R-:W-:Y:S01]  /*0f00*/  MOV R3, R9 ;  /* 0x0000000900037202 */ /* 0x000fe20000000f00 */
[----:B------:R-:W1:Y:S02]  /*0f10*/  LDCU.64 UR4, c[0x0][0x3f0] ;  /* 0x00007e00ff0477ac */ /* 0x000e640008000a00 */
[----:B------:R-:W-:Y:S01]  /*0f20*/  IMAD.X R6, RZ, RZ, R7, P0 ;  /* 0x000000ffff067224 */ /* 0x000fe200000e0607 */
[----:B------:R-:W2:Y:S03]  /*0f30*/  LDCU UR11, c[0x0][0x440] ;  /* 0x00008800ff0b77ac */ /* 0x000ea60008000800 */
[----:B----4-:R-:W-:-:S02]  /*0f40*/  IMAD R6, R6, UR8, RZ ;  /* 0x0000000806067c24 */ /* 0x010fc4000f8e02ff */
[----:B------:R-:W-:-:S04]  /*0f50*/  IMAD.WIDE.U32 R4, R0, UR8, R2 ;  /* 0x0000000800047c25 */ /* 0x000fc8000f8e0002 */
[----:B------:R-:W-:Y:S01]  /*0f60*/  IMAD R0, R0, UR9, R6 ;  /* 0x0000000900007c24 */ /* 0x000fe2000f8e0206 */
[----:B-1----:R-:W-:Y:S02]  /*0f70*/  LEA R2, P0, R4, UR4, 0x1 ;  /* 0x0000000404027c11 */ /* 0x002fe4000f8008ff */
[----:B--2---:R-:W-:Y:S01]  /*0f80*/  ISETP.GE.AND P2, PT, R221, UR11, PT ;  /* 0x0000000bdd007c0c */ /* 0x004fe2000bf46270 */
[----:B------:R-:W-:Y:S01]  /*0f90*/  IMAD.IADD R0, R5, 0x1, R0 ;  /* 0x0000000105007824 */ /* 0x000fe200078e0200 */
[----:B------:R-:W-:-:S04]  /*0fa0*/  ISETP.GE.AND P1, PT, R15, UR11, PT ;  /* 0x0000000b0f007c0c */ /* 0x000fc8000bf26270 */
[----:B------:R-:W-:Y:S02]  /*0fb0*/  LEA.HI.X R3, R4, UR5, R0, 0x1, P0 ;  /* 0x0000000504037c11 */ /* 0x000fe400080f0c00 */
[----:B------:R-:W-:-:S05]  /*0fc0*/  ISETP.GE.AND P0, PT, R14, UR11, PT ;  /* 0x0000000b0e007c0c */ /* 0x000fca000bf06270 */
[----:B------:R4:W-:Y:S04]  /*0fd0*/  @!P2 STG.E.128 desc[UR28][R2.64], RZ ;  /* 0x000000ff0200a986 */ /* 0x0009e8000c101d1c */
[----:B------:R4:W-:Y:S04]  /*0fe0*/  @!P1 STG.E.128 desc[UR28][R2.64+0x40], RZ ;  /* 0x000040ff02009986 */ /* 0x0009e8000c101d1c */
[----:B------:R4:W-:Y:S02]  /*0ff0*/  @!P0 STG.E.128 desc[UR28][R2.64+0x80], RZ ;  /* 0x000080ff02008986 */ /* 0x0009e4000c101d1c */
.L_x_223:
[----:B------:R-:W-:Y:S05]  /*1000*/  BSYNC.RECONVERGENT B0 ;  /* 0x0000000000007941 */ /* 0x000fea0003800200 */
.L_x_222:
[----:B------:R-:W-:Y:S04]  /*1010*/  BSSY.RECONVERGENT B0, `(.L_x_224) ;  /* 0x000000a000007945 */ /* 0x000fe80003800200 */
[----:B------:R-:W-:Y:S05]  /*1020*/  @P6 BRA `(.L_x_225) ;  /* 0x0000000000206947 */ /* 0x000fea0003800000 */
[----:B------:R-:W5:Y:S01]  /*1030*/  LDCU.64 UR4, c[0x0][0x420] ;  /* 0x00008400ff0477ac */ /* 0x000f620008000a00 */
[----:B------:R-:W-:-:S05]  /*1040*/  IMAD R0, R10, UR6, RZ ;  /* 0x000000060a007c24 */ /* 0x000fca000f8e02ff */
[----:B-1234-:R-:W-:-:S04]  /*1050*/  IADD3 R3, P0, PT, R0, UR7, RZ ;  /* 0x0000000700037c10 */ /* 0x01efc8000ff1e0ff */
[----:B------:R-:W-:Y:S02]  /*1060*/  LEA.HI.X.SX32 R0, R0, UR10, 0x1, P0 ;  /* 0x0000000a00007c11 */ /* 0x000fe400080f0eff */
[----:B-----5:R-:W-:-:S04]  /*1070*/  LEA R2, P0, R3, UR4, 0x2 ;  /* 0x0000000403027c11 */ /* 0x020fc8000f8010ff */
[----:B------:R-:W-:Y:S01]  /*1080*/  LEA.HI.X R3, R3, UR5, R0, 0x2, P0 ;  /* 0x0000000503037c11 */ /* 0x000fe200080f1400 */
[----:B------:R-:W-:-:S05]  /*1090*/  IMAD.MOV.U32 R0, RZ, RZ, 0x7f800000 ;  /* 0x7f800000ff007424 */ /* 0x000fca00078e00ff */
[----:B------:R1:W-:Y:S03]  /*10a0*/  STG.E desc[UR28][R2.64], R0 ;  /* 0x0000000002007986 */ /* 0x0003e6000c10191c */
.L_x_225:
[----:B------:R-:W-:Y:S05]  /*10b0*/  BSYNC.RECONVERGENT B0 ;  /* 0x0000000000007941 */ /* 0x000fea0003800200 */
.L_x_224:
[----:B------:R-:W-:Y:S04]  /*10c0*/  BSSY.RECONVERGENT B0, `(.L_x_226) ;  /* 0x000000a000007945 */ /* 0x000fe80003800200 */
[----:B------:R-:W-:Y:S05]  /*10d0*/  @P5 BRA `(.L_x_227) ;  /* 0x0000000000205947 */ /* 0x000fea0003800000 */
[----:B------:R-:W5:Y:S01]  /*10e0*/  LDCU.64 UR4, c[0x0][0x420] ;  /* 0x00008400ff0477ac */ /* 0x000f620008000a00 */
[----:B-1----:R-:W-:-:S05]  /*10f0*/  IMAD R0, R16, UR6, RZ ;  /* 0x0000000610007c24 */ /* 0x002fca000f8e02ff */
[----:B--234-:R-:W-:-:S04]  /*1100*/  IADD3 R3, P0, PT, R0, UR7, RZ ;  /* 0x0000000700037c10 */ /* 0x01cfc8000ff1e0ff */
[----:B------:R-:W-:Y:S02]  /*1110*/  LEA.HI.X.SX32 R0, R0, UR10, 0x1, P0 ;  /* 0x0000000a00007c11 */ /* 0x000fe400080f0eff */
[----:B-----5:R-:W-:-:S04]  /*1120*/  LEA R2, P0, R3, UR4, 0x2 ;  /* 0x0000000403027c11 */ /* 0x020fc8000f8010ff */
[----:B------:R-:W-:Y:S01]  /*1130*/  LEA.HI.X R3, R3, UR5, R0, 0x2, P0 ;  /* 0x0000000503037c11 */ /* 0x000fe200080f1400 */
[----:B------:R-:W-:-:S05]  /*1140*/  IMAD.MOV.U32 R0, RZ, RZ, 0x7f800000 ;  /* 0x7f800000ff007424 */ /* 0x000fca00078e00ff */
[----:B------:R1:W-:Y:S03]  /*1150*/  STG.E desc[UR28][R2.64], R0 ;  /* 0x0000000002007986 */ /* 0x0003e6000c10191c */
.L_x_227:
[----:B------:R-:W-:Y:S05]  /*1160*/  BSYNC.RECONVERGENT B0 ;  /* 0x0000000000007941 */ /* 0x000fea0003800200 */
.L_x_226:
        /* <DEDUP_REMOVED lines=10> */
.L_x_229:
[----:B------:R-:W-:Y:S05]  /*1210*/  BSYNC.RECONVERGENT B0 ;  /* 0x0000000000007941 */ /* 0x000fea0003800200 */
.L_x_228:
[----:B------:R-:W-:Y:S05]  /*1220*/  @P3 EXIT ;  /* 0x000000000000394d */ /* 0x000fea0003800000 */
[----:B------:R-:W5:Y:S01]  /*1230*/  LDCU.64 UR4, c[0x0][0x420] ;  /* 0x00008400ff0477ac */ /* 0x000f620008000a00 */
[----:B-1----:R-:W-:-:S05]  /*1240*/  IMAD R0, R18, UR6, RZ ;  /* 0x0000000612007c24 */ /* 0x002fca000f8e02ff */
[----:B--234-:R-:W-:-:S04]  /*1250*/  IADD3 R3, P0, PT, R0, UR7, RZ ;  /* 0x0000000700037c10 */ /* 0x01cfc8000ff1e0ff */
[----:B------:R-:W-:Y:S02]  /*1260*/  LEA.HI.X.SX32 R0, R0, UR10, 0x1, P0 ;  /* 0x0000000a00007c11 */ /* 0x000fe400080f0eff */
[----:B-----5:R-:W-:-:S04]  /*1270*/  LEA R2, P0, R3, UR4, 0x2 ;  /* 0x0000000403027c11 */ /* 0x020fc8000f8010ff */
[----:B------:R-:W-:Y:S01]  /*1280*/  LEA.HI.X R3, R3, UR5, R0, 0x2, P0 ;  /* 0x0000000503037c11 */ /* 0x000fe200080f1400 */
[----:B------:R-:W-:-:S05]  /*1290*/  IMAD.MOV.U32 R0, RZ, RZ, 0x7f800000 ;  /* 0x7f800000ff007424 */ /* 0x000fca00078e00ff */
[----:B------:R-:W-:Y:S01]  /*12a0*/  STG.E desc[UR28][R2.64], R0 ;  /* 0x0000000002007986 */ /* 0x000fe2000c10191c */
[----:B------:R-:W-:Y:S05]  /*12b0*/  EXIT ;  /* 0x000000000000794d */ /* 0x000fea0003800000 */
.L_x_214:
[----:B------:R-:W-:Y:S02]  /*12c0*/  UISETP.NE.AND UP0, UPT, UR19, -0x1, UPT ;  /* 0xffffffff1300788c */ /* 0x000fe4000bf05270 */
[----:B------:R-:W-:-:S09]  /*12d0*/  UISETP.NE.AND UP1, UPT, UR13, -0x1, UPT ;  /* 0xffffffff0d00788c */ /* 0x000fd2000bf25270 */
[----:B------:R-:W1:Y:S01]  /*12e0*/  @!UP0 LDCU.64 UR6, c[0x0][0x398] ;  /* 0x00007300ff0687ac */ /* 0x000e620008000a00 */
[----:B------:R-:W2:Y:S01]  /*12f0*/  @UP0 LDCU.64 UR4, c[0x0][0x3b0] ;  /* 0x00007600ff0407ac */ /* 0x000ea20008000a00 */
[----:B-1----:R-:W-:Y:S02]  /*1300*/  @!UP0 UIMAD.WIDE.U32 UR32, UR20, UR6, URZ ;  /* 0x00000006142082a5 */ /* 0x002fe4000f8e00ff */
[----:B--2---:R-:W-:Y:S02]  /*1310*/  @UP0 UIMAD.WIDE.U32 UR8, UR19, UR4, URZ ;  /* 0x00000004130802a5 */ /* 0x004fe4000f8e00ff */
[----:B------:R-:W-:Y:S02]  /*1320*/  @!UP0 UIMAD UR30, UR20, UR7, UR33 ;  /* 0x00000007141e82a4 */ /* 0x000fe4000f8e0221 */
[----:B------:R-:W-:-:S03]  /*1330*/  @UP0 UIMAD UR30, UR19, UR5, UR9 ;  /* 0x00000005131e02a4 */ /* 0x000fc6000f8e0209 */
[----:B------:R-:W-:Y:S01]  /*1340*/  @UP0 UMOV UR32, UR8 ;  /* 0x0000000800200c82 */ /* 0x000fe20008000000 */
[----:B------:R-:W-:Y:S08]  /*1350*/  BRA.U UP1, `(.L_x_230) ;  /* 0x00000001012c7547 */ /* 0x000ff0000b800000 */
[----:B------:R-:W1:Y:S01]  /*1360*/  LDCU.64 UR10, c[0x0][0x3b8] ;  /* 0x00007700ff0a77ac */ /* 0x000e620008000a00 */
[----:B------:R-:W2:Y:S01]  /*1370*/  LDCU.64 UR4, c[0x0][0x3a0] ;  /* 0x00007400ff0477ac */ /* 0x000ea20008000a00 */
[----:B------:R-:W-:-:S04]  /*1380*/  USHF.R.S32.HI UR6, URZ, 0x1f, UR12 ;  /* 0x0000001fff067899 */ /* 0x000fc8000801140c */
[----:B-1----:R-:W-:Y:S02]  /*1390*/  UIMAD UR6, UR6, UR10, URZ ;  /* 0x0000000a060672a4 */ /* 0x002fe4000f8e02ff */
[----:B------:R-:W-:Y:S02]  /*13a0*/  UIMAD.WIDE.U32 UR8, UR12, UR10, URZ ;  /* 0x0000000a0c0872a5 */ /* 0x000fe4000f8e00ff */
[----:B------:R-:W-:-:S04]  /*13b0*/  UIMAD UR6, UR12, UR11, UR6 ;  /* 0x0000000b0c0672a4 */ /* 0x000fc8000f8e0206 */
[----:B------:R-:W-:-:S03]  /*13c0*/  UIADD3 UR7, UPT, UPT, UR9, UR6, URZ ;  /* 0x0000000609077290 */ /* 0x000fc6000fffe0ff */
[----:B------:R-:W-:Y:S02]  /*13d0*/  UMOV UR6, UR8 ;  /* 0x0000000800067c82 */ /* 0x000fe40008000000 */
[----:B--2---:R-:W-:-:S04]  /*13e0*/  UIMAD.WIDE.U32 UR14, UR20, UR4, UR6 ;  /* 0x00000004140e72a5 */ /* 0x004fc8000f8e0006 */
[----:B------:R-:W-:Y:S01]  /*13f0*/  UIMAD UR6, UR20, UR5, UR15 ;  /* 0x00000005140672a4 */ /* 0x000fe2000f8e020f */
[----:B------:R-:W-:Y:S05]  /*1400*/  BRA `(.L_x_231) ;  /* 0x0000000000147947 */ /* 0x000fea0003800000 */
.L_x_230:
[----:B------:R-:W1:Y:S01]  /*1410*/  LDCU.64 UR10, c[0x0][0x3b8] ;  /* 0x00007700ff0a77ac */ /* 0x000e620008000a00 */
[----:B------:R-:W-:-:S04]  /*1420*/  UIADD3 UR6, UPT, UPT, UR12, UR13, URZ ;  /* 0x0000000d0c067290 */ /* 0x000fc8000fffe0ff */
[----:B-1----:R-:W-:Y:S02]  /*1430*/  UIMAD.WIDE.U32 UR14, UR6, UR10, URZ ;  /* 0x0000000a060e72a5 */ /* 0x002fe4000f8e00ff */
[----:B------:R-:W-:-:S04]  /*1440*/  UIMAD UR6, UR6, UR11, URZ ;  /* 0x0000000b060672a4 */ /* 0x000fc8000f8e02ff */
[----:B------:R-:W-:Y:S02]  /*1450*/  UIADD3 UR6, UPT, UPT, UR15, UR6, URZ ;  /* 0x000000060f067290 */ /* 0x000fe4000fffe0ff */
.L_x_231:
[----:B------:R-:W1:Y:S01]  /*1460*/  LDC R5, c[0x0][0x3e8] ;  /* 0x0000fa00ff057b82 */ /* 0x000e620000000800 */
[----:B------:R-:W2:Y:S01]  /*1470*/  S2R R6, SR_CTAID.Z ;  /* 0x0000000000067919 */ /* 0x000ea20000002700 */
[----:B-1----:R-:W-:-:S04]  /*1480*/  IABS R4, R5 ;  /* 0x0000000500047213 */ /* 0x002fc80000000000 */
[----:B------:R-:W1:Y:S01]  /*1490*/  I2F.RP R2, R4 ;  /* 0x0000000400027306 */ /* 0x000e620000209400 */
[----:B--2---:R-:W-:-:S07]  /*14a0*/  IABS R6, R6 ;  /* 0x0000000600067213 */ /* 0x004fce0000000000 */
        /* <DEDUP_REMOVED lines=8> */
[----:B------:R-:W-:-:S05]  /*1530*/  IMAD.HI.U32 R0, R0, R3, RZ ;  /* 0x0000000300007227 */ /* 0x000fca00078e00ff */
[----:B------:R-:W-:-:S05]  /*1540*/  IADD3 R2, PT, PT, -R0, RZ, RZ ;  /* 0x000000ff00027210 */ /* 0x000fca0007ffe1ff */
[----:B------:R-:W-:-:S05]  /*1550*/  IMAD R2, R4, R2, R3 ;  /* 0x0000000204027224 */ /* 0x000fca00078e0203 */
[----:B------:R-:W-:-:S13]  /*1560*/  ISETP.GT.U32.AND P1, PT, R4, R2, PT ;  /* 0x000000020400720c */ /* 0x000fda0003f24070 */
[----:B------:R-:W-:Y:S01]  /*1570*/  @!P1 IMAD.IADD R2, R2, 0x1, -R4 ;  /* 0x0000000102029824 */ /* 0x000fe200078e0a04 */
[----:B------:R-:W-:Y:S02]  /*1580*/  @!P1 IADD3 R0, PT, PT, R0, 0x1, RZ ;  /* 0x0000000100009810 */ /* 0x000fe40007ffe0ff */
[C---:B------:R-:W-:Y:S02]  /*1590*/  ISETP.NE.AND P1, PT, R5.reuse, RZ, PT ;  /* 0x000000ff0500720c */ /* 0x040fe40003f25270 */
[----:B------:R-:W-:Y:S02]  /*15a0*/  ISETP.GE.U32.AND P2, PT, R2, R4, PT ;  /* 0x000000040200720c */ /* 0x000fe40003f46070 */
[----:B------:R-:W-:-:S04]  /*15b0*/  LOP3.LUT R2, R5, UR27, RZ, 0x3c, !PT ;  /* 0x0000001b05027c12 */ /* 0x000fc8000f8e3cff */
[----:B------:R-:W-:-:S07]  /*15c0*/  ISETP.GE.AND P0, PT, R2, RZ, PT ;  /* 0x000000ff0200720c */ /* 0x000fce0003f06270 */
[----:B------:R-:W-:-:S06]  /*15d0*/  @P2 VIADD R0, R0, 0x1 ;  /* 0x0000000100002836 */ /* 0x000fcc0000000000 */
[----:B------:R-:W-:Y:S02]  /*15e0*/  @!P0 IADD3 R0, PT, PT, -R0, RZ, RZ ;  /* 0x000000ff00008210 */ /* 0x000fe40007ffe1ff */
[----:B------:R-:W-:Y:S01]  /*15f0*/  @!P1 LOP3.LUT R0, RZ, R5, RZ, 0x33, !PT ;  /* 0x00000005ff009212 */ /* 0x000fe200078e33ff */
[----:B------:R-:W-:Y:S05]  /*1600*/  BRA.U UP1, `(.L_x_232) ;  /* 0x00000001012c7547 */ /* 0x000fea000b800000 */
[----:B------:R-:W1:Y:S01]  /*1610*/  LDCU.64 UR8, c[0x0][0x3c0] ;  /* 0x00007800ff0877ac */ /* 0x000e620008000a00 */
[----:B------:R-:W2:Y:S01]  /*1620*/  LDCU.64 UR4, c[0x0][0x3a8] ;  /* 0x00007500ff0477ac */ /* 0x000ea20008000a00 */
[----:B------:R-:W-:-:S04]  /*1630*/  USHF.R.S32.HI UR7, URZ, 0x1f, UR12 ;  /* 0x0000001fff077899 */ /* 0x000fc8000801140c */
[----:B-1----:R-:W-:Y:S02]  /*1640*/  UIMAD UR7, UR7, UR8, URZ ;  /* 0x00000008070772a4 */ /* 0x002fe4000f8e02ff */
[----:B------:R-:W-:Y:S02]  /*1650*/  UIMAD.WIDE.U32 UR16, UR12, UR8, URZ ;  /* 0x000000080c1072a5 */ /* 0x000fe4000f8e00ff */
[----:B------:R-:W-:-:S04]  /*1660*/  UIMAD UR7, UR12, UR9, UR7 ;  /* 0x000000090c0772a4 */ /* 0x000fc8000f8e0207 */
[----:B------:R-:W-:-:S04]  /*1670*/  UIADD3 UR17, UPT, UPT, UR17, UR7, URZ ;  /* 0x0000000711117290 */ /* 0x000fc8000fffe0ff */
[----:B--2---:R-:W-:-:S04]  /*1680*/  UIMAD.WIDE.U32 UR16, UR20, UR4, UR16 ;  /* 0x00000004141072a5 */ /* 0x004fc8000f8e0010 */
[----:B------:R-:W-:-:S03]  /*1690*/  UIMAD UR5, UR20, UR5, UR17 ;  /* 0x00000005140572a4 */ /* 0x000fc6000f8e0211 */
[----:B------:R-:W-:Y:S01]  /*16a0*/  UMOV UR4, UR16 ;  /* 0x0000001000047c82 */ /* 0x000fe20008000000 */
[----:B------:R-:W-:Y:S08]  /*16b0*/  BRA `(.L_x_233) ;  /* 0x0000000000147947 */ /* 0x000ff00003800000 */
.L_x_232:
[----:B------:R-:W1:Y:S01]  /*16c0*/  LDCU.64 UR8, c[0x0][0x3c0] ;  /* 0x00007800ff0877ac */ /* 0x000e620008000a00 */
[----:B------:R-:W-:-:S04]  /*16d0*/  UIADD3 UR12, UPT, UPT, UR12, UR13, URZ ;  /* 0x0000000d0c0c7290 */ /* 0x000fc8000fffe0ff */
[----:B-1----:R-:W-:Y:S02]  /*16e0*/  UIMAD.WIDE.U32 UR4, UR12, UR8, URZ ;  /* 0x000000080c0472a5 */ /* 0x002fe4000f8e00ff */
[----:B------:R-:W-:-:S04]  /*16f0*/  UIMAD UR12, UR12, UR9, URZ ;  /* 0x000000090c0c72a4 */ /* 0x000fc8000f8e02ff */
[----:B------:R-:W-:-:S12]  /*1700*/  UIADD3 UR5, UPT, UPT, UR5, UR12, URZ ;  /* 0x0000000c05057290 */ /* 0x000fd8000fffe0ff */
.L_x_233:
[----:B------:R-:W-:Y:S01]  /*1710*/  IMAD.SHL.U32 R9, R221, 0x8, RZ ;  /* 0x00000008dd097824 */ /* 0x000fe200078e00ff */
[--C-:B------:R-:W-:Y:S01]  /*1720*/  SHF.R.U32.HI R11, RZ, 0x2, R221.reuse ;  /* 0x00000002ff0b7819 */ /* 0x100fe200000116dd */
[----:B------:R-:W1:Y:S01]  /*1730*/  LDCU.64 UR16, c[0x0][0x388] ;  /* 0x00007100ff1077ac */ /* 0x000e620008000a00 */
[----:B------:R-:W-:Y:S01]  /*1740*/  SHF.R.S32.HI R6, RZ, 0x1f, R0 ;  /* 0x0000001fff067819 */ /* 0x000fe20000011400 */
[----:B------:R-:W2:Y:S01]  /*1750*/  S2R R12, SR_CTAID.X ;  /* 0x00000000000c7919 */ /* 0x000ea20000002500 */
[----:B------:R-:W-:Y:S01]  /*1760*/  LOP3.LUT R153, R9, 0x18, RZ, 0xc0, !PT ;  /* 0x0000001809997812 */ /* 0x000fe200078ec0ff */
[----:B------:R-:W-:Y:S01]  /*1770*/  IMAD.SHL.U32 R224, R221, 0x4, RZ ;  /* 0x00000004dde07824 */ /* 0x000fe200078e00ff */
[----:B------:R-:W-:Y:S01]  /*1780*/  LOP3.LUT R7, R9, 0xd8, RZ, 0xc0, !PT ;  /* 0x000000d809077812 */ /* 0x000fe200078ec0ff */
[----:B------:R3:W-:Y:S01]  /*1790*/  STL [R1+0x50], R9 ;  /* 0x0000500901007387 */ /* 0x0007e20000100800 */
[C---:B------:R-:W-:Y:S01]  /*17a0*/  IADD3 R4, P1, PT, R153.reuse, UR14, RZ ;  /* 0x0000000e99047c10 */ /* 0x040fe2000ff3e0ff */
[----:B------:R-:W4:Y:S01]  /*17b0*/  LDCU.64 UR14, c[0x0][0x390] ;  /* 0x00007200ff0e77ac */ /* 0x000f220008000a00 */
[----:B------:R-:W-:Y:S01]  /*17c0*/  IADD3 R2, P0, PT, R153, UR4, RZ ;  /* 0x0000000499027c10 */ /* 0x000fe2000ff1e0ff */
[----:B------:R-:W5:Y:S01]  /*17d0*/  S2UR UR31, SR_CgaCtaId ;  /* 0x00000000001f79c3 */ /* 0x000f620000008800 */
[----:B------:R-:W-:Y:S01]  /*17e0*/  LOP3.LUT R7, R7, 0x18, R221, 0x78, !PT ;  /* 0x0000001807077812 */ /* 0x000fe200078e78dd */
[----:B------:R-:W-:Y:S01]  /*17f0*/  IMAD.X R5, RZ, RZ, UR6, P1 ;  /* 0x00000006ff057e24 */ /* 0x000fe200088e06ff */
[----:B------:R1:W-:Y:S01]  /*1800*/  STL [R1+0x1c], R153 ;  /* 0x00001c9901007387 */ /* 0x0003e20000100800 */
[----:B------:R-:W-:Y:S01]  /*1810*/  IMAD.X R3, RZ, RZ, UR5, P0 ;  /* 0x00000005ff037e24 */ /* 0x000fe200080e06ff */
[----:B------:R-:W4:Y:S01]  /*1820*/  LDCU.128 UR4, c[0x0][0x3d0] ;  /* 0x00007a00ff0477ac */ /* 0x000f220008000c00 */
[C---:B------:R-:W-:Y:S01]  /*1830*/  IMAD.WIDE.U32 R4, R11.reuse, UR10, R4 ;  /* 0x0000000a0b047c25 */ /* 0x040fe2000f8e0004 */
[----:B------:R-:W-:Y:S01]  /*1840*/  LOP3.LUT R13, R224, 0x18, RZ, 0xc0, !PT ;  /* 0x00000018e00d7812 */ /* 0x000fe200078ec0ff */
[----:B------:R-:W-:Y:S01]  /*1850*/  BSSY.RECONVERGENT B0, `(.L_x_234) ;  /* 0x000004e000007945 */ /* 0x000fe20003800200 */
[----:B------:R-:W2:Y:S01]  /*1860*/  LDCU.64 UR12, c[0x0][0x3c8] ;  /* 0x00007900ff0c77ac */ /* 0x000ea20008000a00 */
[----:B------:R-:W-:Y:S01]  /*1870*/  IMAD.WIDE.U32 R2, R11, UR8, R2 ;  /* 0x000000080b027c25 */ /* 0x000fe2000f8e0002 */
[----:B------:R-:W-:-:S02]  /*1880*/  LOP3.LUT R152, R153, 0x20, RZ, 0xfc, !PT ;  /* 0x0000002099987812 */ /* 0x000fc400078efcff */
[----:B------:R-:W-:Y:S01]  /*1890*/  LOP3.LUT R151, R153, 0x40, RZ, 0xfc, !PT ;  /* 0x0000004099977812 */ /* 0x000fe200078efcff */
[C---:B------:R-:W-:Y:S01]  /*18a0*/  IMAD R5, R11.reuse, UR11, R5 ;  /* 0x0000000b0b057c24 */ /* 0x040fe2000f8e0205 */
[----:B------:R-:W-:Y:S01]  /*18b0*/  SHF.R.U32.HI R222, RZ, 0x1, R221 ;  /* 0x00000001ffde7819 */ /* 0x000fe200000116dd */
[----:B------:R-:W-:Y:S02]  /*18c0*/  IMAD R3, R11, UR9, R3 ;  /* 0x000000090b037c24 */ /* 0x000fe4000f8e0203 */
[C---:B------:R-:W-:Y:S02]  /*18d0*/  IMAD.SHL.U32 R148, R221.reuse, 0x20, RZ ;  /* 0x00000020dd947824 */ /* 0x040fe400078e00ff */
[----:B------:R-:W-:Y:S01]  /*18e0*/  IMAD.SHL.U32 R15, R221, 0x10, RZ ;  /* 0x00000010dd0f7824 */ /* 0x000fe200078e00ff */
[----:B---3--:R-:W-:Y:S01]  /*18f0*/  LOP3.LUT R9, R9, 0x1f20, RZ, 0xc0, !PT ;  /* 0x00001f2009097812 */ /* 0x008fe200078ec0ff */
[C---:B----4-:R-:W-:Y:S01]  /*1900*/  IMAD R8, R6.reuse, UR4, RZ ;  /* 0x0000000406087c24 */ /* 0x050fe2000f8e02ff */
[----:B------:R-:W-:Y:S01]  /*1910*/  LOP3.LUT R14, R13, 0xc0, R148, 0xf8, !PT ;  /* 0x000000c00d0e7812 */ /* 0x000fe200078ef894 */
[----:B------:R-:W-:Y:S01]  /*1920*/  IMAD R6, R6, UR6, RZ ;  /* 0x0000000606067c24 */ /* 0x000fe2000f8e02ff */
[----:B------:R-:W-:Y:S01]  /*1930*/  LOP3.LUT R7, R9, R7, RZ, 0xfc, !PT ;  /* 0x0000000709077212 */ /* 0x000fe200078efcff */
[C---:B------:R-:W-:Y:S01]  /*1940*/  IMAD R10, R0.reuse, UR5, R8 ;  /* 0x00000005000a7c24 */ /* 0x040fe2000f8e0208 */
[----:B------:R-:W-:Y:S01]  /*1950*/  IADD3 R8, P0, PT, R153, UR32, RZ ;  /* 0x0000002099087c10 */ /* 0x000fe2000ff1e0ff */
[----:B------:R-:W-:Y:S01]  /*1960*/  IMAD.WIDE.U32 R4, R0, UR4, R4 ;  /* 0x0000000400047c25 */ /* 0x000fe2000f8e0004 */
[----:B------:R-:W-:-:S02]  /*1970*/  UMOV UR5, 0x400 ;  /* 0x0000040000057882 */ /* 0x000fc40000000000 */
[----:B-----5:R-:W-:Y:S01]  /*1980*/  ULEA UR5, UR31, UR5, 0x18 ;  /* 0x000000051f057291 */ /* 0x020fe2000f8ec0ff */
[----:B------:R-:W-:Y:S01]  /*1990*/  IMAD R6, R0, UR7, R6 ;  /* 0x0000000700067c24 */ /* 0x000fe2000f8e0206 */
[----:B-1----:R-:W-:Y:S01]  /*19a0*/  LEA R150, P1, R4, UR16, 0x1 ;  /* 0x0000001004967c11 */ /* 0x002fe2000f8208ff */
[----:B------:R-:W-:-:S03]  /*19b0*/  IMAD.WIDE.U32 R2, R0, UR6, R2 ;  /* 0x0000000600027c25 */ /* 0x000fc6000f8e0002 */
[----:B------:R-:W-:Y:S01]  /*19c0*/  LEA R226, R7, UR5, 0x1 ;  /* 0x0000000507e27c11 */ /* 0x000fe2000f8e08ff */
[----:B------:R-:W-:Y:S01]  /*19d0*/  IMAD.IADD R5, R5, 0x1, R10 ;  /* 0x0000000105057824 */ /* 0x000fe200078e020a */
[----:B------:R1:W-:Y:S01]  /*19e0*/  STL [R1+0x24], R150 ;  /* 0x0000249601007387 */ /* 0x0003e20000100800 */
[----:B------:R-:W-:Y:S01]  /*19f0*/  IMAD.X R9, RZ, RZ, UR30, P0 ;  /* 0x0000001eff097e24 */ /* 0x000fe200080e06ff */
[----:B------:R-:W-:Y:S01]  /*1a00*/  LEA R17, P0, R2, UR14, 0x1 ;  /* 0x0000000e02117c11 */ /* 0x000fe2000f8008ff */
[----:B------:R-:W-:Y:S01]  /*1a10*/  IMAD.IADD R3, R3, 0x1, R6 ;  /* 0x0000000103037824 */ /* 0x000fe200078e0206 */
[----:B------:R-:W-:Y:S01]  /*1a20*/  LEA.HI.X R149, R4, UR17, R5, 0x1, P1 ;  /* 0x0000001104957c11 */ /* 0x000fe200088f0c05 */
[----:B------:R-:W-:Y:S01]  /*1a30*/  UIADD3 UR14, UPT, UPT, -UR24, UR26, URZ ;  /* 0x0000001a180e7290 */ /* 0x000fe2000fffe1ff */
[----:B--2---:R-:W-:Y:S01]  /*1a40*/  IMAD.U32 R0, RZ, RZ, UR12 ;  /* 0x0000000cff007e24 */ /* 0x004fe2000f8e00ff */
[----:B------:R1:W-:Y:S01]  /*1a50*/  STL [R1+0x4c], R17 ;  /* 0x00004c1101007387 */ /* 0x0003e20000100800 */
[----:B------:R-:W-:Y:S01]  /*1a60*/  LEA.HI.X R16, R2, UR15, R3, 0x1, P0 ;  /* 0x0000000f02107c11 */ /* 0x000fe200080f0c03 */
[----:B------:R-:W-:Y:S01]  /*1a70*/  IMAD.U32 R2, RZ, RZ, UR13 ;  /* 0x0000000dff027e24 */ /* 0x000fe2000f8e00ff */
[----:B------:R-:W-:Y:S01]  /*1a80*/  LEA R10, P0, R12, R11, 0x7 ;  /* 0x0000000b0c0a7211 */ /* 0x000fe200078038ff */
[----:B------:R1:W-:Y:S01]  /*1a90*/  STL [R1+0x20], R149 ;  /* 0x0000209501007387 */ /* 0x0003e20000100800 */
[----:B------:R-:W-:Y:S01]  /*1aa0*/  ISETP.GE.AND P1, PT, R11, UR14, PT ;  /* 0x0000000e0b007c0c */ /* 0x000fe2000bf26270 */
[----:B------:R-:W-:Y:S01]  /*1ab0*/  IMAD.WIDE.U32 R8, R0, UR27, R8 ;  /* 0x0000001b00087c25 */ /* 0x000fe2000f8e0008 */
[----:B------:R-:W-:Y:S01]  /*1ac0*/  LEA.HI.X R12, R12, RZ, RZ, 0x7, P0 ;  /* 0x000000ff0c0c7211 */ /* 0x000fe200000f3cff */
[----:B------:R1:W-:Y:S02]  /*1ad0*/  STL [R1+0x48], R16 ;  /* 0x0000481001007387 */ /* 0x0003e40000100800 */
[----:B------:R-:W-:-:S02]  /*1ae0*/  IMAD R3, R2, UR27, R9 ;  /* 0x0000001b02037c24 */ /* 0x000fc4000f8e0209 */
[----:B------:R1:W-:Y:S04]  /*1af0*/  STL [R1+0x8], R148 ;  /* 0x0000089401007387 */ /* 0x0003e80000100800 */
[----:B------:R1:W-:Y:S04]  /*1b00*/  STL [R1+0x18], R15 ;  /* 0x0000180f01007387 */ /* 0x0003e80000100800 */
[----:B------:R1:W-:Y:S04]  /*1b10*/  STL [R1+0x4], R13 ;  /* 0x0000040d01007387 */ /* 0x0003e80000100800 */
[----:B------:R1:W-:Y:S04]  /*1b20*/  STL [R1+0x44], R152 ;  /* 0x0000449801007387 */ /* 0x0003e80000100800 */
[----:B------:R1:W-:Y:S01]  /*1b30*/  STL [R1+0x3c], R151 ;  /* 0x00003c9701007387 */ /* 0x0003e20000100800 */
        /* <DEDUP_REMOVED lines=30> */
.L_x_236:
[----:B------:R3:W-:Y:S02]  /*1d20*/  STS.128 [R226+0x4000], RZ ;  /* 0x004000ffe2007388 */ /* 0x0007e40000000c00 */
.L_x_235:
[----:B------:R-:W-:Y:S05]  /*1d30*/  BSYNC.RECONVERGENT B0 ;  /* 0x0000000000007941 */ /* 0x000fea0003800200 */
.L_x_234:
[----:B-1----:R-:W-:Y:S01]  /*1d40*/  IADD3 R13, PT, PT, R11, 0x20, RZ ;  /* 0x000000200b0d7810 */ /* 0x002fe20007ffe0ff */
[----:B------:R-:W-:Y:S03]  /*1d50*/  BSSY.RECONVERGENT B0, `(.L_x_237) ;  /* 0x0000024000007945 */ /* 0x000fe60003800200 */
[----:B------:R-:W-:-:S13]  /*1d60*/  ISETP.GE.AND P0, PT, R13, UR14, PT ;  /* 0x0000000e0d007c0c */ /* 0x000fda000bf06270 */
[----:B------:R-:W-:Y:S05]  /*1d70*/  @P0 BRA `(.L_x_238) ;  /* 0x0000000000840947 */ /* 0x000fea0003800000 */
[----:B------:R-:W1:Y:S01]  /*1d80*/  LDCU.64 UR12, c[0x0][0x3b0] ;  /* 0x00007600ff0c77ac */ /* 0x000e620008000a00 */
[----:B------:R-:W-:Y:S01]  /*1d90*/  IADD3 R0, P0, PT, R10, 0x20, RZ ;  /* 0x000000200a007810 */ /* 0x000fe20007f1e0ff */
[----:B------:R-:W-:Y:S01]  /*1da0*/  IMAD.MOV.U32 R6, RZ, RZ, R8 ;  /* 0x000000ffff067224 */ /* 0x000fe200078e0008 */
[----:B------:R-:W-:Y:S01]  /*1db0*/  MOV R7, R3 ;  /* 0x0000000300077202 */ /* 0x000fe20000000f00 */
[----:B------:R-:W5:Y:S02]  /*1dc0*/  LDCU UR4, c[0x0][0x440] ;  /* 0x00008800ff0477ac */ /* 0x000f640008000800 */
[----:B--2-4-:R-:W-:Y:S01]  /*1dd0*/  IMAD.X R4, RZ, RZ, R12, P0 ;  /* 0x000000ffff047224 */ /* 0x014fe200000e060c */
[----:B------:R-:W2:Y:S03]  /*1de0*/  LDCU.64 UR6, c[0x0][0x380] ;  /* 0x00007000ff0677ac */ /* 0x000ea60008000a00 */
[----:B-1----:R-:W-:-:S02]  /*1df0*/  IMAD R4, R4, UR12, RZ ;  /* 0x0000000c04047c24 */ /* 0x002fc4000f8e02ff */
[----:B------:R-:W-:Y:S01]  /*1e00*/  IMAD.WIDE.U32 R6, R0, UR12, R6 ;  /* 0x0000000c00067c25 */ /* 0x000fe2000f8e0006 */
[----:B-----5:R-:W-:-:S03]  /*1e10*/  ISETP.GE.AND P1, PT, R153, UR4, PT ;  /* 0x0000000499007c0c */ /* 0x020fc6000bf26270 */
        /* <DEDUP_REMOVED lines=22> */
.L_x_239:
[----:B------:R2:W-:Y:S02]  /*1f80*/  STS.128 [R226+0x4800], RZ ;  /* 0x004800ffe2007388 */ /* 0x0005e40000000c00 */
.L_x_238:
[----:B------:R-:W-:Y:S05]  /*1f90*/  BSYNC.RECONVERGENT B0 ;  /* 0x0000000000007941 */ /* 0x000fea0003800200 */
.L_x_237:
[----:B------:R-:W-:Y:S01]  /*1fa0*/  IADD3 R0, PT, PT, R11, 0x40, RZ ;  /* 0x000000400b007810 */ /* 0x000fe20007ffe0ff */
[----:B------:R-:W-:Y:S03]  /*1fb0*/  BSSY.RECONVERGENT B0, `(.L_x_240) ;  /* 0x0000024000007945 */ /* 0x000fe60003800200 */
[----:B------:R-:W-:-:S13]  /*1fc0*/  ISETP.GE.AND P0, PT, R0, UR14, PT ;  /* 0x0000000e00007c0c */ /* 0x000fda000bf06270 */
        /* <DEDUP_REMOVED lines=33> */
.L_x_242:
[----:B------:R2:W-:Y:S02]  /*21e0*/  STS.128 [R226+0x5000], RZ ;  /* 0x005000ffe2007388 */ /* 0x0005e40000000c00 */
.L_x_241:
[----:B------:R-:W-:Y:S05]  /*21f0*/  BSYNC.RECONVERGENT B0 ;  /* 0x0000000000007941 */ /* 0x000fea0003800200 */
.L_x_240:
[----:B------:R-:W-:Y:S01]  /*2200*/  IADD3 R0, PT, PT, R11, 0x60, RZ ;  /* 0x000000600b007810 */ /* 0x000fe20007ffe0ff */
[----:B------:R-:W-:Y:S01]  /*2210*/  USHF.L.U64.HI UR4, UR10, 0x6, UR11 ;  /* 0x000000060a047899 */ /* 0x000fe2000801020b */
[----:B------:R-:W-:Y:S01]  /*2220*/  BSSY.RECONVERGENT B0, `(.L_x_243) ;  /* 0x0000024000007945 */ /* 0x000fe20003800200 */
[----:B------:R-:W-:Y:S01]  /*2230*/  USHF.L.U32 UR15, UR10, 0x6, URZ ;  /* 0x000000060a0f7899 */ /* 0x000fe200080006ff */
[----:B------:R-:W-:-:S13]  /*2240*/  ISETP.GE.AND P0, PT, R0, UR14, PT ;  /* 0x0000000e00007c0c */ /* 0x000fda000bf06270 */
[----:B------:R-:W-:Y:S05]  /*2250*/  @P0 BRA `(.L_x_244) ;  /* 0x0000000000800947 */ /* 0x000fea0003800000 */
[----:B------:R-:W5:Y:S01]  /*2260*/  LDCU.64 UR12, c[0x0][0x3b0] ;  /* 0x00007600ff0c77ac */ /* 0x000f620008000a00 */
[----:B------:R-:W-:Y:S01]  /*2270*/  IADD3 R0, P0, PT, R10, 0x60, RZ ;  /* 0x000000600a007810 */ /* 0x000fe20007f1e0ff */
[----:B------:R-:W1:Y:S04]  /*2280*/  LDCU UR16, c[0x0][0x440] ;  /* 0x00008800ff1077ac */ /* 0x000e680008000800 */
[----:B------:R-:W-:Y:S01]  /*2290*/  IMAD.X R2, RZ, RZ, R12, P0 ;  /* 0x000000ffff027224 */ /* 0x000fe200000e060c */
[----:B------:R-:W3:Y:S03]  /*22a0*/  LDCU.64 UR6, c[0x0][0x380] ;  /* 0x00007000ff0677ac */ /* 0x000ee60008000a00 */
[----:B-----5:R-:W-:-:S02]  /*22b0*/  IMAD R6, R2, UR12, RZ ;  /* 0x0000000c02067c24 */ /* 0x020fc4000f8e02ff */
[----:B------:R-:W-:Y:S01]  /*22c0*/  IMAD.MOV.U32 R2, RZ, RZ, R8 ;  /* 0x000000ffff027224 */ /* 0x000fe200078e0008 */
[----:B-1----:R-:W-:-:S03]  /*22d0*/  ISETP.GE.AND P1, PT, R153, UR16, PT ;  /* 0x0000001099007c0c */ /* 0x002fc6000bf26270 */
[----:B--2-4-:R-:W-:Y:S01]  /*22e0*/  IMAD.WIDE.U32 R4, R0, UR12, R2 ;  /* 0x0000000c00047c25 */ /* 0x014fe2000f8e0002 */
[----:B------:R-:W-:-:S03]  /*22f0*/  ISETP.GE.AND P0, PT, R152, UR16, PT ;  /* 0x0000001098007c0c */ /* 0x000fc6000bf06270 */
[----:B------:R-:W-:Y:S01]  /*2300*/  IMAD R0, R0, UR13, R6 ;  /* 0x0000000d00007c24 */ /* 0x000fe2000f8e0206 */
[----:B---3--:R-:W-:-:S03]  /*2310*/  LEA R2, P2, R4, UR6, 0x1 ;  /* 0x0000000604027c11 */ /* 0x008fc6000f8408ff */
        /* <DEDUP_REMOVED lines=19> */
.L_x_245:
[----:B------:R2:W-:Y:S02]  /*2450*/  STS.128 [R226+0x5800], RZ ;  /* 0x005800ffe2007388 */ /* 0x0005e40000000c00 */
.L_x_244:
[----:B------:R-:W-:Y:S05]  /*2460*/  BSYNC.RECONVERGENT B0 ;  /* 0x0000000000007941 */ /* 0x000fea0003800200 */
.L_x_243:
[----:B------:R-:W-:Y:S01]  /*2470*/  UIADD3 UR13, UPT, UPT, UR21, -0x1, URZ ;  /* 0xffffffff150d7890 */ /* 0x000fe2000fffe0ff */
[----:B------:R-:W-:Y:S03]  /*2480*/  BSSY.RECONVERGENT B0, `(.L_x_246) ;  /* 0x0000021000007945 */ /* 0x000fe60003800200 */
[----:B------:R-:W-:Y:S02]  /*2490*/  UIMAD UR7, UR13, -0x40, UR25 ;  /* 0xffffffc00d0778a4 */ /* 0x000fe4000f8e0219 */
[----:B------:R-:W-:Y:S02]  /*24a0*/  UIMAD.WIDE.U32 UR34, UR15, UR13, URZ ;  /* 0x0000000d0f2272a5 */ /* 0x000fe4000f8e00ff */
[----:B------:R-:W-:Y:S02]  /*24b0*/  UIMAD UR12, UR4, UR13, URZ ;  /* 0x0000000d040c72a4 */ /* 0x000fe4000f8e02ff */
[----:B------:R-:W-:-:S02]  /*24c0*/  ISETP.GE.AND P3, PT, R11, UR7, PT ;  /* 0x000000070b007c0c */ /* 0x000fc4000bf66270 */
[----:B------:R-:W-:-:S11]  /*24d0*/  UIADD3 UR12, UPT, UPT, UR35, UR12, URZ ;  /* 0x0000000c230c7290 */ /* 0x000fd6000fffe0ff */
[----:B------:R-:W-:Y:S05]  /*24e0*/  @P3 BRA `(.L_x_247) ;  /* 0x0000000000683947 */ /* 0x000fea0003800000 */
[----:B------:R-:W5:Y:S01]  /*24f0*/  LDCU UR6, c[0x0][0x440] ;  /* 0x00008800ff0677ac */ /* 0x000f620008000800 */
[----:B-12-4-:R-:W-:Y:S02]  /*2500*/  IMAD.U32 R4, RZ, RZ, UR34 ;  /* 0x00000022ff047e24 */ /* 0x016fe4000f8e00ff */
[----:B------:R-:W-:Y:S02]  /*2510*/  IMAD.U32 R0, RZ, RZ, UR12 ;  /* 0x0000000cff007e24 */ /* 0x000fe4000f8e00ff */
[----:B------:R-:W-:Y:S01]  /*2520*/  IMAD.U32 R5, RZ, RZ, UR35 ;  /* 0x00000023ff057e24 */ /* 0x000fe2000f8e00ff */
[----:B------:R-:W-:-:S04]  /*2530*/  LEA R2, P2, R4, R150, 0x1 ;  /* 0x0000009604027211 */ /* 0x000fc800078408ff */
        /* <DEDUP_REMOVED lines=20> */
.L_x_248:
[----:B------:R2:W-:Y:S02]  /*2680*/  STS.128 [R226+0x8000], RZ ;  /* 0x008000ffe2007388 */ /* 0x0005e40000000c00 */
.L_x_247:
[----:B------:R-:W-:Y:S05]  /*2690*/  BSYNC.RECONVERGENT B0 ;  /* 0x0000000000007941 */ /* 0x000fea0003800200 */
.L_x_246:
[----:B------:R-:W-:Y:S01]  /*26a0*/  ISETP.GE.AND P0, PT, R13, UR7, PT ;  /* 0x000000070d007c0c */ /* 0x000fe2000bf06270 */
[----:B------:R-:W-:Y:S01]  /*26b0*/  USHF.L.U64.HI UR27, UR10, 0x5, UR11 ;  /* 0x000000050a1b7899 */ /* 0x000fe2000801020b */
[----:B------:R-:W-:Y:S01]  /*26c0*/  BSSY.RECONVERGENT B0, `(.L_x_249) ;  /* 0x0000020000007945 */ /* 0x000fe20003800200 */
[----:B------:R-:W-:Y:S02]  /*26d0*/  USHF.L.U32 UR30, UR10, 0x5, URZ ;  /* 0x000000050a1e7899 */ /* 0x000fe400080006ff */
[----:B------:R-:W-:Y:S02]  /*26e0*/  USHF.L.U64.HI UR31, UR8, 0x6, UR9 ;  /* 0x00000006081f7899 */ /* 0x000fe40008010209 */
[----:B------:R-:W-:-:S06]  /*26f0*/  USHF.L.U32 UR32, UR8, 0x6, URZ ;  /* 0x0000000608207899 */ /* 0x000fcc00080006ff */
[----:B------:R-:W-:Y:S06]  /*2700*/  @P0 BRA `(.L_x_250) ;  /* 0x00000000006c0947 */ /* 0x000fec0003800000 */
[----:B------:R-:W5:Y:S01]  /*2710*/  LDCU UR6, c[0x0][0x440] ;  /* 0x00008800ff0677ac */ /* 0x000f620008000800 */
[----:B------:R-:W-:-:S04]  /*2720*/  UIADD3 UR17, UP0, UPT, UR30, UR34, URZ ;  /* 0x000000221e117290 */ /* 0x000fc8000ff1e0ff */
[----:B------:R-:W-:Y:S02]  /*2730*/  UIADD3.X UR16, UPT, UPT, UR27, UR12, URZ, UP0, !UPT ;  /* 0x0000000c1b107290 */ /* 0x000fe400087fe4ff */
[----:B------:R-:W-:-:S04]  /*2740*/  IMAD.U32 R0, RZ, RZ, UR17 ;  /* 0x00000011ff007e24 */ /* 0x000fc8000f8e00ff */
[----:B-12---:R-:W-:Y:S01]  /*2750*/  IMAD.U32 R3, RZ, RZ, UR16 ;  /* 0x00000010ff037e24 */ /* 0x006fe2000f8e00ff */
[----:B------:R-:W-:Y:S02]  /*2760*/  LEA R2, P2, R0, R150, 0x1 ;  /* 0x0000009600027211 */ /* 0x000fe400078408ff */
[----:B-----5:R-:W-:Y:S02]  /*2770*/  ISETP.GE.AND P1, PT, R153, UR6, PT ;  /* 0x0000000699007c0c */ /* 0x020fe4000bf26270 */
[----:B------:R-:W-:Y:S02]  /*2780*/  ISETP.GE.AND P0, PT, R152, UR6, PT ;  /* 0x0000000698007c0c */ /* 0x000fe4000bf06270 */
[----:B------:R-:W-:-:S09]  /*2790*/  LEA.HI.X R3, R0, R149, R3, 0x1, P2 ;  /* 0x0000009500037211 */ /* 0x000fd200010f0c03 */
        /* <DEDUP_REMOVED lines=17> */
.L_x_251:
[----:B------:R2:W-:Y:S02]  /*28b0*/  STS.128 [R226+0x8800], RZ ;  /* 0x008800ffe2007388 */ /* 0x0005e40000000c00 */
.L_x_250:
[----:B------:R-:W-:Y:S05]  /*28c0*/  BSYNC.RECONVERGENT B0 ;  /* 0x0000000000007941 */ /* 0x000fea0003800200 */
.L_x_249:
[----:B------:R-:W0:Y:S01]  /*28d0*/  LDGDEPBAR ;  /* 0x00000000000079af */ /* 0x000e220000000000 */
[----:B------:R-:W-:Y:S01]  /*28e0*/  UIMAD.WIDE.U32 UR32, UR32, UR13, URZ ;  /* 0x0000000d202072a5 */ /* 0x000fe2000f8e00ff */
[----:B------:R-:W-:Y:S01]  /*28f0*/  BSSY.RECONVERGENT B0, `(.L_x_252) ;  /* 0x0000026000007945 */ /* 0x000fe20003800200 */
[----:B------:R-:W-:Y:S01]  /*2900*/  UIMAD UR31, UR31, UR13, URZ ;  /* 0x0000000d1f1f72a4 */ /* 0x000fe2000f8e02ff */
[----:B------:R-:W-:Y:S01]  /*2910*/  LOP3.LUT R147, R222, 0x1f0, RZ, 0xc0, !PT ;  /* 0x000001f0de937812 */ /* 0x000fe200078ec0ff */
[----:B------:R-:W-:Y:S02]  /*2920*/  UIADD3 UR23, UPT, UPT, UR25, UR23, -UR26 ;  /* 0x0000001719177290 */ /* 0x000fe4000fffe81a */
[----:B------:R-:W-:Y:S01]  /*2930*/  UIADD3 UR31, UPT, UPT, UR33, UR31, URZ ;  /* 0x0000001f211f7290 */ /* 0x000fe2000fffe0ff */
[----:B------:R-:W-:-:S04]  /*2940*/  DEPBAR.LE SB0, 0x0 ;  /* 0x000080000000791a */ /* 0x000fc80000000000 */
[----:B------:R-:W-:Y:S06]  /*2950*/  BAR.SYNC.DEFER_BLOCKING 0x0 ;  /* 0x0000000000007b1d */ /* 0x000fec0000010000 */
        /* <DEDUP_REMOVED lines=26> */
.L_x_254:
[----:B------:R4:W-:Y:S01]  /*2b00*/  STS.128 [R226+0xb000], RZ ;  /* 0x00b000ffe2007388 */ /* 0x0009e20000000c00 */
[----:B------:R-:W-:Y:S05]  /*2b10*/  BRA `(.L_x_255) ;  /* 0x00000000000c7947 */ /* 0x000fea0003800000 */
.L_x_253:
[----:B------:R1:W-:Y:S04]  /*2b20*/  STS.128 [R226+0x9000], RZ ;  /* 0x009000ffe2007388 */ /* 0x0003e80000000c00 */
[----:B------:R1:W-:Y:S04]  /*2b30*/  STS.128 [R226+0xa000], RZ ;  /* 0x00a000ffe2007388 */ /* 0x0003e80000000c00 */
[----:B------:R1:W-:Y:S02]  /*2b40*/  STS.128 [R226+0xb000], RZ ;  /* 0x00b000ffe2007388 */ /* 0x0003e40000000c00 */
.L_x_255:
[----:B------:R-:W-:Y:S05]  /*2b50*/  BSYNC.RECONVERGENT B0 ;  /* 0x0000000000007941 */ /* 0x000fea0003800200 */
.L_x_252:
[----:B------:R-:W-:Y:S01]  /*2b60*/  ISETP.GE.AND P0, PT, R13, UR7, PT ;  /* 0x000000070d007c0c */ /* 0x000fe2000bf06270 */
[----:B------:R-:W-:Y:S01]  /*2b70*/  BSSY.RECONVERGENT B0, `(.L_x_256) ;  /* 0x0000025000007945 */ /* 0x000fe20003800200 */
[----:B------:R-:W-:Y:S02]  /*2b80*/  LOP3.LUT R146, R11, 0x7, RZ, 0xc0, !PT ;  /* 0x000000070b927812 */ /* 0x000fe400078ec0ff */
[----:B-12-4-:R-:W-:Y:S02]  /*2b90*/  LOP3.LUT R4, R221, 0x8, RZ, 0xc0, !PT ;  /* 0x00000008dd047812 */ /* 0x016fe400078ec0ff */
[----:B------:R-:W-:Y:S02]  /*2ba0*/  LOP3.LUT R223, R15, 0x3e00, RZ, 0xc0, !PT ;  /* 0x00003e000fdf7812 */ /* 0x000fe400078ec0ff */
[----:B------:R-:W-:Y:S02]  /*2bb0*/  LOP3.LUT R5, R148, 0x120, RZ, 0xc0, !PT ;  /* 0x0000012094057812 */ /* 0x000fe400078ec0ff */
[----:B------:R-:W-:-:S03]  /*2bc0*/  LOP3.LUT R145, R14, 0x8, R222, 0x78, !PT ;  /* 0x000000080e917812 */ /* 0x000fc600078e78de */
[----:B------:R1:W-:Y:S04]  /*2bd0*/  @P0 STS.128 [R226+0x9800], RZ ;  /* 0x009800ffe2000388 */ /* 0x0003e80000000c00 */
[----:B------:R1:W-:Y:S04]  /*2be0*/  @P0 STS.128 [R226+0xa800], RZ ;  /* 0x00a800ffe2000388 */ /* 0x0003e80000000c00 */
[----:B------:R1:W-:Y:S01]  /*2bf0*/  @P0 STS.128 [R226+0xb800], RZ ;  /* 0x00b800ffe2000388 */ /* 0x0003e20000000c00 */
[----:B------:R-:W-:Y:S05]  /*2c00*/  @P0 BRA `(.L_x_257) ;  /* 0x00000000006c0947 */ /* 0x000fea0003800000 */
[----:B------:R-:W2:Y:S01]  /*2c10*/  LDCU UR6, c[0x0][0x440] ;  /* 0x00008800ff0677ac */ /* 0x000ea20008000800 */
[----:B------:R-:W-:-:S04]  /*2c20*/  ULEA UR12, UP0, UR8, UR32, 0x5 ;  /* 0x00000020080c7291 */ /* 0x000fc8000f8028ff */
[----:B------:R-:W-:Y:S02]  /*2c30*/  ULEA.HI.X UR7, UR8, UR31, UR9, 0x5, UP0 ;  /* 0x0000001f08077291 */ /* 0x000fe400080f2c09 */
[----:B------:R-:W-:-:S04]  /*2c40*/  IMAD.U32 R0, RZ, RZ, UR12 ;  /* 0x0000000cff007e24 */ /* 0x000fc8000f8e00ff */
[----:B------:R-:W-:Y:S01]  /*2c50*/  IMAD.U32 R3, RZ, RZ, UR7 ;  /* 0x00000007ff037e24 */ /* 0x000fe2000f8e00ff */
[----:B------:R-:W-:Y:S02]  /*2c60*/  LEA R2, P2, R0, R17, 0x1 ;  /* 0x0000001100027211 */ /* 0x000fe400078408ff */
[----:B--2---:R-:W-:Y:S02]  /*2c70*/  ISETP.GE.AND P1, PT, R153, UR6, PT ;  /* 0x0000000699007c0c */ /* 0x004fe4000bf26270 */
        /* <DEDUP_REMOVED lines=19> */
.L_x_258:
[----:B------:R4:W-:Y:S02]  /*2db0*/  STS.128 [R226+0xb800], RZ ;  /* 0x00b800ffe2007388 */ /* 0x0009e40000000c00 */
.L_x_257:
[----:B------:R-:W-:Y:S05]  /*2dc0*/  BSYNC.RECONVERGENT B0 ;  /* 0x0000000000007941 */ /* 0x000fea0003800200 */
.L_x_256:
[----:B------:R-:W-:Y:S01]  /*2dd0*/  LOP3.LUT R0, R15, 0x100, RZ, 0xc0, !PT ;  /* 0x000001000f007812 */ /* 0x000fe200078ec0ff */
[----:B------:R-:W-:Y:S01]  /*2de0*/  IMAD.MOV.U32 R250, RZ, RZ, 0x20 ;  /* 0x00000020fffa7424 */ /* 0x000fe200078e00ff */
[----:B--2-4-:R-:W-:Y:S01]  /*2df0*/  LOP3.LUT R2, R14, R4, RZ, 0x3c, !PT ;  /* 0x000000040e027212 */ /* 0x014fe200078e3cff */
[----:B------:R-:W0:Y:S01]  /*2e00*/  LDGDEPBAR ;  /* 0x00000000000079af */ /* 0x000e220000000000 */
[----:B------:R-:W-:Y:S01]  /*2e10*/  LOP3.LUT R6, R0, 0x20, R148, 0xf8, !PT ;  /* 0x0000002000067812 */ /* 0x000fe200078ef894 */
[----:B------:R-:W-:Y:S01]  /*2e20*/  UISETP.GT.U32.AND UP0, UPT, UR13, UR18, UPT ;  /* 0x000000120d00728c */ /* 0x000fe2000bf04070 */
[----:B------:R-:W-:Y:S02]  /*2e30*/  IADD3 R3, PT, PT, R145, R5, R223 ;  /* 0x0000000591037210 */ /* 0x000fe40007ffe0df */
[----:B------:R-:W-:Y:S01]  /*2e40*/  LOP3.LUT P6, RZ, R221, 0x4, RZ, 0xc0, !PT ;  /* 0x00000004ddff7812 */ /* 0x000fe200078cc0ff */
[----:B------:R-:W-:Y:S01]  /*2e50*/  IMAD.IADD R0, R2, 0x1, R6 ;  /* 0x0000000102007824 */ /* 0x000fe200078e0206 */
[----:B------:R-:W-:Y:S01]  /*2e60*/  LEA R144, R3, UR5, 0x1 ;  /* 0x0000000503907c11 */ /* 0x000fe2000f8e08ff */
[----:B------:R-:W-:Y:S01]  /*2e70*/  STL [R1], R6 ;  /* 0x0000000601007387 */ /* 0x000fe20000100800 */
[----:B------:R-:W-:-:S02]  /*2e80*/  SEL R250, R250, 0xffffffe0, !P6 ;  /* 0xffffffe0fafa7807 */ /* 0x000fc40007000000 */
[----:B------:R-:W-:Y:S01]  /*2e90*/  LEA R2, R0, UR5, 0x1 ;  /* 0x0000000500027c11 */ /* 0x000fe2000f8e08ff */
[----:B------:R-:W-:Y:S02]  /*2ea0*/  LDSM.16.M88.4 R12, [R144] ;  /* 0x00000000900c783b */ /* 0x000fe40000000200 */
[--C-:B------:R-:W-:Y:S02]  /*2eb0*/  IMAD.IADD R3, R144, 0x1, R250.reuse ;  /* 0x0000000190037824 */ /* 0x100fe400078e02fa */
[----:B------:R-:W2:Y:S01]  /*2ec0*/  LDSM.16.M88.4 R32, [R2+0x6000] ;  /* 0x006000000220783b */ /* 0x000ea20000000200 */
[----:B------:R-:W-:-:S03]  /*2ed0*/  IMAD.IADD R0, R2, 0x1, R250 ;  /* 0x0000000102007824 */ /* 0x000fc600078e02fa */
[----:B------:R-:W4:Y:S04]  /*2ee0*/  LDSM.16.M88.4 R8, [R144+0x1000] ;  /* 0x001000009008783b */ /* 0x000f280000000200 */
[----:B------:R-:W5:Y:S04]  /*2ef0*/  LDSM.16.M88.4 R28, [R2+0x6400] ;  /* 0x00640000021c783b */ /* 0x000f680000000200 */
[----:B------:R-:W3:Y:S04]  /*2f00*/  LDSM.16.M88.4 R24, [R2+0x6800] ;  /* 0x006800000218783b */ /* 0x000ee80000000200 */
[----:B------:R-:W1:Y:S04]  /*2f10*/  LDSM.16.M88.4 R20, [R2+0x6c00] ;  /* 0x006c00000214783b */ /* 0x000e680000000200 */
[----:B------:R-:W-:Y:S04]  /*2f20*/  LDSM.16.M88.4 R4, [R3+0x1000] ;  /* 0x001000000304783b */ /* 0x000fe80000000200 */
[----:B------:R-:W1:Y:S04]  /*2f30*/  LDSM.16.M88.4 R48, [R0+0x6000] ;  /* 0x006000000030783b */ /* 0x000e680000000200 */
[----:B------:R-:W-:Y:S04]  /*2f40*/  LDSM.16.M88.4 R44, [R0+0x6400] ;  /* 0x00640000002c783b */ /* 0x000fe80000000200 */
[----:B------:R-:W1:Y:S04]  /*2f50*/  LDSM.16.M88.4 R56, [R0+0x6800] ;  /* 0x006800000038783b */ /* 0x000e680000000200 */
[----:B------:R-:W1:Y:S04]  /*2f60*/  LDSM.16.M88.4 R16, [R3] ;  /* 0x000000000310783b */ /* 0x000e680000000200 */
[----:B------:R-:W1:Y:S01]  /*2f70*/  LDSM.16.M88.4 R64, [R0+0x6c00] ;  /* 0x006c00000040783b */ /* 0x000e620000000200 */
[-C--:B--2---:R-:W-:Y:S08]  /*2f80*/  HMMA.16816.F32 R80, R12, R32.reuse, RZ ;  /* 0x000000200c50723c */ /* 0x084ff000000018ff */
[C---:B----4-:R-:W-:Y:S08]  /*2f90*/  HMMA.16816.F32 R76, R8.reuse, R32, RZ ;  /* 0x00000020084c723c */ /* 0x050ff000000018ff */
[-C--:B------:R-:W-:Y:S08]  /*2fa0*/  HMMA.16816.F32 R72, R8, R34.reuse, RZ ;  /* 0x000000220848723c */ /* 0x080ff000000018ff */
[----:B------:R-:W-:Y:S08]  /*2fb0*/  HMMA.16816.F32 R92, R12, R34, RZ ;  /* 0x000000220c5c723c */ /* 0x000ff000000018ff */
[C---:B-----5:R-:W-:Y:S08]  /*2fc0*/  HMMA.16816.F32 R68, R8.reuse, R28, RZ ;  /* 0x0000001c0844723c */ /* 0x060ff000000018ff */
[C---:B---3--:R-:W-:Y:S08]  /*2fd0*/  HMMA.16816.F32 R52, R8.reuse, R24, RZ ;  /* 0x000000180834723c */ /* 0x048ff000000018ff */
[C---:B-1----:R-:W-:Y:S08]  /*2fe0*/  HMMA.16816.F32 R36, R8.reuse, R20, RZ ;  /* 0x000000140824723c */ /* 0x042ff000000018ff */
[C---:B------:R-:W-:Y:S08]  /*2ff0*/  HMMA.16816.F32 R60, R8.reuse, R30, RZ ;  /* 0x0000001e083c723c */ /* 0x040ff000000018ff */
[C---:B------:R-:W-:Y:S08]  /*3000*/  HMMA.16816.F32 R40, R8.reuse, R26, RZ ;  /* 0x0000001a0828723c */ /* 0x040ff000000018ff */
[----:B------:R-:W-:Y:S08]  /*3010*/  HMMA.16816.F32 R32, R8, R22, RZ ;  /* 0x000000160820723c */ /* 0x000ff000000018ff */
[C---:B------:R-:W-:Y:S08]  /*3020*/  HMMA.16816.F32 R8, R12.reuse, R28, RZ ;  /* 0x0000001c0c08723c */ /* 0x040ff000000018ff */
[----:B------:R-:W-:Y:S01]  /*3030*/  HMMA.16816.F32 R88, R12, R30, RZ ;  /* 0x0000001e0c58723c */ /* 0x000fe200000018ff */
[----:B------:R-:W-:Y:S07]  /*3040*/  LDSM.16.M88.4 R28, [R2+0x7c00] ;  /* 0x007c0000021c783b */ /* 0x000fee0000000200 */
[C---:B------:R-:W-:Y:S08]  /*3050*/  HMMA.16816.F32 R96, R4.reuse, R48, R76 ;  /* 0x000000300460723c */ /* 0x040ff0000000184c */
[----:B------:R-:W-:Y:S08]  /*3060*/  HMMA.16816.F32 R128, R4, R56, R52 ;  /* 0x000000380480723c */ /* 0x000ff00000001834 */
[----:B------:R-:W-:Y:S01]  /*3070*/  HMMA.16816.F32 R112, R16, R44, R8 ;  /* 0x0000002c1070723c */ /* 0x000fe20000001808 */
[----:B------:R-:W1:Y:S07]  /*3080*/  LDSM.16.M88.4 R8, [R144+0x3000] ;  /* 0x003000009008783b */ /* 0x000e6e0000000200 */
[C---:B------:R-:W-:Y:S08]  /*3090*/  HMMA.16816.F32 R84, R12.reuse, R24, RZ ;  /* 0x000000180c54723c */ /* 0x040ff000000018ff */
[----:B------:R-:W-:Y:S08]  /*30a0*/  HMMA.16816.F32 R104, R12, R26, RZ ;  /* 0x0000001a0c68723c */ /* 0x000ff000000018ff */
[C---:B------:R-:W-:Y:S01]  /*30b0*/  HMMA.16816.F32 R76, R4.reuse, R64, R36 ;  /* 0x00000040044c723c */ /* 0x040fe20000001824 */
[----:B------:R-:W-:Y:S07]  /*30c0*/  LDSM.16.M88.4 R36, [R2+0x7400] ;  /* 0x007400000224783b */ /* 0x000fee0000000200 */
[C---:B------:R-:W-:Y:S01]  /*30d0*/  HMMA.16816.F32 R124, R4.reuse, R58, R40 ;  /* 0x0000003a047c723c */ /* 0x040fe20000001828 */
[----:B------:R-:W2:Y:S07]  /*30e0*/  LDSM.16.M88.4 R40, [R2+0x7000] ;  /* 0x007000000228783b */ /* 0x000eae0000000200 */
[----:B------:R-:W-:Y:S01]  /*30f0*/  HMMA.16816.F32 R52, R4, R66, R32 ;  /* 0x000000420434723c */ /* 0x000fe20000001820 */
[----:B------:R-:W3:Y:S07]  /*3100*/  LDSM.16.M88.4 R32, [R2+0x7800] ;  /* 0x007800000220783b */ /* 0x000eee0000000200 */
[C---:B------:R-:W-:Y:S08]  /*3110*/  HMMA.16816.F32 R24, R12.reuse, R20, RZ ;  /* 0x000000140c18723c */ /* 0x040ff000000018ff */
[----:B------:R-:W-:Y:S01]  /*3120*/  HMMA.16816.F32 R100, R12, R22, RZ ;  /* 0x000000160c64723c */ /* 0x000fe200000018ff */
[----:B------:R-:W4:Y:S04]  /*3130*/  LDSM.16.M88.4 R12, [R144+0x2000] ;  /* 0x00200000900c783b */ /* 0x000f280000000200 */
[----:B------:R-:W-:Y:S03]  /*3140*/  LDSM.16.M88.4 R20, [R3+0x2000] ;  /* 0x002000000314783b */ /* 0x000fe60000000200 */
[C---:B------:R-:W-:Y:S08]  /*3150*/  HMMA.16816.F32 R136, R4.reuse, R44, R68 ;  /* 0x0000002c0488723c */ /* 0x040ff00000001844 */
[C---:B------:R-:W-:Y:S01]  /*3160*/  HMMA.16816.F32 R140, R4.reuse, R50, R72 ;  /* 0x00000032048c723c */ /* 0x040fe20000001848 */
[----:B------:R-:W-:Y:S07]  /*3170*/  LDSM.16.M88.4 R72, [R0+0x7c00] ;  /* 0x007c00000048783b */ /* 0x000fee0000000200 */
[----:B------:R-:W-:Y:S01]  /*3180*/  HMMA.16816.F32 R132, R4, R46, R60 ;  /* 0x0000002e0484723c */ /* 0x000fe2000000183c */
[----:B------:R-:W-:Y:S07]  /*3190*/  LDSM.16.M88.4 R4, [R3+0x3000] ;  /* 0x003000000304783b */ /* 0x000fee0000000200 */
[C---:B------:R-:W-:Y:S01]  /*31a0*/  HMMA.16816.F32 R120, R16.reuse, R64, R24 ;  /* 0x000000401078723c */ /* 0x040fe20000001818 */
[----:B------:R-:W5:Y:S07]  /*31b0*/  LDSM.16.M88.4 R24, [R0+0x7000] ;  /* 0x007000000018783b */ /* 0x000f6e0000000200 */
[C---:B------:R-:W-:Y:S08]  /*31c0*/  HMMA.16816.F32 R108, R16.reuse, R48, R80 ;  /* 0x00000030106c723c */ /* 0x040ff00000001850 */
[C---:B------:R-:W-:Y:S01]  /*31d0*/  HMMA.16816.F32 R68, R16.reuse, R46, R88 ;  /* 0x0000002e1044723c */ /* 0x040fe20000001858 */
[----:B------:R-:W5:Y:S07]  /*31e0*/  LDSM.16.M88.4 R44, [R0+0x7400] ;  /* 0x00740000002c783b */ /* 0x000f6e0000000200 */
[C---:B------:R-:W-:Y:S01]  /*31f0*/  HMMA.16816.F32 R60, R16.reuse, R50, R92 ;  /* 0x00000032103c723c */ /* 0x040fe2000000185c */
[----:B------:R-:W5:Y:S07]  /*3200*/  LDSM.16.M88.4 R48, [R0+0x7800] ;  /* 0x007800000030783b */ /* 0x000f6e0000000200 */
[C---:B------:R-:W-:Y:S08]  /*3210*/  HMMA.16816.F32 R100, R16.reuse, R66, R100 ;  /* 0x000000421064723c */ /* 0x040ff00000001864 */
[----:B------:R-:W-:Y:S08]  /*3220*/  HMMA.16816.F32 R116, R16, R56, R84 ;  /* 0x000000381074723c */ /* 0x000ff00000001854 */
[----:B-1----:R-:W-:Y:S08]  /*3230*/  HMMA.16816.F32 R64, R8, R28, R76 ;  /* 0x0000001c0840723c */ /* 0x002ff0000000184c */
[----:B------:R-:W-:Y:S08]  /*3240*/  HMMA.16816.F32 R104, R16, R58, R104 ;  /* 0x0000003a1068723c */ /* 0x000ff00000001868 */
[C---:B--2---:R-:W-:Y:S08]  /*3250*/  HMMA.16816.F32 R96, R8.reuse, R40, R96 ;  /* 0x000000280860723c */ /* 0x044ff00000001860 */
[C---:B------:R-:W-:Y:S08]  /*3260*/  HMMA.16816.F32 R88, R8.reuse, R36, R136 ;  /* 0x000000240858723c */ /* 0x040ff00000001888 */
[C---:B---3--:R-:W-:Y:S08]  /*3270*/  HMMA.16816.F32 R80, R8.reuse, R32, R128 ;  /* 0x000000200850723c */ /* 0x048ff00000001880 */
[C---:B------:R-:W-:Y:S08]  /*3280*/  HMMA.16816.F32 R92, R8.reuse, R42, R140 ;  /* 0x0000002a085c723c */ /* 0x040ff0000000188c */
[C---:B------:R-:W-:Y:S08]  /*3290*/  HMMA.16816.F32 R84, R8.reuse, R38, R132 ;  /* 0x000000260854723c */ /* 0x040ff00000001884 */
[C---:B------:R-:W-:Y:S08]  /*32a0*/  HMMA.16816.F32 R76, R8.reuse, R34, R124 ;  /* 0x00000022084c723c */ /* 0x040ff0000000187c */
[----:B------:R-:W-:Y:S08]  /*32b0*/  HMMA.16816.F32 R52, R8, R30, R52 ;  /* 0x0000001e0834723c */ /* 0x000ff00000001834 */
[C---:B----4-:R-:W-:Y:S08]  /*32c0*/  HMMA.16816.F32 R16, R12.reuse, R40, R108 ;  /* 0x000000280c10723c */ /* 0x050ff0000000186c */
[C---:B------:R-:W-:Y:S08]  /*32d0*/  HMMA.16816.F32 R8, R12.reuse, R36, R112 ;  /* 0x000000240c08723c */ /* 0x040ff00000001870 */
[C---:B------:R-:W-:Y:S08]  /*32e0*/  HMMA.16816.F32 R40, R12.reuse, R42, R60 ;  /* 0x0000002a0c28723c */ /* 0x040ff0000000183c */
[C---:B------:R-:W-:Y:S08]  /*32f0*/  HMMA.16816.F32 R36, R12.reuse, R38, R68 ;  /* 0x000000260c24723c */ /* 0x040ff00000001844 */
[C---:B------:R-:W-:Y:S08]  /*3300*/  HMMA.16816.F32 R56, R12.reuse, R32, R116 ;  /* 0x000000200c38723c */ /* 0x040ff00000001874 */
[C---:B------:R-:W-:Y:S01]  /*3310*/  HMMA.16816.F32 R60, R12.reuse, R34, R104 ;  /* 0x000000220c3c723c */ /* 0x040fe20000001868 */
[----:B------:R-:W-:Y:S07]  /*3320*/  LDSM.16.M88.4 R32, [R2+0x8000] ;  /* 0x008000000220783b */ /* 0x000fee0000000200 */
[C---:B------:R-:W-:Y:S08]  /*3330*/  HMMA.16816.F32 R68, R12.reuse, R28, R120 ;  /* 0x0000001c0c44723c */ /* 0x040ff00000001878 */
[----:B------:R-:W-:Y:S01]  /*3340*/  HMMA.16816.F32 R100, R12, R30, R100 ;  /* 0x0000001e0c64723c */ /* 0x000fe20000001864 */
[----:B------:R-:W1:Y:S04]  /*3350*/  LDSM.16.M88.4 R12, [R144+0x5000] ;  /* 0x00500000900c783b */ /* 0x000e680000000200 */
[----:B------:R-:W-:Y:S03]  /*3360*/  LDSM.16.M88.4 R28, [R2+0x8400] ;  /* 0x00840000021c783b */ /* 0x000fe60000000200 */
[C---:B-----5:R-:W-:Y:S08]  /*3370*/  HMMA.16816.F32 R128, R4.reuse, R24, R96 ;  /* 0x000000180480723c */ /* 0x060ff00000001860 */
[----:B------:R-:W-:Y:S08]  /*3380*/  HMMA.16816.F32 R124, R4, R72, R64 ;  /* 0x00000048047c723c */ /* 0x000ff00000001840 */
[----:B------:R-:W-:Y:S01]  /*3390*/  HMMA.16816.F32 R116, R20, R24, R16 ;  /* 0x000000181474723c */ /* 0x000fe20000001810 */
[----:B------:R-:W2:Y:S07]  /*33a0*/  LDSM.16.M88.4 R16, [R144+0x4000] ;  /* 0x004000009010783b */ /* 0x000eae0000000200 */
[-C--:B------:R-:W-:Y:S08]  /*33b0*/  HMMA.16816.F32 R96, R4, R26.reuse, R92 ;  /* 0x0000001a0460723c */ /* 0x080ff0000000185c */
[C---:B------:R-:W-:Y:S01]  /*33c0*/  HMMA.16816.F32 R64, R20.reuse, R26, R40 ;  /* 0x0000001a1440723c */ /* 0x040fe20000001828 */
[----:B------:R-:W3:Y:S04]  /*33d0*/  LDSM.16.M88.4 R24, [R2+0x8800] ;  /* 0x008800000218783b */ /* 0x000ee80000000200 */
[----:B------:R-:W-:Y:S03]  /*33e0*/  LDSM.16.M88.4 R40, [R0+0x8800] ;  /* 0x008800000028783b */ /* 0x000fe60000000200 */
[----:B------:R-:W-:Y:S01]  /*33f0*/  HMMA.16816.F32 R108, R20, R46, R36 ;  /* 0x0000002e146c723c */ /* 0x000fe20000001824 */
[----:B------:R4:W5:Y:S07]  /*3400*/  LDSM.16.M88.4 R36, [R2+0x8c00] ;  /* 0x008c00000224783b */ /* 0x00096e0000000200 */
[C---:B------:R-:W-:Y:S08]  /*3410*/  HMMA.16816.F32 R92, R4.reuse, R44, R88 ;  /* 0x0000002c045c723c */ /* 0x040ff00000001858 */
[C---:B------:R-:W-:Y:S08]  /*3420*/  HMMA.16816.F32 R88, R4.reuse, R46, R84 ;  /* 0x0000002e0458723c */ /* 0x040ff00000001854 */
[----:B------:R-:W-:Y:S01]  /*3430*/  HMMA.16816.F32 R84, R4, R48, R80 ;  /* 0x000000300454723c */ /* 0x000fe20000001850 */
[----:B----4-:R-:W-:-:S07]  /*3440*/  IMAD.U32 R2, RZ, RZ, UR25 ;  /* 0x00000019ff027e24 */ /* 0x010fce000f8e00ff */
[C---:B------:R-:W-:Y:S08]  /*3450*/  HMMA.16816.F32 R80, R4.reuse, R50, R76 ;  /* 0x000000320450723c */ /* 0x040ff0000000184c */
[----:B------:R-:W-:Y:S01]  /*3460*/  HMMA.16816.F32 R120, R4, R74, R52 ;  /* 0x0000004a0478723c */ /* 0x000fe20000001834 */
[----:B------:R-:W4:Y:S07]  /*3470*/  LDSM.16.M88.4 R4, [R3+0x5000] ;  /* 0x005000000304783b */ /* 0x000f2e0000000200 */
[C---:B------:R-:W-:Y:S08]  /*3480*/  HMMA.16816.F32 R76, R20.reuse, R72, R68 ;  /* 0x00000048144c723c */ /* 0x040ff00000001844 */
[C---:B------:R-:W-:Y:S01]  /*3490*/  HMMA.16816.F32 R112, R20.reuse, R44, R8 ;  /* 0x0000002c1470723c */ /* 0x040fe20000001808 */
[----:B------:R1:W-:Y:S04]  /*34a0*/  LDSM.16.M88.4 R8, [R3+0x4000] ;  /* 0x004000000308783b */ /* 0x0003e80000000200 */
[----:B------:R-:W-:Y:S03]  /*34b0*/  LDSM.16.M88.4 R44, [R0+0x8400] ;  /* 0x00840000002c783b */ /* 0x000fe60000000200 */
[C---:B------:R-:W-:Y:S08]  /*34c0*/  HMMA.16816.F32 R104, R20.reuse, R48, R56 ;  /* 0x000000301468723c */ /* 0x040ff00000001838 */
[C---:B------:R-:W-:Y:S01]  /*34d0*/  HMMA.16816.F32 R52, R20.reuse, R50, R60 ;  /* 0x000000321434723c */ /* 0x040fe2000000183c */
[----:B------:R-:W-:Y:S07]  /*34e0*/  LDSM.16.M88.4 R48, [R0+0x8000] ;  /* 0x008000000030783b */ /* 0x000fee0000000200 */
[----:B------:R-:W-:Y:S01]  /*34f0*/  HMMA.16816.F32 R68, R20, R74, R100 ;  /* 0x0000004a1444723c */ /* 0x000fe20000001864 */
[----:B------:R3:W4:Y:S01]  /*3500*/  LDSM.16.M88.4 R20, [R0+0x8c00] ;  /* 0x008c00000014783b */ /* 0x0007220000000200 */
[----:B------:R-:W-:-:S04]  /*3510*/  DEPBAR.LE SB0, 0x0 ;  /* 0x000080000000791a */ /* 0x000fc80000000000 */
[----:B-1----:R-:W-:Y:S02]  /*3520*/  IMAD.U32 R3, RZ, RZ, UR23 ;  /* 0x00000017ff037e24 */ /* 0x002fe4000f8e00ff */
[C---:B------:R-:W-:Y:S08]  /*3530*/  HMMA.16816.F32 R100, R12.reuse, R32, R128 ;  /* 0x000000200c64723c */ /* 0x040ff00000001880 */
[----:B------:R-:W-:Y:S08]  /*3540*/  HMMA.16816.F32 R96, R12, R34, R96 ;  /* 0x000000220c60723c */ /* 0x000ff00000001860 */
[----:B--2---:R-:W-:Y:S01]  /*3550*/  HMMA.16816.F32 R56, R16, R32, R116 ;  /* 0x000000201038723c */ /* 0x004fe20000001874 */
[----:B---3--:R-:W-:-:S04]  /*3560*/  IADD3 R0, PT, PT, R146, UR24, R147 ;  /* 0x0000001892007c10 */ /* 0x008fc8000fffe093 */
[----:B------:R-:W-:-:S03]  /*3570*/  IADD3 R3, PT, PT, R0, 0x1, R3 ;  /* 0x0000000100037810 */ /* 0x000fc60007ffe003 */
[----:B------:R-:W-:Y:S01]  /*3580*/  HMMA.16816.F32 R64, R16, R34, R64 ;  /* 0x000000221040723c */ /* 0x000fe20000001840 */
[C-C-:B------:R-:W-:Y:S02]  /*3590*/  VIADDMNMX R231, R3.reuse, 0x8, R2.reuse, PT ;  /* 0x0000000803e77846 */ /* 0x140fe40003800102 */
[C-C-:B------:R-:W-:Y:S02]  /*35a0*/  VIADDMNMX R229, R3.reuse, 0x40, R2.reuse, PT ;  /* 0x0000004003e57846 */ /* 0x140fe40003800102 */
[C---:B------:R-:W-:Y:S02]  /*35b0*/  VIADDMNMX R230, R3.reuse, 0x48, R2, PT ;  /* 0x0000004803e67846 */ /* 0x040fe40003800102 */
[----:B------:R-:W-:Y:S01]  /*35c0*/  VIMNMX R228, PT, PT, R3, UR25, PT ;  /* 0x0000001903e47c48 */ /* 0x000fe2000bfe0100 */
[C---:B------:R-:W-:Y:S08]  /*35d0*/  HMMA.16816.F32 R92, R12.reuse, R28, R92 ;  /* 0x0000001c0c5c723c */ /* 0x040ff0000000185c */
[C---:B------:R-:W-:Y:S08]  /*35e0*/  HMMA.16816.F32 R88, R12.reuse, R30, R88 ;  /* 0x0000001e0c58723c */ /* 0x040ff00000001858 */
[C---:B------:R-:W-:Y:S08]  /*35f0*/  HMMA.16816.F32 R84, R12.reuse, R24, R84 ;  /* 0x000000180c54723c */ /* 0x040ff00000001854 */
[C---:B------:R-:W-:Y:S08]  /*3600*/  HMMA.16816.F32 R80, R12.reuse, R26, R80 ;  /* 0x0000001a0c50723c */ /* 0x040ff00000001850 */
[C---:B-----5:R-:W-:Y:S08]  /*3610*/  HMMA.16816.F32 R72, R12.reuse, R36, R124 ;  /* 0x000000240c48723c */ /* 0x060ff0000000187c */
[----:B------:R-:W-:Y:S08]  /*3620*/  HMMA.16816.F32 R60, R12, R38, R120 ;  /* 0x000000260c3c723c */ /* 0x000ff00000001878 */
[C---:B------:R-:W-:Y:S08]  /*3630*/  HMMA.16816.F32 R32, R16.reuse, R28, R112 ;  /* 0x0000001c1020723c */ /* 0x040ff00000001870 */
[C---:B------:R-:W-:Y:S08]  /*3640*/  HMMA.16816.F32 R104, R16.reuse, R24, R104 ;  /* 0x000000181068723c */ /* 0x040ff00000001868 */
[C---:B------:R-:W-:Y:S08]  /*3650*/  HMMA.16816.F32 R28, R16.reuse, R30, R108 ;  /* 0x0000001e101c723c */ /* 0x040ff0000000186c */
[C---:B------:R-:W-:Y:S08]  /*3660*/  HMMA.16816.F32 R24, R16.reuse, R26, R52 ;  /* 0x0000001a1018723c */ /* 0x040ff00000001834 */
[C---:B------:R-:W-:Y:S08]  /*3670*/  HMMA.16816.F32 R12, R16.reuse, R36, R76 ;  /* 0x00000024100c723c */ /* 0x040ff0000000184c */
[----:B------:R-:W-:Y:S08]  /*3680*/  HMMA.16816.F32 R16, R16, R38, R68 ;  /* 0x000000261010723c */ /* 0x000ff00000001844 */
[C---:B----4-:R-:W-:Y:S08]  /*3690*/  HMMA.16816.F32 R108, R4.reuse, R40, R84 ;  /* 0x00000028046c723c */ /* 0x050ff00000001854 */
        /* <DEDUP_REMOVED lines=14> */
[----:B------:R-:W-:Y:S01]  /*3780*/  HMMA.16816.F32 R88, R4, R46, R88 ;  /* 0x0000002e0458723c */ /* 0x000fe20000001858 */
[----:B------:R-:W-:-:S05]  /*3790*/  IMAD.U32 R4, RZ, RZ, UR22 ;  /* 0x00000016ff047e24 */ /* 0x000fca000f8e00ff */
[----:B------:R-:W-:Y:S01]  /*37a0*/  IADD3 R227, PT, PT, R0, UR25, -R4 ;  /* 0x0000001900e37c10 */ /* 0x000fe2000fffe804 */
[----:B------:R-:W-:Y:S06]  /*37b0*/  BAR.SYNC.DEFER_BLOCKING 0x0 ;  /* 0x0000000000007b1d */ /* 0x000fec0000010000 */
[----:B------:R-:W-:Y:S07]  /*37c0*/  BRA.U !UP0, `(.L_x_259) ;  /* 0x0000000108d87547 */ /* 0x000fee000b800000 */
[----:B------:R-:W1:Y:S01]  /*37d0*/  LDCU UR6, c[0x0][0x440] ;  /* 0x00008800ff0677ac */ /* 0x000e620008000800 */
[----:B------:R-:W-:Y:S01]  /*37e0*/  BSSY.RECONVERGENT B0, `(.L_x_260) ;  /* 0x0000033000007945 */ /* 0x000fe20003800200 */
[----:B------:R-:W-:-:S04]  /*37f0*/  UIADD3 UR7, UPT, UPT, UR21, -0x2, URZ ;  /* 0xfffffffe15077890 */ /* 0x000fc8000fffe0ff */
[----:B------:R-:W-:Y:S02]  /*3800*/  UIMAD.WIDE.U32 UR16, UR15, UR7, URZ ;  /* 0x000000070f1072a5 */ /* 0x000fe4000f8e00ff */
[----:B------:R-:W-:Y:S02]  /*3810*/  UIMAD UR4, UR4, UR7, URZ ;  /* 0x00000007040472a4 */ /* 0x000fe4000f8e02ff */
[----:B------:R-:W-:Y:S02]  /*3820*/  UIADD3 UR30, UP0, UPT, UR30, UR16, URZ ;  /* 0x000000101e1e7290 */ /* 0x000fe4000ff1e0ff */
[----:B------:R-:W-:Y:S01]  /*3830*/  UIADD3 UR4, UPT, UPT, UR17, UR4, URZ ;  /* 0x0000000411047290 */ /* 0x000fe2000fffe0ff */
[----:B------:R-:W-:Y:S02]  /*3840*/  IMAD.U32 R6, RZ, RZ, UR16 ;  /* 0x00000010ff067e24 */ /* 0x000fe4000f8e00ff */
[----:B------:R-:W-:Y:S01]  /*3850*/  IMAD.U32 R7, RZ, RZ, UR17 ;  /* 0x00000011ff077e24 */ /* 0x000fe2000f8e00ff */
[----:B-1----:R-:W-:Y:S01]  /*3860*/  ISETP.GE.AND P2, PT, R153, UR6, PT ;  /* 0x0000000699007c0c */ /* 0x002fe2000bf46270 */
[----:B------:R-:W-:Y:S01]  /*3870*/  UIADD3.X UR27, UPT, UPT, UR27, UR4, URZ, UP0, !UPT ;  /* 0x000000041b1b7290 */ /* 0x000fe200087fe4ff */
[----:B------:R-:W-:Y:S01]  /*3880*/  ISETP.GE.AND P1, PT, R152, UR6, PT ;  /* 0x0000000698007c0c */ /* 0x000fe2000bf26270 */
[----:B------:R-:W-:Y:S01]  /*3890*/  IMAD.U32 R0, RZ, RZ, UR4 ;  /* 0x00000004ff007e24 */ /* 0x000fe2000f8e00ff */
[----:B------:R-:W-:Y:S01]  /*38a0*/  ISETP.GE.AND P0, PT, R151, UR6, PT ;  /* 0x0000000697007c0c */ /* 0x000fe2000bf06270 */
[----:B------:R-:W-:Y:S01]  /*38b0*/  IMAD.U32 R3, RZ, RZ, UR30 ;  /* 0x0000001eff037e24 */ /* 0x000fe2000f8e00ff */
[----:B------:R-:W-:Y:S01]  /*38c0*/  LEA R4, P4, R6, R150, 0x1 ;  /* 0x0000009606047211 */ /* 0x000fe200078808ff */
[----:B------:R-:W-:-:S03]  /*38d0*/  IMAD.U32 R7, RZ, RZ, UR27 ;  /* 0x0000001bff077e24 */ /* 0x000fc6000f8e00ff */
[----:B------:R-:W-:Y:S02]  /*38e0*/  LEA.HI.X R5, R6, R149, R0, 0x1, P4 ;  /* 0x0000009506057211 */ /* 0x000fe400020f0c00 */
[----:B------:R-:W-:-:S03]  /*38f0*/  LEA R2, P3, R3, R150, 0x1 ;  /* 0x0000009603027211 */ /* 0x000fc600078608ff */
[----:B------:R-:W-:Y:S01]  /*3900*/  @!PT LDS RZ, [RZ] ;  /* 0x00000000fffff984 */ /* 0x000fe20000000800 */
[----:B------:R-:W-:Y:S01]  /*3910*/  @!PT LDS RZ, [RZ] ;  /* 0x00000000fffff984 */ /* 0x000fe20000000800 */
[----:B------:R-:W-:Y:S01]  /*3920*/  @!PT LDS RZ, [RZ] ;  /* 0x00000000fffff984 */ /* 0x000fe20000000800 */
[----:B------:R1:W-:Y:S01]  /*3930*/  @!P2 LDGSTS.E.BYPASS.LTC128B.128 [R226+0x6000], desc[UR28][R4.64] ;  /* 0x0600000004e2afae */ /* 0x0003e2000b981a1c */
[----:B------:R-:W-:-:S03]  /*3940*/  LEA.HI.X R3, R3, R149, R7, 0x1, P3 ;  /* 0x0000009503037211 */ /* 0x000fc600018f0c07 */
        /* <DEDUP_REMOVED lines=27> */
.L_x_261:
[----:B------:R3:W-:Y:S02]  /*3b00*/  STS.128 [R226+0x8800], RZ ;  /* 0x008800ffe2007388 */ /* 0x0007e40000000c00 */
.L_x_262:
[----:B------:R-:W-:Y:S05]  /*3b10*/  BSYNC.RECONVERGENT B0 ;  /* 0x0000000000007941 */ /* 0x000fea0003800200 */
.L_x_260:
[----:B------:R-:W0:Y:S02]  /*3b20*/  LDGDEPBAR ;  /* 0x00000000000079af */ /* 0x000e240000000000 */
.L_x_259:
[----:B-12---:R-:W-:Y:S01]  /*3b30*/  IMAD.SHL.U32 R2, R221, 0x2, RZ ;  /* 0x00000002dd027824 */ /* 0x006fe200078e00ff */
[----:B------:R-:W1:Y:S01]  /*3b40*/  LDCU UR4, c[0x0][0x45c] ;  /* 0x00008b80ff0477ac */ /* 0x000e620008000800 */
[----:B------:R-:W-:Y:S02]  /*3b50*/  IMAD.U32 R0, RZ, RZ, UR13 ;  /* 0x0000000dff007e24 */ /* 0x000fe4000f8e00ff */
[C---:B------:R-:W-:Y:S01]  /*3b60*/  VIADD R18, R227.reuse, 0x8 ;  /* 0x00000008e3127836 */ /* 0x040fe20000000000 */
[----:B------:R-:W-:Y:S01]  /*3b70*/  LOP3.LUT R3, R2, 0x6, RZ, 0xc0, !PT ;  /* 0x0000000602037812 */ /* 0x000fe200078ec0ff */
[C---:B------:R-:W-:Y:S01]  /*3b80*/  VIADD R19, R227.reuse, 0x48 ;  /* 0x00000048e3137836 */ /* 0x040fe20000000000 */
[----:B------:R-:W-:Y:S01]  /*3b90*/  UISETP.GT.U32.AND UP0, UPT, UR13, UR18, UPT ;  /* 0x000000120d00728c */ /* 0x000fe2000bf04070 */
[C---:B------:R-:W-:Y:S02]  /*3ba0*/  VIADD R17, R227.reuse, 0x40 ;  /* 0x00000040e3117836 */ /* 0x040fe40000000000 */
[----:B------:R-:W-:Y:S01]  /*3bb0*/  IMAD R0, R0, 0x40, R3 ;  /* 0x0000004000007824 */ /* 0x000fe200078e0203 */
[----:B------:R2:W-:Y:S03]  /*3bc0*/  STL [R1+0x38], R3 ;  /* 0x0000380301007387 */ /* 0x0005e60000100800 */
[----:B------:R-:W-:Y:S01]  /*3bd0*/  VIADD R16, R0, 0x1 ;  /* 0x0000000100107836 */ /* 0x000fe20000000000 */
[-C--:B------:R-:W-:Y:S01]  /*3be0*/  ISETP.GT.AND P1, PT, R18, R0.reuse, PT ;  /* 0x000000001200720c */ /* 0x080fe20003f24270 */
[C---:B------:R-:W-:Y:S01]  /*3bf0*/  VIADD R14, R0.reuse, 0x9 ;  /* 0x00000009000e7836 */ /* 0x040fe20000000000 */
[----:B------:R-:W-:Y:S01]  /*3c00*/  ISETP.GT.AND P3, PT, R227, R0, PT ;  /* 0x00000000e300720c */ /* 0x000fe20003f64270 */
[----:B------:R-:W-:Y:S01]  /*3c10*/  VIADD R15, R0, 0x8 ;  /* 0x00000008000f7836 */ /* 0x000fe20000000000 */
[----:B------:R-:W-:Y:S01]  /*3c20*/  ISETP.GT.AND P0, PT, R18, R16, PT ;  /* 0x000000101200720c */ /* 0x000fe20003f04270 */
[----:B------:R-:W-:Y:S01]  /*3c30*/  VIADD R9, R0, 0x20 ;  /* 0x0000002000097836 */ /* 0x000fe20000000000 */
[----:B------:R-:W-:Y:S01]  /*3c40*/  FSEL R21, R38, -INF , !P1 ;  /* 0xff80000026157808 */ /* 0x000fe20004800000 */
[C---:B------:R-:W-:Y:S01]  /*3c50*/  VIADD R12, R0.reuse, 0x11 ;  /* 0x00000011000c7836 */ /* 0x040fe20000000000 */
[----:B------:R-:W-:Y:S01]  /*3c60*/  FSEL R29, R39, -INF , !P0 ;  /* 0xff800000271d7808 */ /* 0x000fe20004000000 */
[C---:B------:R-:W-:Y:S01]  /*3c70*/  VIADD R10, R0.reuse, 0x19 ;  /* 0x00000019000a7836 */ /* 0x040fe20000000000 */
[-C--:B------:R-:W-:Y:S01]  /*3c80*/  ISETP.GT.AND P0, PT, R19, R0.reuse, PT ;  /* 0x000000001300720c */ /* 0x080fe20003f04270 */
[C---:B------:R-:W-:Y:S01]  /*3c90*/  VIADD R11, R0.reuse, 0x18 ;  /* 0x00000018000b7836 */ /* 0x040fe20000000000 */
[----:B------:R-:W-:Y:S01]  /*3ca0*/  ISETP.GT.AND P1, PT, R17, R0, PT ;  /* 0x000000001100720c */ /* 0x000fe20003f24270 */
[----:B------:R-:W-:Y:S01]  /*3cb0*/  VIADD R7, R0, 0x28 ;  /* 0x0000002800077836 */ /* 0x000fe20000000000 */
[----:B------:R-:W-:Y:S01]  /*3cc0*/  FSEL R26, R102, -INF , !P0 ;  /* 0xff800000661a7808 */ /* 0x000fe20004000000 */
[----:B------:R-:W-:Y:S01]  /*3cd0*/  VIADD R5, R0, 0x30 ;  /* 0x0000003000057836 */ /* 0x000fe20000000000 */
[----:B------:R-:W-:Y:S01]  /*3ce0*/  ISETP.GT.AND P0, PT, R18, R14, PT ;  /* 0x0000000e1200720c */ /* 0x000fe20003f04270 */
[----:B------:R-:W-:Y:S01]  /*3cf0*/  VIADD R13, R0, 0x10 ;  /* 0x00000010000d7836 */ /* 0x000fe20000000000 */
[----:B------:R-:W-:Y:S01]  /*3d00*/  FSEL R22, R36, -INF , !P3 ;  /* 0xff80000024167808 */ /* 0x000fe20005800000 */
[----:B------:R-:W-:Y:S01]  /*3d10*/  VIADD R4, R0, 0x31 ;  /* 0x0000003100047836 */ /* 0x000fe20000000000 */
[----:B------:R-:W-:Y:S01]  /*3d20*/  FSEL R20, R100, -INF , !P1 ;  /* 0xff80000064147808 */ /* 0x000fe20004800000 */
[C---:B--2---:R-:W-:Y:S01]  /*3d30*/  VIADD R3, R0.reuse, 0x38 ;  /* 0x0000003800037836 */ /* 0x044fe20000000000 */
[----:B------:R-:W-:Y:S01]  /*3d40*/  ISETP.GT.AND P2, PT, R227, R16, PT ;  /* 0x00000010e300720c */ /* 0x000fe20003f44270 */
[----:B------:R-:W-:Y:S01]  /*3d50*/  VIADD R8, R0, 0x21 ;  /* 0x0000002100087836 */ /* 0x000fe20000000000 */
[----:B------:R-:W-:Y:S01]  /*3d60*/  ISETP.GT.AND P1, PT, R18, R15, PT ;  /* 0x0000000f1200720c */ /* 0x000fe20003f24270 */
[C---:B------:R-:W-:Y:S01]  /*3d70*/  VIADD R6, R0.reuse, 0x29 ;  /* 0x0000002900067836 */ /* 0x040fe20000000000 */
[----:B------:R-:W-:Y:S01]  /*3d80*/  FSEL R36, R67, -INF , !P0 ;  /* 0xff80000043247808 */ /* 0x000fe20004000000 */
[----:B------:R-:W-:Y:S01]  /*3d90*/  VIADD R2, R0, 0x39 ;  /* 0x0000003900027836 */ /* 0x000fe20000000000 */
[----:B------:R-:W-:-:S02]  /*3da0*/  ISETP.GT.AND P0, PT, R18, R9, PT ;  /* 0x000000091200720c */ /* 0x000fc40003f04270 */
[----:B------:R-:W-:Y:S02]  /*3db0*/  FSEL R32, R37, -INF , !P2 ;  /* 0xff80000025207808 */ /* 0x000fe40005000000 */
[----:B------:R-:W-:Y:S02]  /*3dc0*/  FSEL R34, R66, -INF , !P1 ;  /* 0xff80000042227808 */ /* 0x000fe40004800000 */
[C---:B------:R-:W-:Y:S02]  /*3dd0*/  ISETP.GT.AND P2, PT, R18.reuse, R12, PT ;  /* 0x0000000c1200720c */ /* 0x040fe40003f44270 */
[----:B------:R-:W-:Y:S02]  /*3de0*/  ISETP.GT.AND P1, PT, R18, R10, PT ;  /* 0x0000000a1200720c */ /* 0x000fe40003f24270 */
[----:B------:R-:W-:Y:S02]  /*3df0*/  FSEL R54, R106, -INF , !P0 ;  /* 0xff8000006a367808 */ /* 0x000fe40004000000 */
[----:B------:R-:W-:-:S02]  /*3e00*/  ISETP.GT.AND P0, PT, R17, R16, PT ;  /* 0x000000101100720c */ /* 0x000fc40003f04270 */
[C---:B------:R-:W-:Y:S02]  /*3e10*/  ISETP.GT.AND P4, PT, R18.reuse, R11, PT ;  /* 0x0000000b1200720c */ /* 0x040fe40003f84270 */
[----:B------:R-:W-:Y:S02]  /*3e20*/  FSEL R40, R71, -INF , !P2 ;  /* 0xff80000047287808 */ /* 0x000fe40005000000 */
[----:B------:R-:W-:Y:S02]  /*3e30*/  FSEL R55, R63, -INF , !P1 ;  /* 0xff8000003f377808 */ /* 0x000fe40004800000 */
[C---:B------:R-:W-:Y:S02]  /*3e40*/  ISETP.GT.AND P2, PT, R18.reuse, R7, PT ;  /* 0x000000071200720c */ /* 0x040fe40003f44270 */
[----:B------:R-:W-:Y:S02]  /*3e50*/  ISETP.GT.AND P1, PT, R18, R5, PT ;  /* 0x000000051200720c */ /* 0x000fe40003f24270 */
[----:B------:R-:W-:-:S02]  /*3e60*/  FSEL R28, R101, -INF , !P0 ;  /* 0xff800000651c7808 */ /* 0x000fc40004000000 */
[C---:B------:R-:W-:Y:S02]  /*3e70*/  ISETP.GT.AND P0, PT, R18.reuse, R3, PT ;  /* 0x000000031200720c */ /* 0x040fe40003f04270 */
[----:B------:R-:W-:Y:S02]  /*3e80*/  ISETP.GT.AND P3, PT, R18, R13, PT ;  /* 0x0000000d1200720c */ /* 0x000fe40003f64270 */
[----:B------:R-:W-:Y:S02]  /*3e90*/  FSEL R53, R62, -INF , !P4 ;  /* 0xff8000003e357808 */ /* 0x000fe40006000000 */
[----:B------:R-:W-:Y:S02]  /*3ea0*/  FSEL R62, R82, -INF , !P2 ;  /* 0xff800000523e7808 */ /* 0x000fe40005000000 */
[----:B------:R-:W-:Y:S02]  /*3eb0*/  FSEL R71, R74, -INF , !P1 ;  /* 0xff8000004a477808 */ /* 0x000fe40004800000 */
[----:B------:R-:W-:-:S02]  /*3ec0*/  ISETP.GT.AND P4, PT, R18, R4, PT ;  /* 0x000000041200720c */ /* 0x000fc40003f84270 */
[----:B------:R-:W-:Y:S02]  /*3ed0*/  ISETP.GT.AND P2, PT, R19, R16, PT ;  /* 0x000000101300720c */ /* 0x000fe40003f44270 */
[----:B------:R-:W-:Y:S02]  /*3ee0*/  FSEL R74, R58, -INF , !P0 ;  /* 0xff8000003a4a7808 */ /* 0x000fe40004000000 */
[C---:B------:R-:W-:Y:S02]  /*3ef0*/  ISETP.GT.AND P0, PT, R17.reuse, R12, PT ;  /* 0x0000000c1100720c */ /* 0x040fe40003f04270 */
[----:B------:R-:W-:Y:S02]  /*3f00*/  FSEL R37, R70, -INF , !P3 ;  /* 0xff80000046257808 */ /* 0x000fe40005800000 */
[----:B------:R-:W-:Y:S02]  /*3f10*/  ISETP.GT.AND P1, PT, R17, R14, PT ;  /* 0x0000000e1100720c */ /* 0x000fe40003f24270 */
[----:B------:R-:W-:-:S02]  /*3f20*/  ISETP.GT.AND P3, PT, R18, R8, PT ;  /* 0x000000081200720c */ /* 0x000fc40003f64270 */
[----:B------:R-:W-:Y:S02]  /*3f30*/  FSEL R25, R103, -INF , !P2 ;  /* 0xff80000067197808 */ /* 0x000fe40005000000 */
[----:B------:R-:W-:Y:S02]  /*3f40*/  FSEL R75, R75, -INF , !P4 ;  /* 0xff8000004b4b7808 */ /* 0x000fe40006000000 */
[C---:B------:R-:W-:Y:S02]  /*3f50*/  ISETP.GT.AND P2, PT, R17.reuse, R15, PT ;  /* 0x0000000f1100720c */ /* 0x040fe40003f44270 */
[----:B------:R-:W-:Y:S02]  /*3f60*/  ISETP.GT.AND P4, PT, R17, R13, PT ;  /* 0x0000000d1100720c */ /* 0x000fe40003f84270 */
[----:B------:R-:W-:Y:S02]  /*3f70*/  FSEL R38, R93, -INF , !P0 ;  /* 0xff8000005d267808 */ /* 0x000fe40004000000 */
[----:B------:R-:W-:-:S02]  /*3f80*/  FSEL R33, R97, -INF , !P1 ;  /* 0xff80000061217808 */ /* 0x000fc40004800000 */
[----:B------:R-:W-:Y:S02]  /*3f90*/  ISETP.GT.AND P0, PT, R17, R7, PT ;  /* 0x000000071100720c */ /* 0x000fe40003f04270 */
[----:B------:R-:W-:Y:S02]  /*3fa0*/  FSEL R66, R107, -INF , !P3 ;  /* 0xff8000006b427808 */ /* 0x000fe40005800000 */
[----:B------:R-:W-:Y:S02]  /*3fb0*/  ISETP.GT.AND P1, PT, R17, R9, PT ;  /* 0x000000091100720c */ /* 0x000fe40003f24270 */
[C---:B------:R-:W-:Y:S02]  /*3fc0*/  ISETP.GT.AND P5, PT, R18.reuse, R6, PT ;  /* 0x000000061200720c */ /* 0x040fe40003fa4270 */
[----:B------:R-:W-:Y:S02]  /*3fd0*/  ISETP.GT.AND P3, PT, R18, R2, PT ;  /* 0x000000021200720c */ /* 0x000fe40003f64270 */
[----:B------:R-:W-:-:S02]  /*3fe0*/  FSEL R27, R96, -INF , !P2 ;  /* 0xff800000601b7808 */ /* 0x000fc40005000000 */
[----:B------:R-:W-:Y:S02]  /*3ff0*/  FSEL R35, R92, -INF , !P4 ;  /* 0xff8000005c237808 */ /* 0x000fe40006000000 */
[C---:B------:R-:W-:Y:S02]  /*4000*/  ISETP.GT.AND P2, PT, R17.reuse, R10, PT ;  /* 0x0000000a1100720c */ /* 0x040fe40003f44270 */
[C---:B------:R-:W-:Y:S02]  /*4010*/  ISETP.GT.AND P4, PT, R17.reuse, R8, PT ;  /* 0x000000081100720c */ /* 0x040fe40003f84270 */
[----:B------:R-:W-:Y:S02]  /*4020*/  FSEL R42, R112, -INF , !P0 ;  /* 0xff800000702a7808 */ /* 0x000fe40004000000 */
[----:B------:R-:W-:Y:S02]  /*4030*/  FSEL R44, R108, -INF , !P1 ;  /* 0xff8000006c2c7808 */ /* 0x000fe40004800000 */
[----:B------:R-:W-:-:S02]  /*4040*/  ISETP.GT.AND P0, PT, R17, R3, PT ;  /* 0x000000031100720c */ /* 0x000fc40003f04270 */
[----:B------:R-:W-:Y:S02]  /*4050*/  FSEL R76, R83, -INF , !P5 ;  /* 0xff800000534c7808 */ /* 0x000fe40006800000 */
[----:B------:R-:W-:Y:S02]  /*4060*/  FSEL R77, R59, -INF , !P3 ;  /* 0xff8000003b4d7808 */ /* 0x000fe40005800000 */
[C---:B------:R-:W-:Y:S02]  /*4070*/  ISETP.GT.AND P1, PT, R17.reuse, R4, PT ;  /* 0x000000041100720c */ /* 0x040fe40003f24270 */
[----:B------:R-:W-:Y:S02]  /*4080*/  ISETP.GT.AND P3, PT, R17, R11, PT ;  /* 0x0000000b1100720c */ /* 0x000fe40003f64270 */
[----:B------:R-:W-:Y:S02]  /*4090*/  ISETP.GT.AND P5, PT, R227, R15, PT ;  /* 0x0000000fe300720c */ /* 0x000fe40003fa4270 */
[----:B------:R-:W-:-:S02]  /*40a0*/  FSEL R45, R89, -INF , !P2 ;  /* 0xff800000592d7808 */ /* 0x000fc40005000000 */
[----:B------:R-:W-:Y:S02]  /*40b0*/  FSEL R43, R109, -INF , !P4 ;  /* 0xff8000006d2b7808 */ /* 0x000fe40006000000 */
[----:B------:R-:W-:Y:S02]  /*40c0*/  ISETP.GT.AND P2, PT, R17, R5, PT ;  /* 0x000000051100720c */ /* 0x000fe40003f44270 */
[-C--:B------:R-:W-:Y:S02]  /*40d0*/  ISETP.GT.AND P4, PT, R227, R14.reuse, PT ;  /* 0x0000000ee300720c */ /* 0x080fe40003f84270 */
[----:B------:R-:W-:Y:S02]  /*40e0*/  FSEL R48, R84, -INF , !P0 ;  /* 0xff80000054307808 */ /* 0x000fe40004000000 */
[----:B------:R-:W-:Y:S02]  /*40f0*/  FSEL R47, R117, -INF , !P1 ;  /* 0xff800000752f7808 */ /* 0x000fe40004800000 */
[----:B------:R-:W-:-:S02]  /*4100*/  ISETP.GT.AND P0, PT, R19, R14, PT ;  /* 0x0000000e1300720c */ /* 0x000fc40003f04270 */
[----:B------:R-:W-:Y:S02]  /*4110*/  FSEL R46, R88, -INF , !P3 ;  /* 0xff800000582e7808 */ /* 0x000fe40005800000 */
[----:B------:R-:W-:Y:S02]  /*4120*/  FSEL R31, R64, -INF , !P5 ;  /* 0xff800000401f7808 */ /* 0x000fe40006800000 */
[----:B------:R-:W-:Y:S02]  /*4130*/  ISETP.GE.AND P1, PT, R0, R231, PT ;  /* 0x000000e70000720c */ /* 0x000fe40003f26270 */
[C---:B------:R-:W-:Y:S02]  /*4140*/  ISETP.GT.AND P3, PT, R17.reuse, R6, PT ;  /* 0x000000061100720c */ /* 0x040fe40003f64270 */
[----:B------:R-:W-:Y:S02]  /*4150*/  ISETP.GT.AND P5, PT, R17, R2, PT ;  /* 0x000000021100720c */ /* 0x000fe40003fa4270 */
[----:B------:R-:W-:-:S02]  /*4160*/  FSEL R30, R65, -INF , !P4 ;  /* 0xff800000411e7808 */ /* 0x000fc40006000000 */
[----:B------:R-:W-:Y:S02]  /*4170*/  FSEL R41, R116, -INF , !P2 ;  /* 0xff80000074297808 */ /* 0x000fe40005000000 */
[----:B------:R-:W-:Y:S02]  /*4180*/  ISETP.GT.AND P2, PT, R19, R15, PT ;  /* 0x0000000f1300720c */ /* 0x000fe40003f44270 */
[----:B------:R-:W-:Y:S02]  /*4190*/  ISETP.GE.AND P4, PT, R0, R229, PT ;  /* 0x000000e50000720c */ /* 0x000fe40003f86270 */
[----:B------:R-:W-:Y:S02]  /*41a0*/  FSEL R23, R99, -INF , !P0 ;  /* 0xff80000063177808 */ /* 0x000fe40004000000 */
[----:B------:R-:W-:Y:S02]  /*41b0*/  ISETP.GE.AND P0, PT, R16, R228, PT ;  /* 0x000000e41000720c */ /* 0x000fe40003f06270 */
[----:B------:R-:W-:-:S02]  /*41c0*/  FSEL R70, R21, -INF , !P1 ;  /* 0xff80000015467808 */ /* 0x000fc40004800000 */
[----:B------:R-:W-:Y:S02]  /*41d0*/  FSEL R39, R113, -INF , !P3 ;  /* 0xff80000071277808 */ /* 0x000fe40005800000 */
[----:B------:R-:W-:Y:S02]  /*41e0*/  FSEL R50, R85, -INF , !P5 ;  /* 0xff80000055327808 */ /* 0x000fe40006800000 */
[-C--:B------:R-:W-:Y:S02]  /*41f0*/  ISETP.GT.AND P1, PT, R227, R13.reuse, PT ;  /* 0x0000000de300720c */ /* 0x080fe40003f24270 */
[----:B------:R-:W-:Y:S02]  /*4200*/  ISETP.GE.AND P3, PT, R0, R228, PT ;  /* 0x000000e40000720c */ /* 0x000fe40003f66270 */
[----:B------:R-:W-:Y:S02]  /*4210*/  ISETP.GT.AND P5, PT, R19, R13, PT ;  /* 0x0000000d1300720c */ /* 0x000fe40003fa4270 */
[----:B------:R-:W-:-:S02]  /*4220*/  FSEL R24, R98, -INF , !P2 ;  /* 0xff80000062187808 */ /* 0x000fc40005000000 */
[----:B------:R-:W-:Y:S02]  /*4230*/  FSEL R49, R20, -INF , !P4 ;  /* 0xff80000014317808 */ /* 0x000fe40006000000 */
[----:B------:R-:W-:Y:S02]  /*4240*/  ISETP.GE.AND P2, PT, R0, R230, PT ;  /* 0x000000e60000720c */ /* 0x000fe40003f46270 */
[----:B------:R-:W-:Y:S02]  /*4250*/  ISETP.GT.AND P4, PT, R227, R12, PT ;  /* 0x0000000ce300720c */ /* 0x000fe40003f84270 */
[----:B------:R-:W-:Y:S02]  /*4260*/  FSEL R64, R32, -INF , !P0 ;  /* 0xff80000020407808 */ /* 0x000fe40004000000 */
[----:B------:R-:W-:Y:S02]  /*4270*/  FSEL R0, R68, -INF , !P1 ;  /* 0xff80000044007808 */ /* 0x000fe40004800000 */
[----:B------:R-:W-:-:S02]  /*4280*/  ISETP.GE.AND P0, PT, R15, R231, PT ;  /* 0x000000e70f00720c */ /* 0x000fc40003f06270 */
[----:B------:R-:W-:Y:S02]  /*4290*/  FSEL R67, R22, -INF , !P3 ;  /* 0xff80000016437808 */ /* 0x000fe40005800000 */
[----:B------:R-:W-:Y:S02]  /*42a0*/  ISETP.GE.AND P1, PT, R16, R229, PT ;  /* 0x000000e51000720c */ /* 0x000fe40003f26270 */
[----:B------:R-:W-:Y:S02]  /*42b0*/  FSEL R20, R94, -INF , !P5 ;  /* 0xff8000005e147808 */ /* 0x000fe40006800000 */
[C---:B------:R-:W-:Y:S02]  /*42c0*/  ISETP.GE.AND P3, PT, R16.reuse, R231, PT ;  /* 0x000000e71000720c */ /* 0x040fe40003f66270 */
[----:B------:R-:W-:Y:S02]  /*42d0*/  ISETP.GE.AND P5, PT, R16, R230, PT ;  /* 0x000000e61000720c */ /* 0x000fe40003fa6270 */
[----:B------:R-:W-:-:S02]  /*42e0*/  FSEL R16, R69, -INF , !P4 ;  /* 0xff80000045107808 */ /* 0x000fc40006000000 */
[----:B------:R-:W-:Y:S02]  /*42f0*/  FSEL R52, R26, -INF , !P2 ;  /* 0xff8000001a347808 */ /* 0x000fe40005000000 */
[C---:B------:R-:W-:Y:S02]  /*4300*/  ISETP.GE.AND P4, PT, R15.reuse, R229, PT ;  /* 0x000000e50f00720c */ /* 0x040fe40003f86270 */
[----:B------:R-:W-:Y:S02]  /*4310*/  FSEL R63, R34, -INF , !P0 ;  /* 0xff800000223f7808 */ /* 0x000fe40004000000 */
[----:B------:R-:W-:Y:S02]  /*4320*/  ISETP.GE.AND P2, PT, R15, R228, PT ;  /* 0x000000e40f00720c */ /* 0x000fe40003f46270 */
[----:B------:R-:W-:Y:S02]  /*4330*/  FSEL R32, R28, -INF , !P1 ;  /* 0xff8000001c207808 */ /* 0x000fe40004800000 */
[----:B------:R-:W-:-:S02]  /*4340*/  ISETP.GT.AND P0, PT, R227, R11, PT ;  /* 0x0000000be300720c */ /* 0x000fc40003f04270 */
[----:B------:R-:W-:Y:S02]  /*4350*/  ISETP.GE.AND P1, PT, R15, R230, PT ;  /* 0x000000e60f00720c */ /* 0x000fe40003f26270 */
[----:B------:R-:W-:Y:S02]  /*4360*/  FSEL R65, R29, -INF , !P3 ;  /* 0xff8000001d417808 */ /* 0x000fe40005800000 */
[----:B------:R-:W-:Y:S02]  /*4370*/  ISETP.GT.AND P3, PT, R19, R12, PT ;  /* 0x0000000c1300720c */ /* 0x000fe40003f64270 */
[----:B------:R-:W-:Y:S02]  /*4380*/  FSEL R29, R27, -INF , !P4 ;  /* 0xff8000001b1d7808 */ /* 0x000fe40006000000 */
[----:B------:R-:W-:Y:S02]  /*4390*/  FSEL R59, R31, -INF , !P2 ;  /* 0xff8000001f3b7808 */ /* 0x000fe40005000000 */
[----:B------:R-:W-:-:S02]  /*43a0*/  ISETP.GT.AND P4, PT, R19, R11, PT ;  /* 0x0000000b1300720c */ /* 0x000fc40003f84270 */
[----:B------:R-:W-:Y:S02]  /*43b0*/  FSEL R21, R60, -INF , !P0 ;  /* 0xff8000003c157808 */ /* 0x000fe40004000000 */
[----:B------:R-:W-:Y:S02]  /*43c0*/  ISETP.GE.AND P0, PT, R14, R229, PT ;  /* 0x000000e50e00720c */ /* 0x000fe40003f06270 */
[----:B------:R-:W-:Y:S02]  /*43d0*/  FSEL R31, R24, -INF , !P1 ;  /* 0xff800000181f7808 */ /* 0x000fe40004800000 */
[-C--:B------:R-:W-:Y:S02]  /*43e0*/  ISETP.GE.AND P1, PT, R13, R228.reuse, PT ;  /* 0x000000e40d00720c */ /* 0x080fe40003f26270 */
[----:B------:R-:W-:Y:S02]  /*43f0*/  FSEL R18, R95, -INF , !P3 ;  /* 0xff8000005f127808 */ /* 0x000fe40005800000 */
[----:B------:R-:W-:-:S02]  /*4400*/  ISETP.GE.AND P3, PT, R14, R228, PT ;  /* 0x000000e40e00720c */ /* 0x000fc40003f66270 */
[----:B------:R-:W-:Y:S02]  /*4410*/  FSEL R17, R90, -INF , !P4 ;  /* 0xff8000005a117808 */ /* 0x000fe40006000000 */
[C---:B------:R-:W-:Y:S02]  /*4420*/  ISETP.GE.AND P2, PT, R14.reuse, R231, PT ;  /* 0x000000e70e00720c */ /* 0x040fe40003f46270 */
[----:B------:R-:W-:Y:S02]  /*4430*/  ISETP.GE.AND P4, PT, R14, R230, PT ;  /* 0x000000e60e00720c */ /* 0x000fe40003f86270 */
[----:B------:R-:W-:Y:S02]  /*4440*/  FSEL R28, R33, -INF , !P0 ;  /* 0xff800000211c7808 */ /* 0x000fe40004000000 */
[----:B------:R-:W-:Y:S02]  /*4450*/  ISETP.GE.AND P0, PT, R13, R229, PT ;  /* 0x000000e50d00720c */ /* 0x000fe40003f06270 */
[----:B------:R-:W-:-:S02]  /*4460*/  FSEL R136, R0, -INF , !P1 ;  /* 0xff80000000887808 */ /* 0x000fc40004800000 */
[----:B------:R-:W-:Y:S02]  /*4470*/  ISETP.GE.AND P1, PT, R12, R231, PT ;  /* 0x000000e70c00720c */ /* 0x000fe40003f26270 */
[----:B------:R-:W-:Y:S02]  /*4480*/  FSEL R34, R30, -INF , !P3 ;  /* 0xff8000001e227808 */ /* 0x000fe40005800000 */
[----:B------:R-:W-:Y:S02]  /*4490*/  FSEL R58, R36, -INF , !P2 ;  /* 0xff800000243a7808 */ /* 0x000fe40005000000 */
[----:B------:R-:W-:Y:S02]  /*44a0*/  FSEL R30, R23, -INF , !P4 ;  /* 0xff800000171e7808 */ /* 0x000fe40006000000 */
[C---:B------:R-:W-:Y:S02]  /*44b0*/  ISETP.GT.AND P2, PT, R19.reuse, R10, PT ;  /* 0x0000000a1300720c */ /* 0x040fe40003f44270 */
[----:B------:R-:W-:-:S02]  /*44c0*/  ISETP.GT.AND P4, PT, R19, R9, PT ;  /* 0x000000091300720c */ /* 0x000fc40003f84270 */
[----:B------:R-:W-:Y:S02]  /*44d0*/  FSEL R35, R35, -INF , !P0 ;  /* 0xff80000023237808 */ /* 0x000fe40004000000 */
[----:B------:R-:W-:Y:S02]  /*44e0*/  ISETP.GE.AND P0, PT, R12, R229, PT ;  /* 0x000000e50c00720c */ /* 0x000fe40003f06270 */
[----:B------:R-:W-:Y:S02]  /*44f0*/  FSEL R135, R40, -INF , !P1 ;  /* 0xff80000028877808 */ /* 0x000fe40004800000 */
[----:B------:R-:W-:Y:S02]  /*4500*/  ISETP.GT.AND P1, PT, R19, R7, PT ;  /* 0x000000071300720c */ /* 0x000fe40003f24270 */
[----:B------:R-:W-:Y:S02]  /*4510*/  FSEL R15, R91, -INF , !P2 ;  /* 0xff8000005b0f7808 */ /* 0x000fe40005000000 */
[----:B------:R-:W-:-:S02]  /*4520*/  FSEL R14, R110, -INF , !P4 ;  /* 0xff8000006e0e7808 */ /* 0x000fc40006000000 */
[C---:B------:R-:W-:Y:S02]  /*4530*/  ISETP.GE.AND P2, PT, R12.reuse, R228, PT ;  /* 0x000000e40c00720c */ /* 0x040fe40003f46270 */
[-C--:B------:R-:W-:Y:S02]  /*4540*/  ISETP.GE.AND P4, PT, R12, R230.reuse, PT ;  /* 0x000000e60c00720c */ /* 0x080fe40003f86270 */
[----:B------:R-:W-:Y:S02]  /*4550*/  FSEL R33, R38, -INF , !P0 ;  /* 0xff80000026217808 */ /* 0x000fe40004000000 */
[C---:B------:R-:W-:Y:S02]  /*4560*/  ISETP.GE.AND P0, PT, R11.reuse, R229, PT ;  /* 0x000000e50b00720c */ /* 0x040fe40003f06270 */
[----:B------:R-:W-:Y:S02]  /*4570*/  FSEL R12, R114, -INF , !P1 ;  /* 0xff800000720c7808 */ /* 0x000fe40004800000 */
[----:B------:R-:W-:-:S02]  /*4580*/  ISETP.GE.AND P1, PT, R11, R230, PT ;  /* 0x000000e60b00720c */ /* 0x000fc40003f26270 */
[----:B------:R-:W-:Y:S02]  /*4590*/  ISETP.GE.AND P3, PT, R13, R231, PT ;  /* 0x000000e70d00720c */ /* 0x000fe40003f66270 */
[----:B------:R-:W-:Y:S02]  /*45a0*/  FSEL R51, R25, -INF , !P5 ;  /* 0xff80000019337808 */ /* 0x000fe40006800000 */
[----:B------:R-:W-:Y:S02]  /*45b0*/  FSEL R60, R46, -INF , !P0 ;  /* 0xff8000002e3c7808 */ /* 0x000fe40004000000 */
[----:B------:R-:W-:Y:S02]  /*45c0*/  ISETP.GT.AND P5, PT, R227, R10, PT ;  /* 0x0000000ae300720c */ /* 0x000fe40003fa4270 */
[----:B------:R-:W-:Y:S02]  /*45d0*/  ISETP.GE.AND P0, PT, R10, R230, PT ;  /* 0x000000e60a00720c */ /* 0x000fe40003f06270 */
[----:B------:R-:W-:-:S02]  /*45e0*/  FSEL R133, R17, -INF , !P1 ;  /* 0xff80000011857808 */ /* 0x000fc40004800000 */
[----:B------:R-:W-:Y:S02]  /*45f0*/  FSEL R137, R37, -INF , !P3 ;  /* 0xff80000025897808 */ /* 0x000fe40005800000 */
[----:B------:R-:W-:Y:S02]  /*4600*/  ISETP.GE.AND P1, PT, R9, R229, PT ;  /* 0x000000e50900720c */ /* 0x000fe40003f26270 */
[C---:B------:R-:W-:Y:S02]  /*4610*/  ISETP.GT.AND P3, PT, R19.reuse, R8, PT ;  /* 0x000000081300720c */ /* 0x040fe40003f64270 */
[----:B------:R-:W-:Y:S02]  /*4620*/  FSEL R134, R16, -INF , !P2 ;  /* 0xff80000010867808 */ /* 0x000fe40005000000 */
[----:B------:R-:W-:Y:S02]  /*4630*/  ISETP.GT.AND P2, PT, R19, R6, PT ;  /* 0x000000061300720c */ /* 0x000fe40003f44270 */
[----:B------:R-:W-:-:S02]  /*4640*/  FSEL R22, R61, -INF , !P5 ;  /* 0xff8000003d167808 */ /* 0x000fc40006800000 */
[----:B------:R-:W-:Y:S02]  /*4650*/  FSEL R132, R15, -INF , !P0 ;  /* 0xff8000000f847808 */ /* 0x000fe40004000000 */
[-C--:B------:R-:W-:Y:S02]  /*4660*/  ISETP.GE.AND P5, PT, R13, R230.reuse, PT ;  /* 0x000000e60d00720c */ /* 0x080fe40003fa6270 */
[----:B------:R-:W-:Y:S02]  /*4670*/  ISETP.GE.AND P0, PT, R8, R229, PT ;  /* 0x000000e50800720c */ /* 0x000fe40003f06270 */
[----:B------:R-:W-:Y:S02]  /*4680*/  FSEL R138, R44, -INF , !P1 ;  /* 0xff8000002c8a7808 */ /* 0x000fe40004800000 */
[----:B------:R-:W-:Y:S02]  /*4690*/  FSEL R13, R111, -INF , !P3 ;  /* 0xff8000006f0d7808 */ /* 0x000fe40005800000 */
[----:B------:R-:W-:-:S02]  /*46a0*/  ISETP.GE.AND P1, PT, R8, R230, PT ;  /* 0x000000e60800720c */ /* 0x000fc40003f26270 */
        /* <DEDUP_REMOVED lines=8> */
[----:B------:R-:W-:Y:S02]  /*4730*/  FSEL R171, R12, -INF , !P0 ;  /* 0xff8000000cab7808 */ /* 0x000fe40004000000 */
[----:B------:R-:W-:Y:S02]  /*4740*/  ISETP.GE.AND P0, PT, R6, R230, PT ;  /* 0x000000e60600720c */ /* 0x000fe40003f06270 */
[----:B------:R-:W-:Y:S02]  /*4750*/  FSEL R162, R39, -INF , !P1 ;  /* 0xff80000027a27808 */ /* 0x000fe40004800000 */
[----:B------:R-:W-:-:S02]  /*4760*/  ISETP.GT.AND P1, PT, R19, R5, PT ;  /* 0x000000051300720c */ /* 0x000fc40003f24270 */
[----:B------:R-:W-:Y:S02]  /*4770*/  FSEL R165, R14, -INF , !P2 ;  /* 0xff8000000ea57808 */ /* 0x000fe40005000000 */
[----:B------:R-:W-:Y:S02]  /*4780*/  ISETP.GE.AND P2, PT, R7, R229, PT ;  /* 0x000000e50700720c */ /* 0x000fe40003f46270 */
[----:B------:R-:W-:Y:S02]  /*4790*/  FSEL R169, R0, -INF , !P0 ;  /* 0xff80000000a97808 */ /* 0x000fe40004000000 */
[----:B------:R-:W-:Y:S02]  /*47a0*/  ISETP.GE.AND P0, PT, R5, R230, PT ;  /* 0x000000e60500720c */ /* 0x000fe40003f06270 */
[----:B------:R-:W-:Y:S02]  /*47b0*/  FSEL R0, R118, -INF , !P1 ;  /* 0xff80000076007808 */ /* 0x000fe40004800000 */
[----:B------:R-:W-:-:S02]  /*47c0*/  FSEL R161, R42, -INF , !P2 ;  /* 0xff8000002aa17808 */ /* 0x000fc40005000000 */
[----:B------:R-:W-:Y:S02]  /*47d0*/  ISETP.GE.AND P2, PT, R5, R229, PT ;  /* 0x000000e50500720c */ /* 0x000fe40003f46270 */
[----:B------:R-:W-:Y:S02]  /*47e0*/  FSEL R217, R0, -INF , !P0 ;  /* 0xff80000000d97808 */ /* 0x000fe40004000000 */
[----:B------:R-:W-:Y:S02]  /*47f0*/  FMNMX3.FTZ R0, R49, R32, R29, !PT ;  /* 0x0000002031007276 */ /* 0x000fe4000781001d */
[----:B------:R-:W-:Y:S02]  /*4800*/  FSEL R106, R18, -INF , !P4 ;  /* 0xff800000126a7808 */ /* 0x000fe40006000000 */
[----:B------:R-:W-:Y:S02]  /*4810*/  FSEL R211, R41, -INF , !P2 ;  /* 0xff80000029d37808 */ /* 0x000fe40005000000 */
[----:B------:R-:W-:-:S02]  /*4820*/  ISETP.GE.AND P4, PT, R10, R228, PT ;  /* 0x000000e40a00720c */ /* 0x000fc40003f86270 */
[----:B------:R-:W-:Y:S02]  /*4830*/  ISETP.GE.AND P2, PT, R10, R231, PT ;  /* 0x000000e70a00720c */ /* 0x000fe40003f46270 */
[----:B------:R-:W-:Y:S02]  /*4840*/  FMNMX3.FTZ R10, R0, R28, R35, !PT ;  /* 0x0000001c000a7276 */ /* 0x000fe40007810023 */
[----:B------:R-:W-:Y:S02]  /*4850*/  ISETP.GE.AND P1, PT, R4, R229, PT ;  /* 0x000000e50400720c */ /* 0x000fe40003f26270 */
[----:B------:R-:W-:Y:S02]  /*4860*/  ISETP.GT.AND P0, PT, R19, R4, PT ;  /* 0x000000041300720c */ /* 0x000fe40003f04270 */
[----:B------:R-:W-:Y:S02]  /*4870*/  FSEL R107, R20, -INF , !P5 ;  /* 0xff800000146b7808 */ /* 0x000fe40006800000 */
[----:B------:R-:W-:-:S02]  /*4880*/  FMNMX3.FTZ R0, R52, R51, R31, !PT ;  /* 0x0000003334007276 */ /* 0x000fc4000781001f */
[----:B------:R-:W-:Y:S02]  /*4890*/  FMNMX3.FTZ R10, R10, R33, R60, !PT ;  /* 0x000000210a0a7276 */ /* 0x000fe4000781003c */
[----:B------:R-:W-:Y:S02]  /*48a0*/  FSEL R174, R47, -INF , !P1 ;  /* 0xff8000002fae7808 */ /* 0x000fe40004800000 */
[----:B------:R-:W-:Y:S02]  /*48b0*/  ISETP.GT.AND P1, PT, R19, R3, PT ;  /* 0x000000031300720c */ /* 0x000fe40003f24270 */
[----:B------:R-:W-:Y:S02]  /*48c0*/  FSEL R12, R119, -INF , !P0 ;  /* 0xff800000770c7808 */ /* 0x000fe40004000000 */
[C---:B------:R-:W-:Y:S02]  /*48d0*/  ISETP.GE.AND P5, PT, R11.reuse, R228, PT ;  /* 0x000000e40b00720c */ /* 0x040fe40003fa6270 */
[----:B------:R-:W-:-:S02]  /*48e0*/  ISETP.GE.AND P3, PT, R11, R231, PT ;  /* 0x000000e70b00720c */ /* 0x000fc40003f66270 */
[----:B------:R-:W-:Y:S02]  /*48f0*/  ISETP.GT.AND P0, PT, R19, R2, PT ;  /* 0x000000021300720c */ /* 0x000fe40003f04270 */
[----:B------:R-:W-:Y:S02]  /*4900*/  FMNMX3.FTZ R0, R0, R30, R107, !PT ;  /* 0x0000001e00007276 */ /* 0x000fe4000781006b */
[----:B------:R-:W-:Y:S02]  /*4910*/  FMNMX3.FTZ R11, R10, R61, R138, !PT ;  /* 0x0000003d0a0b7276 */ /* 0x000fe4000781008a */
[----:B------:R-:W-:Y:S02]  /*4920*/  FSEL R13, R86, -INF , !P1 ;  /* 0xff800000560d7808 */ /* 0x000fe40004800000 */
[----:B------:R-:W-:Y:S02]  /*4930*/  ISETP.GE.AND P1, PT, R4, R230, PT ;  /* 0x000000e60400720c */ /* 0x000fe40003f26270 */
[----:B------:R-:W-:-:S02]  /*4940*/  FSEL R14, R87, -INF , !P0 ;  /* 0xff800000570e7808 */ /* 0x000fc40004000000 */
[----:B------:R-:W-:Y:S02]  /*4950*/  FMNMX3.FTZ R0, R0, R106, R133, !PT ;  /* 0x0000006a00007276 */ /* 0x000fe40007810085 */
[----:B------:R-:W-:Y:S02]  /*4960*/  ISETP.GE.AND P0, PT, R3, R229, PT ;  /* 0x000000e50300720c */ /* 0x000fe40003f06270 */
[----:B------:R-:W-:Y:S02]  /*4970*/  FMNMX3.FTZ R11, R11, R139, R161, !PT ;  /* 0x0000008b0b0b7276 */ /* 0x000fe400078100a1 */
[----:B------:R-:W-:Y:S02]  /*4980*/  FSEL R215, R12, -INF , !P1 ;  /* 0xff8000000cd77808 */ /* 0x000fe40004800000 */
[----:B------:R-:W-:Y:S02]  /*4990*/  FMNMX3.FTZ R0, R0, R132, R165, !PT ;  /* 0x0000008400007276 */ /* 0x000fe400078100a5 */
[----:B------:R-:W-:-:S02]  /*49a0*/  ISETP.GE.AND P1, PT, R2, R229, PT ;  /* 0x000000e50200720c */ /* 0x000fc40003f26270 */
[----:B------:R-:W-:Y:S02]  /*49b0*/  FSEL R173, R48, -INF , !P0 ;  /* 0xff80000030ad7808 */ /* 0x000fe40004000000 */
[----:B------:R-:W-:Y:S02]  /*49c0*/  FMNMX3.FTZ R11, R11, R162, R211, !PT ;  /* 0x000000a20b0b7276 */ /* 0x000fe400078100d3 */
[----:B------:R-:W-:Y:S02]  /*49d0*/  FMNMX3.FTZ R0, R0, R168, R171, !PT ;  /* 0x000000a800007276 */ /* 0x000fe400078100ab */
[----:B------:R-:W-:Y:S02]  /*49e0*/  FSEL R175, R50, -INF , !P1 ;  /* 0xff80000032af7808 */ /* 0x000fe40004800000 */
[----:B------:R-:W-:Y:S02]  /*49f0*/  FMNMX3.FTZ R11, R11, R174, R173, !PT ;  /* 0x000000ae0b0b7276 */ /* 0x000fe400078100ad */
[----:B------:R-:W-:-:S02]  /*4a00*/  FMNMX3.FTZ R10, R0, R169, R217, !PT ;  /* 0x000000a9000a7276 */ /* 0x000fc400078100d9 */
[----:B------:R-:W-:Y:S02]  /*4a10*/  FMNMX.FTZ R0, R175, R11, !PT ;  /* 0x0000000baf007209 */ /* 0x000fe40007810000 */
[-C--:B------:R-:W-:Y:S02]  /*4a20*/  ISETP.GE.AND P0, PT, R3, R230.reuse, PT ;  /* 0x000000e60300720c */ /* 0x080fe40003f06270 */
[----:B------:R-:W-:Y:S01]  /*4a30*/  ISETP.GT.AND P1, PT, R227, R9, PT ;  /* 0x00000009e300720c */ /* 0x000fe20003f24270 */
[----:B------:R-:W2:Y:S01]  /*4a40*/  SHFL.BFLY PT, R12, R0, 0x2, 0x1f ;  /* 0x0c401f00000c7f89 */ /* 0x000ea200000e0000 */
[----:B------:R-:W-:Y:S02]  /*4a50*/  FSEL R213, R13, -INF , !P0 ;  /* 0xff8000000dd57808 */ /* 0x000fe40004000000 */
[----:B------:R-:W-:Y:S02]  /*4a60*/  ISETP.GE.AND P0, PT, R2, R230, PT ;  /* 0x000000e60200720c */ /* 0x000fe40003f06270 */
[----:B------:R-:W-:-:S02]  /*4a70*/  FMNMX3.FTZ R10, R10, R215, R213, !PT ;  /* 0x000000d70a0a7276 */ /* 0x000fc400078100d5 */
[----:B------:R-:W-:Y:S02]  /*4a80*/  FSEL R212, R14, -INF , !P0 ;  /* 0xff8000000ed47808 */ /* 0x000fe40004000000 */
[----:B------:R-:W-:Y:S02]  /*4a90*/  FSEL R15, R21, -INF , !P5 ;  /* 0xff800000150f7808 */ /* 0x000fe40006800000 */
[----:B------:R-:W-:Y:S02]  /*4aa0*/  FSEL R100, R53, -INF , !P3 ;  /* 0xff80000035647808 */ /* 0x000fe40005800000 */
[----:B------:R-:W-:Y:S02]  /*4ab0*/  ISETP.GT.AND P5, PT, R227, R8, PT ;  /* 0x00000008e300720c */ /* 0x000fe40003fa4270 */
[----:B------:R-:W-:Y:S02]  /*4ac0*/  ISETP.GE.AND P0, PT, R9, R228, PT ;  /* 0x000000e40900720c */ /* 0x000fe40003f06270 */
[----:B------:R-:W-:-:S02]  /*4ad0*/  FMNMX.FTZ R10, R212, R10, !PT ;  /* 0x0000000ad40a7209 */ /* 0x000fc40007810000 */
[-C--:B------:R-:W-:Y:S02]  /*4ae0*/  ISETP.GE.AND P3, PT, R9, R231.reuse, PT ;  /* 0x000000e70900720c */ /* 0x080fe40003f66270 */
[----:B------:R-:W-:Y:S01]  /*4af0*/  FSEL R14, R22, -INF , !P4 ;  /* 0xff800000160e7808 */ /* 0x000fe20006000000 */
[----:B------:R-:W4:Y:S01]  /*4b00*/  SHFL.BFLY PT, R11, R10, 0x2, 0x1f ;  /* 0x0c401f000a0b7f89 */ /* 0x000f2200000e0000 */
[----:B------:R-:W-:Y:S02]  /*4b10*/  FSEL R9, R104, -INF , !P1 ;  /* 0xff80000068097808 */ /* 0x000fe40004800000 */
[C---:B------:R-:W-:Y:S02]  /*4b20*/  ISETP.GE.AND P4, PT, R8.reuse, R228, PT ;  /* 0x000000e40800720c */ /* 0x040fe40003f86270 */
[----:B------:R-:W-:Y:S02]  /*4b30*/  ISETP.GE.AND P1, PT, R8, R231, PT ;  /* 0x000000e70800720c */ /* 0x000fe40003f26270 */
[----:B------:R-:W-:-:S02]  /*4b40*/  FSEL R8, R105, -INF , !P5 ;  /* 0xff80000069087808 */ /* 0x000fc40006800000 */
[----:B------:R-:W-:Y:S02]  /*4b50*/  ISETP.GT.AND P5, PT, R227, R6, PT ;  /* 0x00000006e300720c */ /* 0x000fe40003fa4270 */
[----:B------:R-:W-:Y:S02]  /*4b60*/  FSEL R13, R55, -INF , !P2 ;  /* 0xff800000370d7808 */ /* 0x000fe40005000000 */
[----:B------:R-:W-:Y:S02]  /*4b70*/  FSEL R167, R9, -INF , !P0 ;  /* 0xff80000009a77808 */ /* 0x000fe40004000000 */
[----:B------:R-:W-:Y:S02]  /*4b80*/  FSEL R172, R54, -INF , !P3 ;  /* 0xff80000036ac7808 */ /* 0x000fe40005800000 */
[----:B------:R-:W-:Y:S02]  /*4b90*/  ISETP.GT.AND P2, PT, R227, R7, PT ;  /* 0x00000007e300720c */ /* 0x000fe40003f44270 */
[----:B------:R-:W-:-:S02]  /*4ba0*/  ISETP.GE.AND P0, PT, R7, R228, PT ;  /* 0x000000e40700720c */ /* 0x000fc40003f06270 */
[----:B------:R-:W-:Y:S02]  /*4bb0*/  ISETP.GE.AND P3, PT, R7, R231, PT ;  /* 0x000000e70700720c */ /* 0x000fe40003f66270 */
[----:B------:R-:W-:Y:S02]  /*4bc0*/  FSEL R164, R8, -INF , !P4 ;  /* 0xff80000008a47808 */ /* 0x000fe40006000000 */
[----:B------:R-:W-:Y:S02]  /*4bd0*/  FSEL R7, R81, -INF , !P5 ;  /* 0xff80000051077808 */ /* 0x000fe40006800000 */
[----:B------:R-:W-:Y:S02]  /*4be0*/  ISETP.GE.AND P4, PT, R6, R228, PT ;  /* 0x000000e40600720c */ /* 0x000fe40003f86270 */
[----:B--2---:R-:W-:Y:S02]  /*4bf0*/  FMNMX.FTZ R0, R0, R12, !PT ;  /* 0x0000000c00007209 */ /* 0x004fe40007810000 */
[----:B------:R-:W-:-:S02]  /*4c00*/  FSEL R105, R7, -INF , !P4 ;  /* 0xff80000007697808 */ /* 0x000fc40006000000 */
[----:B------:R-:W-:Y:S01]  /*4c10*/  FSEL R8, R80, -INF , !P2 ;  /* 0xff80000050087808 */ /* 0x000fe20005000000 */
[----:B------:R-:W2:Y:S01]  /*4c20*/  SHFL.BFLY PT, R7, R0, 0x1, 0x1f ;  /* 0x0c201f0000077f89 */ /* 0x000ea200000e0000 */
[----:B------:R-:W-:Y:S02]  /*4c30*/  FSEL R166, R66, -INF , !P1 ;  /* 0xff80000042a67808 */ /* 0x000fe40004800000 */
[----:B------:R-:W-:Y:S02]  /*4c40*/  ISETP.GT.AND P1, PT, R227, R5, PT ;  /* 0x00000005e300720c */ /* 0x000fe40003f24270 */
[----:B------:R-:W-:Y:S02]  /*4c50*/  FSEL R160, R8, -INF , !P0 ;  /* 0xff80000008a07808 */ /* 0x000fe40004000000 */
[----:B------:R-:W-:Y:S02]  /*4c60*/  FSEL R170, R62, -INF , !P3 ;  /* 0xff8000003eaa7808 */ /* 0x000fe40005800000 */
[----:B------:R-:W-:-:S02]  /*4c70*/  ISETP.GE.AND P0, PT, R5, R228, PT ;  /* 0x000000e40500720c */ /* 0x000fc40003f06270 */
[-C--:B------:R-:W-:Y:S02]  /*4c80*/  ISETP.GE.AND P3, PT, R5, R231.reuse, PT ;  /* 0x000000e70500720c */ /* 0x080fe40003f66270 */
[----:B------:R-:W-:Y:S02]  /*4c90*/  ISETP.GE.AND P2, PT, R6, R231, PT ;  /* 0x000000e70600720c */ /* 0x000fe40003f46270 */
[----:B------:R-:W-:Y:S02]  /*4ca0*/  FSEL R5, R72, -INF , !P1 ;  /* 0xff80000048057808 */ /* 0x000fe40004800000 */
[----:B------:R-:W-:Y:S02]  /*4cb0*/  ISETP.GT.AND P5, PT, R227, R4, PT ;  /* 0x00000004e300720c */ /* 0x000fe40003fa4270 */
[----:B------:R-:W-:Y:S02]  /*4cc0*/  FSEL R163, R76, -INF , !P2 ;  /* 0xff8000004ca37808 */ /* 0x000fe40005000000 */
[----:B------:R-:W-:-:S02]  /*4cd0*/  FSEL R233, R5, -INF , !P0 ;  /* 0xff80000005e97808 */ /* 0x000fc40004000000 */
[----:B------:R-:W-:Y:S02]  /*4ce0*/  FSEL R236, R71, -INF , !P3 ;  /* 0xff80000047ec7808 */ /* 0x000fe40005800000 */
[CC--:B------:R-:W-:Y:S02]  /*4cf0*/  ISETP.GE.AND P4, PT, R4.reuse, R228.reuse, PT ;  /* 0x000000e40400720c */ /* 0x0c0fe40003f86270 */
[----:B------:R-:W-:Y:S02]  /*4d00*/  ISETP.GE.AND P1, PT, R4, R231, PT ;  /* 0x000000e70400720c */ /* 0x000fe40003f26270 */
[----:B------:R-:W-:Y:S02]  /*4d10*/  ISETP.GT.AND P2, PT, R227, R3, PT ;  /* 0x00000003e300720c */ /* 0x000fe40003f44270 */
[C---:B------:R-:W-:Y:S02]  /*4d20*/  ISETP.GE.AND P0, PT, R3.reuse, R228, PT ;  /* 0x000000e40300720c */ /* 0x040fe40003f06270 */
[----:B------:R-:W-:-:S02]  /*4d30*/  ISETP.GE.AND P3, PT, R3, R231, PT ;  /* 0x000000e70300720c */ /* 0x000fc40003f66270 */
[----:B------:R-:W-:Y:S02]  /*4d40*/  FSEL R4, R73, -INF , !P5 ;  /* 0xff80000049047808 */ /* 0x000fe40006800000 */
[----:B------:R-:W-:Y:S02]  /*4d50*/  FMNMX3.FTZ R3, R67, R64, R59, !PT ;  /* 0x0000004043037276 */ /* 0x000fe4000781003b */
[----:B----4-:R-:W-:Y:S02]  /*4d60*/  FMNMX.FTZ R6, R10, R11, !PT ;  /* 0x0000000b0a067209 */ /* 0x010fe40007810000 */
[----:B------:R-:W-:Y:S02]  /*4d70*/  FSEL R232, R4, -INF , !P4 ;  /* 0xff80000004e87808 */ /* 0x000fe40006000000 */
[----:B------:R-:W-:Y:S01]  /*4d80*/  FSEL R9, R56, -INF , !P2 ;  /* 0xff80000038097808 */ /* 0x000fe20005000000 */
[----:B------:R-:W4:Y:S01]  /*4d90*/  SHFL.BFLY PT, R8, R6, 0x1, 0x1f ;  /* 0x0c201f0006087f89 */ /* 0x000f2200000e0000 */
[----:B------:R-:W-:-:S02]  /*4da0*/  FMNMX3.FTZ R3, R3, R34, R136, !PT ;  /* 0x0000002203037276 */ /* 0x000fc40007810088 */
[----:B------:R-:W-:Y:S02]  /*4db0*/  ISETP.GT.AND P5, PT, R227, R2, PT ;  /* 0x00000002e300720c */ /* 0x000fe40003fa4270 */
[C---:B------:R-:W-:Y:S02]  /*4dc0*/  ISETP.GE.AND P4, PT, R2.reuse, R228, PT ;  /* 0x000000e40200720c */ /* 0x040fe40003f86270 */
[----:B------:R-:W-:Y:S02]  /*4dd0*/  ISETP.GE.AND P2, PT, R2, R231, PT ;  /* 0x000000e70200720c */ /* 0x000fe40003f46270 */
[----:B------:R-:W-:Y:S02]  /*4de0*/  FMNMX3.FTZ R2, R70, R65, R63, !PT ;  /* 0x0000004146027276 */ /* 0x000fe4000781003f */
[----:B------:R-:W-:Y:S02]  /*4df0*/  FMNMX3.FTZ R3, R3, R134, R15, !PT ;  /* 0x0000008603037276 */ /* 0x000fe4000781000f */
[----:B------:R-:W-:-:S02]  /*4e00*/  FMNMX3.FTZ R2, R2, R58, R137, !PT ;  /* 0x0000003a02027276 */ /* 0x000fc40007810089 */
[----:B--2---:R-:W-:Y:S02]  /*4e10*/  FMNMX.FTZ R104, R0, R7, !PT ;  /* 0x0000000700687209 */ /* 0x004fe40007810000 */
[----:B------:R-:W-:Y:S02]  /*4e20*/  FMNMX3.FTZ R4, R3, R14, R167, !PT ;  /* 0x0000000e03047276 */ /* 0x000fe400078100a7 */
[----:B------:R-:W-:Y:S02]  /*4e30*/  LOP3.LUT R0, R145, 0x120, R148, 0xf8, !PT ;  /* 0x0000012091007812 */ /* 0x000fe400078ef894 */
[----:B------:R-:W-:Y:S02]  /*4e40*/  FMNMX3.FTZ R2, R2, R135, R100, !PT ;  /* 0x0000008702027276 */ /* 0x000fe40007810064 */
[----:B------:R-:W-:Y:S02]  /*4e50*/  FMNMX3.FTZ R4, R4, R164, R160, !PT ;  /* 0x000000a404047276 */ /* 0x000fe400078100a0 */
[----:B------:R-:W-:-:S02]  /*4e60*/  LEA R220, R0, UR5, 0x1 ;  /* 0x0000000500dc7c11 */ /* 0x000fc4000f8e08ff */
[----:B------:R-:W-:Y:S01]  /*4e70*/  FMNMX3.FTZ R0, R2, R13, R172, !PT ;  /* 0x0000000d02007276 */ /* 0x000fe200078100ac */
[----:B-1----:R-:W-:Y:S01]  /*4e80*/  FMUL.FTZ R2, R104, UR4 ;  /* 0x0000000468027c20 */ /* 0x002fe20008410000 */
[----:B------:R-:W-:Y:S01]  /*4e90*/  FSEL R5, R57, -INF , !P5 ;  /* 0xff80000039057808 */ /* 0x000fe20006800000 */
[----:B------:R-:W-:Y:S01]  /*4ea0*/  IMAD.IADD R186, R250, 0x1, R220 ;  /* 0x00000001faba7824 */ /* 0x000fe200078e02dc */
[----:B------:R-:W-:Y:S01]  /*4eb0*/  FSEL R214, R9, -INF , !P0 ;  /* 0xff80000009d67808 */ /* 0x000fe20004000000 */
[----:B------:R-:W-:Y:S01]  /*4ec0*/  LDSM.16.MT88.4 R24, [R220+0x9000] ;  /* 0x00900000dc18783b */ /* 0x000fe20000004200 */
[----:B------:R-:W-:Y:S02]  /*4ed0*/  FMNMX3.FTZ R4, R4, R105, R233, !PT ;  /* 0x0000006904047276 */ /* 0x000fe400078100e9 */
[----:B------:R-:W-:Y:S01]  /*4ee0*/  FMNMX3.FTZ R0, R0, R166, R170, !PT ;  /* 0x000000a600007276 */ /* 0x000fe200078100aa */
[----:B------:R-:W-:Y:S01]  /*4ef0*/  LDSM.16.MT88.4 R16, [R186+0x9000] ;  /* 0x00900000ba10783b */ /* 0x000fe20000004200 */
[----:B------:R-:W-:-:S02]  /*4f00*/  FSEL R216, R5, -INF , !P4 ;  /* 0xff80000005d87808 */ /* 0x000fc40006000000 */
[----:B------:R-:W-:Y:S01]  /*4f10*/  FMNMX3.FTZ R4, R4, R232, R214, !PT ;  /* 0x000000e804047276 */ /* 0x000fe200078100d6 */
[----:B------:R-:W-:Y:S01]  /*4f20*/  LDSM.16.MT88.4 R20, [R220+0xa000] ;  /* 0x00a00000dc14783b */ /* 0x000fe20000004200 */
[----:B------:R-:W-:Y:S02]  /*4f30*/  FSEL R219, R75, -INF , !P1 ;  /* 0xff8000004bdb7808 */ /* 0x000fe40004800000 */
[----:B------:R-:W-:Y:S01]  /*4f40*/  FSEL R225, R74, -INF , !P3 ;  /* 0xff8000004ae17808 */ /* 0x000fe20005800000 */
[----:B------:R-:W-:Y:S01]  /*4f50*/  LDSM.16.MT88.4 R44, [R186+0xa000] ;  /* 0x00a00000ba2c783b */ /* 0x000fe20000004200 */
[----:B------:R-:W-:Y:S02]  /*4f60*/  FMNMX3.FTZ R0, R0, R163, R236, !PT ;  /* 0x000000a300007276 */ /* 0x000fe400078100ec */
[----:B------:R-:W-:Y:S01]  /*4f70*/  FMNMX.FTZ R4, R216, R4, !PT ;  /* 0x00000004d8047209 */ /* 0x000fe20007810000 */
[----:B------:R-:W-:Y:S01]  /*4f80*/  LDSM.16.MT88.4 R40, [R220+0xb000] ;  /* 0x00b00000dc28783b */ /* 0x000fe20000004200 */
[----:B------:R-:W-:-:S02]  /*4f90*/  FSEL R218, R77, -INF , !P2 ;  /* 0xff8000004dda7808 */ /* 0x000fc40005000000 */
[----:B------:R-:W-:Y:S01]  /*4fa0*/  FMNMX3.FTZ R3, R0, R219, R225, !PT ;  /* 0x000000db00037276 */ /* 0x000fe200078100e1 */
[----:B------:R-:W-:Y:S01]  /*4fb0*/  LDSM.16.MT88.4 R36, [R186+0xb000] ;  /* 0x00b00000ba24783b */ /* 0x000fe20000004200 */
[----:B----4-:R-:W-:Y:S02]  /*4fc0*/  FMNMX.FTZ R101, R6, R8, !PT ;  /* 0x0000000806657209 */ /* 0x010fe40007810000 */
[----:B------:R-:W-:Y:S01]  /*4fd0*/  FMNMX.FTZ R3, R218, R3, !PT ;  /* 0x00000003da037209 */ /* 0x000fe20007810000 */
[----:B------:R-:W1:Y:S01]  /*4fe0*/  SHFL.BFLY PT, R8, R4, 0x2, 0x1f ;  /* 0x0c401f0004087f89 */ /* 0x000e6200000e0000 */
[----:B------:R-:W-:Y:S01]  /*4ff0*/  FSETP.NEU.FTZ.AND P0, PT, R104, -INF , PT ;  /* 0xff8000006800780b */ /* 0x000fe20003f1d000 */
[----:B------:R-:W-:Y:S02]  /*5000*/  FMUL.FTZ R0, R101, UR4 ;  /* 0x0000000465007c20 */ /* 0x000fe40008410000 */
[----:B------:R-:W2:Y:S01]  /*5010*/  SHFL.BFLY PT, R9, R3, 0x2, 0x1f ;  /* 0x0c401f0003097f89 */ /* 0x000ea200000e0000 */
[----:B------:R-:W-:-:S02]  /*5020*/  FSEL R2, R2, RZ, P0 ;  /* 0x000000ff02027208 */ /* 0x000fc40000000000 */
[----:B------:R-:W-:-:S03]  /*5030*/  FSETP.NEU.FTZ.AND P0, PT, R101, -INF , PT ;  /* 0xff8000006500780b */ /* 0x000fc60003f1d000 */
[--C-:B------:R-:W-:Y:S01]  /*5040*/  FFMA.FTZ R5, R49, UR4, -R2.reuse ;  /* 0x0000000431057c23 */ /* 0x100fe20008010802 */
[----:B------:R-:W-:Y:S01]  /*5050*/  FSEL R0, R0, RZ, P0 ;  /* 0x000000ff00007208 */ /* 0x000fe20000000000 */
[--C-:B------:R-:W-:Y:S01]  /*5060*/  FFMA.FTZ R6, R32, UR4, -R2.reuse ;  /* 0x0000000420067c23 */ /* 0x100fe20008010802 */
[----:B------:R-:W-:Y:S01]  /*5070*/  FFMA.FTZ R7, R28, UR4, -R2 ;  /* 0x000000041c077c23 */ /* 0x000fe20008010802 */
[----:B------:R4:W-:Y:S04]  /*5080*/  MUFU.EX2 R188, R5 ;  /* 0x0000000500bc7308 */ /* 0x0009e80000000800 */
[----:B------:R5:W3:Y:S04]  /*5090*/  MUFU.EX2 R187, R6 ;  /* 0x0000000600bb7308 */ /* 0x000ae80000000800 */
[----:B------:R-:W-:Y:S01]  /*50a0*/  MUFU.EX2 R185, R7 ;  /* 0x0000000700b97308 */ /* 0x000fe20000000800 */
[----:B-1----:R-:W-:Y:S01]  /*50b0*/  FMNMX.FTZ R8, R4, R8, !PT ;  /* 0x0000000804087209 */ /* 0x002fe20007810000 */
[----:B------:R-:W-:Y:S01]  /*50c0*/  FFMA.FTZ R4, R30, UR4, -R0 ;  /* 0x000000041e047c23 */ /* 0x000fe20008010800 */
[----:B--2---:R-:W-:-:S03]  /*50d0*/  FMNMX.FTZ R3, R3, R9, !PT ;  /* 0x0000000903037209 */ /* 0x004fc60007810000 */
[----:B------:R-:W1:Y:S01]  /*50e0*/  SHFL.BFLY PT, R10, R8, 0x1, 0x1f ;  /* 0x0c201f00080a7f89 */ /* 0x000e6200000e0000 */
[----:B----4-:R-:W-:Y:S01]  /*50f0*/  FFMA.FTZ R5, R29, UR4, -R2 ;  /* 0x000000041d057c23 */ /* 0x010fe20008010802 */
[----:B------:R3:W-:Y:S01]  /*5100*/  MUFU.EX2 R184, R4 ;  /* 0x0000000400b87308 */ /* 0x0007e20000000800 */
[--C-:B-----5:R-:W-:Y:S01]  /*5110*/  FFMA.FTZ R6, R52, UR4, -R0.reuse ;  /* 0x0000000434067c23 */ /* 0x120fe20008010800 */
[----:B------:R-:W2:Y:S02]  /*5120*/  SHFL.BFLY PT, R9, R3, 0x1, 0x1f ;  /* 0x0c201f0003097f89 */ /* 0x000ea400000e0000 */
[----:B------:R4:W-:Y:S02]  /*5130*/  MUFU.EX2 R62, R5 ;  /* 0x00000005003e7308 */ /* 0x0009e40000000800 */
[----:B------:R-:W-:Y:S02]  /*5140*/  LDSM.16.MT88.4 R52, [R220+0xb400] ;  /* 0x00b40000dc34783b */ /* 0x000fe40000004200 */
[----:B------:R5:W-:Y:S01]  /*5150*/  MUFU.EX2 R144, R6 ;  /* 0x0000000600907308 */ /* 0x000be20000000800 */
[----:B---3--:R-:W-:Y:S01]  /*5160*/  F2FP.F16.F32.PACK_AB R4, R187, R188 ;  /* 0x000000bcbb04723e */ /* 0x008fe200000000ff */
[----:B----4-:R-:W-:-:S02]  /*5170*/  FFMA.FTZ R5, R51, UR4, -R0 ;  /* 0x0000000433057c23 */ /* 0x010fc40008010800 */
[----:B------:R-:W-:Y:S01]  /*5180*/  LDSM.16.MT88.4 R48, [R186+0xa400] ;  /* 0x00a40000ba30783b */ /* 0x000fe20000004200 */
[----:B-1----:R-:W-:Y:S01]  /*5190*/  FMNMX.FTZ R103, R8, R10, !PT ;  /* 0x0000000a08677209 */ /* 0x002fe20007810000 */
[----:B-----5:R-:W-:Y:S01]  /*51a0*/  FFMA.FTZ R6, R31, UR4, -R0 ;  /* 0x000000041f067c23 */ /* 0x020fe20008010800 */
[----:B------:R-:W1:Y:S01]  /*51b0*/  MUFU.EX2 R189, R5 ;  /* 0x0000000500bd7308 */ /* 0x000e620000000800 */
[----:B------:R-:W-:Y:S01]  /*51c0*/  LDSM.16.MT88.4 R28, [R186+0xb400] ;  /* 0x00b40000ba1c783b */ /* 0x000fe20000004200 */
[C---:B------:R-:W-:Y:S01]  /*51d0*/  FSETP.NEU.FTZ.AND P0, PT, R103.reuse, -INF , PT ;  /* 0xff8000006700780b */ /* 0x040fe20003f1d000 */
[----:B------:R-:W-:Y:S01]  /*51e0*/  FMUL.FTZ R8, R103, UR4 ;  /* 0x0000000467087c20 */ /* 0x000fe20008410000 */
[----:B--2---:R-:W-:Y:S01]  /*51f0*/  FMNMX.FTZ R102, R3, R9, !PT ;  /* 0x0000000903667209 */ /* 0x004fe20007810000 */
[----:B------:R2:W3:Y:S03]  /*5200*/  MUFU.EX2 R252, R6 ;  /* 0x0000000600fc7308 */ /* 0x0004e60000000800 */
        /* <DEDUP_REMOVED lines=11> */
[----:B---3--:R-:W-:-:S03]  /*52c0*/  F2FP.F16.F32.PACK_AB R7, R184, R252 ;  /* 0x000000fcb807723e */ /* 0x008fc600000000ff */
[----:B------:R2:W-:Y:S04]  /*52d0*/  MUFU.EX2 R245, R10 ;  /* 0x0000000a00f57308 */ /* 0x0005e80000000800 */
[----:B------:R-:W-:Y:S01]  /*52e0*/  HMMA.16816.F32 R128, R4, R24, RZ ;  /* 0x000000180480723c */ /* 0x000fe200000018ff */
[----:B----4-:R-:W-:Y:S01]  /*52f0*/  FFMA.FTZ R9, R34, UR4, -R3 ;  /* 0x0000000422097c23 */ /* 0x010fe20008010803 */
[----:B-1----:R-:W-:-:S03]  /*5300*/  FFMA.FTZ R8, R70, UR4, -R12 ;  /* 0x0000000446087c23 */ /* 0x002fc6000801080c */
[----:B------:R1:W3:Y:S03]  /*5310*/  MUFU.EX2 R251, R9 ;  /* 0x0000000900fb7308 */ /* 0x0002e60000000800 */
[C---:B------:R-:W-:Y:S01]  /*5320*/  HMMA.16816.F32 R124, R4.reuse, R16, RZ ;  /* 0x00000010047c723c */ /* 0x040fe200000018ff */
[--C-:B--2---:R-:W-:Y:S01]  /*5330*/  FFMA.FTZ R10, R65, UR4, -R12.reuse ;  /* 0x00000004410a7c23 */ /* 0x104fe2000801080c */
[----:B------:R2:W-:Y:S04]  /*5340*/  MUFU.EX2 R241, R8 ;  /* 0x0000000800f17308 */ /* 0x0005e80000000800 */
[----:B------:R3:W4:Y:S02]  /*5350*/  MUFU.EX2 R239, R10 ;  /* 0x0000000a00ef7308 */ /* 0x0007240000000800 */
[----:B------:R-:W-:Y:S01]  /*5360*/  HMMA.16816.F32 R120, R4, R20, RZ ;  /* 0x000000140478723c */ /* 0x000fe200000018ff */
[----:B-1----:R-:W-:-:S07]  /*5370*/  FFMA.FTZ R9, R63, UR4, -R12 ;  /* 0x000000043f097c23 */ /* 0x002fce000801080c */
[C---:B------:R-:W-:Y:S01]  /*5380*/  HMMA.16816.F32 R116, R4.reuse, R44, RZ ;  /* 0x0000002c0474723c */ /* 0x040fe200000018ff */
[----:B--2---:R-:W-:Y:S01]  /*5390*/  FFMA.FTZ R8, R58, UR4, -R12 ;  /* 0x000000043a087c23 */ /* 0x004fe2000801080c */
[----:B------:R4:W-:Y:S01]  /*53a0*/  MUFU.EX2 R242, R9 ;  /* 0x0000000900f27308 */ /* 0x0009e20000000800 */
[----:B------:R-:W-:Y:S01]  /*53b0*/  LDSM.16.MT88.4 R56, [R220+0xa400] ;  /* 0x00a40000dc38783b */ /* 0x000fe20000004200 */
[----:B---3--:R-:W-:Y:S02]  /*53c0*/  F2FP.F16.F32.PACK_AB R10, R251, R249 ;  /* 0x000000f9fb0a723e */ /* 0x008fe400000000ff */
[----:B------:R1:W2:Y:S02]  /*53d0*/  MUFU.EX2 R248, R8 ;  /* 0x0000000800f87308 */ /* 0x0002a40000000800 */
[----:B------:R-:W-:Y:S01]  /*53e0*/  HMMA.16816.F32 R112, R4, R40, RZ ;  /* 0x000000280470723c */ /* 0x000fe200000018ff */
[----:B----4-:R-:W-:-:S07]  /*53f0*/  F2FP.F16.F32.PACK_AB R9, R239, R241 ;  /* 0x000000f1ef09723e */ /* 0x010fce00000000ff */
        /* <DEDUP_REMOVED lines=11> */
[----:B------:R-:W-:Y:S01]  /*54b0*/  FFMA.FTZ R6, R106, UR4, -R0 ;  /* 0x000000046a067c23 */ /* 0x000fe20008010800 */
[----:B------:R-:W-:Y:S01]  /*54c0*/  LDSM.16.MT88.4 R32, [R186+0x9400] ;  /* 0x00940000ba20783b */ /* 0x000fe20000004200 */
[----:B------:R1:W-:Y:S01]  /*54d0*/  MUFU.EX2 R240, R4 ;  /* 0x0000000400f07308 */ /* 0x0003e20000000800 */
[----:B------:R-:W-:-:S02]  /*54e0*/  IMAD.MOV.U32 R106, RZ, RZ, R62 ;  /* 0x000000ffff6a7224 */ /* 0x000fc400078e003e */
[C---:B------:R-:W-:Y:S01]  /*54f0*/  HMMA.16816.F32 R68, R8.reuse, R16, RZ ;  /* 0x000000100844723c */ /* 0x040fe200000018ff */
[----:B------:R2:W-:Y:S04]  /*5500*/  MUFU.EX2 R244, R5 ;  /* 0x0000000500f47308 */ /* 0x0005e80000000800 */
[----:B------:R-:W-:Y:S03]  /*5510*/  MUFU.EX2 R235, R6 ;  /* 0x0000000600eb7308 */ /* 0x000fe60000000800 */
        /* <DEDUP_REMOVED lines=8> */
[----:B-1----:R-:W-:Y:S01]  /*55a0*/  FFMA.FTZ R4, R107, UR4, -R0 ;  /* 0x000000046b047c23 */ /* 0x002fe20008010800 */
[----:B------:R-:W-:-:S06]  /*55b0*/  IMAD.MOV.U32 R107, RZ, RZ, R144 ;  /* 0x000000ffff6b7224 */ /* 0x000fcc00078e0090 */
[----:B------:R-:W-:Y:S01]  /*55c0*/  HMMA.16816.F32 R64, R8, R20, RZ ;  /* 0x000000140840723c */ /* 0x000fe200000018ff */
[----:B------:R1:W5:Y:S01]  /*55d0*/  MUFU.EX2 R234, R4 ;  /* 0x0000000400ea7308 */ /* 0x0003620000000800 */
[----:B--2---:R-:W-:Y:S01]  /*55e0*/  FFMA.FTZ R5, R133, UR4, -R0 ;  /* 0x0000000485057c23 */ /* 0x004fe20008010800 */
[----:B----4-:R-:W-:-:S03]  /*55f0*/  F2FP.F16.F32.PACK_AB R6, R246, R243 ;  /* 0x000000f3f606723e */ /* 0x010fc600000000ff */
[----:B------:R5:W-:Y:S02]  /*5600*/  MUFU.EX2 R237, R5 ;  /* 0x0000000500ed7308 */ /* 0x000be40000000800 */
[----:B------:R-:W-:Y:S01]  /*5610*/  HMMA.16816.F32 R180, R8, R22, RZ ;  /* 0x0000001608b4723c */ /* 0x000fe200000018ff */
[----:B-1----:R-:W-:-:S07]  /*5620*/  FFMA.FTZ R4, R132, UR4, -R0 ;  /* 0x0000000484047c23 */ /* 0x002fce0008010800 */
[----:B------:R-:W-:Y:S01]  /*5630*/  HMMA.16816.F32 R60, R8, R44, RZ ;  /* 0x0000002c083c723c */ /* 0x000fe200000018ff */
[----:B------:R1:W2:Y:S01]  /*5640*/  MUFU.EX2 R238, R4 ;  /* 0x0000000400ee7308 */ /* 0x0002a20000000800 */
[----:B-----5:R-:W-:-:S06]  /*5650*/  F2FP.F16.F32.PACK_AB R5, R235, R234 ;  /* 0x000000eaeb05723e */ /* 0x020fcc00000000ff */
[C---:B------:R-:W-:Y:S08]  /*5660*/  HMMA.16816.F32 R156, R8.reuse, R46, RZ ;  /* 0x0000002e089c723c */ /* 0x040ff000000018ff */
[----:B------:R-:W-:Y:S01]  /*5670*/  HMMA.16816.F32 R24, R8, R40, RZ ;  /* 0x000000280818723c */ /* 0x000fe200000018ff */
[----:B-1----:R-:W-:Y:S02]  /*5680*/  F2FP.F16.F32.PACK_AB R4, R244, R240 ;  /* 0x000000f0f404723e */ /* 0x002fe400000000ff */
[----:B--2---:R-:W-:-:S05]  /*5690*/  F2FP.F16.F32.PACK_AB R7, R238, R237 ;  /* 0x000000edee07723e */ /* 0x004fca00000000ff */
[C---:B------:R-:W-:Y:S08]  /*56a0*/  HMMA.16816.F32 R152, R8.reuse, R42, RZ ;  /* 0x0000002a0898723c */ /* 0x040ff000000018ff */
[C---:B------:R-:W-:Y:S08]  /*56b0*/  HMMA.16816.F32 R20, R8.reuse, R36, RZ ;  /* 0x000000240814723c */ /* 0x040ff000000018ff */
[----:B------:R-:W-:Y:S01]  /*56c0*/  HMMA.16816.F32 R144, R8, R38, RZ ;  /* 0x000000260890723c */ /* 0x000fe200000018ff */
[--C-:B------:R-:W-:Y:S01]  /*56d0*/  FFMA.FTZ R8, R136, UR4, -R3.reuse ;  /* 0x0000000488087c23 */ /* 0x100fe20008010803 */
[----:B------:R-:W-:Y:S01]  /*56e0*/  FFMA.FTZ R9, R134, UR4, -R3 ;  /* 0x0000000486097c23 */ /* 0x000fe20008010803 */
[----:B------:R-:W-:Y:S01]  /*56f0*/  FFMA.FTZ R10, R135, UR4, -R12 ;  /* 0x00000004870a7c23 */ /* 0x000fe2000801080c */
[----:B------:R-:W-:Y:S01]  /*5700*/  IMAD.MOV.U32 R136, RZ, RZ, R189 ;  /* 0x000000ffff887224 */ /* 0x000fe200078e00bd */
[----:B------:R1:W-:Y:S01]  /*5710*/  MUFU.EX2 R207, R8 ;  /* 0x0000000800cf7308 */ /* 0x0003e20000000800 */
[----:B------:R-:W-:Y:S02]  /*5720*/  LDSM.16.MT88.4 R36, [R220+0xb800] ;  /* 0x00b80000dc24783b */ /* 0x000fe40000004200 */
[C---:B---3--:R-:W-:Y:S01]  /*5730*/  HMMA.16816.F32 R148, R4.reuse, R16, R128 ;  /* 0x000000100494723c */ /* 0x048fe20000001880 */
[----:B------:R2:W3:Y:S04]  /*5740*/  MUFU.EX2 R210, R9 ;  /* 0x0000000900d27308 */ /* 0x0004e80000000800 */
[----:B------:R-:W-:Y:S03]  /*5750*/  MUFU.EX2 R204, R10 ;  /* 0x0000000a00cc7308 */ /* 0x000fe60000000800 */
[----:B------:R-:W-:Y:S01]  /*5760*/  HMMA.16816.F32 R128, R4, R32, R124 ;  /* 0x000000200480723c */ /* 0x000fe2000000187c */
[----:B-1----:R-:W-:Y:S01]  /*5770*/  FFMA.FTZ R8, R15, UR4, -R3 ;  /* 0x000000040f087c23 */ /* 0x002fe20008010803 */
[----:B------:R-:W-:-:S03]  /*5780*/  FFMA.FTZ R15, R168, UR4, -R0 ;  /* 0x00000004a80f7c23 */ /* 0x000fc60008010800 */
[----:B------:R1:W-:Y:S01]  /*5790*/  MUFU.EX2 R208, R8 ;  /* 0x0000000800d07308 */ /* 0x0003e20000000800 */
[----:B--2---:R-:W-:Y:S02]  /*57a0*/  FFMA.FTZ R9, R14, UR4, -R3 ;  /* 0x000000040e097c23 */ /* 0x004fe40008010803 */
[C---:B------:R-:W-:Y:S01]  /*57b0*/  HMMA.16816.F32 R124, R4.reuse, R56, R120 ;  /* 0x00000038047c723c */ /* 0x040fe20000001878 */
[----:B------:R-:W-:Y:S01]  /*57c0*/  FFMA.FTZ R14, R139, UR4, -R2 ;  /* 0x000000048b0e7c23 */ /* 0x000fe20008010802 */
[----:B------:R2:W-:Y:S04]  /*57d0*/  MUFU.EX2 R209, R9 ;  /* 0x0000000900d17308 */ /* 0x0005e80000000800 */
[----:B------:R4:W-:Y:S02]  /*57e0*/  MUFU.EX2 R192, R14 ;  /* 0x0000000e00c07308 */ /* 0x0009e40000000800 */
[----:B------:R-:W-:Y:S01]  /*57f0*/  HMMA.16816.F32 R120, R4, R48, R116 ;  /* 0x000000300478723c */ /* 0x000fe20000001874 */
[----:B-1----:R-:W-:Y:S01]  /*5800*/  FFMA.FTZ R8, R137, UR4, -R12 ;  /* 0x0000000489087c23 */ /* 0x002fe2000801080c */
[----:B------:R-:W-:-:S03]  /*5810*/  IMAD.MOV.U32 R137, RZ, RZ, R188 ;  /* 0x000000ffff897224 */ /* 0x000fc600078e00bc */
[----:B------:R1:W5:Y:S01]  /*5820*/  MUFU.EX2 R195, R8 ;  /* 0x0000000800c37308 */ /* 0x0003620000000800 */
[----:B--2---:R-:W-:Y:S02]  /*5830*/  FFMA.FTZ R9, R100, UR4, -R12 ;  /* 0x0000000464097c23 */ /* 0x004fe4000801080c */
[----:B------:R-:W-:Y:S01]  /*5840*/  HMMA.16816.F32 R112, R4, R52, R112 ;  /* 0x000000340470723c */ /* 0x000fe20000001870 */
[----:B------:R-:W-:Y:S01]  /*5850*/  IMAD.MOV.U32 R100, RZ, RZ, R187 ;  /* 0x000000ffff647224 */ /* 0x000fe200078e00bb */
[----:B------:R-:W-:Y:S01]  /*5860*/  MUFU.EX2 R206, R9 ;  /* 0x0000000900ce7308 */ /* 0x000fe20000000800 */
[----:B----4-:R-:W-:-:S05]  /*5870*/  FFMA.FTZ R14, R162, UR4, -R2 ;  /* 0x00000004a20e7c23 */ /* 0x010fca0008010802 */
[----:B------:R-:W-:Y:S01]  /*5880*/  HMMA.16816.F32 R108, R4, R28, R108 ;  /* 0x0000001c046c723c */ /* 0x000fe2000000186c */
[----:B------:R2:W-:Y:S01]  /*5890*/  MUFU.EX2 R194, R14 ;  /* 0x0000000e00c27308 */ /* 0x0005e20000000800 */
[----:B-1----:R-:W-:Y:S01]  /*58a0*/  FFMA.FTZ R8, R13, UR4, -R12 ;  /* 0x000000040d087c23 */ /* 0x002fe2000801080c */
[----:B------:R-:W-:-:S03]  /*58b0*/  FFMA.FTZ R13, R138, UR4, -R2 ;  /* 0x000000048a0d7c23 */ /* 0x000fc60008010802 */
[----:B------:R1:W4:Y:S02]  /*58c0*/  MUFU.EX2 R205, R8 ;  /* 0x0000000800cd7308 */ /* 0x0003240000000800 */
[----:B------:R-:W-:Y:S02]  /*58d0*/  HMMA.16816.F32 R96, R4, R18, R96 ;  /* 0x000000120460723c */ /* 0x000fe40000001860 */
[----:B------:R3:W4:Y:S01]  /*58e0*/  MUFU.EX2 R187, R13 ;  /* 0x0000000d00bb7308 */ /* 0x0007220000000800 */
[----:B--2---:R-:W-:-:S05]  /*58f0*/  FFMA.FTZ R14, R171, UR4, -R0 ;  /* 0x00000004ab0e7c23 */ /* 0x004fca0008010800 */
[C---:B------:R-:W-:Y:S01]  /*5900*/  HMMA.16816.F32 R92, R4.reuse, R34, R92 ;  /* 0x00000022045c723c */ /* 0x040fe2000000185c */
[----:B-1----:R-:W-:Y:S07]  /*5910*/  LDSM.16.MT88.4 R8, [R220+0xa800] ;  /* 0x00a80000dc08783b */ /* 0x002fee0000004200 */
[----:B------:R-:W-:Y:S01]  /*5920*/  HMMA.16816.F32 R88, R4, R58, R88 ;  /* 0x0000003a0458723c */ /* 0x000fe20000001858 */
[----:B---3--:R-:W-:Y:S01]  /*5930*/  FFMA.FTZ R13, R161, UR4, -R2 ;  /* 0x00000004a10d7c23 */ /* 0x008fe20008010802 */
[----:B------:R-:W-:-:S03]  /*5940*/  IMAD.MOV.U32 R161, RZ, RZ, R100 ;  /* 0x000000ffffa17224 */ /* 0x000fc600078e0064 */
[----:B------:R1:W2:Y:S03]  /*5950*/  MUFU.EX2 R193, R13 ;  /* 0x0000000d00c17308 */ /* 0x0002a60000000800 */
[C---:B------:R-:W-:Y:S08]  /*5960*/  HMMA.16816.F32 R84, R4.reuse, R50, R84 ;  /* 0x000000320454723c */ /* 0x040ff00000001854 */
[----:B------:R-:W-:Y:S01]  /*5970*/  HMMA.16816.F32 R80, R4, R54, R80 ;  /* 0x000000360450723c */ /* 0x000fe20000001850 */
[----:B-1----:R-:W-:-:S07]  /*5980*/  FFMA.FTZ R13, R165, UR4, -R0 ;  /* 0x00000004a50d7c23 */ /* 0x002fce0008010800 */
[----:B------:R-:W-:Y:S01]  /*5990*/  HMMA.16816.F32 R72, R4, R30, R72 ;  /* 0x0000001e0448723c */ /* 0x000fe20000001848 */
[----:B------:R-:W-:Y:S02]  /*59a0*/  F2FP.F16.F32.PACK_AB R4, R210, R207 ;  /* 0x000000cfd204723e */ /* 0x000fe400000000ff */
[----:B-----5:R-:W-:Y:S02]  /*59b0*/  F2FP.F16.F32.PACK_AB R5, R204, R195 ;  /* 0x000000c3cc05723e */ /* 0x020fe400000000ff */
[----:B------:R-:W-:Y:S02]  /*59c0*/  F2FP.F16.F32.PACK_AB R6, R209, R208 ;  /* 0x000000d0d106723e */ /* 0x000fe400000000ff */
[----:B----4-:R-:W-:-:S07]  /*59d0*/  F2FP.F16.F32.PACK_AB R7, R205, R206 ;  /* 0x000000cecd07723e */ /* 0x010fce00000000ff */
[C---:B------:R-:W-:Y:S08]  /*59e0*/  HMMA.16816.F32 R68, R4.reuse, R32, R68 ;  /* 0x000000200444723c */ /* 0x040ff00000001844 */
[C---:B------:R-:W-:Y:S01]  /*59f0*/  HMMA.16816.F32 R40, R4.reuse, R34, R176 ;  /* 0x000000220428723c */ /* 0x040fe200000018b0 */
[----:B------:R-:W1:Y:S01]  /*5a00*/  LDSM.16.MT88.4 R32, [R186+0xb800] ;  /* 0x00b80000ba20783b */ /* 0x000e620000004200 */
[----:B------:R3:W-:Y:S06]  /*5a10*/  MUFU.EX2 R178, R13 ;  /* 0x0000000d00b27308 */ /* 0x0007ec0000000800 */
[----:B------:R-:W-:Y:S01]  /*5a20*/  HMMA.16816.F32 R44, R4, R18, R140 ;  /* 0x00000012042c723c */ /* 0x000fe2000000188c */
[----:B------:R-:W-:-:S02]  /*5a30*/  IMAD.MOV.U32 R143, RZ, RZ, R185 ;  /* 0x000000ffff8f7224 */ /* 0x000fc400078e00b9 */
[----:B------:R-:W-:Y:S01]  /*5a40*/  IMAD.MOV.U32 R142, RZ, RZ, R184 ;  /* 0x000000ffff8e7224 */ /* 0x000fe200078e00b8 */
[----:B------:R4:W-:Y:S01]  /*5a50*/  MUFU.EX2 R185, R14 ;  /* 0x0000000e00b97308 */ /* 0x0009e20000000800 */
[----:B------:R-:W-:Y:S02]  /*5a60*/  IMAD.MOV.U32 R140, RZ, RZ, R106 ;  /* 0x000000ffff8c7224 */ /* 0x000fe400078e006a */
[----:B------:R-:W-:Y:S02]  /*5a70*/  IMAD.MOV.U32 R141, RZ, RZ, R107 ;  /* 0x000000ffff8d7224 */ /* 0x000fe400078e006b */
[----:B---3--:R-:W-:Y:S01]  /*5a80*/  FFMA.FTZ R13, R169, UR4, -R0 ;  /* 0x00000004a90d7c23 */ /* 0x008fe20008010800 */
[----:B------:R3:W5:Y:S01]  /*5a90*/  MUFU.EX2 R184, R15 ;  /* 0x0000000f00b87308 */ /* 0x0007620000000800 */
[C---:B------:R-:W-:Y:S01]  /*5aa0*/  HMMA.16816.F32 R188, R4.reuse, R52, R24 ;  /* 0x0000003404bc723c */ /* 0x040fe20000001818 */
[----:B------:R-:W1:Y:S02]  /*5ab0*/  LDSM.16.MT88.4 R24, [R186+0xa800] ;  /* 0x00a80000ba18783b */ /* 0x000e640000004200 */
[----:B------:R2:W5:Y:S05]  /*5ac0*/  MUFU.EX2 R179, R13 ;  /* 0x0000000d00b37308 */ /* 0x00056a0000000800 */
[----:B------:R-:W-:Y:S01]  /*5ad0*/  HMMA.16816.F32 R200, R4, R28, R20 ;  /* 0x0000001c04c8723c */ /* 0x000fe20000001814 */
[----:B------:R-:W1:Y:S01]  /*5ae0*/  LDSM.16.MT88.4 R20, [R220+0x9800] ;  /* 0x00980000dc14783b */ /* 0x000e620000004200 */
[----:B----4-:R-:W-:Y:S01]  /*5af0*/  FFMA.FTZ R14, R164, UR4, -R3 ;  /* 0x00000004a40e7c23 */ /* 0x010fe20008010803 */
[----:B---3--:R-:W-:-:S03]  /*5b00*/  FFMA.FTZ R15, R166, UR4, -R12 ;  /* 0x00000004a60f7c23 */ /* 0x008fc6000801080c */
[----:B------:R3:W-:Y:S02]  /*5b10*/  MUFU.EX2 R177, R14 ;  /* 0x0000000e00b17308 */ /* 0x0007e40000000800 */
[C---:B------:R-:W-:Y:S01]  /*5b20*/  HMMA.16816.F32 R76, R4.reuse, R16, R76 ;  /* 0x00000010044c723c */ /* 0x040fe2000000184c */
[----:B------:R-:W4:Y:S01]  /*5b30*/  LDSM.16.MT88.4 R16, [R186+0x9800] ;  /* 0x00980000ba10783b */ /* 0x000f220000004200 */
[--C-:B--2---:R-:W-:Y:S01]  /*5b40*/  FFMA.FTZ R13, R167, UR4, -R3.reuse ;  /* 0x00000004a70d7c23 */ /* 0x104fe20008010803 */
[----:B------:R-:W-:Y:S04]  /*5b50*/  MUFU.EX2 R100, R15 ;  /* 0x0000000f00647308 */ /* 0x000fe80000000800 */
[----:B------:R2:W4:Y:S01]  /*5b60*/  MUFU.EX2 R176, R13 ;  /* 0x0000000d00b07308 */ /* 0x0005220000000800 */
[----:B------:R-:W-:Y:S01]  /*5b70*/  HMMA.16816.F32 R64, R4, R56, R64 ;  /* 0x000000380440723c */ /* 0x000fe20000001840 */
[----:B---3--:R-:W-:-:S07]  /*5b80*/  FFMA.FTZ R14, R105, UR4, -R3 ;  /* 0x00000004690e7c23 */ /* 0x008fce0008010803 */
[----:B------:R-:W-:Y:S01]  /*5b90*/  HMMA.16816.F32 R60, R4, R48, R60 ;  /* 0x00000030043c723c */ /* 0x000fe2000000183c */
[----:B--2---:R-:W-:-:S07]  /*5ba0*/  FFMA.FTZ R13, R160, UR4, -R3 ;  /* 0x00000004a00d7c23 */ /* 0x004fce0008010803 */
[C---:B------:R-:W-:Y:S08]  /*5bb0*/  HMMA.16816.F32 R56, R4.reuse, R58, R180 ;  /* 0x0000003a0438723c */ /* 0x040ff000000018b4 */
[C---:B------:R-:W-:Y:S01]  /*5bc0*/  HMMA.16816.F32 R48, R4.reuse, R50, R156 ;  /* 0x000000320430723c */ /* 0x040fe2000000189c */
[----:B------:R-:W-:Y:S07]  /*5bd0*/  LDSM.16.MT88.4 R156, [R220+0xac00] ;  /* 0x00ac0000dc9c783b */ /* 0x000fee0000004200 */
[C---:B------:R-:W-:Y:S08]  /*5be0*/  HMMA.16816.F32 R52, R4.reuse, R54, R152 ;  /* 0x000000360434723c */ /* 0x040ff00000001898 */
[----:B------:R-:W-:Y:S01]  /*5bf0*/  HMMA.16816.F32 R28, R4, R30, R144 ;  /* 0x0000001e041c723c */ /* 0x000fe20000001890 */
[----:B------:R-:W-:-:S02]  /*5c00*/  F2FP.F16.F32.PACK_AB R4, R192, R187 ;  /* 0x000000bbc004723e */ /* 0x000fc400000000ff */
[----:B------:R-:W-:Y:S02]  /*5c10*/  F2FP.F16.F32.PACK_AB R6, R194, R193 ;  /* 0x000000c1c206723e */ /* 0x000fe400000000ff */
[----:B-----5:R-:W-:Y:S02]  /*5c20*/  F2FP.F16.F32.PACK_AB R5, R184, R178 ;  /* 0x000000b2b805723e */ /* 0x020fe400000000ff */
[----:B------:R-:W-:-:S07]  /*5c30*/  F2FP.F16.F32.PACK_AB R7, R179, R185 ;  /* 0x000000b9b307723e */ /* 0x000fce00000000ff */
[C---:B-1----:R-:W-:Y:S01]  /*5c40*/  HMMA.16816.F32 R180, R4.reuse, R32, R108 ;  /* 0x0000002004b4723c */ /* 0x042fe2000000186c */
[----:B------:R1:W-:Y:S01]  /*5c50*/  MUFU.EX2 R108, R13 ;  /* 0x0000000d006c7308 */ /* 0x0003e20000000800 */
[----:B------:R-:W-:Y:S02]  /*5c60*/  IMAD.MOV.U32 R111, RZ, RZ, R142 ;  /* 0x000000ffff6f7224 */ /* 0x000fe400078e008e */
[----:B------:R-:W-:Y:S01]  /*5c70*/  IMAD.MOV.U32 R110, RZ, RZ, R143 ;  /* 0x000000ffff6e7224 */ /* 0x000fe200078e008f */
[----:B------:R2:W-:Y:S01]  /*5c80*/  MUFU.EX2 R109, R14 ;  /* 0x0000000e006d7308 */ /* 0x0005e20000000800 */
[----:B------:R-:W-:Y:S02]  /*5c90*/  IMAD.MOV.U32 R143, RZ, RZ, R137 ;  /* 0x000000ffff8f7224 */ /* 0x000fe400078e0089 */
[----:B------:R-:W-:Y:S01]  /*5ca0*/  HMMA.16816.F32 R144, R4, R24, R120 ;  /* 0x000000180490723c */ /* 0x000fe20000001878 */
[----:B------:R-:W-:Y:S02]  /*5cb0*/  IMAD.MOV.U32 R142, RZ, RZ, R136 ;  /* 0x000000ffff8e7224 */ /* 0x000fe400078e0088 */
[----:B-1----:R-:W-:-:S05]  /*5cc0*/  FFMA.FTZ R13, R172, UR4, -R12 ;  /* 0x00000004ac0d7c23 */ /* 0x002fca000801080c */
[----:B------:R-:W-:Y:S01]  /*5cd0*/  HMMA.16816.F32 R116, R4, R20, R148 ;  /* 0x000000140474723c */ /* 0x000fe20000001894 */
[----:B------:R1:W3:Y:S01]  /*5ce0*/  MUFU.EX2 R105, R13 ;  /* 0x0000000d00697308 */ /* 0x0002e20000000800 */
[----:B--2---:R-:W-:-:S04]  /*5cf0*/  FFMA.FTZ R14, R170, UR4, -R12 ;  /* 0x00000004aa0e7c23 */ /* 0x004fc8000801080c */
[----:B------:R-:W-:Y:S02]  /*5d00*/  MUFU.EX2 R107, R14 ;  /* 0x0000000e006b7308 */ /* 0x000fe40000000800 */
[----:B------:R-:W-:Y:S01]  /*5d10*/  HMMA.16816.F32 R120, R4, R22, R96 ;  /* 0x000000160478723c */ /* 0x000fe20000001860 */
[----:B-1----:R-:W-:-:S07]  /*5d20*/  FFMA.FTZ R13, R163, UR4, -R12 ;  /* 0x00000004a30d7c23 */ /* 0x002fce000801080c */
[C---:B------:R-:W-:Y:S01]  /*5d30*/  HMMA.16816.F32 R152, R4.reuse, R10, R88 ;  /* 0x0000000a0498723c */ /* 0x040fe20000001858 */
[----:B------:R-:W1:Y:S07]  /*5d40*/  MUFU.EX2 R106, R13 ;  /* 0x0000000d006a7308 */ /* 0x000e6e0000000800 */
[C---:B----4-:R-:W-:Y:S08]  /*5d50*/  HMMA.16816.F32 R132, R4.reuse, R16, R128 ;  /* 0x000000100484723c */ /* 0x050ff00000001880 */
[C---:B------:R-:W-:Y:S01]  /*5d60*/  HMMA.16816.F32 R148, R4.reuse, R8, R124 ;  /* 0x000000080494723c */ /* 0x040fe2000000187c */
[----:B------:R-:W-:Y:S07]  /*5d70*/  LDSM.16.MT88.4 R124, [R220+0x9c00] ;  /* 0x009c0000dc7c783b */ /* 0x000fee0000004200 */
[C---:B------:R-:W-:Y:S08]  /*5d80*/  HMMA.16816.F32 R196, R4.reuse, R36, R112 ;  /* 0x0000002404c4723c */ /* 0x040ff00000001870 */
[C---:B------:R-:W-:Y:S08]  /*5d90*/  HMMA.16816.F32 R136, R4.reuse, R18, R92 ;  /* 0x000000120488723c */ /* 0x040ff0000000185c */
[C---:B------:R-:W-:Y:S08]  /*5da0*/  HMMA.16816.F32 R168, R4.reuse, R26, R84 ;  /* 0x0000001a04a8723c */ /* 0x040ff00000001854 */
[C---:B------:R-:W-:Y:S01]  /*5db0*/  HMMA.16816.F32 R88, R4.reuse, R38, R80 ;  /* 0x000000260458723c */ /* 0x040fe20000001850 */
[----:B------:R-:W2:Y:S07]  /*5dc0*/  LDSM.16.MT88.4 R80, [R220+0xbc00] ;  /* 0x00bc0000dc50783b */ /* 0x000eae0000004200 */
[----:B------:R-:W-:Y:S01]  /*5dd0*/  HMMA.16816.F32 R96, R4, R34, R72 ;  /* 0x000000220460723c */ /* 0x000fe20000001848 */
[----:B------:R-:W-:-:S02]  /*5de0*/  F2FP.F16.F32.PACK_AB R4, R177, R176 ;  /* 0x000000b0b104723e */ /* 0x000fc400000000ff */
[----:B---3--:R-:W-:Y:S02]  /*5df0*/  F2FP.F16.F32.PACK_AB R5, R100, R105 ;  /* 0x000000696405723e */ /* 0x008fe400000000ff */
[----:B------:R-:W-:Y:S02]  /*5e00*/  F2FP.F16.F32.PACK_AB R6, R109, R108 ;  /* 0x0000006c6d06723e */ /* 0x000fe400000000ff */
[----:B-1----:R-:W-:-:S07]  /*5e10*/  F2FP.F16.F32.PACK_AB R7, R106, R107 ;  /* 0x0000006b6a07723e */ /* 0x002fce00000000ff */
[----:B------:R-:W-:Y:S01]  /*5e20*/  HMMA.16816.F32 R64, R4, R8, R64 ;  /* 0x000000080440723c */ /* 0x000fe20000001840 */
[--C-:B------:R-:W-:Y:S01]  /*5e30*/  FFMA.FTZ R8, R211, UR4, -R2.reuse ;  /* 0x00000004d3087c23 */ /* 0x100fe20008010802 */
[----:B------:R-:W-:Y:S01]  /*5e40*/  FFMA.FTZ R9, R174, UR4, -R2 ;  /* 0x00000004ae097c23 */ /* 0x000fe20008010802 */
[----:B------:R-:W-:-:S05]  /*5e50*/  IMAD.MOV.U32 R211, RZ, RZ, R140 ;  /* 0x000000ffffd37224 */ /* 0x000fca00078e008c */
[C---:B------:R-:W-:Y:S01]  /*5e60*/  HMMA.16816.F32 R60, R4.reuse, R24, R60 ;  /* 0x00000018043c723c */ /* 0x040fe2000000183c */
[----:B------:R1:W-:Y:S07]  /*5e70*/  MUFU.EX2 R24, R8 ;  /* 0x0000000800187308 */ /* 0x0003ee0000000800 */
[----:B------:R-:W-:Y:S01]  /*5e80*/  HMMA.16816.F32 R44, R4, R22, R44 ;  /* 0x00000016042c723c */ /* 0x000fe2000000182c */
[----:B------:R3:W4:Y:S01]  /*5e90*/  MUFU.EX2 R22, R9 ;  /* 0x0000000900167308 */ /* 0x0007220000000800 */
[----:B-1----:R-:W-:-:S06]  /*5ea0*/  FFMA.FTZ R8, R173, UR4, -R2 ;  /* 0x00000004ad087c23 */ /* 0x002fcc0008010802 */
[----:B------:R-:W-:Y:S01]  /*5eb0*/  HMMA.16816.F32 R128, R4, R16, R68 ;  /* 0x000000100480723c */ /* 0x000fe20000001844 */
[----:B------:R-:W-:Y:S02]  /*5ec0*/  FFMA.FTZ R2, R175, UR4, -R2 ;  /* 0x00000004af027c23 */ /* 0x000fe40008010802 */
[----:B------:R-:W-:Y:S01]  /*5ed0*/  LDSM.16.MT88.4 R172, [R186+0xac00] ;  /* 0x00ac0000baac783b */ /* 0x000fe20000004200 */
[----:B------:R1:W-:Y:S01]  /*5ee0*/  MUFU.EX2 R23, R8 ;  /* 0x0000000800177308 */ /* 0x0003e20000000800 */
[----:B---3--:R-:W-:-:S03]  /*5ef0*/  IMAD.MOV.U32 R9, RZ, RZ, R143 ;  /* 0x000000ffff097224 */ /* 0x008fc600078e008f */
[C---:B------:R-:W-:Y:S01]  /*5f00*/  HMMA.16816.F32 R48, R4.reuse, R26, R48 ;  /* 0x0000001a0430723c */ /* 0x040fe20000001830 */
[----:B------:R-:W-:Y:S01]  /*5f10*/  IMAD.MOV.U32 R27, RZ, RZ, R141 ;  /* 0x000000ffff1b7224 */ /* 0x000fe200078e008d */
[----:B------:R3:W5:Y:S01]  /*5f20*/  MUFU.EX2 R25, R2 ;  /* 0x0000000200197308 */ /* 0x0007620000000800 */
[----:B------:R-:W-:Y:S01]  /*5f30*/  IMAD.MOV.U32 R26, RZ, RZ, R142 ;  /* 0x000000ffff1a7224 */ /* 0x000fe200078e008e */
[----:B----4-:R-:W-:Y:S01]  /*5f40*/  F2FP.F16.F32.PACK_AB R92, R22, R24 ;  /* 0x00000018165c723e */ /* 0x010fe200000000ff */
[----:B------:R-:W4:Y:S03]  /*5f50*/  LDSM.16.MT88.4 R140, [R186+0x9c00] ;  /* 0x009c0000ba8c783b */ /* 0x000f260000004200 */
[----:B------:R-:W-:Y:S01]  /*5f60*/  HMMA.16816.F32 R112, R4, R20, R76 ;  /* 0x000000140470723c */ /* 0x000fe2000000184c */
[----:B-1----:R-:W-:Y:S01]  /*5f70*/  FFMA.FTZ R8, R217, UR4, -R0 ;  /* 0x00000004d9087c23 */ /* 0x002fe20008010800 */
[----:B------:R-:W-:-:S06]  /*5f80*/  IMAD.MOV.U32 R217, RZ, RZ, R161 ;  /* 0x000000ffffd97224 */ /* 0x000fcc00078e00a1 */
[----:B------:R-:W-:Y:S01]  /*5f90*/  HMMA.16816.F32 R40, R4, R18, R40 ;  /* 0x000000120428723c */ /* 0x000fe20000001828 */
[----:B---3--:R-:W-:Y:S01]  /*5fa0*/  FFMA.FTZ R2, R215, UR4, -R0 ;  /* 0x00000004d7027c23 */ /* 0x008fe20008010800 */
[----:B------:R1:W-:Y:S01]  /*5fb0*/  MUFU.EX2 R18, R8 ;  /* 0x0000000800127308 */ /* 0x0003e20000000800 */
[----:B-----5:R-:W-:-:S03]  /*5fc0*/  F2FP.F16.F32.PACK_AB R94, R25, R23 ;  /* 0x00000017195e723e */ /* 0x020fc600000000ff */
[----:B------:R3:W5:Y:S02]  /*5fd0*/  MUFU.EX2 R20, R2 ;  /* 0x0000000200147308 */ /* 0x0007640000000800 */
[C---:B------:R-:W-:Y:S08]  /*5fe0*/  HMMA.16816.F32 R56, R4.reuse, R10, R56 ;  /* 0x0000000a0438723c */ /* 0x040ff00000001838 */
[----:B------:R-:W-:Y:S01]  /*5ff0*/  HMMA.16816.F32 R68, R4, R36, R188 ;  /* 0x000000240444723c */ /* 0x000fe200000018bc */
[--C-:B-1----:R-:W-:Y:S01]  /*6000*/  FFMA.FTZ R8, R213, UR4, -R0.reuse ;  /* 0x00000004d5087c23 */ /* 0x102fe20008010800 */
[----:B------:R-:W-:Y:S01]  /*6010*/  FFMA.FTZ R0, R212, UR4, -R0 ;  /* 0x00000004d4007c23 */ /* 0x000fe20008010800 */
[----:B---3--:R-:W-:-:S02]  /*6020*/  FFMA.FTZ R2, R233, UR4, -R3 ;  /* 0x00000004e9027c23 */ /* 0x008fc40008010803 */
[----:B------:R1:W-:Y:S01]  /*6030*/  MUFU.EX2 R21, R8 ;  /* 0x0000000800157308 */ /* 0x0003e20000000800 */
[----:B-----5:R-:W-:Y:S02]  /*6040*/  F2FP.F16.F32.PACK_AB R93, R20, R18 ;  /* 0x00000012145d723e */ /* 0x020fe400000000ff */
[C---:B------:R-:W-:Y:S01]  /*6050*/  HMMA.16816.F32 R52, R4.reuse, R38, R52 ;  /* 0x000000260434723c */ /* 0x040fe20000001834 */
[----:B------:R3:W5:Y:S04]  /*6060*/  MUFU.EX2 R19, R0 ;  /* 0x0000000000137308 */ /* 0x0007680000000800 */
[----:B------:R2:W-:Y:S03]  /*6070*/  MUFU.EX2 R13, R2 ;  /* 0x00000002000d7308 */ /* 0x0005e60000000800 */
[----:B------:R-:W-:Y:S01]  /*6080*/  HMMA.16816.F32 R84, R4, R32, R200 ;  /* 0x000000200454723c */ /* 0x000fe200000018c8 */
[----:B-1----:R-:W-:Y:S01]  /*6090*/  FADD.FTZ R8, R241, R239 ;  /* 0x000000eff1087221 */ /* 0x002fe20000010000 */
[----:B---3--:R-:W-:-:S06]  /*60a0*/  FFMA.FTZ R0, R232, UR4, -R3 ;  /* 0x00000004e8007c23 */ /* 0x008fcc0008010803 */
[----:B------:R-:W-:Y:S01]  /*60b0*/  HMMA.16816.F32 R28, R4, R34, R28 ;  /* 0x00000022041c723c */ /* 0x000fe2000000181c */
[----:B------:R-:W1:Y:S01]  /*60c0*/  LDSM.16.MT88.4 R4, [R186+0xbc00] ;  /* 0x00bc0000ba04783b */ /* 0x000e620000004200 */
[----:B-----5:R-:W-:Y:S01]  /*60d0*/  F2FP.F16.F32.PACK_AB R95, R19, R21 ;  /* 0x00000015135f723e */ /* 0x020fe200000000ff */
[--C-:B--2---:R-:W-:Y:S01]  /*60e0*/  FFMA.FTZ R2, R214, UR4, -R3.reuse ;  /* 0x00000004d6027c23 */ /* 0x104fe20008010803 */
[----:B------:R2:W3:Y:S01]  /*60f0*/  MUFU.EX2 R15, R0 ;  /* 0x00000000000f7308 */ /* 0x0004e20000000800 */
[----:B------:R-:W-:Y:S01]  /*6100*/  FFMA.FTZ R3, R216, UR4, -R3 ;  /* 0x00000004d8037c23 */ /* 0x000fe20008010803 */
[----:B------:R-:W-:Y:S02]  /*6110*/  FADD.FTZ R8, R242, R8 ;  /* 0x00000008f2087221 */ /* 0x000fe40000010000 */
[----:B------:R5:W-:Y:S01]  /*6120*/  MUFU.EX2 R16, R2 ;  /* 0x0000000200107308 */ /* 0x000be20000000800 */
[C---:B------:R-:W-:Y:S03]  /*6130*/  HMMA.16816.F32 R76, R92.reuse, R82, R88 ;  /* 0x000000525c4c723c */ /* 0x040fe60000001858 */
[----:B------:R4:W-:Y:S05]  /*6140*/  MUFU.EX2 R17, R3 ;  /* 0x0000000300117308 */ /* 0x0009ea0000000800 */
[----:B------:R-:W-:Y:S01]  /*6150*/  HMMA.16816.F32 R116, R92, R124, R116 ;  /* 0x0000007c5c74723c */ /* 0x000fe20000001874 */
[--C-:B--2---:R-:W-:Y:S01]  /*6160*/  FFMA.FTZ R0, R236, UR4, -R12.reuse ;  /* 0x00000004ec007c23 */ /* 0x104fe2000801080c */
[----:B-----5:R-:W-:-:S03]  /*6170*/  FFMA.FTZ R2, R219, UR4, -R12 ;  /* 0x00000004db027c23 */ /* 0x020fc6000801080c */
[----:B------:R2:W-:Y:S03]  /*6180*/  MUFU.EX2 R10, R0 ;  /* 0x00000000000a7308 */ /* 0x0005e60000000800 */
[----:B------:R-:W-:Y:S01]  /*6190*/  HMMA.16816.F32 R120, R92, R126, R120 ;  /* 0x0000007e5c78723c */ /* 0x000fe20000001878 */
[----:B----4-:R-:W-:Y:S01]  /*61a0*/  FADD.FTZ R3, R247, R245 ;  /* 0x000000f5f7037221 */ /* 0x010fe20000010000 */
[----:B------:R4:W5:Y:S03]  /*61b0*/  MUFU.EX2 R11, R2 ;  /* 0x00000002000b7308 */ /* 0x0009660000000800 */
[----:B------:R-:W-:-:S03]  /*61c0*/  FADD.FTZ R3, R249, R3 ;  /* 0x00000003f9037221 */ /* 0x000fc60000010000 */
[----:B------:R-:W-:Y:S01]  /*61d0*/  HMMA.16816.F32 R132, R92, R140, R132 ;  /* 0x0000008c5c84723c */ /* 0x000fe20000001884 */
[--C-:B--2---:R-:W-:Y:S01]  /*61e0*/  FFMA.FTZ R0, R225, UR4, -R12.reuse ;  /* 0x00000004e1007c23 */ /* 0x104fe2000801080c */
[----:B----4-:R-:W-:-:S06]  /*61f0*/  FFMA.FTZ R2, R218, UR4, -R12 ;  /* 0x00000004da027c23 */ /* 0x010fcc000801080c */
[C---:B------:R-:W-:Y:S01]  /*6200*/  HMMA.16816.F32 R136, R92.reuse, R142, R136 ;  /* 0x0000008e5c88723c */ /* 0x040fe20000001888 */
[----:B------:R2:W-:Y:S04]  /*6210*/  MUFU.EX2 R12, R0 ;  /* 0x00000000000c7308 */ /* 0x0005e80000000800 */
[----:B------:R4:W5:Y:S03]  /*6220*/  MUFU.EX2 R14, R2 ;  /* 0x00000002000e7308 */ /* 0x0009660000000800 */
[----:B------:R-:W-:Y:S01]  /*6230*/  HMMA.16816.F32 R148, R92, R156, R148 ;  /* 0x0000009c5c94723c */ /* 0x000fe20000001894 */
[----:B--2---:R-:W-:-:S07]  /*6240*/  FADD.FTZ R0, R27, R26 ;  /* 0x0000001a1b007221 */ /* 0x004fce0000010000 */
[----:B------:R-:W-:Y:S01]  /*6250*/  HMMA.16816.F32 R152, R92, R158, R152 ;  /* 0x0000009e5c98723c */ /* 0x000fe20000001898 */
[----:B----4-:R-:W-:Y:S01]  /*6260*/  FADD.FTZ R2, R9, R217 ;  /* 0x000000d909027221 */ /* 0x010fe20000010000 */
[----:B------:R-:W-:Y:S01]  /*6270*/  FADD.FTZ R0, R252, R0 ;  /* 0x00000000fc007221 */ /* 0x000fe20000010000 */
[----:B------:R-:W-:Y:S01]  /*6280*/  FADD.FTZ R9, R251, R3 ;  /* 0x00000003fb097221 */ /* 0x000fe20000010000 */
[----:B------:R-:W-:Y:S01]  /*6290*/  FADD.FTZ R3, R248, R8 ;  /* 0x00000008f8037221 */ /* 0x000fe20000010000 */
[----:B------:R-:W-:-:S03]  /*62a0*/  FADD.FTZ R2, R211, R2 ;  /* 0x00000002d3027221 */ /* 0x000fc60000010000 */
[C---:B------:R-:W-:Y:S01]  /*62b0*/  HMMA.16816.F32 R164, R92.reuse, R172, R144 ;  /* 0x000000ac5ca4723c */ /* 0x040fe20000001890 */
[----:B------:R-:W-:Y:S01]  /*62c0*/  FADD.FTZ R0, R111, R0 ;  /* 0x000000006f007221 */ /* 0x000fe20000010000 */
[----:B------:R-:W-:Y:S01]  /*62d0*/  FADD.FTZ R9, R207, R9 ;  /* 0x00000009cf097221 */ /* 0x000fe20000010000 */
[----:B------:R-:W-:Y:S01]  /*62e0*/  FADD.FTZ R2, R110, R2 ;  /* 0x000000026e027221 */ /* 0x000fe20000010000 */
[----:B------:R-:W-:Y:S02]  /*62f0*/  FADD.FTZ R8, R195, R3 ;  /* 0x00000003c3087221 */ /* 0x000fe40000010000 */
[----:B------:R-:W-:Y:S02]  /*6300*/  FADD.FTZ R3, R210, R9 ;  /* 0x00000009d2037221 */ /* 0x000fe40000010000 */
[C---:B------:R-:W-:Y:S08]  /*6310*/  HMMA.16816.F32 R168, R92.reuse, R174, R168 ;  /* 0x000000ae5ca8723c */ /* 0x040ff000000018a8 */
[C---:B------:R-:W-:Y:S08]  /*6320*/  HMMA.16816.F32 R72, R92.reuse, R80, R196 ;  /* 0x000000505c48723c */ /* 0x040ff000000018c4 */
[C---:B-1----:R-:W-:Y:S08]  /*6330*/  HMMA.16816.F32 R88, R92.reuse, R4, R180 ;  /* 0x000000045c58723c */ /* 0x042ff000000018b4 */
[----:B------:R-:W-:Y:S01]  /*6340*/  HMMA.16816.F32 R92, R92, R6, R96 ;  /* 0x000000065c5c723c */ /* 0x000fe20000001860 */
[----:B---3--:R-:W-:-:S02]  /*6350*/  F2FP.F16.F32.PACK_AB R96, R15, R13 ;  /* 0x0000000d0f60723e */ /* 0x008fc400000000ff */
[----:B-----5:R-:W-:Y:S02]  /*6360*/  F2FP.F16.F32.PACK_AB R97, R11, R10 ;  /* 0x0000000a0b61723e */ /* 0x020fe400000000ff */
[----:B------:R-:W-:Y:S02]  /*6370*/  F2FP.F16.F32.PACK_AB R98, R17, R16 ;  /* 0x000000101162723e */ /* 0x000fe400000000ff */
[----:B------:R-:W-:-:S07]  /*6380*/  F2FP.F16.F32.PACK_AB R99, R14, R12 ;  /* 0x0000000c0e63723e */ /* 0x000fce00000000ff */
[C---:B------:R-:W-:Y:S01]  /*6390*/  HMMA.16816.F32 R84, R96.reuse, R4, R84 ;  /* 0x000000046054723c */ /* 0x040fe20000001854 */
        /* <DEDUP_REMOVED lines=46> */
[----:B------:R1:W-:Y:S04]  /*6680*/  STL [R1+0x30], R105 ;  /* 0x0000306901007387 */ /* 0x0003e80000100800 */
        /* <DEDUP_REMOVED lines=14> */
[----:B-1----:R-:W-:-:S15]  /*6770*/  BRA.U !UP0, `(.L_x_263) ;  /* 0x0000009108347547 */ /* 0x002fde000b800000 */
[----:B------:R-:W2:Y:S01]  /*6780*/  LDL.LU R189, [R1+0x4] ;  /* 0x0000040001bd7983 */ /* 0x000ea20000300800 */
[----:B------:R-:W1:Y:S01]  /*6790*/  LDCU UR6, c[0x0][0x440] ;  /* 0x00008800ff0677ac */ /* 0x000e620008000800 */
[----:B------:R-:W-:-:S04]  /*67a0*/  DEPBAR.LE SB0, 0x0 ;  /* 0x000080000000791a */ /* 0x000fc80000000000 */
[----:B------:R-:W3:Y:S04]  /*67b0*/  LDL R190, [R1+0x18] ;  /* 0x0000180001be7983 */ /* 0x000ee80000100800 */
[----:B------:R-:W4:Y:S04]  /*67c0*/  LDL.LU R191, [R1] ;  /* 0x0000000001bf7983 */ /* 0x000f280000300800 */
[----:B------:R-:W2:Y:S04]  /*67d0*/  LDL R217, [R1+0x8] ;  /* 0x0000080001d97983 */ /* 0x000ea80000100800 */
[----:B------:R-:W1:Y:S04]  /*67e0*/  LDL R27, [R1+0x1c] ;  /* 0x00001c00011b7983 */ /* 0x000e680000100800 */
[----:B------:R-:W5:Y:S04]  /*67f0*/  LDL R211, [R1+0x44] ;  /* 0x0000440001d37983 */ /* 0x000f680000100800 */
[----:B------:R-:W5:Y:S04]  /*6800*/  LDL R26, [R1+0x4c] ;  /* 0x00004c00011a7983 */ /* 0x000f680000100800 */
[----:B------:R-:W5:Y:S04]  /*6810*/  LDL R111, [R1+0x3c] ;  /* 0x00003c00016f7983 */ /* 0x000f680000100800 */
[----:B------:R-:W5:Y:S01]  /*6820*/  LDL R110, [R1+0x48] ;  /* 0x00004800016e7983 */ /* 0x000f620000100800 */
[----:B------:R-:W-:Y:S01]  /*6830*/  UIADD3 UR12, UPT, UPT, UR21, -0x2, URZ ;  /* 0xfffffffe150c7890 */ /* 0x000fe2000fffe0ff */
[----:B------:R-:W5:Y:S03]  /*6840*/  S2UR UR5, SR_CgaCtaId ;  /* 0x00000000000579c3 */ /* 0x000f660000008800 */
[----:B------:R-:W-:Y:S01]  /*6850*/  UIMAD.WIDE.U32 UR16, UR12, UR8, URZ ;  /* 0x000000080c1072a5 */ /* 0x000fe2000f8e00ff */
[----:B------:R-:W-:-:S03]  /*6860*/  SHF.R.U32.HI R222, RZ, 0x1, R221 ;  /* 0x00000001ffde7819 */ /* 0x000fc600000116dd */
[----:B------:R-:W-:Y:S02]  /*6870*/  USHF.L.U32 UR13, UR16, 0x6, URZ ;  /* 0x00000006100d7899 */ /* 0x000fe400080006ff */
[----:B------:R-:W-:Y:S01]  /*6880*/  UIMAD UR12, UR12, UR9, UR17 ;  /* 0x000000090c0c72a4 */ /* 0x000fe2000f8e0211 */
[----:B------:R-:W-:Y:S01]  /*6890*/  IMAD.U32 R6, RZ, RZ, UR16 ;  /* 0x00000010ff067e24 */ /* 0x000fe2000f8e00ff */
[----:B------:R-:W-:Y:S02]  /*68a0*/  ULEA UR13, UP0, UR8, UR13, 0x5 ;  /* 0x0000000d080d7291 */ /* 0x000fe4000f8028ff */
[----:B------:R-:W-:Y:S01]  /*68b0*/  USHF.L.U64.HI UR7, UR16, 0x6, UR12 ;  /* 0x0000000610077899 */ /* 0x000fe2000801020c */
[----:B------:R-:W-:-:S03]  /*68c0*/  IMAD.U32 R7, RZ, RZ, UR17 ;  /* 0x00000011ff077e24 */ /* 0x000fc6000f8e00ff */
[----:B------:R-:W-:Y:S01]  /*68d0*/  ULEA.HI.X UR7, UR8, UR7, UR9, 0x5, UP0 ;  /* 0x0000000708077291 */ /* 0x000fe200080f2c09 */
[----:B------:R-:W-:-:S05]  /*68e0*/  IMAD.U32 R5, RZ, RZ, UR13 ;  /* 0x0000000dff057e24 */ /* 0x000fca000f8e00ff */
[----:B------:R-:W-:Y:S01]  /*68f0*/  IMAD.U32 R8, RZ, RZ, UR7 ;  /* 0x00000007ff087e24 */ /* 0x000fe2000f8e00ff */
[----:B------:R-:W-:Y:S01]  /*6900*/  BAR.SYNC.DEFER_BLOCKING 0x0 ;  /* 0x0000000000007b1d */ /* 0x000fe20000010000 */
[----:B---3--:R-:W-:Y:S02]  /*6910*/  LOP3.LUT R223, R190, 0x3e00, RZ, 0xc0, !PT ;  /* 0x00003e00bedf7812 */ /* 0x008fe400078ec0ff */
[----:B--2---:R-:W-:-:S04]  /*6920*/  LOP3.LUT R3, R189, 0xc0, R217, 0xf8, !PT ;  /* 0x000000c0bd037812 */ /* 0x004fc800078ef8d9 */
[----:B------:R-:W-:Y:S02]  /*6930*/  LOP3.LUT R0, R3, 0x8, R221, 0x78, !PT ;  /* 0x0000000803007812 */ /* 0x000fe400078e78dd */
[----:B------:R-:W-:Y:S02]  /*6940*/  LOP3.LUT R2, R223, 0x120, R217, 0xf8, !PT ;  /* 0x00000120df027812 */ /* 0x000fe400078ef8d9 */
[----:B----4-:R-:W-:Y:S02]  /*6950*/  LOP3.LUT R9, R191, R0, RZ, 0xfc, !PT ;  /* 0x00000000bf097212 */ /* 0x010fe400078efcff */
[----:B------:R-:W-:Y:S02]  /*6960*/  LOP3.LUT R0, R222, 0x8, RZ, 0xc0, !PT ;  /* 0x00000008de007812 */ /* 0x000fe400078ec0ff */
[----:B-1----:R-:W-:Y:S02]  /*6970*/  ISETP.GE.AND P4, PT, R27, UR6, PT ;  /* 0x000000061b007c0c */ /* 0x002fe4000bf86270 */
[----:B------:R-:W-:Y:S01]  /*6980*/  LOP3.LUT R7, R2, R3, R0, 0xf6, !PT ;  /* 0x0000000302077212 */ /* 0x000fe200078ef600 */
[----:B------:R-:W-:Y:S01]  /*6990*/  IMAD.U32 R0, RZ, RZ, UR12 ;  /* 0x0000000cff007e24 */ /* 0x000fe2000f8e00ff */
[----:B-----5:R-:W-:-:S02]  /*69a0*/  ISETP.GE.AND P3, PT, R211, UR6, PT ;  /* 0x00000006d3007c0c */ /* 0x020fc4000bf66270 */
[CC--:B------:R-:W-:Y:S02]  /*69b0*/  LEA R2, P1, R6.reuse, R26.reuse, 0x7 ;  /* 0x0000001a06027211 */ /* 0x0c0fe400078238ff */
[----:B------:R-:W-:Y:S01]  /*69c0*/  ISETP.GE.AND P2, PT, R111, UR6, PT ;  /* 0x000000066f007c0c */ /* 0x000fe2000bf46270 */
[----:B------:R1:W-:Y:S01]  /*69d0*/  STL [R1+0xc], R3 ;  /* 0x00000c0301007387 */ /* 0x0003e20000100800 */
[C---:B------:R-:W-:Y:S01]  /*69e0*/  LEA R4, P0, R5.reuse, R26, 0x1 ;  /* 0x0000001a05047211 */ /* 0x040fe200078008ff */
[----:B------:R-:W-:Y:S02]  /*69f0*/  UMOV UR6, 0x400 ;  /* 0x0000040000067882 */ /* 0x000fe40000000000 */
[----:B------:R-:W-:Y:S01]  /*6a00*/  ULEA UR5, UR5, UR6, 0x18 ;  /* 0x0000000605057291 */ /* 0x000fe2000f8ec0ff */
[-C--:B------:R-:W-:Y:S01]  /*6a10*/  LEA.HI.X R5, R5, R110.reuse, R8, 0x1, P0 ;  /* 0x0000006e05057211 */ /* 0x080fe200000f0c08 */
[----:B------:R-:W-:Y:S01]  /*6a20*/  STL [R1+0x10], R9 ;  /* 0x0000100901007387 */ /* 0x000fe20000100800 */
[----:B-1----:R-:W-:-:S05]  /*6a30*/  LEA.HI.X R3, R6, R110, R0, 0x7, P1 ;  /* 0x0000006e06037211 */ /* 0x002fca00008f3c00 */
[----:B------:R-:W-:Y:S01]  /*6a40*/  @!PT LDS RZ, [RZ] ;  /* 0x00000000fffff984 */ /* 0x000fe20000000800 */
[----:B------:R-:W-:Y:S01]  /*6a50*/  @!PT LDS RZ, [RZ] ;  /* 0x00000000fffff984 */ /* 0x000fe20000000800 */
[----:B------:R-:W-:Y:S01]  /*6a60*/  @!PT LDS RZ, [RZ] ;  /* 0x00000000fffff984 */ /* 0x000fe20000000800 */
[----:B------:R-:W-:Y:S04]  /*6a70*/  @!P4 LDGSTS.E.BYPASS.LTC128B.128 [R226+0x9000], desc[UR28][R2.64] ;  /* 0x0900000002e2cfae */ /* 0x000fe8000b981a1c */
[----:B------:R-:W-:Y:S04]  /*6a80*/  @P4 STS.128 [R226+0x9000], RZ ;  /* 0x009000ffe2004388 */ /* 0x000fe80000000c00 */
[----:B------:R-:W-:Y:S01]  /*6a90*/  @!PT LDS RZ, [RZ] ;  /* 0x00000000fffff984 */ /* 0x000fe20000000800 */
[----:B------:R-:W-:Y:S01]  /*6aa0*/  @!PT LDS RZ, [RZ] ;  /* 0x00000000fffff984 */ /* 0x000fe20000000800 */
[----:B------:R-:W-:Y:S01]  /*6ab0*/  @!PT LDS RZ, [RZ] ;  /* 0x00000000fffff984 */ /* 0x000fe20000000800 */
[----:B------:R-:W-:Y:S04]  /*6ac0*/  @!P3 LDGSTS.E.BYPASS.LTC128B.128 [R226+0xa000], desc[UR28][R2.64+0x40] ;  /* 0x0a00004002e2bfae */ /* 0x000fe8000b981a1c */
[----:B------:R-:W-:Y:S01]  /*6ad0*/  @P3 STS.128 [R226+0xa000], RZ ;  /* 0x00a000ffe2003388 */ /* 0x000fe20000000c00 */
[----:B------:R-:W-:-:S03]  /*6ae0*/  LEA R0, R7, UR5, 0x1 ;  /* 0x0000000507007c11 */ /* 0x000fc6000f8e08ff */
[----:B------:R-:W-:Y:S01]  /*6af0*/  @!PT LDS RZ, [RZ] ;  /* 0x00000000fffff984 */ /* 0x000fe20000000800 */
[----:B------:R-:W-:Y:S01]  /*6b00*/  @!PT LDS RZ, [RZ] ;  /* 0x00000000fffff984 */ /* 0x000fe20000000800 */
[----:B------:R-:W-:Y:S01]  /*6b10*/  @!PT LDS RZ, [RZ] ;  /* 0x00000000fffff984 */ /* 0x000fe20000000800 */
[----:B------:R1:W-:Y:S04]  /*6b20*/  @!P2 LDGSTS.E.BYPASS.LTC128B.128 [R226+0xb000], desc[UR28][R2.64+0x80] ;  /* 0x0b00008002e2afae */ /* 0x0003e8000b981a1c */
[----:B------:R-:W-:Y:S04]  /*6b30*/  @P2 STS.128 [R226+0xb000], RZ ;  /* 0x00b000ffe2002388 */ /* 0x000fe80000000c00 */
        /* <DEDUP_REMOVED lines=13> */
[----:B------:R2:W-:Y:S01]  /*6c10*/  @!P2 LDGSTS.E.BYPASS.LTC128B.128 [R226+0xb800], desc[UR28][R4.64+0x80] ;  /* 0x0b80008004e2afae */ /* 0x0005e2000b981a1c */
[----:B-1----:R-:W-:-:S03]  /*6c20*/  LEA R3, R9, UR5, 0x1 ;  /* 0x0000000509037c11 */ /* 0x002fc6000f8e08ff */
[----:B------:R-:W-:Y:S04]  /*6c30*/  @P2 STS.128 [R226+0xb800], RZ ;  /* 0x00b800ffe2002388 */ /* 0x000fe80000000c00 */
[----:B------:R-:W-:Y:S04]  /*6c40*/  LDSM.16.M88.4 R24, [R3+0x6000] ;  /* 0x006000000318783b */ /* 0x000fe80000000200 */
[----:B------:R-:W1:Y:S04]  /*6c50*/  LDSM.16.M88.4 R8, [R0+0x1000] ;  /* 0x001000000008783b */ /* 0x000e680000000200 */
[----:B------:R-:W3:Y:S04]  /*6c60*/  LDSM.16.M88.4 R20, [R3+0x6400] ;  /* 0x006400000314783b */ /* 0x000ee80000000200 */
[----:B------:R-:W4:Y:S04]  /*6c70*/  LDSM.16.M88.4 R28, [R3+0x6800] ;  /* 0x00680000031c783b */ /* 0x000f280000000200 */
[----:B------:R-:W5:Y:S01]  /*6c80*/  LDSM.16.M88.4 R44, [R3+0x6c00] ;  /* 0x006c0000032c783b */ /* 0x000f620000000200 */
[----:B------:R-:W-:-:S02]  /*6c90*/  IMAD.IADD R2, R250, 0x1, R3 ;  /* 0x00000001fa027824 */ /* 0x000fc400078e0203 */
[----:B------:R-:W-:Y:S01]  /*6ca0*/  IMAD.IADD R16, R250, 0x1, R0 ;  /* 0x00000001fa107824 */ /* 0x000fe200078e0200 */
[----:B------:R-:W-:Y:S04]  /*6cb0*/  LDSM.16.M88.4 R12, [R0] ;  /* 0x00000000000c783b */ /* 0x000fe80000000200 */
[----:B------:R-:W-:Y:S04]  /*6cc0*/  LDSM.16.M88.4 R40, [R2+0x6000] ;  /* 0x006000000228783b */ /* 0x000fe80000000200 */
[----:B--2---:R-:W2:Y:S04]  /*6cd0*/  LDSM.16.M88.4 R4, [R16+0x1000] ;  /* 0x001000001004783b */ /* 0x004ea80000000200 */
[----:B------:R-:W2:Y:S04]  /*6ce0*/  LDSM.16.M88.4 R36, [R2+0x6400] ;  /* 0x006400000224783b */ /* 0x000ea80000000200 */
[----:B------:R-:W2:Y:S04]  /*6cf0*/  LDSM.16.M88.4 R32, [R2+0x6800] ;  /* 0x006800000220783b */ /* 0x000ea80000000200 */
[----:B------:R-:W2:Y:S01]  /*6d00*/  LDSM.16.M88.4 R48, [R2+0x6c00] ;  /* 0x006c00000230783b */ /* 0x000ea20000000200 */
[C---:B-1----:R-:W-:Y:S03]  /*6d10*/  HMMA.16816.F32 R180, R8.reuse, R24, RZ ;  /* 0x0000001808b4723c */ /* 0x042fe600000018ff */
[----:B------:R-:W0:Y:S05]  /*6d20*/  LDGDEPBAR ;  /* 0x00000000000079af */ /* 0x000e2a0000000000 */
[C---:B---3--:R-:W-:Y:S08]  /*6d30*/  HMMA.16816.F32 R108, R8.reuse, R20, RZ ;  /* 0x00000014086c723c */ /* 0x048ff000000018ff */
[C---:B----4-:R-:W-:Y:S08]  /*6d40*/  HMMA.16816.F32 R60, R8.reuse, R28, RZ ;  /* 0x0000001c083c723c */ /* 0x050ff000000018ff */
[C---:B-----5:R-:W-:Y:S08]  /*6d50*/  HMMA.16816.F32 R56, R8.reuse, R44, RZ ;  /* 0x0000002c0838723c */ /* 0x060ff000000018ff */
[C---:B------:R-:W-:Y:S08]  /*6d60*/  HMMA.16816.F32 R176, R8.reuse, R26, RZ ;  /* 0x0000001a08b0723c */ /* 0x040ff000000018ff */
[C---:B------:R-:W-:Y:S08]  /*6d70*/  HMMA.16816.F32 R64, R8.reuse, R22, RZ ;  /* 0x000000160840723c */ /* 0x040ff000000018ff */
[C---:B------:R-:W-:Y:S08]  /*6d80*/  HMMA.16816.F32 R184, R8.reuse, R30, RZ ;  /* 0x0000001e08b8723c */ /* 0x040ff000000018ff */
[----:B------:R-:W-:Y:S01]  /*6d90*/  HMMA.16816.F32 R52, R8, R46, RZ ;  /* 0x0000002e0834723c */ /* 0x000fe200000018ff */
[----:B------:R1:W3:Y:S07]  /*6da0*/  LDSM.16.M88.4 R8, [R16] ;  /* 0x000000001008783b */ /* 0x0002ee0000000200 */
[C---:B--2---:R-:W-:Y:S08]  /*6db0*/  HMMA.16816.F32 R212, R4.reuse, R40, R180 ;  /* 0x0000002804d4723c */ /* 0x044ff000000018b4 */
[----:B------:R-:W-:Y:S08]  /*6dc0*/  HMMA.16816.F32 R196, R4, R42, R176 ;  /* 0x0000002a04c4723c */ /* 0x000ff000000018b0 */
[----:B-1----:R-:W-:Y:S08]  /*6dd0*/  HMMA.16816.F32 R16, R12, R44, RZ ;  /* 0x0000002c0c10723c */ /* 0x002ff000000018ff */
[----:B------:R-:W-:Y:S08]  /*6de0*/  HMMA.16816.F32 R208, R4, R36, R108 ;  /* 0x0000002404d0723c */ /* 0x000ff0000000186c */
[C---:B------:R-:W-:Y:S08]  /*6df0*/  HMMA.16816.F32 R180, R12.reuse, R24, RZ ;  /* 0x000000180cb4723c */ /* 0x040ff000000018ff */
[----:B------:R-:W-:Y:S01]  /*6e00*/  HMMA.16816.F32 R176, R12, R26, RZ ;  /* 0x0000001a0cb0723c */ /* 0x000fe200000018ff */
[----:B------:R-:W-:-:S07]  /*6e10*/  IMAD.MOV.U32 R2, RZ, RZ, 0x20 ;  /* 0x00000020ff027424 */ /* 0x000fce00078e00ff */
[C---:B------:R-:W-:Y:S08]  /*6e20*/  HMMA.16816.F32 R108, R12.reuse, R20, RZ ;  /* 0x000000140c6c723c */ /* 0x040ff000000018ff */
[C---:B------:R-:W-:Y:S08]  /*6e30*/  HMMA.16816.F32 R24, R12.reuse, R22, RZ ;  /* 0x000000160c18723c */ /* 0x040ff000000018ff */
[----:B------:R-:W-:Y:S08]  /*6e40*/  HMMA.16816.F32 R20, R12, R28, RZ ;  /* 0x0000001c0c14723c */ /* 0x000ff000000018ff */
[C---:B------:R-:W-:Y:S01]  /*6e50*/  HMMA.16816.F32 R204, R4.reuse, R32, R60 ;  /* 0x0000002004cc723c */ /* 0x040fe2000000183c */
[----:B------:R-:W-:Y:S07]  /*6e60*/  LDSM.16.M88.4 R60, [R3+0x7800] ;  /* 0x00780000033c783b */ /* 0x000fee0000000200 */
[C---:B------:R-:W-:Y:S01]  /*6e70*/  HMMA.16816.F32 R200, R4.reuse, R48, R56 ;  /* 0x0000003004c8723c */ /* 0x040fe20000001838 */
[----:B------:R-:W-:Y:S07]  /*6e80*/  LDSM.16.M88.4 R56, [R3+0x7c00] ;  /* 0x007c00000338783b */ /* 0x000fee0000000200 */
[C---:B------:R-:W-:Y:S01]  /*6e90*/  HMMA.16816.F32 R244, R4.reuse, R38, R64 ;  /* 0x0000002604f4723c */ /* 0x040fe20000001840 */
[----:B------:R-:W-:Y:S07]  /*6ea0*/  LDSM.16.M88.4 R64, [R3+0x7400] ;  /* 0x007400000340783b */ /* 0x000fee0000000200 */
[C---:B------:R-:W-:Y:S08]  /*6eb0*/  HMMA.16816.F32 R248, R4.reuse, R34, R184 ;  /* 0x0000002204f8723c */ /* 0x040ff000000018b8 */
[----:B------:R-:W-:Y:S01]  /*6ec0*/  HMMA.16816.F32 R216, R4, R50, R52 ;  /* 0x0000003204d8723c */ /* 0x000fe20000001834 */
[----:B------:R-:W-:Y:S04]  /*6ed0*/  LDSM.16.M88.4 R4, [R0+0x3000] ;  /* 0x003000000004783b */ /* 0x000fe80000000200 */
[----:B------:R-:W1:Y:S03]  /*6ee0*/  LDSM.16.M88.4 R52, [R3+0x7000] ;  /* 0x007000000334783b */ /* 0x000e660000000200 */
[C---:B------:R-:W-:Y:S08]  /*6ef0*/  HMMA.16816.F32 R28, R12.reuse, R30, RZ ;  /* 0x0000001e0c1c723c */ /* 0x040ff000000018ff */
[----:B------:R-:W-:Y:S01]  /*6f00*/  HMMA.16816.F32 R44, R12, R46, RZ ;  /* 0x0000002e0c2c723c */ /* 0x000fe200000018ff */
[----:B------:R-:W-:Y:S01]  /*6f10*/  SEL R2, R2, 0xffffffe0, !P6 ;  /* 0xffffffe002027807 */ /* 0x000fe20007000000 */
[----:B------:R-:W2:Y:S06]  /*6f20*/  LDSM.16.M88.4 R12, [R0+0x2000] ;  /* 0x00200000000c783b */ /* 0x000eac0000000200 */
[----:B---3--:R-:W-:Y:S01]  /*6f30*/  HMMA.16816.F32 R240, R8, R48, R16 ;  /* 0x0000003008f0723c */ /* 0x008fe20000001810 */
[----:B------:R-:W-:-:S02]  /*6f40*/  IMAD.IADD R16, R2, 0x1, R0 ;  /* 0x0000000102107824 */ /* 0x000fc400078e0200 */
[----:B------:R-:W-:-:S05]  /*6f50*/  IMAD.IADD R2, R2, 0x1, R3 ;  /* 0x0000000102027824 */ /* 0x000fca00078e0203 */
        /* <DEDUP_REMOVED lines=8> */
[----:B------:R-:W-:Y:S04]  /*6fe0*/  LDSM.16.M88.4 R32, [R2+0x7000] ;  /* 0x007000000220783b */ /* 0x000fe80000000200 */
[----:B------:R-:W-:Y:S03]  /*6ff0*/  LDSM.16.M88.4 R28, [R2+0x7400] ;  /* 0x00740000021c783b */ /* 0x000fe60000000200 */
[----:B------:R-:W-:Y:S01]  /*7000*/  HMMA.16816.F32 R44, R8, R50, R44 ;  /* 0x00000032082c723c */ /* 0x000fe2000000182c */
[----:B------:R-:W3:Y:S07]  /*7010*/  LDSM.16.M88.4 R8, [R16+0x3000] ;  /* 0x003000001008783b */ /* 0x000eee0000000200 */
        /* <DEDUP_REMOVED lines=8> */
[----:B------:R-:W1:Y:S04]  /*70a0*/  LDSM.16.M88.4 R4, [R16+0x2000] ;  /* 0x002000001004783b */ /* 0x000e680000000200 */
[----:B------:R-:W-:Y:S03]  /*70b0*/  LDSM.16.M88.4 R16, [R0+0x5000] ;  /* 0x005000000010783b */ /* 0x000fe60000000200 */
[C---:B--2---:R-:W-:Y:S08]  /*70c0*/  HMMA.16816.F32 R212, R12.reuse, R52, R188 ;  /* 0x000000340cd4723c */ /* 0x044ff000000018bc */
[C---:B------:R-:W-:Y:S08]  /*70d0*/  HMMA.16816.F32 R188, R12.reuse, R60, R180 ;  /* 0x0000003c0cbc723c */ /* 0x040ff000000018b4 */
[C---:B------:R-:W-:Y:S08]  /*70e0*/  HMMA.16816.F32 R204, R12.reuse, R54, R176 ;  /* 0x000000360ccc723c */ /* 0x040ff000000018b0 */
[C---:B------:R-:W-:Y:S01]  /*70f0*/  HMMA.16816.F32 R180, R12.reuse, R62, R36 ;  /* 0x0000003e0cb4723c */ /* 0x040fe20000001824 */
[----:B------:R-:W-:Y:S07]  /*7100*/  LDSM.16.M88.4 R36, [R3+0x8800] ;  /* 0x008800000324783b */ /* 0x000fee0000000200 */
[C---:B------:R-:W-:Y:S08]  /*7110*/  HMMA.16816.F32 R176, R12.reuse, R56, R240 ;  /* 0x000000380cb0723c */ /* 0x040ff000000018f0 */
[----:B------:R-:W-:Y:S01]  /*7120*/  HMMA.16816.F32 R60, R12, R58, R44 ;  /* 0x0000003a0c3c723c */ /* 0x000fe2000000182c */
[----:B------:R-:W-:Y:S07]  /*7130*/  LDSM.16.M88.4 R44, [R3+0x8000] ;  /* 0x00800000032c783b */ /* 0x000fee0000000200 */
[----:B---3--:R-:W-:Y:S01]  /*7140*/  HMMA.16816.F32 R56, R8, R32, R40 ;  /* 0x000000200838723c */ /* 0x008fe20000001828 */
[----:B------:R-:W2:Y:S07]  /*7150*/  LDSM.16.M88.4 R40, [R3+0x8400] ;  /* 0x008400000328783b */ /* 0x000eae0000000200 */
[C---:B------:R-:W-:Y:S08]  /*7160*/  HMMA.16816.F32 R200, R12.reuse, R64, R192 ;  /* 0x000000400cc8723c */ /* 0x040ff000000018c0 */
[----:B------:R-:W-:Y:S08]  /*7170*/  HMMA.16816.F32 R192, R12, R66, R108 ;  /* 0x000000420cc0723c */ /* 0x000ff0000000186c */
[C---:B------:R-:W-:Y:S08]  /*7180*/  HMMA.16816.F32 R12, R8.reuse, R30, R196 ;  /* 0x0000001e080c723c */ /* 0x040ff000000018c4 */
[----:B------:R-:W-:Y:S08]  /*7190*/  HMMA.16816.F32 R52, R8, R34, R48 ;  /* 0x000000220834723c */ /* 0x000ff00000001830 */
[C---:B-1----:R-:W-:Y:S08]  /*71a0*/  HMMA.16816.F32 R244, R4.reuse, R32, R212 ;  /* 0x0000002004f4723c */ /* 0x042ff000000018d4 */
[----:B------:R-:W-:Y:S01]  /*71b0*/  HMMA.16816.F32 R240, R4, R34, R204 ;  /* 0x0000002204f0723c */ /* 0x000fe200000018cc */
[----:B------:R-:W1:Y:S07]  /*71c0*/  LDSM.16.M88.4 R32, [R3+0x8c00] ;  /* 0x008c00000320783b */ /* 0x000e6e0000000200 */
[C---:B------:R-:W-:Y:S08]  /*71d0*/  HMMA.16816.F32 R48, R8.reuse, R28, R184 ;  /* 0x0000001c0830723c */ /* 0x040ff000000018b8 */
[C---:B------:R-:W-:Y:S08]  /*71e0*/  HMMA.16816.F32 R64, R8.reuse, R24, R232 ;  /* 0x000000180840723c */ /* 0x040ff000000018e8 */
[C---:B------:R-:W-:Y:S08]  /*71f0*/  HMMA.16816.F32 R108, R8.reuse, R26, R208 ;  /* 0x0000001a086c723c */ /* 0x040ff000000018d0 */
[C---:B------:R-:W-:Y:S08]  /*7200*/  HMMA.16816.F32 R184, R8.reuse, R20, R236 ;  /* 0x0000001408b8723c */ /* 0x040ff000000018ec */
[----:B------:R-:W-:Y:S01]  /*7210*/  HMMA.16816.F32 R8, R8, R22, R216 ;  /* 0x000000160808723c */ /* 0x000fe200000018d8 */
[----:B------:R-:W-:-:S07]  /*7220*/  IMAD.MOV.U32 R251, RZ, RZ, 0x20 ;  /* 0x00000020fffb7424 */ /* 0x000fce00078e00ff */
[----:B------:R-:W-:Y:S08]  /*7230*/  HMMA.16816.F32 R216, R4, R24, R188 ;  /* 0x0000001804d8723c */ /* 0x000ff000000018bc */
[----:B--2---:R-:W-:Y:S01]  /*7240*/  HMMA.16816.F32 R188, R16, R42, R12 ;  /* 0x0000002a10bc723c */ /* 0x004fe2000000180c */
[----:B------:R2:W3:Y:S01]  /*7250*/  LDSM.16.M88.4 R12, [R0+0x4000] ;  /* 0x00400000000c783b */ /* 0x0004e20000000200 */
[----:B------:R-:W-:-:S05]  /*7260*/  SEL R251, R251, 0xffffffe0, !P6 ;  /* 0xffffffe0fbfb7807 */ /* 0x000fca0007000000 */
[C---:B------:R-:W-:Y:S01]  /*7270*/  IMAD.IADD R2, R251.reuse, 0x1, R0 ;  /* 0x00000001fb027824 */ /* 0x040fe200078e0200 */
[C---:B------:R-:W-:Y:S08]  /*7280*/  HMMA.16816.F32 R212, R4.reuse, R26, R180 ;  /* 0x0000001a04d4723c */ /* 0x040ff000000018b4 */
[----:B------:R-:W-:Y:S01]  /*7290*/  HMMA.16816.F32 R208, R4, R20, R176 ;  /* 0x0000001404d0723c */ /* 0x000fe200000018b0 */
[----:B--2---:R-:W-:-:S07]  /*72a0*/  IMAD.IADD R0, R251, 0x1, R3 ;  /* 0x00000001fb007824 */ /* 0x004fce00078e0203 */
[C---:B------:R-:W-:Y:S01]  /*72b0*/  HMMA.16816.F32 R236, R4.reuse, R28, R200 ;  /* 0x0000001c04ec723c */ /* 0x040fe200000018c8 */
[----:B------:R-:W-:Y:S07]  /*72c0*/  LDSM.16.M88.4 R24, [R0+0x8400] ;  /* 0x008400000018783b */ /* 0x000fee0000000200 */
[C---:B------:R-:W-:Y:S01]  /*72d0*/  HMMA.16816.F32 R232, R4.reuse, R30, R192 ;  /* 0x0000001e04e8723c */ /* 0x040fe200000018c0 */
[----:B------:R-:W-:Y:S07]  /*72e0*/  LDSM.16.M88.4 R28, [R0+0x8000] ;  /* 0x00800000001c783b */ /* 0x000fee0000000200 */
[----:B------:R-:W-:Y:S01]  /*72f0*/  HMMA.16816.F32 R204, R4, R22, R60 ;  /* 0x0000001604cc723c */ /* 0x000fe2000000183c */
[----:B------:R-:W2:Y:S04]  /*7300*/  LDSM.16.M88.4 R4, [R2+0x5000] ;  /* 0x005000000204783b */ /* 0x000ea80000000200 */
[----:B------:R-:W4:Y:S03]  /*7310*/  LDSM.16.M88.4 R20, [R0+0x8800] ;  /* 0x008800000014783b */ /* 0x000f260000000200 */
[C---:B------:R-:W-:Y:S08]  /*7320*/  HMMA.16816.F32 R180, R16.reuse, R36, R64 ;  /* 0x0000002410b4723c */ /* 0x040ff00000001840 */
[C---:B------:R-:W-:Y:S08]  /*7330*/  HMMA.16816.F32 R176, R16.reuse, R38, R108 ;  /* 0x0000002610b0723c */ /* 0x040ff0000000186c */
[C---:B------:R-:W-:Y:S08]  /*7340*/  HMMA.16816.F32 R200, R16.reuse, R44, R56 ;  /* 0x0000002c10c8723c */ /* 0x040ff00000001838 */
[C---:B------:R-:W-:Y:S08]  /*7350*/  HMMA.16816.F32 R196, R16.reuse, R46, R52 ;  /* 0x0000002e10c4723c */ /* 0x040ff00000001834 */
[C---:B------:R-:W-:Y:S08]  /*7360*/  HMMA.16816.F32 R192, R16.reuse, R40, R48 ;  /* 0x0000002810c0723c */ /* 0x040ff00000001830 */
[C---:B-1----:R-:W-:Y:S08]  /*7370*/  HMMA.16816.F32 R108, R16.reuse, R32, R184 ;  /* 0x00000020106c723c */ /* 0x042ff000000018b8 */
[----:B------:R-:W-:Y:S01]  /*7380*/  HMMA.16816.F32 R64, R16, R34, R8 ;  /* 0x000000221040723c */ /* 0x000fe20000001808 */
[----:B------:R-:W1:Y:S04]  /*7390*/  LDSM.16.M88.4 R16, [R0+0x8c00] ;  /* 0x008c00000010783b */ /* 0x000e680000000200 */
[----:B------:R-:W5:Y:S01]  /*73a0*/  LDSM.16.M88.4 R8, [R2+0x4000] ;  /* 0x004000000208783b */ /* 0x000f620000000200 */
[----:B------:R-:W-:-:S04]  /*73b0*/  DEPBAR.LE SB0, 0x0 ;  /* 0x000080000000791a */ /* 0x000fc80000000000 */
[C---:B---3--:R-:W-:Y:S08]  /*73c0*/  HMMA.16816.F32 R60, R12.reuse, R44, R244 ;  /* 0x0000002c0c3c723c */ /* 0x048ff000000018f4 */
[C---:B------:R-:W-:Y:S08]  /*73d0*/  HMMA.16816.F32 R56, R12.reuse, R46, R240 ;  /* 0x0000002e0c38723c */ /* 0x040ff000000018f0 */
[C---:B------:R-:W-:Y:S08]  /*73e0*/  HMMA.16816.F32 R52, R12.reuse, R40, R236 ;  /* 0x000000280c34723c */ /* 0x040ff000000018ec */
[C---:B------:R-:W-:Y:S08]  /*73f0*/  HMMA.16816.F32 R48, R12.reuse, R42, R232 ;  /* 0x0000002a0c30723c */ /* 0x040ff000000018e8 */
[C---:B------:R-:W-:Y:S08]  /*7400*/  HMMA.16816.F32 R44, R12.reuse, R36, R216 ;  /* 0x000000240c2c723c */ /* 0x040ff000000018d8 */
[C---:B------:R-:W-:Y:S08]  /*7410*/  HMMA.16816.F32 R40, R12.reuse, R38, R212 ;  /* 0x000000260c28723c */ /* 0x040ff000000018d4 */
[C---:B------:R-:W-:Y:S08]  /*7420*/  HMMA.16816.F32 R36, R12.reuse, R32, R208 ;  /* 0x000000200c24723c */ /* 0x040ff000000018d0 */
[----:B------:R-:W-:Y:S01]  /*7430*/  HMMA.16816.F32 R12, R12, R34, R204 ;  /* 0x000000220c0c723c */ /* 0x000fe200000018cc */
[----:B------:R-:W-:-:S07]  /*7440*/  UIADD3 UR13, UPT, UPT, UR21, -0x2, URZ ;  /* 0xfffffffe150d7890 */ /* 0x000fce000fffe0ff */
[C---:B--2---:R-:W-:Y:S08]  /*7450*/  HMMA.16816.F32 R208, R4.reuse, R24, R192 ;  /* 0x0000001804d0723c */ /* 0x044ff000000018c0 */
[C---:B------:R-:W-:Y:S08]  /*7460*/  HMMA.16816.F32 R216, R4.reuse, R26, R188 ;  /* 0x0000001a04d8723c */ /* 0x040ff000000018bc */
[C---:B----4-:R-:W-:Y:S08]  /*7470*/  HMMA.16816.F32 R232, R4.reuse, R20, R180 ;  /* 0x0000001404e8723c */ /* 0x050ff000000018b4 */
[C---:B------:R-:W-:Y:S08]  /*7480*/  HMMA.16816.F32 R212, R4.reuse, R22, R176 ;  /* 0x0000001604d4723c */ /* 0x040ff000000018b0 */
[C---:B-1----:R-:W-:Y:S08]  /*7490*/  HMMA.16816.F32 R204, R4.reuse, R16, R108 ;  /* 0x0000001004cc723c */ /* 0x042ff0000000186c */
[----:B------:R-:W-:Y:S08]  /*74a0*/  HMMA.16816.F32 R192, R4, R18, R64 ;  /* 0x0000001204c0723c */ /* 0x000ff00000001840 */
[----:B-----5:R-:W-:Y:S01]  /*74b0*/  HMMA.16816.F32 R184, R8, R30, R56 ;  /* 0x0000001e08b8723c */ /* 0x020fe20000001838 */
[----:B------:R-:W-:-:S07]  /*74c0*/  UISETP.GT.U32.AND UP1, UPT, UR13, UR18, UPT ;  /* 0x000000120d00728c */ /* 0x000fce000bf24070 */
        /* <DEDUP_REMOVED lines=9> */
[----:B------:R-:W1:Y:S01]  /*7560*/  LDCU.64 UR6, c[0x0][0x358] ;  /* 0x00006b00ff0677ac */ /* 0x000e620008000a00 */
[----:B------:R-:W-:Y:S06]  /*7570*/  BAR.SYNC.DEFER_BLOCKING 0x0 ;  /* 0x0000000000007b1d */ /* 0x000fec0000010000 */
[----:B------:R-:W-:-:S12]  /*7580*/  BRA.U !UP1, `(.L_x_264) ;  /* 0x0000000109fc7547 */ /* 0x000fd8000b800000 */
[----:B------:R-:W2:Y:S04]  /*7590*/  LDL R106, [R1+0x24] ;  /* 0x00002400016a7983 */ /* 0x000ea80000100800 */
[----:B------:R-:W3:Y:S01]  /*75a0*/  LDL R107, [R1+0x20] ;  /* 0x00002000016b7983 */ /* 0x000ee20000100800 */
[----:B------:R-:W-:Y:S01]  /*75b0*/  UIADD3 UR15, UPT, UPT, UR21, -0x3, URZ ;  /* 0xfffffffd150f7890 */ /* 0x000fe2000fffe0ff */
[----:B------:R-:W-:Y:S03]  /*75c0*/  BSSY.RECONVERGENT B0, `(.L_x_265) ;  /* 0x000003a000007945 */ /* 0x000fe60003800200 */
[----:B------:R-:W-:-:S04]  /*75d0*/  UIMAD.WIDE.U32 UR16, UR15, UR10, URZ ;  /* 0x0000000a0f1072a5 */ /* 0x000fc8000f8e00ff */
[----:B------:R-:W-:Y:S02]  /*75e0*/  USHF.L.U32 UR12, UR16, 0x6, URZ ;  /* 0x00000006100c7899 */ /* 0x000fe400080006ff */
[----:B------:R-:W-:-:S04]  /*75f0*/  UIMAD UR15, UR15, UR11, UR17 ;  /* 0x0000000b0f0f72a4 */ /* 0x000fc8000f8e0211 */
[----:B------:R-:W-:Y:S01]  /*7600*/  USHF.L.U64.HI UR15, UR16, 0x6, UR15 ;  /* 0x00000006100f7899 */ /* 0x000fe2000801020f */
[----:B------:R-:W-:Y:S01]  /*7610*/  IMAD.U32 R0, RZ, RZ, UR12 ;  /* 0x0000000cff007e24 */ /* 0x000fe2000f8e00ff */
[----:B------:R-:W-:Y:S01]  /*7620*/  ULEA UR16, UP0, UR10, UR12, 0x5 ;  /* 0x0000000c0a107291 */ /* 0x000fe2000f8028ff */
[----:B------:R-:W-:Y:S02]  /*7630*/  IMAD.U32 R3, RZ, RZ, UR12 ;  /* 0x0000000cff037e24 */ /* 0x000fe4000f8e00ff */
[----:B------:R-:W-:Y:S02]  /*7640*/  IMAD.U32 R7, RZ, RZ, UR12 ;  /* 0x0000000cff077e24 */ /* 0x000fe4000f8e00ff */
[----:B------:R-:W-:Y:S01]  /*7650*/  IMAD.U32 R2, RZ, RZ, UR15 ;  /* 0x0000000fff027e24 */ /* 0x000fe2000f8e00ff */
[----:B------:R-:W-:Y:S01]  /*7660*/  MOV R11, UR16 ;  /* 0x00000010000b7c02 */ /* 0x000fe20008000f00 */
[----:B------:R-:W-:Y:S01]  /*7670*/  IMAD.U32 R5, RZ, RZ, UR12 ;  /* 0x0000000cff057e24 */ /* 0x000fe2000f8e00ff */
[----:B--2---:R-:W-:-:S02]  /*7680*/  @!P4 LEA R8, P0, R0, R106, 0x1 ;  /* 0x0000006a0008c211 */ /* 0x004fc400078008ff */
[-C--:B------:R-:W-:Y:S01]  /*7690*/  @!P3 LEA R6, P1, R0, R106.reuse, 0x1 ;  /* 0x0000006a0006b211 */ /* 0x080fe200078208ff */
[----:B------:R-:W-:Y:S01]  /*76a0*/  IMAD.U32 R0, RZ, RZ, UR15 ;  /* 0x0000000fff007e24 */ /* 0x000fe2000f8e00ff */
[-C--:B---3--:R-:W-:Y:S01]  /*76b0*/  @!P4 LEA.HI.X R9, R3, R107.reuse, R2, 0x1, P0 ;  /* 0x0000006b0309c211 */ /* 0x088fe200000f0c02 */
[----:B------:R-:W-:Y:S01]  /*76c0*/  IMAD.U32 R3, RZ, RZ, UR15 ;  /* 0x0000000fff037e24 */ /* 0x000fe2000f8e00ff */
[----:B------:R-:W-:Y:S01]  /*76d0*/  MOV R2, UR12 ;  /* 0x0000000c00027c02 */ /* 0x000fe20008000f00 */
[----:B------:R-:W-:Y:S02]  /*76e0*/  ULEA.HI.X UR12, UR10, UR15, UR11, 0x5, UP0 ;  /* 0x0000000f0a0c7291 */ /* 0x000fe400080f2c0b */
[----:B------:R-:W-:Y:S01]  /*76f0*/  @!PT LDS RZ, [RZ] ;  /* 0x00000000fffff984 */ /* 0x000fe20000000800 */
[----:B------:R-:W-:Y:S01]  /*7700*/  @!PT LDS RZ, [RZ] ;  /* 0x00000000fffff984 */ /* 0x000fe20000000800 */
[----:B------:R-:W-:Y:S01]  /*7710*/  @!PT LDS RZ, [RZ] ;  /* 0x00000000fffff984 */ /* 0x000fe20000000800 */
[----:B-1----:R1:W-:Y:S01]  /*7720*/  @!P4 LDGSTS.E.BYPASS.LTC128B.128 [R226+0x6000], desc[UR6][R8.64] ;  /* 0x0600000008e2cfae */ /* 0x0023e2000b981a06 */
[-C--:B------:R-:W-:Y:S02]  /*7730*/  @!P2 LEA R4, P0, R2, R106.reuse, 0x1 ;  /* 0x0000006a0204a211 */ /* 0x080fe400078008ff */
[----:B------:R-:W-:Y:S01]  /*7740*/  MOV R2, UR16 ;  /* 0x0000001000027c02 */ /* 0x000fe20008000f00 */
[----:B------:R-:W-:Y:S01]  /*7750*/  IMAD.U32 R10, RZ, RZ, UR12 ;  /* 0x0000000cff0a7e24 */ /* 0x000fe2000f8e00ff */
[----:B------:R-:W-:Y:S01]  /*7760*/  @!P3 LEA.HI.X R7, R7, R107, R3, 0x1, P1 ;  /* 0x0000006b0707b211 */ /* 0x000fe200008f0c03 */
[----:B------:R1:W-:Y:S01]  /*7770*/  @P4 STS.128 [R226+0x6000], RZ ;  /* 0x006000ffe2004388 */ /* 0x0003e20000000c00 */
[----:B------:R-:W-:-:S02]  /*7780*/  LEA R2, P5, R2, R106, 0x1 ;  /* 0x0000006a02027211 */ /* 0x000fc400078a08ff */
[-C--:B------:R-:W-:Y:S01]  /*7790*/  @!P2 LEA.HI.X R5, R5, R107.reuse, R0, 0x1, P0 ;  /* 0x0000006b0505a211 */ /* 0x080fe200000f0c00 */
        /* <DEDUP_REMOVED lines=27> */
.L_x_266:
[----:B------:R2:W-:Y:S02]  /*7950*/  STS.128 [R226+0x8800], RZ ;  /* 0x008800ffe2007388 */ /* 0x0005e40000000c00 */
.L_x_267:
[----:B------:R-:W-:Y:S05]  /*7960*/  BSYNC.RECONVERGENT B0 ;  /* 0x0000000000007941 */ /* 0x000fea0003800200 */
.L_x_265:
[----:B------:R-:W0:Y:S02]  /*7970*/  LDGDEPBAR ;  /* 0x00000000000079af */ /* 0x000e240000000000 */
.L_x_264:
[----:B-1-3--:R-:W3:Y:S01]  /*7980*/  LDL R2, [R1+0x38] ;  /* 0x0000380001027983 */ /* 0x00aee20000100800 */
[----:B------:R-:W-:Y:S02]  /*7990*/  IMAD.U32 R0, RZ, RZ, UR21 ;  /* 0x00000015ff007e24 */ /* 0x000fe4000f8e00ff */
[C---:B------:R-:W-:Y:S02]  /*79a0*/  VIADD R16, R227.reuse, 0x8 ;  /* 0x00000008e3107836 */ /* 0x040fe40000000000 */
[C---:B------:R-:W-:Y:S02]  /*79b0*/  VIADD R18, R227.reuse, 0x40 ;  /* 0x00000040e3127836 */ /* 0x040fe40000000000 */
[----:B------:R-:W-:Y:S02]  /*79c0*/  VIADD R17, R227, 0x48 ;  /* 0x00000048e3117836 */ /* 0x000fe40000000000 */
[----:B------:R-:W-:Y:S02]  /*79d0*/  IMAD.MOV.U32 R242, RZ, RZ, R105 ;  /* 0x000000fffff27224 */ /* 0x000fe400078e0069 */
[----:B------:R-:W-:-:S02]  /*79e0*/  IMAD.MOV.U32 R238, RZ, RZ, R100 ;  /* 0x000000ffffee7224 */ /* 0x000fc400078e0064 */
[----:B---3--:R-:W-:-:S04]  /*79f0*/  IMAD R0, R0, 0x40, R2 ;  /* 0x0000004000007824 */ /* 0x008fc800078e0202 */
[C---:B------:R-:W-:Y:S02]  /*7a00*/  VIADD R2, R0.reuse, 0xffffff80 ;  /* 0xffffff8000027836 */ /* 0x040fe40000000000 */
[C---:B------:R-:W-:Y:S02]  /*7a10*/  VIADD R15, R0.reuse, 0xffffff81 ;  /* 0xffffff81000f7836 */ /* 0x040fe40000000000 */
[----:B------:R-:W-:Y:S01]  /*7a20*/  VIADD R14, R0, 0xffffff88 ;  /* 0xffffff88000e7836 */ /* 0x000fe20000000000 */
[-C--:B------:R-:W-:Y:S01]  /*7a30*/  ISETP.GT.AND P0, PT, R16, R2.reuse, PT ;  /* 0x000000021000720c */ /* 0x080fe20003f04270 */
[----:B------:R-:W-:Y:S01]  /*7a40*/  VIADD R12, R0, 0xffffff90 ;  /* 0xffffff90000c7836 */ /* 0x000fe20000000000 */
[-C--:B------:R-:W-:Y:S01]  /*7a50*/  ISETP.GT.AND P1, PT, R18, R2.reuse, PT ;  /* 0x000000021200720c */ /* 0x080fe20003f24270 */
[----:B------:R-:W-:Y:S01]  /*7a60*/  VIADD R13, R0, 0xffffff89 ;  /* 0xffffff89000d7836 */ /* 0x000fe20000000000 */
[----:B------:R-:W-:Y:S01]  /*7a70*/  FSEL R3, R62, -INF , !P0 ;  /* 0xff8000003e037808 */ /* 0x000fe20004000000 */
[C---:B------:R-:W-:Y:S01]  /*7a80*/  VIADD R11, R0.reuse, 0xffffff91 ;  /* 0xffffff91000b7836 */ /* 0x040fe20000000000 */
[C---:B------:R-:W-:Y:S01]  /*7a90*/  ISETP.GT.AND P0, PT, R227.reuse, R15, PT ;  /* 0x0000000fe300720c */ /* 0x040fe20003f04270 */
[C---:B------:R-:W-:Y:S01]  /*7aa0*/  VIADD R9, R0.reuse, 0xffffff99 ;  /* 0xffffff9900097836 */ /* 0x040fe20000000000 */
[-C--:B------:R-:W-:Y:S01]  /*7ab0*/  ISETP.GT.AND P5, PT, R227, R2.reuse, PT ;  /* 0x00000002e300720c */ /* 0x080fe20003fa4270 */
[C---:B------:R-:W-:Y:S01]  /*7ac0*/  VIADD R10, R0.reuse, 0xffffff98 ;  /* 0xffffff98000a7836 */ /* 0x040fe20000000000 */
[----:B------:R-:W-:Y:S01]  /*7ad0*/  FSEL R23, R61, -INF , !P0 ;  /* 0xff8000003d177808 */ /* 0x000fe20004000000 */
[----:B------:R-:W-:Y:S01]  /*7ae0*/  VIADD R8, R0, 0xffffffa0 ;  /* 0xffffffa000087836 */ /* 0x000fe20000000000 */
[----:B------:R-:W-:Y:S01]  /*7af0*/  FSEL R19, R200, -INF , !P1 ;  /* 0xff800000c8137808 */ /* 0x000fe20004800000 */
[----:B------:R-:W-:Y:S01]  /*7b00*/  VIADD R6, R0, 0xffffffa8 ;  /* 0xffffffa800067836 */ /* 0x000fe20000000000 */
[----:B------:R-:W-:Y:S01]  /*7b10*/  ISETP.GE.AND P0, PT, R2, R231, PT ;  /* 0x000000e70200720c */ /* 0x000fe20003f06270 */
[----:B------:R-:W-:Y:S01]  /*7b20*/  VIADD R7, R0, 0xffffffa1 ;  /* 0xffffffa100077836 */ /* 0x000fe20000000000 */
[----:B------:R-:W-:Y:S01]  /*7b30*/  ISETP.GT.AND P1, PT, R16, R15, PT ;  /* 0x0000000f1000720c */ /* 0x000fe20003f24270 */
[----:B------:R-:W-:Y:S01]  /*7b40*/  VIADD R5, R0, 0xffffffa9 ;  /* 0xffffffa900057836 */ /* 0x000fe20000000000 */
[----:B------:R-:W-:Y:S01]  /*7b50*/  FSEL R4, R60, -INF , !P5 ;  /* 0xff8000003c047808 */ /* 0x000fe20006800000 */
[----:B------:R-:W-:Y:S01]  /*7b60*/  IMAD.MOV.U32 R62, RZ, RZ, R252 ;  /* 0x000000ffff3e7224 */ /* 0x000fe200078e00fc */
[----:B------:R-:W-:-:S02]  /*7b70*/  ISETP.GT.AND P5, PT, R17, R2, PT ;  /* 0x000000021100720c */ /* 0x000fc40003fa4270 */
[----:B------:R-:W-:Y:S01]  /*7b80*/  FSEL R60, R3, -INF , !P0 ;  /* 0xff800000033c7808 */ /* 0x000fe20004000000 */
[----:B------:R-:W-:Y:S01]  /*7b90*/  VIADD R3, R0, 0xffffffb1 ;  /* 0xffffffb100037836 */ /* 0x000fe20000000000 */
[----:B------:R-:W-:Y:S01]  /*7ba0*/  FSEL R22, R63, -INF , !P1 ;  /* 0xff8000003f167808 */ /* 0x000fe20004800000 */
[----:B------:R-:W-:Y:S01]  /*7bb0*/  IMAD.MOV.U32 R63, RZ, RZ, R225 ;  /* 0x000000ffff3f7224 */ /* 0x000fe200078e00e1 */
[-C--:B------:R-:W-:Y:S02]  /*7bc0*/  ISETP.GT.AND P0, PT, R17, R15.reuse, PT ;  /* 0x0000000f1100720c */ /* 0x080fe40003f04270 */
[----:B------:R-:W-:Y:S02]  /*7bd0*/  ISETP.GT.AND P1, PT, R18, R15, PT ;  /* 0x0000000f1200720c */ /* 0x000fe40003f24270 */
[----:B------:R-:W-:Y:S02]  /*7be0*/  FSEL R21, R202, -INF , !P5 ;  /* 0xff800000ca157808 */ /* 0x000fe40006800000 */
[----:B------:R-:W-:-:S02]  /*7bf0*/  ISETP.GE.AND P5, PT, R2, R228, PT ;  /* 0x000000e40200720c */ /* 0x000fc40003fa6270 */
[----:B------:R-:W-:Y:S01]  /*7c00*/  FSEL R26, R203, -INF , !P0 ;  /* 0xff800000cb1a7808 */ /* 0x000fe20004000000 */
[----:B------:R-:W-:Y:S01]  /*7c10*/  VIADD R203, R220, 0x9000 ;  /* 0x00009000dccb7836 */ /* 0x000fe20000000000 */
[----:B------:R-:W-:Y:S02]  /*7c20*/  FSEL R20, R201, -INF , !P1 ;  /* 0xff800000c9147808 */ /* 0x000fe40004800000 */
[----:B------:R-:W-:Y:S02]  /*7c30*/  ISETP.GE.AND P0, PT, R15, R228, PT ;  /* 0x000000e40f00720c */ /* 0x000fe40003f06270 */
[----:B------:R-:W-:Y:S01]  /*7c40*/  ISETP.GE.AND P1, PT, R2, R230, PT ;  /* 0x000000e60200720c */ /* 0x000fe20003f26270 */
[----:B------:R-:W-:Y:S01]  /*7c50*/  STL [R1+0x14], R203 ;  /* 0x000014cb01007387 */ /* 0x000fe20000100800 */
[----:B------:R-:W-:Y:S01]  /*7c60*/  FSEL R52, R4, -INF , !P5 ;  /* 0xff80000004347808 */ /* 0x000fe20006800000 */
[----:B------:R-:W-:Y:S01]  /*7c70*/  VIADD R4, R0, 0xffffffb0 ;  /* 0xffffffb000047836 */ /* 0x000fe20000000000 */
[----:B------:R-:W-:Y:S01]  /*7c80*/  ISETP.GE.AND P5, PT, R2, R229, PT ;  /* 0x000000e50200720c */ /* 0x000fe20003fa6270 */
[C---:B------:R-:W-:Y:S01]  /*7c90*/  VIADD R2, R0.reuse, 0xffffffb8 ;  /* 0xffffffb800027836 */ /* 0x040fe20000000000 */
[----:B------:R-:W-:Y:S01]  /*7ca0*/  FSEL R47, R23, -INF , !P0 ;  /* 0xff800000172f7808 */ /* 0x000fe20004000000 */
[----:B------:R-:W-:Y:S01]  /*7cb0*/  VIADD R0, R0, 0xffffffb9 ;  /* 0xffffffb900007836 */ /* 0x000fe20000000000 */
[----:B------:R-:W-:-:S02]  /*7cc0*/  FSEL R27, R21, -INF , !P1 ;  /* 0xff800000151b7808 */ /* 0x000fc40004800000 */
[C---:B------:R-:W-:Y:S02]  /*7cd0*/  ISETP.GE.AND P0, PT, R15.reuse, R229, PT ;  /* 0x000000e50f00720c */ /* 0x040fe40003f06270 */
[----:B------:R-:W-:Y:S02]  /*7ce0*/  ISETP.GE.AND P1, PT, R15, R231, PT ;  /* 0x000000e70f00720c */ /* 0x000fe40003f26270 */
[----:B------:R-:W-:Y:S02]  /*7cf0*/  FSEL R19, R19, -INF , !P5 ;  /* 0xff80000013137808 */ /* 0x000fe40006800000 */
[----:B------:R-:W-:Y:S02]  /*7d00*/  ISETP.GT.AND P5, PT, R16, R14, PT ;  /* 0x0000000e1000720c */ /* 0x000fe40003fa4270 */
[----:B------:R-:W-:Y:S02]  /*7d10*/  FSEL R20, R20, -INF , !P0 ;  /* 0xff80000014147808 */ /* 0x000fe40004000000 */
[----:B------:R-:W-:-:S02]  /*7d20*/  FSEL R55, R22, -INF , !P1 ;  /* 0xff80000016377808 */ /* 0x000fc40004800000 */
[C---:B------:R-:W-:Y:S02]  /*7d30*/  ISETP.GT.AND P0, PT, R16.reuse, R12, PT ;  /* 0x0000000c1000720c */ /* 0x040fe40003f04270 */
[----:B------:R-:W-:Y:S02]  /*7d40*/  ISETP.GT.AND P1, PT, R16, R13, PT ;  /* 0x0000000d1000720c */ /* 0x000fe40003f24270 */
[----:B------:R-:W-:Y:S02]  /*7d50*/  FSEL R21, R186, -INF , !P5 ;  /* 0xff800000ba157808 */ /* 0x000fe40006800000 */
[----:B------:R-:W-:Y:S02]  /*7d60*/  ISETP.GT.AND P5, PT, R16, R11, PT ;  /* 0x0000000b1000720c */ /* 0x000fe40003fa4270 */
[----:B------:R-:W-:Y:S02]  /*7d70*/  FSEL R28, R190, -INF , !P0 ;  /* 0xff800000be1c7808 */ /* 0x000fe40004000000 */
[----:B------:R-:W-:-:S02]  /*7d80*/  FSEL R25, R187, -INF , !P1 ;  /* 0xff800000bb197808 */ /* 0x000fc40004800000 */
[C---:B------:R-:W-:Y:S02]  /*7d90*/  ISETP.GT.AND P0, PT, R16.reuse, R9, PT ;  /* 0x000000091000720c */ /* 0x040fe40003f04270 */
[C---:B------:R-:W-:Y:S02]  /*7da0*/  ISETP.GT.AND P1, PT, R16.reuse, R10, PT ;  /* 0x0000000a1000720c */ /* 0x040fe40003f24270 */
        /* <DEDUP_REMOVED lines=13> */
[----:B------:R-:W-:Y:S02]  /*7e80*/  FSEL R59, R111, -INF , !P0 ;  /* 0xff8000006f3b7808 */ /* 0x000fe40004000000 */
[----:B------:R-:W-:Y:S02]  /*7e90*/  ISETP.GT.AND P5, PT, R16, R2, PT ;  /* 0x000000021000720c */ /* 0x000fe40003fa4270 */
[----:B------:R-:W-:-:S02]  /*7ea0*/  FSEL R51, R110, -INF , !P1 ;  /* 0xff8000006e337808 */ /* 0x000fc40004800000 */
[----:B------:R-:W-:Y:S02]  /*7eb0*/  ISETP.GT.AND P0, PT, R18, R14, PT ;  /* 0x0000000e1200720c */ /* 0x000fe40003f04270 */
[----:B------:R-:W-:Y:S02]  /*7ec0*/  ISETP.GT.AND P1, PT, R16, R0, PT ;  /* 0x000000001000720c */ /* 0x000fe40003f24270 */
[----:B------:R-:W-:Y:S02]  /*7ed0*/  FSEL R61, R66, -INF , !P5 ;  /* 0xff800000423d7808 */ /* 0x000fe40006800000 */
[----:B------:R-:W-:Y:S02]  /*7ee0*/  FSEL R22, R196, -INF , !P0 ;  /* 0xff800000c4167808 */ /* 0x000fe40004000000 */
[----:B------:R-:W-:Y:S02]  /*7ef0*/  ISETP.GT.AND P5, PT, R18, R13, PT ;  /* 0x0000000d1200720c */ /* 0x000fe40003fa4270 */
[----:B------:R-:W-:-:S02]  /*7f00*/  FSEL R58, R67, -INF , !P1 ;  /* 0xff800000433a7808 */ /* 0x000fc40004800000 */
[C---:B------:R-:W-:Y:S02]  /*7f10*/  ISETP.GT.AND P0, PT, R18.reuse, R11, PT ;  /* 0x0000000b1200720c */ /* 0x040fe40003f04270 */
[C---:B------:R-:W-:Y:S02]  /*7f20*/  ISETP.GT.AND P1, PT, R18.reuse, R12, PT ;  /* 0x0000000c1200720c */ /* 0x040fe40003f24270 */
[----:B------:R-:W-:Y:S02]  /*7f30*/  FSEL R24, R197, -INF , !P5 ;  /* 0xff800000c5187808 */ /* 0x000fe40006800000 */
[----:B------:R-:W-:Y:S02]  /*7f40*/  FSEL R29, R209, -INF , !P0 ;  /* 0xff800000d11d7808 */ /* 0x000fe40004000000 */
[----:B------:R-:W-:Y:S02]  /*7f50*/  ISETP.GT.AND P5, PT, R18, R10, PT ;  /* 0x0000000a1200720c */ /* 0x000fe40003fa4270 */
[----:B------:R-:W-:-:S02]  /*7f60*/  FSEL R30, R208, -INF , !P1 ;  /* 0xff800000d01e7808 */ /* 0x000fc40004800000 */
[C---:B------:R-:W-:Y:S02]  /*7f70*/  ISETP.GT.AND P0, PT, R18.reuse, R8, PT ;  /* 0x000000081200720c */ /* 0x040fe40003f04270 */
        /* <DEDUP_REMOVED lines=8> */
[----:B------:R-:W-:Y:S01]  /*8000*/  FSEL R41, R213, -INF , !P0 ;  /* 0xff800000d5297808 */ /* 0x000fe20004000000 */
[----:B------:R-:W-:Y:S01]  /*8010*/  IMAD.MOV.U32 R213, RZ, RZ, R63 ;  /* 0x000000ffffd57224 */ /* 0x000fe200078e003f */
        /* <DEDUP_REMOVED lines=8> */
[----:B------:R-:W-:Y:S02]  /*80a0*/  ISETP.GE.AND P0, PT, R15, R230, PT ;  /* 0x000000e60f00720c */ /* 0x000fe40003f06270 */
[----:B------:R-:W-:Y:S02]  /*80b0*/  ISETP.GT.AND P1, PT, R227, R14, PT ;  /* 0x0000000ee300720c */ /* 0x000fe40003f24270 */
[----:B------:R-:W-:Y:S02]  /*80c0*/  FSEL R48, R193, -INF , !P5 ;  /* 0xff800000c1307808 */ /* 0x000fe40006800000 */
[----:B------:R-:W-:Y:S02]  /*80d0*/  FSEL R23, R26, -INF , !P0 ;  /* 0xff8000001a177808 */ /* 0x000fe40004000000 */
[----:B------:R-:W-:Y:S02]  /*80e0*/  ISETP.GE.AND P5, PT, R14, R228, PT ;  /* 0x000000e40e00720c */ /* 0x000fe40003fa6270 */
[----:B------:R-:W-:-:S02]  /*80f0*/  FSEL R15, R184, -INF , !P1 ;  /* 0xff800000b80f7808 */ /* 0x000fc40004800000 */
[----:B------:R-:W-:Y:S02]  /*8100*/  ISETP.GT.AND P0, PT, R17, R14, PT ;  /* 0x0000000e1100720c */ /* 0x000fe40003f04270 */
[----:B------:R-:W-:Y:S02]  /*8110*/  ISETP.GE.AND P1, PT, R14, R231, PT ;  /* 0x000000e70e00720c */ /* 0x000fe40003f26270 */
[----:B------:R-:W-:Y:S02]  /*8120*/  FSEL R45, R15, -INF , !P5 ;  /* 0xff8000000f2d7808 */ /* 0x000fe40006800000 */
[----:B------:R-:W-:Y:S02]  /*8130*/  FSEL R16, R198, -INF , !P0 ;  /* 0xff800000c6107808 */ /* 0x000fe40004000000 */
[----:B------:R-:W-:Y:S02]  /*8140*/  ISETP.GT.AND P5, PT, R227, R13, PT ;  /* 0x0000000de300720c */ /* 0x000fe40003fa4270 */
[----:B------:R-:W-:-:S02]  /*8150*/  ISETP.GE.AND P0, PT, R14, R230, PT ;  /* 0x000000e60e00720c */ /* 0x000fc40003f06270 */
[----:B------:R-:W-:Y:S02]  /*8160*/  FSEL R53, R21, -INF , !P1 ;  /* 0xff80000015357808 */ /* 0x000fe40004800000 */
[----:B------:R-:W-:Y:S02]  /*8170*/  ISETP.GE.AND P1, PT, R14, R229, PT ;  /* 0x000000e50e00720c */ /* 0x000fe40003f26270 */
[----:B------:R-:W-:Y:S02]  /*8180*/  FSEL R15, R185, -INF , !P5 ;  /* 0xff800000b90f7808 */ /* 0x000fe40006800000 */
[----:B------:R-:W-:Y:S02]  /*8190*/  FSEL R21, R16, -INF , !P0 ;  /* 0xff80000010157808 */ /* 0x000fe40004000000 */
[C---:B------:R-:W-:Y:S02]  /*81a0*/  ISETP.GE.AND P5, PT, R13.reuse, R228, PT ;  /* 0x000000e40d00720c */ /* 0x040fe40003fa6270 */
[----:B------:R-:W-:-:S02]  /*81b0*/  ISETP.GE.AND P0, PT, R13, R231, PT ;  /* 0x000000e70d00720c */ /* 0x000fc40003f06270 */
[----:B------:R-:W-:Y:S02]  /*81c0*/  FSEL R14, R22, -INF , !P1 ;  /* 0xff800000160e7808 */ /* 0x000fe40004800000 */
[----:B------:R-:W-:Y:S02]  /*81d0*/  ISETP.GE.AND P1, PT, R13, R229, PT ;  /* 0x000000e50d00720c */ /* 0x000fe40003f26270 */
[----:B------:R-:W-:Y:S02]  /*81e0*/  FSEL R46, R15, -INF , !P5 ;  /* 0xff8000000f2e7808 */ /* 0x000fe40006800000 */
[----:B------:R-:W-:Y:S02]  /*81f0*/  FSEL R54, R25, -INF , !P0 ;  /* 0xff80000019367808 */ /* 0x000fe40004000000 */
[----:B------:R-:W-:Y:S02]  /*8200*/  ISETP.GT.AND P5, PT, R17, R13, PT ;  /* 0x0000000d1100720c */ /* 0x000fe40003fa4270 */
[----:B------:R-:W-:-:S02]  /*8210*/  ISETP.GE.AND P0, PT, R13, R230, PT ;  /* 0x000000e60d00720c */ /* 0x000fc40003f06270 */
[----:B------:R-:W-:Y:S02]  /*8220*/  FSEL R13, R24, -INF , !P1 ;  /* 0xff800000180d7808 */ /* 0x000fe40004800000 */
[----:B------:R-:W-:Y:S02]  /*8230*/  ISETP.GT.AND P1, PT, R227, R12, PT ;  /* 0x0000000ce300720c */ /* 0x000fe40003f24270 */
[----:B------:R-:W-:Y:S02]  /*8240*/  FSEL R15, R199, -INF , !P5 ;  /* 0xff800000c70f7808 */ /* 0x000fe40006800000 */
[----:B------:R-:W-:Y:S02]  /*8250*/  ISETP.GE.AND P5, PT, R12, R228, PT ;  /* 0x000000e40c00720c */ /* 0x000fe40003fa6270 */
[----:B------:R-:W-:Y:S02]  /*8260*/  FSEL R16, R188, -INF , !P1 ;  /* 0xff800000bc107808 */ /* 0x000fe40004800000 */
[----:B------:R-:W-:-:S02]  /*8270*/  ISETP.GE.AND P1, PT, R12, R231, PT ;  /* 0x000000e70c00720c */ /* 0x000fc40003f26270 */
[----:B------:R-:W-:Y:S02]  /*8280*/  FSEL R18, R15, -INF , !P0 ;  /* 0xff8000000f127808 */ /* 0x000fe40004000000 */
[----:B------:R-:W-:Y:S02]  /*8290*/  ISETP.GT.AND P0, PT, R17, R12, PT ;  /* 0x0000000c1100720c */ /* 0x000fe40003f04270 */
[----:B------:R-:W-:Y:S02]  /*82a0*/  FSEL R198, R16, -INF , !P5 ;  /* 0xff80000010c67808 */ /* 0x000fe40006800000 */
[----:B------:R-:W-:Y:S02]  /*82b0*/  ISETP.GT.AND P5, PT, R227, R11, PT ;  /* 0x0000000be300720c */ /* 0x000fe40003fa4270 */
[----:B------:R-:W-:Y:S02]  /*82c0*/  FSEL R201, R28, -INF , !P1 ;  /* 0xff8000001cc97808 */ /* 0x000fe40004800000 */
        /* <DEDUP_REMOVED lines=10> */
[----:B------:R-:W-:Y:S02]  /*8370*/  ISETP.GT.AND P5, PT, R17, R11, PT ;  /* 0x0000000b1100720c */ /* 0x000fe40003fa4270 */
[----:B------:R-:W-:Y:S02]  /*8380*/  FSEL R100, R29, -INF , !P1 ;  /* 0xff8000001d647808 */ /* 0x000fe40004800000 */
[----:B------:R-:W-:-:S02]  /*8390*/  ISETP.GT.AND P1, PT, R227, R10, PT ;  /* 0x0000000ae300720c */ /* 0x000fc40003f24270 */
[----:B------:R-:W-:Y:S02]  /*83a0*/  FSEL R200, R31, -INF , !P0 ;  /* 0xff8000001fc87808 */ /* 0x000fe40004000000 */
[----:B------:R-:W-:Y:S01]  /*83b0*/  ISETP.GE.AND P0, PT, R11, R230, PT ;  /* 0x000000e60b00720c */ /* 0x000fe20003f06270 */
[----:B------:R-:W-:Y:S01]  /*83c0*/  LDSM.16.MT88.4 R28, [R220+0xa000] ;  /* 0x00a00000dc1c783b */ /* 0x000fe20000004200 */
[----:B------:R-:W-:Y:S02]  /*83d0*/  FSEL R11, R211, -INF , !P5 ;  /* 0xff800000d30b7808 */ /* 0x000fe40006800000 */
[----:B------:R-:W-:Y:S02]  /*83e0*/  FSEL R12, R180, -INF , !P1 ;  /* 0xff800000b40c7808 */ /* 0x000fe40004800000 */
[C---:B------:R-:W-:Y:S02]  /*83f0*/  ISETP.GE.AND P5, PT, R10.reuse, R228, PT ;  /* 0x000000e40a00720c */ /* 0x040fe40003fa6270 */
[----:B------:R-:W-:-:S02]  /*8400*/  ISETP.GE.AND P1, PT, R10, R231, PT ;  /* 0x000000e70a00720c */ /* 0x000fc40003f26270 */
[----:B------:R-:W-:Y:S02]  /*8410*/  FSEL R110, R11, -INF , !P0 ;  /* 0xff8000000b6e7808 */ /* 0x000fe40004000000 */
[----:B------:R-:W-:Y:S02]  /*8420*/  ISETP.GT.AND P0, PT, R17, R10, PT ;  /* 0x0000000a1100720c */ /* 0x000fe40003f04270 */
[----:B------:R-:W-:Y:S02]  /*8430*/  FSEL R193, R12, -INF , !P5 ;  /* 0xff8000000cc17808 */ /* 0x000fe40006800000 */
[----:B------:R-:W-:Y:S01]  /*8440*/  FSEL R199, R32, -INF , !P1 ;  /* 0xff80000020c77808 */ /* 0x000fe20004800000 */
[----:B------:R-:W-:Y:S01]  /*8450*/  IMAD.MOV.U32 R32, RZ, RZ, R62 ;  /* 0x000000ffff207224 */ /* 0x000fe200078e003e */
        /* <DEDUP_REMOVED lines=13> */
[----:B------:R-:W-:-:S02]  /*8530*/  ISETP.GT.AND P1, PT, R227, R8, PT ;  /* 0x00000008e300720c */ /* 0x000fc40003f24270 */
[----:B------:R-:W-:Y:S02]  /*8540*/  FSEL R197, R35, -INF , !P0 ;  /* 0xff80000023c57808 */ /* 0x000fe40004000000 */
[----:B------:R-:W-:Y:S02]  /*8550*/  ISETP.GE.AND P0, PT, R9, R230, PT ;  /* 0x000000e60900720c */ /* 0x000fe40003f06270 */
[----:B------:R-:W-:Y:S02]  /*8560*/  FSEL R9, R219, -INF , !P5 ;  /* 0xff800000db097808 */ /* 0x000fe40006800000 */
[----:B------:R-:W-:Y:S02]  /*8570*/  FSEL R10, R176, -INF , !P1 ;  /* 0xff800000b00a7808 */ /* 0x000fe40004800000 */
[----:B------:R-:W-:Y:S02]  /*8580*/  ISETP.GE.AND P1, PT, R8, R231, PT ;  /* 0x000000e70800720c */ /* 0x000fe40003f26270 */
[----:B------:R-:W-:-:S02]  /*8590*/  FSEL R107, R9, -INF , !P0 ;  /* 0xff800000096b7808 */ /* 0x000fc40004000000 */
[----:B------:R-:W-:Y:S02]  /*85a0*/  ISETP.GE.AND P5, PT, R8, R228, PT ;  /* 0x000000e40800720c */ /* 0x000fe40003fa6270 */
[----:B------:R-:W-:Y:S02]  /*85b0*/  ISETP.GT.AND P0, PT, R17, R8, PT ;  /* 0x000000081100720c */ /* 0x000fe40003f04270 */
[----:B------:R-:W-:Y:S02]  /*85c0*/  FSEL R240, R36, -INF , !P1 ;  /* 0xff80000024f07808 */ /* 0x000fe40004800000 */
[----:B------:R-:W-:Y:S02]  /*85d0*/  ISETP.GE.AND P1, PT, R8, R229, PT ;  /* 0x000000e50800720c */ /* 0x000fe40003f26270 */
[----:B------:R-:W-:Y:S02]  /*85e0*/  FSEL R237, R10, -INF , !P5 ;  /* 0xff8000000aed7808 */ /* 0x000fe40006800000 */
[----:B------:R-:W-:-:S02]  /*85f0*/  FSEL R9, R234, -INF , !P0 ;  /* 0xff800000ea097808 */ /* 0x000fc40004000000 */
[-C--:B------:R-:W-:Y:S02]  /*8600*/  ISETP.GT.AND P5, PT, R227, R7.reuse, PT ;  /* 0x00000007e300720c */ /* 0x080fe40003fa4270 */
[----:B------:R-:W-:Y:S02]  /*8610*/  ISETP.GE.AND P0, PT, R8, R230, PT ;  /* 0x000000e60800720c */ /* 0x000fe40003f06270 */
[----:B------:R-:W-:Y:S02]  /*8620*/  FSEL R208, R37, -INF , !P1 ;  /* 0xff80000025d07808 */ /* 0x000fe40004800000 */
[----:B------:R-:W-:Y:S02]  /*8630*/  ISETP.GT.AND P1, PT, R17, R7, PT ;  /* 0x000000071100720c */ /* 0x000fe40003f24270 */
        /* <DEDUP_REMOVED lines=8> */
[-C--:B------:R-:W-:Y:S02]  /*86c0*/  ISETP.GT.AND P0, PT, R227, R5.reuse, PT ;  /* 0x00000005e300720c */ /* 0x080fe40003f04270 */
[----:B------:R-:W-:Y:S02]  /*86d0*/  FSEL R8, R56, -INF , !P1 ;  /* 0xff80000038087808 */ /* 0x000fe40004800000 */
[C---:B------:R-:W-:Y:S02]  /*86e0*/  ISETP.GT.AND P1, PT, R17.reuse, R5, PT ;  /* 0x000000051100720c */ /* 0x040fe40003f24270 */
[----:B------:R-:W-:Y:S02]  /*86f0*/  ISETP.GT.AND P5, PT, R17, R6, PT ;  /* 0x000000061100720c */ /* 0x000fe40003fa4270 */
[----:B------:R-:W-:Y:S02]  /*8700*/  FSEL R24, R57, -INF , !P0 ;  /* 0xff80000039187808 */ /* 0x000fe40004000000 */
[----:B------:R-:W-:-:S02]  /*8710*/  ISETP.GE.AND P0, PT, R7, R230, PT ;  /* 0x000000e60700720c */ /* 0x000fc40003f06270 */
[----:B------:R-:W-:Y:S02]  /*8720*/  FSEL R9, R215, -INF , !P1 ;  /* 0xff800000d7097808 */ /* 0x000fe40004800000 */
[----:B------:R-:W-:Y:S02]  /*8730*/  FSEL R10, R214, -INF , !P5 ;  /* 0xff800000d60a7808 */ /* 0x000fe40006800000 */
[-C--:B------:R-:W-:Y:S02]  /*8740*/  ISETP.GT.AND P1, PT, R227, R4.reuse, PT ;  /* 0x00000004e300720c */ /* 0x080fe40003f24270 */
[----:B------:R-:W-:Y:S02]  /*8750*/  ISETP.GE.AND P5, PT, R7, R229, PT ;  /* 0x000000e50700720c */ /* 0x000fe40003fa6270 */
[----:B------:R-:W-:Y:S02]  /*8760*/  FSEL R215, R11, -INF , !P0 ;  /* 0xff8000000bd77808 */ /* 0x000fe40004000000 */
[----:B------:R-:W-:-:S02]  /*8770*/  ISETP.GT.AND P0, PT, R17, R4, PT ;  /* 0x000000041100720c */ /* 0x000fc40003f04270 */
[----:B------:R-:W-:Y:S02]  /*8780*/  FSEL R22, R108, -INF , !P1 ;  /* 0xff8000006c167808 */ /* 0x000fe40004800000 */
[----:B------:R-:W-:Y:S02]  /*8790*/  FMNMX3.FTZ R7, R104, R19, R20, !PT ;  /* 0x0000001368077276 */ /* 0x000fe40007810014 */
[----:B------:R-:W-:Y:S02]  /*87a0*/  FSEL R202, R39, -INF , !P5 ;  /* 0xff80000027ca7808 */ /* 0x000fe40006800000 */
[C---:B------:R-:W-:Y:S02]  /*87b0*/  ISETP.GT.AND P1, PT, R17.reuse, R2, PT ;  /* 0x000000021100720c */ /* 0x040fe40003f24270 */
[----:B------:R-:W-:Y:S02]  /*87c0*/  ISETP.GT.AND P5, PT, R17, R3, PT ;  /* 0x000000031100720c */ /* 0x000fe40003fa4270 */
[----:B------:R-:W-:-:S02]  /*87d0*/  FSEL R11, R206, -INF , !P0 ;  /* 0xff800000ce0b7808 */ /* 0x000fc40004000000 */
[----:B------:R-:W-:Y:S02]  /*87e0*/  FMNMX3.FTZ R7, R7, R14, R13, !PT ;  /* 0x0000000e07077276 */ /* 0x000fe4000781000d */
[----:B------:R-:W-:Y:S02]  /*87f0*/  ISETP.GT.AND P0, PT, R17, R0, PT ;  /* 0x000000001100720c */ /* 0x000fe40003f04270 */
[----:B------:R-:W-:Y:S02]  /*8800*/  FSEL R15, R194, -INF , !P1 ;  /* 0xff800000c20f7808 */ /* 0x000fe40004800000 */
[----:B------:R-:W-:Y:S02]  /*8810*/  FSEL R12, R207, -INF , !P5 ;  /* 0xff800000cf0c7808 */ /* 0x000fe40006800000 */
[C---:B------:R-:W-:Y:S02]  /*8820*/  ISETP.GE.AND P1, PT, R6.reuse, R229, PT ;  /* 0x000000e50600720c */ /* 0x040fe40003f26270 */
[----:B------:R-:W-:-:S02]  /*8830*/  ISETP.GE.AND P5, PT, R6, R228, PT ;  /* 0x000000e40600720c */ /* 0x000fc40003fa6270 */
[----:B------:R-:W-:Y:S02]  /*8840*/  FMNMX3.FTZ R7, R7, R105, R100, !PT ;  /* 0x0000006907077276 */ /* 0x000fe40007810064 */
[----:B------:R-:W-:Y:S02]  /*8850*/  FSEL R16, R195, -INF , !P0 ;  /* 0xff800000c3107808 */ /* 0x000fe40004000000 */
[-C--:B------:R-:W-:Y:S02]  /*8860*/  ISETP.GE.AND P0, PT, R6, R230.reuse, PT ;  /* 0x000000e60600720c */ /* 0x080fe40003f06270 */
[----:B------:R-:W-:Y:S02]  /*8870*/  FSEL R195, R40, -INF , !P1 ;  /* 0xff80000028c37808 */ /* 0x000fe40004800000 */
[----:B------:R-:W-:Y:S02]  /*8880*/  FSEL R232, R8, -INF , !P5 ;  /* 0xff80000008e87808 */ /* 0x000fe40006800000 */
[----:B------:R-:W-:-:S02]  /*8890*/  ISETP.GE.AND P1, PT, R5, R230, PT ;  /* 0x000000e60500720c */ /* 0x000fc40003f26270 */
[-C--:B------:R-:W-:Y:S02]  /*88a0*/  ISETP.GE.AND P5, PT, R5, R229.reuse, PT ;  /* 0x000000e50500720c */ /* 0x080fe40003fa6270 */
[----:B------:R-:W-:Y:S02]  /*88b0*/  FMNMX3.FTZ R8, R7, R34, R33, !PT ;  /* 0x0000002207087276 */ /* 0x000fe40007810021 */
[----:B------:R-:W-:Y:S02]  /*88c0*/  FSEL R212, R10, -INF , !P0 ;  /* 0xff8000000ad47808 */ /* 0x000fe40004000000 */
[----:B------:R-:W-:Y:S02]  /*88d0*/  ISETP.GE.AND P0, PT, R4, R229, PT ;  /* 0x000000e50400720c */ /* 0x000fe40003f06270 */
[----:B------:R-:W-:Y:S02]  /*88e0*/  FSEL R210, R9, -INF , !P1 ;  /* 0xff80000009d27808 */ /* 0x000fe40004800000 */
[----:B------:R-:W-:-:S02]  /*88f0*/  FMNMX3.FTZ R7, R101, R27, R23, !PT ;  /* 0x0000001b65077276 */ /* 0x000fc40007810017 */
[----:B------:R-:W-:Y:S02]  /*8900*/  FSEL R205, R41, -INF , !P5 ;  /* 0xff80000029cd7808 */ /* 0x000fe40006800000 */
[----:B------:R-:W-:Y:S02]  /*8910*/  ISETP.GE.AND P1, PT, R3, R229, PT ;  /* 0x000000e50300720c */ /* 0x000fe40003f26270 */
[----:B------:R-:W-:Y:S02]  /*8920*/  FMNMX3.FTZ R8, R8, R208, R202, !PT ;  /* 0x000000d008087276 */ /* 0x000fe400078100ca */
[----:B------:R-:W-:Y:S02]  /*8930*/  FSEL R246, R43, -INF , !P0 ;  /* 0xff8000002bf67808 */ /* 0x000fe40004000000 */
[----:B------:R-:W-:Y:S02]  /*8940*/  FMNMX3.FTZ R7, R7, R21, R18, !PT ;  /* 0x0000001507077276 */ /* 0x000fe40007810012 */
[----:B------:R-:W-:-:S02]  /*8950*/  ISETP.GE.AND P0, PT, R2, R229, PT ;  /* 0x000000e50200720c */ /* 0x000fc40003f06270 */
[----:B------:R-:W-:Y:S02]  /*8960*/  FSEL R245, R42, -INF , !P1 ;  /* 0xff8000002af57808 */ /* 0x000fe40004800000 */
[----:B------:R-:W-:Y:S02]  /*8970*/  ISETP.GE.AND P5, PT, R0, R229, PT ;  /* 0x000000e50000720c */ /* 0x000fe40003fa6270 */
[----:B------:R-:W-:Y:S02]  /*8980*/  FMNMX3.FTZ R9, R8, R195, R205, !PT ;  /* 0x000000c308097276 */ /* 0x000fe400078100cd */
[----:B------:R-:W-:Y:S02]  /*8990*/  FMNMX3.FTZ R7, R7, R106, R110, !PT ;  /* 0x0000006a07077276 */ /* 0x000fe4000781006e */
[----:B------:R-:W-:Y:S02]  /*89a0*/  FSEL R252, R44, -INF , !P0 ;  /* 0xff8000002cfc7808 */ /* 0x000fe40004000000 */
[----:B------:R-:W-:-:S02]  /*89b0*/  FSEL R244, R48, -INF , !P5 ;  /* 0xff80000030f47808 */ /* 0x000fc40006800000 */
[----:B------:R-:W-:Y:S02]  /*89c0*/  FMNMX3.FTZ R9, R9, R246, R245, !PT ;  /* 0x000000f609097276 */ /* 0x000fe400078100f5 */
[----:B------:R-:W-:Y:S02]  /*89d0*/  ISETP.GE.AND P1, PT, R4, R230, PT ;  /* 0x000000e60400720c */ /* 0x000fe40003f26270 */
[----:B------:R-:W-:Y:S02]  /*89e0*/  FMNMX3.FTZ R8, R7, R111, R107, !PT ;  /* 0x0000006f07087276 */ /* 0x000fe4000781006b */
[----:B------:R-:W-:Y:S02]  /*89f0*/  FMNMX3.FTZ R7, R9, R252, R244, !PT ;  /* 0x000000fc09077276 */ /* 0x000fe400078100f4 */
[----:B------:R-:W-:Y:S02]  /*8a00*/  ISETP.GE.AND P0, PT, R3, R230, PT ;  /* 0x000000e60300720c */ /* 0x000fe40003f06270 */
[----:B------:R-:W-:Y:S01]  /*8a10*/  FSEL R249, R11, -INF , !P1 ;  /* 0xff8000000bf97808 */ /* 0x000fe20004800000 */
[----:B------:R-:W1:Y:S01]  /*8a20*/  SHFL.BFLY PT, R9, R7, 0x2, 0x1f ;  /* 0x0c401f0007097f89 */ /* 0x000e6200000e0000 */
[----:B------:R-:W-:-:S02]  /*8a30*/  FMNMX3.FTZ R8, R8, R216, R215, !PT ;  /* 0x000000d808087276 */ /* 0x000fc400078100d7 */
[-C--:B------:R-:W-:Y:S02]  /*8a40*/  ISETP.GE.AND P1, PT, R2, R230.reuse, PT ;  /* 0x000000e60200720c */ /* 0x080fe40003f26270 */
[----:B------:R-:W-:Y:S02]  /*8a50*/  FSEL R250, R12, -INF , !P0 ;  /* 0xff8000000cfa7808 */ /* 0x000fe40004000000 */
[----:B------:R-:W-:Y:S02]  /*8a60*/  ISETP.GE.AND P0, PT, R0, R230, PT ;  /* 0x000000e60000720c */ /* 0x000fe40003f06270 */
[----:B------:R-:W-:Y:S02]  /*8a70*/  FMNMX3.FTZ R8, R8, R212, R210, !PT ;  /* 0x000000d408087276 */ /* 0x000fe400078100d2 */
[----:B------:R-:W-:Y:S02]  /*8a80*/  FSEL R15, R15, -INF , !P1 ;  /* 0xff8000000f0f7808 */ /* 0x000fe40004800000 */
[----:B------:R-:W-:-:S02]  /*8a90*/  ISETP.GE.AND P1, PT, R6, R231, PT ;  /* 0x000000e70600720c */ /* 0x000fc40003f26270 */
[----:B------:R-:W-:Y:S02]  /*8aa0*/  FSEL R194, R16, -INF , !P0 ;  /* 0xff80000010c27808 */ /* 0x000fe40004000000 */
[----:B------:R-:W-:Y:S02]  /*8ab0*/  FMNMX3.FTZ R6, R8, R249, R250, !PT ;  /* 0x000000f908067276 */ /* 0x000fe400078100fa */
[----:B------:R-:W-:Y:S02]  /*8ac0*/  FSEL R219, R49, -INF , !P1 ;  /* 0xff80000031db7808 */ /* 0x000fe40004800000 */
[C---:B------:R-:W-:Y:S02]  /*8ad0*/  ISETP.GE.AND P1, PT, R5.reuse, R228, PT ;  /* 0x000000e40500720c */ /* 0x040fe40003f26270 */
[----:B------:R-:W-:Y:S02]  /*8ae0*/  ISETP.GE.AND P0, PT, R5, R231, PT ;  /* 0x000000e70500720c */ /* 0x000fe40003f06270 */
[----:B------:R-:W-:-:S02]  /*8af0*/  FMNMX3.FTZ R5, R6, R15, R194, !PT ;  /* 0x0000000f06057276 */ /* 0x000fc400078100c2 */
[----:B------:R-:W-:Y:S02]  /*8b00*/  ISETP.GT.AND P5, PT, R227, R3, PT ;  /* 0x00000003e300720c */ /* 0x000fe40003fa4270 */
[----:B------:R-:W-:Y:S01]  /*8b10*/  FSEL R217, R24, -INF , !P1 ;  /* 0xff80000018d97808 */ /* 0x000fe20004800000 */
[----:B------:R-:W3:Y:S01]  /*8b20*/  SHFL.BFLY PT, R10, R5, 0x2, 0x1f ;  /* 0x0c401f00050a7f89 */ /* 0x000ee200000e0000 */
[----:B------:R-:W-:Y:S02]  /*8b30*/  ISETP.GE.AND P1, PT, R4, R228, PT ;  /* 0x000000e40400720c */ /* 0x000fe40003f26270 */
[----:B------:R-:W-:Y:S02]  /*8b40*/  FMNMX3.FTZ R6, R103, R52, R47, !PT ;  /* 0x0000003467067276 */ /* 0x000fe4000781002f */
[----:B------:R-:W-:Y:S02]  /*8b50*/  FSEL R218, R50, -INF , !P0 ;  /* 0xff80000032da7808 */ /* 0x000fe40004000000 */
[----:B------:R-:W-:Y:S01]  /*8b60*/  FSEL R8, R109, -INF , !P5 ;  /* 0xff8000006d087808 */ /* 0x000fe20006800000 */
[----:B------:R-:W-:Y:S01]  /*8b70*/  IMAD.MOV.U32 R109, RZ, RZ, R250 ;  /* 0x000000ffff6d7224 */ /* 0x000fe200078e00fa */
[----:B------:R-:W-:-:S02]  /*8b80*/  ISETP.GE.AND P0, PT, R4, R231, PT ;  /* 0x000000e70400720c */ /* 0x000fc40003f06270 */
[----:B------:R-:W-:Y:S02]  /*8b90*/  ISETP.GE.AND P5, PT, R3, R228, PT ;  /* 0x000000e40300720c */ /* 0x000fe40003fa6270 */
[----:B------:R-:W-:Y:S02]  /*8ba0*/  FSEL R38, R22, -INF , !P1 ;  /* 0xff80000016267808 */ /* 0x000fe40004800000 */
[----:B------:R-:W-:Y:S02]  /*8bb0*/  FMNMX3.FTZ R4, R6, R45, R46, !PT ;  /* 0x0000002d06047276 */ /* 0x000fe4000781002e */
[----:B------:R-:W-:Y:S02]  /*8bc0*/  ISETP.GT.AND P1, PT, R227, R2, PT ;  /* 0x00000002e300720c */ /* 0x000fe40003f24270 */
[----:B-1----:R-:W-:Y:S02]  /*8bd0*/  FMNMX.FTZ R6, R7, R9, !PT ;  /* 0x0000000907067209 */ /* 0x002fe40007810000 */
[----:B------:R-:W-:-:S02]  /*8be0*/  FSEL R37, R8, -INF , !P5 ;  /* 0xff80000008257808 */ /* 0x000fc40006800000 */
[----:B------:R-:W-:Y:S01]  /*8bf0*/  FMNMX3.FTZ R7, R4, R198, R196, !PT ;  /* 0x000000c604077276 */ /* 0x000fe200078100c4 */
[----:B------:R-:W1:Y:S01]  /*8c00*/  SHFL.BFLY PT, R9, R6, 0x1, 0x1f ;  /* 0x0c201f0006097f89 */ /* 0x000e6200000e0000 */
[----:B------:R-:W-:Y:S02]  /*8c10*/  ISETP.GE.AND P5, PT, R2, R228, PT ;  /* 0x000000e40200720c */ /* 0x000fe40003fa6270 */
[----:B------:R-:W-:Y:S02]  /*8c20*/  FSEL R8, R64, -INF , !P1 ;  /* 0xff80000040087808 */ /* 0x000fe40004800000 */
[----:B------:R-:W-:Y:S02]  /*8c30*/  FMNMX3.FTZ R4, R102, R60, R55, !PT ;  /* 0x0000003c66047276 */ /* 0x000fe40007810037 */
[----:B------:R-:W-:Y:S02]  /*8c40*/  FMNMX3.FTZ R7, R7, R193, R192, !PT ;  /* 0x000000c107077276 */ /* 0x000fe400078100c0 */
[----:B------:R-:W-:-:S02]  /*8c50*/  FSEL R35, R8, -INF , !P5 ;  /* 0xff80000008237808 */ /* 0x000fc40006800000 */
[----:B------:R-:W-:Y:S02]  /*8c60*/  ISETP.GE.AND P5, PT, R3, R231, PT ;  /* 0x000000e70300720c */ /* 0x000fe40003fa6270 */
[----:B------:R-:W-:Y:S02]  /*8c70*/  ISETP.GT.AND P1, PT, R227, R0, PT ;  /* 0x00000000e300720c */ /* 0x000fe40003f24270 */
[----:B------:R-:W-:Y:S02]  /*8c80*/  FMNMX3.FTZ R3, R4, R53, R54, !PT ;  /* 0x0000003504037276 */ /* 0x000fe40007810036 */
[----:B------:R-:W-:Y:S02]  /*8c90*/  FMNMX3.FTZ R4, R7, R237, R234, !PT ;  /* 0x000000ed07047276 */ /* 0x000fe400078100ea */
[----:B------:R-:W-:Y:S02]  /*8ca0*/  FSEL R8, R65, -INF , !P1 ;  /* 0xff80000041087808 */ /* 0x000fe40004800000 */
[----:B------:R-:W-:-:S02]  /*8cb0*/  FMNMX3.FTZ R3, R3, R201, R200, !PT ;  /* 0x000000c903037276 */ /* 0x000fc400078100c8 */
[----:B------:R-:W-:Y:S02]  /*8cc0*/  ISETP.GE.AND P1, PT, R0, R228, PT ;  /* 0x000000e40000720c */ /* 0x000fe40003f26270 */
[----:B------:R-:W-:Y:S02]  /*8cd0*/  FMNMX3.FTZ R7, R4, R232, R217, !PT ;  /* 0x000000e804077276 */ /* 0x000fe400078100d9 */
[----:B---3--:R-:W-:Y:S02]  /*8ce0*/  FMNMX.FTZ R4, R5, R10, !PT ;  /* 0x0000000a05047209 */ /* 0x008fe40007810000 */
[----:B------:R-:W-:Y:S02]  /*8cf0*/  FMNMX3.FTZ R5, R3, R199, R197, !PT ;  /* 0x000000c703057276 */ /* 0x000fe400078100c5 */
[----:B------:R-:W-:Y:S02]  /*8d00*/  FSEL R204, R8, -INF , !P1 ;  /* 0xff80000008cc7808 */ /* 0x000fe40004800000 */
[----:B------:R-:W-:-:S02]  /*8d10*/  FMNMX3.FTZ R3, R7, R38, R37, !PT ;  /* 0x0000002607037276 */ /* 0x000fc40007810025 */
[----:B------:R-:W-:Y:S01]  /*8d20*/  FMNMX3.FTZ R5, R5, R240, R239, !PT ;  /* 0x000000f005057276 */ /* 0x000fe200078100ef */
[----:B------:R-:W3:Y:S01]  /*8d30*/  SHFL.BFLY PT, R7, R4, 0x1, 0x1f ;  /* 0x0c201f0004077f89 */ /* 0x000ee200000e0000 */
[----:B------:R-:W-:Y:S02]  /*8d40*/  FMNMX3.FTZ R3, R3, R35, R204, !PT ;  /* 0x0000002303037276 */ /* 0x000fe400078100cc */
[----:B------:R-:W-:Y:S02]  /*8d50*/  FSEL R209, R51, -INF , !P0 ;  /* 0xff80000033d17808 */ /* 0x000fe40004000000 */
[-C--:B------:R-:W-:Y:S02]  /*8d60*/  ISETP.GE.AND P0, PT, R0, R231.reuse, PT ;  /* 0x000000e70000720c */ /* 0x080fe40003f06270 */
[----:B------:R-:W4:Y:S01]  /*8d70*/  SHFL.BFLY PT, R0, R3, 0x2, 0x1f ;  /* 0x0c401f0003007f89 */ /* 0x000f2200000e0000 */
[----:B------:R-:W-:Y:S02]  /*8d80*/  ISETP.GE.AND P1, PT, R2, R231, PT ;  /* 0x000000e70200720c */ /* 0x000fe40003f26270 */
[----:B------:R-:W-:-:S02]  /*8d90*/  FSEL R243, R59, -INF , !P5 ;  /* 0xff8000003bf37808 */ /* 0x000fc40006800000 */
[----:B------:R-:W-:Y:S02]  /*8da0*/  FMNMX3.FTZ R5, R5, R219, R218, !PT ;  /* 0x000000db05057276 */ /* 0x000fe400078100da */
[----:B------:R-:W-:Y:S02]  /*8db0*/  FSEL R236, R61, -INF , !P1 ;  /* 0xff8000003dec7808 */ /* 0x000fe40004800000 */
[----:B------:R-:W-:Y:S02]  /*8dc0*/  FSEL R241, R58, -INF , !P0 ;  /* 0xff8000003af17808 */ /* 0x000fe40004000000 */
[----:B------:R-:W-:Y:S01]  /*8dd0*/  FMNMX3.FTZ R5, R5, R209, R243, !PT ;  /* 0x000000d105057276 */ /* 0x000fe200078100f3 */
[----:B------:R-:W-:Y:S01]  /*8de0*/  LDSM.16.MT88.4 R56, [R220+0xb000] ;  /* 0x00b00000dc38783b */ /* 0x000fe20000004200 */
[----:B-1----:R-:W-:Y:S02]  /*8df0*/  FMNMX.FTZ R248, R6, R9, !PT ;  /* 0x0000000906f87209 */ /* 0x002fe40007810000 */
[----:B------:R-:W-:-:S02]  /*8e00*/  FMNMX3.FTZ R5, R5, R236, R241, !PT ;  /* 0x000000ec05057276 */ /* 0x000fc400078100f1 */
[----:B---3--:R-:W-:Y:S01]  /*8e10*/  FMNMX.FTZ R225, R4, R7, !PT ;  /* 0x0000000704e17209 */ /* 0x008fe20007810000 */
[C---:B------:R-:W-:Y:S01]  /*8e20*/  FMUL.FTZ R2, R248.reuse, UR4 ;  /* 0x00000004f8027c20 */ /* 0x040fe20008410000 */
[----:B------:R-:W-:Y:S01]  /*8e30*/  FSETP.NEU.FTZ.AND P1, PT, R248, -INF , PT ;  /* 0xff800000f800780b */ /* 0x000fe20003f3d000 */
[----:B------:R-:W1:Y:S01]  /*8e40*/  SHFL.BFLY PT, R8, R5, 0x2, 0x1f ;  /* 0x0c401f0005087f89 */ /* 0x000e6200000e0000 */
[----:B------:R-:W-:Y:S02]  /*8e50*/  FSETP.NEU.FTZ.AND P0, PT, R225, -INF , PT ;  /* 0xff800000e100780b */ /* 0x000fe40003f1d000 */
[----:B------:R-:W-:Y:S02]  /*8e60*/  FSEL R2, R2, RZ, P1 ;  /* 0x000000ff02027208 */ /* 0x000fe40000800000 */
[----:B----4-:R-:W-:Y:S01]  /*8e70*/  FMNMX.FTZ R4, R3, R0, !PT ;  /* 0x0000000003047209 */ /* 0x010fe20007810000 */
[----:B------:R-:W-:Y:S01]  /*8e80*/  FMUL.FTZ R0, R225, UR4 ;  /* 0x00000004e1007c20 */ /* 0x000fe20008410000 */
[----:B------:R-:W-:Y:S01]  /*8e90*/  FSEL R6, R248, RZ, P1 ;  /* 0x000000fff8067208 */ /* 0x000fe20000800000 */
[--C-:B------:R-:W-:Y:S01]  /*8ea0*/  FFMA.FTZ R3, R20, UR4, -R2.reuse ;  /* 0x0000000414037c23 */ /* 0x100fe20008010802 */
[----:B------:R-:W-:Y:S01]  /*8eb0*/  FFMA.FTZ R14, R14, UR4, -R2 ;  /* 0x000000040e0e7c23 */ /* 0x000fe20008010802 */
[----:B------:R-:W3:Y:S01]  /*8ec0*/  SHFL.BFLY PT, R10, R4, 0x1, 0x1f ;  /* 0x0c201f00040a7f89 */ /* 0x000ee200000e0000 */
[----:B------:R-:W-:Y:S01]  /*8ed0*/  FSEL R0, R0, RZ, P0 ;  /* 0x000000ff00007208 */ /* 0x000fe20000000000 */
[----:B------:R1:W-:Y:S01]  /*8ee0*/  MUFU.EX2 R39, R3 ;  /* 0x0000000300277308 */ /* 0x0003e20000000800 */
[----:B------:R-:W-:-:S02]  /*8ef0*/  VIADD R20, R220, 0x9020 ;  /* 0x00009020dc147836 */ /* 0x000fc40000000000 */
[--C-:B------:R-:W-:Y:S01]  /*8f00*/  FFMA.FTZ R19, R19, UR4, -R2.reuse ;  /* 0x0000000413137c23 */ /* 0x100fe20008010802 */
[----:B------:R-:W-:Y:S01]  /*8f10*/  @P6 VIADD R20, R203, 0xffffffe0 ;  /* 0xffffffe0cb146836 */ /* 0x000fe20000000000 */
[----:B------:R4:W-:Y:S01]  /*8f20*/  MUFU.EX2 R207, R14 ;  /* 0x0000000e00cf7308 */ /* 0x0009e20000000800 */
[----:B------:R-:W-:Y:S01]  /*8f30*/  FFMA.FTZ R13, R13, UR4, -R2 ;  /* 0x000000040d0d7c23 */ /* 0x000fe20008010802 */
[----:B------:R-:W-:Y:S01]  /*8f40*/  FFMA.FTZ R7, R18, UR4, -R0 ;  /* 0x0000000412077c23 */ /* 0x000fe20008010800 */
[----:B------:R-:W-:Y:S01]  /*8f50*/  IMAD.MOV.U32 R203, RZ, RZ, R238 ;  /* 0x000000ffffcb7224 */ /* 0x000fe200078e00ee */
[----:B------:R5:W2:Y:S01]  /*8f60*/  MUFU.EX2 R211, R19 ;  /* 0x0000001300d37308 */ /* 0x000aa20000000800 */
[----:B------:R-:W-:Y:S03]  /*8f70*/  LDSM.16.MT88.4 R48, [R20+0x1000] ;  /* 0x001000001430783b */ /* 0x000fe60000004200 */
[----:B------:R2:W-:Y:S01]  /*8f80*/  MUFU.EX2 R214, R13 ;  /* 0x0000000d00d67308 */ /* 0x0005e20000000800 */
[----:B------:R-:W-:Y:S01]  /*8f90*/  LDSM.16.MT88.4 R40, [R20+0x2000] ;  /* 0x002000001428783b */ /* 0x000fe20000004200 */
[----:B-1----:R-:W-:Y:S01]  /*8fa0*/  FMNMX.FTZ R3, R5, R8, !PT ;  /* 0x0000000805037209 */ /* 0x002fe20007810000 */
[----:B------:R-:W-:Y:S01]  /*8fb0*/  FADD.FTZ R8, R104, -R6 ;  /* 0x8000000668087221 */ /* 0x000fe20000010000 */
[--C-:B------:R-:W-:Y:S01]  /*8fc0*/  FFMA.FTZ R6, R23, UR4, -R0.reuse ;  /* 0x0000000417067c23 */ /* 0x100fe20008010800 */
[----:B------:R-:W-:Y:S01]  /*8fd0*/  FFMA.FTZ R5, R27, UR4, -R0 ;  /* 0x000000041b057c23 */ /* 0x000fe20008010800 */
[----:B----4-:R-:W-:Y:S01]  /*8fe0*/  IMAD.MOV.U32 R14, RZ, RZ, R249 ;  /* 0x000000ffff0e7224 */ /* 0x010fe200078e00f9 */
[----:B------:R-:W1:Y:S01]  /*8ff0*/  SHFL.BFLY PT, R9, R3, 0x1, 0x1f ;  /* 0x0c201f0003097f89 */ /* 0x000e6200000e0000 */
[----:B------:R-:W-:Y:S01]  /*9000*/  FMUL.FTZ R8, R8, UR4 ;  /* 0x0000000408087c20 */ /* 0x000fe20008410000 */
[----:B------:R-:W-:Y:S01]  /*9010*/  IMAD.MOV.U32 R104, RZ, RZ, R243 ;  /* 0x000000ffff687224 */ /* 0x000fe200078e00f3 */
[----:B---3--:R-:W-:Y:S01]  /*9020*/  FMNMX.FTZ R249, R4, R10, !PT ;  /* 0x0000000a04f97209 */ /* 0x008fe20007810000 */
[----:B------:R-:W3:Y:S01]  /*9030*/  LDSM.16.MT88.4 R24, [R220+0x9000] ;  /* 0x00900000dc18783b */ /* 0x000ee20000004200 */
[----:B------:R4:W1:Y:S02]  /*9040*/  MUFU.EX2 R44, R8 ;  /* 0x00000008002c7308 */ /* 0x0008640000000800 */
[C---:B------:R-:W-:Y:S01]  /*9050*/  FSETP.NEU.FTZ.AND P1, PT, R249.reuse, -INF , PT ;  /* 0xff800000f900780b */ /* 0x040fe20003f3d000 */
[----:B------:R-:W-:Y:S01]  /*9060*/  FMUL.FTZ R4, R249, UR4 ;  /* 0x00000004f9047c20 */ /* 0x000fe20008410000 */
[----:B-----5:R-:W5:Y:S01]  /*9070*/  LDSM.16.MT88.4 R16, [R20] ;  /* 0x000000001410783b */ /* 0x020f620000004200 */
[----:B--2---:R-:W-:Y:S01]  /*9080*/  IMAD.MOV.U32 R13, RZ, RZ, R244 ;  /* 0x000000ffff0d7224 */ /* 0x004fe200078e00f4 */
[----:B------:R2:W-:Y:S04]  /*9090*/  MUFU.EX2 R108, R6 ;  /* 0x00000006006c7308 */ /* 0x0005e80000000800 */
[----:B------:R2:W-:Y:S01]  /*90a0*/  MUFU.EX2 R247, R5 ;  /* 0x0000000500f77308 */ /* 0x0005e20000000800 */
[----:B----4-:R-:W-:-:S03]  /*90b0*/  FSEL R8, R4, RZ, P1 ;  /* 0x000000ff04087208 */ /* 0x010fc60000800000 */
[----:B------:R-:W-:Y:S01]  /*90c0*/  MUFU.EX2 R36, R7 ;  /* 0x0000000700247308 */ /* 0x000fe20000000800 */
[----:B------:R-:W-:Y:S01]  /*90d0*/  F2FP.F16.F32.PACK_AB R4, R39, R211 ;  /* 0x000000d32704723e */ /* 0x000fe200000000ff */
[-C--:B-1----:R-:W-:Y:S01]  /*90e0*/  FMUL.FTZ R152, R152, R44.reuse ;  /* 0x0000002c98987220 */ /* 0x082fe20000410000 */
[----:B------:R-:W-:Y:S01]  /*90f0*/  FMUL.FTZ R153, R153, R44 ;  /* 0x0000002c99997220 */ /* 0x000fe20000410000 */
[----:B------:R-:W-:Y:S01]  /*9100*/  FMNMX.FTZ R250, R3, R9, !PT ;  /* 0x0000000903fa7209 */ /* 0x000fe20007810000 */
[--C-:B------:R-:W-:Y:S01]  /*9110*/  FFMA.FTZ R3, R52, UR4, -R8.reuse ;  /* 0x0000000434037c23 */ /* 0x100fe20008010808 */
[----:B------:R-:W-:Y:S01]  /*9120*/  FFMA.FTZ R9, R47, UR4, -R8 ;  /* 0x000000042f097c23 */ /* 0x000fe20008010808 */
[----:B--2---:R-:W-:Y:S01]  /*9130*/  FSEL R6, R225, RZ, P0 ;  /* 0x000000ffe1067208 */ /* 0x004fe20000000000 */
[----:B------:R-:W-:Y:S01]  /*9140*/  IMAD.MOV.U32 R52, RZ, RZ, R241 ;  /* 0x000000ffff347224 */ /* 0x000fe200078e00f1 */
[----:B------:R1:W-:Y:S01]  /*9150*/  MUFU.EX2 R244, R3 ;  /* 0x0000000300f47308 */ /* 0x0003e20000000800 */
[----:B------:R-:W-:Y:S01]  /*9160*/  FSETP.NEU.FTZ.AND P0, PT, R250, -INF , PT ;  /* 0xff800000fa00780b */ /* 0x000fe20003f1d000 */
[----:B------:R-:W-:Y:S01]  /*9170*/  FFMA.FTZ R5, R21, UR4, -R0 ;  /* 0x0000000415057c23 */ /* 0x000fe20008010800 */
[----:B------:R-:W-:Y:S01]  /*9180*/  FFMA.FTZ R10, R45, UR4, -R8 ;  /* 0x000000042d0a7c23 */ /* 0x000fe20008010808 */
[----:B------:R2:W-:Y:S01]  /*9190*/  MUFU.EX2 R243, R9 ;  /* 0x0000000900f37308 */ /* 0x0005e20000000800 */
[----:B------:R-:W-:-:S02]  /*91a0*/  IMAD.MOV.U32 R47, RZ, RZ, R236 ;  /* 0x000000ffff2f7224 */ /* 0x000fc400078e00ec */
        /* <DEDUP_REMOVED lines=8> */
[----:B-1----:R-:W-:Y:S01]  /*9230*/  FMUL.FTZ R3, R250, UR4 ;  /* 0x00000004fa037c20 */ /* 0x002fe20008410000 */
[-C--:B------:R-:W-:Y:S01]  /*9240*/  FMUL.FTZ R121, R121, R44.reuse ;  /* 0x0000002c79797220 */ /* 0x080fe20000410000 */
[-C--:B------:R-:W-:Y:S01]  /*9250*/  FMUL.FTZ R132, R132, R44.reuse ;  /* 0x0000002c84847220 */ /* 0x080fe20000410000 */
[-C--:B------:R-:W-:Y:S01]  /*9260*/  FMUL.FTZ R133, R133, R44.reuse ;  /* 0x0000002c85857220 */ /* 0x080fe20000410000 */
[----:B--2---:R-:W-:Y:S01]  /*9270*/  FFMA.FTZ R9, R46, UR4, -R8 ;  /* 0x000000042e097c23 */ /* 0x004fe20008010808 */
[----:B------:R-:W-:Y:S01]  /*9280*/  FSEL R3, R3, RZ, P0 ;  /* 0x000000ff03037208 */ /* 0x000fe20000000000 */
[-C--:B------:R-:W-:Y:S01]  /*9290*/  FMUL.FTZ R136, R136, R44.reuse ;  /* 0x0000002c88887220 */ /* 0x080fe20000410000 */
[----:B------:R-:W-:Y:S01]  /*92a0*/  FMUL.FTZ R137, R137, R44 ;  /* 0x0000002c89897220 */ /* 0x000fe20000410000 */
[----:B------:R1:W-:Y:S01]  /*92b0*/  MUFU.EX2 R241, R9 ;  /* 0x0000000900f17308 */ /* 0x0003e20000000800 */
[----:B----4-:R-:W-:Y:S01]  /*92c0*/  FADD.FTZ R5, R101, -R6 ;  /* 0x8000000665057221 */ /* 0x010fe20000010000 */
[----:B------:R-:W-:-:S02]  /*92d0*/  IMAD.MOV.U32 R101, RZ, RZ, R242 ;  /* 0x000000ffff657224 */ /* 0x000fc400078e00f2 */
[--C-:B------:R-:W-:Y:S01]  /*92e0*/  FFMA.FTZ R11, R55, UR4, -R3.reuse ;  /* 0x00000004370b7c23 */ /* 0x100fe20008010803 */
[----:B------:R2:W-:Y:S01]  /*92f0*/  MUFU.EX2 R242, R10 ;  /* 0x0000000a00f27308 */ /* 0x0005e20000000800 */
[----:B------:R-:W-:Y:S01]  /*9300*/  FMUL.FTZ R5, R5, UR4 ;  /* 0x0000000405057c20 */ /* 0x000fe20008410000 */
[----:B------:R-:W-:Y:S01]  /*9310*/  F2FP.F16.F32.PACK_AB R6, R214, R207 ;  /* 0x000000cfd606723e */ /* 0x000fe200000000ff */
[----:B------:R-:W-:Y:S01]  /*9320*/  FMUL.FTZ R148, R148, R44 ;  /* 0x0000002c94947220 */ /* 0x000fe20000410000 */
[----:B------:R4:W-:Y:S01]  /*9330*/  MUFU.EX2 R236, R11 ;  /* 0x0000000b00ec7308 */ /* 0x0009e20000000800 */
[----:B---3--:R-:W-:Y:S01]  /*9340*/  F2FP.F16.F32.PACK_AB R7, R36, R206 ;  /* 0x000000ce2407723e */ /* 0x008fe200000000ff */
[-C--:B------:R-:W-:Y:S01]  /*9350*/  FMUL.FTZ R149, R149, R44.reuse ;  /* 0x0000002c95957220 */ /* 0x080fe20000410000 */
[-C--:B------:R-:W-:Y:S01]  /*9360*/  FMUL.FTZ R72, R72, R44.reuse ;  /* 0x0000002c48487220 */ /* 0x080fe20000410000 */
[----:B------:R3:W5:Y:S01]  /*9370*/  MUFU.EX2 R23, R5 ;  /* 0x0000000500177308 */ /* 0x0007620000000800 */
[-C--:B------:R-:W-:Y:S01]  /*9380*/  FMUL.FTZ R73, R73, R44.reuse ;  /* 0x0000002c49497220 */ /* 0x080fe20000410000 */
[----:B-1----:R-:W-:Y:S01]  /*9390*/  FSEL R9, R249, RZ, P1 ;  /* 0x000000fff9097208 */ /* 0x002fe20000800000 */
[-C--:B------:R-:W-:Y:S01]  /*93a0*/  FMUL.FTZ R76, R76, R44.reuse ;  /* 0x0000002c4c4c7220 */ /* 0x080fe20000410000 */
[-C--:B------:R-:W-:Y:S01]  /*93b0*/  FMUL.FTZ R77, R77, R44.reuse ;  /* 0x0000002c4d4d7220 */ /* 0x080fe20000410000 */
[-C--:B------:R-:W-:Y:S01]  /*93c0*/  FMUL.FTZ R88, R88, R44.reuse ;  /* 0x0000002c58587220 */ /* 0x080fe20000410000 */
[----:B--2---:R-:W-:Y:S01]  /*93d0*/  FFMA.FTZ R10, R60, UR4, -R3 ;  /* 0x000000043c0a7c23 */ /* 0x004fe20008010803 */
[----:B------:R-:W-:Y:S01]  /*93e0*/  FADD.FTZ R12, R103, -R9 ;  /* 0x80000009670c7221 */ /* 0x000fe20000010000 */
[----:B------:R-:W-:Y:S01]  /*93f0*/  FSEL R9, R250, RZ, P0 ;  /* 0x000000fffa097208 */ /* 0x000fe20000000000 */
[-C--:B------:R-:W-:Y:S01]  /*9400*/  FMUL.FTZ R89, R89, R44.reuse ;  /* 0x0000002c59597220 */ /* 0x080fe20000410000 */
[----:B------:R1:W-:Y:S01]  /*9410*/  MUFU.EX2 R238, R10 ;  /* 0x0000000a00ee7308 */ /* 0x0003e20000000800 */
[----:B----4-:R-:W-:Y:S01]  /*9420*/  FFMA.FTZ R11, R54, UR4, -R3 ;  /* 0x00000004360b7c23 */ /* 0x010fe20008010803 */
[-C--:B------:R-:W-:Y:S01]  /*9430*/  FMUL.FTZ R92, R92, R44.reuse ;  /* 0x0000002c5c5c7220 */ /* 0x080fe20000410000 */
[----:B------:R-:W-:Y:S01]  /*9440*/  FADD.FTZ R9, R102, -R9 ;  /* 0x8000000966097221 */ /* 0x000fe20000010000 */
[----:B---3--:R-:W-:Y:S01]  /*9450*/  F2FP.F16.F32.PACK_AB R5, R108, R247 ;  /* 0x000000f76c05723e */ /* 0x008fe200000000ff */
[----:B------:R-:W-:Y:S01]  /*9460*/  MUFU.EX2 R233, R11 ;  /* 0x0000000b00e97308 */ /* 0x000fe20000000800 */
[-C--:B-----5:R-:W-:Y:S01]  /*9470*/  FMUL.FTZ R154, R154, R23.reuse ;  /* 0x000000179a9a7220 */ /* 0x0a0fe20000410000 */
[----:B------:R-:W-:Y:S01]  /*9480*/  FMUL.FTZ R9, R9, UR4 ;  /* 0x0000000409097c20 */ /* 0x000fe20008410000 */
[-C--:B------:R-:W-:Y:S01]  /*9490*/  FMUL.FTZ R155, R155, R23.reuse ;  /* 0x000000179b9b7220 */ /* 0x080fe20000410000 */
[-C--:B------:R-:W-:Y:S01]  /*94a0*/  FMUL.FTZ R166, R166, R23.reuse ;  /* 0x00000017a6a67220 */ /* 0x080fe20000410000 */
[-C--:B------:R-:W-:Y:S01]  /*94b0*/  FMUL.FTZ R167, R167, R23.reuse ;  /* 0x00000017a7a77220 */ /* 0x080fe20000410000 */
[----:B------:R-:W2:Y:S01]  /*94c0*/  MUFU.EX2 R21, R9 ;  /* 0x0000000900157308 */ /* 0x000ea20000000800 */
[-C--:B------:R-:W-:Y:S01]  /*94d0*/  FMUL.FTZ R170, R170, R23.reuse ;  /* 0x00000017aaaa7220 */ /* 0x080fe20000410000 */
[-C--:B------:R-:W-:Y:S01]  /*94e0*/  FMUL.FTZ R171, R171, R23.reuse ;  /* 0x00000017abab7220 */ /* 0x080fe20000410000 */
[----:B-1----:R-:W-:Y:S01]  /*94f0*/  FFMA.FTZ R10, R53, UR4, -R3 ;  /* 0x00000004350a7c23 */ /* 0x002fe20008010803 */
        /* <DEDUP_REMOVED lines=17> */
[----:B-1----:R-:W-:Y:S01]  /*9610*/  FMUL.FTZ R10, R12, UR4 ;  /* 0x000000040c0a7c20 */ /* 0x002fe20008410000 */
[----:B------:R-:W-:Y:S01]  /*9620*/  FMUL.FTZ R93, R93, R44 ;  /* 0x0000002c5d5d7220 */ /* 0x000fe20000410000 */
[-C--:B------:R-:W-:Y:S01]  /*9630*/  FMUL.FTZ R94, R94, R23.reuse ;  /* 0x000000175e5e7220 */ /* 0x080fe20000410000 */
[----:B------:R-:W-:Y:S01]  /*9640*/  FMUL.FTZ R95, R95, R23 ;  /* 0x000000175f5f7220 */ /* 0x000fe20000410000 */
[----:B------:R-:W1:Y:S01]  /*9650*/  MUFU.EX2 R22, R10 ;  /* 0x0000000a00167308 */ /* 0x000e620000000800 */
[C---:B------:R-:W-:Y:S01]  /*9660*/  HMMA.16816.F32 R188, R4.reuse, R30, R152 ;  /* 0x0000001e04bc723c */ /* 0x040fe20000001898 */
[-C--:B--2---:R-:W-:Y:S01]  /*9670*/  FMUL.FTZ R114, R114, R21.reuse ;  /* 0x0000001572727220 */ /* 0x084fe20000410000 */
        /* <DEDUP_REMOVED lines=11> */
[-C--:B-1----:R-:W-:Y:S01]  /*9730*/  FMUL.FTZ R112, R112, R22.reuse ;  /* 0x0000001670707220 */ /* 0x082fe20000410000 */
        /* <DEDUP_REMOVED lines=19> */
[--C-:B------:R-:W-:Y:S01]  /*9870*/  FFMA.FTZ R10, R105, UR4, -R2.reuse ;  /* 0x00000004690a7c23 */ /* 0x100fe20008010802 */
[--C-:B------:R-:W-:Y:S01]  /*9880*/  FFMA.FTZ R9, R100, UR4, -R2.reuse ;  /* 0x0000000464097c23 */ /* 0x100fe20008010802 */
[----:B------:R-:W-:Y:S01]  /*9890*/  FFMA.FTZ R11, R34, UR4, -R2 ;  /* 0x00000004220b7c23 */ /* 0x000fe20008010802 */
[-C--:B------:R-:W-:Y:S01]  /*98a0*/  FMUL.FTZ R144, R144, R22.reuse ;  /* 0x0000001690907220 */ /* 0x080fe20000410000 */
[-C--:B------:R-:W-:Y:S01]  /*98b0*/  FMUL.FTZ R145, R145, R22.reuse ;  /* 0x0000001691917220 */ /* 0x080fe20000410000 */
[-C--:B------:R-:W-:Y:S01]  /*98c0*/  FMUL.FTZ R146, R146, R21.reuse ;  /* 0x0000001592927220 */ /* 0x080fe20000410000 */
[-C--:B------:R-:W-:Y:S01]  /*98d0*/  FMUL.FTZ R147, R147, R21.reuse ;  /* 0x0000001593937220 */ /* 0x080fe20000410000 */
[----:B------:R-:W-:Y:S01]  /*98e0*/  HMMA.16816.F32 R132, R4, R16, R132 ;  /* 0x000000100484723c */ /* 0x000fe20000001884 */
[-C--:B------:R-:W-:Y:S01]  /*98f0*/  FMUL.FTZ R156, R156, R22.reuse ;  /* 0x000000169c9c7220 */ /* 0x080fe20000410000 */
[----:B------:R-:W-:Y:S01]  /*9900*/  FMUL.FTZ R157, R157, R22 ;  /* 0x000000169d9d7220 */ /* 0x000fe20000410000 */
[-C--:B------:R-:W-:Y:S01]  /*9910*/  FMUL.FTZ R158, R158, R21.reuse ;  /* 0x000000159e9e7220 */ /* 0x080fe20000410000 */
[----:B------:R-:W-:Y:S01]  /*9920*/  FMUL.FTZ R159, R159, R21 ;  /* 0x000000159f9f7220 */ /* 0x000fe20000410000 */
[----:B------:R-:W-:-:S02]  /*9930*/  IMAD.MOV.U32 R102, RZ, RZ, R207 ;  /* 0x000000ffff667224 */ /* 0x000fc400078e00cf */
[-C--:B------:R-:W-:Y:S01]  /*9940*/  FMUL.FTZ R80, R80, R22.reuse ;  /* 0x0000001650507220 */ /* 0x080fe20000410000 */
[----:B------:R-:W-:Y:S01]  /*9950*/  IMAD.MOV.U32 R46, RZ, RZ, R15 ;  /* 0x000000ffff2e7224 */ /* 0x000fe200078e000f */
[C---:B------:R-:W-:Y:S01]  /*9960*/  HMMA.16816.F32 R136, R4.reuse, R18, R136 ;  /* 0x000000120488723c */ /* 0x040fe20000001888 */
[----:B------:R-:W-:Y:S02]  /*9970*/  IMAD.MOV.U32 R100, RZ, RZ, R32 ;  /* 0x000000ffff647224 */ /* 0x000fe400078e0020 */
[-C--:B------:R-:W-:Y:S01]  /*9980*/  FMUL.FTZ R81, R81, R22.reuse ;  /* 0x0000001651517220 */ /* 0x080fe20000410000 */
[-C--:B------:R-:W-:Y:S01]  /*9990*/  FMUL.FTZ R82, R82, R21.reuse ;  /* 0x0000001552527220 */ /* 0x080fe20000410000 */
[-C--:B------:R-:W-:Y:S01]  /*99a0*/  FMUL.FTZ R83, R83, R21.reuse ;  /* 0x0000001553537220 */ /* 0x080fe20000410000 */
[-C--:B------:R-:W-:Y:S01]  /*99b0*/  FMUL.FTZ R84, R84, R22.reuse ;  /* 0x0000001654547220 */ /* 0x080fe20000410000 */
[-C--:B------:R-:W-:Y:S01]  /*99c0*/  FMUL.FTZ R85, R85, R22.reuse ;  /* 0x0000001655557220 */ /* 0x080fe20000410000 */
[-C--:B------:R-:W-:Y:S01]  /*99d0*/  FMUL.FTZ R86, R86, R21.reuse ;  /* 0x0000001556567220 */ /* 0x080fe20000410000 */
[----:B------:R-:W-:Y:S01]  /*99e0*/  HMMA.16816.F32 R148, R4, R28, R148 ;  /* 0x0000001c0494723c */ /* 0x000fe20000001894 */
[-C--:B------:R-:W-:Y:S01]  /*99f0*/  FMUL.FTZ R87, R87, R21.reuse ;  /* 0x0000001557577220 */ /* 0x080fe20000410000 */
[-C--:B------:R-:W-:Y:S01]  /*9a00*/  FMUL.FTZ R96, R96, R22.reuse ;  /* 0x0000001660607220 */ /* 0x080fe20000410000 */
[----:B------:R-:W-:Y:S01]  /*9a10*/  FMUL.FTZ R97, R97, R22 ;  /* 0x0000001661617220 */ /* 0x000fe20000410000 */
[-C--:B------:R-:W-:Y:S01]  /*9a20*/  FMUL.FTZ R98, R98, R21.reuse ;  /* 0x0000001562627220 */ /* 0x080fe20000410000 */
[----:B------:R-:W-:Y:S01]  /*9a30*/  FMUL.FTZ R99, R99, R21 ;  /* 0x0000001563637220 */ /* 0x000fe20000410000 */
[----:B------:R-:W-:-:S02]  /*9a40*/  IMAD.MOV.U32 R103, RZ, RZ, R194 ;  /* 0x000000ffff677224 */ /* 0x000fc400078e00c2 */
[----:B------:R-:W-:Y:S01]  /*9a50*/  HMMA.16816.F32 R176, R4, R56, R72 ;  /* 0x0000003804b0723c */ /* 0x000fe20000001848 */
[----:B------:R-:W-:-:S07]  /*9a60*/  IMAD.MOV.U32 R45, RZ, RZ, R109 ;  /* 0x000000ffff2d7224 */ /* 0x000fce00078e006d */
        /* <DEDUP_REMOVED lines=10> */
[C---:B------:R-:W-:Y:S08]  /*9b10*/  HMMA.16816.F32 R160, R4.reuse, R48, R160 ;  /* 0x0000003004a0723c */ /* 0x040ff000000018a0 */
[----:B------:R-:W-:Y:S01]  /*9b20*/  HMMA.16816.F32 R48, R4, R50, R172 ;  /* 0x000000320430723c */ /* 0x000fe200000018ac */
[----:B------:R-:W-:-:S02]  /*9b30*/  IMAD.MOV.U32 R174, RZ, RZ, R52 ;  /* 0x000000ffffae7224 */ /* 0x000fc400078e0034 */
[----:B------:R-:W-:Y:S02]  /*9b40*/  IMAD.MOV.U32 R175, RZ, RZ, R47 ;  /* 0x000000ffffaf7224 */ /* 0x000fe400078e002f */
[----:B------:R-:W-:Y:S02]  /*9b50*/  IMAD.MOV.U32 R173, RZ, RZ, R101 ;  /* 0x000000ffffad7224 */ /* 0x000fe400078e0065 */
[----:B------:R-:W-:Y:S01]  /*9b60*/  IMAD.MOV.U32 R101, RZ, RZ, R13 ;  /* 0x000000ffff657224 */ /* 0x000fe200078e000d */
[----:B------:R-:W-:Y:S01]  /*9b70*/  HMMA.16816.F32 R64, R4, R16, R128 ;  /* 0x000000100440723c */ /* 0x000fe20000001880 */
[----:B------:R-:W-:Y:S02]  /*9b80*/  IMAD.MOV.U32 R128, RZ, RZ, R214 ;  /* 0x000000ffff807224 */ /* 0x000fe400078e00d6 */
[----:B------:R2:W-:Y:S01]  /*9b90*/  MUFU.EX2 R214, R10 ;  /* 0x0000000a00d67308 */ /* 0x0005e20000000800 */
[----:B------:R-:W-:Y:S02]  /*9ba0*/  IMAD.MOV.U32 R131, RZ, RZ, R206 ;  /* 0x000000ffff837224 */ /* 0x000fe400078e00ce */
[----:B------:R-:W-:-:S02]  /*9bb0*/  IMAD.MOV.U32 R47, RZ, RZ, R14 ;  /* 0x000000ffff2f7224 */ /* 0x000fc400078e000e */
[C---:B------:R-:W-:Y:S01]  /*9bc0*/  HMMA.16816.F32 R52, R4.reuse, R56, R68 ;  /* 0x000000380434723c */ /* 0x040fe20000001844 */
[----:B------:R-:W-:Y:S01]  /*9bd0*/  IMAD.MOV.U32 R69, RZ, RZ, R209 ;  /* 0x000000ffff457224 */ /* 0x000fe200078e00d1 */
[----:B------:R-:W-:Y:S01]  /*9be0*/  LDSM.16.MT88.4 R12, [R220+0xb400] ;  /* 0x00b40000dc0c783b */ /* 0x000fe20000004200 */
[----:B------:R3:W4:Y:S01]  /*9bf0*/  MUFU.EX2 R209, R9 ;  /* 0x0000000900d17308 */ /* 0x0007220000000800 */
[----:B------:R-:W-:Y:S02]  /*9c00*/  IMAD.MOV.U32 R57, RZ, RZ, R211 ;  /* 0x000000ffff397224 */ /* 0x000fe400078e00d3 */
[----:B------:R-:W-:Y:S01]  /*9c10*/  IMAD.MOV.U32 R70, RZ, RZ, R213 ;  /* 0x000000ffff467224 */ /* 0x000fe200078e00d5 */
[----:B------:R5:W-:Y:S01]  /*9c20*/  MUFU.EX2 R211, R11 ;  /* 0x0000000b00d37308 */ /* 0x000be20000000800 */
[----:B------:R-:W-:Y:S01]  /*9c30*/  HMMA.16816.F32 R60, R4, R18, R140 ;  /* 0x00000012043c723c */ /* 0x000fe2000000188c */
[----:B--2---:R-:W-:Y:S01]  /*9c40*/  FFMA.FTZ R10, R33, UR4, -R2 ;  /* 0x00000004210a7c23 */ /* 0x004fe20008010802 */
[----:B------:R-:W2:Y:S01]  /*9c50*/  LDSM.16.MT88.4 R16, [R20+0x1400] ;  /* 0x001400001410783b */ /* 0x000ea20000004200 */
[----:B------:R-:W-:-:S02]  /*9c60*/  IMAD.MOV.U32 R68, RZ, RZ, R203 ;  /* 0x000000ffff447224 */ /* 0x000fc400078e00cb */
[----:B------:R1:W4:Y:S01]  /*9c70*/  MUFU.EX2 R213, R10 ;  /* 0x0000000a00d57308 */ /* 0x0003220000000800 */
[----:B------:R-:W-:Y:S02]  /*9c80*/  IMAD.MOV.U32 R71, RZ, RZ, R204 ;  /* 0x000000ffff477224 */ /* 0x000fe400078e00cc */
[C---:B------:R-:W-:Y:S01]  /*9c90*/  HMMA.16816.F32 R144, R4.reuse, R28, R144 ;  /* 0x0000001c0490723c */ /* 0x040fe20000001890 */
[----:B---3--:R-:W-:Y:S01]  /*9ca0*/  FFMA.FTZ R9, R106, UR4, -R0 ;  /* 0x000000046a097c23 */ /* 0x008fe20008010800 */
[----:B------:R-:W-:Y:S02]  /*9cb0*/  IMAD.MOV.U32 R129, RZ, RZ, R39 ;  /* 0x000000ffff817224 */ /* 0x000fe400078e0027 */
[----:B------:R-:W-:Y:S01]  /*9cc0*/  IMAD.MOV.U32 R143, RZ, RZ, R38 ;  /* 0x000000ffff8f7224 */ /* 0x000fe200078e0026 */
[----:B------:R3:W-:Y:S01]  /*9cd0*/  MUFU.EX2 R203, R9 ;  /* 0x0000000900cb7308 */ /* 0x0007e20000000800 */
[--C-:B-----5:R-:W-:Y:S01]  /*9ce0*/  FFMA.FTZ R11, R110, UR4, -R0.reuse ;  /* 0x000000046e0b7c23 */ /* 0x120fe20008010800 */
[----:B------:R-:W-:Y:S01]  /*9cf0*/  IMAD.MOV.U32 R142, RZ, RZ, R37 ;  /* 0x000000ffff8e7224 */ /* 0x000fe200078e0025 */
[----:B------:R-:W-:Y:S01]  /*9d00*/  HMMA.16816.F32 R156, R4, R30, R156 ;  /* 0x0000001e049c723c */ /* 0x000fe2000000189c */
[----:B------:R-:W5:Y:S01]  /*9d10*/  LDSM.16.MT88.4 R28, [R20+0x2400] ;  /* 0x00240000141c783b */ /* 0x000f620000004200 */
[----:B------:R4:W2:Y:S01]  /*9d20*/  MUFU.EX2 R206, R11 ;  /* 0x0000000b00ce7308 */ /* 0x0008a20000000800 */
[----:B-1----:R-:W-:Y:S01]  /*9d30*/  FFMA.FTZ R10, R111, UR4, -R0 ;  /* 0x000000046f0a7c23 */ /* 0x002fe20008010800 */
[----:B------:R-:W-:-:S02]  /*9d40*/  IMAD.MOV.U32 R141, RZ, RZ, R36 ;  /* 0x000000ffff8d7224 */ /* 0x000fc400078e0024 */
[----:B------:R-:W-:Y:S01]  /*9d50*/  IMAD.MOV.U32 R140, RZ, RZ, R35 ;  /* 0x000000ffff8c7224 */ /* 0x000fe200078e0023 */
[----:B------:R1:W-:Y:S01]  /*9d60*/  MUFU.EX2 R207, R10 ;  /* 0x0000000a00cf7308 */ /* 0x0003e20000000800 */
[----:B------:R-:W5:Y:S01]  /*9d70*/  LDSM.16.MT88.4 R36, [R220+0x9400] ;  /* 0x00940000dc24783b */ /* 0x000f620000004200 */
[C---:B------:R-:W-:Y:S01]  /*9d80*/  HMMA.16816.F32 R80, R4.reuse, R58, R80 ;  /* 0x0000003a0450723c */ /* 0x040fe20000001850 */
[----:B------:R-:W-:Y:S02]  /*9d90*/  IMAD.MOV.U32 R172, RZ, RZ, R104 ;  /* 0x000000ffffac7224 */ /* 0x000fe400078e0068 */
[----:B---3--:R-:W-:Y:S01]  /*9da0*/  FFMA.FTZ R9, R107, UR4, -R0 ;  /* 0x000000046b097c23 */ /* 0x008fe20008010800 */
[----:B------:R-:W3:Y:S01]  /*9db0*/  LDSM.16.MT88.4 R32, [R20+0x400] ;  /* 0x000400001420783b */ /* 0x000ee20000004200 */
[----:B------:R-:W-:Y:S02]  /*9dc0*/  IMAD.MOV.U32 R130, RZ, RZ, R108 ;  /* 0x000000ffff827224 */ /* 0x000fe400078e006c */
[----:B------:R2:W2:Y:S01]  /*9dd0*/  MUFU.EX2 R204, R9 ;  /* 0x0000000900cc7308 */ /* 0x0004a20000000800 */
[----:B----4-:R-:W-:Y:S01]  /*9de0*/  FFMA.FTZ R11, R200, UR4, -R3 ;  /* 0x00000004c80b7c23 */ /* 0x010fe20008010803 */
[----:B------:R-:W-:Y:S01]  /*9df0*/  HMMA.16816.F32 R84, R4, R40, R84 ;  /* 0x000000280454723c */ /* 0x000fe20000001854 */
[----:B------:R-:W-:-:S02]  /*9e00*/  IMAD.MOV.U32 R200, RZ, RZ, R129 ;  /* 0x000000ffffc87224 */ /* 0x000fc400078e0081 */
[----:B-1----:R-:W-:Y:S01]  /*9e10*/  FFMA.FTZ R10, R196, UR4, -R8 ;  /* 0x00000004c40a7c23 */ /* 0x002fe20008010808 */
[----:B------:R-:W-:-:S04]  /*9e20*/  IMAD.MOV.U32 R196, RZ, RZ, R128 ;  /* 0x000000ffffc47224 */ /* 0x000fc800078e0080 */
[----:B------:R-:W-:Y:S01]  /*9e30*/  HMMA.16816.F32 R96, R4, R42, R96 ;  /* 0x0000002a0460723c */ /* 0x000fe20000001860 */
[----:B------:R-:W-:Y:S01]  /*9e40*/  F2FP.F16.F32.PACK_AB R4, R209, R214 ;  /* 0x000000d6d104723e */ /* 0x000fe200000000ff */
[----:B------:R-:W1:Y:S01]  /*9e50*/  LDSM.16.MT88.4 R40, [R220+0x9800] ;  /* 0x00980000dc28783b */ /* 0x000e620000004200 */
[----:B------:R-:W-:Y:S01]  /*9e60*/  F2FP.F16.F32.PACK_AB R6, R213, R211 ;  /* 0x000000d3d506723e */ /* 0x000fe200000000ff */
[----:B--2---:R-:W-:Y:S01]  /*9e70*/  FFMA.FTZ R9, R198, UR4, -R8 ;  /* 0x00000004c6097c23 */ /* 0x004fe20008010808 */
[----:B------:R-:W-:Y:S01]  /*9e80*/  F2FP.F16.F32.PACK_AB R5, R206, R203 ;  /* 0x000000cbce05723e */ /* 0x000fe200000000ff */
[----:B------:R-:W-:Y:S01]  /*9e90*/  IMAD.MOV.U32 R198, RZ, RZ, R141 ;  /* 0x000000ffffc67224 */ /* 0x000fe200078e008d */
[----:B------:R-:W-:Y:S01]  /*9ea0*/  F2FP.F16.F32.PACK_AB R7, R204, R207 ;  /* 0x000000cfcc07723e */ /* 0x000fe200000000ff */
[----:B------:R2:W-:Y:S06]  /*9eb0*/  MUFU.EX2 R194, R9 ;  /* 0x0000000900c27308 */ /* 0x0005ec0000000800 */
[----:B------:R-:W-:Y:S01]  /*9ec0*/  HMMA.16816.F32 R76, R4, R26, R188 ;  /* 0x0000001a044c723c */ /* 0x000fe200000018bc */
[----:B------:R-:W-:-:S02]  /*9ed0*/  IMAD.MOV.U32 R191, RZ, RZ, R131 ;  /* 0x000000ffffbf7224 */ /* 0x000fc400078e0083 */
[----:B--2---:R-:W-:-:S05]  /*9ee0*/  FFMA.FTZ R9, R193, UR4, -R8 ;  /* 0x00000004c1097c23 */ /* 0x004fca0008010808 */
[C---:B------:R-:W-:Y:S01]  /*9ef0*/  HMMA.16816.F32 R88, R4.reuse, R16, R184 ;  /* 0x000000100458723c */ /* 0x040fe200000018b8 */
[----:B------:R2:W4:Y:S04]  /*9f00*/  MUFU.EX2 R193, R10 ;  /* 0x0000000a00c17308 */ /* 0x0005280000000800 */
[----:B------:R3:W-:Y:S03]  /*9f10*/  MUFU.EX2 R189, R9 ;  /* 0x0000000900bd7308 */ /* 0x0007e60000000800 */
[----:B-----5:R-:W-:Y:S01]  /*9f20*/  HMMA.16816.F32 R104, R4, R28, R164 ;  /* 0x0000001c0468723c */ /* 0x020fe200000018a4 */
[----:B------:R5:W-:Y:S01]  /*9f30*/  MUFU.EX2 R185, R11 ;  /* 0x0000000b00b97308 */ /* 0x000be20000000800 */
[----:B------:R-:W-:-:S02]  /*9f40*/  IMAD.MOV.U32 R167, RZ, RZ, R68 ;  /* 0x000000ffffa77224 */ /* 0x000fc400078e0044 */
[----:B------:R-:W-:Y:S02]  /*9f50*/  IMAD.MOV.U32 R166, RZ, RZ, R69 ;  /* 0x000000ffffa67224 */ /* 0x000fe400078e0045 */
[----:B------:R-:W-:Y:S02]  /*9f60*/  IMAD.MOV.U32 R165, RZ, RZ, R71 ;  /* 0x000000ffffa57224 */ /* 0x000fe400078e0047 */
[----:B--2---:R-:W-:Y:S01]  /*9f70*/  FFMA.FTZ R10, R192, UR4, -R8 ;  /* 0x00000004c00a7c23 */ /* 0x004fe20008010808 */
[----:B------:R-:W-:Y:S01]  /*9f80*/  HMMA.16816.F32 R116, R4, R36, R116 ;  /* 0x000000240474723c */ /* 0x000fe20000001874 */
[----:B------:R-:W-:Y:S02]  /*9f90*/  IMAD.MOV.U32 R192, RZ, RZ, R102 ;  /* 0x000000ffffc07224 */ /* 0x000fe400078e0066 */
[----:B---3--:R-:W-:Y:S01]  /*9fa0*/  FFMA.FTZ R9, R201, UR4, -R3 ;  /* 0x00000004c9097c23 */ /* 0x008fe20008010803 */
[----:B------:R2:W-:Y:S01]  /*9fb0*/  MUFU.EX2 R190, R10 ;  /* 0x0000000a00be7308 */ /* 0x0005e20000000800 */
[----:B------:R-:W-:-:S02]  /*9fc0*/  IMAD.MOV.U32 R201, RZ, RZ, R130 ;  /* 0x000000ffffc97224 */ /* 0x000fc400078e0082 */
[----:B-----5:R-:W-:Y:S01]  /*9fd0*/  FFMA.FTZ R11, R215, UR4, -R0 ;  /* 0x00000004d70b7c23 */ /* 0x020fe20008010800 */
[----:B------:R3:W5:Y:S01]  /*9fe0*/  MUFU.EX2 R188, R9 ;  /* 0x0000000900bc7308 */ /* 0x0007620000000800 */
[----:B------:R-:W-:Y:S01]  /*9ff0*/  HMMA.16816.F32 R120, R4, R38, R120 ;  /* 0x000000260478723c */ /* 0x000fe20000001878 */
[----:B------:R-:W-:-:S07]  /*a000*/  IMAD.MOV.U32 R164, RZ, RZ, R140 ;  /* 0x000000ffffa47224 */ /* 0x000fce00078e008c */
[C---:B------:R-:W-:Y:S01]  /*a010*/  HMMA.16816.F32 R132, R4.reuse, R32, R132 ;  /* 0x000000200484723c */ /* 0x040fe20000001884 */
[--C-:B--2---:R-:W-:Y:S01]  /*a020*/  FFMA.FTZ R10, R199, UR4, -R3.reuse ;  /* 0x00000004c70a7c23 */ /* 0x104fe20008010803 */
[----:B------:R-:W-:Y:S02]  /*a030*/  IMAD.MOV.U32 R199, RZ, RZ, R100 ;  /* 0x000000ffffc77224 */ /* 0x000fe400078e0064 */
[----:B---3--:R-:W-:Y:S01]  /*a040*/  FFMA.FTZ R9, R197, UR4, -R3 ;  /* 0x00000004c5097c23 */ /* 0x008fe20008010803 */
[----:B------:R2:W-:Y:S01]  /*a050*/  MUFU.EX2 R187, R10 ;  /* 0x0000000a00bb7308 */ /* 0x0005e20000000800 */
[----:B------:R-:W-:Y:S02]  /*a060*/  IMAD.MOV.U32 R197, RZ, RZ, R70 ;  /* 0x000000ffffc57224 */ /* 0x000fe400078e0046 */
[C---:B------:R-:W-:Y:S01]  /*a070*/  HMMA.16816.F32 R136, R4.reuse, R34, R136 ;  /* 0x000000220488723c */ /* 0x040fe20000001888 */
[----:B------:R3:W1:Y:S07]  /*a080*/  MUFU.EX2 R186, R9 ;  /* 0x0000000900ba7308 */ /* 0x00066e0000000800 */
[----:B------:R-:W-:Y:S01]  /*a090*/  HMMA.16816.F32 R148, R4, R24, R148 ;  /* 0x000000180494723c */ /* 0x000fe20000001894 */
[--C-:B--2---:R-:W-:Y:S01]  /*a0a0*/  FFMA.FTZ R10, R202, UR4, -R2.reuse ;  /* 0x00000004ca0a7c23 */ /* 0x104fe20008010802 */
[----:B---3--:R-:W-:-:S06]  /*a0b0*/  FFMA.FTZ R9, R208, UR4, -R2 ;  /* 0x00000004d0097c23 */ /* 0x008fcc0008010802 */
[----:B------:R-:W-:Y:S01]  /*a0c0*/  HMMA.16816.F32 R124, R4, R18, R180 ;  /* 0x00000012047c723c */ /* 0x000fe200000018b4 */
[----:B------:R2:W-:Y:S01]  /*a0d0*/  MUFU.EX2 R181, R10 ;  /* 0x0000000a00b57308 */ /* 0x0005e20000000800 */
[----:B------:R-:W-:-:S03]  /*a0e0*/  IMAD.MOV.U32 R208, RZ, RZ, R175 ;  /* 0x000000ffffd07224 */ /* 0x000fc600078e00af */
[----:B------:R3:W1:Y:S03]  /*a0f0*/  MUFU.EX2 R183, R9 ;  /* 0x0000000900b77308 */ /* 0x0006660000000800 */
[----:B------:R-:W-:Y:S01]  /*a100*/  HMMA.16816.F32 R112, R4, R12, R176 ;  /* 0x0000000c0470723c */ /* 0x000fe200000018b0 */
[----:B------:R4:W-:Y:S01]  /*a110*/  MUFU.EX2 R179, R11 ;  /* 0x0000000b00b37308 */ /* 0x0009e20000000800 */
[----:B--2---:R-:W-:-:S06]  /*a120*/  FFMA.FTZ R10, R205, UR4, -R2 ;  /* 0x00000004cd0a7c23 */ /* 0x004fcc0008010802 */
[----:B------:R-:W-:Y:S01]  /*a130*/  HMMA.16816.F32 R108, R4, R14, R168 ;  /* 0x0000000e046c723c */ /* 0x000fe200000018a8 */
[----:B---3--:R-:W-:Y:S01]  /*a140*/  FFMA.FTZ R9, R195, UR4, -R2 ;  /* 0x00000004c3097c23 */ /* 0x008fe20008010802 */
[----:B------:R2:W-:Y:S01]  /*a150*/  MUFU.EX2 R184, R10 ;  /* 0x0000000a00b87308 */ /* 0x0005e20000000800 */
[----:B----4-:R-:W-:-:S05]  /*a160*/  FFMA.FTZ R11, R239, UR4, -R3 ;  /* 0x00000004ef0b7c23 */ /* 0x010fca0008010803 */
[----:B------:R-:W-:Y:S01]  /*a170*/  HMMA.16816.F32 R68, R4, R30, R152 ;  /* 0x0000001e0444723c */ /* 0x000fe20000001898 */
[----:B------:R-:W-:Y:S01]  /*a180*/  F2FP.F16.F32.PACK_AB R4, R193, R194 ;  /* 0x000000c2c104723e */ /* 0x000fe200000000ff */
[----:B------:R3:W4:Y:S01]  /*a190*/  MUFU.EX2 R182, R9 ;  /* 0x0000000900b67308 */ /* 0x0007220000000800 */
[----:B-----5:R-:W-:Y:S01]  /*a1a0*/  F2FP.F16.F32.PACK_AB R5, R185, R188 ;  /* 0x000000bcb905723e */ /* 0x020fe200000000ff */
[----:B------:R-:W-:Y:S01]  /*a1b0*/  IMAD.MOV.U32 R153, RZ, RZ, R57 ;  /* 0x000000ffff997224 */ /* 0x000fe200078e0039 */
[----:B------:R-:W-:Y:S01]  /*a1c0*/  F2FP.F16.F32.PACK_AB R6, R190, R189 ;  /* 0x000000bdbe06723e */ /* 0x000fe200000000ff */
[----:B------:R-:W-:Y:S01]  /*a1d0*/  IMAD.MOV.U32 R152, RZ, RZ, R103 ;  /* 0x000000ffff987224 */ /* 0x000fe200078e0067 */
[----:B-1----:R-:W-:Y:S01]  /*a1e0*/  F2FP.F16.F32.PACK_AB R7, R186, R187 ;  /* 0x000000bbba07723e */ /* 0x002fe200000000ff */
[----:B------:R-:W-:Y:S02]  /*a1f0*/  IMAD.MOV.U32 R154, RZ, RZ, R143 ;  /* 0x000000ffff9a7224 */ /* 0x000fe400078e008f */
[----:B--2---:R-:W-:Y:S01]  /*a200*/  FFMA.FTZ R10, R212, UR4, -R0 ;  /* 0x00000004d40a7c23 */ /* 0x004fe20008010800 */
[----:B------:R-:W-:-:S02]  /*a210*/  IMAD.MOV.U32 R155, RZ, RZ, R142 ;  /* 0x000000ffff9b7224 */ /* 0x000fc400078e008e */
[----:B------:R-:W-:Y:S01]  /*a220*/  LDSM.16.MT88.4 R140, [R20+0xc00] ;  /* 0x000c0000148c783b */ /* 0x000fe20000004200 */
[----:B------:R-:W-:Y:S01]  /*a230*/  HMMA.16816.F32 R92, R4, R36, R92 ;  /* 0x00000024045c723c */ /* 0x000fe2000000185c */
[----:B------:R1:W-:Y:S01]  /*a240*/  MUFU.EX2 R180, R10 ;  /* 0x0000000a00b47308 */ /* 0x0003e20000000800 */
[----:B---3--:R-:W-:-:S04]  /*a250*/  FFMA.FTZ R9, R216, UR4, -R0 ;  /* 0x00000004d8097c23 */ /* 0x008fc80008010800 */
[----:B------:R2:W3:Y:S02]  /*a260*/  MUFU.EX2 R177, R9 ;  /* 0x0000000900b17308 */ /* 0x0004e40000000800 */
[----:B------:R-:W-:Y:S01]  /*a270*/  HMMA.16816.F32 R72, R4, R38, R72 ;  /* 0x000000260448723c */ /* 0x000fe20000001848 */
[----:B------:R-:W5:Y:S01]  /*a280*/  LDSM.16.MT88.4 R36, [R20+0x800] ;  /* 0x000800001424783b */ /* 0x000f620000004200 */
[----:B-1----:R-:W-:-:S06]  /*a290*/  FFMA.FTZ R10, R234, UR4, -R8 ;  /* 0x00000004ea0a7c23 */ /* 0x002fcc0008010808 */
[----:B------:R-:W-:Y:S01]  /*a2a0*/  HMMA.16816.F32 R64, R4, R32, R64 ;  /* 0x000000200440723c */ /* 0x000fe20000001840 */
[----:B------:R1:W-:Y:S01]  /*a2b0*/  MUFU.EX2 R103, R10 ;  /* 0x0000000a00677308 */ /* 0x0003e20000000800 */
[----:B--2---:R-:W-:-:S06]  /*a2c0*/  FFMA.FTZ R9, R210, UR4, -R0 ;  /* 0x00000004d2097c23 */ /* 0x004fcc0008010800 */
[C---:B------:R-:W-:Y:S01]  /*a2d0*/  HMMA.16816.F32 R60, R4.reuse, R34, R60 ;  /* 0x00000022043c723c */ /* 0x040fe2000000183c */
[----:B------:R-:W2:Y:S01]  /*a2e0*/  LDSM.16.MT88.4 R32, [R220+0xa800] ;  /* 0x00a80000dc20783b */ /* 0x000ea20000004200 */
[----:B------:R4:W3:Y:S06]  /*a2f0*/  MUFU.EX2 R178, R9 ;  /* 0x0000000900b27308 */ /* 0x0008ec0000000800 */
[----:B------:R-:W-:Y:S01]  /*a300*/  HMMA.16816.F32 R56, R4, R24, R144 ;  /* 0x000000180438723c */ /* 0x000fe20000001890 */
[----:B------:R-:W-:Y:S02]  /*a310*/  IMAD.MOV.U32 R145, RZ, RZ, R47 ;  /* 0x000000ffff917224 */ /* 0x000fe400078e002f */
[----:B-1----:R-:W-:Y:S01]  /*a320*/  FFMA.FTZ R10, R217, UR4, -R8 ;  /* 0x00000004d90a7c23 */ /* 0x002fe20008010808 */
[----:B------:R-:W-:-:S02]  /*a330*/  IMAD.MOV.U32 R146, RZ, RZ, R45 ;  /* 0x000000ffff927224 */ /* 0x000fc400078e002d */
[----:B------:R-:W-:Y:S01]  /*a340*/  IMAD.MOV.U32 R147, RZ, RZ, R46 ;  /* 0x000000ffff937224 */ /* 0x000fe200078e002e */
[----:B------:R1:W-:Y:S01]  /*a350*/  MUFU.EX2 R176, R10 ;  /* 0x0000000a00b07308 */ /* 0x0003e20000000800 */
[----:B------:R-:W-:Y:S01]  /*a360*/  IMAD.MOV.U32 R144, RZ, RZ, R101 ;  /* 0x000000ffff907224 */ /* 0x000fe200078e0065 */
[C---:B------:R-:W-:Y:S01]  /*a370*/  HMMA.16816.F32 R156, R4.reuse, R26, R156 ;  /* 0x0000001a049c723c */ /* 0x040fe2000000189c */
[----:B------:R-:W2:Y:S01]  /*a380*/  LDSM.16.MT88.4 R24, [R20+0x1800] ;  /* 0x001800001418783b */ /* 0x000ea20000004200 */
[----:B----4-:R-:W-:Y:S01]  /*a390*/  FFMA.FTZ R9, R237, UR4, -R8 ;  /* 0x00000004ed097c23 */ /* 0x010fe20008010808 */
[----:B------:R-:W-:Y:S04]  /*a3a0*/  MUFU.EX2 R46, R11 ;  /* 0x0000000b002e7308 */ /* 0x000fe80000000800 */
[----:B------:R4:W2:Y:S01]  /*a3b0*/  MUFU.EX2 R47, R9 ;  /* 0x00000009002f7308 */ /* 0x0008a20000000800 */
[----:B------:R-:W-:Y:S01]  /*a3c0*/  HMMA.16816.F32 R160, R4, R16, R160 ;  /* 0x0000001004a0723c */ /* 0x000fe200000018a0 */
[----:B-1----:R-:W-:-:S07]  /*a3d0*/  FFMA.FTZ R10, R219, UR4, -R3 ;  /* 0x00000004db0a7c23 */ /* 0x002fce0008010803 */
[----:B------:R-:W-:Y:S01]  /*a3e0*/  HMMA.16816.F32 R48, R4, R18, R48 ;  /* 0x000000120430723c */ /* 0x000fe20000001830 */
[----:B------:R-:W1:Y:S01]  /*a3f0*/  LDSM.16.MT88.4 R16, [R220+0xb800] ;  /* 0x00b80000dc10783b */ /* 0x000e620000004200 */
[----:B------:R3:W-:Y:S01]  /*a400*/  MUFU.EX2 R100, R10 ;  /* 0x0000000a00647308 */ /* 0x0007e20000000800 */
[----:B----4-:R-:W-:-:S05]  /*a410*/  FFMA.FTZ R9, R232, UR4, -R8 ;  /* 0x00000004e8097c23 */ /* 0x010fca0008010808 */
[C---:B------:R-:W-:Y:S01]  /*a420*/  HMMA.16816.F32 R52, R4.reuse, R12, R52 ;  /* 0x0000000c0434723c */ /* 0x040fe20000001834 */
[----:B------:R4:W-:Y:S07]  /*a430*/  MUFU.EX2 R102, R9 ;  /* 0x0000000900667308 */ /* 0x0009ee0000000800 */
[----:B------:R-:W-:Y:S01]  /*a440*/  HMMA.16816.F32 R80, R4, R14, R80 ;  /* 0x0000000e0450723c */ /* 0x000fe20000001850 */
[----:B------:R-:W1:Y:S01]  /*a450*/  LDSM.16.MT88.4 R12, [R20+0x2800] ;  /* 0x00280000140c783b */ /* 0x000e620000004200 */
[----:B---3--:R-:W-:Y:S01]  /*a460*/  FFMA.FTZ R10, R245, UR4, -R2 ;  /* 0x00000004f50a7c23 */ /* 0x008fe20008010802 */
[----:B----4-:R-:W-:-:S05]  /*a470*/  FFMA.FTZ R9, R240, UR4, -R3 ;  /* 0x00000004f0097c23 */ /* 0x010fca0008010803 */
[C---:B------:R-:W-:Y:S01]  /*a480*/  HMMA.16816.F32 R84, R4.reuse, R28, R84 ;  /* 0x0000001c0454723c */ /* 0x040fe20000001854 */
[----:B------:R3:W4:Y:S07]  /*a490*/  MUFU.EX2 R45, R9 ;  /* 0x00000009002d7308 */ /* 0x00072e0000000800 */
[----:B------:R-:W-:Y:S01]  /*a4a0*/  HMMA.16816.F32 R28, R4, R30, R96 ;  /* 0x0000001e041c723c */ /* 0x000fe20000001860 */
[----:B------:R-:W-:Y:S02]  /*a4b0*/  F2FP.F16.F32.PACK_AB R4, R181, R183 ;  /* 0x000000b7b504723e */ /* 0x000fe400000000ff */
[----:B------:R-:W-:-:S02]  /*a4c0*/  F2FP.F16.F32.PACK_AB R6, R184, R182 ;  /* 0x000000b6b806723e */ /* 0x000fc400000000ff */
[----:B------:R-:W-:Y:S02]  /*a4d0*/  F2FP.F16.F32.PACK_AB R5, R179, R177 ;  /* 0x000000b1b305723e */ /* 0x000fe400000000ff */
[----:B------:R-:W-:Y:S01]  /*a4e0*/  F2FP.F16.F32.PACK_AB R7, R178, R180 ;  /* 0x000000b4b207723e */ /* 0x000fe200000000ff */
[----:B---3--:R-:W-:-:S04]  /*a4f0*/  FFMA.FTZ R9, R218, UR4, -R3 ;  /* 0x00000004da097c23 */ /* 0x008fc80008010803 */
[----:B------:R3:W4:Y:S02]  /*a500*/  MUFU.EX2 R101, R9 ;  /* 0x0000000900657308 */ /* 0x0007240000000800 */
[C---:B------:R-:W-:Y:S08]  /*a510*/  HMMA.16816.F32 R116, R4.reuse, R40, R116 ;  /* 0x000000280474723c */ /* 0x040ff00000001874 */
[----:B------:R-:W-:Y:S01]  /*a520*/  HMMA.16816.F32 R120, R4, R42, R120 ;  /* 0x0000002a0478723c */ /* 0x000fe20000001878 */
[----:B---3--:R-:W-:-:S07]  /*a530*/  FFMA.FTZ R9, R246, UR4, -R2 ;  /* 0x00000004f6097c23 */ /* 0x008fce0008010802 */
[C---:B-----5:R-:W-:Y:S08]  /*a540*/  HMMA.16816.F32 R132, R4.reuse, R36, R132 ;  /* 0x000000240484723c */ /* 0x060ff00000001884 */
[C---:B------:R-:W-:Y:S08]  /*a550*/  HMMA.16816.F32 R136, R4.reuse, R38, R136 ;  /* 0x000000260488723c */ /* 0x040ff00000001888 */
[C---:B--2---:R-:W-:Y:S08]  /*a560*/  HMMA.16816.F32 R148, R4.reuse, R32, R148 ;  /* 0x000000200494723c */ /* 0x044ff00000001894 */
[C---:B------:R-:W-:Y:S08]  /*a570*/  HMMA.16816.F32 R76, R4.reuse, R34, R76 ;  /* 0x00000022044c723c */ /* 0x040ff0000000184c */
[C---:B------:R-:W-:Y:S08]  /*a580*/  HMMA.16816.F32 R88, R4.reuse, R24, R88 ;  /* 0x000000180458723c */ /* 0x040ff00000001858 */
[C---:B------:R-:W-:Y:S01]  /*a590*/  HMMA.16816.F32 R168, R4.reuse, R26, R124 ;  /* 0x0000001a04a8723c */ /* 0x040fe2000000187c */
[----:B------:R-:W-:Y:S07]  /*a5a0*/  LDSM.16.MT88.4 R124, [R220+0x9c00] ;  /* 0x009c0000dc7c783b */ /* 0x000fee0000004200 */
[C---:B-1----:R-:W-:Y:S08]  /*a5b0*/  HMMA.16816.F32 R128, R4.reuse, R16, R112 ;  /* 0x000000100480723c */ /* 0x042ff00000001870 */
[C---:B------:R-:W-:Y:S08]  /*a5c0*/  HMMA.16816.F32 R108, R4.reuse, R18, R108 ;  /* 0x00000012046c723c */ /* 0x040ff0000000186c */
[C---:B------:R-:W-:Y:S08]  /*a5d0*/  HMMA.16816.F32 R96, R4.reuse, R12, R104 ;  /* 0x0000000c0460723c */ /* 0x040ff00000001868 */
[----:B------:R-:W-:Y:S01]  /*a5e0*/  HMMA.16816.F32 R68, R4, R14, R68 ;  /* 0x0000000e0444723c */ /* 0x000fe20000001844 */
[----:B------:R-:W-:-:S02]  /*a5f0*/  F2FP.F16.F32.PACK_AB R4, R103, R47 ;  /* 0x0000002f6704723e */ /* 0x000fc400000000ff */
[----:B----4-:R-:W-:Y:S02]  /*a600*/  F2FP.F16.F32.PACK_AB R5, R46, R45 ;  /* 0x0000002d2e05723e */ /* 0x010fe400000000ff */
[----:B------:R-:W-:Y:S02]  /*a610*/  F2FP.F16.F32.PACK_AB R6, R176, R102 ;  /* 0x00000066b006723e */ /* 0x000fe400000000ff */
[----:B------:R-:W-:-:S07]  /*a620*/  F2FP.F16.F32.PACK_AB R7, R101, R100 ;  /* 0x000000646507723e */ /* 0x000fce00000000ff */
[C---:B------:R-:W-:Y:S08]  /*a630*/  HMMA.16816.F32 R112, R4.reuse, R40, R92 ;  /* 0x000000280470723c */ /* 0x040ff0000000185c */
[C---:B------:R-:W-:Y:S08]  /*a640*/  HMMA.16816.F32 R104, R4.reuse, R42, R72 ;  /* 0x0000002a0468723c */ /* 0x040ff00000001848 */
[C---:B------:R-:W-:Y:S01]  /*a650*/  HMMA.16816.F32 R40, R4.reuse, R34, R156 ;  /* 0x000000220428723c */ /* 0x040fe2000000189c */
[----:B------:R1:W-:Y:S01]  /*a660*/  MUFU.EX2 R35, R9 ;  /* 0x0000000900237308 */ /* 0x0003e20000000800 */
[----:B------:R-:W2:Y:S06]  /*a670*/  LDSM.16.MT88.4 R156, [R220+0xac00] ;  /* 0x00ac0000dc9c783b */ /* 0x000eac0000004200 */
[----:B------:R-:W-:Y:S01]  /*a680*/  HMMA.16816.F32 R56, R4, R32, R56 ;  /* 0x000000200438723c */ /* 0x000fe20000001838 */
[----:B------:R-:W3:Y:S01]  /*a690*/  MUFU.EX2 R32, R10 ;  /* 0x0000000a00207308 */ /* 0x000ee20000000800 */
[--C-:B-1----:R-:W-:Y:S01]  /*a6a0*/  FFMA.FTZ R9, R252, UR4, -R2.reuse ;  /* 0x00000004fc097c23 */ /* 0x102fe20008010802 */
[----:B------:R-:W-:-:S05]  /*a6b0*/  FFMA.FTZ R2, R144, UR4, -R2 ;  /* 0x0000000490027c23 */ /* 0x000fca0008010802 */
[C---:B------:R-:W-:Y:S01]  /*a6c0*/  HMMA.16816.F32 R160, R4.reuse, R24, R160 ;  /* 0x0000001804a0723c */ /* 0x040fe200000018a0 */
[----:B------:R-:W-:Y:S01]  /*a6d0*/  IMAD.MOV.U32 R144, RZ, RZ, R174 ;  /* 0x000000ffff907224 */ /* 0x000fe200078e00ae */
[----:B------:R1:W-:Y:S04]  /*a6e0*/  MUFU.EX2 R33, R9 ;  /* 0x0000000900217308 */ /* 0x0003e80000000800 */
[----:B------:R4:W5:Y:S01]  /*a6f0*/  MUFU.EX2 R34, R2 ;  /* 0x0000000200227308 */ /* 0x0009620000000800 */
[----:B---3--:R-:W-:Y:S01]  /*a700*/  F2FP.F16.F32.PACK_AB R92, R32, R35 ;  /* 0x00000023205c723e */ /* 0x008fe200000000ff */
[----:B------:R-:W-:Y:S01]  /*a710*/  HMMA.16816.F32 R48, R4, R26, R48 ;  /* 0x0000001a0430723c */ /* 0x000fe20000001830 */
[----:B-1----:R-:W-:-:S07]  /*a720*/  FFMA.FTZ R9, R145, UR4, -R0 ;  /* 0x0000000491097c23 */ /* 0x002fce0008010800 */
[C---:B------:R-:W-:Y:S01]  /*a730*/  HMMA.16816.F32 R52, R4.reuse, R16, R52 ;  /* 0x000000100434723c */ /* 0x040fe20000001834 */
[----:B------:R-:W-:Y:S01]  /*a740*/  IMAD.MOV.U32 R145, RZ, RZ, R173 ;  /* 0x000000ffff917224 */ /* 0x000fe200078e00ad */
[----:B------:R1:W-:Y:S01]  /*a750*/  MUFU.EX2 R25, R9 ;  /* 0x0000000900197308 */ /* 0x0003e20000000800 */
[----:B----4-:R-:W-:Y:S01]  /*a760*/  FFMA.FTZ R2, R146, UR4, -R0 ;  /* 0x0000000492027c23 */ /* 0x010fe20008010800 */
[----:B------:R-:W-:Y:S01]  /*a770*/  IMAD.MOV.U32 R146, RZ, RZ, R167 ;  /* 0x000000ffff927224 */ /* 0x000fe200078e00a7 */
[----:B-----5:R-:W-:Y:S01]  /*a780*/  F2FP.F16.F32.PACK_AB R94, R34, R33 ;  /* 0x00000021225e723e */ /* 0x020fe200000000ff */
[----:B------:R-:W-:Y:S01]  /*a790*/  IMAD.MOV.U32 R167, RZ, RZ, R172 ;  /* 0x000000ffffa77224 */ /* 0x000fe200078e00ac */
[----:B------:R3:W4:Y:S01]  /*a7a0*/  MUFU.EX2 R26, R2 ;  /* 0x00000002001a7308 */ /* 0x0007220000000800 */
[----:B------:R-:W-:Y:S01]  /*a7b0*/  HMMA.16816.F32 R64, R4, R36, R64 ;  /* 0x000000240440723c */ /* 0x000fe20000001840 */
[----:B------:R-:W-:Y:S01]  /*a7c0*/  IMAD.MOV.U32 R195, RZ, RZ, R145 ;  /* 0x000000ffffc37224 */ /* 0x000fe200078e0091 */
[----:B------:R-:W5:Y:S01]  /*a7d0*/  LDSM.16.MT88.4 R172, [R20+0x1c00] ;  /* 0x001c000014ac783b */ /* 0x000f620000004200 */
[----:B------:R-:W-:-:S02]  /*a7e0*/  IMAD.MOV.U32 R202, RZ, RZ, R146 ;  /* 0x000000ffffca7224 */ /* 0x000fc400078e0092 */
[--C-:B-1----:R-:W-:Y:S01]  /*a7f0*/  FFMA.FTZ R9, R147, UR4, -R0.reuse ;  /* 0x0000000493097c23 */ /* 0x102fe20008010800 */
[----:B------:R-:W-:Y:S02]  /*a800*/  FFMA.FTZ R0, R152, UR4, -R0 ;  /* 0x0000000498007c23 */ /* 0x000fe40008010800 */
[C---:B------:R-:W-:Y:S01]  /*a810*/  HMMA.16816.F32 R60, R4.reuse, R38, R60 ;  /* 0x00000026043c723c */ /* 0x040fe2000000183c */
[----:B------:R-:W-:Y:S01]  /*a820*/  IMAD.MOV.U32 R147, RZ, RZ, R153 ;  /* 0x000000ffff937224 */ /* 0x000fe200078e0099 */
[----:B------:R-:W-:Y:S01]  /*a830*/  MUFU.EX2 R27, R9 ;  /* 0x00000009001b7308 */ /* 0x000fe20000000800 */
[--C-:B---3--:R-:W-:Y:S01]  /*a840*/  FFMA.FTZ R2, R154, UR4, -R8.reuse ;  /* 0x000000049a027c23 */ /* 0x108fe20008010808 */
[----:B----4-:R-:W-:Y:S02]  /*a850*/  F2FP.F16.F32.PACK_AB R93, R26, R25 ;  /* 0x000000191a5d723e */ /* 0x010fe400000000ff */
[----:B------:R1:W3:Y:S02]  /*a860*/  MUFU.EX2 R24, R0 ;  /* 0x0000000000187308 */ /* 0x0002e40000000800 */
[C---:B------:R-:W-:Y:S01]  /*a870*/  HMMA.16816.F32 R36, R4.reuse, R18, R80 ;  /* 0x000000120424723c */ /* 0x040fe20000001850 */
[----:B------:R-:W-:Y:S01]  /*a880*/  LDSM.16.MT88.4 R80, [R220+0xbc00] ;  /* 0x00bc0000dc50783b */ /* 0x000fe20000004200 */
[----:B------:R4:W-:Y:S06]  /*a890*/  MUFU.EX2 R10, R2 ;  /* 0x00000002000a7308 */ /* 0x0009ec0000000800 */
[----:B------:R-:W-:Y:S01]  /*a8a0*/  HMMA.16816.F32 R84, R4, R12, R84 ;  /* 0x0000000c0454723c */ /* 0x000fe20000001854 */
[----:B-1----:R-:W-:Y:S01]  /*a8b0*/  FFMA.FTZ R0, R155, UR4, -R8 ;  /* 0x000000049b007c23 */ /* 0x002fe20008010808 */
[----:B---3--:R-:W-:-:S03]  /*a8c0*/  F2FP.F16.F32.PACK_AB R95, R24, R27 ;  /* 0x0000001b185f723e */ /* 0x008fc600000000ff */
[----:B------:R1:W3:Y:S01]  /*a8d0*/  MUFU.EX2 R17, R0 ;  /* 0x0000000000117308 */ /* 0x0002e20000000800 */
[--C-:B----4-:R-:W-:Y:S02]  /*a8e0*/  FFMA.FTZ R2, R165, UR4, -R8.reuse ;  /* 0x00000004a5027c23 */ /* 0x110fe40008010808 */
[----:B------:R-:W-:Y:S01]  /*a8f0*/  HMMA.16816.F32 R28, R4, R14, R28 ;  /* 0x0000000e041c723c */ /* 0x000fe2000000181c */
[----:B------:R-:W-:Y:S01]  /*a900*/  FFMA.FTZ R4, R164, UR4, -R8 ;  /* 0x00000004a4047c23 */ /* 0x000fe20008010808 */
[----:B------:R-:W4:Y:S01]  /*a910*/  LDSM.16.MT88.4 R12, [R20+0x2c00] ;  /* 0x002c0000140c783b */ /* 0x000f220000004200 */
[----:B------:R5:W-:Y:S04]  /*a920*/  MUFU.EX2 R19, R2 ;  /* 0x0000000200137308 */ /* 0x000be80000000800 */
[----:B------:R3:W-:Y:S01]  /*a930*/  MUFU.EX2 R18, R4 ;  /* 0x0000000400127308 */ /* 0x0007e20000000800 */
[----:B--2---:R-:W-:Y:S01]  /*a940*/  HMMA.16816.F32 R152, R92, R158, R76 ;  /* 0x0000009e5c98723c */ /* 0x004fe2000000184c */
[----:B-1----:R-:W-:-:S04]  /*a950*/  FFMA.FTZ R0, R166, UR4, -R3 ;  /* 0x00000004a6007c23 */ /* 0x002fc80008010803 */
[----:B------:R1:W-:Y:S01]  /*a960*/  MUFU.EX2 R8, R0 ;  /* 0x0000000000087308 */ /* 0x0003e20000000800 */
[----:B-----5:R-:W-:Y:S02]  /*a970*/  FFMA.FTZ R2, R167, UR4, -R3 ;  /* 0x00000004a7027c23 */ /* 0x020fe40008010803 */
[----:B------:R-:W-:Y:S02]  /*a980*/  HMMA.16816.F32 R116, R92, R124, R116 ;  /* 0x0000007c5c74723c */ /* 0x000fe40000001874 */
[----:B------:R2:W5:Y:S01]  /*a990*/  MUFU.EX2 R9, R2 ;  /* 0x0000000200097308 */ /* 0x0005620000000800 */
[----:B---3--:R-:W-:-:S04]  /*a9a0*/  FFMA.FTZ R4, R202, R21, R238 ;  /* 0x00000015ca047223 */ /* 0x008fc800000100ee */
[----:B------:R-:W-:Y:S01]  /*a9b0*/  FADD.FTZ R5, R236, R4 ;  /* 0x00000004ec057221 */ /* 0x000fe20000010000 */
[C---:B------:R-:W-:Y:S01]  /*a9c0*/  HMMA.16816.F32 R164, R92.reuse, R172, R88 ;  /* 0x000000ac5ca4723c */ /* 0x040fe20000001858 */
[--C-:B-1----:R-:W-:Y:S01]  /*a9d0*/  FFMA.FTZ R0, R208, UR4, -R3.reuse ;  /* 0x00000004d0007c23 */ /* 0x102fe20008010803 */
[----:B------:R-:W-:Y:S01]  /*a9e0*/  FFMA.FTZ R3, R144, UR4, -R3 ;  /* 0x0000000490037c23 */ /* 0x000fe20008010803 */
[----:B------:R-:W-:Y:S02]  /*a9f0*/  IMAD.MOV.U32 R208, RZ, RZ, R147 ;  /* 0x000000ffffd07224 */ /* 0x000fe400078e0093 */
[----:B------:R1:W-:Y:S01]  /*aa00*/  MUFU.EX2 R11, R0 ;  /* 0x00000000000b7308 */ /* 0x0003e20000000800 */
[----:B--2---:R-:W-:Y:S02]  /*aa10*/  FFMA.FTZ R2, R195, R22, R244 ;  /* 0x00000016c3027223 */ /* 0x004fe400000100f4 */
[----:B------:R-:W-:Y:S01]  /*aa20*/  HMMA.16816.F32 R120, R92, R126, R120 ;  /* 0x0000007e5c78723c */ /* 0x000fe20000001878 */
[----:B------:R2:W3:Y:S01]  /*aa30*/  MUFU.EX2 R16, R3 ;  /* 0x0000000300107308 */ /* 0x0004e20000000800 */
[----:B------:R-:W-:-:S04]  /*aa40*/  FADD.FTZ R2, R243, R2 ;  /* 0x00000002f3027221 */ /* 0x000fc80000010000 */
[----:B------:R-:W-:Y:S02]  /*aa50*/  FADD.FTZ R6, R242, R2 ;  /* 0x00000002f2067221 */ /* 0x000fe40000010000 */
[C---:B----4-:R-:W-:Y:S01]  /*aa60*/  HMMA.16816.F32 R88, R92.reuse, R12, R96 ;  /* 0x0000000c5c58723c */ /* 0x050fe20000001860 */
[----:B------:R-:W-:Y:S01]  /*aa70*/  F2FP.F16.F32.PACK_AB R96, R17, R10 ;  /* 0x0000000a1160723e */ /* 0x000fe200000000ff */
[----:B------:R-:W-:Y:S01]  /*aa80*/  FADD.FTZ R7, R241, R6 ;  /* 0x00000006f1077221 */ /* 0x000fe20000010000 */
[----:B-1----:R-:W-:Y:S01]  /*aa90*/  FFMA.FTZ R0, R199, R23, R247 ;  /* 0x00000017c7007223 */ /* 0x002fe200000100f7 */
[----:B-----5:R-:W-:Y:S02]  /*aaa0*/  F2FP.F16.F32.PACK_AB R97, R9, R8 ;  /* 0x000000080961723e */ /* 0x020fe400000000ff */
[----:B------:R-:W-:Y:S01]  /*aab0*/  F2FP.F16.F32.PACK_AB R98, R19, R18 ;  /* 0x000000121362723e */ /* 0x000fe200000000ff */
[----:B--2---:R-:W-:Y:S01]  /*aac0*/  FFMA.FTZ R3, R197, R44, R208 ;  /* 0x0000002cc5037223 */ /* 0x004fe200000100d0 */
[----:B------:R-:W-:Y:S01]  /*aad0*/  FADD.FTZ R0, R201, R0 ;  /* 0x00000000c9007221 */ /* 0x000fe20000010000 */
[----:B---3--:R-:W-:Y:S01]  /*aae0*/  F2FP.F16.F32.PACK_AB R99, R16, R11 ;  /* 0x0000000b1063723e */ /* 0x008fe200000000ff */
[----:B------:R-:W-:Y:S01]  /*aaf0*/  HMMA.16816.F32 R132, R92, R140, R132 ;  /* 0x0000008c5c84723c */ /* 0x000fe20000001884 */
[----:B------:R-:W-:Y:S01]  /*ab00*/  FADD.FTZ R4, R200, R3 ;  /* 0x00000003c8047221 */ /* 0x000fe20000010000 */
[----:B------:R-:W-:Y:S01]  /*ab10*/  FADD.FTZ R3, R235, R5 ;  /* 0x00000005eb037221 */ /* 0x000fe20000010000 */
[----:B------:R-:W-:-:S02]  /*ab20*/  FADD.FTZ R0, R191, R0 ;  /* 0x00000000bf007221 */ /* 0x000fc40000010000 */
        /* <DEDUP_REMOVED lines=54> */
[----:B------:R1:W-:Y:S01]  /*ae90*/  STL [R1+0x30], R4 ;  /* 0x0000300401007387 */ /* 0x0003e20000100800 */
[----:B------:R-:W-:-:S02]  /*aea0*/  IMAD.MOV.U32 R101, RZ, RZ, R225 ;  /* 0x000000ffff657224 */ /* 0x000fc400078e00e1 */
[----:B------:R-:W-:Y:S01]  /*aeb0*/  IMAD.MOV.U32 R102, RZ, RZ, R250 ;  /* 0x000000ffff667224 */ /* 0x000fe200078e00fa */
[----:B------:R1:W-:Y:S01]  /*aec0*/  STL [R1+0x34], R3 ;  /* 0x0000340301007387 */ /* 0x0003e20000100800 */
[----:B------:R-:W-:Y:S02]  /*aed0*/  IMAD.MOV.U32 R103, RZ, RZ, R249 ;  /* 0x000000ffff677224 */ /* 0x000fe400078e00f9 */
[C---:B------:R-:W-:Y:S01]  /*aee0*/  HMMA.16816.F32 R168, R92.reuse, R174, R168 ;  /* 0x000000ae5ca8723c */ /* 0x040fe200000018a8 */
[----:B------:R1:W-:Y:S04]  /*aef0*/  STL [R1+0x2c], R2 ;  /* 0x00002c0201007387 */ /* 0x0003e80000100800 */
[----:B------:R1:W-:Y:S03]  /*af00*/  STL [R1+0x28], R0 ;  /* 0x0000280001007387 */ /* 0x0003e60000100800 */
        /* <DEDUP_REMOVED lines=8> */
[----:B------:R-:W-:Y:S01]  /*af90*/  HMMA.16816.F32 R124, R96, R126, R104 ;  /* 0x0000007e607c723c */ /* 0x000fe20000001868 */
[----:B------:R-:W-:-:S07]  /*afa0*/  IMAD.MOV.U32 R104, RZ, RZ, R248 ;  /* 0x000000ffff687224 */ /* 0x000fce00078e00f8 */
        /* <DEDUP_REMOVED lines=9> */
[----:B------:R-:W-:Y:S01]  /*b040*/  UIADD3 UR15, UPT, UPT, UR21, -0x3, URZ ;  /* 0xfffffffd150f7890 */ /* 0x000fe2000fffe0ff */
[----:B------:R-:W-:-:S04]  /*b050*/  DEPBAR.LE SB0, 0x0 ;  /* 0x000080000000791a */ /* 0x000fc80000000000 */
[----:B------:R-:W3:Y:S04]  /*b060*/  LDL.LU R201, [R1+0x8] ;  /* 0x0000080001c97983 */ /* 0x000ee80000300800 */
[----:B------:R-:W4:Y:S04]  /*b070*/  LDL R192, [R1+0x4c] ;  /* 0x00004c0001c07983 */ /* 0x000f280000100800 */
[----:B------:R-:W5:Y:S04]  /*b080*/  LDL.LU R191, [R1+0xc] ;  /* 0x00000c0001bf7983 */ /* 0x000f680000300800 */
[----:B------:R-:W5:Y:S04]  /*b090*/  LDL R196, [R1+0x48] ;  /* 0x0000480001c47983 */ /* 0x000f680000100800 */
[----:B------:R-:W5:Y:S01]  /*b0a0*/  LDL.LU R198, [R1+0x10] ;  /* 0x0000100001c67983 */ /* 0x000f620000300800 */
[----:B------:R-:W1:Y:S01]  /*b0b0*/  S2UR UR5, SR_CgaCtaId ;  /* 0x00000000000579c3 */ /* 0x000e620000008800 */
[----:B------:R-:W-:Y:S01]  /*b0c0*/  UIMAD.WIDE.U32 UR16, UR15, UR8, URZ ;  /* 0x000000080f1072a5 */ /* 0x000fe2000f8e00ff */
[----:B------:R-:W-:-:S03]  /*b0d0*/  SHF.R.U32.HI R222, RZ, 0x1, R221 ;  /* 0x00000001ffde7819 */ /* 0x000fc600000116dd */
[----:B------:R-:W-:Y:S01]  /*b0e0*/  UIMAD UR15, UR15, UR9, UR17 ;  /* 0x000000090f0f72a4 */ /* 0x000fe2000f8e0211 */
[----:B------:R-:W-:Y:S01]  /*b0f0*/  LOP3.LUT R0, R222, 0x8, RZ, 0xc0, !PT ;  /* 0x00000008de007812 */ /* 0x000fe200078ec0ff */
[----:B------:R-:W-:Y:S01]  /*b100*/  USHF.L.U32 UR12, UR16, 0x6, URZ ;  /* 0x00000006100c7899 */ /* 0x000fe200080006ff */
[----:B------:R-:W-:Y:S01]  /*b110*/  IMAD.U32 R6, RZ, RZ, UR16 ;  /* 0x00000010ff067e24 */ /* 0x000fe2000f8e00ff */
[----:B------:R-:W-:Y:S01]  /*b120*/  USHF.L.U64.HI UR13, UR16, 0x6, UR15 ;  /* 0x00000006100d7899 */ /* 0x000fe2000801020f */
[----:B------:R-:W-:Y:S01]  /*b130*/  IMAD.U32 R7, RZ, RZ, UR17 ;  /* 0x00000011ff077e24 */ /* 0x000fe2000f8e00ff */
[----:B------:R-:W-:Y:S01]  /*b140*/  ULEA UR12, UP0, UR8, UR12, 0x5 ;  /* 0x0000000c080c7291 */ /* 0x000fe2000f8028ff */
[----:B------:R-:W-:-:S03]  /*b150*/  IMAD.U32 R5, RZ, RZ, UR15 ;  /* 0x0000000fff057e24 */ /* 0x000fc6000f8e00ff */
[----:B------:R-:W-:Y:S02]  /*b160*/  ULEA.HI.X UR13, UR8, UR13, UR9, 0x5, UP0 ;  /* 0x0000000d080d7291 */ /* 0x000fe400080f2c09 */
[----:B------:R-:W-:Y:S01]  /*b170*/  IMAD.U32 R7, RZ, RZ, UR12 ;  /* 0x0000000cff077e24 */ /* 0x000fe2000f8e00ff */
[----:B------:R-:W-:-:S03]  /*b180*/  UMOV UR12, 0x400 ;  /* 0x00000400000c7882 */ /* 0x000fc60000000000 */
[----:B------:R-:W-:Y:S01]  /*b190*/  IMAD.U32 R8, RZ, RZ, UR13 ;  /* 0x0000000dff087e24 */ /* 0x000fe2000f8e00ff */
[----:B------:R-:W-:Y:S02]  /*b1a0*/  UIADD3 UR13, UPT, UPT, UR21, -0x3, URZ ;  /* 0xfffffffd150d7890 */ /* 0x000fe4000fffe0ff */
[----:B-1----:R-:W-:Y:S02]  /*b1b0*/  ULEA UR5, UR5, UR12, 0x18 ;  /* 0x0000000c05057291 */ /* 0x002fe4000f8ec0ff */
[----:B------:R-:W-:Y:S01]  /*b1c0*/  UISETP.GT.U32.AND UP1, UPT, UR13, UR18, UPT ;  /* 0x000000120d00728c */ /* 0x000fe2000bf24070 */
[----:B------:R-:W-:Y:S01]  /*b1d0*/  BAR.SYNC.DEFER_BLOCKING 0x0 ;  /* 0x0000000000007b1d */ /* 0x000fe20000010000 */
[----:B--2---:R-:W-:-:S04]  /*b1e0*/  LOP3.LUT R223, R200, 0x3e00, RZ, 0xc0, !PT ;  /* 0x00003e00c8df7812 */ /* 0x004fc800078ec0ff */
[----:B---3--:R-:W-:Y:S02]  /*b1f0*/  LOP3.LUT R3, R223, 0x120, R201, 0xf8, !PT ;  /* 0x00000120df037812 */ /* 0x008fe400078ef8c9 */
[CC--:B----4-:R-:W-:Y:S02]  /*b200*/  LEA R4, P1, R6.reuse, R192.reuse, 0x7 ;  /* 0x000000c006047211 */ /* 0x0d0fe400078238ff */
[----:B------:R-:W-:Y:S02]  /*b210*/  LEA R2, P0, R7, R192, 0x1 ;  /* 0x000000c007027211 */ /* 0x000fe400078008ff */
[----:B-----5:R-:W-:Y:S02]  /*b220*/  LOP3.LUT R0, R3, R191, R0, 0xf6, !PT ;  /* 0x000000bf03007212 */ /* 0x020fe400078ef600 */
[-C--:B------:R-:W-:Y:S02]  /*b230*/  LEA.HI.X R5, R6, R196.reuse, R5, 0x7, P1 ;  /* 0x000000c406057211 */ /* 0x080fe400008f3c05 */
[----:B------:R-:W-:-:S02]  /*b240*/  LEA.HI.X R3, R7, R196, R8, 0x1, P0 ;  /* 0x000000c407037211 */ /* 0x000fc400000f0c08 */
[----:B------:R-:W-:Y:S01]  /*b250*/  LEA R60, R198, UR5, 0x1 ;  /* 0x00000005c63c7c11 */ /* 0x000fe2000f8e08ff */
[----:B------:R-:W-:Y:S01]  /*b260*/  @!PT LDS RZ, [RZ] ;  /* 0x00000000fffff984 */ /* 0x000fe20000000800 */
[----:B------:R-:W-:Y:S01]  /*b270*/  @!PT LDS RZ, [RZ] ;  /* 0x00000000fffff984 */ /* 0x000fe20000000800 */
[----:B------:R-:W-:Y:S01]  /*b280*/  @!PT LDS RZ, [RZ] ;  /* 0x00000000fffff984 */ /* 0x000fe20000000800 */
[----:B------:R-:W-:Y:S01]  /*b290*/  @!P4 LDGSTS.E.BYPASS.LTC128B.128 [R226+0x9000], desc[UR6][R4.64] ;  /* 0x0900000004e2cfae */ /* 0x000fe2000b981a06 */
[----:B------:R-:W-:-:S03]  /*b2a0*/  LEA R61, R0, UR5, 0x1 ;  /* 0x00000005003d7c11 */ /* 0x000fc6000f8e08ff */
[----:B------:R-:W-:Y:S01]  /*b2b0*/  @P4 STS.128 [R226+0x9000], RZ ;  /* 0x009000ffe2004388 */ /* 0x000fe20000000c00 */
[----:B------:R-:W-:-:S03]  /*b2c0*/  IMAD.IADD R0, R251, 0x1, R60 ;  /* 0x00000001fb007824 */ /* 0x000fc600078e023c */
        /* <DEDUP_REMOVED lines=25> */
[----:B------:R-:W-:Y:S04]  /*b460*/  LDSM.16.M88.4 R8, [R61] ;  /* 0x000000003d08783b */ /* 0x000fe80000000200 */
[----:B-1----:R-:W-:Y:S04]  /*b470*/  LDSM.16.M88.4 R4, [R61+0x1000] ;  /* 0x001000003d04783b */ /* 0x002fe80000000200 */
[----:B------:R-:W1:Y:S04]  /*b480*/  LDSM.16.M88.4 R20, [R60+0x6400] ;  /* 0x006400003c14783b */ /* 0x000e680000000200 */
[----:B------:R-:W3:Y:S04]  /*b490*/  LDSM.16.M88.4 R12, [R60+0x6000] ;  /* 0x006000003c0c783b */ /* 0x000ee80000000200 */
[----:B------:R-:W4:Y:S01]  /*b4a0*/  LDSM.16.M88.4 R28, [R60+0x6800] ;  /* 0x006800003c1c783b */ /* 0x000f220000000200 */
[----:B--2---:R-:W-:-:S03]  /*b4b0*/  IMAD.IADD R2, R251, 0x1, R61 ;  /* 0x00000001fb027824 */ /* 0x004fc600078e023d */
[----:B------:R-:W2:Y:S04]  /*b4c0*/  LDSM.16.M88.4 R32, [R60+0x6c00] ;  /* 0x006c00003c20783b */ /* 0x000ea80000000200 */
[----:B------:R-:W-:Y:S04]  /*b4d0*/  LDSM.16.M88.4 R16, [R2+0x1000] ;  /* 0x001000000210783b */ /* 0x000fe80000000200 */
[----:B------:R-:W5:Y:S04]  /*b4e0*/  LDSM.16.M88.4 R24, [R0+0x6800] ;  /* 0x006800000018783b */ /* 0x000f680000000200 */
[----:B------:R-:W5:Y:S04]  /*b4f0*/  LDSM.16.M88.4 R36, [R0+0x6400] ;  /* 0x006400000024783b */ /* 0x000f680000000200 */
[----:B------:R-:W-:Y:S04]  /*b500*/  LDSM.16.M88.4 R40, [R0+0x6000] ;  /* 0x006000000028783b */ /* 0x000fe80000000200 */
[----:B------:R-:W-:Y:S04]  /*b510*/  LDSM.16.M88.4 R44, [R60+0x7800] ;  /* 0x007800003c2c783b */ /* 0x000fe80000000200 */
[----:B------:R-:W-:Y:S01]  /*b520*/  LDSM.16.M88.4 R52, [R60+0x7000] ;  /* 0x007000003c34783b */ /* 0x000fe20000000200 */
[C---:B-1----:R-:W-:Y:S03]  /*b530*/  HMMA.16816.F32 R64, R4.reuse, R20, RZ ;  /* 0x000000140440723c */ /* 0x042fe600000018ff */
[----:B------:R-:W-:Y:S04]  /*b540*/  LDSM.16.M88.4 R48, [R60+0x7400] ;  /* 0x007400003c30783b */ /* 0x000fe80000000200 */
[----:B------:R-:W0:Y:S01]  /*b550*/  LDGDEPBAR ;  /* 0x00000000000079af */ /* 0x000e220000000000 */
[----:B------:R-:W-:Y:S08]  /*b560*/  HMMA.16816.F32 R192, R4, R22, RZ ;  /* 0x0000001604c0723c */ /* 0x000ff000000018ff */
[C---:B------:R-:W-:Y:S08]  /*b570*/  HMMA.16816.F32 R204, R8.reuse, R20, RZ ;  /* 0x0000001408cc723c */ /* 0x040ff000000018ff */
[----:B------:R-:W-:Y:S01]  /*b580*/  HMMA.16816.F32 R208, R8, R22, RZ ;  /* 0x0000001608d0723c */ /* 0x000fe200000018ff */
[----:B------:R-:W1:Y:S07]  /*b590*/  LDSM.16.M88.4 R20, [R0+0x6c00] ;  /* 0x006c00000014783b */ /* 0x000e6e0000000200 */
[C---:B---3--:R-:W-:Y:S08]  /*b5a0*/  HMMA.16816.F32 R56, R4.reuse, R12, RZ ;  /* 0x0000000c0438723c */ /* 0x048ff000000018ff */
[C---:B------:R-:W-:Y:S08]  /*b5b0*/  HMMA.16816.F32 R176, R4.reuse, R14, RZ ;  /* 0x0000000e04b0723c */ /* 0x040ff000000018ff */
[C---:B----4-:R-:W-:Y:S08]  /*b5c0*/  HMMA.16816.F32 R100, R4.reuse, R28, RZ ;  /* 0x0000001c0464723c */ /* 0x050ff000000018ff */
[C---:B--2---:R-:W-:Y:S08]  /*b5d0*/  HMMA.16816.F32 R104, R4.reuse, R32, RZ ;  /* 0x000000200468723c */ /* 0x044ff000000018ff */
        /* <DEDUP_REMOVED lines=8> */
[C---:B------:R-:W-:Y:S08]  /*b660*/  HMMA.16816.F32 R180, R8.reuse, R32, RZ ;  /* 0x0000002008b4723c */ /* 0x040ff000000018ff */
[----:B------:R-:W-:Y:S01]  /*b670*/  HMMA.16816.F32 R108, R8, R34, RZ ;  /* 0x00000022086c723c */ /* 0x000fe200000018ff */
[----:B------:R-:W4:Y:S07]  /*b680*/  LDSM.16.M88.4 R32, [R60+0x7c00] ;  /* 0x007c00003c20783b */ /* 0x000f2e0000000200 */
[C---:B-----5:R-:W-:Y:S08]  /*b690*/  HMMA.16816.F32 R8, R16.reuse, R24, R100 ;  /* 0x000000181008723c */ /* 0x060ff00000001864 */
[C---:B------:R-:W-:Y:S08]  /*b6a0*/  HMMA.16816.F32 R28, R16.reuse, R36, R64 ;  /* 0x00000024101c723c */ /* 0x040ff00000001840 */
[C---:B-1----:R-:W-:Y:S08]  /*b6b0*/  HMMA.16816.F32 R64, R16.reuse, R20, R104 ;  /* 0x000000141040723c */ /* 0x042ff00000001868 */
[C---:B------:R-:W-:Y:S08]  /*b6c0*/  HMMA.16816.F32 R104, R16.reuse, R42, R176 ;  /* 0x0000002a1068723c */ /* 0x040ff000000018b0 */
[C---:B------:R-:W-:Y:S08]  /*b6d0*/  HMMA.16816.F32 R176, R16.reuse, R26, R200 ;  /* 0x0000001a10b0723c */ /* 0x040ff000000018c8 */
[C---:B------:R-:W-:Y:S08]  /*b6e0*/  HMMA.16816.F32 R56, R16.reuse, R40, R56 ;  /* 0x000000281038723c */ /* 0x040ff00000001838 */
[----:B------:R-:W-:Y:S08]  /*b6f0*/  HMMA.16816.F32 R100, R16, R38, R192 ;  /* 0x000000261064723c */ /* 0x000ff000000018c0 */
[----:B--2---:R-:W-:Y:S08]  /*b700*/  HMMA.16816.F32 R200, R4, R20, R180 ;  /* 0x0000001404c8723c */ /* 0x004ff000000018b4 */
[----:B------:R-:W-:Y:S08]  /*b710*/  HMMA.16816.F32 R16, R16, R22, R196 ;  /* 0x000000161010723c */ /* 0x000ff000000018c4 */
[----:B---3--:R-:W-:Y:S01]  /*b720*/  HMMA.16816.F32 R180, R12, R44, R8 ;  /* 0x0000002c0cb4723c */ /* 0x008fe20000001808 */
[----:B------:R-:W1:Y:S07]  /*b730*/  LDSM.16.M88.4 R8, [R61+0x2000] ;  /* 0x002000003d08783b */ /* 0x000e6e0000000200 */
[C---:B------:R-:W-:Y:S08]  /*b740*/  HMMA.16816.F32 R232, R4.reuse, R36, R204 ;  /* 0x0000002404e8723c */ /* 0x040ff000000018cc */
[C---:B------:R-:W-:Y:S08]  /*b750*/  HMMA.16816.F32 R236, R4.reuse, R24, R188 ;  /* 0x0000001804ec723c */ /* 0x040ff000000018bc */
[C---:B------:R-:W-:Y:S08]  /*b760*/  HMMA.16816.F32 R216, R4.reuse, R40, R216 ;  /* 0x0000002804d8723c */ /* 0x040ff000000018d8 */
[C---:B------:R-:W-:Y:S08]  /*b770*/  HMMA.16816.F32 R188, R4.reuse, R42, R212 ;  /* 0x0000002a04bc723c */ /* 0x040ff000000018d4 */
[C---:B------:R-:W-:Y:S08]  /*b780*/  HMMA.16816.F32 R208, R4.reuse, R38, R208 ;  /* 0x0000002604d0723c */ /* 0x040ff000000018d0 */
[C---:B------:R-:W-:Y:S01]  /*b790*/  HMMA.16816.F32 R196, R4.reuse, R26, R184 ;  /* 0x0000001a04c4723c */ /* 0x040fe200000018b8 */
[----:B------:R-:W-:Y:S07]  /*b7a0*/  LDSM.16.M88.4 R24, [R0+0x7400] ;  /* 0x007400000018783b */ /* 0x000fee0000000200 */
[----:B------:R-:W-:Y:S01]  /*b7b0*/  HMMA.16816.F32 R204, R4, R22, R108 ;  /* 0x0000001604cc723c */ /* 0x000fe2000000186c */
[----:B------:R-:W-:Y:S04]  /*b7c0*/  LDSM.16.M88.4 R4, [R2+0x3000] ;  /* 0x003000000204783b */ /* 0x000fe80000000200 */
[----:B------:R-:W2:Y:S03]  /*b7d0*/  LDSM.16.M88.4 R20, [R0+0x7000] ;  /* 0x007000000014783b */ /* 0x000ea60000000200 */
[C---:B----4-:R-:W-:Y:S01]  /*b7e0*/  HMMA.16816.F32 R40, R12.reuse, R34, R16 ;  /* 0x000000220c28723c */ /* 0x050fe20000001810 */
[----:B------:R-:W3:Y:S07]  /*b7f0*/  LDSM.16.M88.4 R16, [R2+0x2000] ;  /* 0x002000000210783b */ /* 0x000eee0000000200 */
[C---:B------:R-:W-:Y:S01]  /*b800*/  HMMA.16816.F32 R192, R12.reuse, R52, R56 ;  /* 0x000000340cc0723c */ /* 0x040fe20000001838 */
[----:B------:R-:W-:Y:S07]  /*b810*/  LDSM.16.M88.4 R56, [R0+0x7c00] ;  /* 0x007c00000038783b */ /* 0x000fee0000000200 */
[C---:B------:R-:W-:Y:S01]  /*b820*/  HMMA.16816.F32 R184, R12.reuse, R48, R28 ;  /* 0x000000300cb8723c */ /* 0x040fe2000000181c */
[----:B------:R-:W4:Y:S07]  /*b830*/  LDSM.16.M88.4 R28, [R0+0x7800] ;  /* 0x00780000001c783b */ /* 0x000f2e0000000200 */
[C---:B------:R-:W-:Y:S08]  /*b840*/  HMMA.16816.F32 R108, R12.reuse, R32, R64 ;  /* 0x000000200c6c723c */ /* 0x040ff00000001840 */
[C---:B------:R-:W-:Y:S08]  /*b850*/  HMMA.16816.F32 R104, R12.reuse, R54, R104 ;  /* 0x000000360c68723c */ /* 0x040ff00000001868 */
[C---:B------:R-:W-:Y:S08]  /*b860*/  HMMA.16816.F32 R100, R12.reuse, R50, R100 ;  /* 0x000000320c64723c */ /* 0x040ff00000001864 */
[----:B------:R-:W-:Y:S08]  /*b870*/  HMMA.16816.F32 R64, R12, R46, R176 ;  /* 0x0000002e0c40723c */ /* 0x000ff000000018b0 */
[C---:B-1----:R-:W-:Y:S08]  /*b880*/  HMMA.16816.F32 R12, R8.reuse, R48, R232 ;  /* 0x00000030080c723c */ /* 0x042ff000000018e8 */
[C---:B------:R-:W-:Y:S08]  /*b890*/  HMMA.16816.F32 R36, R8.reuse, R52, R216 ;  /* 0x000000340824723c */ /* 0x040ff000000018d8 */
[C---:B------:R-:W-:Y:S08]  /*b8a0*/  HMMA.16816.F32 R52, R8.reuse, R54, R188 ;  /* 0x000000360834723c */ /* 0x040ff000000018bc */
[----:B------:R-:W-:Y:S08]  /*b8b0*/  HMMA.16816.F32 R188, R8, R44, R236 ;  /* 0x0000002c08bc723c */ /* 0x000ff000000018ec */
[----:B--2---:R-:W-:Y:S08]  /*b8c0*/  HMMA.16816.F32 R236, R4, R22, R104 ;  /* 0x0000001604ec723c */ /* 0x004ff00000001868 */
[C---:B------:R-:W-:Y:S01]  /*b8d0*/  HMMA.16816.F32 R176, R8.reuse, R50, R208 ;  /* 0x0000003208b0723c */ /* 0x040fe200000018d0 */
[----:B------:R-:W-:Y:S07]  /*b8e0*/  LDSM.16.M88.4 R48, [R60+0x8000] ;  /* 0x008000003c30783b */ /* 0x000fee0000000200 */
[----:B------:R-:W-:Y:S01]  /*b8f0*/  HMMA.16816.F32 R196, R8, R46, R196 ;  /* 0x0000002e08c4723c */ /* 0x000fe200000018c4 */
[----:B------:R-:W-:Y:S07]  /*b900*/  LDSM.16.M88.4 R44, [R60+0x8400] ;  /* 0x008400003c2c783b */ /* 0x000fee0000000200 */
[----:B---3--:R-:W-:Y:S01]  /*b910*/  HMMA.16816.F32 R104, R16, R24, R12 ;  /* 0x000000181068723c */ /* 0x008fe2000000180c */
[----:B------:R-:W1:Y:S07]  /*b920*/  LDSM.16.M88.4 R12, [R61+0x4000] ;  /* 0x004000003d0c783b */ /* 0x000e6e0000000200 */
[C---:B------:R-:W-:Y:S08]  /*b930*/  HMMA.16816.F32 R240, R4.reuse, R20, R192 ;  /* 0x0000001404f0723c */ /* 0x040ff000000018c0 */
[C---:B----4-:R-:W-:Y:S08]  /*b940*/  HMMA.16816.F32 R212, R4.reuse, R28, R180 ;  /* 0x0000001c04d4723c */ /* 0x050ff000000018b4 */
[----:B------:R-:W-:Y:S01]  /*b950*/  HMMA.16816.F32 R192, R4, R58, R40 ;  /* 0x0000003a04c0723c */ /* 0x000fe20000001828 */
[----:B------:R-:W2:Y:S07]  /*b960*/  LDSM.16.M88.4 R40, [R60+0x8800] ;  /* 0x008800003c28783b */ /* 0x000eae0000000200 */
[----:B------:R-:W-:Y:S08]  /*b970*/  HMMA.16816.F32 R200, R8, R32, R200 ;  /* 0x0000002008c8723c */ /* 0x000ff000000018c8 */
[----:B------:R-:W-:Y:S01]  /*b980*/  HMMA.16816.F32 R180, R16, R20, R36 ;  /* 0x0000001410b4723c */ /* 0x000fe20000001824 */
[----:B------:R-:W3:Y:S07]  /*b990*/  LDSM.16.M88.4 R36, [R60+0x8c00] ;  /* 0x008c00003c24783b */ /* 0x000eee0000000200 */
[----:B------:R-:W-:Y:S01]  /*b9a0*/  HMMA.16816.F32 R204, R8, R34, R204 ;  /* 0x0000002208cc723c */ /* 0x000fe200000018cc */
[----:B------:R4:W5:Y:S04]  /*b9b0*/  LDSM.16.M88.4 R8, [R61+0x5000] ;  /* 0x005000003d08783b */ /* 0x0009680000000200 */
[----:B------:R-:W-:Y:S03]  /*b9c0*/  LDSM.16.M88.4 R32, [R0+0x8c00] ;  /* 0x008c00000020783b */ /* 0x000fe60000000200 */
[C---:B------:R-:W-:Y:S08]  /*b9d0*/  HMMA.16816.F32 R208, R4.reuse, R30, R64 ;  /* 0x0000001e04d0723c */ /* 0x040ff00000001840 */
[C---:B------:R-:W-:Y:S08]  /*b9e0*/  HMMA.16816.F32 R232, R4.reuse, R24, R184 ;  /* 0x0000001804e8723c */ /* 0x040ff000000018b8 */
[C---:B------:R-:W-:Y:S08]  /*b9f0*/  HMMA.16816.F32 R216, R4.reuse, R26, R100 ;  /* 0x0000001a04d8723c */ /* 0x040ff00000001864 */
[----:B------:R-:W-:Y:S01]  /*ba00*/  HMMA.16816.F32 R244, R4, R56, R108 ;  /* 0x0000003804f4723c */ /* 0x000fe2000000186c */
[----:B------:R-:W-:Y:S07]  /*ba10*/  LDSM.16.M88.4 R4, [R2+0x4000] ;  /* 0x004000000204783b */ /* 0x000fee0000000200 */
[C---:B------:R-:W-:Y:S08]  /*ba20*/  HMMA.16816.F32 R64, R16.reuse, R28, R188 ;  /* 0x0000001c1040723c */ /* 0x040ff000000018bc */
[C---:B----4-:R-:W-:Y:S01]  /*ba30*/  HMMA.16816.F32 R60, R16.reuse, R30, R196 ;  /* 0x0000001e103c723c */ /* 0x050fe200000018c4 */
[----:B------:R-:W4:Y:S07]  /*ba40*/  LDSM.16.M88.4 R28, [R0+0x8000] ;  /* 0x00800000001c783b */ /* 0x000f2e0000000200 */
[C---:B------:R-:W-:Y:S01]  /*ba50*/  HMMA.16816.F32 R108, R16.reuse, R22, R52 ;  /* 0x00000016106c723c */ /* 0x040fe20000001834 */
[----:B------:R1:W-:Y:S07]  /*ba60*/  LDSM.16.M88.4 R20, [R2+0x5000] ;  /* 0x005000000214783b */ /* 0x0003ee0000000200 */
[C---:B------:R-:W-:Y:S08]  /*ba70*/  HMMA.16816.F32 R52, R16.reuse, R56, R200 ;  /* 0x000000381034723c */ /* 0x040ff000000018c8 */
[C---:B------:R-:W-:Y:S01]  /*ba80*/  HMMA.16816.F32 R100, R16.reuse, R26, R176 ;  /* 0x0000001a1064723c */ /* 0x040fe200000018b0 */
[----:B------:R-:W4:Y:S07]  /*ba90*/  LDSM.16.M88.4 R24, [R0+0x8400] ;  /* 0x008400000018783b */ /* 0x000f2e0000000200 */
[----:B------:R-:W-:Y:S01]  /*baa0*/  HMMA.16816.F32 R56, R16, R58, R204 ;  /* 0x0000003a1038723c */ /* 0x000fe200000018cc */
[----:B------:R2:W4:Y:S01]  /*bab0*/  LDSM.16.M88.4 R16, [R0+0x8800] ;  /* 0x008800000010783b */ /* 0x0005220000000200 */
[----:B-1----:R-:W-:Y:S01]  /*bac0*/  IMAD.SHL.U32 R2, R221, 0x2, RZ ;  /* 0x00000002dd027824 */ /* 0x002fe200078e00ff */
[----:B------:R-:W-:-:S04]  /*bad0*/  DEPBAR.LE SB0, 0x0 ;  /* 0x000080000000791a */ /* 0x000fc80000000000 */
[----:B------:R-:W-:Y:S01]  /*bae0*/  LOP3.LUT R252, R2, 0x6, RZ, 0xc0, !PT ;  /* 0x0000000602fc7812 */ /* 0x000fe200078ec0ff */
[C---:B------:R-:W-:Y:S04]  /*baf0*/  HMMA.16816.F32 R188, R12.reuse, R48, R180 ;  /* 0x000000300cbc723c */ /* 0x040fe800000018b4 */
[----:B------:R1:W-:Y:S04]  /*bb00*/  STL [R1+0x38], R252 ;  /* 0x000038fc01007387 */ /* 0x0003e80000100800 */
[C---:B------:R-:W-:Y:S08]  /*bb10*/  HMMA.16816.F32 R184, R12.reuse, R50, R108 ;  /* 0x000000320cb8723c */ /* 0x040ff0000000186c */
[----:B------:R-:W-:Y:S01]  /*bb20*/  HMMA.16816.F32 R180, R12, R44, R104 ;  /* 0x0000002c0cb4723c */ /* 0x000fe20000001868 */
[----:B--2---:R-:W-:-:S04]  /*bb30*/  IMAD.U32 R0, RZ, RZ, UR21 ;  /* 0x00000015ff007e24 */ /* 0x004fc8000f8e00ff */
[----:B------:R-:W-:-:S03]  /*bb40*/  IMAD R0, R0, 0x40, R252 ;  /* 0x0000004000007824 */ /* 0x000fc600078e02fc */
[----:B------:R-:W-:Y:S01]  /*bb50*/  HMMA.16816.F32 R108, R12, R40, R64 ;  /* 0x000000280c6c723c */ /* 0x000fe20000001840 */
[C---:B------:R-:W-:Y:S02]  /*bb60*/  VIADD R3, R0.reuse, 0xffffff71 ;  /* 0xffffff7100037836 */ /* 0x040fe40000000000 */
[----:B------:R-:W-:-:S05]  /*bb70*/  VIADD R2, R0, 0xffffff78 ;  /* 0xffffff7800027836 */ /* 0x000fca0000000000 */
[C---:B------:R-:W-:Y:S08]  /*bb80*/  HMMA.16816.F32 R176, R12.reuse, R46, R100 ;  /* 0x0000002e0cb0723c */ /* 0x040ff00000001864 */
[C---:B------:R-:W-:Y:S08]  /*bb90*/  HMMA.16816.F32 R104, R12.reuse, R42, R60 ;  /* 0x0000002a0c68723c */ /* 0x040ff0000000183c */
[C---:B---3--:R-:W-:Y:S08]  /*bba0*/  HMMA.16816.F32 R64, R12.reuse, R38, R56 ;  /* 0x000000260c40723c */ /* 0x048ff00000001838 */
[----:B------:R-:W-:Y:S08]  /*bbb0*/  HMMA.16816.F32 R100, R12, R36, R52 ;  /* 0x000000240c64723c */ /* 0x000ff00000001834 */
[C---:B-----5:R-:W-:Y:S08]  /*bbc0*/  HMMA.16816.F32 R60, R8.reuse, R48, R240 ;  /* 0x00000030083c723c */ /* 0x060ff000000018f0 */
[C---:B------:R-:W-:Y:S08]  /*bbd0*/  HMMA.16816.F32 R56, R8.reuse, R50, R236 ;  /* 0x000000320838723c */ /* 0x040ff000000018ec */
[C---:B------:R-:W-:Y:S08]  /*bbe0*/  HMMA.16816.F32 R52, R8.reuse, R44, R232 ;  /* 0x0000002c0834723c */ /* 0x040ff000000018e8 */
[C---:B------:R-:W-:Y:S08]  /*bbf0*/  HMMA.16816.F32 R48, R8.reuse, R46, R216 ;  /* 0x0000002e0830723c */ /* 0x040ff000000018d8 */
[C---:B------:R-:W-:Y:S08]  /*bc00*/  HMMA.16816.F32 R44, R8.reuse, R40, R212 ;  /* 0x00000028082c723c */ /* 0x040ff000000018d4 */
[----:B------:R-:W-:Y:S08]  /*bc10*/  HMMA.16816.F32 R40, R8, R42, R208 ;  /* 0x0000002a0828723c */ /* 0x000ff000000018d0 */
[----:B----4-:R-:W-:Y:S08]  /*bc20*/  HMMA.16816.F32 R188, R4, R28, R188 ;  /* 0x0000001c04bc723c */ /* 0x010ff000000018bc */
[----:B------:R-:W-:Y:S08]  /*bc30*/  HMMA.16816.F32 R12, R8, R36, R244 ;  /* 0x00000024080c723c */ /* 0x000ff000000018f4 */
[----:B------:R-:W-:Y:S08]  /*bc40*/  HMMA.16816.F32 R208, R4, R26, R176 ;  /* 0x0000001a04d0723c */ /* 0x000ff000000018b0 */
[----:B------:R-:W-:Y:S08]  /*bc50*/  HMMA.16816.F32 R176, R20, R30, R56 ;  /* 0x0000001e14b0723c */ /* 0x000ff00000001838 */
[C---:B------:R-:W-:Y:S08]  /*bc60*/  HMMA.16816.F32 R212, R4.reuse, R24, R180 ;  /* 0x0000001804d4723c */ /* 0x040ff000000018b4 */
[----:B------:R-:W-:Y:S08]  /*bc70*/  HMMA.16816.F32 R204, R4, R16, R108 ;  /* 0x0000001004cc723c */ /* 0x000ff0000000186c */
[C---:B------:R-:W-:Y:S08]  /*bc80*/  HMMA.16816.F32 R60, R20.reuse, R28, R60 ;  /* 0x0000001c143c723c */ /* 0x040ff0000000183c */
[----:B------:R-:W-:Y:S01]  /*bc90*/  HMMA.16816.F32 R56, R20, R16, R44 ;  /* 0x000000101438723c */ /* 0x000fe2000000182c */
[----:B------:R-:W-:-:S02]  /*bca0*/  VIADD R16, R0, 0xffffff40 ;  /* 0xffffff4000107836 */ /* 0x000fc40000000000 */
[C---:B------:R-:W-:Y:S01]  /*bcb0*/  VIADD R17, R227.reuse, 0x48 ;  /* 0x00000048e3117836 */ /* 0x040fe20000000000 */
[----:B------:R-:W-:Y:S02]  /*bcc0*/  BAR.SYNC.DEFER_BLOCKING 0x0 ;  /* 0x0000000000007b1d */ /* 0x000fe40000010000 */
[----:B------:R-:W-:Y:S02]  /*bcd0*/  ISETP.GT.AND P5, PT, R227, R16, PT ;  /* 0x00000010e300720c */ /* 0x000fe40003fa4270 */
[----:B------:R-:W-:Y:S01]  /*bce0*/  HMMA.16816.F32 R180, R4, R34, R64 ;  /* 0x0000002204b4723c */ /* 0x000fe20000001840 */
[----:B------:R-:W-:-:S07]  /*bcf0*/  ISETP.GE.AND P1, PT, R16, R228, PT ;  /* 0x000000e41000720c */ /* 0x000fce0003f26270 */
[----:B------:R-:W-:Y:S08]  /*bd00*/  HMMA.16816.F32 R64, R20, R26, R48 ;  /* 0x0000001a1440723c */ /* 0x000ff00000001830 */
[-C--:B------:R-:W-:Y:S08]  /*bd10*/  HMMA.16816.F32 R196, R4, R18.reuse, R104 ;  /* 0x0000001204c4723c */ /* 0x080ff00000001868 */
[----:B------:R-:W-:Y:S01]  /*bd20*/  HMMA.16816.F32 R48, R20, R18, R40 ;  /* 0x000000121430723c */ /* 0x000fe20000001828 */
[----:B------:R-:W-:-:S02]  /*bd30*/  VIADD R19, R227, 0x8 ;  /* 0x00000008e3137836 */ /* 0x000fc40000000000 */
[----:B------:R-:W-:-:S03]  /*bd40*/  VIADD R18, R227, 0x40 ;  /* 0x00000040e3127836 */ /* 0x000fc60000000000 */
[----:B------:R-:W-:Y:S02]  /*bd50*/  ISETP.GT.AND P0, PT, R19, R16, PT ;  /* 0x000000101300720c */ /* 0x000fe40003f04270 */
[----:B------:R-:W-:Y:S08]  /*bd60*/  HMMA.16816.F32 R200, R4, R30, R184 ;  /* 0x0000001e04c8723c */ /* 0x000ff000000018b8 */
[----:B------:R-:W-:Y:S01]  /*bd70*/  HMMA.16816.F32 R108, R20, R24, R52 ;  /* 0x00000018146c723c */ /* 0x000fe20000001834 */
[----:B------:R-:W-:-:S02]  /*bd80*/  FSEL R25, R188, -INF , !P5 ;  /* 0xff800000bc197808 */ /* 0x000fc40006800000 */
[----:B------:R-:W-:Y:S02]  /*bd90*/  ISETP.GE.AND P5, PT, R16, R231, PT ;  /* 0x000000e71000720c */ /* 0x000fe40003fa6270 */
[----:B------:R-:W-:Y:S02]  /*bda0*/  FSEL R24, R190, -INF , !P0 ;  /* 0xff800000be187808 */ /* 0x000fe40004000000 */
[----:B------:R-:W-:Y:S01]  /*bdb0*/  FSEL R105, R25, -INF , !P1 ;  /* 0xff80000019697808 */ /* 0x000fe20004800000 */
[----:B------:R-:W-:Y:S01]  /*bdc0*/  HMMA.16816.F32 R40, R20, R32, R12 ;  /* 0x000000201428723c */ /* 0x000fe2000000180c */
[----:B------:R-:W-:Y:S01]  /*bdd0*/  VIADD R15, R0, 0xffffff41 ;  /* 0xffffff41000f7836 */ /* 0x000fe20000000000 */
[-C--:B------:R-:W-:Y:S01]  /*bde0*/  ISETP.GT.AND P1, PT, R18, R16.reuse, PT ;  /* 0x000000101200720c */ /* 0x080fe20003f24270 */
[C---:B------:R-:W-:Y:S01]  /*bdf0*/  VIADD R14, R0.reuse, 0xffffff48 ;  /* 0xffffff48000e7836 */ /* 0x040fe20000000000 */
[----:B------:R-:W-:Y:S01]  /*be00*/  ISETP.GT.AND P0, PT, R17, R16, PT ;  /* 0x000000101100720c */ /* 0x000fe20003f04270 */
[----:B------:R-:W-:Y:S01]  /*be10*/  VIADD R13, R0, 0xffffff49 ;  /* 0xffffff49000d7836 */ /* 0x000fe20000000000 */
[----:B------:R-:W-:Y:S01]  /*be20*/  FSEL R107, R24, -INF , !P5 ;  /* 0xff800000186b7808 */ /* 0x000fe20006800000 */
[----:B------:R-:W-:Y:S01]  /*be30*/  VIADD R12, R0, 0xffffff50 ;  /* 0xffffff50000c7836 */ /* 0x000fe20000000000 */
[C---:B------:R-:W-:Y:S01]  /*be40*/  ISETP.GT.AND P5, PT, R19.reuse, R15, PT ;  /* 0x0000000f1300720c */ /* 0x040fe20003fa4270 */
[----:B------:R-:W-:Y:S01]  /*be50*/  HMMA.16816.F32 R192, R8, R38, R192 ;  /* 0x0000002608c0723c */ /* 0x000fe200000018c0 */
[----:B------:R-:W-:Y:S01]  /*be60*/  FSEL R25, R60, -INF , !P1 ;  /* 0xff8000003c197808 */ /* 0x000fe20004800000 */
[C---:B------:R-:W-:Y:S01]  /*be70*/  VIADD R11, R0.reuse, 0xffffff51 ;  /* 0xffffff51000b7836 */ /* 0x040fe20000000000 */
[C---:B------:R-:W-:Y:S01]  /*be80*/  ISETP.GT.AND P1, PT, R19.reuse, R14, PT ;  /* 0x0000000e1300720c */ /* 0x040fe20003f24270 */
[----:B------:R-:W-:Y:S01]  /*be90*/  VIADD R10, R0, 0xffffff58 ;  /* 0xffffff58000a7836 */ /* 0x000fe20000000000 */
[----:B------:R-:W-:Y:S01]  /*bea0*/  FSEL R24, R62, -INF , !P0 ;  /* 0xff8000003e187808 */ /* 0x000fe20004000000 */
[C---:B------:R-:W-:Y:S01]  /*beb0*/  VIADD R9, R0.reuse, 0xffffff59 ;  /* 0xffffff5900097836 */ /* 0x040fe20000000000 */
[----:B------:R-:W-:Y:S01]  /*bec0*/  ISETP.GT.AND P0, PT, R19, R13, PT ;  /* 0x0000000d1300720c */ /* 0x000fe20003f04270 */
        /* <DEDUP_REMOVED lines=8> */
[C---:B------:R-:W-:Y:S01]  /*bf50*/  VIADD R5, R0.reuse, 0xffffff69 ;  /* 0xffffff6900057836 */ /* 0x040fe20000000000 */
[----:B------:R-:W-:Y:S01]  /*bf60*/  FSEL R28, R203, -INF , !P0 ;  /* 0xff800000cb1c7808 */ /* 0x000fe20004000000 */
[C---:B------:R-:W-:Y:S01]  /*bf70*/  VIADD R4, R0.reuse, 0xffffff70 ;  /* 0xffffff7000047836 */ /* 0x040fe20000000000 */
[C---:B------:R-:W-:Y:S01]  /*bf80*/  ISETP.GT.AND P0, PT, R19.reuse, R10, PT ;  /* 0x0000000a1300720c */ /* 0x040fe20003f04270 */
[----:B------:R-:W-:Y:S01]  /*bf90*/  VIADD R0, R0, 0xffffff79 ;  /* 0xffffff7900007836 */ /* 0x000fe20000000000 */
[----:B------:R-:W-:Y:S01]  /*bfa0*/  FSEL R31, R214, -INF , !P5 ;  /* 0xff800000d61f7808 */ /* 0x000fe20006800000 */
[----:B------:R-:W-:Y:S01]  /*bfb0*/  HMMA.16816.F32 R32, R20, R34, R192 ;  /* 0x000000221420723c */ /* 0x000fe200000018c0 */
[----:B------:R-:W-:-:S02]  /*bfc0*/  ISETP.GT.AND P5, PT, R19, R9, PT ;  /* 0x000000091300720c */ /* 0x000fc40003fa4270 */
[----:B------:R-:W-:Y:S02]  /*bfd0*/  FSEL R36, R215, -INF , !P1 ;  /* 0xff800000d7247808 */ /* 0x000fe40004800000 */
[C---:B------:R-:W-:Y:S02]  /*bfe0*/  ISETP.GT.AND P1, PT, R19.reuse, R8, PT ;  /* 0x000000081300720c */ /* 0x040fe40003f24270 */
[----:B------:R-:W-:Y:S02]  /*bff0*/  FSEL R39, R210, -INF , !P0 ;  /* 0xff800000d2277808 */ /* 0x000fe40004000000 */
[----:B------:R-:W-:Y:S02]  /*c000*/  ISETP.GT.AND P0, PT, R19, R7, PT ;  /* 0x000000071300720c */ /* 0x000fe40003f04270 */
[----:B------:R-:W-:Y:S02]  /*c010*/  FSEL R44, R211, -INF , !P5 ;  /* 0xff800000d32c7808 */ /* 0x000fe40006800000 */
[----:B------:R-:W-:-:S02]  /*c020*/  ISETP.GT.AND P5, PT, R19, R6, PT ;  /* 0x000000061300720c */ /* 0x000fc40003fa4270 */
[----:B------:R-:W-:Y:S02]  /*c030*/  FSEL R47, R206, -INF , !P1 ;  /* 0xff800000ce2f7808 */ /* 0x000fe40004800000 */
[----:B------:R-:W-:Y:S02]  /*c040*/  ISETP.GT.AND P1, PT, R19, R5, PT ;  /* 0x000000051300720c */ /* 0x000fe40003f24270 */
[----:B------:R-:W-:Y:S02]  /*c050*/  FSEL R52, R207, -INF , !P0 ;  /* 0xff800000cf347808 */ /* 0x000fe40004000000 */
[C---:B------:R-:W-:Y:S02]  /*c060*/  ISETP.GT.AND P0, PT, R19.reuse, R4, PT ;  /* 0x000000041300720c */ /* 0x040fe40003f04270 */
[----:B------:R-:W-:Y:S02]  /*c070*/  FSEL R55, R198, -INF , !P5 ;  /* 0xff800000c6377808 */ /* 0x000fe40006800000 */
        /* <DEDUP_REMOVED lines=8> */
[C---:B------:R-:W-:Y:S02]  /*c100*/  ISETP.GT.AND P1, PT, R18.reuse, R14, PT ;  /* 0x0000000e1200720c */ /* 0x040fe40003f24270 */
        /* <DEDUP_REMOVED lines=25> */
[----:B------:R-:W-:Y:S02]  /*c2a0*/  ISETP.GT.AND P0, PT, R18, R0, PT ;  /* 0x000000001200720c */ /* 0x000fe40003f04270 */
[----:B------:R-:W-:Y:S02]  /*c2b0*/  FSEL R41, R41, -INF , !P5 ;  /* 0xff80000029297808 */ /* 0x000fe40006800000 */
[----:B------:R-:W-:-:S02]  /*c2c0*/  ISETP.GT.AND P5, PT, R227, R15, PT ;  /* 0x0000000fe300720c */ /* 0x000fc40003fa4270 */
[----:B------:R-:W-:Y:S02]  /*c2d0*/  FSEL R32, R32, -INF , !P1 ;  /* 0xff80000020207808 */ /* 0x000fe40004800000 */
[C---:B------:R-:W-:Y:S02]  /*c2e0*/  ISETP.GE.AND P1, PT, R16.reuse, R229, PT ;  /* 0x000000e51000720c */ /* 0x040fe40003f26270 */
[----:B------:R-:W-:Y:S02]  /*c2f0*/  FSEL R33, R33, -INF , !P0 ;  /* 0xff80000021217808 */ /* 0x000fe40004000000 */
[----:B------:R-:W-:Y:S02]  /*c300*/  ISETP.GE.AND P0, PT, R16, R230, PT ;  /* 0x000000e61000720c */ /* 0x000fe40003f06270 */
[----:B------:R-:W-:Y:S02]  /*c310*/  FSEL R16, R189, -INF , !P5 ;  /* 0xff800000bd107808 */ /* 0x000fe40006800000 */
[----:B------:R-:W-:-:S02]  /*c320*/  ISETP.GE.AND P5, PT, R15, R228, PT ;  /* 0x000000e40f00720c */ /* 0x000fc40003fa6270 */
[----:B------:R-:W-:Y:S02]  /*c330*/  FSEL R18, R25, -INF , !P1 ;  /* 0xff80000019127808 */ /* 0x000fe40004800000 */
[----:B------:R-:W-:Y:S02]  /*c340*/  FSEL R25, R24, -INF , !P0 ;  /* 0xff80000018197808 */ /* 0x000fe40004000000 */
[C---:B------:R-:W-:Y:S02]  /*c350*/  ISETP.GE.AND P1, PT, R15.reuse, R229, PT ;  /* 0x000000e50f00720c */ /* 0x040fe40003f26270 */
[----:B------:R-:W-:Y:S02]  /*c360*/  ISETP.GE.AND P0, PT, R15, R231, PT ;  /* 0x000000e70f00720c */ /* 0x000fe40003f06270 */
[----:B------:R-:W-:Y:S02]  /*c370*/  FSEL R54, R16, -INF , !P5 ;  /* 0xff80000010367808 */ /* 0x000fe40006800000 */
[----:B------:R-:W-:-:S02]  /*c380*/  ISETP.GT.AND P5, PT, R17, R15, PT ;  /* 0x0000000f1100720c */ /* 0x000fc40003fa4270 */
[----:B------:R-:W-:Y:S02]  /*c390*/  FSEL R19, R19, -INF , !P1 ;  /* 0xff80000013137808 */ /* 0x000fe40004800000 */
        /* <DEDUP_REMOVED lines=8> */
[----:B------:R-:W-:Y:S02]  /*c420*/  ISETP.GT.AND P0, PT, R17, R14, PT ;  /* 0x0000000e1100720c */ /* 0x000fe40003f04270 */
[----:B------:R-:W-:Y:S02]  /*c430*/  FSEL R56, R16, -INF , !P5 ;  /* 0xff80000010387808 */ /* 0x000fe40006800000 */
[----:B------:R-:W-:-:S02]  /*c440*/  ISETP.GT.AND P5, PT, R227, R13, PT ;  /* 0x0000000de300720c */ /* 0x000fc40003fa4270 */
[----:B------:R-:W-:Y:S02]  /*c450*/  FSEL R106, R27, -INF , !P1 ;  /* 0xff8000001b6a7808 */ /* 0x000fe40004800000 */
[----:B------:R-:W-:Y:S02]  /*c460*/  ISETP.GE.AND P1, PT, R14, R229, PT ;  /* 0x000000e50e00720c */ /* 0x000fe40003f26270 */
        /* <DEDUP_REMOVED lines=118> */
[----:B-1----:R-:W-:Y:S02]  /*cbd0*/  FSEL R252, R101, -INF , !P1 ;  /* 0xff80000065fc7808 */ /* 0x002fe40004800000 */
[----:B------:R-:W-:Y:S02]  /*cbe0*/  FSEL R5, R42, -INF , !P0 ;  /* 0xff8000002a057808 */ /* 0x000fe40004000000 */
[C---:B------:R-:W-:Y:S02]  /*cbf0*/  ISETP.GE.AND P1, PT, R4.reuse, R229, PT ;  /* 0x000000e50400720c */ /* 0x040fe40003f26270 */
[----:B------:R-:W-:Y:S02]  /*cc00*/  ISETP.GE.AND P0, PT, R4, R230, PT ;  /* 0x000000e60400720c */ /* 0x000fe40003f06270 */
[----:B------:R-:W-:Y:S02]  /*cc10*/  FSEL R4, R185, -INF , !P5 ;  /* 0xff800000b9047808 */ /* 0x000fe40006800000 */
[----:B------:R-:W-:-:S02]  /*cc20*/  ISETP.GE.AND P5, PT, R3, R228, PT ;  /* 0x000000e40300720c */ /* 0x000fc40003fa6270 */
[----:B------:R-:W-:Y:S02]  /*cc30*/  FSEL R242, R5, -INF , !P0 ;  /* 0xff80000005f27808 */ /* 0x000fe40004000000 */
[C---:B------:R-:W-:Y:S02]  /*cc40*/  ISETP.GE.AND P0, PT, R3.reuse, R231, PT ;  /* 0x000000e70300720c */ /* 0x040fe40003f06270 */
[----:B------:R-:W-:Y:S02]  /*cc50*/  FSEL R239, R40, -INF , !P1 ;  /* 0xff80000028ef7808 */ /* 0x000fe40004800000 */
[----:B------:R-:W-:Y:S02]  /*cc60*/  FSEL R245, R4, -INF , !P5 ;  /* 0xff80000004f57808 */ /* 0x000fe40006800000 */
[----:B------:R-:W-:Y:S02]  /*cc70*/  ISETP.GE.AND P1, PT, R3, R229, PT ;  /* 0x000000e50300720c */ /* 0x000fe40003f26270 */
[----:B------:R-:W-:-:S02]  /*cc80*/  ISETP.GT.AND P5, PT, R17, R3, PT ;  /* 0x000000031100720c */ /* 0x000fc40003fa4270 */
        /* <DEDUP_REMOVED lines=8> */
[----:B------:R-:W-:Y:S02]  /*cd10*/  ISETP.GE.AND P0, PT, R2, R231, PT ;  /* 0x000000e70200720c */ /* 0x000fe40003f06270 */
        /* <DEDUP_REMOVED lines=18> */
[----:B------:R-:W-:Y:S02]  /*ce40*/  FSEL R41, R33, -INF , !P5 ;  /* 0xff80000021297808 */ /* 0x000fe40006800000 */
[----:B------:R-:W-:Y:S01]  /*ce50*/  FSEL R43, R0, -INF , !P1 ;  /* 0xff800000002b7808 */ /* 0x000fe20004800000 */
[----:B------:R-:W-:Y:S06]  /*ce60*/  BRA.U !UP1, `(.L_x_268) ;  /* 0x0000000109fc7547 */ /* 0x000fec000b800000 */
        /* <DEDUP_REMOVED lines=10> */
[----:B------:R-:W-:Y:S01]  /*cf10*/  IMAD.U32 R2, RZ, RZ, UR12 ;  /* 0x0000000cff027e24 */ /* 0x000fe2000f8e00ff */
[----:B------:R-:W-:Y:S01]  /*cf20*/  MOV R6, UR12 ;  /* 0x0000000c00067c02 */ /* 0x000fe20008000f00 */
[----:B------:R-:W-:Y:S01]  /*cf30*/  IMAD.U32 R4, RZ, RZ, UR12 ;  /* 0x0000000cff047e24 */ /* 0x000fe2000f8e00ff */
[----:B------:R-:W-:Y:S01]  /*cf40*/  ULEA.HI.X UR10, UR10, UR15, UR11, 0x5, UP0 ;  /* 0x0000000f0a0a7291 */ /* 0x000fe200080f2c0b */
[----:B------:R-:W-:Y:S01]  /*cf50*/  IMAD.U32 R0, RZ, RZ, UR15 ;  /* 0x0000000fff007e24 */ /* 0x000fe2000f8e00ff */
[----:B------:R-:W-:Y:S01]  /*cf60*/  MOV R5, UR12 ;  /* 0x0000000c00057c02 */ /* 0x000fe20008000f00 */
[----:B------:R-:W-:Y:S01]  /*cf70*/  IMAD.U32 R7, RZ, RZ, UR12 ;  /* 0x0000000cff077e24 */ /* 0x000fe2000f8e00ff */
[----:B------:R-:W-:Y:S01]  /*cf80*/  MOV R11, UR16 ;  /* 0x00000010000b7c02 */ /* 0x000fe20008000f00 */
[----:B------:R-:W-:-:S02]  /*cf90*/  IMAD.U32 R3, RZ, RZ, UR15 ;  /* 0x0000000fff037e24 */ /* 0x000fc4000f8e00ff */
[----:B------:R-:W-:Y:S01]  /*cfa0*/  IMAD.U32 R10, RZ, RZ, UR10 ;  /* 0x0000000aff0a7e24 */ /* 0x000fe2000f8e00ff */
[-C--:B--2---:R-:W-:Y:S02]  /*cfb0*/  @!P4 LEA R8, P0, R8, R103.reuse, 0x1 ;  /* 0x000000670808c211 */ /* 0x084fe400078008ff */
[-C--:B------:R-:W-:Y:S02]  /*cfc0*/  @!P3 LEA R6, P1, R6, R103.reuse, 0x1 ;  /* 0x000000670606b211 */ /* 0x080fe400078208ff */
[-C--:B---3--:R-:W-:Y:S01]  /*cfd0*/  @!P4 LEA.HI.X R9, R2, R104.reuse, R0, 0x1, P0 ;  /* 0x000000680209c211 */ /* 0x088fe200000f0c00 */
[----:B------:R-:W-:Y:S01]  /*cfe0*/  IMAD.U32 R2, RZ, RZ, UR16 ;  /* 0x00000010ff027e24 */ /* 0x000fe2000f8e00ff */
[-C--:B------:R-:W-:Y:S02]  /*cff0*/  @!P2 LEA R4, P0, R4, R103.reuse, 0x1 ;  /* 0x000000670404a211 */ /* 0x080fe400078008ff */
[----:B------:R-:W-:Y:S01]  /*d000*/  @!P3 LEA.HI.X R7, R7, R104, R3, 0x1, P1 ;  /* 0x000000680707b211 */ /* 0x000fe200008f0c03 */
[----:B------:R-:W-:Y:S01]  /*d010*/  @!PT LDS RZ, [RZ] ;  /* 0x00000000fffff984 */ /* 0x000fe20000000800 */
[----:B------:R-:W-:Y:S01]  /*d020*/  @!PT LDS RZ, [RZ] ;  /* 0x00000000fffff984 */ /* 0x000fe20000000800 */
[----:B------:R-:W-:Y:S01]  /*d030*/  @!PT LDS RZ, [RZ] ;  /* 0x00000000fffff984 */ /* 0x000fe20000000800 */
[----:B------:R1:W-:Y:S01]  /*d040*/  @!P4 LDGSTS.E.BYPASS.LTC128B.128 [R226+0x6000], desc[UR6][R8.64] ;  /* 0x0600000008e2cfae */ /* 0x0003e2000b981a06 */
[----:B------:R-:W-:-:S02]  /*d050*/  LEA R2, P5, R2, R103, 0x1 ;  /* 0x0000006702027211 */ /* 0x000fc400078a08ff */
[-C--:B------:R-:W-:Y:S01]  /*d060*/  @!P2 LEA.HI.X R5, R5, R104.reuse, R0, 0x1, P0 ;  /* 0x000000680505a211 */ /* 0x080fe200000f0c00 */
[----:B------:R1:W-:Y:S01]  /*d070*/  @P4 STS.128 [R226+0x6000], RZ ;  /* 0x006000ffe2004388 */ /* 0x0003e20000000c00 */
[----:B------:R-:W-:-:S03]  /*d080*/  LEA.HI.X R3, R11, R104, R10, 0x1, P5 ;  /* 0x000000680b037211 */ /* 0x000fc600028f0c0a */
        /* <DEDUP_REMOVED lines=26> */
.L_x_270:
[----:B------:R3:W-:Y:S02]  /*d230*/  STS.128 [R226+0x8800], RZ ;  /* 0x008800ffe2007388 */ /* 0x0007e40000000c00 */
.L_x_271:
[----:B------:R-:W-:Y:S05]  /*d240*/  BSYNC.RECONVERGENT B0 ;  /* 0x0000000000007941 */ /* 0x000fea0003800200 */
.L_x_269:
[----:B------:R-:W0:Y:S02]  /*d250*/  LDGDEPBAR ;  /* 0x00000000000079af */ /* 0x000e240000000000 */
.L_x_268:
[----:B------:R-:W4:Y:S04]  /*d260*/  LDL.LU R13, [R1+0x30] ;  /* 0x00003000010d7983 */ /* 0x000f280000300800 */
[----:B------:R-:W5:Y:S04]  /*d270*/  LDL.LU R17, [R1+0x2c] ;  /* 0x00002c0001117983 */ /* 0x000f680000300800 */
[----:B------:R-:W3:Y:S04]  /*d280*/  LDL.LU R28, [R1+0x28] ;  /* 0x00002800011c7983 */ /* 0x000ee80000300800 */
[----:B------:R-:W3:Y:S04]  /*d290*/  LDL.LU R29, [R1+0x14] ;  /* 0x00001400011d7983 */ /* 0x000ee80000300800 */
[----:B-1----:R-:W3:Y:S01]  /*d2a0*/  LDL.LU R9, [R1+0x34] ;  /* 0x0000340001097983 */ /* 0x002ee20000300800 */
[----:B------:R-:W-:Y:S01]  /*d2b0*/  FMNMX3.FTZ R0, R248, R18, R19, !PT ;  /* 0x00000012f8007276 */ /* 0x000fe20007810013 */
[----:B------:R-:W-:-:S02]  /*d2c0*/  @UP1 UIADD3 UR21, UPT, UPT, UR21, -0x4, URZ ;  /* 0xfffffffc15151890 */ /* 0x000fc4000fffe0ff */
[----:B------:R-:W-:Y:S01]  /*d2d0*/  LDSM.16.MT88.4 R20, [R220+0x9000] ;  /* 0x00900000dc14783b */ /* 0x000fe20000004200 */
[----:B--2---:R-:W-:Y:S02]  /*d2e0*/  FMNMX3.FTZ R2, R0, R16, R15, !PT ;  /* 0x0000001000027276 */ /* 0x004fe4000781000f */
[----:B------:R-:W-:Y:S01]  /*d2f0*/  FMNMX3.FTZ R0, R225, R25, R24, !PT ;  /* 0x00000019e1007276 */ /* 0x000fe20007810018 */
[----:B------:R-:W-:Y:S01]  /*d300*/  LDSM.16.MT88.4 R64, [R220+0xb000] ;  /* 0x00b00000dc40783b */ /* 0x000fe20000004200 */
        /* <DEDUP_REMOVED lines=12> */
[----:B------:R-:W-:Y:S01]  /*d3d0*/  FMNMX3.FTZ R2, R249, R105, R54, !PT ;  /* 0x00000069f9027276 */ /* 0x000fe20007810036 */
[----:B------:R-:W1:Y:S01]  /*d3e0*/  SHFL.BFLY PT, R4, R104, 0x2, 0x1f ;  /* 0x0c401f0068047f89 */ /* 0x000e6200000e0000 */
[----:B------:R-:W-:Y:S02]  /*d3f0*/  FMNMX3.FTZ R0, R0, R240, R43, !PT ;  /* 0x000000f000007276 */ /* 0x000fe4000781002b */
[----:B------:R-:W-:Y:S02]  /*d400*/  FMNMX3.FTZ R3, R2, R56, R57, !PT ;  /* 0x0000003802037276 */ /* 0x000fe40007810039 */
[----:B------:R-:W-:Y:S01]  /*d410*/  FMNMX3.FTZ R2, R250, R107, R61, !PT ;  /* 0x0000006bfa027276 */ /* 0x000fe2000781003d */
[----:B------:R-:W2:Y:S01]  /*d420*/  SHFL.BFLY PT, R5, R0, 0x2, 0x1f ;  /* 0x0c401f0000057f89 */ /* 0x000ea200000e0000 */
        /* <DEDUP_REMOVED lines=9> */
[----:B-1----:R-:W-:Y:S02]  /*d4c0*/  FMNMX.FTZ R104, R104, R4, !PT ;  /* 0x0000000468687209 */ /* 0x002fe40007810000 */
[----:B------:R-:W-:Y:S02]  /*d4d0*/  FMNMX3.FTZ R3, R3, R244, R243, !PT ;  /* 0x000000f403037276 */ /* 0x000fe400078100f3 */
[----:B------:R-:W-:Y:S01]  /*d4e0*/  FMNMX3.FTZ R4, R2, R235, R233, !PT ;  /* 0x000000eb02047276 */ /* 0x000fe200078100e9 */
[----:B------:R-:W1:Y:S01]  /*d4f0*/  SHFL.BFLY PT, R6, R104, 0x1, 0x1f ;  /* 0x0c201f0068067f89 */ /* 0x000e6200000e0000 */
[----:B--2---:R-:W-:-:S02]  /*d500*/  FMNMX.FTZ R0, R0, R5, !PT ;  /* 0x0000000500007209 */ /* 0x004fc40007810000 */
[----:B------:R-:W-:Y:S01]  /*d510*/  FMNMX3.FTZ R4, R4, R252, R251, !PT ;  /* 0x000000fc04047276 */ /* 0x000fe200078100fb */
[----:B------:R-:W2:Y:S03]  /*d520*/  SHFL.BFLY PT, R5, R3, 0x2, 0x1f ;  /* 0x0c401f0003057f89 */ /* 0x000ea600000e0000 */
[----:B------:R-:W-:Y:S01]  /*d530*/  FMNMX3.FTZ R4, R4, R246, R100, !PT ;  /* 0x000000f604047276 */ /* 0x000fe20007810064 */
[----:B------:R-:W2:Y:S04]  /*d540*/  SHFL.BFLY PT, R101, R0, 0x1, 0x1f ;  /* 0x0c201f0000657f89 */ /* 0x000ea800000e0000 */
[----:B------:R-:W2:Y:S01]  /*d550*/  SHFL.BFLY PT, R7, R4, 0x2, 0x1f ;  /* 0x0c401f0004077f89 */ /* 0x000ea200000e0000 */
[----:B-1----:R-:W-:-:S04]  /*d560*/  FMNMX.FTZ R104, R104, R6, !PT ;  /* 0x0000000668687209 */ /* 0x002fc80007810000 */
[C---:B------:R-:W-:Y:S01]  /*d570*/  FSETP.NEU.FTZ.AND P1, PT, R104.reuse, -INF , PT ;  /* 0xff8000006800780b */ /* 0x040fe20003f3d000 */
[----:B------:R-:W-:Y:S01]  /*d580*/  FMUL.FTZ R2, R104, UR4 ;  /* 0x0000000468027c20 */ /* 0x000fe20008410000 */
[----:B--2---:R-:W-:Y:S02]  /*d590*/  FMNMX.FTZ R3, R3, R5, !PT ;  /* 0x0000000503037209 */ /* 0x004fe40007810000 */
[----:B------:R-:W-:Y:S02]  /*d5a0*/  FMNMX.FTZ R101, R0, R101, !PT ;  /* 0x0000006500657209 */ /* 0x000fe40007810000 */
[----:B------:R-:W-:Y:S01]  /*d5b0*/  FSEL R2, R2, RZ, P1 ;  /* 0x000000ff02027208 */ /* 0x000fe20000800000 */
[----:B------:R-:W1:Y:S01]  /*d5c0*/  SHFL.BFLY PT, R10, R3, 0x1, 0x1f ;  /* 0x0c201f00030a7f89 */ /* 0x000e6200000e0000 */
[C---:B------:R-:W-:Y:S01]  /*d5d0*/  FSETP.NEU.FTZ.AND P0, PT, R101.reuse, -INF , PT ;  /* 0xff8000006500780b */ /* 0x040fe20003f1d000 */
[----:B------:R-:W-:Y:S01]  /*d5e0*/  FMUL.FTZ R5, R101, UR4 ;  /* 0x0000000465057c20 */ /* 0x000fe20008410000 */
[----:B------:R-:W-:Y:S01]  /*d5f0*/  FMNMX.FTZ R4, R4, R7, !PT ;  /* 0x0000000704047209 */ /* 0x000fe20007810000 */
[--C-:B------:R-:W-:Y:S01]  /*d600*/  FFMA.FTZ R0, R18, UR4, -R2.reuse ;  /* 0x0000000412007c23 */ /* 0x100fe20008010802 */
[----:B------:R-:W-:-:S03]  /*d610*/  FFMA.FTZ R6, R19, UR4, -R2 ;  /* 0x0000000413067c23 */ /* 0x000fc60008010802 */
[----:B------:R2:W-:Y:S01]  /*d620*/  MUFU.EX2 R35, R0 ;  /* 0x0000000000237308 */ /* 0x0005e20000000800 */
[----:B------:R-:W1:Y:S03]  /*d630*/  SHFL.BFLY PT, R11, R4, 0x1, 0x1f ;  /* 0x0c201f00040b7f89 */ /* 0x000e6600000e0000 */
[----:B------:R1:W-:Y:S01]  /*d640*/  MUFU.EX2 R30, R6 ;  /* 0x00000006001e7308 */ /* 0x0003e20000000800 */
[----:B--2---:R-:W-:Y:S01]  /*d650*/  FSEL R0, R5, RZ, P0 ;  /* 0x000000ff05007208 */ /* 0x004fe20000000000 */
[--C-:B------:R-:W-:Y:S01]  /*d660*/  FFMA.FTZ R5, R16, UR4, -R2.reuse ;  /* 0x0000000410057c23 */ /* 0x100fe20008010802 */
[----:B-1----:R-:W-:Y:S01]  /*d670*/  FMNMX.FTZ R103, R3, R10, !PT ;  /* 0x0000000a03677209 */ /* 0x002fe20007810000 */
[----:B------:R-:W-:Y:S02]  /*d680*/  FFMA.FTZ R6, R15, UR4, -R2 ;  /* 0x000000040f067c23 */ /* 0x000fe40008010802 */
[----:B------:R-:W-:Y:S01]  /*d690*/  FFMA.FTZ R7, R24, UR4, -R0 ;  /* 0x0000000418077c23 */ /* 0x000fe20008010800 */
[----:B------:R1:W-:Y:S01]  /*d6a0*/  MUFU.EX2 R52, R5 ;  /* 0x0000000500347308 */ /* 0x0003e20000000800 */
[----:B------:R-:W-:-:S03]  /*d6b0*/  FMUL.FTZ R3, R103, UR4 ;  /* 0x0000000467037c20 */ /* 0x000fc60008410000 */
[----:B------:R2:W2:Y:S01]  /*d6c0*/  MUFU.EX2 R12, R7 ;  /* 0x00000007000c7308 */ /* 0x0004a20000000800 */
[----:B------:R-:W-:-:S03]  /*d6d0*/  FMNMX.FTZ R102, R4, R11, !PT ;  /* 0x0000000b04667209 */ /* 0x000fc60007810000 */
[----:B------:R2:W2:Y:S01]  /*d6e0*/  MUFU.EX2 R37, R6 ;  /* 0x0000000600257308 */ /* 0x0004a20000000800 */
[----:B-1----:R-:W-:-:S04]  /*d6f0*/  FFMA.FTZ R5, R25, UR4, -R0 ;  /* 0x0000000419057c23 */ /* 0x002fc80008010800 */
[----:B------:R1:W-:Y:S01]  /*d700*/  MUFU.EX2 R55, R5 ;  /* 0x0000000500377308 */ /* 0x0003e20000000800 */
[----:B--2---:R-:W-:Y:S02]  /*d710*/  FSEL R7, R101, RZ, P0 ;  /* 0x000000ff65077208 */ /* 0x004fe40000000000 */
[----:B------:R-:W-:Y:S02]  /*d720*/  FSETP.NEU.FTZ.AND P0, PT, R102, -INF , PT ;  /* 0xff8000006600780b */ /* 0x000fe40003f1d000 */
[----:B------:R-:W-:Y:S02]  /*d730*/  FSEL R6, R104, RZ, P1 ;  /* 0x000000ff68067208 */ /* 0x000fe40000800000 */
[----:B------:R-:W-:-:S03]  /*d740*/  FSETP.NEU.FTZ.AND P1, PT, R103, -INF , PT ;  /* 0xff8000006700780b */ /* 0x000fc60003f3d000 */
[----:B------:R-:W-:Y:S01]  /*d750*/  FADD.FTZ R8, R248, -R6 ;  /* 0x80000006f8087221 */ /* 0x000fe20000010000 */
[----:B------:R-:W-:Y:S01]  /*d760*/  MOV R248, R12 ;  /* 0x0000000c00f87202 */ /* 0x000fe20000000f00 */
[--C-:B------:R-:W-:Y:S02]  /*d770*/  FFMA.FTZ R6, R26, UR4, -R0.reuse ;  /* 0x000000041a067c23 */ /* 0x100fe40008010800 */
[----:B------:R-:W-:Y:S01]  /*d780*/  FMUL.FTZ R8, R8, UR4 ;  /* 0x0000000408087c20 */ /* 0x000fe20008410000 */
[----:B-1----:R-:W-:Y:S01]  /*d790*/  FFMA.FTZ R5, R27, UR4, -R0 ;  /* 0x000000041b057c23 */ /* 0x002fe20008010800 */
[----:B------:R1:W-:Y:S04]  /*d7a0*/  MUFU.EX2 R34, R6 ;  /* 0x0000000600227308 */ /* 0x0003e80000000800 */
[----:B------:R2:W2:Y:S04]  /*d7b0*/  MUFU.EX2 R40, R8 ;  /* 0x0000000800287308 */ /* 0x0004a80000000800 */
[----:B------:R2:W2:Y:S01]  /*d7c0*/  MUFU.EX2 R53, R5 ;  /* 0x0000000500357308 */ /* 0x0004a20000000800 */
[----:B-1----:R-:W-:-:S02]  /*d7d0*/  F2FP.F16.F32.PACK_AB R6, R37, R52 ;  /* 0x000000342506723e */ /* 0x002fc400000000ff */
[----:B--2---:R-:W-:Y:S01]  /*d7e0*/  FSEL R8, R3, RZ, P1 ;  /* 0x000000ff03087208 */ /* 0x004fe20000800000 */
[-C--:B------:R-:W-:Y:S01]  /*d7f0*/  FMUL.FTZ R132, R132, R40.reuse ;  /* 0x0000002884847220 */ /* 0x080fe20000410000 */
[-C--:B------:R-:W-:Y:S01]  /*d800*/  FMUL.FTZ R133, R133, R40.reuse ;  /* 0x0000002885857220 */ /* 0x080fe20000410000 */
[----:B------:R-:W-:Y:S01]  /*d810*/  FMUL.FTZ R136, R136, R40 ;  /* 0x0000002888887220 */ /* 0x000fe20000410000 */
[----:B------:R-:W-:Y:S01]  /*d820*/  FADD.FTZ R5, R225, -R7 ;  /* 0x80000007e1057221 */ /* 0x000fe20000010000 */
[--C-:B------:R-:W-:Y:S01]  /*d830*/  FFMA.FTZ R10, R54, UR4, -R8.reuse ;  /* 0x00000004360a7c23 */ /* 0x100fe20008010808 */
[----:B------:R-:W-:Y:S01]  /*d840*/  MOV R225, R30 ;  /* 0x0000001e00e17202 */ /* 0x000fe20000000f00 */
[--C-:B------:R-:W-:Y:S01]  /*d850*/  FFMA.FTZ R3, R105, UR4, -R8.reuse ;  /* 0x0000000469037c23 */ /* 0x100fe20008010808 */
[----:B------:R-:W-:Y:S01]  /*d860*/  FMUL.FTZ R5, R5, UR4 ;  /* 0x0000000405057c20 */ /* 0x000fe20008410000 */
[----:B------:R1:W-:Y:S01]  /*d870*/  MUFU.EX2 R15, R10 ;  /* 0x0000000a000f7308 */ /* 0x0003e20000000800 */
[--C-:B------:R-:W-:Y:S01]  /*d880*/  FFMA.FTZ R11, R56, UR4, -R8.reuse ;  /* 0x00000004380b7c23 */ /* 0x100fe20008010808 */
[----:B------:R-:W-:Y:S01]  /*d890*/  F2FP.F16.F32.PACK_AB R4, R225, R35 ;  /* 0x00000023e104723e */ /* 0x000fe200000000ff */
[-C--:B------:R-:W-:Y:S01]  /*d8a0*/  FMUL.FTZ R137, R137, R40.reuse ;  /* 0x0000002889897220 */ /* 0x080fe20000410000 */
[----:B------:R2:W-:Y:S01]  /*d8b0*/  MUFU.EX2 R24, R3 ;  /* 0x0000000300187308 */ /* 0x0005e20000000800 */
[----:B------:R-:W-:Y:S01]  /*d8c0*/  F2FP.F16.F32.PACK_AB R7, R34, R53 ;  /* 0x000000352207723e */ /* 0x000fe200000000ff */
[-C--:B------:R-:W-:Y:S01]  /*d8d0*/  FMUL.FTZ R164, R164, R40.reuse ;  /* 0x00000028a4a47220 */ /* 0x080fe20000410000 */
[-C--:B------:R-:W-:Y:S01]  /*d8e0*/  FMUL.FTZ R165, R165, R40.reuse ;  /* 0x00000028a5a57220 */ /* 0x080fe20000410000 */
[----:B------:R2:W2:Y:S01]  /*d8f0*/  MUFU.EX2 R25, R5 ;  /* 0x0000000500197308 */ /* 0x0004a20000000800 */
[-C--:B------:R-:W-:Y:S01]  /*d900*/  FMUL.FTZ R168, R168, R40.reuse ;  /* 0x00000028a8a87220 */ /* 0x080fe20000410000 */
[-C--:B------:R-:W-:Y:S01]  /*d910*/  FMUL.FTZ R169, R169, R40.reuse ;  /* 0x00000028a9a97220 */ /* 0x080fe20000410000 */
[-C--:B------:R-:W-:Y:S01]  /*d920*/  FMUL.FTZ R116, R116, R40.reuse ;  /* 0x0000002874747220 */ /* 0x080fe20000410000 */
[----:B------:R2:W-:Y:S01]  /*d930*/  MUFU.EX2 R38, R11 ;  /* 0x0000000b00267308 */ /* 0x0005e20000000800 */
[-C--:B------:R-:W-:Y:S01]  /*d940*/  FMUL.FTZ R117, R117, R40.reuse ;  /* 0x0000002875757220 */ /* 0x080fe20000410000 */
[----:B-1----:R-:W-:Y:S01]  /*d950*/  FFMA.FTZ R10, R57, UR4, -R8 ;  /* 0x00000004390a7c23 */ /* 0x002fe20008010808 */
[-C--:B------:R-:W-:Y:S01]  /*d960*/  FMUL.FTZ R120, R120, R40.reuse ;  /* 0x0000002878787220 */ /* 0x080fe20000410000 */
[-C--:B------:R-:W-:Y:S01]  /*d970*/  FMUL.FTZ R121, R121, R40.reuse ;  /* 0x0000002879797220 */ /* 0x080fe20000410000 */
[-C--:B------:R-:W-:Y:S01]  /*d980*/  FMUL.FTZ R148, R148, R40.reuse ;  /* 0x0000002894947220 */ /* 0x080fe20000410000 */
[----:B------:R1:W-:Y:S01]  /*d990*/  MUFU.EX2 R62, R10 ;  /* 0x0000000a003e7308 */ /* 0x0003e20000000800 */
[----:B--2---:R-:W-:Y:S01]  /*d9a0*/  FMUL.FTZ R3, R102, UR4 ;  /* 0x0000000466037c20 */ /* 0x004fe20008410000 */
[-C--:B------:R-:W-:Y:S01]  /*d9b0*/  FMUL.FTZ R149, R149, R40.reuse ;  /* 0x0000002895957220 */ /* 0x080fe20000410000 */
[-C--:B------:R-:W-:Y:S01]  /*d9c0*/  FMUL.FTZ R152, R152, R40.reuse ;  /* 0x0000002898987220 */ /* 0x080fe20000410000 */
[----:B------:R-:W-:Y:S01]  /*d9d0*/  F2FP.F16.F32.PACK_AB R5, R248, R55 ;  /* 0x00000037f805723e */ /* 0x000fe200000000ff */
[-C--:B------:R-:W-:Y:S01]  /*d9e0*/  FMUL.FTZ R134, R134, R25.reuse ;  /* 0x0000001986867220 */ /* 0x080fe20000410000 */
[----:B------:R-:W-:Y:S01]  /*d9f0*/  FSEL R3, R3, RZ, P0 ;  /* 0x000000ff03037208 */ /* 0x000fe20000000000 */
[-C--:B------:R-:W-:Y:S01]  /*da00*/  FMUL.FTZ R135, R135, R25.reuse ;  /* 0x0000001987877220 */ /* 0x080fe20000410000 */
[-C--:B------:R-:W-:Y:S01]  /*da10*/  FMUL.FTZ R138, R138, R25.reuse ;  /* 0x000000198a8a7220 */ /* 0x080fe20000410000 */
[-C--:B------:R-:W-:Y:S01]  /*da20*/  FMUL.FTZ R139, R139, R25.reuse ;  /* 0x000000198b8b7220 */ /* 0x080fe20000410000 */
[-C--:B------:R-:W-:Y:S01]  /*da30*/  FMUL.FTZ R166, R166, R25.reuse ;  /* 0x00000019a6a67220 */ /* 0x080fe20000410000 */
[--C-:B------:R-:W-:Y:S01]  /*da40*/  FFMA.FTZ R11, R61, UR4, -R3.reuse ;  /* 0x000000043d0b7c23 */ /* 0x100fe20008010803 */
[-C--:B------:R-:W-:Y:S01]  /*da50*/  FMUL.FTZ R167, R167, R25.reuse ;  /* 0x00000019a7a77220 */ /* 0x080fe20000410000 */
[-C--:B------:R-:W-:Y:S01]  /*da60*/  FMUL.FTZ R170, R170, R25.reuse ;  /* 0x00000019aaaa7220 */ /* 0x080fe20000410000 */
[----:B-1----:R-:W-:Y:S01]  /*da70*/  FSEL R10, R103, RZ, P1 ;  /* 0x000000ff670a7208 */ /* 0x002fe20000800000 */
        /* <DEDUP_REMOVED lines=27> */
[-C--:B------:R-:W-:Y:S01]  /*dc30*/  FMUL.FTZ R94, R94, R25.reuse ;  /* 0x000000195e5e7220 */ /* 0x080fe20000410000 */
[----:B------:R-:W-:Y:S01]  /*dc40*/  FMUL.FTZ R95, R95, R25 ;  /* 0x000000195f5f7220 */ /* 0x000fe20000410000 */
[----:B------:R-:W-:Y:S01]  /*dc50*/  HMMA.16816.F32 R116, R4, R20, R116 ;  /* 0x000000140474723c */ /* 0x000fe20000001874 */
[----:B-1----:R-:W-:-:S07]  /*dc60*/  FFMA.FTZ R11, R177, UR4, -R2 ;  /* 0x00000004b10b7c23 */ /* 0x002fce0008010802 */
[C---:B------:R-:W-:Y:S08]  /*dc70*/  HMMA.16816.F32 R120, R4.reuse, R22, R120 ;  /* 0x000000160478723c */ /* 0x040ff00000001878 */
[----:B------:R-:W-:Y:S01]  /*dc80*/  HMMA.16816.F32 R180, R4, R64, R72 ;  /* 0x0000004004b4723c */ /* 0x000fe20000001848 */
[----:B----4-:R-:W-:Y:S01]  /*dc90*/  MOV R32, R13 ;  /* 0x0000000d00207202 */ /* 0x010fe20000000f00 */
[----:B------:R-:W-:Y:S01]  /*dca0*/  FADD.FTZ R13, R249, -R10 ;  /* 0x8000000af90d7221 */ /* 0x000fe20000010000 */
[----:B------:R-:W-:-:S02]  /*dcb0*/  FSEL R10, R102, RZ, P0 ;  /* 0x000000ff660a7208 */ /* 0x000fc40000000000 */
[----:B-----5:R-:W-:Y:S01]  /*dcc0*/  MOV R33, R17 ;  /* 0x0000001100217202 */ /* 0x020fe20000000f00 */
[----:B------:R-:W-:Y:S02]  /*dcd0*/  FMUL.FTZ R13, R13, UR4 ;  /* 0x000000040d0d7c20 */ /* 0x000fe40008410000 */
[----:B------:R-:W-:Y:S01]  /*dce0*/  FADD.FTZ R10, R250, -R10 ;  /* 0x8000000afa0a7221 */ /* 0x000fe20000010000 */
[----:B---3--:R-:W-:Y:S01]  /*dcf0*/  MOV R58, R28 ;  /* 0x0000001c003a7202 */ /* 0x008fe20000000f00 */
[----:B------:R-:W1:Y:S02]  /*dd00*/  MUFU.EX2 R27, R13 ;  /* 0x0000000d001b7308 */ /* 0x000e640000000800 */
[----:B------:R-:W-:-:S04]  /*dd10*/  FMUL.FTZ R10, R10, UR4 ;  /* 0x000000040a0a7c20 */ /* 0x000fc80008410000 */
[----:B------:R-:W2:Y:S01]  /*dd20*/  MUFU.EX2 R26, R10 ;  /* 0x0000000a001a7308 */ /* 0x000ea20000000800 */
[----:B------:R-:W-:Y:S02]  /*dd30*/  MOV R12, R9 ;  /* 0x00000009000c7202 */ /* 0x000fe40000000f00 */
[----:B------:R-:W-:Y:S02]  /*dd40*/  IADD3 R9, PT, PT, R220, 0x9020, RZ ;  /* 0x00009020dc097810 */ /* 0x000fe40007ffe0ff */
[----:B------:R-:W-:Y:S02]  /*dd50*/  @P6 IADD3 R9, PT, PT, R29, -0x20, RZ ;  /* 0xffffffe01d096810 */ /* 0x000fe40007ffe0ff */
[----:B------:R-:W3:Y:S01]  /*dd60*/  LDSM.16.MT88.4 R28, [R220+0xa000] ;  /* 0x00a00000dc1c783b */ /* 0x000ee20000004200 */
[----:B------:R-:W-:Y:S01]  /*dd70*/  MOV R105, R12 ;  /* 0x0000000c00697202 */ /* 0x000fe20000000f00 */
[--C-:B------:R-:W-:Y:S01]  /*dd80*/  FFMA.FTZ R12, R107, UR4, -R3.reuse ;  /* 0x000000046b0c7c23 */ /* 0x100fe20008010803 */
[-C--:B-1----:R-:W-:Y:S01]  /*dd90*/  FMUL.FTZ R124, R124, R27.reuse ;  /* 0x0000001b7c7c7220 */ /* 0x082fe20000410000 */
[----:B------:R-:W1:Y:S01]  /*dda0*/  LDSM.16.MT88.4 R16, [R9] ;  /* 0x000000000910783b */ /* 0x000e620000004200 */
[-C--:B------:R-:W-:Y:S01]  /*ddb0*/  FMUL.FTZ R125, R125, R27.reuse ;  /* 0x0000001b7d7d7220 */ /* 0x080fe20000410000 */
[----:B------:R4:W5:Y:S01]  /*ddc0*/  MUFU.EX2 R60, R12 ;  /* 0x0000000c003c7308 */ /* 0x0009620000000800 */
[-C--:B--2---:R-:W-:Y:S01]  /*ddd0*/  FMUL.FTZ R126, R126, R26.reuse ;  /* 0x0000001a7e7e7220 */ /* 0x084fe20000410000 */
[----:B------:R-:W2:Y:S01]  /*dde0*/  LDSM.16.MT88.4 R48, [R9+0x1000] ;  /* 0x001000000930783b */ /* 0x000ea20000004200 */
[-C--:B------:R-:W-:Y:S01]  /*ddf0*/  FMUL.FTZ R127, R127, R26.reuse ;  /* 0x0000001a7f7f7220 */ /* 0x080fe20000410000 */
[-C--:B------:R-:W-:Y:S01]  /*de00*/  FMUL.FTZ R140, R140, R27.reuse ;  /* 0x0000001b8c8c7220 */ /* 0x080fe20000410000 */
[-C--:B------:R-:W-:Y:S01]  /*de10*/  FMUL.FTZ R141, R141, R27.reuse ;  /* 0x0000001b8d8d7220 */ /* 0x080fe20000410000 */
[----:B------:R-:W5:Y:S01]  /*de20*/  LDSM.16.MT88.4 R44, [R9+0x2000] ;  /* 0x00200000092c783b */ /* 0x000f620000004200 */
[-C--:B------:R-:W-:Y:S01]  /*de30*/  FMUL.FTZ R142, R142, R26.reuse ;  /* 0x0000001a8e8e7220 */ /* 0x080fe20000410000 */
[-C--:B------:R-:W-:Y:S01]  /*de40*/  FMUL.FTZ R143, R143, R26.reuse ;  /* 0x0000001a8f8f7220 */ /* 0x080fe20000410000 */
[-C--:B------:R-:W-:Y:S01]  /*de50*/  FMUL.FTZ R112, R112, R27.reuse ;  /* 0x0000001b70707220 */ /* 0x080fe20000410000 */
[-C--:B------:R-:W-:Y:S01]  /*de60*/  FMUL.FTZ R113, R113, R27.reuse ;  /* 0x0000001b71717220 */ /* 0x080fe20000410000 */
[-C--:B------:R-:W-:Y:S01]  /*de70*/  FMUL.FTZ R114, R114, R26.reuse ;  /* 0x0000001a72727220 */ /* 0x080fe20000410000 */
[-C--:B------:R-:W-:Y:S01]  /*de80*/  FMUL.FTZ R115, R115, R26.reuse ;  /* 0x0000001a73737220 */ /* 0x080fe20000410000 */
[-C--:B------:R-:W-:Y:S01]  /*de90*/  FMUL.FTZ R156, R156, R27.reuse ;  /* 0x0000001b9c9c7220 */ /* 0x080fe20000410000 */
[----:B----4-:R-:W-:Y:S01]  /*dea0*/  FFMA.FTZ R12, R106, UR4, -R3 ;  /* 0x000000046a0c7c23 */ /* 0x010fe20008010803 */
[----:B------:R-:W-:Y:S01]  /*deb0*/  FMUL.FTZ R157, R157, R27 ;  /* 0x0000001b9d9d7220 */ /* 0x000fe20000410000 */
[-C--:B------:R-:W-:Y:S01]  /*dec0*/  FMUL.FTZ R158, R158, R26.reuse ;  /* 0x0000001a9e9e7220 */ /* 0x080fe20000410000 */
[-C--:B------:R-:W-:Y:S01]  /*ded0*/  FMUL.FTZ R159, R159, R26.reuse ;  /* 0x0000001a9f9f7220 */ /* 0x080fe20000410000 */
[----:B------:R4:W5:Y:S01]  /*dee0*/  MUFU.EX2 R39, R12 ;  /* 0x0000000c00277308 */ /* 0x0009620000000800 */
[----:B------:R-:W-:Y:S01]  /*def0*/  MOV R106, R35 ;  /* 0x00000023006a7202 */ /* 0x000fe20000000f00 */
[--C-:B------:R-:W-:Y:S01]  /*df00*/  FFMA.FTZ R10, R176, UR4, -R2.reuse ;  /* 0x00000004b00a7c23 */ /* 0x100fe20008010802 */
[-C--:B------:R-:W-:Y:S01]  /*df10*/  FMUL.FTZ R144, R144, R27.reuse ;  /* 0x0000001b90907220 */ /* 0x080fe20000410000 */
[----:B------:R-:W-:Y:S01]  /*df20*/  FMUL.FTZ R145, R145, R27 ;  /* 0x0000001b91917220 */ /* 0x000fe20000410000 */
[-C--:B------:R-:W-:Y:S01]  /*df30*/  FMUL.FTZ R146, R146, R26.reuse ;  /* 0x0000001a92927220 */ /* 0x080fe20000410000 */
[-C--:B------:R-:W-:Y:S01]  /*df40*/  FMUL.FTZ R147, R147, R26.reuse ;  /* 0x0000001a93937220 */ /* 0x080fe20000410000 */
[----:B------:R-:W-:Y:S01]  /*df50*/  MOV R107, R105 ;  /* 0x00000069006b7202 */ /* 0x000fe20000000f00 */
[-C--:B------:R-:W-:Y:S01]  /*df60*/  FMUL.FTZ R128, R128, R27.reuse ;  /* 0x0000001b80807220 */ /* 0x080fe20000410000 */
[-C--:B------:R-:W-:Y:S01]  /*df70*/  FMUL.FTZ R129, R129, R27.reuse ;  /* 0x0000001b81817220 */ /* 0x080fe20000410000 */
[-C--:B------:R-:W-:Y:S01]  /*df80*/  FMUL.FTZ R130, R130, R26.reuse ;  /* 0x0000001a82827220 */ /* 0x080fe20000410000 */
[-C--:B------:R-:W-:Y:S01]  /*df90*/  FMUL.FTZ R131, R131, R26.reuse ;  /* 0x0000001a83837220 */ /* 0x080fe20000410000 */
[-C--:B------:R-:W-:Y:S01]  /*dfa0*/  FMUL.FTZ R160, R160, R27.reuse ;  /* 0x0000001ba0a07220 */ /* 0x080fe20000410000 */
[-C--:B------:R-:W-:Y:S01]  /*dfb0*/  FMUL.FTZ R161, R161, R27.reuse ;  /* 0x0000001ba1a17220 */ /* 0x080fe20000410000 */
[----:B----4-:R-:W-:Y:S01]  /*dfc0*/  FFMA.FTZ R12, R36, UR4, -R2 ;  /* 0x00000004240c7c23 */ /* 0x010fe20008010802 */
[-C--:B------:R-:W-:Y:S01]  /*dfd0*/  FMUL.FTZ R162, R162, R26.reuse ;  /* 0x0000001aa2a27220 */ /* 0x080fe20000410000 */
[C---:B---3--:R-:W-:Y:S01]  /*dfe0*/  HMMA.16816.F32 R196, R4.reuse, R28, R148 ;  /* 0x0000001c04c4723c */ /* 0x048fe20000001894 */
[-C--:B------:R-:W-:Y:S01]  /*dff0*/  FMUL.FTZ R163, R163, R26.reuse ;  /* 0x0000001aa3a37220 */ /* 0x080fe20000410000 */
[-C--:B------:R-:W-:Y:S01]  /*e000*/  FMUL.FTZ R68, R68, R27.reuse ;  /* 0x0000001b44447220 */ /* 0x080fe20000410000 */
[-C--:B------:R-:W-:Y:S01]  /*e010*/  FMUL.FTZ R69, R69, R27.reuse ;  /* 0x0000001b45457220 */ /* 0x080fe20000410000 */
[-C--:B------:R-:W-:Y:S01]  /*e020*/  FMUL.FTZ R70, R70, R26.reuse ;  /* 0x0000001a46467220 */ /* 0x080fe20000410000 */
[-C--:B------:R-:W-:Y:S01]  /*e030*/  FMUL.FTZ R71, R71, R26.reuse ;  /* 0x0000001a47477220 */ /* 0x080fe20000410000 */
[-C--:B------:R-:W-:Y:S01]  /*e040*/  FMUL.FTZ R84, R84, R27.reuse ;  /* 0x0000001b54547220 */ /* 0x080fe20000410000 */
[-C--:B------:R-:W-:Y:S01]  /*e050*/  FMUL.FTZ R85, R85, R27.reuse ;  /* 0x0000001b55557220 */ /* 0x080fe20000410000 */
[C---:B-1----:R-:W-:Y:S01]  /*e060*/  HMMA.16816.F32 R200, R4.reuse, R16, R132 ;  /* 0x0000001004c8723c */ /* 0x042fe20000001884 */
        /* <DEDUP_REMOVED lines=15> */
[C---:B--2---:R-:W-:Y:S08]  /*e160*/  HMMA.16816.F32 R188, R4.reuse, R48, R164 ;  /* 0x0000003004bc723c */ /* 0x044ff000000018a4 */
[C---:B------:R-:W-:Y:S08]  /*e170*/  HMMA.16816.F32 R136, R4.reuse, R50, R168 ;  /* 0x000000320488723c */ /* 0x040ff000000018a8 */
[C---:B------:R-:W-:Y:S08]  /*e180*/  HMMA.16816.F32 R192, R4.reuse, R30, R152 ;  /* 0x0000001e04c0723c */ /* 0x040ff00000001898 */
[C---:B------:R-:W-:Y:S08]  /*e190*/  HMMA.16816.F32 R168, R4.reuse, R66, R76 ;  /* 0x0000004204a8723c */ /* 0x040ff0000000184c */
[C---:B-----5:R-:W-:Y:S08]  /*e1a0*/  HMMA.16816.F32 R108, R4.reuse, R44, R88 ;  /* 0x0000002c046c723c */ /* 0x060ff00000001858 */
[----:B------:R-:W-:Y:S01]  /*e1b0*/  HMMA.16816.F32 R164, R4, R46, R92 ;  /* 0x0000002e04a4723c */ /* 0x000fe2000000185c */
[----:B------:R-:W-:-:S02]  /*e1c0*/  F2FP.F16.F32.PACK_AB R4, R15, R24 ;  /* 0x000000180f04723e */ /* 0x000fc400000000ff */
[----:B------:R-:W-:Y:S02]  /*e1d0*/  F2FP.F16.F32.PACK_AB R5, R54, R60 ;  /* 0x0000003c3605723e */ /* 0x000fe400000000ff */
[----:B------:R-:W-:Y:S02]  /*e1e0*/  F2FP.F16.F32.PACK_AB R6, R62, R38 ;  /* 0x000000263e06723e */ /* 0x000fe400000000ff */
[----:B------:R-:W-:-:S07]  /*e1f0*/  F2FP.F16.F32.PACK_AB R7, R59, R39 ;  /* 0x000000273b07723e */ /* 0x000fce00000000ff */
[C---:B------:R-:W-:Y:S01]  /*e200*/  HMMA.16816.F32 R92, R4.reuse, R22, R124 ;  /* 0x00000016045c723c */ /* 0x040fe2000000187c */
[----:B------:R-:W-:Y:S02]  /*e210*/  MOV R124, R62 ;  /* 0x0000003e007c7202 */ /* 0x000fe40000000f00 */
[----:B------:R-:W-:Y:S02]  /*e220*/  MOV R126, R225 ;  /* 0x000000e1007e7202 */ /* 0x000fe40000000f00 */
[----:B------:R-:W-:Y:S02]  /*e230*/  MOV R125, R248 ;  /* 0x000000f8007d7202 */ /* 0x000fe40000000f00 */
[----:B------:R-:W-:Y:S01]  /*e240*/  MOV R127, R54 ;  /* 0x00000036007f7202 */ /* 0x000fe20000000f00 */
[----:B------:R-:W-:Y:S01]  /*e250*/  HMMA.16816.F32 R72, R4, R18, R140 ;  /* 0x000000120448723c */ /* 0x000fe2000000188c */
[----:B------:R-:W-:Y:S01]  /*e260*/  MOV R142, R60 ;  /* 0x0000003c008e7202 */ /* 0x000fe20000000f00 */
[----:B------:R1:W-:Y:S01]  /*e270*/  MUFU.EX2 R143, R11 ;  /* 0x0000000b008f7308 */ /* 0x0003e20000000800 */
[----:B------:R-:W-:-:S02]  /*e280*/  MOV R141, R59 ;  /* 0x0000003b008d7202 */ /* 0x000fc40000000f00 */
[----:B------:R-:W-:-:S03]  /*e290*/  MOV R140, R58 ;  /* 0x0000003a008c7202 */ /* 0x000fc60000000f00 */
[C---:B------:R-:W-:Y:S01]  /*e2a0*/  HMMA.16816.F32 R152, R4.reuse, R20, R112 ;  /* 0x000000140498723c */ /* 0x040fe20000001870 */
[----:B------:R-:W-:Y:S01]  /*e2b0*/  MOV R114, R33 ;  /* 0x0000002100727202 */ /* 0x000fe20000000f00 */
[----:B------:R-:W-:Y:S01]  /*e2c0*/  LDSM.16.MT88.4 R20, [R9+0x1400] ;  /* 0x001400000914783b */ /* 0x000fe20000004200 */
[----:B------:R-:W-:Y:S02]  /*e2d0*/  MOV R115, R32 ;  /* 0x0000002000737202 */ /* 0x000fe40000000f00 */
[----:B------:R-:W-:Y:S02]  /*e2e0*/  MOV R112, R24 ;  /* 0x0000001800707202 */ /* 0x000fe40000000f00 */
[----:B------:R2:W-:Y:S01]  /*e2f0*/  MUFU.EX2 R24, R10 ;  /* 0x0000000a00187308 */ /* 0x0005e20000000800 */
[----:B------:R-:W-:Y:S01]  /*e300*/  HMMA.16816.F32 R60, R4, R30, R156 ;  /* 0x0000001e043c723c */ /* 0x000fe2000000189c */
[----:B------:R-:W-:Y:S01]  /*e310*/  MOV R157, R34 ;  /* 0x00000022009d7202 */ /* 0x000fe20000000f00 */
[----:B-1----:R-:W-:Y:S01]  /*e320*/  FFMA.FTZ R11, R14, UR4, -R2 ;  /* 0x000000040e0b7c23 */ /* 0x002fe20008010802 */
[----:B------:R-:W1:Y:S01]  /*e330*/  LDSM.16.MT88.4 R32, [R9+0x400] ;  /* 0x000400000920783b */ /* 0x000e620000004200 */
[----:B------:R3:W4:Y:S01]  /*e340*/  MUFU.EX2 R156, R12 ;  /* 0x0000000c009c7308 */ /* 0x0007220000000800 */
[----:B------:R-:W-:-:S02]  /*e350*/  MOV R159, R38 ;  /* 0x00000026009f7202 */ /* 0x000fc40000000f00 */
[----:B------:R-:W-:Y:S01]  /*e360*/  MOV R158, R37 ;  /* 0x00000025009e7202 */ /* 0x000fe20000000f00 */
[C---:B------:R-:W-:Y:S01]  /*e370*/  HMMA.16816.F32 R148, R4.reuse, R28, R144 ;  /* 0x0000001c0494723c */ /* 0x040fe20000001890 */
[----:B------:R5:W-:Y:S01]  /*e380*/  MUFU.EX2 R105, R11 ;  /* 0x0000000b00697308 */ /* 0x000be20000000800 */
[----:B------:R-:W1:Y:S01]  /*e390*/  LDSM.16.MT88.4 R28, [R220+0xa400] ;  /* 0x00a40000dc1c783b */ /* 0x000e620000004200 */
[----:B------:R-:W-:Y:S01]  /*e3a0*/  MOV R144, R39 ;  /* 0x0000002700907202 */ /* 0x000fe20000000f00 */
[--C-:B--2---:R-:W-:Y:S01]  /*e3b0*/  FFMA.FTZ R10, R179, UR4, -R0.reuse ;  /* 0x00000004b30a7c23 */ /* 0x104fe20008010800 */
[----:B------:R-:W-:Y:S01]  /*e3c0*/  MOV R113, R15 ;  /* 0x0000000f00717202 */ /* 0x000fe20000000f00 */
[----:B------:R-:W2:Y:S02]  /*e3d0*/  LDSM.16.MT88.4 R36, [R220+0x9400] ;  /* 0x00940000dc24783b */ /* 0x000ea40000004200 */
[----:B------:R-:W-:Y:S01]  /*e3e0*/  HMMA.16816.F32 R76, R4, R16, R128 ;  /* 0x00000010044c723c */ /* 0x000fe20000001880 */
[----:B------:R4:W-:Y:S01]  /*e3f0*/  MUFU.EX2 R225, R10 ;  /* 0x0000000a00e17308 */ /* 0x0009e20000000800 */
[----:B---3--:R-:W-:Y:S01]  /*e400*/  FFMA.FTZ R12, R186, UR4, -R0 ;  /* 0x00000004ba0c7c23 */ /* 0x008fe20008010800 */
[----:B------:R-:W3:Y:S01]  /*e410*/  LDSM.16.MT88.4 R16, [R220+0xb400] ;  /* 0x00b40000dc10783b */ /* 0x000ee20000004200 */
[----:B------:R-:W-:-:S02]  /*e420*/  MOV R147, R55 ;  /* 0x0000003700937202 */ /* 0x000fc40000000f00 */
[----:B------:R4:W1:Y:S01]  /*e430*/  MUFU.EX2 R249, R12 ;  /* 0x0000000c00f97308 */ /* 0x0008620000000800 */
[--C-:B-----5:R-:W-:Y:S01]  /*e440*/  FFMA.FTZ R11, R187, UR4, -R0.reuse ;  /* 0x00000004bb0b7c23 */ /* 0x120fe20008010800 */
[----:B------:R-:W-:Y:S01]  /*e450*/  MOV R146, R53 ;  /* 0x0000003500927202 */ /* 0x000fe20000000f00 */
[----:B------:R-:W-:Y:S01]  /*e460*/  HMMA.16816.F32 R56, R4, R64, R68 ;  /* 0x000000400438723c */ /* 0x000fe20000001844 */
[----:B------:R-:W-:Y:S01]  /*e470*/  MOV R145, R52 ;  /* 0x0000003400917202 */ /* 0x000fe20000000f00 */
[----:B------:R5:W-:Y:S01]  /*e480*/  MUFU.EX2 R250, R11 ;  /* 0x0000000b00fa7308 */ /* 0x000be20000000800 */
[----:B------:R-:W-:Y:S01]  /*e490*/  MOV R179, R124 ;  /* 0x0000007c00b37202 */ /* 0x000fe20000000f00 */
[----:B----4-:R-:W-:-:S04]  /*e4a0*/  FFMA.FTZ R10, R178, UR4, -R0 ;  /* 0x00000004b20a7c23 */ /* 0x010fc80008010800 */
[C---:B------:R-:W-:Y:S01]  /*e4b0*/  HMMA.16816.F32 R52, R4.reuse, R48, R160 ;  /* 0x000000300434723c */ /* 0x040fe200000018a0 */
[----:B------:R-:W-:Y:S01]  /*e4c0*/  MOV R162, R145 ;  /* 0x0000009100a27202 */ /* 0x000fe20000000f00 */
[----:B------:R4:W2:Y:S01]  /*e4d0*/  MUFU.EX2 R248, R10 ;  /* 0x0000000a00f87308 */ /* 0x0008a20000000800 */
[----:B------:R-:W3:Y:S01]  /*e4e0*/  LDSM.16.MT88.4 R12, [R9+0x2400] ;  /* 0x00240000090c783b */ /* 0x000ee20000004200 */
[----:B------:R-:W-:Y:S02]  /*e4f0*/  MOV R160, R159 ;  /* 0x0000009f00a07202 */ /* 0x000fe40000000f00 */
[----:B------:R-:W-:Y:S02]  /*e500*/  MOV R163, R146 ;  /* 0x0000009200a37202 */ /* 0x000fe40000000f00 */
[----:B------:R-:W-:Y:S01]  /*e510*/  HMMA.16816.F32 R84, R4, R44, R84 ;  /* 0x0000002c0454723c */ /* 0x000fe20000001854 */
[----:B-----5:R-:W-:Y:S01]  /*e520*/  FFMA.FTZ R11, R210, UR4, -R8 ;  /* 0x00000004d20b7c23 */ /* 0x020fe20008010808 */
[----:B------:R-:W-:-:S02]  /*e530*/  MOV R210, R156 ;  /* 0x0000009c00d27202 */ /* 0x000fc40000000f00 */
[----:B------:R-:W-:Y:S02]  /*e540*/  MOV R161, R144 ;  /* 0x0000009000a17202 */ /* 0x000fe40000000f00 */
[----:B------:R-:W-:Y:S02]  /*e550*/  MOV R159, R142 ;  /* 0x0000008e009f7202 */ /* 0x000fe40000000f00 */
[----:B------:R-:W-:Y:S01]  /*e560*/  HMMA.16816.F32 R48, R4, R50, R172 ;  /* 0x000000320430723c */ /* 0x000fe200000018ac */
[----:B----4-:R-:W-:Y:S01]  /*e570*/  FFMA.FTZ R10, R212, UR4, -R8 ;  /* 0x00000004d40a7c23 */ /* 0x010fe20008010808 */
[----:B------:R-:W-:Y:S02]  /*e580*/  MOV R174, R157 ;  /* 0x0000009d00ae7202 */ /* 0x000fe40000000f00 */
[----:B------:R-:W-:Y:S02]  /*e590*/  MOV R175, R158 ;  /* 0x0000009e00af7202 */ /* 0x000fe40000000f00 */
[----:B------:R-:W-:-:S02]  /*e5a0*/  MOV R157, R140 ;  /* 0x0000008c009d7202 */ /* 0x000fc40000000f00 */
[C---:B------:R-:W-:Y:S01]  /*e5b0*/  HMMA.16816.F32 R64, R4.reuse, R66, R80 ;  /* 0x000000420440723c */ /* 0x040fe20000001850 */
[----:B------:R-:W-:Y:S02]  /*e5c0*/  MOV R158, R141 ;  /* 0x0000008d009e7202 */ /* 0x000fe40000000f00 */
[----:B------:R-:W-:Y:S02]  /*e5d0*/  MOV R177, R162 ;  /* 0x000000a200b17202 */ /* 0x000fe40000000f00 */
[----:B------:R-:W-:Y:S02]  /*e5e0*/  MOV R176, R163 ;  /* 0x000000a300b07202 */ /* 0x000fe40000000f00 */
[----:B------:R-:W-:Y:S01]  /*e5f0*/  MOV R162, R157 ;  /* 0x0000009d00a27202 */ /* 0x000fe20000000f00 */
[----:B------:R-:W-:Y:S01]  /*e600*/  HMMA.16816.F32 R44, R4, R46, R96 ;  /* 0x0000002e042c723c */ /* 0x000fe20000001860 */
[----:B------:R-:W-:Y:S02]  /*e610*/  F2FP.F16.F32.PACK_AB R4, R24, R143 ;  /* 0x0000008f1804723e */ /* 0x000fe400000000ff */
[----:B-1----:R-:W-:-:S02]  /*e620*/  F2FP.F16.F32.PACK_AB R5, R249, R225 ;  /* 0x000000e1f905723e */ /* 0x002fc400000000ff */
[----:B------:R-:W-:Y:S02]  /*e630*/  F2FP.F16.F32.PACK_AB R6, R105, R156 ;  /* 0x0000009c6906723e */ /* 0x000fe400000000ff */
[----:B--2---:R-:W-:Y:S02]  /*e640*/  F2FP.F16.F32.PACK_AB R7, R248, R250 ;  /* 0x000000faf807723e */ /* 0x004fe400000000ff */
[----:B------:R-:W-:Y:S02]  /*e650*/  MOV R156, R147 ;  /* 0x00000093009c7202 */ /* 0x000fe40000000f00 */
[----:B------:R-:W-:Y:S02]  /*e660*/  MOV R173, R160 ;  /* 0x000000a000ad7202 */ /* 0x000fe40000000f00 */
[----:B------:R-:W-:Y:S01]  /*e670*/  MOV R172, R161 ;  /* 0x000000a100ac7202 */ /* 0x000fe20000000f00 */
[----:B------:R-:W-:Y:S01]  /*e680*/  HMMA.16816.F32 R88, R4, R32, R200 ;  /* 0x000000200458723c */ /* 0x000fe200000018c8 */
[----:B------:R1:W-:Y:S01]  /*e690*/  MUFU.EX2 R203, R10 ;  /* 0x0000000a00cb7308 */ /* 0x0003e20000000800 */
[----:B------:R-:W-:-:S02]  /*e6a0*/  MOV R163, R156 ;  /* 0x0000009c00a37202 */ /* 0x000fc40000000f00 */
[----:B------:R-:W-:Y:S02]  /*e6b0*/  MOV R186, R158 ;  /* 0x0000009e00ba7202 */ /* 0x000fe40000000f00 */
[----:B------:R-:W-:Y:S02]  /*e6c0*/  MOV R157, R159 ;  /* 0x0000009f009d7202 */ /* 0x000fe40000000f00 */
[C---:B------:R-:W-:Y:S01]  /*e6d0*/  HMMA.16816.F32 R128, R4.reuse, R28, R196 ;  /* 0x0000001c0480723c */ /* 0x040fe200000018c4 */
[----:B------:R-:W-:Y:S02]  /*e6e0*/  MOV R160, R127 ;  /* 0x0000007f00a07202 */ /* 0x000fe40000000f00 */
[----:B------:R-:W-:Y:S02]  /*e6f0*/  MOV R159, R112 ;  /* 0x00000070009f7202 */ /* 0x000fe40000000f00 */
[----:B------:R-:W-:Y:S01]  /*e700*/  MOV R161, R113 ;  /* 0x0000007100a17202 */ /* 0x000fe20000000f00 */
[--C-:B-1----:R-:W-:Y:S01]  /*e710*/  FFMA.FTZ R10, R207, UR4, -R8.reuse ;  /* 0x00000004cf0a7c23 */ /* 0x102fe20008010808 */
[----:B------:R-:W-:Y:S01]  /*e720*/  MOV R156, R114 ;  /* 0x00000072009c7202 */ /* 0x000fe20000000f00 */
[----:B------:R1:W2:Y:S01]  /*e730*/  MUFU.EX2 R207, R11 ;  /* 0x0000000b00cf7308 */ /* 0x0002a20000000800 */
[----:B------:R-:W-:Y:S01]  /*e740*/  MOV R158, R115 ;  /* 0x00000073009e7202 */ /* 0x000fe20000000f00 */
[C---:B------:R-:W-:Y:S01]  /*e750*/  HMMA.16816.F32 R116, R4.reuse, R36, R116 ;  /* 0x000000240474723c */ /* 0x040fe20000001874 */
[----:B------:R-:W-:Y:S01]  /*e760*/  MOV R212, R105 ;  /* 0x0000006900d47202 */ /* 0x000fe20000000f00 */
[----:B------:R4:W-:Y:S06]  /*e770*/  MUFU.EX2 R202, R10 ;  /* 0x0000000a00ca7308 */ /* 0x0009ec0000000800 */
[----:B------:R-:W-:Y:S01]  /*e780*/  HMMA.16816.F32 R120, R4, R38, R120 ;  /* 0x000000260478723c */ /* 0x000fe20000001878 */
[----:B-1----:R-:W-:Y:S01]  /*e790*/  FFMA.FTZ R11, R206, UR4, -R8 ;  /* 0x00000004ce0b7c23 */ /* 0x002fe20008010808 */
[----:B----4-:R-:W-:Y:S01]  /*e7a0*/  FFMA.FTZ R10, R214, UR4, -R3 ;  /* 0x00000004d60a7c23 */ /* 0x010fe20008010803 */
[----:B------:R-:W-:-:S02]  /*e7b0*/  MOV R214, R24 ;  /* 0x0000001800d67202 */ /* 0x000fc40000000f00 */
[----:B------:R1:W-:Y:S01]  /*e7c0*/  MUFU.EX2 R206, R11 ;  /* 0x0000000b00ce7308 */ /* 0x0003e20000000800 */
[--C-:B------:R-:W-:Y:S01]  /*e7d0*/  FFMA.FTZ R24, R213, UR4, -R3.reuse ;  /* 0x00000004d5187c23 */ /* 0x100fe20008010803 */
[----:B------:R-:W-:Y:S01]  /*e7e0*/  MOV R213, R143 ;  /* 0x0000008f00d57202 */ /* 0x000fe20000000f00 */
[C---:B------:R-:W-:Y:S01]  /*e7f0*/  HMMA.16816.F32 R132, R4.reuse, R34, R132 ;  /* 0x000000220484723c */ /* 0x040fe20000001884 */
[----:B------:R4:W-:Y:S04]  /*e800*/  MUFU.EX2 R201, R10 ;  /* 0x0000000a00c97308 */ /* 0x0009e80000000800 */
[----:B------:R5:W2:Y:S03]  /*e810*/  MUFU.EX2 R198, R24 ;  /* 0x0000001800c67308 */ /* 0x000aa60000000800 */
[----:B------:R-:W-:Y:S01]  /*e820*/  HMMA.16816.F32 R144, R4, R30, R192 ;  /* 0x0000001e0490723c */ /* 0x000fe200000018c0 */
[----:B-1----:R-:W-:Y:S01]  /*e830*/  FFMA.FTZ R11, R211, UR4, -R3 ;  /* 0x00000004d30b7c23 */ /* 0x002fe20008010803 */
[----:B------:R-:W-:-:S02]  /*e840*/  MOV R211, R174 ;  /* 0x000000ae00d37202 */ /* 0x000fc40000000f00 */
[----:B------:R-:W-:Y:S01]  /*e850*/  MOV R174, R125 ;  /* 0x0000007d00ae7202 */ /* 0x000fe20000000f00 */
[--C-:B----4-:R-:W-:Y:S01]  /*e860*/  FFMA.FTZ R10, R208, UR4, -R3.reuse ;  /* 0x00000004d00a7c23 */ /* 0x110fe20008010803 */
[----:B------:R1:W-:Y:S01]  /*e870*/  MUFU.EX2 R200, R11 ;  /* 0x0000000b00c87308 */ /* 0x0003e20000000800 */
[----:B------:R-:W-:Y:S01]  /*e880*/  MOV R208, R175 ;  /* 0x000000af00d07202 */ /* 0x000fe20000000f00 */
[----:B------:R-:W-:Y:S01]  /*e890*/  HMMA.16816.F32 R140, R4, R20, R188 ;  /* 0x00000014048c723c */ /* 0x000fe200000018bc */
[----:B------:R-:W-:Y:S01]  /*e8a0*/  MOV R175, R126 ;  /* 0x0000007e00af7202 */ /* 0x000fe20000000f00 */
[----:B------:R4:W2:Y:S01]  /*e8b0*/  MUFU.EX2 R199, R10 ;  /* 0x0000000a00c77308 */ /* 0x0008a20000000800 */
[----:B-----5:R-:W-:Y:S01]  /*e8c0*/  FFMA.FTZ R24, R237, UR4, -R3 ;  /* 0x00000004ed187c23 */ /* 0x020fe20008010803 */
[----:B------:R-:W-:-:S03]  /*e8d0*/  MOV R237, R156 ;  /* 0x0000009c00ed7202 */ /* 0x000fc60000000f00 */
[----:B------:R-:W-:Y:S01]  /*e8e0*/  MUFU.EX2 R105, R24 ;  /* 0x0000001800697308 */ /* 0x000fe20000000800 */
[----:B------:R-:W-:Y:S01]  /*e8f0*/  HMMA.16816.F32 R136, R4, R22, R136 ;  /* 0x000000160488723c */ /* 0x000fe20000001888 */
[----:B-1----:R-:W-:Y:S01]  /*e900*/  FFMA.FTZ R11, R209, UR4, -R2 ;  /* 0x00000004d10b7c23 */ /* 0x002fe20008010802 */
[----:B------:R-:W-:-:S06]  /*e910*/  MOV R209, R179 ;  /* 0x000000b300d17202 */ /* 0x000fcc0000000f00 */
[----:B---3--:R-:W-:Y:S01]  /*e920*/  HMMA.16816.F32 R124, R4, R16, R180 ;  /* 0x00000010047c723c */ /* 0x008fe200000018b4 */
[----:B----4-:R-:W-:Y:S01]  /*e930*/  FFMA.FTZ R10, R215, UR4, -R2 ;  /* 0x00000004d70a7c23 */ /* 0x010fe20008010802 */
[----:B------:R1:W-:Y:S01]  /*e940*/  MUFU.EX2 R194, R11 ;  /* 0x0000000b00c27308 */ /* 0x0003e20000000800 */
[----:B------:R-:W-:-:S03]  /*e950*/  MOV R215, R186 ;  /* 0x000000ba00d77202 */ /* 0x000fc60000000f00 */
[----:B------:R3:W4:Y:S02]  /*e960*/  MUFU.EX2 R197, R10 ;  /* 0x0000000a00c57308 */ /* 0x0007240000000800 */
[C---:B------:R-:W-:Y:S08]  /*e970*/  HMMA.16816.F32 R112, R4.reuse, R18, R168 ;  /* 0x000000120470723c */ /* 0x040ff000000018a8 */
[----:B------:R-:W-:Y:S01]  /*e980*/  HMMA.16816.F32 R108, R4, R12, R108 ;  /* 0x0000000c046c723c */ /* 0x000fe2000000186c */
[----:B-1----:R-:W-:Y:S01]  /*e990*/  FFMA.FTZ R11, R218, UR4, -R0 ;  /* 0x00000004da0b7c23 */ /* 0x002fe20008010800 */
[----:B------:R-:W-:Y:S01]  /*e9a0*/  MOV R218, R172 ;  /* 0x000000ac00da7202 */ /* 0x000fe20000000f00 */
[----:B---3--:R-:W-:-:S02]  /*e9b0*/  FFMA.FTZ R10, R205, UR4, -R2 ;  /* 0x00000004cd0a7c23 */ /* 0x008fc40008010802 */
[----:B------:R1:W-:Y:S01]  /*e9c0*/  MUFU.EX2 R190, R11 ;  /* 0x0000000b00be7308 */ /* 0x0003e20000000800 */
[----:B------:R-:W-:Y:S02]  /*e9d0*/  MOV R205, R176 ;  /* 0x000000b000cd7202 */ /* 0x000fe40000000f00 */
[----:B------:R-:W-:Y:S01]  /*e9e0*/  HMMA.16816.F32 R80, R4, R14, R164 ;  /* 0x0000000e0450723c */ /* 0x000fe200000018a4 */
[----:B--2---:R-:W-:Y:S01]  /*e9f0*/  F2FP.F16.F32.PACK_AB R4, R207, R203 ;  /* 0x000000cbcf04723e */ /* 0x004fe200000000ff */
[----:B------:R2:W-:Y:S01]  /*ea00*/  MUFU.EX2 R195, R10 ;  /* 0x0000000a00c37308 */ /* 0x0005e20000000800 */
[----:B------:R-:W-:Y:S02]  /*ea10*/  F2FP.F16.F32.PACK_AB R5, R198, R201 ;  /* 0x000000c9c605723e */ /* 0x000fe400000000ff */
[----:B------:R-:W-:Y:S02]  /*ea20*/  F2FP.F16.F32.PACK_AB R6, R206, R202 ;  /* 0x000000cace06723e */ /* 0x000fe400000000ff */
[----:B------:R-:W-:Y:S01]  /*ea30*/  F2FP.F16.F32.PACK_AB R7, R199, R200 ;  /* 0x000000c8c707723e */ /* 0x000fe200000000ff */
[----:B-1----:R-:W-:Y:S01]  /*ea40*/  FFMA.FTZ R11, R216, UR4, -R0 ;  /* 0x00000004d80b7c23 */ /* 0x002fe20008010800 */
[----:B------:R-:W-:-:S05]  /*ea50*/  MOV R216, R174 ;  /* 0x000000ae00d87202 */ /* 0x000fca0000000f00 */
[C---:B------:R-:W-:Y:S01]  /*ea60*/  HMMA.16816.F32 R52, R4.reuse, R20, R52 ;  /* 0x000000140434723c */ /* 0x040fe20000001834 */
[----:B------:R-:W-:Y:S01]  /*ea70*/  FFMA.FTZ R20, R204, UR4, -R2 ;  /* 0x00000004cc147c23 */ /* 0x000fe20008010802 */
[----:B--2---:R-:W-:Y:S01]  /*ea80*/  FFMA.FTZ R10, R217, UR4, -R0 ;  /* 0x00000004d90a7c23 */ /* 0x004fe20008010800 */
[----:B------:R1:W-:Y:S01]  /*ea90*/  MUFU.EX2 R193, R11 ;  /* 0x0000000b00c17308 */ /* 0x0003e20000000800 */
[----:B------:R-:W-:Y:S02]  /*eaa0*/  MOV R204, R177 ;  /* 0x000000b100cc7202 */ /* 0x000fe40000000f00 */
[----:B------:R-:W-:Y:S01]  /*eab0*/  MOV R217, R173 ;  /* 0x000000ad00d97202 */ /* 0x000fe20000000f00 */
[----:B------:R-:W-:Y:S01]  /*eac0*/  MUFU.EX2 R196, R20 ;  /* 0x0000001400c47308 */ /* 0x000fe20000000800 */
[C---:B------:R-:W-:Y:S03]  /*ead0*/  HMMA.16816.F32 R68, R4.reuse, R28, R148 ;  /* 0x0000001c0444723c */ /* 0x040fe60000001894 */
[----:B------:R2:W3:Y:S05]  /*eae0*/  MUFU.EX2 R192, R10 ;  /* 0x0000000a00c07308 */ /* 0x0004ea0000000800 */
[----:B------:R-:W-:Y:S01]  /*eaf0*/  HMMA.16816.F32 R60, R4, R30, R60 ;  /* 0x0000001e043c723c */ /* 0x000fe2000000183c */
[----:B------:R-:W5:Y:S01]  /*eb00*/  LDSM.16.MT88.4 R28, [R220+0xa800] ;  /* 0x00a80000dc1c783b */ /* 0x000f620000004200 */
[----:B-1----:R-:W-:Y:S01]  /*eb10*/  FFMA.FTZ R11, R234, UR4, -R8 ;  /* 0x00000004ea0b7c23 */ /* 0x002fe20008010808 */
[----:B------:R-:W-:-:S03]  /*eb20*/  MOV R234, R160 ;  /* 0x000000a000ea7202 */ /* 0x000fc60000000f00 */
[----:B------:R1:W-:Y:S02]  /*eb30*/  MUFU.EX2 R189, R11 ;  /* 0x0000000b00bd7308 */ /* 0x0003e40000000800 */
[----:B------:R-:W-:Y:S01]  /*eb40*/  HMMA.16816.F32 R84, R4, R12, R84 ;  /* 0x0000000c0454723c */ /* 0x000fe20000001854 */
[----:B--2---:R-:W-:-:S04]  /*eb50*/  FFMA.FTZ R10, R184, UR4, -R0 ;  /* 0x00000004b80a7c23 */ /* 0x004fc80008010800 */
[----:B------:R2:W3:Y:S03]  /*eb60*/  MUFU.EX2 R191, R10 ;  /* 0x0000000a00bf7308 */ /* 0x0004e60000000800 */
[----:B------:R-:W-:Y:S01]  /*eb70*/  HMMA.16816.F32 R44, R4, R14, R44 ;  /* 0x0000000e042c723c */ /* 0x000fe2000000182c */
[----:B------:R-:W5:Y:S01]  /*eb80*/  LDSM.16.MT88.4 R12, [R9+0x2800] ;  /* 0x00280000090c783b */ /* 0x000f620000004200 */
[----:B-1----:R-:W-:Y:S01]  /*eb90*/  FFMA.FTZ R11, R219, UR4, -R8 ;  /* 0x00000004db0b7c23 */ /* 0x002fe20008010808 */
[----:B------:R-:W-:-:S05]  /*eba0*/  MOV R219, R162 ;  /* 0x000000a200db7202 */ /* 0x000fca0000000f00 */
[C---:B------:R-:W-:Y:S01]  /*ebb0*/  HMMA.16816.F32 R96, R4.reuse, R36, R152 ;  /* 0x000000240460723c */ /* 0x040fe20000001898 */
[----:B------:R1:W-:Y:S01]  /*ebc0*/  MUFU.EX2 R188, R11 ;  /* 0x0000000b00bc7308 */ /* 0x0003e20000000800 */
[----:B--2---:R-:W-:Y:S01]  /*ebd0*/  FFMA.FTZ R10, R236, UR4, -R8 ;  /* 0x00000004ec0a7c23 */ /* 0x004fe20008010808 */
[----:B------:R-:W-:Y:S02]  /*ebe0*/  MOV R236, R175 ;  /* 0x000000af00ec7202 */ /* 0x000fe40000000f00 */
[----:B------:R-:W-:Y:S01]  /*ebf0*/  LDSM.16.MT88.4 R172, [R9+0x1c00] ;  /* 0x001c000009ac783b */ /* 0x000fe20000004200 */
[----:B------:R2:W5:Y:S02]  /*ec00*/  MUFU.EX2 R187, R10 ;  /* 0x0000000a00bb7308 */ /* 0x0005640000000800 */
[----:B------:R-:W-:Y:S01]  /*ec10*/  HMMA.16816.F32 R92, R4, R38, R92 ;  /* 0x00000026045c723c */ /* 0x000fe2000000185c */
[----:B------:R-:W5:Y:S01]  /*ec20*/  LDSM.16.MT88.4 R36, [R220+0x9800] ;  /* 0x00980000dc24783b */ /* 0x000f620000004200 */
[----:B-1----:R-:W-:-:S06]  /*ec30*/  FFMA.FTZ R11, R235, UR4, -R3 ;  /* 0x00000004eb0b7c23 */ /* 0x002fcc0008010803 */
[----:B------:R-:W-:Y:S01]  /*ec40*/  HMMA.16816.F32 R76, R4, R32, R76 ;  /* 0x00000020044c723c */ /* 0x000fe2000000184c */
[----:B------:R-:W-:Y:S01]  /*ec50*/  MOV R235, R106 ;  /* 0x0000006a00eb7202 */ /* 0x000fe20000000f00 */
[----:B--2---:R-:W-:Y:S01]  /*ec60*/  FFMA.FTZ R10, R232, UR4, -R8 ;  /* 0x00000004e80a7c23 */ /* 0x004fe20008010808 */
[----:B------:R-:W-:-:S05]  /*ec70*/  MOV R232, R161 ;  /* 0x000000a100e87202 */ /* 0x000fca0000000f00 */
[C---:B------:R-:W-:Y:S01]  /*ec80*/  HMMA.16816.F32 R72, R4.reuse, R34, R72 ;  /* 0x000000220448723c */ /* 0x040fe20000001848 */
[----:B------:R-:W1:Y:S01]  /*ec90*/  LDSM.16.MT88.4 R32, [R9+0x800] ;  /* 0x000800000920783b */ /* 0x000e620000004200 */
[----:B------:R2:W-:Y:S06]  /*eca0*/  MUFU.EX2 R186, R10 ;  /* 0x0000000a00ba7308 */ /* 0x0005ec0000000800 */
[C---:B------:R-:W-:Y:S01]  /*ecb0*/  HMMA.16816.F32 R48, R4.reuse, R22, R48 ;  /* 0x000000160430723c */ /* 0x040fe20000001830 */
[----:B------:R-:W1:Y:S07]  /*ecc0*/  LDSM.16.MT88.4 R20, [R9+0x1800] ;  /* 0x001800000914783b */ /* 0x000e6e0000004200 */
[----:B------:R-:W-:Y:S01]  /*ecd0*/  HMMA.16816.F32 R56, R4, R16, R56 ;  /* 0x000000100438723c */ /* 0x000fe20000001838 */
[----:B--2---:R-:W-:Y:S01]  /*ece0*/  FFMA.FTZ R10, R238, UR4, -R3 ;  /* 0x00000004ee0a7c23 */ /* 0x004fe20008010803 */
[----:B------:R-:W-:-:S03]  /*ecf0*/  MOV R238, R163 ;  /* 0x000000a300ee7202 */ /* 0x000fc60000000f00 */
[----:B------:R2:W1:Y:S03]  /*ed00*/  MUFU.EX2 R184, R10 ;  /* 0x0000000a00b87308 */ /* 0x0004660000000800 */
[----:B------:R-:W-:Y:S01]  /*ed10*/  HMMA.16816.F32 R64, R4, R18, R64 ;  /* 0x000000120440723c */ /* 0x000fe20000001840 */
[----:B------:R-:W1:Y:S01]  /*ed20*/  LDSM.16.MT88.4 R16, [R220+0xb800] ;  /* 0x00b80000dc10783b */ /* 0x000e620000004200 */
[----:B----4-:R-:W-:Y:S02]  /*ed30*/  F2FP.F16.F32.PACK_AB R4, R194, R197 ;  /* 0x000000c5c204723e */ /* 0x010fe400000000ff */
[----:B---3--:R-:W-:Y:S02]  /*ed40*/  F2FP.F16.F32.PACK_AB R5, R192, R190 ;  /* 0x000000bec005723e */ /* 0x008fe400000000ff */
[----:B------:R-:W-:Y:S02]  /*ed50*/  F2FP.F16.F32.PACK_AB R6, R196, R195 ;  /* 0x000000c3c406723e */ /* 0x000fe400000000ff */
[----:B------:R-:W-:Y:S01]  /*ed60*/  F2FP.F16.F32.PACK_AB R7, R191, R193 ;  /* 0x000000c1bf07723e */ /* 0x000fe200000000ff */
[----:B--2---:R-:W-:Y:S01]  /*ed70*/  FFMA.FTZ R10, R233, UR4, -R3 ;  /* 0x00000004e90a7c23 */ /* 0x004fe20008010803 */
[----:B------:R-:W-:-:S02]  /*ed80*/  MOV R233, R107 ;  /* 0x0000006b00e97202 */ /* 0x000fc40000000f00 */
[----:B------:R2:W-:Y:S03]  /*ed90*/  MUFU.EX2 R107, R11 ;  /* 0x0000000b006b7308 */ /* 0x0005e60000000800 */
[C---:B-----5:R-:W-:Y:S01]  /*eda0*/  HMMA.16816.F32 R180, R4.reuse, R30, R144 ;  /* 0x0000001e04b4723c */ /* 0x060fe20000001890 */
[----:B------:R3:W4:Y:S07]  /*edb0*/  MUFU.EX2 R106, R10 ;  /* 0x0000000a006a7308 */ /* 0x00072e0000000800 */
[----:B------:R-:W-:Y:S01]  /*edc0*/  HMMA.16816.F32 R144, R4, R12, R108 ;  /* 0x0000000c0490723c */ /* 0x000fe2000000186c */
[----:B--2---:R-:W-:Y:S01]  /*edd0*/  FFMA.FTZ R11, R185, UR4, -R2 ;  /* 0x00000004b90b7c23 */ /* 0x004fe20008010802 */
[----:B------:R-:W-:-:S06]  /*ede0*/  MOV R185, R159 ;  /* 0x0000009f00b97202 */ /* 0x000fcc0000000f00 */
[C---:B------:R-:W-:Y:S01]  /*edf0*/  HMMA.16816.F32 R116, R4.reuse, R36, R116 ;  /* 0x000000240474723c */ /* 0x040fe20000001874 */
[----:B---3--:R-:W-:Y:S01]  /*ee00*/  FFMA.FTZ R10, R239, UR4, -R2 ;  /* 0x00000004ef0a7c23 */ /* 0x008fe20008010802 */
[----:B------:R-:W-:Y:S01]  /*ee10*/  MOV R239, R158 ;  /* 0x0000009e00ef7202 */ /* 0x000fe20000000f00 */
[----:B------:R-:W-:Y:S05]  /*ee20*/  MUFU.EX2 R24, R11 ;  /* 0x0000000b00187308 */ /* 0x000fea0000000800 */
[C---:B------:R-:W-:Y:S08]  /*ee30*/  HMMA.16816.F32 R120, R4.reuse, R38, R120 ;  /* 0x000000260478723c */ /* 0x040ff00000001878 */
[C---:B-1----:R-:W-:Y:S08]  /*ee40*/  HMMA.16816.F32 R88, R4.reuse, R32, R88 ;  /* 0x000000200458723c */ /* 0x042ff00000001858 */
[C---:B------:R-:W-:Y:S08]  /*ee50*/  HMMA.16816.F32 R152, R4.reuse, R34, R132 ;  /* 0x000000220498723c */ /* 0x040ff00000001884 */
[C---:B------:R-:W-:Y:S08]  /*ee60*/  HMMA.16816.F32 R148, R4.reuse, R28, R128 ;  /* 0x0000001c0494723c */ /* 0x040ff00000001880 */
[C---:B------:R-:W-:Y:S01]  /*ee70*/  HMMA.16816.F32 R164, R4.reuse, R20, R140 ;  /* 0x0000001404a4723c */ /* 0x040fe2000000188c */
[----:B------:R-:W1:Y:S07]  /*ee80*/  LDSM.16.MT88.4 R140, [R9+0xc00] ;  /* 0x000c0000098c783b */ /* 0x000e6e0000004200 */
[C---:B------:R-:W-:Y:S08]  /*ee90*/  HMMA.16816.F32 R168, R4.reuse, R22, R136 ;  /* 0x0000001604a8723c */ /* 0x040ff00000001888 */
[C---:B------:R-:W-:Y:S01]  /*eea0*/  HMMA.16816.F32 R176, R4.reuse, R16, R124 ;  /* 0x0000001004b0723c */ /* 0x040fe2000000187c */
[----:B------:R-:W-:Y:S07]  /*eeb0*/  LDSM.16.MT88.4 R124, [R220+0x9c00] ;  /* 0x009c0000dc7c783b */ /* 0x000fee0000004200 */
[C---:B------:R-:W-:Y:S08]  /*eec0*/  HMMA.16816.F32 R160, R4.reuse, R18, R112 ;  /* 0x0000001204a0723c */ /* 0x040ff00000001870 */
[----:B------:R-:W-:Y:S01]  /*eed0*/  HMMA.16816.F32 R108, R4, R14, R80 ;  /* 0x0000000e046c723c */ /* 0x000fe20000001850 */
[----:B------:R-:W-:Y:S01]  /*eee0*/  F2FP.F16.F32.PACK_AB R4, R189, R187 ;  /* 0x000000bbbd04723e */ /* 0x000fe200000000ff */
[----:B------:R-:W2:Y:S01]  /*eef0*/  LDSM.16.MT88.4 R80, [R220+0xbc00] ;  /* 0x00bc0000dc50783b */ /* 0x000ea20000004200 */
[----:B------:R-:W-:-:S02]  /*ef00*/  F2FP.F16.F32.PACK_AB R5, R105, R184 ;  /* 0x000000b86905723e */ /* 0x000fc400000000ff */
[----:B------:R-:W-:Y:S02]  /*ef10*/  F2FP.F16.F32.PACK_AB R6, R188, R186 ;  /* 0x000000babc06723e */ /* 0x000fe400000000ff */
[----:B----4-:R-:W-:-:S07]  /*ef20*/  F2FP.F16.F32.PACK_AB R7, R106, R107 ;  /* 0x0000006b6a07723e */ /* 0x010fce00000000ff */
[C---:B------:R-:W-:Y:S01]  /*ef30*/  HMMA.16816.F32 R60, R4.reuse, R30, R60 ;  /* 0x0000001e043c723c */ /* 0x040fe2000000183c */
[----:B------:R3:W4:Y:S01]  /*ef40*/  MUFU.EX2 R30, R10 ;  /* 0x0000000a001e7308 */ /* 0x0007220000000800 */
[----:B------:R-:W-:Y:S02]  /*ef50*/  MOV R31, R157 ;  /* 0x0000009d001f7202 */ /* 0x000fe40000000f00 */
[----:B------:R-:W-:Y:S04]  /*ef60*/  LDSM.16.MT88.4 R156, [R220+0xac00] ;  /* 0x00ac0000dc9c783b */ /* 0x000fe80000004200 */
[----:B------:R-:W-:Y:S01]  /*ef70*/  HMMA.16816.F32 R68, R4, R28, R68 ;  /* 0x0000001c0444723c */ /* 0x000fe20000001844 */
[--C-:B---3--:R-:W-:Y:S01]  /*ef80*/  FFMA.FTZ R10, R42, UR4, -R2.reuse ;  /* 0x000000042a0a7c23 */ /* 0x108fe20008010802 */
[----:B------:R-:W-:-:S06]  /*ef90*/  FFMA.FTZ R2, R41, UR4, -R2 ;  /* 0x0000000429027c23 */ /* 0x000fcc0008010802 */
[C---:B------:R-:W-:Y:S01]  /*efa0*/  HMMA.16816.F32 R52, R4.reuse, R20, R52 ;  /* 0x000000140434723c */ /* 0x040fe20000001834 */
[----:B------:R3:W-:Y:S04]  /*efb0*/  MUFU.EX2 R29, R10 ;  /* 0x0000000a001d7308 */ /* 0x0007e80000000800 */
[----:B------:R5:W-:Y:S03]  /*efc0*/  MUFU.EX2 R28, R2 ;  /* 0x00000002001c7308 */ /* 0x000be60000000800 */
[----:B------:R-:W-:Y:S01]  /*efd0*/  HMMA.16816.F32 R48, R4, R22, R48 ;  /* 0x000000160430723c */ /* 0x000fe20000001830 */
[----:B---3--:R-:W-:-:S07]  /*efe0*/  FFMA.FTZ R10, R242, UR4, -R0 ;  /* 0x00000004f20a7c23 */ /* 0x008fce0008010800 */
[----:B------:R-:W-:Y:S01]  /*eff0*/  HMMA.16816.F32 R56, R4, R16, R56 ;  /* 0x000000100438723c */ /* 0x000fe20000001838 */
[----:B------:R3:W-:Y:S01]  /*f000*/  MUFU.EX2 R21, R10 ;  /* 0x0000000a00157308 */ /* 0x0007e20000000800 */
[----:B-----5:R-:W-:-:S04]  /*f010*/  FFMA.FTZ R2, R241, UR4, -R0 ;  /* 0x00000004f1027c23 */ /* 0x020fc80008010800 */
[----:B------:R5:W1:Y:S02]  /*f020*/  MUFU.EX2 R22, R2 ;  /* 0x0000000200167308 */ /* 0x000a640000000800 */
[----:B------:R-:W-:Y:S01]  /*f030*/  HMMA.16816.F32 R64, R4, R18, R64 ;  /* 0x000000120440723c */ /* 0x000fe20000001840 */
[--C-:B---3--:R-:W-:Y:S01]  /*f040*/  FFMA.FTZ R10, R240, UR4, -R0.reuse ;  /* 0x00000004f00a7c23 */ /* 0x108fe20008010800 */
[----:B------:R-:W-:-:S06]  /*f050*/  FFMA.FTZ R0, R43, UR4, -R0 ;  /* 0x000000042b007c23 */ /* 0x000fcc0008010800 */
[----:B------:R-:W-:Y:S01]  /*f060*/  HMMA.16816.F32 R112, R4, R36, R96 ;  /* 0x000000240470723c */ /* 0x000fe20000001860 */
[----:B------:R-:W-:Y:S01]  /*f070*/  MUFU.EX2 R23, R10 ;  /* 0x0000000a00177308 */ /* 0x000fe20000000800 */
[----:B-----5:R-:W-:-:S03]  /*f080*/  FFMA.FTZ R2, R247, UR4, -R8 ;  /* 0x00000004f7027c23 */ /* 0x020fc60008010808 */
[----:B------:R3:W5:Y:S03]  /*f090*/  MUFU.EX2 R20, R0 ;  /* 0x0000000000147308 */ /* 0x0007660000000800 */
[C---:B------:R-:W-:Y:S01]  /*f0a0*/  HMMA.16816.F32 R128, R4.reuse, R32, R76 ;  /* 0x000000200480723c */ /* 0x040fe2000000184c */
[----:B------:R2:W-:Y:S07]  /*f0b0*/  MUFU.EX2 R16, R2 ;  /* 0x0000000200107308 */ /* 0x0005ee0000000800 */
[----:B------:R-:W-:Y:S01]  /*f0c0*/  HMMA.16816.F32 R36, R4, R38, R92 ;  /* 0x000000260424723c */ /* 0x000fe2000000185c */
[----:B----4-:R-:W-:-:S02]  /*f0d0*/  F2FP.F16.F32.PACK_AB R92, R24, R30 ;  /* 0x0000001e185c723e */ /* 0x010fc400000000ff */
[----:B-1----:R-:W-:Y:S01]  /*f0e0*/  F2FP.F16.F32.PACK_AB R93, R22, R21 ;  /* 0x00000015165d723e */ /* 0x002fe200000000ff */
[--C-:B---3--:R-:W-:Y:S01]  /*f0f0*/  FFMA.FTZ R0, R245, UR4, -R8.reuse ;  /* 0x00000004f5007c23 */ /* 0x108fe20008010808 */
[----:B------:R-:W-:Y:S02]  /*f100*/  F2FP.F16.F32.PACK_AB R94, R28, R29 ;  /* 0x0000001d1c5e723e */ /* 0x000fe400000000ff */
[----:B-----5:R-:W-:Y:S01]  /*f110*/  F2FP.F16.F32.PACK_AB R95, R20, R23 ;  /* 0x00000017145f723e */ /* 0x020fe200000000ff */
[----:B------:R1:W3:Y:S01]  /*f120*/  MUFU.EX2 R18, R0 ;  /* 0x0000000000127308 */ /* 0x0002e20000000800 */
[----:B--2---:R-:W-:Y:S01]  /*f130*/  FFMA.FTZ R2, R243, UR4, -R8 ;  /* 0x00000004f3027c23 */ /* 0x004fe20008010808 */
[C---:B------:R-:W-:Y:S03]  /*f140*/  HMMA.16816.F32 R32, R4.reuse, R34, R72 ;  /* 0x000000220420723c */ /* 0x040fe60000001848 */
[----:B------:R2:W-:Y:S05]  /*f150*/  MUFU.EX2 R19, R2 ;  /* 0x0000000200137308 */ /* 0x0005ea0000000800 */
[----:B------:R-:W-:Y:S01]  /*f160*/  HMMA.16816.F32 R84, R4, R12, R84 ;  /* 0x0000000c0454723c */ /* 0x000fe20000001854 */
[----:B-1----:R-:W-:Y:S01]  /*f170*/  FFMA.FTZ R0, R252, UR4, -R3 ;  /* 0x00000004fc007c23 */ /* 0x002fe20008010803 */
[----:B---3--:R-:W-:-:S06]  /*f180*/  F2FP.F16.F32.PACK_AB R96, R18, R16 ;  /* 0x000000101260723e */ /* 0x008fcc00000000ff */
[----:B------:R-:W-:Y:S01]  /*f190*/  HMMA.16816.F32 R44, R4, R14, R44 ;  /* 0x0000000e042c723c */ /* 0x000fe2000000182c */
[----:B------:R1:W-:Y:S01]  /*f1a0*/  MUFU.EX2 R10, R0 ;  /* 0x00000000000a7308 */ /* 0x0003e20000000800 */
[----:B------:R-:W-:Y:S01]  /*f1b0*/  FFMA.FTZ R4, R244, UR4, -R8 ;  /* 0x00000004f4047c23 */ /* 0x000fe20008010808 */
[--C-:B--2---:R-:W-:Y:S01]  /*f1c0*/  FFMA.FTZ R2, R251, UR4, -R3.reuse ;  /* 0x00000004fb027c23 */ /* 0x104fe20008010803 */
[----:B------:R2:W3:Y:S02]  /*f1d0*/  LDSM.16.MT88.4 R12, [R9+0x2c00] ;  /* 0x002c0000090c783b */ /* 0x0004e40000004200 */
[----:B------:R4:W5:Y:S02]  /*f1e0*/  MUFU.EX2 R17, R4 ;  /* 0x0000000400117308 */ /* 0x0009640000000800 */
[----:B------:R-:W-:Y:S01]  /*f1f0*/  HMMA.16816.F32 R132, R92, R140, R88 ;  /* 0x0000008c5c84723c */ /* 0x000fe20000001858 */
[--C-:B-1----:R-:W-:Y:S01]  /*f200*/  FFMA.FTZ R0, R246, UR4, -R3.reuse ;  /* 0x00000004f6007c23 */ /* 0x102fe20008010803 */
[----:B------:R-:W-:-:S06]  /*f210*/  FFMA.FTZ R3, R100, UR4, -R3 ;  /* 0x0000000464037c23 */ /* 0x000fcc0008010803 */
[C---:B------:R-:W-:Y:S01]  /*f220*/  HMMA.16816.F32 R136, R92.reuse, R142, R152 ;  /* 0x0000008e5c88723c */ /* 0x040fe20000001898 */
[----:B------:R1:W-:Y:S01]  /*f230*/  MUFU.EX2 R11, R0 ;  /* 0x00000000000b7308 */ /* 0x0003e20000000800 */
[----:B----4-:R-:W-:Y:S01]  /*f240*/  FFMA.FTZ R4, R239, R27, R185 ;  /* 0x0000001bef047223 */ /* 0x010fe200000100b9 */
[----:B-----5:R-:W-:Y:S02]  /*f250*/  F2FP.F16.F32.PACK_AB R98, R19, R17 ;  /* 0x000000111362723e */ /* 0x020fe400000000ff */
[----:B------:R4:W5:Y:S01]  /*f260*/  MUFU.EX2 R8, R3 ;  /* 0x0000000300087308 */ /* 0x0009620000000800 */
[----:B------:R-:W-:Y:S02]  /*f270*/  FADD.FTZ R4, R232, R4 ;  /* 0x00000004e8047221 */ /* 0x000fe40000010000 */
[----:B------:R-:W-:Y:S01]  /*f280*/  HMMA.16816.F32 R76, R92, R82, R160 ;  /* 0x000000525c4c723c */ /* 0x000fe200000018a0 */
[----:B--2---:R2:W3:Y:S01]  /*f290*/  MUFU.EX2 R9, R2 ;  /* 0x0000000200097308 */ /* 0x0044e20000000800 */
[----:B-1----:R-:W-:-:S06]  /*f2a0*/  FFMA.FTZ R0, R219, R25, R238 ;  /* 0x00000019db007223 */ /* 0x002fcc00000100ee */
[C---:B------:R-:W-:Y:S01]  /*f2b0*/  HMMA.16816.F32 R116, R92.reuse, R124, R116 ;  /* 0x0000007c5c74723c */ /* 0x040fe20000001874 */
[----:B----4-:R-:W-:Y:S01]  /*f2c0*/  FFMA.FTZ R3, R233, R26, R31 ;  /* 0x0000001ae9037223 */ /* 0x010fe2000001001f */
[----:B------:R-:W-:Y:S01]  /*f2d0*/  FADD.FTZ R5, R216, R0 ;  /* 0x00000000d8057221 */ /* 0x000fe20000010000 */
[----:B-----5:R-:W-:Y:S01]  /*f2e0*/  F2FP.F16.F32.PACK_AB R99, R8, R11 ;  /* 0x0000000b0863723e */ /* 0x020fe200000000ff */
[----:B--2---:R-:W-:Y:S01]  /*f2f0*/  FFMA.FTZ R2, R237, R40, R235 ;  /* 0x00000028ed027223 */ /* 0x004fe200000100eb */
        /* <DEDUP_REMOVED lines=18> */
[----:B---3--:R-:W-:Y:S01]  /*f420*/  F2FP.F16.F32.PACK_AB R97, R9, R10 ;  /* 0x0000000a0961723e */ /* 0x008fe200000000ff */
[----:B------:R-:W-:Y:S01]  /*f430*/  FADD.FTZ R0, R214, R0 ;  /* 0x00000000d6007221 */ /* 0x000fe20000010000 */
[----:B------:R-:W-:Y:S01]  /*f440*/  FADD.FTZ R3, R200, R2 ;  /* 0x00000002c8037221 */ /* 0x000fe20000010000 */
[----:B------:R-:W-:Y:S02]  /*f450*/  HMMA.16816.F32 R88, R92, R12, R144 ;  /* 0x0000000c5c58723c */ /* 0x000fe40000001890 */
        /* <DEDUP_REMOVED lines=59> */
[-C--:B------:R-:W-:Y:S08]  /*f810*/  HMMA.16816.F32 R92, R92, R14.reuse, R108 ;  /* 0x0000000e5c5c723c */ /* 0x080ff0000000186c */
[----:B------:R-:W-:Y:S01]  /*f820*/  HMMA.16816.F32 R96, R96, R14, R44 ;  /* 0x0000000e6060723c */ /* 0x000fe2000000182c */
[----:B------:R-:W-:-:S04]  /*f830*/  NOP ;  /* 0x0000000000007918 */ /* 0x000fc80000000000 */
[----:B-1----:R-:W-:-:S15]  /*f840*/  BRA.U UP1, `(.L_x_272) ;  /* 0x0000000101047547 */ /* 0x002fde000b800000 */
.L_x_263:
[----:B------:R-:W-:-:S12]  /*f850*/  UIADD3 UR21, UPT, UPT, UR13, -0x1, URZ ;  /* 0xffffffff0d157890 */ /* 0x000fd8000fffe0ff */
.L_x_272:
[----:B------:R-:W-:Y:S01]  /*f860*/  UISETP.GE.AND UP0, UPT, UR21, UR18, UPT ;  /* 0x000000121500728c */ /* 0x000fe2000bf06270 */
[----:B------:R-:W1:Y:S08]  /*f870*/  LDCU.64 UR10, c[0x0][0x358] ;  /* 0x00006b00ff0a77ac */ /* 0x000e700008000a00 */
[----:B------:R-:W-:Y:S05]  /*f880*/  BRA.U !UP0, `(.L_x_273) ;  /* 0x0000004908007547 */ /* 0x000fea000b800000 */
[----:B------:R-:W2:Y:S01]  /*f890*/  LDL.LU R0, [R1+0x1c] ;  /* 0x00001c0001007983 */ /* 0x000ea20000300800 */
[----:B------:R-:W2:Y:S01]  /*f8a0*/  LDCU UR6, c[0x0][0x440] ;  /* 0x00008800ff0677ac */ /* 0x000ea20008000800 */
[----:B------:R-:W3:Y:S01]  /*f8b0*/  S2UR UR5, SR_CgaCtaId ;  /* 0x00000000000579c3 */ /* 0x000ee20000008800 */
[----:B------:R-:W-:Y:S01]  /*f8c0*/  IMAD.MOV.U32 R107, RZ, RZ, R101 ;  /* 0x000000ffff6b7224 */ /* 0x000fe200078e0065 */
[----:B------:R-:W4:Y:S01]  /*f8d0*/  S2R R221, SR_TID.X ;  /* 0x0000000000dd7919 */ /* 0x000f220000002100 */
[----:B------:R-:W-:Y:S01]  /*f8e0*/  MOV R106, R104 ;  /* 0x00000068006a7202 */ /* 0x000fe20000000f00 */
[----:B------:R-:W-:Y:S01]  /*f8f0*/  IMAD.MOV.U32 R105, RZ, RZ, R102 ;  /* 0x000000ffff697224 */ /* 0x000fe200078e0066 */
[----:B------:R-:W-:Y:S01]  /*f900*/  MOV R100, R103 ;  /* 0x0000006700647202 */ /* 0x000fe20000000f00 */
[----:B------:R-:W-:Y:S01]  /*f910*/  IMAD.MOV.U32 R225, RZ, RZ, 0x20 ;  /* 0x00000020ffe17424 */ /* 0x000fe200078e00ff */
[C---:B------:R-:W-:Y:S01]  /*f920*/  IADD3 R233, PT, PT, R227.reuse, 0x40, RZ ;  /* 0x00000040e3e97810 */ /* 0x040fe20007ffe0ff */
[C---:B------:R-:W-:Y:S01]  /*f930*/  VIADD R234, R227.reuse, 0x8 ;  /* 0x00000008e3ea7836 */ /* 0x040fe20000000000 */
[----:B------:R-:W-:Y:S01]  /*f940*/  UMOV UR13, 0x400 ;  /* 0x00000400000d7882 */ /* 0x000fe20000000000 */
[----:B------:R-:W-:Y:S01]  /*f950*/  VIADD R232, R227, 0x48 ;  /* 0x00000048e3e87836 */ /* 0x000fe20000000000 */
[----:B------:R-:W-:-:S02]  /*f960*/  USHF.L.U64.HI UR9, UR8, 0x5, UR9 ;  /* 0x0000000508097899 */ /* 0x000fc40008010209 */
[----:B------:R-:W-:Y:S01]  /*f970*/  USHF.L.U32 UR12, UR8, 0x5, URZ ;  /* 0x00000005080c7899 */ /* 0x000fe200080006ff */
[----:B------:R-:W1:Y:S01]  /*f980*/  LDCU UR8, c[0x0][0x440] ;  /* 0x00008800ff0877ac */ /* 0x000e620008000800 */
[----:B------:R-:W1:Y:S01]  /*f990*/  LDCU UR4, c[0x0][0x45c] ;  /* 0x00008b80ff0477ac */ /* 0x000e620008000800 */
[----:B---3--:R-:W-:Y:S01]  /*f9a0*/  ULEA UR5, UR5, UR13, 0x18 ;  /* 0x0000000d05057291 */ /* 0x008fe2000f8ec0ff */
[----:B--2---:R-:W-:Y:S01]  /*f9b0*/  ISETP.GE.AND P5, PT, R0, UR6, PT ;  /* 0x0000000600007c0c */ /* 0x004fe2000bfa6270 */
[----:B------:R-:W2:Y:S01]  /*f9c0*/  LDCU.64 UR6, c[0x0][0x3c0] ;  /* 0x00007800ff0677ac */ /* 0x000ea20008000a00 */
[----:B------:R-:W-:-:S05]  /*f9d0*/  IADD3 R0, PT, PT, R220, 0x9000, RZ ;  /* 0x00009000dc007810 */ /* 0x000fca0007ffe0ff */
[----:B------:R3:W-:Y:S01]  /*f9e0*/  STL [R1+0x40], R0 ;  /* 0x0000400001007387 */ /* 0x0007e20000100800 */
[----:B-1--4-:R-:W-:Y:S05]  /*f9f0*/  BRA `(.L_x_274) ;  /* 0x0000000000d07947 */ /* 0x012fea0003800000 */
.L_x_276:
[----:B------:R-:W2:Y:S01]  /*fa00*/  LDL R203, [R1+0x24] ;  /* 0x0000240001cb7983 */ /* 0x000ea20000100800 */
[----:B------:R-:W1:Y:S01]  /*fa10*/  LDC.64 R10, c[0x0][0x3b8] ;  /* 0x0000ee00ff0a7b82 */ /* 0x000e620000000a00 */
[----:B------:R-:W-:Y:S02]  /*fa20*/  UIADD3 UR13, UPT, UPT, UR21, -0x1, URZ ;  /* 0xffffffff150d7890 */ /* 0x000fe4000fffe0ff */
[----:B------:R-:W3:Y:S04]  /*fa30*/  LDL R202, [R1+0x20] ;  /* 0x0000200001ca7983 */ /* 0x000ee80000100800 */
[----:B-1----:R-:W-:Y:S04]  /*fa40*/  IMAD.WIDE.U32 R8, R10, UR13, RZ ;  /* 0x0000000d0a087c25 */ /* 0x002fe8000f8e00ff */
[----:B------:R-:W-:Y:S02]  /*fa50*/  IMAD R9, R11, UR13, R9 ;  /* 0x0000000d0b097c24 */ /* 0x000fe4000f8e0209 */
[C---:B------:R-:W-:Y:S03]  /*fa60*/  IMAD.SHL.U32 R2, R8.reuse, 0x40, RZ ;  /* 0x0000004008027824 */ /* 0x040fe600078e00ff */
[----:B------:R-:W-:Y:S02]  /*fa70*/  SHF.L.U64.HI R8, R8, 0x6, R9 ;  /* 0x0000000608087819 */ /* 0x000fe40000010209 */
[C---:B------:R-:W-:Y:S04]  /*fa80*/  LEA R9, P0, R10.reuse, R2, 0x5 ;  /* 0x000000020a097211 */ /* 0x040fe800078028ff */
[----:B------:R-:W-:Y:S02]  /*fa90*/  LEA.HI.X R17, R10, R8, R11, 0x5, P0 ;  /* 0x000000080a117211 */ /* 0x000fe400000f2c0b */
[CC--:B--2---:R-:W-:Y:S04]  /*faa0*/  @!P5 LEA R20, P0, R2.reuse, R203.reuse, 0x1 ;  /* 0x000000cb0214d211 */ /* 0x0c4fe800078008ff */
[CCC-:B---3--:R-:W-:Y:S02]  /*fab0*/  @!P5 LEA.HI.X R21, R2.reuse, R202.reuse, R8.reuse, 0x1, P0 ;  /* 0x000000ca0215d211 */ /* 0x1c8fe400000f0c08 */
[CC--:B------:R-:W-:Y:S03]  /*fac0*/  @!P2 LEA R18, P0, R2.reuse, R203.reuse, 0x1 ;  /* 0x000000cb0212a211 */ /* 0x0c0fe600078008ff */
[----:B------:R-:W-:Y:S01]  /*fad0*/  @!PT LDS RZ, [RZ] ;  /* 0x00000000fffff984 */ /* 0x000fe20000000800 */
[----:B------:R-:W-:Y:S01]  /*fae0*/  @!PT LDS RZ, [RZ] ;  /* 0x00000000fffff984 */ /* 0x000fe20000000800 */
[----:B------:R-:W-:Y:S01]  /*faf0*/  @!PT LDS RZ, [RZ] ;  /* 0x00000000fffff984 */ /* 0x000fe20000000800 */
[----:B------:R1:W-:Y:S01]  /*fb00*/  @!P5 LDGSTS.E.BYPASS.LTC128B.128 [R226+0x6000], desc[UR10][R20.64] ;  /* 0x0600000014e2dfae */ /* 0x0003e2000b981a0a */
[CCC-:B------:R-:W-:Y:S02]  /*fb10*/  @!P2 LEA.HI.X R19, R2.reuse, R202.reuse, R8.reuse, 0x1, P0 ;  /* 0x000000ca0213a211 */ /* 0x1c0fe400000f0c08 */
[CC--:B------:R-:W-:Y:S01]  /*fb20*/  @!P1 LEA R10, P0, R2.reuse, R203.reuse, 0x1 ;  /* 0x000000cb020a9211 */ /* 0x0c0fe200078008ff */
[----:B------:R1:W-:Y:S03]  /*fb30*/  @P5 STS.128 [R226+0x6000], RZ ;  /* 0x006000ffe2005388 */ /* 0x0003e60000000c00 */
[-C--:B------:R-:W-:Y:S01]  /*fb40*/  @!P1 LEA.HI.X R11, R2, R202.reuse, R8, 0x1, P0 ;  /* 0x000000ca020b9211 */ /* 0x080fe200000f0c08 */
[----:B------:R-:W-:Y:S01]  /*fb50*/  @!PT LDS RZ, [RZ] ;  /* 0x00000000fffff984 */ /* 0x000fe20000000800 */
[----:B------:R-:W-:Y:S01]  /*fb60*/  @!PT LDS RZ, [RZ] ;  /* 0x00000000fffff984 */ /* 0x000fe20000000800 */
[----:B------:R-:W-:Y:S01]  /*fb70*/  @!PT LDS RZ, [RZ] ;  /* 0x00000000fffff984 */ /* 0x000fe20000000800 */
[----:B------:R1:W-:Y:S01]  /*fb80*/  @!P2 LDGSTS.E.BYPASS.LTC128B.128 [R226+0x7000], desc[UR10][R18.64+0x40] ;  /* 0x0700004012e2afae */ /* 0x0003e2000b981a0a */
[----:B------:R-:W-:Y:S02]  /*fb90*/  LEA R8, P0, R9, R203, 0x1 ;  /* 0x000000cb09087211 */ /* 0x000fe400078008ff */
[----:B------:R-:W-:Y:S01]  /*fba0*/  LOP3.LUT R2, R235, 0x20, RZ, 0xfc, !PT ;  /* 0x00000020eb027812 */ /* 0x000fe200078efcff */
        /* <DEDUP_REMOVED lines=22> */
[----:B------:R-:W0:Y:S04]  /*fd10*/  LDGDEPBAR ;  /* 0x00000000000079af */ /* 0x000e280000000000 */
[----:B------:R1:W-:Y:S01]  /*fd20*/  STL [R1+0x44], R2 ;  /* 0x0000440201007387 */ /* 0x0003e20000100800 */
[----:B------:R-:W-:Y:S05]  /*fd30*/  BRA `(.L_x_275) ;  /* 0x0000001400907947 */ /* 0x000fea0003800000 */
.L_x_274:
[----:B----4-:R-:W4:Y:S01]  /*fd40*/  LDL R6, [R1+0x4c] ;  /* 0x00004c0001067983 */ /* 0x010f220000100800 */
[----:B------:R-:W-:Y:S04]  /*fd50*/  DEPBAR.LE SB0, 0x0 ;  /* 0x000080000000791a */ /* 0x000fe80000000000 */
[----:B------:R-:W5:Y:S01]  /*fd60*/  LDL R11, [R1+0x48] ;  /* 0x00004800010b7983 */ /* 0x000f620000100800 */
[----:B--2---:R-:W-:Y:S01]  /*fd70*/  UIMAD.WIDE.U32 UR16, UR21, UR6, URZ ;  /* 0x00000006151072a5 */ /* 0x004fe2000f8e00ff */
[C---:B------:R-:W-:Y:S01]  /*fd80*/  IMAD.SHL.U32 R224, R221.reuse, 0x4, RZ ;  /* 0x00000004dde07824 */ /* 0x040fe200078e00ff */
[----:B------:R-:W-:Y:S01]  /*fd90*/  SHF.R.U32.HI R222, RZ, 0x1, R221 ;  /* 0x00000001ffde7819 */ /* 0x000fe200000116dd */
[----:B------:R-:W2:Y:S01]  /*fda0*/  LDL R4, [R1+0x44] ;  /* 0x0000440001047983 */ /* 0x000ea20000100800 */
[----:B------:R-:W-:Y:S01]  /*fdb0*/  UIMAD UR13, UR21, UR7, UR17 ;  /* 0x00000007150d72a4 */ /* 0x000fe2000f8e0211 */
[----:B------:R-:W-:Y:S01]  /*fdc0*/  BAR.SYNC.DEFER_BLOCKING 0x0 ;  /* 0x0000000000007b1d */ /* 0x000fe20000010000 */
[----:B------:R-:W-:Y:S01]  /*fdd0*/  IMAD.U32 R2, RZ, RZ, UR16 ;  /* 0x00000010ff027e24 */ /* 0x000fe2000f8e00ff */
[----:B------:R-:W-:Y:S03]  /*fde0*/  ULEA UR15, UP0, UR16, UR12, 0x6 ;  /* 0x0000000c100f7291 */ /* 0x000fe6000f8030ff */
[----:B---3--:R-:W-:Y:S01]  /*fdf0*/  IMAD.U32 R0, RZ, RZ, UR13 ;  /* 0x0000000dff007e24 */ /* 0x008fe2000f8e00ff */
[----:B------:R-:W-:Y:S01]  /*fe00*/  LOP3.LUT R5, R222, 0x8, RZ, 0xc0, !PT ;  /* 0x00000008de057812 */ /* 0x000fe200078ec0ff */
[----:B------:R-:W-:Y:S01]  /*fe10*/  IMAD.U32 R3, RZ, RZ, UR17 ;  /* 0x00000011ff037e24 */ /* 0x000fe2000f8e00ff */
[----:B------:R-:W-:Y:S01]  /*fe20*/  ULEA.HI.X UR13, UR16, UR9, UR13, 0x6, UP0 ;  /* 0x00000009100d7291 */ /* 0x000fe200080f340d */
[C---:B------:R-:W-:Y:S01]  /*fe30*/  LOP3.LUT P4, RZ, R221.reuse, 0x4, RZ, 0xc0, !PT ;  /* 0x00000004ddff7812 */ /* 0x040fe2000788c0ff */
[----:B------:R-:W-:Y:S01]  /*fe40*/  IMAD.U32 R10, RZ, RZ, UR15 ;  /* 0x0000000fff0a7e24 */ /* 0x000fe2000f8e00ff */
[----:B------:R-:W-:Y:S03]  /*fe50*/  UISETP.GT.AND UP0, UPT, UR21, UR18, UPT ;  /* 0x000000121500728c */ /* 0x000fe6000bf04270 */
[----:B------:R-:W-:Y:S01]  /*fe60*/  IMAD.U32 R7, RZ, RZ, UR13 ;  /* 0x0000000dff077e24 */ /* 0x000fe2000f8e00ff */
[----:B--2---:R-:W-:Y:S01]  /*fe70*/  ISETP.GE.AND P2, PT, R4, UR8, PT ;  /* 0x0000000804007c0c */ /* 0x004fe2000bf46270 */
[C---:B------:R-:W-:Y:S01]  /*fe80*/  IMAD.SHL.U32 R4, R221.reuse, 0x8, RZ ;  /* 0x00000008dd047824 */ /* 0x040fe200078e00ff */
[CC--:B----4-:R-:W-:Y:S04]  /*fe90*/  LEA R8, P0, R2.reuse, R6.reuse, 0x7 ;  /* 0x0000000602087211 */ /* 0x0d0fe800078038ff */
[-C--:B-----5:R-:W-:Y:S01]  /*fea0*/  LEA.HI.X R9, R2, R11.reuse, R0, 0x7, P0 ;  /* 0x0000000b02097211 */ /* 0x0a0fe200000f3c00 */
[----:B------:R1:W-:Y:S01]  /*feb0*/  STL [R1+0x50], R4 ;  /* 0x0000500401007387 */ /* 0x0003e20000100800 */
[----:B------:R-:W-:Y:S01]  /*fec0*/  LOP3.LUT R235, R4, 0x18, RZ, 0xc0, !PT ;  /* 0x0000001804eb7812 */ /* 0x000fe200078ec0ff */
[----:B------:R-:W-:Y:S01]  /*fed0*/  IMAD.SHL.U32 R0, R221, 0x10, RZ ;  /* 0x00000010dd007824 */ /* 0x000fe200078e00ff */
[C---:B------:R-:W-:Y:S01]  /*fee0*/  LEA R6, P0, R10.reuse, R6, 0x1 ;  /* 0x000000060a067211 */ /* 0x040fe200078008ff */
[----:B------:R-:W-:Y:S01]  /*fef0*/  @!PT LDS RZ, [RZ] ;  /* 0x00000000fffff984 */ /* 0x000fe20000000800 */
[----:B------:R-:W-:Y:S01]  /*ff00*/  @!PT LDS RZ, [RZ] ;  /* 0x00000000fffff984 */ /* 0x000fe20000000800 */
[----:B------:R-:W-:Y:S01]  /*ff10*/  @!PT LDS RZ, [RZ] ;  /* 0x00000000fffff984 */ /* 0x000fe20000000800 */
[----:B------:R-:W-:Y:S01]  /*ff20*/  @!P5 LDGSTS.E.BYPASS.LTC128B.128 [R226+0x9000], desc[UR10][R8.64] ;  /* 0x0900000008e2dfae */ /* 0x000fe2000b981a0a */
[----:B------:R-:W-:Y:S01]  /*ff30*/  LOP3.LUT R12, R235, 0x40, RZ, 0xfc, !PT ;  /* 0x00000040eb0c7812 */ /* 0x000fe200078efcff */
[----:B------:R-:W-:Y:S01]  /*ff40*/  IMAD.SHL.U32 R2, R221, 0x20, RZ ;  /* 0x00000020dd027824 */ /* 0x000fe200078e00ff */
[----:B------:R-:W-:Y:S02]  /*ff50*/  LEA.HI.X R7, R10, R11, R7, 0x1, P0 ;  /* 0x0000000b0a077211 */ /* 0x000fe400000f0c07 */
[----:B------:R-:W-:Y:S02]  /*ff60*/  ISETP.GE.AND P1, PT, R12, UR8, PT ;  /* 0x000000080c007c0c */ /* 0x000fe4000bf26270 */
[C---:B------:R-:W-:Y:S01]  /*ff70*/  LOP3.LUT R3, R0.reuse, 0x100, RZ, 0xc0, !PT ;  /* 0x0000010000037812 */ /* 0x040fe200078ec0ff */
[----:B------:R-:W-:Y:S01]  /*ff80*/  @P5 STS.128 [R226+0x9000], RZ ;  /* 0x009000ffe2005388 */ /* 0x000fe20000000c00 */
[----:B------:R-:W-:Y:S02]  /*ff90*/  ISETP.GE.AND P5, PT, R235, UR8, PT ;  /* 0x00000008eb007c0c */ /* 0x000fe4000bfa6270 */
[----:B------:R-:W-:Y:S02]  /*ffa0*/  LOP3.LUT R223, R0, 0x3e00, RZ, 0xc0, !PT ;  /* 0x00003e0000df7812 */ /* 0x000fe400078ec0ff */
[----:B------:R-:W-:Y:S03]  /*ffb0*/  LOP3.LUT R0, R224, 0x18, RZ, 0xc0, !PT ;  /* 0x00000018e0007812 */ /* 0x000fe600078ec0ff */
[----:B------:R-:W-:Y:S01]  /*ffc0*/  @!PT LDS RZ, [RZ] ;  /* 0x00000000fffff984 */ /* 0x000fe20000000800 */
[----:B------:R-:W-:Y:S01]  /*ffd0*/  @!PT LDS RZ, [RZ] ;  /* 0x00000000fffff984 */ /* 0x000fe20000000800 */
[----:B------:R-:W-:Y:S01]  /*ffe0*/  @!PT LDS RZ, [RZ] ;  /* 0x00000000fffff984 */ /* 0x000fe20000000800 */
[----:B------:R-:W-:Y:S01]  /*fff0*/  @!P2 LDGSTS.E.BYPASS.LTC128B.128 [R226+0xa000], desc[UR10][R8.64+0x40] ;  /* 0x0a00004008e2afae */ /* 0x000fe2000b981a0a */
[--C-:B------:R-:W-:Y:S02]  /*10000*/  LOP3.LUT R0, R0, 0xc0, R2.reuse, 0xf8, !PT ;  /* 0x000000c000007812 */ /* 0x100fe400078ef802 */
[--C-:B-1----:R-:W-:Y:S02]  /*10010*/  LOP3.LUT R4, R3, 0x20, R2.reuse, 0xf8, !PT ;  /* 0x0000002003047812 */ /* 0x102fe400078ef802 */
[----:B------:R-:W-:Y:S03]  /*10020*/  LOP3.LUT R2, R223, 0x120, R2, 0xf8, !PT ;  /* 0x00000120df027812 */ /* 0x000fe600078ef802 */
[----:B------:R-:W-:Y:S01]  /*10030*/  @P2 STS.128 [R226+0xa000], RZ ;  /* 0x00a000ffe2002388 */ /* 0x000fe20000000c00 */
[----:B------:R-:W-:Y:S02]  /*10040*/  LOP3.LUT R3, R0, 0x8, R221, 0x78, !PT ;  /* 0x0000000800037812 */ /* 0x000fe400078e78dd */
[----:B------:R-:W-:Y:S02]  /*10050*/  LOP3.LUT R0, R2, R0, R5, 0xf6, !PT ;  /* 0x0000000002007212 */ /* 0x000fe400078ef605 */
[----:B------:R-:W-:Y:S02]  /*10060*/  LOP3.LUT R2, R4, R3, RZ, 0xfc, !PT ;  /* 0x0000000304027212 */ /* 0x000fe400078efcff */
[----:B------:R-:W-:Y:S01]  /*10070*/  LEA R3, R0, UR5, 0x1 ;  /* 0x0000000500037c11 */ /* 0x000fe2000f8e08ff */
[----:B------:R-:W-:Y:S01]  /*10080*/  @!PT LDS RZ, [RZ] ;  /* 0x00000000fffff984 */ /* 0x000fe20000000800 */
[----:B------:R-:W-:Y:S01]  /*10090*/  @!PT LDS RZ, [RZ] ;  /* 0x00000000fffff984 */ /* 0x000fe20000000800 */
[----:B------:R-:W-:Y:S01]  /*100a0*/  @!PT LDS RZ, [RZ] ;  /* 0x00000000fffff984 */ /* 0x000fe20000000800 */
[----:B------:R-:W-:Y:S01]  /*100b0*/  @!P1 LDGSTS.E.BYPASS.LTC128B.128 [R226+0xb000], desc[UR10][R8.64+0x80] ;  /* 0x0b00008008e29fae */ /* 0x000fe2000b981a0a */
[----:B------:R-:W-:Y:S02]  /*100c0*/  LEA R0, R2, UR5, 0x1 ;  /* 0x0000000502007c11 */ /* 0x000fe4000f8e08ff */
[----:B------:R-:W-:Y:S05]  /*100d0*/  SEL R2, R225, 0xffffffe0, !P4 ;  /* 0xffffffe0e1027807 */ /* 0x000fea0006000000 */
[----:B------:R-:W-:Y:S01]  /*100e0*/  @P1 STS.128 [R226+0xb000], RZ ;  /* 0x00b000ffe2001388 */ /* 0x000fe20000000c00 */
[C---:B------:R-:W-:Y:S02]  /*100f0*/  IMAD.IADD R216, R2.reuse, 0x1, R3 ;  /* 0x0000000102d87824 */ /* 0x040fe400078e0203 */
[----:B------:R-:W-:Y:S05]  /*10100*/  IMAD.IADD R2, R2, 0x1, R0 ;  /* 0x0000000102027824 */ /* 0x000fea00078e0200 */
        /* <DEDUP_REMOVED lines=18> */
[----:B------:R-:W-:Y:S04]  /*10230*/  STL [R1+0x1c], R235 ;  /* 0x00001ceb01007387 */ /* 0x000fe80000100800 */
[----:B------:R3:W-:Y:S04]  /*10240*/  STL [R1+0x3c], R12 ;  /* 0x00003c0c01007387 */ /* 0x0007e80000100800 */
[----:B------:R-:W4:Y:S08]  /*10250*/  LDSM.16.M88.4 R32, [R0+0x6400] ;  /* 0x006400000020783b */ /* 0x000f300000000200 */
[----:B------:R-:W0:Y:S08]  /*10260*/  LDGDEPBAR ;  /* 0x00000000000079af */ /* 0x000e300000000000 */
[----:B------:R-:W5:Y:S01]  /*10270*/  LDSM.16.M88.4 R48, [R0+0x6800] ;  /* 0x006800000030783b */ /* 0x000f620000000200 */
[-C--:B-1----:R-:W-:Y:S07]  /*10280*/  HMMA.16816.F32 R4, R64, R16.reuse, RZ ;  /* 0x000000104004723c */ /* 0x082fee00000018ff */
[----:B------:R-:W1:Y:S01]  /*10290*/  LDSM.16.M88.4 R108, [R0+0x6c00] ;  /* 0x006c0000006c783b */ /* 0x000e620000000200 */
[C---:B--2---:R-:W-:Y:S07]  /*102a0*/  HMMA.16816.F32 R8, R60.reuse, R16, RZ ;  /* 0x000000103c08723c */ /* 0x044fee00000018ff */
[----:B------:R-:W-:Y:S01]  /*102b0*/  LDSM.16.M88.4 R176, [R216] ;  /* 0x00000000d8b0783b */ /* 0x000fe20000000200 */
[-C--:B---3--:R-:W-:Y:S07]  /*102c0*/  HMMA.16816.F32 R12, R60, R18.reuse, RZ ;  /* 0x000000123c0c723c */ /* 0x088fee00000018ff */
[----:B------:R-:W2:Y:S01]  /*102d0*/  LDSM.16.M88.4 R180, [R2+0x6000] ;  /* 0x0060000002b4783b */ /* 0x000ea20000000200 */
[C---:B------:R-:W-:Y:S07]  /*102e0*/  HMMA.16816.F32 R16, R64.reuse, R18, RZ ;  /* 0x000000124010723c */ /* 0x040fee00000018ff */
[----:B------:R-:W3:Y:S01]  /*102f0*/  LDSM.16.M88.4 R184, [R216+0x1000] ;  /* 0x00100000d8b8783b */ /* 0x000ee20000000200 */
[-C--:B----4-:R-:W-:Y:S07]  /*10300*/  HMMA.16816.F32 R20, R64, R32.reuse, RZ ;  /* 0x000000204014723c */ /* 0x090fee00000018ff */
[----:B------:R-:W4:Y:S01]  /*10310*/  LDSM.16.M88.4 R188, [R2+0x6400] ;  /* 0x0064000002bc783b */ /* 0x000f220000000200 */
[C---:B------:R-:W-:Y:S07]  /*10320*/  HMMA.16816.F32 R24, R60.reuse, R32, RZ ;  /* 0x000000203c18723c */ /* 0x040fee00000018ff */
[----:B------:R-:W4:Y:S01]  /*10330*/  LDSM.16.M88.4 R192, [R2+0x6800] ;  /* 0x0068000002c0783b */ /* 0x000f220000000200 */
[-C--:B------:R-:W-:Y:S07]  /*10340*/  HMMA.16816.F32 R28, R60, R34.reuse, RZ ;  /* 0x000000223c1c723c */ /* 0x080fee00000018ff */
[----:B------:R-:W4:Y:S01]  /*10350*/  LDSM.16.M88.4 R196, [R2+0x6c00] ;  /* 0x006c000002c4783b */ /* 0x000f220000000200 */
[C---:B------:R-:W-:Y:S07]  /*10360*/  HMMA.16816.F32 R32, R64.reuse, R34, RZ ;  /* 0x000000224020723c */ /* 0x040fee00000018ff */
[----:B------:R-:W-:Y:S01]  /*10370*/  LDSM.16.M88.4 R200, [R3+0x3000] ;  /* 0x0030000003c8783b */ /* 0x000fe20000000200 */
[-C--:B-----5:R-:W-:Y:S07]  /*10380*/  HMMA.16816.F32 R36, R64, R48.reuse, RZ ;  /* 0x000000304024723c */ /* 0x0a0fee00000018ff */
[----:B------:R-:W-:Y:S01]  /*10390*/  LDSM.16.M88.4 R204, [R0+0x7c00] ;  /* 0x007c000000cc783b */ /* 0x000fe20000000200 */
[C---:B------:R-:W-:Y:S07]  /*103a0*/  HMMA.16816.F32 R40, R60.reuse, R48, RZ ;  /* 0x000000303c28723c */ /* 0x040fee00000018ff */
[----:B------:R-:W-:Y:S01]  /*103b0*/  LDSM.16.M88.4 R208, [R2+0x7000] ;  /* 0x0070000002d0783b */ /* 0x000fe20000000200 */
[-C--:B------:R-:W-:Y:S07]  /*103c0*/  HMMA.16816.F32 R44, R60, R50.reuse, RZ ;  /* 0x000000323c2c723c */ /* 0x080fee00000018ff */
[----:B------:R-:W-:Y:S01]  /*103d0*/  LDSM.16.M88.4 R212, [R216+0x3000] ;  /* 0x00300000d8d4783b */ /* 0x000fe20000000200 */
[C---:B------:R-:W-:Y:S08]  /*103e0*/  HMMA.16816.F32 R48, R64.reuse, R50, RZ ;  /* 0x000000324030723c */ /* 0x040ff000000018ff */
[-C--:B-1----:R-:W-:Y:S08]  /*103f0*/  HMMA.16816.F32 R52, R64, R108.reuse, RZ ;  /* 0x0000006c4034723c */ /* 0x082ff000000018ff */
[C---:B------:R-:W-:Y:S08]  /*10400*/  HMMA.16816.F32 R56, R60.reuse, R108, RZ ;  /* 0x0000006c3c38723c */ /* 0x040ff000000018ff */
[-C--:B------:R-:W-:Y:S08]  /*10410*/  HMMA.16816.F32 R60, R60, R110.reuse, RZ ;  /* 0x0000006e3c3c723c */ /* 0x080ff000000018ff */
[----:B------:R-:W-:Y:S01]  /*10420*/  HMMA.16816.F32 R64, R64, R110, RZ ;  /* 0x0000006e4040723c */ /* 0x000fe200000018ff */
[----:B------:R-:W-:Y:S07]  /*10430*/  LDSM.16.M88.4 R108, [R3+0x2000] ;  /* 0x00200000036c783b */ /* 0x000fee0000000200 */
[-C--:B--2---:R-:W-:Y:S08]  /*10440*/  HMMA.16816.F32 R4, R176, R180.reuse, R4 ;  /* 0x000000b4b004723c */ /* 0x084ff00000001804 */
[C---:B---3--:R-:W-:Y:S08]  /*10450*/  HMMA.16816.F32 R8, R184.reuse, R180, R8 ;  /* 0x000000b4b808723c */ /* 0x048ff00000001808 */
[-C--:B------:R-:W-:Y:S08]  /*10460*/  HMMA.16816.F32 R12, R184, R182.reuse, R12 ;  /* 0x000000b6b80c723c */ /* 0x080ff0000000180c */
[C---:B------:R-:W-:Y:S01]  /*10470*/  HMMA.16816.F32 R16, R176.reuse, R182, R16 ;  /* 0x000000b6b010723c */ /* 0x040fe20000001810 */
[----:B------:R-:W1:Y:S07]  /*10480*/  LDSM.16.M88.4 R180, [R0+0x7000] ;  /* 0x0070000000b4783b */ /* 0x000e6e0000000200 */
[-C--:B----4-:R-:W-:Y:S08]  /*10490*/  HMMA.16816.F32 R20, R176, R188.reuse, R20 ;  /* 0x000000bcb014723c */ /* 0x090ff00000001814 */
        /* <DEDUP_REMOVED lines=28> */
[-C--:B------:R-:W-:Y:S08]  /*10660*/  HMMA.16816.F32 R44, R200, R194.reuse, R44 ;  /* 0x000000c2c82c723c */ /* 0x080ff0000000182c */
[C---:B------:R-:W-:Y:S01]  /*10670*/  HMMA.16816.F32 R48, R108.reuse, R194, R48 ;  /* 0x000000c26c30723c */ /* 0x040fe20000001830 */
[----:B------:R-:W-:Y:S07]  /*10680*/  LDSM.16.M88.4 R192, [R0+0x8400] ;  /* 0x0084000000c0783b */ /* 0x000fee0000000200 */
[-C--:B------:R-:W-:Y:S08]  /*10690*/  HMMA.16816.F32 R52, R108, R204.reuse, R52 ;  /* 0x000000cc6c34723c */ /* 0x080ff00000001834 */
[C---:B------:R-:W-:Y:S08]  /*106a0*/  HMMA.16816.F32 R56, R200.reuse, R204, R56 ;  /* 0x000000ccc838723c */ /* 0x040ff00000001838 */
[-C--:B------:R-:W-:Y:S01]  /*106b0*/  HMMA.16816.F32 R60, R200, R206.reuse, R60 ;  /* 0x000000cec83c723c */ /* 0x080fe2000000183c */
[----:B------:R-:W-:Y:S07]  /*106c0*/  LDSM.16.M88.4 R200, [R0+0x8800] ;  /* 0x0088000000c8783b */ /* 0x000fee0000000200 */
[----:B------:R-:W-:Y:S01]  /*106d0*/  HMMA.16816.F32 R64, R108, R206, R64 ;  /* 0x000000ce6c40723c */ /* 0x000fe20000001840 */
[----:B------:R-:W2:Y:S07]  /*106e0*/  LDSM.16.M88.4 R108, [R2+0x7c00] ;  /* 0x007c0000026c783b */ /* 0x000eae0000000200 */
[-C--:B----4-:R-:W-:Y:S01]  /*106f0*/  HMMA.16816.F32 R4, R184, R208.reuse, R4 ;  /* 0x000000d0b804723c */ /* 0x090fe20000001804 */
[----:B------:R3:W-:Y:S07]  /*10700*/  LDSM.16.M88.4 R204, [R0+0x8c00] ;  /* 0x008c000000cc783b */ /* 0x0007ee0000000200 */
[C---:B------:R-:W-:Y:S08]  /*10710*/  HMMA.16816.F32 R8, R212.reuse, R208, R8 ;  /* 0x000000d0d408723c */ /* 0x040ff00000001808 */
[-C--:B------:R-:W-:Y:S08]  /*10720*/  HMMA.16816.F32 R12, R212, R210.reuse, R12 ;  /* 0x000000d2d40c723c */ /* 0x080ff0000000180c */
[C---:B------:R-:W-:Y:S01]  /*10730*/  HMMA.16816.F32 R16, R184.reuse, R210, R16 ;  /* 0x000000d2b810723c */ /* 0x040fe20000001810 */
[----:B------:R-:W-:Y:S03]  /*10740*/  LDSM.16.M88.4 R208, [R2+0x8000] ;  /* 0x0080000002d0783b */ /* 0x000fe60000000200 */
[----:B---3--:R-:W-:Y:S04]  /*10750*/  IMAD.SHL.U32 R0, R221, 0x2, RZ ;  /* 0x00000002dd007824 */ /* 0x008fe800078e00ff */
[-C--:B-----5:R-:W-:Y:S03]  /*10760*/  HMMA.16816.F32 R20, R184, R176.reuse, R20 ;  /* 0x000000b0b814723c */ /* 0x0a0fe60000001814 */
[----:B------:R-:W-:Y:S05]  /*10770*/  LOP3.LUT R101, R0, 0x6, RZ, 0xc0, !PT ;  /* 0x0000000600657812 */ /* 0x000fea00078ec0ff */
[C---:B------:R-:W-:Y:S01]  /*10780*/  HMMA.16816.F32 R24, R212.reuse, R176, R24 ;  /* 0x000000b0d418723c */ /* 0x040fe20000001818 */
[----:B------:R-:W-:Y:S07]  /*10790*/  STL [R1+0x38], R101 ;  /* 0x0000386501007387 */ /* 0x000fee0000100800 */
[-C--:B------:R-:W-:Y:S08]  /*107a0*/  HMMA.16816.F32 R28, R212, R178.reuse, R28 ;  /* 0x000000b2d41c723c */ /* 0x080ff0000000181c */
[C---:B------:R-:W-:Y:S01]  /*107b0*/  HMMA.16816.F32 R32, R184.reuse, R178, R32 ;  /* 0x000000b2b820723c */ /* 0x040fe20000001820 */
[----:B------:R3:W4:Y:S07]  /*107c0*/  LDSM.16.M88.4 R176, [R3+0x4000] ;  /* 0x0040000003b0783b */ /* 0x00072e0000000200 */
[-C--:B-1----:R-:W-:Y:S08]  /*107d0*/  HMMA.16816.F32 R36, R184, R196.reuse, R36 ;  /* 0x000000c4b824723c */ /* 0x082ff00000001824 */
[C---:B------:R-:W-:Y:S08]  /*107e0*/  HMMA.16816.F32 R40, R212.reuse, R196, R40 ;  /* 0x000000c4d428723c */ /* 0x040ff00000001828 */
[-C--:B------:R-:W-:Y:S01]  /*107f0*/  HMMA.16816.F32 R44, R212, R198.reuse, R44 ;  /* 0x000000c6d42c723c */ /* 0x080fe2000000182c */
[----:B---3--:R-:W-:Y:S04]  /*10800*/  IMAD.U32 R3, RZ, RZ, UR21 ;  /* 0x00000015ff037e24 */ /* 0x008fe8000f8e00ff */
[----:B------:R-:W-:Y:S03]  /*10810*/  IMAD R0, R3, 0x40, R101 ;  /* 0x0000004003007824 */ /* 0x000fe600078e0265 */
[C---:B------:R-:W-:Y:S01]  /*10820*/  HMMA.16816.F32 R48, R184.reuse, R198, R48 ;  /* 0x000000c6b830723c */ /* 0x040fe20000001830 */
[----:B------:R-:W1:Y:S03]  /*10830*/  LDSM.16.M88.4 R196, [R216+0x4000] ;  /* 0x00400000d8c4783b */ /* 0x000e660000000200 */
[CC--:B------:R-:W-:Y:S01]  /*10840*/  ISETP.GT.AND P0, PT, R227.reuse, R0.reuse, PT ;  /* 0x00000000e300720c */ /* 0x0c0fe20003f04270 */
[----:B------:R-:W-:Y:S01]  /*10850*/  VIADD R104, R0, 0x8 ;  /* 0x0000000800687836 */ /* 0x000fe20000000000 */
[----:B------:R-:W-:Y:S01]  /*10860*/  ISETP.GT.AND P3, PT, R234, R0, PT ;  /* 0x00000000ea00720c */ /* 0x000fe20003f64270 */
[C---:B------:R-:W-:Y:S01]  /*10870*/  VIADD R103, R0.reuse, 0x9 ;  /* 0x0000000900677836 */ /* 0x040fe20000000000 */
[-C--:B--2---:R-:W-:Y:S01]  /*10880*/  HMMA.16816.F32 R52, R184, R108.reuse, R52 ;  /* 0x0000006cb834723c */ /* 0x084fe20000001834 */
[----:B------:R-:W2:Y:S02]  /*10890*/  LDSM.16.M88.4 R216, [R216+0x5000] ;  /* 0x00500000d8d8783b */ /* 0x000ea40000000200 */
[C---:B------:R-:W-:Y:S02]  /*108a0*/  VIADD R102, R0.reuse, 0x10 ;  /* 0x0000001000667836 */ /* 0x040fe40000000000 */
[C---:B------:R-:W-:Y:S02]  /*108b0*/  VIADD R101, R0.reuse, 0x11 ;  /* 0x0000001100657836 */ /* 0x040fe40000000000 */
[C---:B------:R-:W-:Y:S01]  /*108c0*/  VIADD R3, R0.reuse, 0x38 ;  /* 0x0000003800037836 */ /* 0x040fe20000000000 */
[C---:B------:R-:W-:Y:S08]  /*108d0*/  HMMA.16816.F32 R56, R212.reuse, R108, R56 ;  /* 0x0000006cd438723c */ /* 0x040ff00000001838 */
[-C--:B------:R-:W-:Y:S08]  /*108e0*/  HMMA.16816.F32 R60, R212, R110.reuse, R60 ;  /* 0x0000006ed43c723c */ /* 0x080ff0000000183c */
[----:B------:R-:W-:Y:S01]  /*108f0*/  HMMA.16816.F32 R64, R184, R110, R64 ;  /* 0x0000006eb840723c */ /* 0x000fe20000001840 */
[----:B------:R-:W3:Y:S07]  /*10900*/  LDSM.16.M88.4 R108, [R2+0x8400] ;  /* 0x00840000026c783b */ /* 0x000eee0000000200 */
        /* <DEDUP_REMOVED lines=15> */
[----:B------:R-:W-:Y:S04]  /*10a00*/  HMMA.16816.F32 R64, R176, R206, R64 ;  /* 0x000000ceb040723c */ /* 0x000fe80000001840 */
[----:B------:R-:W-:Y:S04]  /*10a10*/  VIADD R176, R0, 0x1 ;  /* 0x0000000100b07836 */ /* 0x000fe80000000000 */
[-C--:B-1----:R-:W-:Y:S05]  /*10a20*/  HMMA.16816.F32 R4, R196, R208.reuse, R4 ;  /* 0x000000d0c404723c */ /* 0x082fea0000001804 */
[-C--:B------:R-:W-:Y:S03]  /*10a30*/  ISETP.GT.AND P6, PT, R227, R176.reuse, PT ;  /* 0x000000b0e300720c */ /* 0x080fe60003fc4270 */
[C---:B--2---:R-:W-:Y:S08]  /*10a40*/  HMMA.16816.F32 R8, R216.reuse, R208, R8 ;  /* 0x000000d0d808723c */ /* 0x044ff00000001808 */
[-C--:B------:R-:W-:Y:S03]  /*10a50*/  HMMA.16816.F32 R12, R216, R210.reuse, R12 ;  /* 0x000000d2d80c723c */ /* 0x080fe6000000180c */
[----:B------:R-:W-:Y:S02]  /*10a60*/  FSEL R201, R4, -INF , !P0 ;  /* 0xff80000004c97808 */ /* 0x000fe40004000000 */
[----:B------:R-:W-:Y:S02]  /*10a70*/  ISETP.GT.AND P0, PT, R234, R176, PT ;  /* 0x000000b0ea00720c */ /* 0x000fe40003f04270 */
[----:B------:R-:W-:Y:S01]  /*10a80*/  FSEL R200, R5, -INF , !P6 ;  /* 0xff80000005c87808 */ /* 0x000fe20007000000 */
[C---:B------:R-:W-:Y:S04]  /*10a90*/  HMMA.16816.F32 R16, R196.reuse, R210, R16 ;  /* 0x000000d2c410723c */ /* 0x040fe80000001810 */
[----:B------:R-:W-:Y:S02]  /*10aa0*/  FSEL R194, R7, -INF , !P0 ;  /* 0xff80000007c27808 */ /* 0x000fe40004000000 */
[----:B------:R-:W-:Y:S02]  /*10ab0*/  ISETP.GT.AND P0, PT, R233, R0, PT ;  /* 0x00000000e900720c */ /* 0x000fe40003f04270 */
[----:B------:R-:W-:Y:S01]  /*10ac0*/  FSEL R195, R6, -INF , !P3 ;  /* 0xff80000006c37808 */ /* 0x000fe20005800000 */
[-C--:B---3--:R-:W-:Y:S01]  /*10ad0*/  HMMA.16816.F32 R20, R196, R108.reuse, R20 ;  /* 0x0000006cc414723c */ /* 0x088fe20000001814 */
[----:B------:R-:W1:Y:S02]  /*10ae0*/  LDSM.16.M88.4 R4, [R2+0x8800] ;  /* 0x008800000204783b */ /* 0x000e640000000200 */
[----:B------:R-:W-:Y:S02]  /*10af0*/  FSEL R193, R8, -INF , !P0 ;  /* 0xff80000008c17808 */ /* 0x000fe40004000000 */
[C---:B------:R-:W-:Y:S02]  /*10b00*/  ISETP.GT.AND P0, PT, R232.reuse, R176, PT ;  /* 0x000000b0e800720c */ /* 0x040fe40003f04270 */
[----:B------:R-:W-:Y:S01]  /*10b10*/  ISETP.GT.AND P3, PT, R232, R0, PT ;  /* 0x00000000e800720c */ /* 0x000fe20003f64270 */
[C---:B------:R-:W-:Y:S04]  /*10b20*/  HMMA.16816.F32 R24, R216.reuse, R108, R24 ;  /* 0x0000006cd818723c */ /* 0x040fe80000001818 */
[----:B------:R-:W-:Y:S02]  /*10b30*/  FSEL R190, R11, -INF , !P0 ;  /* 0xff8000000bbe7808 */ /* 0x000fe40004000000 */
[----:B------:R-:W-:Y:S02]  /*10b40*/  ISETP.GT.AND P6, PT, R233, R176, PT ;  /* 0x000000b0e900720c */ /* 0x000fe40003fc4270 */
[----:B------:R-:W-:Y:S01]  /*10b50*/  FSEL R191, R10, -INF , !P3 ;  /* 0xff8000000abf7808 */ /* 0x000fe20005800000 */
[-C--:B------:R-:W-:Y:S03]  /*10b60*/  HMMA.16816.F32 R28, R216, R110.reuse, R28 ;  /* 0x0000006ed81c723c */ /* 0x080fe6000000181c */
[----:B------:R-:W-:Y:S02]  /*10b70*/  FSEL R192, R9, -INF , !P6 ;  /* 0xff80000009c07808 */ /* 0x000fe40007000000 */
[-C--:B------:R-:W-:Y:S01]  /*10b80*/  ISETP.GT.AND P0, PT, R233, R104.reuse, PT ;  /* 0x00000068e900720c */ /* 0x080fe20003f04270 */
[----:B------:R-:W2:Y:S01]  /*10b90*/  LDSM.16.M88.4 R8, [R2+0x8c00] ;  /* 0x008c00000208783b */ /* 0x000ea20000000200 */
[-C--:B------:R-:W-:Y:S01]  /*10ba0*/  ISETP.GT.AND P3, PT, R232, R104.reuse, PT ;  /* 0x00000068e800720c */ /* 0x080fe20003f64270 */
[----:B------:R-:W-:Y:S04]  /*10bb0*/  DEPBAR.LE SB0, 0x0 ;  /* 0x000080000000791a */ /* 0x000fe80000000000 */
[----:B------:R-:W-:Y:S01]  /*10bc0*/  FSEL R189, R12, -INF , !P0 ;  /* 0xff8000000cbd7808 */ /* 0x000fe20004000000 */
[----:B------:R-:W-:Y:S01]  /*10bd0*/  VIADD R12, R0, 0x28 ;  /* 0x00000028000c7836 */ /* 0x000fe20000000000 */
[----:B------:R-:W-:Y:S01]  /*10be0*/  BAR.SYNC.DEFER_BLOCKING 0x0 ;  /* 0x0000000000007b1d */ /* 0x000fe20000010000 */
[-C--:B------:R-:W-:Y:S01]  /*10bf0*/  ISETP.GT.AND P0, PT, R232, R103.reuse, PT ;  /* 0x00000067e800720c */ /* 0x080fe20003f04270 */
[C---:B------:R-:W-:Y:S05]  /*10c00*/  HMMA.16816.F32 R32, R196.reuse, R110, R32 ;  /* 0x0000006ec420723c */ /* 0x040fea0000001820 */
[----:B------:R-:W-:Y:S01]  /*10c10*/  FSEL R185, R15, -INF , !P0 ;  /* 0xff8000000fb97808 */ /* 0x000fe20004000000 */
[----:B------:R-:W-:Y:S01]  /*10c20*/  VIADD R15, R0, 0x19 ;  /* 0x00000019000f7836 */ /* 0x000fe20000000000 */
[----:B------:R-:W-:Y:S01]  /*10c30*/  ISETP.GT.AND P0, PT, R227, R104, PT ;  /* 0x00000068e300720c */ /* 0x000fe20003f04270 */
[-C--:B-1----:R-:W-:Y:S03]  /*10c40*/  HMMA.16816.F32 R36, R196, R4.reuse, R36 ;  /* 0x00000004c424723c */ /* 0x082fe60000001824 */
[----:B------:R-:W-:Y:S01]  /*10c50*/  FSEL R184, R16, -INF , !P0 ;  /* 0xff80000010b87808 */ /* 0x000fe20004000000 */
[----:B------:R-:W-:Y:S01]  /*10c60*/  VIADD R16, R0, 0x18 ;  /* 0x0000001800107836 */ /* 0x000fe20000000000 */
[-C--:B------:R-:W-:Y:S02]  /*10c70*/  ISETP.GT.AND P0, PT, R234, R103.reuse, PT ;  /* 0x00000067ea00720c */ /* 0x080fe40003f04270 */
[----:B------:R-:W-:Y:S01]  /*10c80*/  FSEL R187, R14, -INF , !P3 ;  /* 0xff8000000ebb7808 */ /* 0x000fe20005800000 */
[C---:B------:R-:W-:Y:S04]  /*10c90*/  HMMA.16816.F32 R40, R216.reuse, R4, R40 ;  /* 0x00000004d828723c */ /* 0x040fe80000001828 */
[----:B------:R-:W-:Y:S01]  /*10ca0*/  FSEL R181, R19, -INF , !P0 ;  /* 0xff80000013b57808 */ /* 0x000fe20004000000 */
[C---:B------:R-:W-:Y:S01]  /*10cb0*/  VIADD R14, R0.reuse, 0x20 ;  /* 0x00000020000e7836 */ /* 0x040fe20000000000 */
[-C--:B------:R-:W-:Y:S01]  /*10cc0*/  ISETP.GT.AND P0, PT, R227, R102.reuse, PT ;  /* 0x00000066e300720c */ /* 0x080fe20003f04270 */
[----:B------:R-:W-:Y:S01]  /*10cd0*/  VIADD R5, R0, 0x31 ;  /* 0x0000003100057836 */ /* 0x000fe20000000000 */
[----:B------:R-:W-:Y:S01]  /*10ce0*/  ISETP.GT.AND P6, PT, R233, R103, PT ;  /* 0x00000067e900720c */ /* 0x000fe20003fc4270 */
[-C--:B------:R-:W-:Y:S03]  /*10cf0*/  HMMA.16816.F32 R44, R216, R6.reuse, R44 ;  /* 0x00000006d82c723c */ /* 0x080fe6000000182c */
[----:B------:R-:W-:Y:S01]  /*10d00*/  FSEL R180, R20, -INF , !P0 ;  /* 0xff80000014b47808 */ /* 0x000fe20004000000 */
[----:B------:R-:W-:Y:S01]  /*10d10*/  VIADD R4, R0, 0x39 ;  /* 0x0000003900047836 */ /* 0x000fe20000000000 */
[-C--:B------:R-:W-:Y:S02]  /*10d20*/  ISETP.GT.AND P0, PT, R234, R101.reuse, PT ;  /* 0x00000065ea00720c */ /* 0x080fe40003f04270 */
[----:B------:R-:W-:Y:S01]  /*10d30*/  FSEL R188, R13, -INF , !P6 ;  /* 0xff8000000dbc7808 */ /* 0x000fe20007000000 */
[C---:B------:R-:W-:Y:S01]  /*10d40*/  VIADD R13, R0.reuse, 0x21 ;  /* 0x00000021000d7836 */ /* 0x040fe20000000000 */
[----:B------:R-:W-:Y:S01]  /*10d50*/  FSEL R177, R23, -INF , !P0 ;  /* 0xff80000017b17808 */ /* 0x000fe20004000000 */
[C---:B------:R-:W-:Y:S04]  /*10d60*/  HMMA.16816.F32 R48, R196.reuse, R6, R48 ;  /* 0x00000006c430723c */ /* 0x040fe80000001830 */
[----:B------:R-:W-:Y:S01]  /*10d70*/  ISETP.GT.AND P0, PT, R233, R102, PT ;  /* 0x00000066e900720c */ /* 0x000fe20003f04270 */
[----:B------:R-:W-:Y:S01]  /*10d80*/  VIADD R7, R0, 0x29 ;  /* 0x0000002900077836 */ /* 0x000fe20000000000 */
[----:B------:R-:W-:Y:S01]  /*10d90*/  ISETP.GT.AND P3, PT, R234, R104, PT ;  /* 0x00000068ea00720c */ /* 0x000fe20003f64270 */
[----:B------:R-:W-:Y:S01]  /*10da0*/  VIADD R6, R0, 0x30 ;  /* 0x0000003000067836 */ /* 0x000fe20000000000 */
[----:B------:R-:W-:Y:S01]  /*10db0*/  FSEL R186, R24, -INF , !P0 ;  /* 0xff80000018ba7808 */ /* 0x000fe20004000000 */
[-C--:B--2---:R-:W-:Y:S03]  /*10dc0*/  HMMA.16816.F32 R52, R196, R8.reuse, R52 ;  /* 0x00000008c434723c */ /* 0x084fe60000001834 */
[----:B------:R-:W-:Y:S02]  /*10dd0*/  ISETP.GT.AND P0, PT, R232, R101, PT ;  /* 0x00000065e800720c */ /* 0x000fe40003f04270 */
[----:B------:R-:W-:Y:S02]  /*10de0*/  FSEL R182, R18, -INF , !P3 ;  /* 0xff80000012b67808 */ /* 0x000fe40005800000 */
[----:B------:R-:W-:Y:S01]  /*10df0*/  FSEL R109, R27, -INF , !P0 ;  /* 0xff8000001b6d7808 */ /* 0x000fe20004000000 */
[C---:B------:R-:W-:Y:S04]  /*10e00*/  HMMA.16816.F32 R56, R216.reuse, R8, R56 ;  /* 0x00000008d838723c */ /* 0x040fe80000001838 */
[----:B------:R-:W-:Y:S02]  /*10e10*/  ISETP.GT.AND P0, PT, R233, R16, PT ;  /* 0x00000010e900720c */ /* 0x000fe40003f04270 */
[----:B------:R-:W-:Y:S02]  /*10e20*/  ISETP.GT.AND P6, PT, R227, R103, PT ;  /* 0x00000067e300720c */ /* 0x000fe40003fc4270 */
[----:B------:R-:W-:Y:S01]  /*10e30*/  FSEL R108, R28, -INF , !P0 ;  /* 0xff8000001c6c7808 */ /* 0x000fe20004000000 */
[-C--:B------:R-:W-:Y:S03]  /*10e40*/  HMMA.16816.F32 R60, R216, R10.reuse, R60 ;  /* 0x0000000ad83c723c */ /* 0x080fe6000000183c */
[-C--:B------:R-:W-:Y:S02]  /*10e50*/  ISETP.GT.AND P0, PT, R232, R15.reuse, PT ;  /* 0x0000000fe800720c */ /* 0x080fe40003f04270 */
[----:B------:R-:W-:Y:S02]  /*10e60*/  ISETP.GT.AND P3, PT, R234, R102, PT ;  /* 0x00000066ea00720c */ /* 0x000fe40003f64270 */
[----:B------:R-:W-:Y:S01]  /*10e70*/  FSEL R31, R31, -INF , !P0 ;  /* 0xff8000001f1f7808 */ /* 0x000fe20004000000 */
[----:B------:R-:W-:Y:S04]  /*10e80*/  HMMA.16816.F32 R64, R196, R10, R64 ;  /* 0x0000000ac440723c */ /* 0x000fe80000001840 */
[----:B------:R-:W-:Y:S02]  /*10e90*/  ISETP.GT.AND P0, PT, R227, R16, PT ;  /* 0x00000010e300720c */ /* 0x000fe40003f04270 */
[----:B------:R-:W-:Y:S02]  /*10ea0*/  FSEL R183, R17, -INF , !P6 ;  /* 0xff80000011b77808 */ /* 0x000fe40007000000 */
[----:B------:R-:W-:Y:S02]  /*10eb0*/  FSEL R32, R32, -INF , !P0 ;  /* 0xff80000020207808 */ /* 0x000fe40004000000 */
[----:B------:R-:W-:Y:S02]  /*10ec0*/  ISETP.GT.AND P0, PT, R234, R15, PT ;  /* 0x0000000fea00720c */ /* 0x000fe40003f04270 */
[----:B------:R-:W-:Y:S02]  /*10ed0*/  FSEL R178, R22, -INF , !P3 ;  /* 0xff80000016b27808 */ /* 0x000fe40005800000 */
[----:B------:R-:W-:Y:S02]  /*10ee0*/  FSEL R35, R35, -INF , !P0 ;  /* 0xff80000023237808 */ /* 0x000fe40004000000 */
[C---:B------:R-:W-:Y:S02]  /*10ef0*/  ISETP.GT.AND P0, PT, R227.reuse, R14, PT ;  /* 0x0000000ee300720c */ /* 0x040fe40003f04270 */
[----:B------:R-:W-:Y:S02]  /*10f00*/  ISETP.GT.AND P6, PT, R227, R101, PT ;  /* 0x00000065e300720c */ /* 0x000fe40003fc4270 */
        /* <DEDUP_REMOVED lines=13> */
[-C--:B------:R-:W-:Y:S02]  /*10fe0*/  ISETP.GT.AND P6, PT, R233, R15.reuse, PT ;  /* 0x0000000fe900720c */ /* 0x080fe40003fc4270 */
        /* <DEDUP_REMOVED lines=29> */
[C---:B------:R-:W-:Y:S02]  /*111c0*/  ISETP.GT.AND P6, PT, R234.reuse, R12, PT ;  /* 0x0000000cea00720c */ /* 0x040fe40003fc4270 */
[----:B------:R-:W-:Y:S02]  /*111d0*/  ISETP.GT.AND P3, PT, R234, R7, PT ;  /* 0x00000007ea00720c */ /* 0x000fe40003f64270 */
[----:B------:R-:W-:Y:S02]  /*111e0*/  FSEL R55, R55, -INF , !P0 ;  /* 0xff80000037377808 */ /* 0x000fe40004000000 */
[-C--:B------:R-:W-:Y:S02]  /*111f0*/  ISETP.GT.AND P0, PT, R233, R6.reuse, PT ;  /* 0x00000006e900720c */ /* 0x080fe40003f04270 */
[----:B------:R-:W-:Y:S02]  /*11200*/  FSEL R50, R50, -INF , !P6 ;  /* 0xff80000032327808 */ /* 0x000fe40007000000 */
[----:B------:R-:W-:Y:S02]  /*11210*/  FSEL R51, R51, -INF , !P3 ;  /* 0xff80000033337808 */ /* 0x000fe40005800000 */
[-C--:B------:R-:W-:Y:S02]  /*11220*/  ISETP.GT.AND P6, PT, R227, R5.reuse, PT ;  /* 0x00000005e300720c */ /* 0x080fe40003fc4270 */
[-C--:B------:R-:W-:Y:S02]  /*11230*/  ISETP.GT.AND P3, PT, R234, R6.reuse, PT ;  /* 0x00000006ea00720c */ /* 0x080fe40003f64270 */
[----:B------:R-:W-:Y:S02]  /*11240*/  FSEL R56, R56, -INF , !P0 ;  /* 0xff80000038387808 */ /* 0x000fe40004000000 */
[-C--:B------:R-:W-:Y:S02]  /*11250*/  ISETP.GT.AND P0, PT, R232, R5.reuse, PT ;  /* 0x00000005e800720c */ /* 0x080fe40003f04270 */
        /* <DEDUP_REMOVED lines=14> */
[C---:B------:R-:W-:Y:S02]  /*11340*/  ISETP.GE.AND P6, PT, R0.reuse, R228, PT ;  /* 0x000000e40000720c */ /* 0x040fe40003fc6270 */
[----:B------:R-:W-:Y:S02]  /*11350*/  ISETP.GE.AND P3, PT, R0, R231, PT ;  /* 0x000000e70000720c */ /* 0x000fe40003f66270 */
[----:B------:R-:W-:Y:S01]  /*11360*/  FSEL R63, R63, -INF , !P0 ;  /* 0xff8000003f3f7808 */ /* 0x000fe20004000000 */
[----:B------:R-:W-:Y:S10]  /*11370*/  BRA.U.ANY UP0, `(.L_x_276) ;  /* 0xffffffe500a07547 */ /* 0x000ff4000b93ffff */
.L_x_275:
[----:B------:R-:W-:Y:S01]  /*11380*/  FSEL R24, R201, -INF , !P6 ;  /* 0xff800000c9187808 */ /* 0x000fe20007000000 */
[----:B------:R-:W-:Y:S01]  /*11390*/  UISETP.GT.AND UP0, UPT, UR21, UR18, UPT ;  /* 0x000000121500728c */ /* 0x000fe2000bf04270 */
[C---:B------:R-:W-:Y:S01]  /*113a0*/  ISETP.GE.AND P6, PT, R176.reuse, R231, PT ;  /* 0x000000e7b000720c */ /* 0x040fe20003fc6270 */
[----:B------:R-:W-:Y:S01]  /*113b0*/  UIADD3 UR21, UPT, UPT, UR21, -0x1, URZ ;  /* 0xffffffff15157890 */ /* 0x000fe2000fffe0ff */
[----:B------:R-:W-:Y:S02]  /*113c0*/  ISETP.GE.AND P2, PT, R176, R228, PT ;  /* 0x000000e4b000720c */ /* 0x000fe40003f46270 */
[----:B-1----:R-:W-:Y:S02]  /*113d0*/  FSEL R19, R194, -INF , !P6 ;  /* 0xff800000c2137808 */ /* 0x002fe40007000000 */
[-C--:B------:R-:W-:Y:S02]  /*113e0*/  ISETP.GE.AND P6, PT, R104, R229.reuse, PT ;  /* 0x000000e56800720c */ /* 0x080fe40003fc6270 */
[----:B------:R-:W-:Y:S02]  /*113f0*/  FSEL R23, R200, -INF , !P2 ;  /* 0xff800000c8177808 */ /* 0x000fe40005000000 */
[----:B------:R-:W-:Y:S02]  /*11400*/  FSEL R22, R195, -INF , !P3 ;  /* 0xff800000c3167808 */ /* 0x000fe40005800000 */
[----:B------:R-:W-:Y:S02]  /*11410*/  FSEL R10, R189, -INF , !P6 ;  /* 0xff800000bd0a7808 */ /* 0x000fe40007000000 */
[C---:B------:R-:W-:Y:S02]  /*11420*/  ISETP.GE.AND P2, PT, R176.reuse, R229, PT ;  /* 0x000000e5b000720c */ /* 0x040fe40003f46270 */
[-C--:B------:R-:W-:Y:S02]  /*11430*/  ISETP.GE.AND P3, PT, R176, R230.reuse, PT ;  /* 0x000000e6b000720c */ /* 0x080fe40003f66270 */
[-C--:B------:R-:W-:Y:S02]  /*11440*/  ISETP.GE.AND P6, PT, R103, R230.reuse, PT ;  /* 0x000000e66700720c */ /* 0x080fe40003fc6270 */
[-C--:B------:R-:W-:Y:S02]  /*11450*/  ISETP.GE.AND P0, PT, R0, R230.reuse, PT ;  /* 0x000000e60000720c */ /* 0x080fe40003f06270 */
[----:B------:R-:W-:Y:S02]  /*11460*/  FSEL R20, R185, -INF , !P6 ;  /* 0xff800000b9147808 */ /* 0x000fe40007000000 */
[----:B------:R-:W-:Y:S02]  /*11470*/  FSEL R8, R192, -INF , !P2 ;  /* 0xff800000c0087808 */ /* 0x000fe40005000000 */
[----:B------:R-:W-:Y:S02]  /*11480*/  FSEL R17, R191, -INF , !P0 ;  /* 0xff800000bf117808 */ /* 0x000fe40004000000 */
[----:B------:R-:W-:Y:S02]  /*11490*/  FSEL R11, R190, -INF , !P3 ;  /* 0xff800000be0b7808 */ /* 0x000fe40005800000 */
[C---:B------:R-:W-:Y:S02]  /*114a0*/  ISETP.GE.AND P2, PT, R104.reuse, R230, PT ;  /* 0x000000e66800720c */ /* 0x040fe40003f46270 */
[CC--:B------:R-:W-:Y:S02]  /*114b0*/  ISETP.GE.AND P0, PT, R104.reuse, R228.reuse, PT ;  /* 0x000000e46800720c */ /* 0x0c0fe40003f06270 */
[----:B------:R-:W-:Y:S02]  /*114c0*/  ISETP.GE.AND P3, PT, R104, R231, PT ;  /* 0x000000e76800720c */ /* 0x000fe40003f66270 */
[-C--:B------:R-:W-:Y:S02]  /*114d0*/  ISETP.GE.AND P6, PT, R102, R228.reuse, PT ;  /* 0x000000e46600720c */ /* 0x080fe40003fc6270 */
[----:B------:R-:W-:Y:S02]  /*114e0*/  FSEL R21, R187, -INF , !P2 ;  /* 0xff800000bb157808 */ /* 0x000fe40005000000 */
[----:B------:R-:W-:Y:S02]  /*114f0*/  FSEL R25, R184, -INF , !P0 ;  /* 0xff800000b8197808 */ /* 0x000fe40004000000 */
[----:B------:R-:W-:Y:S02]  /*11500*/  FSEL R27, R182, -INF , !P3 ;  /* 0xff800000b61b7808 */ /* 0x000fe40005800000 */
[----:B------:R-:W-:Y:S02]  /*11510*/  FSEL R192, R180, -INF , !P6 ;  /* 0xff800000b4c07808 */ /* 0x000fe40007000000 */
[----:B------:R-:W-:Y:S02]  /*11520*/  ISETP.GE.AND P1, PT, R0, R229, PT ;  /* 0x000000e50000720c */ /* 0x000fe40003f26270 */
[-C--:B------:R-:W-:Y:S02]  /*11530*/  ISETP.GE.AND P2, PT, R103, R231.reuse, PT ;  /* 0x000000e76700720c */ /* 0x080fe40003f46270 */
[C---:B------:R-:W-:Y:S02]  /*11540*/  ISETP.GE.AND P6, PT, R101.reuse, R231, PT ;  /* 0x000000e76500720c */ /* 0x040fe40003fc6270 */
[----:B------:R-:W-:Y:S02]  /*11550*/  ISETP.GE.AND P0, PT, R101, R228, PT ;  /* 0x000000e46500720c */ /* 0x000fe40003f06270 */
[-C--:B------:R-:W-:Y:S02]  /*11560*/  ISETP.GE.AND P3, PT, R102, R229.reuse, PT ;  /* 0x000000e56600720c */ /* 0x080fe40003f66270 */
[----:B------:R-:W-:Y:S02]  /*11570*/  FSEL R9, R193, -INF , !P1 ;  /* 0xff800000c1097808 */ /* 0x000fe40004800000 */
[----:B------:R-:W-:Y:S02]  /*11580*/  FSEL R28, R181, -INF , !P2 ;  /* 0xff800000b51c7808 */ /* 0x000fe40005000000 */
[----:B------:R-:W-:Y:S02]  /*11590*/  FSEL R193, R179, -INF , !P0 ;  /* 0xff800000b3c17808 */ /* 0x000fe40004000000 */
[----:B------:R-:W-:Y:S02]  /*115a0*/  FSEL R197, R177, -INF , !P6 ;  /* 0xff800000b1c57808 */ /* 0x000fe40007000000 */
[-C--:B------:R-:W-:Y:S02]  /*115b0*/  ISETP.GE.AND P1, PT, R103, R229.reuse, PT ;  /* 0x000000e56700720c */ /* 0x080fe40003f26270 */
[----:B------:R-:W-:Y:S02]  /*115c0*/  FSEL R186, R186, -INF , !P3 ;  /* 0xff800000baba7808 */ /* 0x000fe40005800000 */
[-C--:B------:R-:W-:Y:S02]  /*115d0*/  ISETP.GE.AND P6, PT, R16, R229.reuse, PT ;  /* 0x000000e51000720c */ /* 0x080fe40003fc6270 */
[-C--:B------:R-:W-:Y:S02]  /*115e0*/  ISETP.GE.AND P2, PT, R102, R230.reuse, PT ;  /* 0x000000e66600720c */ /* 0x080fe40003f46270 */
        /* <DEDUP_REMOVED lines=15> */
[CC--:B------:R-:W-:Y:S02]  /*116e0*/  ISETP.GE.AND P6, PT, R14.reuse, R228.reuse, PT ;  /* 0x000000e40e00720c */ /* 0x0c0fe40003fc6270 */
[----:B------:R-:W-:Y:S02]  /*116f0*/  ISETP.GE.AND P2, PT, R13, R228, PT ;  /* 0x000000e40d00720c */ /* 0x000fe40003f46270 */
[-C--:B------:R-:W-:Y:S02]  /*11700*/  ISETP.GE.AND P3, PT, R14, R231.reuse, PT ;  /* 0x000000e70e00720c */ /* 0x080fe40003f66270 */
[-C--:B------:R-:W-:Y:S02]  /*11710*/  ISETP.GE.AND P0, PT, R15, R231.reuse, PT ;  /* 0x000000e70f00720c */ /* 0x080fe40003f06270 */
[----:B------:R-:W-:Y:S02]  /*11720*/  FSEL R207, R36, -INF , !P6 ;  /* 0xff80000024cf7808 */ /* 0x000fe40007000000 */
[----:B------:R-:W-:Y:S02]  /*11730*/  FSEL R209, R37, -INF , !P2 ;  /* 0xff80000025d17808 */ /* 0x000fe40005000000 */
[----:B------:R-:W-:Y:S02]  /*11740*/  FSEL R242, R38, -INF , !P3 ;  /* 0xff80000026f27808 */ /* 0x000fe40005800000 */
[----:B------:R-:W-:Y:S02]  /*11750*/  FSEL R199, R35, -INF , !P0 ;  /* 0xff80000023c77808 */ /* 0x000fe40004000000 */
[-C--:B------:R-:W-:Y:S02]  /*11760*/  ISETP.GE.AND P0, PT, R14, R230.reuse, PT ;  /* 0x000000e60e00720c */ /* 0x080fe40003f06270 */
[C---:B------:R-:W-:Y:S02]  /*11770*/  ISETP.GE.AND P6, PT, R13.reuse, R231, PT ;  /* 0x000000e70d00720c */ /* 0x040fe40003fc6270 */
[CC--:B------:R-:W-:Y:S02]  /*11780*/  ISETP.GE.AND P2, PT, R13.reuse, R229.reuse, PT ;  /* 0x000000e50d00720c */ /* 0x0c0fe40003f46270 */
[-C--:B------:R-:W-:Y:S02]  /*11790*/  ISETP.GE.AND P3, PT, R13, R230.reuse, PT ;  /* 0x000000e60d00720c */ /* 0x080fe40003f66270 */
[----:B------:R-:W-:Y:S02]  /*117a0*/  FSEL R243, R39, -INF , !P6 ;  /* 0xff80000027f37808 */ /* 0x000fe40007000000 */
[----:B------:R-:W-:Y:S02]  /*117b0*/  FSEL R202, R41, -INF , !P2 ;  /* 0xff80000029ca7808 */ /* 0x000fe40005000000 */
[----:B------:R-:W-:Y:S02]  /*117c0*/  FSEL R206, R42, -INF , !P0 ;  /* 0xff8000002ace7808 */ /* 0x000fe40004000000 */
[----:B------:R-:W-:Y:S02]  /*117d0*/  FSEL R250, R43, -INF , !P3 ;  /* 0xff8000002bfa7808 */ /* 0x000fe40005800000 */
[C---:B------:R-:W-:Y:S02]  /*117e0*/  ISETP.GE.AND P6, PT, R12.reuse, R229, PT ;  /* 0x000000e50c00720c */ /* 0x040fe40003fc6270 */
[C---:B------:R-:W-:Y:S02]  /*117f0*/  ISETP.GE.AND P2, PT, R12.reuse, R230, PT ;  /* 0x000000e60c00720c */ /* 0x040fe40003f46270 */
[CC--:B------:R-:W-:Y:S02]  /*11800*/  ISETP.GE.AND P0, PT, R12.reuse, R228.reuse, PT ;  /* 0x000000e40c00720c */ /* 0x0c0fe40003f06270 */
[-C--:B------:R-:W-:Y:S02]  /*11810*/  ISETP.GE.AND P3, PT, R12, R231.reuse, PT ;  /* 0x000000e70c00720c */ /* 0x080fe40003f66270 */
[----:B------:R-:W2:Y:S01]  /*11820*/  LDL R12, [R1+0x40] ;  /* 0x00004000010c7983 */ /* 0x000ea20000100800 */
[----:B------:R-:W-:Y:S02]  /*11830*/  ISETP.GE.AND P1, PT, R103, R228, PT ;  /* 0x000000e46700720c */ /* 0x000fe40003f26270 */
[----:B------:R-:W-:Y:S02]  /*11840*/  FSEL R252, R46, -INF , !P2 ;  /* 0xff8000002efc7808 */ /* 0x000fe40005000000 */
[----:B------:R-:W-:Y:S02]  /*11850*/  FSEL R26, R183, -INF , !P1 ;  /* 0xff800000b71a7808 */ /* 0x000fe40004800000 */
[-C--:B------:R-:W-:Y:S02]  /*11860*/  ISETP.GE.AND P1, PT, R102, R231.reuse, PT ;  /* 0x000000e76600720c */ /* 0x080fe40003f26270 */
[-C--:B------:R-:W-:Y:S02]  /*11870*/  ISETP.GE.AND P2, PT, R7, R231.reuse, PT ;  /* 0x000000e70700720c */ /* 0x080fe40003f46270 */
[----:B------:R-:W-:Y:S02]  /*11880*/  FSEL R194, R178, -INF , !P1 ;  /* 0xff800000b2c27808 */ /* 0x000fe40004800000 */
[-C--:B------:R-:W-:Y:S02]  /*11890*/  ISETP.GE.AND P1, PT, R101, R230.reuse, PT ;  /* 0x000000e66500720c */ /* 0x080fe40003f26270 */
[----:B------:R-:W-:Y:S02]  /*118a0*/  FSEL R245, R51, -INF , !P2 ;  /* 0xff80000033f57808 */ /* 0x000fe40005000000 */
[----:B------:R-:W-:Y:S02]  /*118b0*/  FSEL R191, R109, -INF , !P1 ;  /* 0xff8000006dbf7808 */ /* 0x000fe40004800000 */
[----:B------:R-:W-:Y:S02]  /*118c0*/  ISETP.GE.AND P1, PT, R16, R231, PT ;  /* 0x000000e71000720c */ /* 0x000fe40003f26270 */
[----:B------:R-:W-:Y:S02]  /*118d0*/  ISETP.GE.AND P2, PT, R6, R230, PT ;  /* 0x000000e60600720c */ /* 0x000fe40003f46270 */
[----:B------:R-:W-:Y:S02]  /*118e0*/  FSEL R198, R34, -INF , !P1 ;  /* 0xff80000022c67808 */ /* 0x000fe40004800000 */
[----:B------:R-:W-:Y:S02]  /*118f0*/  ISETP.GE.AND P1, PT, R14, R229, PT ;  /* 0x000000e50e00720c */ /* 0x000fe40003f26270 */
[----:B------:R-:W-:Y:S02]  /*11900*/  FMNMX3.FTZ R0, R106, R9, R8, !PT ;  /* 0x000000096a007276 */ /* 0x000fe40007810008 */
        /* <DEDUP_REMOVED lines=8> */
[----:B------:R-:W-:Y:S02]  /*11990*/  FMNMX3.FTZ R0, R0, R10, R18, !PT ;  /* 0x0000000a00007276 */ /* 0x000fe40007810012 */
[----:B------:R-:W-:Y:S02]  /*119a0*/  FSEL R218, R54, -INF , !P1 ;  /* 0xff80000036da7808 */ /* 0x000fe40004800000 */
[-C--:B------:R-:W-:Y:S02]  /*119b0*/  ISETP.GE.AND P1, PT, R5, R230.reuse, PT ;  /* 0x000000e60500720c */ /* 0x080fe40003f26270 */
[----:B------:R-:W-:Y:S02]  /*119c0*/  ISETP.GE.AND P6, PT, R7, R230, PT ;  /* 0x000000e60700720c */ /* 0x000fe40003fc6270 */
[----:B------:R-:W-:Y:S02]  /*119d0*/  FSEL R237, R59, -INF , !P1 ;  /* 0xff8000003bed7808 */ /* 0x000fe40004800000 */
[----:B------:R-:W-:Y:S02]  /*119e0*/  MOV R59, R2 ;  /* 0x00000002003b7202 */ /* 0x000fe40000000f00 */
[----:B------:R-:W-:Y:S02]  /*119f0*/  FMNMX3.FTZ R2, R0, R186, R188, !PT ;  /* 0x000000ba00027276 */ /* 0x000fe400078100bc */
[----:B------:R-:W-:Y:S02]  /*11a00*/  FSEL R251, R47, -INF , !P6 ;  /* 0xff8000002ffb7808 */ /* 0x000fe40007000000 */
[----:B------:R-:W-:Y:S02]  /*11a10*/  FSEL R208, R48, -INF , !P0 ;  /* 0xff80000030d07808 */ /* 0x000fe40004000000 */
[-C--:B------:R-:W-:Y:S02]  /*11a20*/  ISETP.GE.AND P6, PT, R6, R228.reuse, PT ;  /* 0x000000e40600720c */ /* 0x080fe40003fc6270 */
[----:B------:R-:W-:Y:S02]  /*11a30*/  ISETP.GE.AND P0, PT, R5, R228, PT ;  /* 0x000000e40500720c */ /* 0x000fe40003f06270 */
[----:B------:R-:W-:Y:S02]  /*11a40*/  FMNMX3.FTZ R2, R2, R187, R189, !PT ;  /* 0x000000bb02027276 */ /* 0x000fe400078100bd */
[----:B------:R-:W-:Y:S02]  /*11a50*/  FSEL R212, R52, -INF , !P6 ;  /* 0xff80000034d47808 */ /* 0x000fe40007000000 */
[----:B------:R-:W-:Y:S02]  /*11a60*/  FSEL R215, R53, -INF , !P0 ;  /* 0xff80000035d77808 */ /* 0x000fe40004000000 */
[----:B------:R-:W-:Y:S02]  /*11a70*/  FSEL R244, R50, -INF , !P3 ;  /* 0xff80000032f47808 */ /* 0x000fe40005800000 */
[C---:B------:R-:W-:Y:S02]  /*11a80*/  ISETP.GE.AND P6, PT, R5.reuse, R231, PT ;  /* 0x000000e70500720c */ /* 0x040fe40003fc6270 */
[-C--:B------:R-:W-:Y:S02]  /*11a90*/  ISETP.GE.AND P3, PT, R6, R229.reuse, PT ;  /* 0x000000e50600720c */ /* 0x080fe40003f66270 */
[----:B------:R-:W-:Y:S02]  /*11aa0*/  ISETP.GE.AND P0, PT, R5, R229, PT ;  /* 0x000000e50500720c */ /* 0x000fe40003f06270 */
[----:B------:R-:W-:Y:S02]  /*11ab0*/  FMNMX3.FTZ R104, R2, R203, R202, !PT ;  /* 0x000000cb02687276 */ /* 0x000fe400078100ca */
[----:B------:R-:W-:Y:S02]  /*11ac0*/  FSEL R40, R55, -INF , !P6 ;  /* 0xff80000037287808 */ /* 0x000fe40007000000 */
[----:B------:R-:W-:Y:S01]  /*11ad0*/  FSEL R210, R56, -INF , !P3 ;  /* 0xff80000038d27808 */ /* 0x000fe20005800000 */
[----:B------:R-:W-:Y:S01]  /*11ae0*/  LDSM.16.MT88.4 R52, [R220+0xa000] ;  /* 0x00a00000dc34783b */ /* 0x000fe20000004200 */
[----:B------:R-:W-:Y:S02]  /*11af0*/  FSEL R57, R57, -INF , !P0 ;  /* 0xff80000039397808 */ /* 0x000fe40004000000 */
[CC--:B------:R-:W-:Y:S02]  /*11b00*/  ISETP.GE.AND P6, PT, R3.reuse, R229.reuse, PT ;  /* 0x000000e50300720c */ /* 0x0c0fe40003fc6270 */
[----:B------:R-:W-:Y:S02]  /*11b10*/  ISETP.GE.AND P0, PT, R3, R230, PT ;  /* 0x000000e60300720c */ /* 0x000fe40003f06270 */
[----:B------:R-:W-:Y:S02]  /*11b20*/  FMNMX3.FTZ R104, R104, R204, R205, !PT ;  /* 0x000000cc68687276 */ /* 0x000fe400078100cd */
[----:B------:R-:W-:Y:S02]  /*11b30*/  ISETP.GE.AND P3, PT, R4, R229, PT ;  /* 0x000000e50400720c */ /* 0x000fe40003f66270 */
[----:B------:R-:W-:Y:S02]  /*11b40*/  FMNMX3.FTZ R104, R104, R210, R57, !PT ;  /* 0x000000d268687276 */ /* 0x000fe40007810039 */
[----:B------:R-:W-:Y:S02]  /*11b50*/  FSEL R211, R60, -INF , !P6 ;  /* 0xff8000003cd37808 */ /* 0x000fe40007000000 */
[----:B------:R-:W-:Y:S02]  /*11b60*/  FSEL R61, R61, -INF , !P3 ;  /* 0xff8000003d3d7808 */ /* 0x000fe40005800000 */
[----:B------:R-:W-:Y:S02]  /*11b70*/  FSEL R109, R62, -INF , !P0 ;  /* 0xff8000003e6d7808 */ /* 0x000fe40004000000 */
[-C--:B------:R-:W-:Y:S02]  /*11b80*/  ISETP.GT.AND P1, PT, R227, R3.reuse, PT ;  /* 0x00000003e300720c */ /* 0x080fe40003f24270 */
[----:B------:R-:W-:Y:S02]  /*11b90*/  ISETP.GT.AND P6, PT, R234, R3, PT ;  /* 0x00000003ea00720c */ /* 0x000fe40003fc4270 */
[C---:B------:R-:W-:Y:S02]  /*11ba0*/  ISETP.GE.AND P3, PT, R3.reuse, R228, PT ;  /* 0x000000e40300720c */ /* 0x040fe40003f66270 */
[----:B------:R-:W-:Y:S02]  /*11bb0*/  ISETP.GE.AND P0, PT, R3, R231, PT ;  /* 0x000000e70300720c */ /* 0x000fe40003f06270 */
[----:B------:R-:W-:Y:S02]  /*11bc0*/  FMNMX3.FTZ R3, R100, R24, R23, !PT ;  /* 0x0000001864037276 */ /* 0x000fe40007810017 */
[----:B------:R-:W-:Y:S02]  /*11bd0*/  FMNMX3.FTZ R2, R105, R22, R19, !PT ;  /* 0x0000001669027276 */ /* 0x000fe40007810013 */
[----:B------:R-:W-:Y:S02]  /*11be0*/  FMNMX3.FTZ R0, R107, R17, R11, !PT ;  /* 0x000000116b007276 */ /* 0x000fe4000781000b */
[----:B------:R-:W-:Y:S02]  /*11bf0*/  FMNMX3.FTZ R104, R104, R211, R61, !PT ;  /* 0x000000d368687276 */ /* 0x000fe4000781003d */
[----:B------:R-:W-:Y:S02]  /*11c00*/  FMNMX3.FTZ R0, R0, R21, R20, !PT ;  /* 0x0000001500007276 */ /* 0x000fe40007810014 */
[----:B------:R-:W-:Y:S01]  /*11c10*/  FMNMX3.FTZ R3, R3, R25, R26, !PT ;  /* 0x0000001903037276 */ /* 0x000fe2000781001a */
[----:B------:R-:W1:Y:S01]  /*11c20*/  SHFL.BFLY PT, R6, R104, 0x2, 0x1f ;  /* 0x0c401f0068067f89 */ /* 0x000e6200000e0000 */
[----:B------:R-:W-:Y:S02]  /*11c30*/  FMNMX3.FTZ R2, R2, R27, R28, !PT ;  /* 0x0000001b02027276 */ /* 0x000fe4000781001c */
[----:B------:R-:W-:Y:S02]  /*11c40*/  FMNMX3.FTZ R0, R0, R190, R191, !PT ;  /* 0x000000be00007276 */ /* 0x000fe400078100bf */
[----:B------:R-:W-:Y:S02]  /*11c50*/  FMNMX3.FTZ R3, R3, R192, R193, !PT ;  /* 0x000000c003037276 */ /* 0x000fe400078100c1 */
[----:B------:R-:W-:Y:S02]  /*11c60*/  FMNMX3.FTZ R2, R2, R194, R197, !PT ;  /* 0x000000c202027276 */ /* 0x000fe400078100c5 */
[----:B------:R-:W-:Y:S02]  /*11c70*/  ISETP.GE.AND P2, PT, R4, R230, PT ;  /* 0x000000e60400720c */ /* 0x000fe40003f46270 */
[----:B------:R-:W-:Y:S02]  /*11c80*/  FMNMX3.FTZ R0, R0, R200, R201, !PT ;  /* 0x000000c800007276 */ /* 0x000fe400078100c9 */
[----:B------:R-:W-:Y:S02]  /*11c90*/  FMNMX3.FTZ R5, R3, R195, R196, !PT ;  /* 0x000000c303057276 */ /* 0x000fe400078100c4 */
[----:B------:R-:W-:Y:S02]  /*11ca0*/  FMNMX3.FTZ R2, R2, R198, R199, !PT ;  /* 0x000000c602027276 */ /* 0x000fe400078100c7 */
[----:B------:R-:W-:Y:S02]  /*11cb0*/  FSEL R108, R63, -INF , !P2 ;  /* 0xff8000003f6c7808 */ /* 0x000fe40005000000 */
[----:B------:R-:W-:Y:S02]  /*11cc0*/  ISETP.GT.AND P2, PT, R227, R4, PT ;  /* 0x00000004e300720c */ /* 0x000fe40003f44270 */
[----:B------:R-:W-:Y:S02]  /*11cd0*/  FSEL R64, R64, -INF , !P1 ;  /* 0xff80000040407808 */ /* 0x000fe40004800000 */
[----:B------:R-:W-:Y:S02]  /*11ce0*/  FMNMX3.FTZ R0, R0, R206, R250, !PT ;  /* 0x000000ce00007276 */ /* 0x000fe400078100fa */
[----:B------:R-:W-:Y:S02]  /*11cf0*/  ISETP.GT.AND P1, PT, R234, R4, PT ;  /* 0x00000004ea00720c */ /* 0x000fe40003f24270 */
[----:B------:R-:W-:Y:S02]  /*11d00*/  FMNMX3.FTZ R5, R5, R207, R209, !PT ;  /* 0x000000cf05057276 */ /* 0x000fe400078100d1 */
[----:B------:R-:W-:Y:S02]  /*11d10*/  FMNMX3.FTZ R3, R2, R242, R243, !PT ;  /* 0x000000f202037276 */ /* 0x000fe400078100f3 */
[----:B------:R-:W-:Y:S02]  /*11d20*/  FSEL R66, R66, -INF , !P6 ;  /* 0xff80000042427808 */ /* 0x000fe40007000000 */
[----:B------:R-:W-:Y:S02]  /*11d30*/  FSEL R65, R65, -INF , !P2 ;  /* 0xff80000041417808 */ /* 0x000fe40005000000 */
[C---:B------:R-:W-:Y:S02]  /*11d40*/  ISETP.GE.AND P2, PT, R4.reuse, R228, PT ;  /* 0x000000e40400720c */ /* 0x040fe40003f46270 */
[----:B------:R-:W-:Y:S02]  /*11d50*/  ISETP.GE.AND P6, PT, R4, R231, PT ;  /* 0x000000e70400720c */ /* 0x000fe40003fc6270 */
[----:B------:R-:W-:Y:S02]  /*11d60*/  FSEL R67, R67, -INF , !P1 ;  /* 0xff80000043437808 */ /* 0x000fe40004800000 */
[----:B------:R-:W-:Y:S02]  /*11d70*/  FMNMX3.FTZ R0, R0, R252, R251, !PT ;  /* 0x000000fc00007276 */ /* 0x000fe400078100fb */
[----:B------:R-:W-:Y:S02]  /*11d80*/  FMNMX3.FTZ R4, R5, R208, R241, !PT ;  /* 0x000000d005047276 */ /* 0x000fe400078100f1 */
[----:B------:R-:W-:Y:S02]  /*11d90*/  FMNMX3.FTZ R3, R3, R244, R245, !PT ;  /* 0x000000f403037276 */ /* 0x000fe400078100f5 */
[----:B------:R-:W-:Y:S02]  /*11da0*/  FSEL R58, R64, -INF , !P3 ;  /* 0xff800000403a7808 */ /* 0x000fe40005800000 */
[----:B------:R-:W-:Y:S02]  /*11db0*/  FSEL R213, R65, -INF , !P2 ;  /* 0xff80000041d57808 */ /* 0x000fe40005000000 */
[----:B------:R-:W-:Y:S02]  /*11dc0*/  FSEL R214, R66, -INF , !P0 ;  /* 0xff80000042d67808 */ /* 0x000fe40004000000 */
[----:B------:R-:W-:Y:S02]  /*11dd0*/  FSEL R219, R67, -INF , !P6 ;  /* 0xff80000043db7808 */ /* 0x000fe40007000000 */
[----:B------:R-:W-:Y:S02]  /*11de0*/  FMNMX3.FTZ R0, R0, R59, R237, !PT ;  /* 0x0000003b00007276 */ /* 0x000fe400078100ed */
[----:B------:R-:W-:Y:S02]  /*11df0*/  FMNMX3.FTZ R4, R4, R212, R215, !PT ;  /* 0x000000d404047276 */ /* 0x000fe400078100d7 */
[----:B------:R-:W-:Y:S02]  /*11e00*/  FMNMX3.FTZ R3, R3, R218, R40, !PT ;  /* 0x000000da03037276 */ /* 0x000fe40007810028 */
[----:B------:R-:W-:Y:S02]  /*11e10*/  FMNMX3.FTZ R0, R0, R109, R108, !PT ;  /* 0x0000006d00007276 */ /* 0x000fe4000781006c */
[----:B------:R-:W-:Y:S02]  /*11e20*/  FMNMX3.FTZ R4, R4, R58, R213, !PT ;  /* 0x0000003a04047276 */ /* 0x000fe400078100d5 */
[----:B------:R-:W-:Y:S01]  /*11e30*/  FMNMX3.FTZ R3, R3, R214, R219, !PT ;  /* 0x000000d603037276 */ /* 0x000fe200078100db */
[----:B------:R-:W3:Y:S01]  /*11e40*/  SHFL.BFLY PT, R2, R0, 0x2, 0x1f ;  /* 0x0c401f0000027f89 */ /* 0x000ee200000e0000 */
[----:B------:R-:W-:Y:S07]  /*11e50*/  MOV R67, R57 ;  /* 0x0000003900437202 */ /* 0x000fee0000000f00 */
[----:B------:R-:W4:Y:S01]  /*11e60*/  SHFL.BFLY PT, R5, R4, 0x2, 0x1f ;  /* 0x0c401f0004057f89 */ /* 0x000f2200000e0000 */
[----:B-1----:R-:W-:Y:S07]  /*11e70*/  FMNMX.FTZ R104, R104, R6, !PT ;  /* 0x0000000668687209 */ /* 0x002fee0007810000 */
[----:B------:R-:W1:Y:S08]  /*11e80*/  SHFL.BFLY PT, R6, R3, 0x2, 0x1f ;  /* 0x0c401f0003067f89 */ /* 0x000e7000000e0000 */
[----:B------:R-:W5:Y:S01]  /*11e90*/  SHFL.BFLY PT, R7, R104, 0x1, 0x1f ;  /* 0x0c201f0068077f89 */ /* 0x000f6200000e0000 */
[----:B---3--:R-:W-:Y:S02]  /*11ea0*/  FMNMX.FTZ R0, R0, R2, !PT ;  /* 0x0000000200007209 */ /* 0x008fe40007810000 */
[----:B----4-:R-:W-:Y:S05]  /*11eb0*/  FMNMX.FTZ R4, R4, R5, !PT ;  /* 0x0000000504047209 */ /* 0x010fea0007810000 */
[----:B------:R-:W3:Y:S01]  /*11ec0*/  SHFL.BFLY PT, R2, R0, 0x1, 0x1f ;  /* 0x0c201f0000027f89 */ /* 0x000ee200000e0000 */
[----:B-1----:R-:W-:Y:S07]  /*11ed0*/  FMNMX.FTZ R3, R3, R6, !PT ;  /* 0x0000000603037209 */ /* 0x002fee0007810000 */
[----:B------:R-:W1:Y:S01]  /*11ee0*/  SHFL.BFLY PT, R103, R4, 0x1, 0x1f ;  /* 0x0c201f0004677f89 */ /* 0x000e6200000e0000 */
[----:B-----5:R-:W-:Y:S07]  /*11ef0*/  FMNMX.FTZ R104, R104, R7, !PT ;  /* 0x0000000768687209 */ /* 0x020fee0007810000 */
[----:B------:R-:W4:Y:S01]  /*11f00*/  SHFL.BFLY PT, R102, R3, 0x1, 0x1f ;  /* 0x0c201f0003667f89 */ /* 0x000f2200000e0000 */
[C---:B------:R-:W-:Y:S01]  /*11f10*/  FSETP.NEU.FTZ.AND P1, PT, R104.reuse, -INF , PT ;  /* 0xff8000006800780b */ /* 0x040fe20003f3d000 */
[----:B------:R-:W-:Y:S05]  /*11f20*/  FMUL.FTZ R110, R104, UR4 ;  /* 0x00000004686e7c20 */ /* 0x000fea0008410000 */
[----:B------:R-:W-:Y:S05]  /*11f30*/  FSEL R110, R110, RZ, P1 ;  /* 0x000000ff6e6e7208 */ /* 0x000fea0000800000 */
[--C-:B------:R-:W-:Y:S01]  /*11f40*/  FFMA.FTZ R9, R9, UR4, -R110.reuse ;  /* 0x0000000409097c23 */ /* 0x100fe2000801086e */
[--C-:B------:R-:W-:Y:S01]  /*11f50*/  FFMA.FTZ R8, R8, UR4, -R110.reuse ;  /* 0x0000000408087c23 */ /* 0x100fe2000801086e */
[----:B---3--:R-:W-:Y:S01]  /*11f60*/  FMNMX.FTZ R101, R0, R2, !PT ;  /* 0x0000000200657209 */ /* 0x008fe20007810000 */
[--C-:B------:R-:W-:Y:S01]  /*11f70*/  FFMA.FTZ R10, R10, UR4, -R110.reuse ;  /* 0x000000040a0a7c23 */ /* 0x100fe2000801086e */
[----:B------:R-:W-:Y:S01]  /*11f80*/  FFMA.FTZ R18, R18, UR4, -R110 ;  /* 0x0000000412127c23 */ /* 0x000fe2000801086e */
[----:B------:R-:W-:Y:S01]  /*11f90*/  MUFU.EX2 R246, R9 ;  /* 0x0000000900f67308 */ /* 0x000fe20000000800 */
[----:B-1----:R-:W-:Y:S01]  /*11fa0*/  FMNMX.FTZ R103, R4, R103, !PT ;  /* 0x0000006704677209 */ /* 0x002fe20007810000 */
[C---:B------:R-:W-:Y:S01]  /*11fb0*/  FMUL.FTZ R185, R101.reuse, UR4 ;  /* 0x0000000465b97c20 */ /* 0x040fe20008410000 */
[----:B------:R-:W-:Y:S07]  /*11fc0*/  FSETP.NEU.FTZ.AND P0, PT, R101, -INF , PT ;  /* 0xff8000006500780b */ /* 0x000fee0003f1d000 */
[----:B------:R-:W1:Y:S01]  /*11fd0*/  MUFU.EX2 R217, R8 ;  /* 0x0000000800d97308 */ /* 0x000e620000000800 */
[----:B----4-:R-:W-:Y:S01]  /*11fe0*/  FMNMX.FTZ R102, R3, R102, !PT ;  /* 0x0000006603667209 */ /* 0x010fe20007810000 */
[C---:B------:R-:W-:Y:S01]  /*11ff0*/  FMUL.FTZ R111, R103.reuse, UR4 ;  /* 0x00000004676f7c20 */ /* 0x040fe20008410000 */
[----:B------:R-:W-:Y:S07]  /*12000*/  FSETP.NEU.FTZ.AND P3, PT, R103, -INF , PT ;  /* 0xff8000006700780b */ /* 0x000fee0003f7d000 */
[----:B------:R-:W-:Y:S01]  /*12010*/  MUFU.EX2 R236, R10 ;  /* 0x0000000a00ec7308 */ /* 0x000fe20000000800 */
[C---:B------:R-:W-:Y:S01]  /*12020*/  FSETP.NEU.FTZ.AND P2, PT, R102.reuse, -INF , PT ;  /* 0xff8000006600780b */ /* 0x040fe20003f5d000 */
[----:B------:R-:W-:Y:S01]  /*12030*/  FMUL.FTZ R184, R102, UR4 ;  /* 0x0000000466b87c20 */ /* 0x000fe20008410000 */
[----:B------:R-:W-:Y:S07]  /*12040*/  FSEL R185, R185, RZ, P0 ;  /* 0x000000ffb9b97208 */ /* 0x000fee0000000000 */
[----:B------:R-:W3:Y:S01]  /*12050*/  MUFU.EX2 R248, R18 ;  /* 0x0000001200f87308 */ /* 0x000ee20000000800 */
[----:B------:R-:W-:Y:S02]  /*12060*/  FSEL R111, R111, RZ, P3 ;  /* 0x000000ff6f6f7208 */ /* 0x000fe40001800000 */
[----:B------:R-:W-:Y:S01]  /*12070*/  FSEL R184, R184, RZ, P2 ;  /* 0x000000ffb8b87208 */ /* 0x000fe20001000000 */
[--C-:B------:R-:W-:Y:S01]  /*12080*/  FFMA.FTZ R21, R21, UR4, -R185.reuse ;  /* 0x0000000415157c23 */ /* 0x100fe200080108b9 */
[----:B------:R-:W-:Y:S01]  /*12090*/  FFMA.FTZ R20, R20, UR4, -R185 ;  /* 0x0000000414147c23 */ /* 0x000fe200080108b9 */
[--C-:B------:R-:W-:Y:S01]  /*120a0*/  FFMA.FTZ R23, R23, UR4, -R111.reuse ;  /* 0x0000000417177c23 */ /* 0x100fe2000801086f */
[--C-:B------:R-:W-:Y:S01]  /*120b0*/  FFMA.FTZ R2, R25, UR4, -R111.reuse ;  /* 0x0000000419027c23 */ /* 0x100fe2000801086f */
[--C-:B------:R-:W-:Y:S02]  /*120c0*/  FFMA.FTZ R22, R22, UR4, -R184.reuse ;  /* 0x0000000416167c23 */ /* 0x100fe400080108b8 */
[----:B------:R-:W-:Y:S01]  /*120d0*/  MUFU.EX2 R216, R21 ;  /* 0x0000001500d87308 */ /* 0x000fe20000000800 */
[--C-:B------:R-:W-:Y:S01]  /*120e0*/  FFMA.FTZ R5, R27, UR4, -R184.reuse ;  /* 0x000000041b057c23 */ /* 0x100fe200080108b8 */
[--C-:B------:R-:W-:Y:S01]  /*120f0*/  FFMA.FTZ R4, R26, UR4, -R111.reuse ;  /* 0x000000041a047c23 */ /* 0x100fe2000801086f */
[----:B------:R-:W-:Y:S07]  /*12100*/  FSEL R3, R102, RZ, P2 ;  /* 0x000000ff66037208 */ /* 0x000fee0001000000 */
[----:B------:R-:W4:Y:S01]  /*12110*/  MUFU.EX2 R240, R20 ;  /* 0x0000001400f07308 */ /* 0x000f220000000800 */
[----:B------:R-:W-:Y:S01]  /*12120*/  FSEL R0, R103, RZ, P3 ;  /* 0x000000ff67007208 */ /* 0x000fe20001800000 */
[----:B------:R-:W-:Y:S01]  /*12130*/  FFMA.FTZ R24, R24, UR4, -R111 ;  /* 0x0000000418187c23 */ /* 0x000fe2000801086f */
[--C-:B------:R-:W-:Y:S07]  /*12140*/  FFMA.FTZ R19, R19, UR4, -R184.reuse ;  /* 0x0000000413137c23 */ /* 0x100fee00080108b8 */
[----:B------:R-:W-:Y:S01]  /*12150*/  MUFU.EX2 R63, R23 ;  /* 0x00000017003f7308 */ /* 0x000fe20000000800 */
[----:B------:R-:W-:Y:S01]  /*12160*/  FADD.FTZ R3, -R3, R105 ;  /* 0x0000006903037221 */ /* 0x000fe20000010100 */
[----:B------:R-:W-:Y:S01]  /*12170*/  FFMA.FTZ R6, R28, UR4, -R184 ;  /* 0x000000041c067c23 */ /* 0x000fe200080108b8 */
[--C-:B------:R-:W-:Y:S07]  /*12180*/  FFMA.FTZ R17, R17, UR4, -R185.reuse ;  /* 0x0000000411117c23 */ /* 0x100fee00080108b9 */
[----:B------:R5:W-:Y:S01]  /*12190*/  MUFU.EX2 R66, R22 ;  /* 0x0000001600427308 */ /* 0x000be20000000800 */
[----:B------:R-:W-:Y:S01]  /*121a0*/  FMUL.FTZ R3, R3, UR4 ;  /* 0x0000000403037c20 */ /* 0x000fe20008410000 */
[--C-:B------:R-:W-:Y:S01]  /*121b0*/  FFMA.FTZ R11, R11, UR4, -R185.reuse ;  /* 0x000000040b0b7c23 */ /* 0x100fe200080108b9 */
[----:B------:R-:W-:Y:S07]  /*121c0*/  VIADD R105, R220, 0x9020 ;  /* 0x00009020dc697836 */ /* 0x000fee0000000000 */
[----:B------:R2:W-:Y:S01]  /*121d0*/  MUFU.EX2 R65, R2 ;  /* 0x0000000200417308 */ /* 0x0005e20000000800 */
[----:B-1----:R-:W-:Y:S01]  /*121e0*/  F2FP.F16.F32.PACK_AB R180, R217, R246 ;  /* 0x000000f6d9b4723e */ /* 0x002fe200000000ff */
[----:B------:R-:W-:Y:S01]  /*121f0*/  FFMA.FTZ R109, R109, UR4, -R185 ;  /* 0x000000046d6d7c23 */ /* 0x000fe200080108b9 */
[----:B---3--:R-:W-:Y:S07]  /*12200*/  F2FP.F16.F32.PACK_AB R182, R248, R236 ;  /* 0x000000ecf8b6723e */ /* 0x008fee00000000ff */
[----:B------:R1:W-:Y:S01]  /*12210*/  MUFU.EX2 R249, R5 ;  /* 0x0000000500f97308 */ /* 0x0003e20000000800 */
[----:B----4-:R-:W-:Y:S09]  /*12220*/  F2FP.F16.F32.PACK_AB R183, R240, R216 ;  /* 0x000000d8f0b7723e */ /* 0x010ff200000000ff */
[----:B------:R3:W-:Y:S01]  /*12230*/  MUFU.EX2 R239, R4 ;  /* 0x0000000400ef7308 */ /* 0x0007e20000000800 */
[----:B-----5:R-:W4:Y:S09]  /*12240*/  LDSM.16.MT88.4 R20, [R220+0x9000] ;  /* 0x00900000dc14783b */ /* 0x020f320000004200 */
[----:B------:R-:W5:Y:S01]  /*12250*/  MUFU.EX2 R235, R24 ;  /* 0x0000001800eb7308 */ /* 0x000f620000000800 */
[----:B--2---:R-:W-:Y:S01]  /*12260*/  FADD.FTZ R2, -R0, R100 ;  /* 0x0000006400027221 */ /* 0x004fe20000010100 */
[----:B------:R-:W-:Y:S08]  /*12270*/  FSEL R0, R104, RZ, P1 ;  /* 0x000000ff68007208 */ /* 0x000ff00000800000 */
[----:B------:R-:W2:Y:S01]  /*12280*/  MUFU.EX2 R64, R19 ;  /* 0x0000001300407308 */ /* 0x000ea20000000800 */
[----:B------:R-:W-:Y:S02]  /*12290*/  @P4 IADD3 R105, PT, PT, R12, -0x20, RZ ;  /* 0xffffffe00c694810 */ /* 0x000fe40007ffe0ff */
[----:B-1----:R-:W-:Y:S07]  /*122a0*/  FSEL R5, R101, RZ, P0 ;  /* 0x000000ff65057208 */ /* 0x002fee0000000000 */
[----:B------:R-:W1:Y:S01]  /*122b0*/  MUFU.EX2 R238, R6 ;  /* 0x0000000600ee7308 */ /* 0x000e620000000800 */
[----:B---3--:R-:W-:Y:S01]  /*122c0*/  FMUL.FTZ R4, R2, UR4 ;  /* 0x0000000402047c20 */ /* 0x008fe20008410000 */
[----:B------:R-:W-:Y:S01]  /*122d0*/  FADD.FTZ R2, -R0, R106 ;  /* 0x0000006a00027221 */ /* 0x000fe20000010100 */
[----:B------:R-:W-:Y:S07]  /*122e0*/  FADD.FTZ R0, -R5, R107 ;  /* 0x0000006b05007221 */ /* 0x000fee0000010100 */
[----:B------:R-:W3:Y:S01]  /*122f0*/  MUFU.EX2 R3, R3 ;  /* 0x0000000300037308 */ /* 0x000ee20000000800 */
[----:B------:R-:W4:Y:S01]  /*12300*/  LDSM.16.MT88.4 R36, [R105] ;  /* 0x000000006924783b */ /* 0x000f220000004200 */
[----:B------:R-:W-:Y:S01]  /*12310*/  FMUL.FTZ R2, R2, UR4 ;  /* 0x0000000402027c20 */ /* 0x000fe20008410000 */
[----:B------:R-:W-:Y:S07]  /*12320*/  FMUL.FTZ R0, R0, UR4 ;  /* 0x0000000400007c20 */ /* 0x000fee0008410000 */
[----:B------:R-:W3:Y:S01]  /*12330*/  MUFU.EX2 R100, R4 ;  /* 0x0000000400647308 */ /* 0x000ee20000000800 */
[----:B-----5:R-:W-:Y:S01]  /*12340*/  F2FP.F16.F32.PACK_AB R176, R63, R235 ;  /* 0x000000eb3fb0723e */ /* 0x020fe200000000ff */
[--C-:B------:R-:W-:Y:S01]  /*12350*/  FFMA.FTZ R107, R186, UR4, -R110.reuse ;  /* 0x00000004ba6b7c23 */ /* 0x100fe2000801086e */
[----:B--2---:R-:W-:Y:S07]  /*12360*/  F2FP.F16.F32.PACK_AB R177, R64, R66 ;  /* 0x0000004240b1723e */ /* 0x004fee00000000ff */
[----:B------:R2:W-:Y:S01]  /*12370*/  MUFU.EX2 R247, R17 ;  /* 0x0000001100f77308 */ /* 0x0005e20000000800 */
[----:B------:R-:W-:Y:S01]  /*12380*/  F2FP.F16.F32.PACK_AB R178, R239, R65 ;  /* 0x00000041efb2723e */ /* 0x000fe200000000ff */
[----:B------:R-:W-:Y:S01]  /*12390*/  FFMA.FTZ R106, R188, UR4, -R110 ;  /* 0x00000004bc6a7c23 */ /* 0x000fe2000801086e */
[----:B-1----:R-:W-:Y:S07]  /*123a0*/  F2FP.F16.F32.PACK_AB R179, R238, R249 ;  /* 0x000000f9eeb3723e */ /* 0x002fee00000000ff */
[----:B------:R-:W1:Y:S01]  /*123b0*/  MUFU.EX2 R62, R11 ;  /* 0x0000000b003e7308 */ /* 0x000e620000000800 */
[C---:B---3--:R-:W-:Y:S01]  /*123c0*/  FMUL.FTZ R6, R3.reuse, R114 ;  /* 0x0000007203067220 */ /* 0x048fe20000410000 */
[C---:B------:R-:W-:Y:S08]  /*123d0*/  FMUL.FTZ R7, R3.reuse, R115 ;  /* 0x0000007303077220 */ /* 0x040ff00000410000 */
[----:B------:R-:W3:Y:S01]  /*123e0*/  MUFU.EX2 R2, R2 ;  /* 0x0000000200027308 */ /* 0x000ee20000000800 */
[C---:B------:R-:W-:Y:S01]  /*123f0*/  FMUL.FTZ R18, R3.reuse, R126 ;  /* 0x0000007e03127220 */ /* 0x040fe20000410000 */
[C---:B------:R-:W-:Y:S01]  /*12400*/  FMUL.FTZ R4, R100.reuse, R112 ;  /* 0x0000007064047220 */ /* 0x040fe20000410000 */
[C---:B------:R-:W-:Y:S07]  /*12410*/  FMUL.FTZ R5, R100.reuse, R113 ;  /* 0x0000007164057220 */ /* 0x040fee0000410000 */
[----:B------:R-:W5:Y:S01]  /*12420*/  MUFU.EX2 R0, R0 ;  /* 0x0000000000007308 */ /* 0x000f620000000800 */
[----:B------:R-:W5:Y:S01]  /*12430*/  LDSM.16.MT88.4 R112, [R105+0x1000] ;  /* 0x001000006970783b */ /* 0x000f620000004200 */
[C---:B------:R-:W-:Y:S01]  /*12440*/  FMUL.FTZ R16, R100.reuse, R124 ;  /* 0x0000007c64107220 */ /* 0x040fe20000410000 */
[C---:B--2---:R-:W-:Y:S01]  /*12450*/  FMUL.FTZ R17, R100.reuse, R125 ;  /* 0x0000007d64117220 */ /* 0x044fe20000410000 */
[C---:B------:R-:W-:Y:S01]  /*12460*/  FMUL.FTZ R19, R3.reuse, R127 ;  /* 0x0000007f03137220 */ /* 0x040fe20000410000 */
[----:B------:R-:W-:Y:S01]  /*12470*/  FMUL.FTZ R32, R100, R140 ;  /* 0x0000008c64207220 */ /* 0x000fe20000410000 */
[-C--:B----4-:R-:W-:Y:S03]  /*12480*/  HMMA.16816.F32 R4, R176, R20.reuse, R4 ;  /* 0x00000014b004723c */ /* 0x090fe60000001804 */
[----:B------:R-:W-:Y:S02]  /*12490*/  LDSM.16.MT88.4 R124, [R105+0x400] ;  /* 0x00040000697c783b */ /* 0x000fe40000004200 */
[----:B-1----:R-:W-:Y:S01]  /*124a0*/  F2FP.F16.F32.PACK_AB R181, R62, R247 ;  /* 0x000000f73eb5723e */ /* 0x002fe200000000ff */
[C---:B---3--:R-:W-:Y:S01]  /*124b0*/  FMUL.FTZ R8, R2.reuse, R116 ;  /* 0x0000007402087220 */ /* 0x048fe20000410000 */
[----:B------:R-:W-:Y:S01]  /*124c0*/  FMUL.FTZ R9, R2, R117 ;  /* 0x0000007502097220 */ /* 0x000fe20000410000 */
[C---:B-----5:R-:W-:Y:S01]  /*124d0*/  FMUL.FTZ R10, R0.reuse, R118 ;  /* 0x00000076000a7220 */ /* 0x060fe20000410000 */
[----:B------:R-:W-:Y:S01]  /*124e0*/  FMUL.FTZ R11, R0, R119 ;  /* 0x00000077000b7220 */ /* 0x000fe20000410000 */
[C---:B------:R-:W-:Y:S01]  /*124f0*/  FMUL.FTZ R24, R2.reuse, R132 ;  /* 0x0000008402187220 */ /* 0x040fe20000410000 */
[----:B------:R-:W1:Y:S01]  /*12500*/  LDSM.16.MT88.4 R116, [R220+0xb000] ;  /* 0x00b00000dc74783b */ /* 0x000e620000004200 */
[----:B------:R-:W-:Y:S01]  /*12510*/  FMUL.FTZ R25, R2, R133 ;  /* 0x0000008502197220 */ /* 0x000fe20000410000 */
[C---:B------:R-:W-:Y:S01]  /*12520*/  FMUL.FTZ R26, R0.reuse, R134 ;  /* 0x00000086001a7220 */ /* 0x040fe20000410000 */
[----:B------:R-:W-:Y:S01]  /*12530*/  FMUL.FTZ R27, R0, R135 ;  /* 0x00000087001b7220 */ /* 0x000fe20000410000 */
[C---:B------:R-:W-:Y:S01]  /*12540*/  FMUL.FTZ R28, R2.reuse, R136 ;  /* 0x00000088021c7220 */ /* 0x040fe20000410000 */
[C---:B------:R-:W-:Y:S03]  /*12550*/  HMMA.16816.F32 R8, R180.reuse, R20, R8 ;  /* 0x00000014b408723c */ /* 0x040fe60000001808 */
[----:B------:R-:W-:Y:S01]  /*12560*/  LDSM.16.MT88.4 R132, [R105+0x1400] ;  /* 0x001400006984783b */ /* 0x000fe20000004200 */
[C---:B------:R-:W-:Y:S01]  /*12570*/  FMUL.FTZ R12, R2.reuse, R120 ;  /* 0x00000078020c7220 */ /* 0x040fe20000410000 */
[----:B------:R-:W-:Y:S01]  /*12580*/  FMUL.FTZ R13, R2, R121 ;  /* 0x00000079020d7220 */ /* 0x000fe20000410000 */
[C---:B------:R-:W-:Y:S01]  /*12590*/  FMUL.FTZ R14, R0.reuse, R122 ;  /* 0x0000007a000e7220 */ /* 0x040fe20000410000 */
[----:B------:R-:W-:Y:S01]  /*125a0*/  FMUL.FTZ R15, R0, R123 ;  /* 0x0000007b000f7220 */ /* 0x000fe20000410000 */
[C---:B------:R-:W-:Y:S01]  /*125b0*/  FMUL.FTZ R20, R100.reuse, R128 ;  /* 0x0000008064147220 */ /* 0x040fe20000410000 */
[----:B------:R-:W-:Y:S01]  /*125c0*/  FMUL.FTZ R21, R100, R129 ;  /* 0x0000008164157220 */ /* 0x000fe20000410000 */
[----:B------:R-:W-:Y:S01]  /*125d0*/  FMUL.FTZ R29, R2, R137 ;  /* 0x00000089021d7220 */ /* 0x000fe20000410000 */
[C---:B------:R-:W-:Y:S01]  /*125e0*/  FMUL.FTZ R30, R0.reuse, R138 ;  /* 0x0000008a001e7220 */ /* 0x040fe20000410000 */
[----:B------:R-:W-:Y:S01]  /*125f0*/  FMUL.FTZ R31, R0, R139 ;  /* 0x0000008b001f7220 */ /* 0x000fe20000410000 */
[----:B------:R-:W-:Y:S01]  /*12600*/  IMAD.MOV.U32 R140, RZ, RZ, R214 ;  /* 0x000000ffff8c7224 */ /* 0x000fe200078e00d6 */
[-C--:B------:R-:W-:Y:S01]  /*12610*/  HMMA.16816.F32 R12, R180, R22.reuse, R12 ;  /* 0x00000016b40c723c */ /* 0x080fe2000000180c */
[----:B------:R-:W-:Y:S02]  /*12620*/  LDSM.16.MT88.4 R136, [R220+0xb400] ;  /* 0x00b40000dc88783b */ /* 0x000fe40000004200 */
[----:B------:R-:W-:Y:S01]  /*12630*/  FMUL.FTZ R33, R100, R141 ;  /* 0x0000008d64217220 */ /* 0x000fe20000410000 */
[----:B------:R-:W-:Y:S01]  /*12640*/  MOV R141, R213 ;  /* 0x000000d5008d7202 */ /* 0x000fe20000000f00 */
[C---:B------:R-:W-:Y:S01]  /*12650*/  FMUL.FTZ R34, R3.reuse, R142 ;  /* 0x0000008e03227220 */ /* 0x040fe20000410000 */
[----:B------:R-:W-:Y:S01]  /*12660*/  MOV R142, R58 ;  /* 0x0000003a008e7202 */ /* 0x000fe20000000f00 */
[C---:B------:R-:W-:Y:S01]  /*12670*/  FMUL.FTZ R35, R3.reuse, R143 ;  /* 0x0000008f03237220 */ /* 0x040fe20000410000 */
[C---:B------:R-:W-:Y:S04]  /*12680*/  HMMA.16816.F32 R16, R176.reuse, R22, R16 ;  /* 0x00000016b010723c */ /* 0x040fe80000001810 */
[C---:B------:R-:W-:Y:S01]  /*12690*/  FMUL.FTZ R22, R3.reuse, R130 ;  /* 0x0000008203167220 */ /* 0x040fe20000410000 */
[C---:B------:R-:W-:Y:S01]  /*126a0*/  FMUL.FTZ R23, R3.reuse, R131 ;  /* 0x0000008303177220 */ /* 0x040fe20000410000 */
[----:B------:R-:W-:Y:S01]  /*126b0*/  IMAD.MOV.U32 R143, RZ, RZ, R40 ;  /* 0x000000ffff8f7224 */ /* 0x000fe200078e0028 */
[----:B------:R-:W-:Y:S01]  /*126c0*/  LDSM.16.MT88.4 R128, [R220+0xa400] ;  /* 0x00a40000dc80783b */ /* 0x000fe20000004200 */
[C---:B------:R-:W-:Y:S01]  /*126d0*/  FMUL.FTZ R40, R2.reuse, R148 ;  /* 0x0000009402287220 */ /* 0x040fe20000410000 */
[----:B------:R-:W-:Y:S01]  /*126e0*/  FMUL.FTZ R41, R2, R149 ;  /* 0x0000009502297220 */ /* 0x000fe20000410000 */
[C---:B------:R-:W-:Y:S01]  /*126f0*/  FMUL.FTZ R42, R0.reuse, R150 ;  /* 0x00000096002a7220 */ /* 0x040fe20000410000 */
[C---:B------:R-:W-:Y:S01]  /*12700*/  FMUL.FTZ R43, R0.reuse, R151 ;  /* 0x00000097002b7220 */ /* 0x040fe20000410000 */
[-C--:B------:R-:W-:Y:S03]  /*12710*/  HMMA.16816.F32 R20, R176, R36.reuse, R20 ;  /* 0x00000024b014723c */ /* 0x080fe60000001814 */
[----:B------:R-:W-:Y:S01]  /*12720*/  FMUL.FTZ R47, R0, R155 ;  /* 0x0000009b002f7220 */ /* 0x000fe20000410000 */
[----:B------:R-:W-:Y:S01]  /*12730*/  FMUL.FTZ R49, R100, R157 ;  /* 0x0000009d64317220 */ /* 0x000fe20000410000 */
[----:B------:R-:W-:Y:S02]  /*12740*/  IMAD.MOV.U32 R157, RZ, RZ, R248 ;  /* 0x000000ffff9d7224 */ /* 0x000fe400078e00f8 */
[C---:B------:R-:W-:Y:S01]  /*12750*/  FMUL.FTZ R44, R2.reuse, R152 ;  /* 0x00000098022c7220 */ /* 0x040fe20000410000 */
[----:B------:R-:W-:Y:S01]  /*12760*/  FMUL.FTZ R45, R2, R153 ;  /* 0x00000099022d7220 */ /* 0x000fe20000410000 */
[C---:B------:R-:W-:Y:S01]  /*12770*/  HMMA.16816.F32 R24, R180.reuse, R36, R24 ;  /* 0x00000024b418723c */ /* 0x040fe20000001818 */
[----:B------:R2:W-:Y:S03]  /*12780*/  MUFU.EX2 R248, R107 ;  /* 0x0000006b00f87308 */ /* 0x0005e60000000800 */
[----:B------:R-:W-:Y:S01]  /*12790*/  FMUL.FTZ R46, R0, R154 ;  /* 0x0000009a002e7220 */ /* 0x000fe20000410000 */
[----:B------:R-:W-:Y:S01]  /*127a0*/  FMUL.FTZ R48, R100, R156 ;  /* 0x0000009c64307220 */ /* 0x000fe20000410000 */
[----:B------:R-:W-:Y:S02]  /*127b0*/  IMAD.MOV.U32 R156, RZ, RZ, R219 ;  /* 0x000000ffff9c7224 */ /* 0x000fe400078e00db */
[C---:B------:R-:W-:Y:S01]  /*127c0*/  FMUL.FTZ R50, R3.reuse, R158 ;  /* 0x0000009e03327220 */ /* 0x040fe20000410000 */
[-C--:B------:R-:W-:Y:S03]  /*127d0*/  HMMA.16816.F32 R28, R180, R38.reuse, R28 ;  /* 0x00000026b41c723c */ /* 0x080fe6000000181c */
[----:B------:R-:W-:Y:S02]  /*127e0*/  IMAD.MOV.U32 R158, RZ, RZ, R240 ;  /* 0x000000ffff9e7224 */ /* 0x000fe400078e00f0 */
[C---:B------:R-:W-:Y:S01]  /*127f0*/  FMUL.FTZ R51, R3.reuse, R159 ;  /* 0x0000009f03337220 */ /* 0x040fe20000410000 */
[----:B------:R-:W-:Y:S01]  /*12800*/  MOV R159, R239 ;  /* 0x000000ef009f7202 */ /* 0x000fe20000000f00 */
[----:B------:R-:W-:Y:S01]  /*12810*/  FMUL.FTZ R57, R2, R165 ;  /* 0x000000a502397220 */ /* 0x000fe20000410000 */
[----:B------:R-:W-:Y:S01]  /*12820*/  MOV R150, R247 ;  /* 0x000000f700967202 */ /* 0x000fe20000000f00 */
[C---:B------:R-:W-:Y:S04]  /*12830*/  HMMA.16816.F32 R32, R176.reuse, R38, R32 ;  /* 0x00000026b020723c */ /* 0x040fe80000001820 */
[C---:B------:R-:W-:Y:S01]  /*12840*/  FMUL.FTZ R36, R100.reuse, R144 ;  /* 0x0000009064247220 */ /* 0x040fe20000410000 */
[----:B------:R-:W-:Y:S01]  /*12850*/  FMUL.FTZ R37, R100, R145 ;  /* 0x0000009164257220 */ /* 0x000fe20000410000 */
[C---:B------:R-:W-:Y:S01]  /*12860*/  FMUL.FTZ R38, R3.reuse, R146 ;  /* 0x0000009203267220 */ /* 0x040fe20000410000 */
[C---:B------:R-:W-:Y:S01]  /*12870*/  FMUL.FTZ R39, R3.reuse, R147 ;  /* 0x0000009303277220 */ /* 0x040fe20000410000 */
[----:B------:R-:W-:Y:S01]  /*12880*/  MOV R151, R246 ;  /* 0x000000f600977202 */ /* 0x000fe20000000f00 */
[----:B------:R-:W-:Y:S01]  /*12890*/  FMUL.FTZ R56, R2, R164 ;  /* 0x000000a402387220 */ /* 0x000fe20000410000 */
[----:B------:R-:W-:Y:S01]  /*128a0*/  FMUL.FTZ R58, R0, R166 ;  /* 0x000000a6003a7220 */ /* 0x000fe20000410000 */
[----:B------:R-:W-:Y:S01]  /*128b0*/  FMUL.FTZ R60, R2, R168 ;  /* 0x000000a8023c7220 */ /* 0x000fe20000410000 */
[----:B------:R-:W-:Y:S01]  /*128c0*/  MOV R168, R67 ;  /* 0x0000004300a87202 */ /* 0x000fe20000000f00 */
[C---:B------:R-:W-:Y:S01]  /*128d0*/  FMUL.FTZ R67, R3.reuse, R175 ;  /* 0x000000af03437220 */ /* 0x040fe20000410000 */
[-C--:B------:R-:W-:Y:S03]  /*128e0*/  HMMA.16816.F32 R36, R176, R52.reuse, R36 ;  /* 0x00000034b024723c */ /* 0x080fe60000001824 */
[----:B------:R-:W-:Y:S02]  /*128f0*/  IMAD.MOV.U32 R146, RZ, RZ, R66 ;  /* 0x000000ffff927224 */ /* 0x000fe400078e0042 */
[C---:B------:R-:W-:Y:S01]  /*12900*/  FMUL.FTZ R66, R3.reuse, R174 ;  /* 0x000000ae03427220 */ /* 0x040fe20000410000 */
[----:B------:R-:W-:Y:S01]  /*12910*/  MOV R154, R65 ;  /* 0x00000041009a7202 */ /* 0x000fe20000000f00 */
[C---:B------:R-:W-:Y:S01]  /*12920*/  FMUL.FTZ R65, R100.reuse, R173 ;  /* 0x000000ad64417220 */ /* 0x040fe20000410000 */
[----:B------:R-:W-:Y:S01]  /*12930*/  MOV R147, R64 ;  /* 0x0000004000937202 */ /* 0x000fe20000000f00 */
[C---:B------:R-:W-:Y:S04]  /*12940*/  HMMA.16816.F32 R40, R180.reuse, R52, R40 ;  /* 0x00000034b428723c */ /* 0x040fe80000001828 */
[----:B------:R-:W-:Y:S01]  /*12950*/  MOV R155, R249 ;  /* 0x000000f9009b7202 */ /* 0x000fe20000000f00 */
[C---:B------:R-:W-:Y:S01]  /*12960*/  FMUL.FTZ R64, R100.reuse, R172 ;  /* 0x000000ac64407220 */ /* 0x040fe20000410000 */
[----:B------:R3:W-:Y:S01]  /*12970*/  MUFU.EX2 R249, R106 ;  /* 0x0000006a00f97308 */ /* 0x0007e20000000800 */
[----:B------:R-:W-:Y:S01]  /*12980*/  LDSM.16.MT88.4 R172, [R105+0x1c00] ;  /* 0x001c000069ac783b */ /* 0x000fe20000004200 */
[-C--:B------:R-:W-:Y:S03]  /*12990*/  HMMA.16816.F32 R44, R180, R54.reuse, R44 ;  /* 0x00000036b42c723c */ /* 0x080fe6000000182c */
[C---:B------:R-:W-:Y:S01]  /*129a0*/  FMUL.FTZ R52, R100.reuse, R160 ;  /* 0x000000a064347220 */ /* 0x040fe20000410000 */
[C---:B------:R-:W-:Y:S01]  /*129b0*/  FMUL.FTZ R53, R100.reuse, R161 ;  /* 0x000000a164357220 */ /* 0x040fe20000410000 */
[C---:B------:R-:W-:Y:S01]  /*129c0*/  FMUL.FTZ R68, R100.reuse, R68 ;  /* 0x0000004464447220 */ /* 0x040fe20000410000 */
[----:B------:R-:W-:Y:S01]  /*129d0*/  FMUL.FTZ R69, R100, R69 ;  /* 0x0000004564457220 */ /* 0x000fe20000410000 */
[----:B------:R-:W-:Y:S01]  /*129e0*/  FMUL.FTZ R70, R3, R70 ;  /* 0x0000004603467220 */ /* 0x000fe20000410000 */
[C---:B------:R-:W-:Y:S04]  /*129f0*/  HMMA.16816.F32 R48, R176.reuse, R54, R48 ;  /* 0x00000036b030723c */ /* 0x040fe80000001830 */
[--C-:B--2---:R-:W-:Y:S01]  /*12a00*/  FFMA.FTZ R107, R187, UR4, -R110.reuse ;  /* 0x00000004bb6b7c23 */ /* 0x104fe2000801086e */
[----:B---3--:R-:W-:Y:S01]  /*12a10*/  FFMA.FTZ R106, R189, UR4, -R110 ;  /* 0x00000004bd6a7c23 */ /* 0x008fe2000801086e */
[C---:B------:R-:W-:Y:S01]  /*12a20*/  FMUL.FTZ R54, R3.reuse, R162 ;  /* 0x000000a203367220 */ /* 0x040fe20000410000 */
[C---:B------:R-:W-:Y:S01]  /*12a30*/  FMUL.FTZ R55, R3.reuse, R163 ;  /* 0x000000a303377220 */ /* 0x040fe20000410000 */
[----:B------:R2:W-:Y:S01]  /*12a40*/  MUFU.EX2 R246, R107 ;  /* 0x0000006b00f67308 */ /* 0x0005e20000000800 */
[----:B------:R-:W-:Y:S01]  /*12a50*/  FMUL.FTZ R71, R3, R71 ;  /* 0x0000004703477220 */ /* 0x000fe20000410000 */
[----:B------:R-:W-:Y:S01]  /*12a60*/  MOV R160, R238 ;  /* 0x000000ee00a07202 */ /* 0x000fe20000000f00 */
[----:B------:R-:W-:Y:S07]  /*12a70*/  IMAD.MOV.U32 R161, RZ, RZ, R237 ;  /* 0x000000ffffa17224 */ /* 0x000fee00078e00ed */
[----:B------:R3:W4:Y:S01]  /*12a80*/  MUFU.EX2 R247, R106 ;  /* 0x0000006a00f77308 */ /* 0x0007220000000800 */
[----:B------:R-:W-:Y:S01]  /*12a90*/  FMUL.FTZ R72, R2, R72 ;  /* 0x0000004802487220 */ /* 0x000fe20000410000 */
[-C--:B------:R-:W-:Y:S03]  /*12aa0*/  HMMA.16816.F32 R52, R176, R112.reuse, R52 ;  /* 0x00000070b034723c */ /* 0x080fe60000001834 */
[----:B------:R-:W-:Y:S02]  /*12ab0*/  IMAD.MOV.U32 R165, RZ, RZ, R59 ;  /* 0x000000ffffa57224 */ /* 0x000fe400078e003b */
[----:B------:R-:W-:Y:S01]  /*12ac0*/  FMUL.FTZ R59, R0, R167 ;  /* 0x000000a7003b7220 */ /* 0x000fe20000410000 */
[----:B------:R-:W-:Y:S01]  /*12ad0*/  FMUL.FTZ R73, R2, R73 ;  /* 0x0000004902497220 */ /* 0x000fe20000410000 */
[C---:B------:R-:W-:Y:S01]  /*12ae0*/  FMUL.FTZ R74, R0.reuse, R74 ;  /* 0x0000004a004a7220 */ /* 0x040fe20000410000 */
[----:B------:R-:W-:Y:S01]  /*12af0*/  FMUL.FTZ R75, R0, R75 ;  /* 0x0000004b004b7220 */ /* 0x000fe20000410000 */
[C---:B------:R-:W-:Y:S01]  /*12b00*/  FMUL.FTZ R76, R2.reuse, R76 ;  /* 0x0000004c024c7220 */ /* 0x040fe20000410000 */
[----:B------:R-:W-:Y:S01]  /*12b10*/  FMUL.FTZ R77, R2, R77 ;  /* 0x0000004d024d7220 */ /* 0x000fe20000410000 */
[----:B------:R-:W-:Y:S01]  /*12b20*/  FMUL.FTZ R78, R0, R78 ;  /* 0x0000004e004e7220 */ /* 0x000fe20000410000 */
[C---:B------:R-:W-:Y:S04]  /*12b30*/  HMMA.16816.F32 R56, R180.reuse, R112, R56 ;  /* 0x00000070b438723c */ /* 0x040fe80000001838 */
[----:B------:R-:W-:Y:S01]  /*12b40*/  IMAD.MOV.U32 R148, RZ, RZ, R63 ;  /* 0x000000ffff947224 */ /* 0x000fe200078e003f */
[----:B------:R-:W-:Y:S01]  /*12b50*/  MOV R149, R62 ;  /* 0x0000003e00957202 */ /* 0x000fe20000000f00 */
[----:B------:R-:W-:Y:S02]  /*12b60*/  IMAD.MOV.U32 R166, RZ, RZ, R61 ;  /* 0x000000ffffa67224 */ /* 0x000fe400078e003d */
[----:B------:R-:W-:Y:S01]  /*12b70*/  FMUL.FTZ R61, R2, R169 ;  /* 0x000000a9023d7220 */ /* 0x000fe20000410000 */
[C---:B------:R-:W-:Y:S01]  /*12b80*/  FMUL.FTZ R62, R0.reuse, R170 ;  /* 0x000000aa003e7220 */ /* 0x040fe20000410000 */
[----:B------:R-:W-:Y:S01]  /*12b90*/  FMUL.FTZ R63, R0, R171 ;  /* 0x000000ab003f7220 */ /* 0x000fe20000410000 */
[--C-:B--2---:R-:W-:Y:S01]  /*12ba0*/  FFMA.FTZ R107, R190, UR4, -R185.reuse ;  /* 0x00000004be6b7c23 */ /* 0x104fe200080108b9 */
[----:B---3--:R-:W-:Y:S01]  /*12bb0*/  FFMA.FTZ R106, R191, UR4, -R185 ;  /* 0x00000004bf6a7c23 */ /* 0x008fe200080108b9 */
[----:B----4-:R-:W-:Y:S01]  /*12bc0*/  F2FP.F16.F32.PACK_AB R122, R247, R246 ;  /* 0x000000f6f77a723e */ /* 0x010fe200000000ff */
[----:B------:R-:W-:Y:S01]  /*12bd0*/  FMUL.FTZ R79, R0, R79 ;  /* 0x0000004f004f7220 */ /* 0x000fe20000410000 */
[----:B------:R2:W-:Y:S01]  /*12be0*/  MUFU.EX2 R239, R107 ;  /* 0x0000006b00ef7308 */ /* 0x0005e20000000800 */
[----:B------:R-:W-:Y:S01]  /*12bf0*/  MOV R162, R218 ;  /* 0x000000da00a27202 */ /* 0x000fe20000000f00 */
[-C--:B------:R-:W-:Y:S08]  /*12c00*/  HMMA.16816.F32 R60, R180, R114.reuse, R60 ;  /* 0x00000072b43c723c */ /* 0x080ff0000000183c */
[----:B------:R3:W4:Y:S01]  /*12c10*/  MUFU.EX2 R240, R106 ;  /* 0x0000006a00f07308 */ /* 0x0007220000000800 */
[C---:B------:R-:W-:Y:S01]  /*12c20*/  FMUL.FTZ R80, R100.reuse, R80 ;  /* 0x0000005064507220 */ /* 0x040fe20000410000 */
[----:B------:R-:W-:Y:S01]  /*12c30*/  FMUL.FTZ R81, R100, R81 ;  /* 0x0000005164517220 */ /* 0x000fe20000410000 */
[C---:B------:R-:W-:Y:S01]  /*12c40*/  FMUL.FTZ R82, R3.reuse, R82 ;  /* 0x0000005203527220 */ /* 0x040fe20000410000 */
[----:B------:R-:W-:Y:S01]  /*12c50*/  FMUL.FTZ R83, R3, R83 ;  /* 0x0000005303537220 */ /* 0x000fe20000410000 */
[----:B------:R-:W-:Y:S01]  /*12c60*/  FMUL.FTZ R88, R2, R88 ;  /* 0x0000005802587220 */ /* 0x000fe20000410000 */
[C---:B------:R-:W-:Y:S01]  /*12c70*/  HMMA.16816.F32 R64, R176.reuse, R114, R64 ;  /* 0x00000072b040723c */ /* 0x040fe20000001840 */
[----:B------:R-:W5:Y:S03]  /*12c80*/  LDSM.16.MT88.4 R112, [R105+0x2000] ;  /* 0x002000006970783b */ /* 0x000f660000004200 */
[--C-:B--2---:R-:W-:Y:S01]  /*12c90*/  FFMA.FTZ R107, R192, UR4, -R111.reuse ;  /* 0x00000004c06b7c23 */ /* 0x104fe2000801086f */
[----:B------:R-:W-:Y:S01]  /*12ca0*/  FMUL.FTZ R89, R2, R89 ;  /* 0x0000005902597220 */ /* 0x000fe20000410000 */
[C---:B------:R-:W-:Y:S01]  /*12cb0*/  FMUL.FTZ R90, R0.reuse, R90 ;  /* 0x0000005a005a7220 */ /* 0x040fe20000410000 */
[----:B------:R-:W-:Y:S01]  /*12cc0*/  FMUL.FTZ R91, R0, R91 ;  /* 0x0000005b005b7220 */ /* 0x000fe20000410000 */
[-C--:B-1----:R-:W-:Y:S01]  /*12cd0*/  HMMA.16816.F32 R68, R176, R116.reuse, R68 ;  /* 0x00000074b044723c */ /* 0x082fe20000001844 */
[----:B------:R1:W-:Y:S02]  /*12ce0*/  MUFU.EX2 R238, R107 ;  /* 0x0000006b00ee7308 */ /* 0x0003e40000000800 */
[--C-:B---3--:R-:W-:Y:S01]  /*12cf0*/  FFMA.FTZ R106, R193, UR4, -R111.reuse ;  /* 0x00000004c16a7c23 */ /* 0x108fe2000801086f */
[----:B----4-:R-:W-:Y:S01]  /*12d00*/  F2FP.F16.F32.PACK_AB R121, R240, R239 ;  /* 0x000000eff079723e */ /* 0x010fe200000000ff */
[--C-:B------:R-:W-:Y:S01]  /*12d10*/  FFMA.FTZ R120, R195, UR4, -R111.reuse ;  /* 0x00000004c3787c23 */ /* 0x100fe2000801086f */
[C---:B------:R-:W-:Y:S05]  /*12d20*/  FMUL.FTZ R92, R2.reuse, R92 ;  /* 0x0000005c025c7220 */ /* 0x040fea0000410000 */
[----:B------:R2:W-:Y:S01]  /*12d30*/  MUFU.EX2 R237, R106 ;  /* 0x0000006a00ed7308 */ /* 0x0005e20000000800 */
[C---:B------:R-:W-:Y:S09]  /*12d40*/  HMMA.16816.F32 R72, R180.reuse, R116, R72 ;  /* 0x00000074b448723c */ /* 0x040ff20000001848 */
[----:B------:R3:W-:Y:S01]  /*12d50*/  MUFU.EX2 R219, R120 ;  /* 0x0000007800db7308 */ /* 0x0007e20000000800 */
[----:B------:R-:W-:Y:S01]  /*12d60*/  MOV R152, R236 ;  /* 0x000000ec00987202 */ /* 0x000fe20000000f00 */
[----:B------:R-:W-:Y:S01]  /*12d70*/  FMUL.FTZ R93, R2, R93 ;  /* 0x0000005d025d7220 */ /* 0x000fe20000410000 */
[----:B------:R-:W-:Y:S01]  /*12d80*/  FMUL.FTZ R94, R0, R94 ;  /* 0x0000005e005e7220 */ /* 0x000fe20000410000 */
[--C-:B-1----:R-:W-:Y:S01]  /*12d90*/  FFMA.FTZ R107, R194, UR4, -R184.reuse ;  /* 0x00000004c26b7c23 */ /* 0x102fe200080108b8 */
[-C--:B------:R-:W-:Y:S05]  /*12da0*/  HMMA.16816.F32 R76, R180, R118.reuse, R76 ;  /* 0x00000076b44c723c */ /* 0x080fea000000184c */
[----:B------:R1:W-:Y:S01]  /*12db0*/  MUFU.EX2 R218, R107 ;  /* 0x0000006b00da7308 */ /* 0x0003e20000000800 */
[----:B------:R-:W-:Y:S01]  /*12dc0*/  FMUL.FTZ R95, R0, R95 ;  /* 0x0000005f005f7220 */ /* 0x000fe20000410000 */
[--C-:B--2---:R-:W-:Y:S01]  /*12dd0*/  FFMA.FTZ R106, R197, UR4, -R184.reuse ;  /* 0x00000004c56a7c23 */ /* 0x104fe200080108b8 */
[----:B------:R-:W-:Y:S01]  /*12de0*/  MOV R169, R210 ;  /* 0x000000d200a97202 */ /* 0x000fe20000000f00 */
[C---:B------:R-:W-:Y:S01]  /*12df0*/  FMUL.FTZ R84, R100.reuse, R84 ;  /* 0x0000005464547220 */ /* 0x040fe20000410000 */
[C---:B------:R-:W-:Y:S05]  /*12e00*/  HMMA.16816.F32 R80, R176.reuse, R118, R80 ;  /* 0x00000076b050723c */ /* 0x040fea0000001850 */
[----:B------:R2:W4:Y:S01]  /*12e10*/  MUFU.EX2 R236, R106 ;  /* 0x0000006a00ec7308 */ /* 0x0005220000000800 */
[----:B------:R-:W4:Y:S01]  /*12e20*/  LDSM.16.MT88.4 R116, [R220+0x9400] ;  /* 0x00940000dc74783b */ /* 0x000f220000004200 */
[C---:B------:R-:W-:Y:S01]  /*12e30*/  FMUL.FTZ R85, R100.reuse, R85 ;  /* 0x0000005564557220 */ /* 0x040fe20000410000 */
[C---:B------:R-:W-:Y:S01]  /*12e40*/  FMUL.FTZ R86, R3.reuse, R86 ;  /* 0x0000005603567220 */ /* 0x040fe20000410000 */
[----:B------:R-:W-:Y:S01]  /*12e50*/  FMUL.FTZ R87, R3, R87 ;  /* 0x0000005703577220 */ /* 0x000fe20000410000 */
[----:B---3--:R-:W-:Y:S01]  /*12e60*/  F2FP.F16.F32.PACK_AB R120, R249, R248 ;  /* 0x000000f8f978723e */ /* 0x008fe200000000ff */
[----:B------:R-:W-:Y:S01]  /*12e70*/  FMUL.FTZ R96, R100, R96 ;  /* 0x0000006064607220 */ /* 0x000fe20000410000 */
[----:B-1----:R-:W-:Y:S01]  /*12e80*/  FFMA.FTZ R107, R196, UR4, -R111 ;  /* 0x00000004c46b7c23 */ /* 0x002fe2000801086f */
[----:B------:R-:W-:Y:S01]  /*12e90*/  MOV R163, R215 ;  /* 0x000000d700a37202 */ /* 0x000fe20000000f00 */
[----:B------:R-:W-:Y:S01]  /*12ea0*/  FMUL.FTZ R97, R100, R97 ;  /* 0x0000006164617220 */ /* 0x000fe20000410000 */
[C---:B------:R-:W-:Y:S01]  /*12eb0*/  FMUL.FTZ R98, R3.reuse, R98 ;  /* 0x0000006203627220 */ /* 0x040fe20000410000 */
[-C--:B-----5:R-:W-:Y:S03]  /*12ec0*/  HMMA.16816.F32 R84, R176, R112.reuse, R84 ;  /* 0x00000070b054723c */ /* 0x0a0fe60000001854 */
[--C-:B--2---:R-:W-:Y:S01]  /*12ed0*/  FFMA.FTZ R106, R198, UR4, -R184.reuse ;  /* 0x00000004c66a7c23 */ /* 0x104fe200080108b8 */
[----:B------:R-:W-:Y:S01]  /*12ee0*/  MOV R144, R235 ;  /* 0x000000eb00907202 */ /* 0x000fe20000000f00 */
[----:B------:R-:W-:Y:S01]  /*12ef0*/  FMUL.FTZ R99, R3, R99 ;  /* 0x0000006303637220 */ /* 0x000fe20000410000 */
[----:B------:R-:W-:Y:S01]  /*12f00*/  MOV R145, R217 ;  /* 0x000000d900917202 */ /* 0x000fe20000000f00 */
[----:B------:R1:W2:Y:S01]  /*12f10*/  MUFU.EX2 R235, R107 ;  /* 0x0000006b00eb7308 */ /* 0x0002a20000000800 */
[C---:B------:R-:W-:Y:S09]  /*12f20*/  HMMA.16816.F32 R88, R180.reuse, R112, R88 ;  /* 0x00000070b458723c */ /* 0x040ff20000001858 */
[----:B------:R3:W-:Y:S01]  /*12f30*/  MUFU.EX2 R217, R106 ;  /* 0x0000006a00d97308 */ /* 0x0007e20000000800 */
[----:B------:R-:W-:Y:S01]  /*12f40*/  FFMA.FTZ R112, R199, UR4, -R184 ;  /* 0x00000004c7707c23 */ /* 0x000fe200080108b8 */
[----:B------:R-:W-:Y:S01]  /*12f50*/  MOV R153, R216 ;  /* 0x000000d800997202 */ /* 0x000fe20000000f00 */
[----:B------:R-:W-:Y:S01]  /*12f60*/  IMAD.MOV.U32 R167, RZ, RZ, R211 ;  /* 0x000000ffffa77224 */ /* 0x000fe200078e00d3 */
[----:B----4-:R-:W-:Y:S01]  /*12f70*/  F2FP.F16.F32.PACK_AB R113, R236, R218 ;  /* 0x000000daec71723e */ /* 0x010fe200000000ff */
[-C--:B------:R-:W-:Y:S05]  /*12f80*/  HMMA.16816.F32 R92, R180, R114.reuse, R92 ;  /* 0x00000072b45c723c */ /* 0x080fea000000185c */
[----:B------:R4:W5:Y:S01]  /*12f90*/  MUFU.EX2 R216, R112 ;  /* 0x0000007000d87308 */ /* 0x0009620000000800 */
[----:B------:R-:W-:Y:S01]  /*12fa0*/  LDSM.16.MT88.4 R180, [R220+0xbc00] ;  /* 0x00bc0000dcb4783b */ /* 0x000fe20000004200 */
[----:B------:R-:W-:Y:S01]  /*12fb0*/  MOV R164, R212 ;  /* 0x000000d400a47202 */ /* 0x000fe20000000f00 */
[--C-:B-1----:R-:W-:Y:S01]  /*12fc0*/  FFMA.FTZ R107, R200, UR4, -R185.reuse ;  /* 0x00000004c86b7c23 */ /* 0x102fe200080108b9 */
[----:B------:R-:W-:Y:S06]  /*12fd0*/  HMMA.16816.F32 R96, R176, R114, R96 ;  /* 0x00000072b060723c */ /* 0x000fec0000001860 */
[----:B------:R1:W-:Y:S01]  /*12fe0*/  MUFU.EX2 R214, R107 ;  /* 0x0000006b00d67308 */ /* 0x0003e20000000800 */
[--C-:B---3--:R-:W-:Y:S01]  /*12ff0*/  FFMA.FTZ R106, R201, UR4, -R185.reuse ;  /* 0x00000004c96a7c23 */ /* 0x108fe200080108b9 */
[----:B--2---:R-:W-:Y:S02]  /*13000*/  F2FP.F16.F32.PACK_AB R114, R235, R219 ;  /* 0x000000dbeb72723e */ /* 0x004fe400000000ff */
[----:B----4-:R-:W-:Y:S06]  /*13010*/  F2FP.F16.F32.PACK_AB R112, R237, R238 ;  /* 0x000000eeed70723e */ /* 0x010fec00000000ff */
[----:B------:R-:W2:Y:S01]  /*13020*/  MUFU.EX2 R215, R106 ;  /* 0x0000006a00d77308 */ /* 0x000ea20000000800 */
[----:B-----5:R-:W-:Y:S01]  /*13030*/  F2FP.F16.F32.PACK_AB R115, R216, R217 ;  /* 0x000000d9d873723e */ /* 0x020fe200000000ff */
[--C-:B-1----:R-:W-:Y:S06]  /*13040*/  FFMA.FTZ R107, R204, UR4, -R110.reuse ;  /* 0x00000004cc6b7c23 */ /* 0x102fec000801086e */
[-C--:B------:R-:W-:Y:S02]  /*13050*/  HMMA.16816.F32 R4, R112, R116.reuse, R4 ;  /* 0x000000747004723c */ /* 0x080fe40000001804 */
[----:B------:R1:W-:Y:S03]  /*13060*/  MUFU.EX2 R212, R107 ;  /* 0x0000006b00d47308 */ /* 0x0003e60000000800 */
[----:B--2---:R-:W-:Y:S01]  /*13070*/  F2FP.F16.F32.PACK_AB R123, R215, R214 ;  /* 0x000000d6d77b723e */ /* 0x004fe200000000ff */
[--C-:B------:R-:W-:Y:S06]  /*13080*/  FFMA.FTZ R106, R203, UR4, -R110.reuse ;  /* 0x00000004cb6a7c23 */ /* 0x100fec000801086e */
[----:B------:R2:W-:Y:S01]  /*13090*/  MUFU.EX2 R211, R106 ;  /* 0x0000006a00d37308 */ /* 0x0005e20000000800 */
[C---:B------:R-:W-:Y:S04]  /*130a0*/  HMMA.16816.F32 R8, R120.reuse, R116, R8 ;  /* 0x000000747808723c */ /* 0x040fe80000001808 */
[----:B-1----:R-:W-:Y:S04]  /*130b0*/  FFMA.FTZ R107, R206, UR4, -R185 ;  /* 0x00000004ce6b7c23 */ /* 0x002fe800080108b9 */
[-C--:B------:R-:W-:Y:S01]  /*130c0*/  HMMA.16816.F32 R12, R120, R118.reuse, R12 ;  /* 0x00000076780c723c */ /* 0x080fe2000000180c */
[----:B------:R1:W-:Y:S02]  /*130d0*/  MUFU.EX2 R203, R107 ;  /* 0x0000006b00cb7308 */ /* 0x0003e40000000800 */
[--C-:B--2---:R-:W-:Y:S05]  /*130e0*/  FFMA.FTZ R106, R205, UR4, -R110.reuse ;  /* 0x00000004cd6a7c23 */ /* 0x104fea000801086e */
[C---:B------:R-:W-:Y:S01]  /*130f0*/  HMMA.16816.F32 R16, R112.reuse, R118, R16 ;  /* 0x000000767010723c */ /* 0x040fe20000001810 */
[----:B------:R-:W2:Y:S02]  /*13100*/  LDSM.16.MT88.4 R116, [R105+0x2400] ;  /* 0x002400006974783b */ /* 0x000ea40000004200 */
[----:B------:R3:W-:Y:S01]  /*13110*/  MUFU.EX2 R213, R106 ;  /* 0x0000006a00d57308 */ /* 0x0007e20000000800 */
[--C-:B-1----:R-:W-:Y:S04]  /*13120*/  FFMA.FTZ R107, R209, UR4, -R111.reuse ;  /* 0x00000004d16b7c23 */ /* 0x102fe8000801086f */
[-C--:B------:R-:W-:Y:S05]  /*13130*/  HMMA.16816.F32 R20, R112, R124.reuse, R20 ;  /* 0x0000007c7014723c */ /* 0x080fea0000001814 */
[----:B------:R1:W-:Y:S03]  /*13140*/  MUFU.EX2 R209, R107 ;  /* 0x0000006b00d17308 */ /* 0x0003e60000000800 */
[C---:B------:R-:W-:Y:S04]  /*13150*/  HMMA.16816.F32 R24, R120.reuse, R124, R24 ;  /* 0x0000007c7818723c */ /* 0x040fe80000001818 */
[----:B------:R-:W-:Y:S01]  /*13160*/  FFMA.FTZ R124, R202, UR4, -R110 ;  /* 0x00000004ca7c7c23 */ /* 0x000fe2000801086e */
[--C-:B---3--:R-:W-:Y:S03]  /*13170*/  FFMA.FTZ R106, R207, UR4, -R111.reuse ;  /* 0x00000004cf6a7c23 */ /* 0x108fe6000801086f */
[-C--:B------:R-:W-:Y:S01]  /*13180*/  HMMA.16816.F32 R28, R120, R126.reuse, R28 ;  /* 0x0000007e781c723c */ /* 0x080fe2000000181c */
[----:B------:R3:W4:Y:S02]  /*13190*/  MUFU.EX2 R210, R124 ;  /* 0x0000007c00d27308 */ /* 0x0007240000000800 */
[--C-:B-1----:R-:W-:Y:S08]  /*131a0*/  FFMA.FTZ R107, R208, UR4, -R111.reuse ;  /* 0x00000004d06b7c23 */ /* 0x102ff0000801086f */
[----:B------:R1:W-:Y:S01]  /*131b0*/  MUFU.EX2 R204, R106 ;  /* 0x0000006a00cc7308 */ /* 0x0003e20000000800 */
[C---:B------:R-:W-:Y:S09]  /*131c0*/  HMMA.16816.F32 R32, R112.reuse, R126, R32 ;  /* 0x0000007e7020723c */ /* 0x040ff20000001820 */
[----:B------:R5:W-:Y:S01]  /*131d0*/  MUFU.EX2 R207, R107 ;  /* 0x0000006b00cf7308 */ /* 0x000be20000000800 */
[----:B---3--:R-:W3:Y:S01]  /*131e0*/  LDSM.16.MT88.4 R124, [R220+0x9800] ;  /* 0x00980000dc7c783b */ /* 0x008ee20000004200 */
[-C--:B------:R-:W-:Y:S03]  /*131f0*/  HMMA.16816.F32 R36, R112, R128.reuse, R36 ;  /* 0x000000807024723c */ /* 0x080fe60000001824 */
[--C-:B-1----:R-:W-:Y:S01]  /*13200*/  FFMA.FTZ R106, R243, UR4, -R184.reuse ;  /* 0x00000004f36a7c23 */ /* 0x102fe200080108b8 */
[--C-:B-----5:R-:W-:Y:S04]  /*13210*/  FFMA.FTZ R107, R244, UR4, -R184.reuse ;  /* 0x00000004f46b7c23 */ /* 0x120fe800080108b8 */
[C---:B------:R-:W-:Y:S01]  /*13220*/  HMMA.16816.F32 R40, R120.reuse, R128, R40 ;  /* 0x000000807828723c */ /* 0x040fe20000001828 */
[----:B------:R1:W-:Y:S03]  /*13230*/  MUFU.EX2 R205, R106 ;  /* 0x0000006a00cd7308 */ /* 0x0003e60000000800 */
[----:B------:R-:W-:Y:S07]  /*13240*/  FFMA.FTZ R128, R242, UR4, -R184 ;  /* 0x00000004f2807c23 */ /* 0x000fee00080108b8 */
[----:B------:R5:W-:Y:S01]  /*13250*/  MUFU.EX2 R202, R107 ;  /* 0x0000006b00ca7308 */ /* 0x000be20000000800 */
[-C--:B------:R-:W-:Y:S09]  /*13260*/  HMMA.16816.F32 R44, R120, R130.reuse, R44 ;  /* 0x00000082782c723c */ /* 0x080ff2000000182c */
[----:B------:R4:W-:Y:S01]  /*13270*/  MUFU.EX2 R201, R128 ;  /* 0x0000008000c97308 */ /* 0x0009e20000000800 */
[----:B-1----:R-:W-:Y:S01]  /*13280*/  FFMA.FTZ R106, R241, UR4, -R111 ;  /* 0x00000004f16a7c23 */ /* 0x002fe2000801086f */
[C---:B------:R-:W-:Y:S08]  /*13290*/  HMMA.16816.F32 R48, R112.reuse, R130, R48 ;  /* 0x000000827030723c */ /* 0x040ff00000001830 */
[----:B------:R1:W-:Y:S01]  /*132a0*/  MUFU.EX2 R208, R106 ;  /* 0x0000006a00d07308 */ /* 0x0003e20000000800 */
[--C-:B-----5:R-:W-:Y:S01]  /*132b0*/  FFMA.FTZ R107, R250, UR4, -R185.reuse ;  /* 0x00000004fa6b7c23 */ /* 0x120fe200080108b9 */
[----:B------:R-:W-:Y:S01]  /*132c0*/  IMAD.MOV.U32 R250, RZ, RZ, R154 ;  /* 0x000000fffffa7224 */ /* 0x000fe200078e009a */
[----:B----4-:R-:W4:Y:S01]  /*132d0*/  LDSM.16.MT88.4 R128, [R105+0x800] ;  /* 0x000800006980783b */ /* 0x010f220000004200 */
[-C--:B------:R-:W-:Y:S06]  /*132e0*/  HMMA.16816.F32 R52, R112, R132.reuse, R52 ;  /* 0x000000847034723c */ /* 0x080fec0000001834 */
[----:B------:R5:W3:Y:S02]  /*132f0*/  MUFU.EX2 R198, R107 ;  /* 0x0000006b00c67308 */ /* 0x000ae40000000800 */
[C---:B------:R-:W-:Y:S04]  /*13300*/  HMMA.16816.F32 R56, R120.reuse, R132, R56 ;  /* 0x000000847838723c */ /* 0x040fe80000001838 */
[----:B-1----:R-:W-:Y:S01]  /*13310*/  FFMA.FTZ R106, R245, UR4, -R184 ;  /* 0x00000004f56a7c23 */ /* 0x002fe200080108b8 */
[----:B------:R-:W-:Y:S01]  /*13320*/  MOV R245, R155 ;  /* 0x0000009b00f57202 */ /* 0x000fe20000000f00 */
[--C-:B-----5:R-:W-:Y:S02]  /*13330*/  FFMA.FTZ R107, R251, UR4, -R185.reuse ;  /* 0x00000004fb6b7c23 */ /* 0x120fe400080108b9 */
[-C--:B------:R-:W-:Y:S01]  /*13340*/  HMMA.16816.F32 R60, R120, R134.reuse, R60 ;  /* 0x00000086783c723c */ /* 0x080fe2000000183c */
[----:B------:R1:W-:Y:S02]  /*13350*/  MUFU.EX2 R206, R106 ;  /* 0x0000006a00ce7308 */ /* 0x0003e40000000800 */
[----:B------:R-:W-:Y:S08]  /*13360*/  MOV R251, R152 ;  /* 0x0000009800fb7202 */ /* 0x000ff00000000f00 */
[----:B------:R5:W-:Y:S01]  /*13370*/  MUFU.EX2 R200, R107 ;  /* 0x0000006b00c87308 */ /* 0x000be20000000800 */
[C---:B------:R-:W-:Y:S01]  /*13380*/  HMMA.16816.F32 R64, R112.reuse, R134, R64 ;  /* 0x000000867040723c */ /* 0x040fe20000001840 */
[----:B------:R-:W4:Y:S03]  /*13390*/  LDSM.16.MT88.4 R132, [R220+0xa800] ;  /* 0x00a80000dc84783b */ /* 0x000f260000004200 */
[----:B-1----:R-:W-:Y:S04]  /*133a0*/  FFMA.FTZ R106, R252, UR4, -R185 ;  /* 0x00000004fc6a7c23 */ /* 0x002fe800080108b9 */
[-C--:B------:R-:W-:Y:S01]  /*133b0*/  HMMA.16816.F32 R68, R112, R136.reuse, R68 ;  /* 0x000000887044723c */ /* 0x080fe20000001844 */
[----:B------:R1:W-:Y:S02]  /*133c0*/  MUFU.EX2 R199, R106 ;  /* 0x0000006a00c77308 */ /* 0x0003e40000000800 */
[--C-:B-----5:R-:W-:Y:S01]  /*133d0*/  FFMA.FTZ R107, R168, UR4, -R110.reuse ;  /* 0x00000004a86b7c23 */ /* 0x120fe2000801086e */
[----:B------:R-:W-:Y:S04]  /*133e0*/  MOV R252, R153 ;  /* 0x0000009900fc7202 */ /* 0x000fe80000000f00 */
[C---:B------:R-:W-:Y:S03]  /*133f0*/  HMMA.16816.F32 R72, R120.reuse, R136, R72 ;  /* 0x000000887848723c */ /* 0x040fe60000001848 */
[----:B------:R5:W-:Y:S05]  /*13400*/  MUFU.EX2 R195, R107 ;  /* 0x0000006b00c37308 */ /* 0x000bea0000000800 */
[-C--:B------:R-:W-:Y:S03]  /*13410*/  HMMA.16816.F32 R76, R120, R138.reuse, R76 ;  /* 0x0000008a784c723c */ /* 0x080fe6000000184c */
[----:B-1----:R-:W-:Y:S01]  /*13420*/  FFMA.FTZ R106, R169, UR4, -R110 ;  /* 0x00000004a96a7c23 */ /* 0x002fe2000801086e */
[----:B-----5:R-:W-:Y:S04]  /*13430*/  FFMA.FTZ R107, R164, UR4, -R111 ;  /* 0x00000004a46b7c23 */ /* 0x020fe8000801086f */
[C---:B------:R-:W-:Y:S01]  /*13440*/  HMMA.16816.F32 R80, R112.reuse, R138, R80 ;  /* 0x0000008a7050723c */ /* 0x040fe20000001850 */
[----:B------:R-:W-:Y:S01]  /*13450*/  LDSM.16.MT88.4 R136, [R220+0xb800] ;  /* 0x00b80000dc88783b */ /* 0x000fe20000004200 */
[----:B------:R-:W1:Y:S02]  /*13460*/  MUFU.EX2 R194, R106 ;  /* 0x0000006a00c27308 */ /* 0x000e640000000800 */
[----:B------:R-:W-:Y:S02]  /*13470*/  MOV R164, R161 ;  /* 0x000000a100a47202 */ /* 0x000fe40000000f00 */
[----:B------:R-:W-:Y:S06]  /*13480*/  MOV R161, R158 ;  /* 0x0000009e00a17202 */ /* 0x000fec0000000f00 */
[----:B------:R5:W-:Y:S01]  /*13490*/  MUFU.EX2 R190, R107 ;  /* 0x0000006b00be7308 */ /* 0x000be20000000800 */
[-C--:B--2---:R-:W-:Y:S03]  /*134a0*/  HMMA.16816.F32 R84, R112, R116.reuse, R84 ;  /* 0x000000747054723c */ /* 0x084fe60000001854 */
[----:B------:R-:W-:Y:S05]  /*134b0*/  IMAD.MOV.U32 R241, RZ, RZ, R161 ;  /* 0x000000fffff17224 */ /* 0x000fea00078e00a1 */
[C---:B------:R-:W-:Y:S04]  /*134c0*/  HMMA.16816.F32 R88, R120.reuse, R116, R88 ;  /* 0x000000747858723c */ /* 0x040fe80000001858 */
[----:B------:R-:W-:Y:S01]  /*134d0*/  F2FP.F16.F32.PACK_AB R116, R210, R211 ;  /* 0x000000d3d274723e */ /* 0x000fe200000000ff */
[----:B-----5:R-:W-:Y:S01]  /*134e0*/  FFMA.FTZ R107, R162, UR4, -R184 ;  /* 0x00000004a26b7c23 */ /* 0x020fe200080108b8 */
[----:B------:R-:W-:Y:S01]  /*134f0*/  MOV R162, R159 ;  /* 0x0000009f00a27202 */ /* 0x000fe20000000f00 */
[--C-:B------:R-:W-:Y:S01]  /*13500*/  FFMA.FTZ R106, R167, UR4, -R110.reuse ;  /* 0x00000004a76a7c23 */ /* 0x100fe2000801086e */
[-C--:B------:R-:W-:Y:S01]  /*13510*/  HMMA.16816.F32 R92, R120, R118.reuse, R92 ;  /* 0x00000076785c723c */ /* 0x080fe2000000185c */
[----:B------:R-:W2:Y:S01]  /*13520*/  LDSM.16.MT88.4 R120, [R105+0x1800] ;  /* 0x001800006978783b */ /* 0x000ea20000004200 */
[----:B------:R5:W-:Y:S01]  /*13530*/  MUFU.EX2 R187, R107 ;  /* 0x0000006b00bb7308 */ /* 0x000be20000000800 */
[----:B---3--:R-:W-:Y:S01]  /*13540*/  F2FP.F16.F32.PACK_AB R117, R198, R203 ;  /* 0x000000cbc675723e */ /* 0x008fe200000000ff */
[----:B------:R-:W-:Y:S01]  /*13550*/  FFMA.FTZ R110, R166, UR4, -R110 ;  /* 0x00000004a66e7c23 */ /* 0x000fe2000801086e */
[----:B-1----:R-:W-:Y:S07]  /*13560*/  F2FP.F16.F32.PACK_AB R176, R195, R194 ;  /* 0x000000c2c3b0723e */ /* 0x002fee00000000ff */
[----:B------:R1:W-:Y:S01]  /*13570*/  MUFU.EX2 R196, R106 ;  /* 0x0000006a00c47308 */ /* 0x0003e20000000800 */
[----:B------:R-:W-:Y:S01]  /*13580*/  MOV R243, R162 ;  /* 0x000000a200f37202 */ /* 0x000fe20000000f00 */
[----:B------:R-:W-:Y:S08]  /*13590*/  HMMA.16816.F32 R96, R112, R118, R96 ;  /* 0x000000767060723c */ /* 0x000ff00000001860 */
[----:B------:R-:W3:Y:S01]  /*135a0*/  MUFU.EX2 R197, R110 ;  /* 0x0000006e00c57308 */ /* 0x000ee20000000800 */
[----:B------:R-:W-:Y:S02]  /*135b0*/  F2FP.F16.F32.PACK_AB R112, R209, R204 ;  /* 0x000000ccd170723e */ /* 0x000fe400000000ff */
[----:B------:R-:W-:Y:S02]  /*135c0*/  F2FP.F16.F32.PACK_AB R113, R205, R201 ;  /* 0x000000c9cd71723e */ /* 0x000fe400000000ff */
[----:B------:R-:W-:Y:S01]  /*135d0*/  F2FP.F16.F32.PACK_AB R114, R208, R207 ;  /* 0x000000cfd072723e */ /* 0x000fe200000000ff */
[----:B-----5:R-:W-:Y:S01]  /*135e0*/  FFMA.FTZ R107, R142, UR4, -R111 ;  /* 0x000000048e6b7c23 */ /* 0x020fe2000801086f */
[----:B------:R-:W-:Y:S02]  /*135f0*/  F2FP.F16.F32.PACK_AB R115, R206, R202 ;  /* 0x000000cace73723e */ /* 0x000fe400000000ff */
[----:B------:R-:W-:Y:S01]  /*13600*/  F2FP.F16.F32.PACK_AB R118, R213, R212 ;  /* 0x000000d4d576723e */ /* 0x000fe200000000ff */
[----:B-1----:R-:W-:Y:S01]  /*13610*/  FFMA.FTZ R106, R165, UR4, -R185 ;  /* 0x00000004a56a7c23 */ /* 0x002fe200080108b9 */
[----:B------:R-:W-:Y:S01]  /*13620*/  F2FP.F16.F32.PACK_AB R119, R200, R199 ;  /* 0x000000c7c877723e */ /* 0x000fe200000000ff */
[----:B------:R-:W-:Y:S01]  /*13630*/  MUFU.EX2 R191, R107 ;  /* 0x0000006b00bf7308 */ /* 0x000fe20000000800 */
[----:B---3--:R-:W-:Y:S01]  /*13640*/  F2FP.F16.F32.PACK_AB R178, R197, R196 ;  /* 0x000000c4c5b2723e */ /* 0x008fe200000000ff */
[-C--:B------:R-:W-:Y:S08]  /*13650*/  HMMA.16816.F32 R4, R112, R124.reuse, R4 ;  /* 0x0000007c7004723c */ /* 0x080ff00000001804 */
[----:B------:R1:W-:Y:S10]  /*13660*/  MUFU.EX2 R188, R106 ;  /* 0x0000006a00bc7308 */ /* 0x0003f40000000800 */
[----:B------:R-:W-:Y:S01]  /*13670*/  MUFU.EX2 R107, R109 ;  /* 0x0000006d006b7308 */ /* 0x000fe20000000800 */
[C---:B------:R-:W-:Y:S08]  /*13680*/  HMMA.16816.F32 R8, R116.reuse, R124, R8 ;  /* 0x0000007c7408723c */ /* 0x040ff00000001808 */
[-C--:B------:R-:W-:Y:S03]  /*13690*/  HMMA.16816.F32 R12, R116, R126.reuse, R12 ;  /* 0x0000007e740c723c */ /* 0x080fe6000000180c */
[--C-:B-1----:R-:W-:Y:S01]  /*136a0*/  FFMA.FTZ R106, R163, UR4, -R111.reuse ;  /* 0x00000004a36a7c23 */ /* 0x102fe2000801086f */
[----:B------:R-:W-:Y:S01]  /*136b0*/  FFMA.FTZ R111, R141, UR4, -R111 ;  /* 0x000000048d6f7c23 */ /* 0x000fe2000801086f */
[----:B------:R-:W-:Y:S02]  /*136c0*/  IMAD.MOV.U32 R163, RZ, RZ, R160 ;  /* 0x000000ffffa37224 */ /* 0x000fe400078e00a0 */
[----:B------:R-:W-:Y:S01]  /*136d0*/  IMAD.MOV.U32 R160, RZ, RZ, R157 ;  /* 0x000000ffffa07224 */ /* 0x000fe200078e009d */
[C---:B------:R-:W-:Y:S01]  /*136e0*/  HMMA.16816.F32 R16, R112.reuse, R126, R16 ;  /* 0x0000007e7010723c */ /* 0x040fe20000001810 */
[----:B------:R-:W1:Y:S01]  /*136f0*/  LDSM.16.MT88.4 R124, [R105+0x2800] ;  /* 0x00280000697c783b */ /* 0x000e620000004200 */
[----:B------:R3:W-:Y:S02]  /*13700*/  MUFU.EX2 R192, R106 ;  /* 0x0000006a00c07308 */ /* 0x0007e40000000800 */
[----:B------:R-:W-:Y:S08]  /*13710*/  MOV R242, R163 ;  /* 0x000000a300f27202 */ /* 0x000ff00000000f00 */
[----:B------:R-:W5:Y:S01]  /*13720*/  MUFU.EX2 R193, R111 ;  /* 0x0000006f00c17308 */ /* 0x000f620000000800 */
[----:B------:R-:W-:Y:S01]  /*13730*/  MOV R244, R160 ;  /* 0x000000a000f47202 */ /* 0x000fe20000000f00 */
[-C--:B----4-:R-:W-:Y:S08]  /*13740*/  HMMA.16816.F32 R20, R112, R128.reuse, R20 ;  /* 0x000000807014723c */ /* 0x090ff00000001814 */
[C---:B------:R-:W-:Y:S04]  /*13750*/  HMMA.16816.F32 R24, R116.reuse, R128, R24 ;  /* 0x000000807418723c */ /* 0x040fe80000001818 */
[--C-:B---3--:R-:W-:Y:S01]  /*13760*/  FFMA.FTZ R106, R143, UR4, -R184.reuse ;  /* 0x000000048f6a7c23 */ /* 0x108fe200080108b8 */
[----:B-----5:R-:W-:Y:S03]  /*13770*/  F2FP.F16.F32.PACK_AB R110, R193, R191 ;  /* 0x000000bfc16e723e */ /* 0x020fe600000000ff */
[-C--:B------:R-:W-:Y:S01]  /*13780*/  HMMA.16816.F32 R28, R116, R130.reuse, R28 ;  /* 0x00000082741c723c */ /* 0x080fe2000000181c */
[----:B------:R3:W4:Y:S07]  /*13790*/  MUFU.EX2 R189, R106 ;  /* 0x0000006a00bd7308 */ /* 0x00072e0000000800 */
[C---:B------:R-:W-:Y:S01]  /*137a0*/  HMMA.16816.F32 R32, R112.reuse, R130, R32 ;  /* 0x000000827020723c */ /* 0x040fe20000001820 */
[----:B------:R-:W5:Y:S03]  /*137b0*/  LDSM.16.MT88.4 R128, [R220+0x9c00] ;  /* 0x009c0000dc80783b */ /* 0x000f660000004200 */
[--C-:B---3--:R-:W-:Y:S04]  /*137c0*/  FFMA.FTZ R106, R140, UR4, -R184.reuse ;  /* 0x000000048c6a7c23 */ /* 0x108fe800080108b8 */
[-C--:B------:R-:W-:Y:S01]  /*137d0*/  HMMA.16816.F32 R36, R112, R132.reuse, R36 ;  /* 0x000000847024723c */ /* 0x080fe20000001824 */
[----:B------:R-:W3:Y:S02]  /*137e0*/  LDSM.16.MT88.4 R140, [R105+0xc00] ;  /* 0x000c0000698c783b */ /* 0x000ee40000004200 */
[----:B------:R-:W-:Y:S01]  /*137f0*/  FFMA.FTZ R184, R156, UR4, -R184 ;  /* 0x000000049cb87c23 */ /* 0x000fe200080108b8 */
[----:B----4-:R-:W-:Y:S01]  /*13800*/  F2FP.F16.F32.PACK_AB R109, R189, R187 ;  /* 0x000000bbbd6d723e */ /* 0x010fe200000000ff */
[----:B------:R4:W-:Y:S03]  /*13810*/  MUFU.EX2 R186, R106 ;  /* 0x0000006a00ba7308 */ /* 0x0009e60000000800 */
[C---:B------:R-:W-:Y:S01]  /*13820*/  HMMA.16816.F32 R40, R116.reuse, R132, R40 ;  /* 0x000000847428723c */ /* 0x040fe20000001828 */
[----:B------:R-:W3:Y:S06]  /*13830*/  LDSM.16.MT88.4 R156, [R220+0xac00] ;  /* 0x00ac0000dc9c783b */ /* 0x000eec0000004200 */
[----:B------:R-:W2:Y:S01]  /*13840*/  MUFU.EX2 R184, R184 ;  /* 0x000000b800b87308 */ /* 0x000ea20000000800 */
[-C--:B------:R-:W-:Y:S03]  /*13850*/  HMMA.16816.F32 R44, R116, R134.reuse, R44 ;  /* 0x00000086742c723c */ /* 0x080fe6000000182c */
[--C-:B----4-:R-:W-:Y:S01]  /*13860*/  FFMA.FTZ R106, R164, UR4, -R185.reuse ;  /* 0x00000004a46a7c23 */ /* 0x110fe200080108b9 */
[----:B------:R-:W-:Y:S01]  /*13870*/  FFMA.FTZ R185, R108, UR4, -R185 ;  /* 0x000000046cb97c23 */ /* 0x000fe200080108b9 */
[----:B------:R-:W-:Y:S03]  /*13880*/  F2FP.F16.F32.PACK_AB R108, R192, R190 ;  /* 0x000000bec06c723e */ /* 0x000fe600000000ff */
[C---:B------:R-:W-:Y:S01]  /*13890*/  HMMA.16816.F32 R48, R112.reuse, R134, R48 ;  /* 0x000000867030723c */ /* 0x040fe20000001830 */
[----:B------:R-:W4:Y:S03]  /*138a0*/  MUFU.EX2 R106, R106 ;  /* 0x0000006a006a7308 */ /* 0x000f260000000800 */
[----:B--2---:R-:W-:Y:S07]  /*138b0*/  F2FP.F16.F32.PACK_AB R111, R184, R186 ;  /* 0x000000bab86f723e */ /* 0x004fee00000000ff */
[----:B------:R-:W2:Y:S01]  /*138c0*/  MUFU.EX2 R185, R185 ;  /* 0x000000b900b97308 */ /* 0x000ea20000000800 */
[-C--:B------:R-:W-:Y:S03]  /*138d0*/  HMMA.16816.F32 R52, R112, R120.reuse, R52 ;  /* 0x000000787034723c */ /* 0x080fe60000001834 */
[----:B----4-:R-:W-:Y:S05]  /*138e0*/  F2FP.F16.F32.PACK_AB R177, R106, R188 ;  /* 0x000000bc6ab1723e */ /* 0x010fea00000000ff */
[C---:B------:R-:W-:Y:S04]  /*138f0*/  HMMA.16816.F32 R56, R116.reuse, R120, R56 ;  /* 0x000000787438723c */ /* 0x040fe80000001838 */
[----:B--2---:R-:W-:Y:S04]  /*13900*/  F2FP.F16.F32.PACK_AB R179, R185, R107 ;  /* 0x0000006bb9b3723e */ /* 0x004fe800000000ff */
        /* <DEDUP_REMOVED lines=9> */
[----:B------:R-:W-:Y:S08]  /*139a0*/  HMMA.16816.F32 R96, R112, R126, R96 ;  /* 0x0000007e7060723c */ /* 0x000ff00000001860 */
[-C--:B-----5:R-:W-:Y:S01]  /*139b0*/  HMMA.16816.F32 R112, R108, R128.reuse, R4 ;  /* 0x000000806c70723c */ /* 0x0a0fe20000001804 */
[----:B------:R-:W2:Y:S04]  /*139c0*/  LDL.LU R5, [R1+0x2c] ;  /* 0x00002c0001057983 */ /* 0x000ea80000300800 */
[----:B------:R-:W4:Y:S01]  /*139d0*/  LDL.LU R4, [R1+0x28] ;  /* 0x0000280001047983 */ /* 0x000f220000300800 */
[----:B------:R-:W-:Y:S01]  /*139e0*/  IMAD.MOV.U32 R6, RZ, RZ, R151 ;  /* 0x000000ffff067224 */ /* 0x000fe200078e0097 */
[----:B------:R-:W-:Y:S01]  /*139f0*/  MOV R7, R150 ;  /* 0x0000009600077202 */ /* 0x000fe20000000f00 */
[C---:B------:R-:W-:Y:S04]  /*13a00*/  HMMA.16816.F32 R116, R176.reuse, R128, R8 ;  /* 0x00000080b074723c */ /* 0x040fe80000001808 */
[----:B------:R-:W-:Y:S01]  /*13a10*/  MOV R11, R147 ;  /* 0x00000093000b7202 */ /* 0x000fe20000000f00 */
[----:B------:R-:W-:Y:S01]  /*13a20*/  IMAD.MOV.U32 R10, RZ, RZ, R148 ;  /* 0x000000ffff0a7224 */ /* 0x000fe200078e0094 */
[----:B------:R-:W-:Y:S02]  /*13a30*/  MOV R9, R149 ;  /* 0x0000009500097202 */ /* 0x000fe40000000f00 */
[-C--:B------:R-:W-:Y:S01]  /*13a40*/  HMMA.16816.F32 R120, R176, R130.reuse, R12 ;  /* 0x00000082b078723c */ /* 0x080fe2000000180c */
[----:B------:R-:W5:Y:S02]  /*13a50*/  LDL.LU R13, [R1+0x30] ;  /* 0x00003000010d7983 */ /* 0x000f640000300800 */
[----:B------:R-:W-:Y:S01]  /*13a60*/  MOV R14, R146 ;  /* 0x00000092000e7202 */ /* 0x000fe20000000f00 */
[----:B------:R-:W-:Y:S01]  /*13a70*/  IMAD.MOV.U32 R15, RZ, RZ, R145 ;  /* 0x000000ffff0f7224 */ /* 0x000fe200078e0091 */
[----:B------:R-:W5:Y:S03]  /*13a80*/  LDL.LU R12, [R1+0x34] ;  /* 0x00003400010c7983 */ /* 0x000f660000300800 */
[C---:B------:R-:W-:Y:S04]  /*13a90*/  HMMA.16816.F32 R124, R108.reuse, R130, R16 ;  /* 0x000000826c7c723c */ /* 0x040fe80000001810 */
[----:B------:R-:W-:Y:S04]  /*13aa0*/  MOV R19, R144 ;  /* 0x0000009000137202 */ /* 0x000fe80000000f00 */
        /* <DEDUP_REMOVED lines=17> */
[----:B----4-:R-:W-:Y:S03]  /*13bc0*/  FFMA.FTZ R2, R0, R4, R7 ;  /* 0x0000000400027223 */ /* 0x010fe60000010007 */
[----:B------:R-:W-:Y:S01]  /*13bd0*/  FADD.FTZ R0, R15, R8 ;  /* 0x000000080f007221 */ /* 0x000fe20000010000 */
[----:B------:R1:W2:Y:S01]  /*13be0*/  LDSM.16.MT88.4 R4, [R105+0x2c00] ;  /* 0x002c00006904783b */ /* 0x0002a20000004200 */
[----:B------:R-:W-:Y:S02]  /*13bf0*/  FADD.FTZ R2, R9, R2 ;  /* 0x0000000209027221 */ /* 0x000fe40000010000 */
[----:B------:R-:W-:Y:S02]  /*13c00*/  FADD.FTZ R8, R251, R0 ;  /* 0x00000000fb087221 */ /* 0x000fe40000010000 */
[----:B------:R-:W-:Y:S02]  /*13c10*/  FADD.FTZ R0, R252, R2 ;  /* 0x00000002fc007221 */ /* 0x000fe40000010000 */
[----:B------:R-:W-:Y:S01]  /*13c20*/  FADD.FTZ R8, R244, R8 ;  /* 0x00000008f4087221 */ /* 0x000fe20000010000 */
[----:B-----5:R-:W-:Y:S01]  /*13c30*/  FFMA.FTZ R100, R100, R13, R19 ;  /* 0x0000000d64647223 */ /* 0x020fe20000010013 */
[----:B------:R-:W-:Y:S01]  /*13c40*/  FADD.FTZ R0, R241, R0 ;  /* 0x00000000f1007221 */ /* 0x000fe20000010000 */
[----:B------:R-:W-:Y:S02]  /*13c50*/  FFMA.FTZ R3, R3, R12, R14 ;  /* 0x0000000c03037223 */ /* 0x000fe4000001000e */
[----:B------:R-:W-:Y:S01]  /*13c60*/  FADD.FTZ R100, R10, R100 ;  /* 0x000000640a647221 */ /* 0x000fe20000010000 */
[----:B------:R-:W-:Y:S01]  /*13c70*/  FADD.FTZ R0, R239, R0 ;  /* 0x00000000ef007221 */ /* 0x000fe20000010000 */
[----:B------:R-:W-:Y:S02]  /*13c80*/  FADD.FTZ R9, R11, R3 ;  /* 0x000000030b097221 */ /* 0x000fe40000010000 */
[----:B------:R-:W-:Y:S01]  /*13c90*/  FADD.FTZ R3, R250, R100 ;  /* 0x00000064fa037221 */ /* 0x000fe20000010000 */
[----:B------:R-:W-:Y:S01]  /*13ca0*/  FADD.FTZ R0, R240, R0 ;  /* 0x00000000f0007221 */ /* 0x000fe20000010000 */
[----:B------:R-:W-:Y:S01]  /*13cb0*/  MOV R100, R103 ;  /* 0x0000006700647202 */ /* 0x000fe20000000f00 */
[----:B------:R-:W-:Y:S01]  /*13cc0*/  FADD.FTZ R2, R245, R9 ;  /* 0x00000009f5027221 */ /* 0x000fe20000010000 */
[----:B------:R-:W-:Y:S01]  /*13cd0*/  FADD.FTZ R3, R243, R3 ;  /* 0x00000003f3037221 */ /* 0x000fe20000010000 */
[----:B------:R-:W-:Y:S01]  /*13ce0*/  FADD.FTZ R0, R214, R0 ;  /* 0x00000000d6007221 */ /* 0x000fe20000010000 */
[----:B-1----:R-:W-:Y:S01]  /*13cf0*/  MOV R105, R102 ;  /* 0x0000006600697202 */ /* 0x002fe20000000f00 */
[----:B------:R-:W-:Y:S01]  /*13d00*/  FADD.FTZ R9, R242, R2 ;  /* 0x00000002f2097221 */ /* 0x000fe20000010000 */
[----:B------:R-:W-:Y:S01]  /*13d10*/  FADD.FTZ R2, R248, R8 ;  /* 0x00000008f8027221 */ /* 0x000fe20000010000 */
[----:B------:R-:W-:Y:S02]  /*13d20*/  FADD.FTZ R3, R238, R3 ;  /* 0x00000003ee037221 */ /* 0x000fe40000010000 */
        /* <DEDUP_REMOVED lines=31> */
[----:B------:R-:W-:Y:S04]  /*13f20*/  HMMA.16816.F32 R96, R108, R6, R96 ;  /* 0x000000066c60723c */ /* 0x000fe80000001860 */
[----:B------:R-:W-:Y:S01]  /*13f30*/  FADD.FTZ R3, R208, R3 ;  /* 0x00000003d0037221 */ /* 0x000fe20000010000 */
[----:B------:R-:W-:Y:S01]  /*13f40*/  FADD.FTZ R2, R195, R2 ;  /* 0x00000002c3027221 */ /* 0x000fe20000010000 */
[----:B------:R-:W-:Y:S01]  /*13f50*/  FADD.FTZ R0, R106, R0 ;  /* 0x000000006a007221 */ /* 0x000fe20000010000 */
[----:B------:R-:W-:Y:S02]  /*13f60*/  IMAD.MOV.U32 R106, RZ, RZ, R104 ;  /* 0x000000ffff6a7224 */ /* 0x000fe400078e0068 */
        /* <DEDUP_REMOVED lines=9> */
[----:B------:R-:W-:Y:S01]  /*14000*/  MOV R107, R101 ;  /* 0x00000065006b7202 */ /* 0x000fe20000000f00 */
[----:B------:R4:W-:Y:S01]  /*14010*/  STL [R1+0x2c], R4 ;  /* 0x00002c0401007387 */ /* 0x0009e20000100800 */
[----:B------:R-:W-:Y:S01]  /*14020*/  FADD.FTZ R3, R185, R3 ;  /* 0x00000003b9037221 */ /* 0x000fe20000010000 */
[----:B------:R-:W-:Y:S01]  /*14030*/  FADD.FTZ R2, R193, R2 ;  /* 0x00000002c1027221 */ /* 0x000fe20000010000 */
[----:B------:R-:W-:Y:S03]  /*14040*/  FADD.FTZ R0, R184, R0 ;  /* 0x00000000b8007221 */ /* 0x000fe60000010000 */
[----:B------:R4:W-:Y:S04]  /*14050*/  STL [R1+0x28], R3 ;  /* 0x0000280301007387 */ /* 0x0009e80000100800 */
[----:B------:R4:W-:Y:S04]  /*14060*/  STL [R1+0x30], R2 ;  /* 0x0000300201007387 */ /* 0x0009e80000100800 */
[----:B------:R4:W-:Y:S01]  /*14070*/  STL [R1+0x34], R0 ;  /* 0x0000340001007387 */ /* 0x0009e20000100800 */
[----:B------:R-:W-:Y:S05]  /*14080*/  BRA.U UP0, `(.L_x_274) ;  /* 0xffffffbd002c7547 */ /* 0x000fea000b83ffff */
.L_x_273:
[----:B----4-:R-:W2:Y:S04]  /*14090*/  LDL.LU R3, [R1+0x30] ;  /* 0x0000300001037983 */ /* 0x010ea80000300800 */
[----:B------:R-:W3:Y:S04]  /*140a0*/  LDL.LU R9, [R1+0x34] ;  /* 0x0000340001097983 */ /* 0x000ee80000300800 */
[----:B------:R-:W4:Y:S04]  /*140b0*/  LDL.LU R6, [R1+0x2c] ;  /* 0x00002c0001067983 */ /* 0x000f280000300800 */
[----:B------:R-:W5:Y:S04]  /*140c0*/  LDL.LU R5, [R1+0x28] ;  /* 0x0000280001057983 */ /* 0x000f680000300800 */
[----:B------:R-:W5:Y:S04]  /*140d0*/  LDL.LU R8, [R1+0x38] ;  /* 0x0000380001087983 */ /* 0x000f680000300800 */
[----:B------:R-:W5:Y:S01]  /*140e0*/  LDL.LU R7, [R1+0x50] ;  /* 0x0000500001077983 */ /* 0x000f620000300800 */
[----:B------:R-:W-:Y:S01]  /*140f0*/  UISETP.NE.AND UP3, UPT, UR19, -0x1, UPT ;  /* 0xffffffff1300788c */ /* 0x000fe2000bf65270 */
[----:B------:R-:W-:Y:S01]  /*14100*/  LOP3.LUT P6, RZ, R221, 0x3, RZ, 0xc0, !PT ;  /* 0x00000003ddff7812 */ /* 0x000fe200078cc0ff */
[----:B------:R-:W1:Y:S01]  /*14110*/  LDCU.U8 UR12, c[0x0][0x549] ;  /* 0x0000a920ff0c77ac */ /* 0x000e620008000000 */
[----:B------:R-:W-:Y:S01]  /*14120*/  UISETP.NE.AND UP2, UPT, UR19, -0x1, UPT ;  /* 0xffffffff1300788c */ /* 0x000fe2000bf45270 */
[----:B------:R-:W5:Y:S07]  /*14130*/  LDCU UR16, c[0x0][0x434] ;  /* 0x00008680ff1077ac */ /* 0x000f6e0008000800 */
[----:B------:R-:W1:Y:S02]  /*14140*/  @!UP3 LDCU.64 UR6, c[0x0][0x400] ;  /* 0x00008000ff06b7ac */ /* 0x000e640008000a00 */
[----:B-1----:R-:W-:Y:S01]  /*14150*/  UISETP.NE.AND UP1, UPT, UR12, URZ, UPT ;  /* 0x000000ff0c00728c */ /* 0x002fe2000bf25270 */
[----:B------:R-:W1:Y:S01]  /*14160*/  S2UR UR12, SR_CTAID.Z ;  /* 0x00000000000c79c3 */ /* 0x000e620000002700 */
[----:B------:R-:W-:Y:S01]  /*14170*/  @!UP3 UIMAD.WIDE.U32 UR8, UR20, UR6, URZ ;  /* 0x000000061408b2a5 */ /* 0x000fe2000f8e00ff */
[----:B------:R-:W1:Y:S03]  /*14180*/  LDCU UR6, c[0x0][0x434] ;  /* 0x00008680ff0677ac */ /* 0x000e660008000800 */
[----:B------:R-:W-:-:S05]  /*14190*/  @!UP3 UIMAD UR7, UR20, UR7, UR9 ;  /* 0x000000071407b2a4 */ /* 0x000fca000f8e0209 */
[----:B------:R-:W1:Y:S02]  /*141a0*/  @UP1 LDCU UR15, c[0x0][0x430] ;  /* 0x00008600ff0f17ac */ /* 0x000e640008000800 */
[----:B------:R-:W1:Y:S01]  /*141b0*/  LDCU.U8 UR9, c[0x0][0x548] ;  /* 0x0000a900ff0977ac */ /* 0x000e620008000000 */
[----:B------:R-:W-:Y:S01]  /*141c0*/  @UP1 UMOV UR13, 0x1 ;  /* 0x00000001000d1882 */ /* 0x000fe20000000000 */
[----:B-1----:R-:W-:Y:S01]  /*141d0*/  UISETP.NE.AND UP0, UPT, UR9, URZ, !UP1 ;  /* 0x000000ff0900728c */ /* 0x002fe2000cf05270 */
[----:B--2---:R-:W1:Y:S04]  /*141e0*/  SHFL.BFLY PT, R2, R3, 0x2, 0x1f ;  /* 0x0c401f0003027f89 */ /* 0x004e6800000e0000 */
[----:B---3--:R-:W2:Y:S04]  /*141f0*/  SHFL.BFLY PT, R0, R9, 0x2, 0x1f ;  /* 0x0c401f0009007f89 */ /* 0x008ea800000e0000 */
[----:B----4-:R-:W3:Y:S01]  /*14200*/  SHFL.BFLY PT, R4, R6, 0x2, 0x1f ;  /* 0x0c401f0006047f89 */ /* 0x010ee200000e0000 */
[----:B-----5:R-:W-:-:S04]  /*14210*/  LOP3.LUT R223, R8, R223, RZ, 0xfc, !PT ;  /* 0x000000df08df7212 */ /* 0x020fc800078efcff */
[----:B------:R-:W-:Y:S01]  /*14220*/  LOP3.LUT R223, R223, 0x20, R7, 0xf8, !PT ;  /* 0x00000020dfdf7812 */ /* 0x000fe200078ef807 */
[----:B-1----:R-:W-:Y:S02]  /*14230*/  FADD.FTZ R2, R2, R3 ;  /* 0x0000000302027221 */ /* 0x002fe40000010000 */
[----:B------:R-:W1:Y:S01]  /*14240*/  SHFL.BFLY PT, R3, R5, 0x2, 0x1f ;  /* 0x0c401f0005037f89 */ /* 0x000e6200000e0000 */
[----:B--2---:R-:W-:-:S03]  /*14250*/  FADD.FTZ R0, R0, R9 ;  /* 0x0000000900007221 */ /* 0x004fc60000010000 */
[----:B------:R-:W2:Y:S01]  /*14260*/  SHFL.BFLY PT, R51, R2, 0x1, 0x1f ;  /* 0x0c201f0002337f89 */ /* 0x000ea200000e0000 */
[----:B---3--:R-:W-:-:S03]  /*14270*/  FADD.FTZ R4, R4, R6 ;  /* 0x0000000604047221 */ /* 0x008fc60000010000 */
[----:B------:R-:W3:Y:S04]  /*14280*/  SHFL.BFLY PT, R50, R0, 0x1, 0x1f ;  /* 0x0c201f0000327f89 */ /* 0x000ee800000e0000 */
[----:B------:R-:W4:Y:S01]  /*14290*/  SHFL.BFLY PT, R52, R4, 0x1, 0x1f ;  /* 0x0c201f0004347f89 */ /* 0x000f2200000e0000 */
[----:B-1----:R-:W-:Y:S01]  /*142a0*/  FADD.FTZ R3, R3, R5 ;  /* 0x0000000503037221 */ /* 0x002fe20000010000 */
[----:B--2---:R-:W-:-:S04]  /*142b0*/  FADD.FTZ R51, R2, R51 ;  /* 0x0000003302337221 */ /* 0x004fc80000010000 */
[----:B------:R-:W1:Y:S01]  /*142c0*/  SHFL.BFLY PT, R53, R3, 0x1, 0x1f ;  /* 0x0c201f0003357f89 */ /* 0x000e6200000e0000 */
[----:B------:R-:W-:Y:S01]  /*142d0*/  LOP3.LUT R2, R7, 0xc0, RZ, 0xc0, !PT ;  /* 0x000000c007027812 */ /* 0x000fe200078ec0ff */
[----:B------:R-:W2:Y:S01]  /*142e0*/  MUFU.RCP R5, R51 ;  /* 0x0000003300057308 */ /* 0x000ea20000001000 */
[----:B------:R-:W-:Y:S01]  /*142f0*/  FSETP.NE.FTZ.AND P0, PT, R51, RZ, PT ;  /* 0x000000ff3300720b */ /* 0x000fe20003f15000 */
[----:B---3--:R-:W-:Y:S01]  /*14300*/  FADD.FTZ R50, R0, R50 ;  /* 0x0000003200327221 */ /* 0x008fe20000010000 */
[----:B------:R-:W-:Y:S01]  /*14310*/  LOP3.LUT R2, R2, 0x18, R221, 0xf8, !PT ;  /* 0x0000001802027812 */ /* 0x000fe200078ef8dd */
[----:B----4-:R-:W-:-:S03]  /*14320*/  FADD.FTZ R52, R4, R52 ;  /* 0x0000003404347221 */ /* 0x010fc60000010000 */
[----:B------:R-:W-:Y:S01]  /*14330*/  LOP3.LUT R223, R223, R2, RZ, 0xfc, !PT ;  /* 0x00000002dfdf7212 */ /* 0x000fe200078efcff */
[----:B------:R-:W3:Y:S01]  /*14340*/  MUFU.RCP R6, R50 ;  /* 0x0000003200067308 */ /* 0x000ee20000001000 */
[----:B------:R-:W-:Y:S02]  /*14350*/  FSETP.NE.FTZ.AND P4, PT, R50, RZ, PT ;  /* 0x000000ff3200720b */ /* 0x000fe40003f95000 */
[----:B------:R-:W-:Y:S02]  /*14360*/  FSETP.NE.FTZ.AND P3, PT, R52, RZ, PT ;  /* 0x000000ff3400720b */ /* 0x000fe40003f75000 */
[----:B------:R-:W-:Y:S01]  /*14370*/  LEA R4, R223, UR5, 0x1 ;  /* 0x00000005df047c11 */ /* 0x000fe2000f8e08ff */
[----:B------:R-:W4:Y:S02]  /*14380*/  @UP3 LDCU.64 UR4, c[0x0][0x408] ;  /* 0x00008100ff0437ac */ /* 0x000f240008000a00 */
[----:B------:R-:W5:Y:S01]  /*14390*/  MUFU.RCP R2, R52 ;  /* 0x0000003400027308 */ /* 0x000f620000001000 */
[----:B--2---:R-:W-:Y:S01]  /*143a0*/  FSEL R0, R5, 1, P0 ;  /* 0x3f80000005007808 */ /* 0x004fe20000000000 */
[----:B-1----:R-:W-:-:S04]  /*143b0*/  FADD.FTZ R53, R3, R53 ;  /* 0x0000003503357221 */ /* 0x002fc80000010000 */
        /* <DEDUP_REMOVED lines=25> */
[----:B------:R-:W1:Y:S01]  /*14550*/  MUFU.RCP R0, R53 ;  /* 0x0000003500007308 */ /* 0x000e620000001000 */
[----:B------:R-:W-:Y:S01]  /*14560*/  FSETP.NE.FTZ.AND P5, PT, R53, RZ, PT ;  /* 0x000000ff3500720b */ /* 0x000fe20003fb5000 */
[----:B----4-:R-:W-:Y:S01]  /*14570*/  @UP3 UIMAD.WIDE.U32 UR22, UR19, UR4, URZ ;  /* 0x00000004131632a5 */ /* 0x010fe2000f8e00ff */
[----:B-----5:R-:W-:Y:S01]  /*14580*/  FSEL R2, R2, 1, P3 ;  /* 0x3f80000002027808 */ /* 0x020fe20001800000 */
        /* <DEDUP_REMOVED lines=54> */
[----:B------:R-:W-:Y:S01]  /*148f0*/  F2FP.F16.F32.PACK_AB R0, R125, R124 ;  /* 0x0000007c7d00723e */ /* 0x000fe200000000ff */
[----:B------:R-:W-:Y:S01]  /*14900*/  FMUL.FTZ R120, R2, R120 ;  /* 0x0000007802787220 */ /* 0x000fe20000410000 */
[----:B------:R-:W-:Y:S01]  /*14910*/  IADD3 R3, PT, PT, R4, -R3, RZ ;  /* 0x8000000304037210 */ /* 0x000fe20007ffe0ff */
        /* <DEDUP_REMOVED lines=22> */
[----:B------:R-:W-:Y:S01]  /*14a80*/  STS [R4], R47 ;  /* 0x0000002f04007388 */ /* 0x000fe20000000800 */
[----:B------:R-:W-:Y:S01]  /*14a90*/  F2FP.F16.F32.PACK_AB R49, R49, R116 ;  /* 0x000000743131723e */ /* 0x000fe200000000ff */
[----:B------:R-:W1:Y:S01]  /*14aa0*/  S2UR UR4, SR_CTAID.X ;  /* 0x00000000000479c3 */ /* 0x000e620000002500 */
[----:B------:R-:W-:Y:S01]  /*14ab0*/  F2FP.F16.F32.PACK_AB R5, R5, R118 ;  /* 0x000000760505723e */ /* 0x000fe200000000ff */
[----:B------:R-:W-:Y:S01]  /*14ac0*/  STS [R4+0x200], R46 ;  /* 0x0002002e04007388 */ /* 0x000fe20000000800 */
[----:B------:R-:W-:Y:S01]  /*14ad0*/  F2FP.F16.F32.PACK_AB R48, R48, R120 ;  /* 0x000000783030723e */ /* 0x000fe200000000ff */
[----:B------:R-:W-:Y:S01]  /*14ae0*/  @UP3 UIMAD UR7, UR19, UR5, UR23 ;  /* 0x00000005130732a4 */ /* 0x000fe2000f8e0217 */
[----:B------:R-:W-:Y:S01]  /*14af0*/  F2FP.F16.F32.PACK_AB R123, R123, R122 ;  /* 0x0000007a7b7b723e */ /* 0x000fe200000000ff */
[----:B------:R2:W-:Y:S01]  /*14b00*/  STS [R3+0x10], R0 ;  /* 0x0000100003007388 */ /* 0x0005e20000000800 */
[----:B------:R-:W-:Y:S01]  /*14b10*/  F2FP.F16.F32.PACK_AB R42, R42, R128 ;  /* 0x000000802a2a723e */ /* 0x000fe200000000ff */
[----:B------:R-:W3:Y:S01]  /*14b20*/  @UP1 LDCU UR5, c[0x0][0x430] ;  /* 0x00008600ff0517ac */ /* 0x000ee20008000800 */
[----:B------:R-:W-:Y:S01]  /*14b30*/  F2FP.F16.F32.PACK_AB R41, R41, R130 ;  /* 0x000000822929723e */ /* 0x000fe200000000ff */
[----:B------:R4:W-:Y:S01]  /*14b40*/  STS [R3+0x210], R2 ;  /* 0x0002100203007388 */ /* 0x0009e20000000800 */
[----:B------:R-:W-:Y:S01]  /*14b50*/  F2FP.F16.F32.PACK_AB R38, R38, R140 ;  /* 0x0000008c2626723e */ /* 0x000fe200000000ff */
[----:B------:R-:W-:Y:S01]  /*14b60*/  @!UP2 UIMAD UR19, UR20, UR6, URZ ;  /* 0x000000061413a2a4 */ /* 0x000fe2000f8e02ff */
[----:B------:R-:W-:Y:S01]  /*14b70*/  F2FP.F16.F32.PACK_AB R37, R37, R142 ;  /* 0x0000008e2525723e */ /* 0x000fe200000000ff */
[----:B------:R-:W-:Y:S01]  /*14b80*/  STS [R4+0x1000], R49 ;  /* 0x0010003104007388 */ /* 0x000fe20000000800 */
[----:B------:R-:W-:Y:S01]  /*14b90*/  F2FP.F16.F32.PACK_AB R40, R40, R132 ;  /* 0x000000842828723e */ /* 0x000fe200000000ff */
[----:B------:R-:W-:Y:S01]  /*14ba0*/  @UP3 UMOV UR8, UR22 ;  /* 0x0000001600083c82 */ /* 0x000fe20008000000 */
        /* <DEDUP_REMOVED lines=8> */
[----:B------:R-:W-:Y:S01]  /*14c30*/  F2FP.F16.F32.PACK_AB R30, R30, R156 ;  /* 0x0000009c1e1e723e */ /* 0x000fe200000000ff */
[----:B---3--:R-:W-:Y:S01]  /*14c40*/  @UP1 UIMAD UR16, UR5, UR6, URZ ;  /* 0x00000006051012a4 */ /* 0x008fe2000f8e02ff */
[----:B------:R-:W-:Y:S01]  /*14c50*/  F2FP.F16.F32.PACK_AB R29, R29, R158 ;  /* 0x0000009e1d1d723e */ /* 0x000fe200000000ff */
[----:B------:R-:W-:Y:S01]  /*14c60*/  USHF.R.S32.HI UR5, URZ, 0x1f, UR19 ;  /* 0x0000001fff057899 */ /* 0x000fe20008011413 */
[----:B--2---:R-:W-:-:S02]  /*14c70*/  LOP3.LUT R0, R224, 0x40, RZ, 0xc0, !PT ;  /* 0x00000040e0007812 */ /* 0x004fc400078ec0ff */
[----:B------:R-:W-:Y:S02]  /*14c80*/  F2FP.F16.F32.PACK_AB R32, R32, R148 ;  /* 0x000000942020723e */ /* 0x000fe400000000ff */
[-C--:B----4-:R-:W-:Y:S02]  /*14c90*/  IADD3 R2, PT, PT, R4, -R0.reuse, RZ ;  /* 0x8000000004027210 */ /* 0x090fe40007ffe0ff */
[----:B------:R-:W-:Y:S02]  /*14ca0*/  IADD3 R0, PT, PT, R3, -R0, RZ ;  /* 0x8000000003007210 */ /* 0x000fe40007ffe0ff */
[----:B------:R-:W-:Y:S01]  /*14cb0*/  F2FP.F16.F32.PACK_AB R31, R31, R150 ;  /* 0x000000961f1f723e */ /* 0x000fe200000000ff */
[----:B------:R-:W-:Y:S01]  /*14cc0*/  STS [R2+0x20], R42 ;  /* 0x0000202a02007388 */ /* 0x000fe20000000800 */
[----:B------:R-:W-:Y:S02]  /*14cd0*/  F2FP.F16.F32.PACK_AB R28, R28, R152 ;  /* 0x000000981c1c723e */ /* 0x000fe400000000ff */
[----:B------:R-:W-:Y:S01]  /*14ce0*/  F2FP.F16.F32.PACK_AB R27, R27, R154 ;  /* 0x0000009a1b1b723e */ /* 0x000fe200000000ff */
[----:B------:R-:W-:Y:S01]  /*14cf0*/  STS [R2+0x220], R41 ;  /* 0x0002202902007388 */ /* 0x000fe20000000800 */
[----:B------:R-:W-:Y:S01]  /*14d00*/  F2FP.F16.F32.PACK_AB R26, R26, R160 ;  /* 0x000000a01a1a723e */ /* 0x000fe200000000ff */
[----:B-----5:R-:W2:Y:S01]  /*14d10*/  @P0 MUFU.LG2 R5, R51 ;  /* 0x0000003300050308 */ /* 0x020ea20000000c00 */
        /* <DEDUP_REMOVED lines=14> */
[----:B------:R-:W-:Y:S01]  /*14e00*/  F2FP.F16.F32.PACK_AB R14, R14, R80 ;  /* 0x000000500e0e723e */ /* 0x000fe200000000ff */
[----:B--2---:R-:W-:Y:S01]  /*14e10*/  @P0 FMUL.FTZ R5, R5, 0.69314718246459960938 ;  /* 0x3f31721805050820 */ /* 0x004fe20000410000 */
        /* <DEDUP_REMOVED lines=34> */
[----:B------:R-:W-:Y:S04]  /*15040*/  STS [R4+0x5000], R16 ;  /* 0x0050001004007388 */ /* 0x000fe80000000800 */
[----:B------:R-:W-:Y:S04]  /*15050*/  STS [R4+0x5200], R15 ;  /* 0x0052000f04007388 */ /* 0x000fe80000000800 */
[----:B------:R-:W-:Y:S01]  /*15060*/  STS [R3+0x5010], R12 ;  /* 0x0050100c03007388 */ /* 0x000fe20000000800 */
[----:B--2---:R-:W-:-:S03]  /*15070*/  MOV R18, 0x7f800000 ;  /* 0x7f80000000127802 */ /* 0x004fc60000000f00 */
[----:B------:R2:W-:Y:S04]  /*15080*/  STS [R3+0x5210], R11 ;  /* 0x0052100b03007388 */ /* 0x0005e80000000800 */
[----:B------:R3:W-:Y:S04]  /*15090*/  STS [R2+0x4020], R10 ;  /* 0x0040200a02007388 */ /* 0x0007e80000000800 */
[----:B------:R4:W-:Y:S01]  /*150a0*/  STS [R2+0x4220], R9 ;  /* 0x0042200902007388 */ /* 0x0009e20000000800 */
[----:B------:R-:W1:Y:S03]  /*150b0*/  S2R R20, SR_CTAID.X ;  /* 0x0000000000147919 */ /* 0x000e660000002500 */
[----:B------:R5:W-:Y:S04]  /*150c0*/  STS [R0+0x4030], R7 ;  /* 0x0040300700007388 */ /* 0x000be80000000800 */
[----:B------:R-:W-:Y:S04]  /*150d0*/  STS [R0+0x4230], R6 ;  /* 0x0042300600007388 */ /* 0x000fe80000000800 */
[----:B------:R1:W-:Y:S01]  /*150e0*/  STS [R2+0x5020], R8 ;  /* 0x0050200802007388 */ /* 0x0003e20000000800 */
[----:B--2---:R-:W2:Y:S03]  /*150f0*/  @P0 LDC R3, c[0x0][0x458] ;  /* 0x00011600ff030b82 */ /* 0x004ea60000000800 */
[----:B------:R1:W-:Y:S04]  /*15100*/  STS [R2+0x5220], R45 ;  /* 0x0052202d02007388 */ /* 0x0003e80000000800 */
[----:B------:R-:W-:Y:S01]  /*15110*/  STS [R0+0x5030], R44 ;  /* 0x0050302c00007388 */ /* 0x000fe20000000800 */
[----:B---3--:R-:W3:Y:S03]  /*15120*/  @P4 LDC R10, c[0x0][0x458] ;  /* 0x00011600ff0a4b82 */ /* 0x008ee60000000800 */
[----:B------:R1:W-:Y:S05]  /*15130*/  STS [R0+0x5230], R43 ;  /* 0x0052302b00007388 */ /* 0x0003ea0000000800 */
[----:B----4-:R-:W4:Y:S01]  /*15140*/  @P3 LDC R9, c[0x0][0x458] ;  /* 0x00011600ff093b82 */ /* 0x010f220000000800 */
[----:B-----5:R2:W2:Y:S08]  /*15150*/  @P4 MUFU.LG2 R7, R50 ;  /* 0x0000003200074308 */ /* 0x0204b00000000c00 */
[----:B-1----:R1:W1:Y:S01]  /*15160*/  @P3 MUFU.LG2 R8, R52 ;  /* 0x0000003400083308 */ /* 0x0022620000000c00 */
[----:B------:R-:W-:-:S04]  /*15170*/  SHF.R.U32.HI R2, RZ, 0x2, R221 ;  /* 0x00000002ff027819 */ /* 0x000fc800000116dd */
[C---:B------:R-:W-:Y:S02]  /*15180*/  IADD3 R4, PT, PT, R2.reuse, 0x20, RZ ;  /* 0x0000002002047810 */ /* 0x040fe40007ffe0ff */
[----:B------:R-:W-:Y:S01]  /*15190*/  IADD3 R0, PT, PT, R2, 0x40, RZ ;  /* 0x0000004002007810 */ /* 0x000fe20007ffe0ff */
[----:B------:R-:W-:Y:S06]  /*151a0*/  BRA.U UP1, `(.L_x_277) ;  /* 0x0000000101207547 */ /* 0x000fec000b800000 */
[----:B------:R-:W-:Y:S01]  /*151b0*/  UISETP.NE.AND UP1, UPT, UR9, URZ, UPT ;  /* 0x000000ff0900728c */ /* 0x000fe2000bf25270 */
[----:B------:R-:W5:Y:S10]  /*151c0*/  LDCU UR9, c[0x0][0x3e0] ;  /* 0x00007c00ff0977ac */ /* 0x000f740008000800 */
[----:B------:R-:W5:Y:S01]  /*151d0*/  @UP1 LDCU UR13, c[0x0][0x454] ;  /* 0x00008a80ff0d17ac */ /* 0x000f620008000800 */
[----:B------:R-:W-:Y:S01]  /*151e0*/  @UP1 UMOV UR15, 0x1 ;  /* 0x00000001000f1882 */ /* 0x000fe20000000000 */
[----:B------:R-:W1:Y:S01]  /*151f0*/  @UP1 LDCU UR16, c[0x0][0x454] ;  /* 0x00008a80ff1017ac */ /* 0x000e620008000800 */
[----:B------:R-:W-:Y:S01]  /*15200*/  @!UP1 UMOV UR15, 0x1 ;  /* 0x00000001000f9882 */ /* 0x000fe20000000000 */
[----:B-----5:R-:W-:-:S02]  /*15210*/  @UP1 UIMAD UR13, UR13, UR9, URZ ;  /* 0x000000090d0d12a4 */ /* 0x020fc4000f8e02ff */
[----:B-1----:R-:W-:-:S12]  /*15220*/  @!UP1 UIMAD UR13, UR6, UR9, URZ ;  /* 0x00000009060d92a4 */ /* 0x002fd8000f8e02ff */
.L_x_277:
[----:B------:R-:W5:Y:S01]  /*15230*/  LDL R27, [R1+0x1c] ;  /* 0x00001c00011b7983 */ /* 0x000f620000100800 */
[----:B--2---:R-:W-:Y:S01]  /*15240*/  @P0 FFMA.FTZ R18, R103, R3, R5 ;  /* 0x0000000367120223 */ /* 0x004fe20000010005 */
[----:B------:R-:W2:Y:S01]  /*15250*/  LDC.64 R16, c[0x0][0x410] ;  /* 0x00010400ff107b82 */ /* 0x000ea20000000a00 */
[----:B------:R-:W4:Y:S07]  /*15260*/  @P5 MUFU.LG2 R5, R53 ;  /* 0x0000003500055308 */ /* 0x000f2e0000000c00 */
[----:B------:R-:W-:Y:S01]  /*15270*/  BAR.SYNC.DEFER_BLOCKING 0x0 ;  /* 0x0000000000007b1d */ /* 0x000fe20000010000 */
[----:B------:R-:W-:Y:S01]  /*15280*/  UIMAD UR16, UR12, UR16, URZ ;  /* 0x000000100c1072a4 */ /* 0x000fe2000f8e02ff */
[----:B------:R-:W-:Y:S01]  /*15290*/  ISETP.GE.AND P2, PT, R4, UR14, PT ;  /* 0x0000000e04007c0c */ /* 0x000fe2000bf46270 */
[----:B------:R-:W-:Y:S01]  /*152a0*/  UIMAD UR6, UR4, UR15, URZ ;  /* 0x0000000f040672a4 */ /* 0x000fe2000f8e02ff */
[----:B------:R-:W-:Y:S01]  /*152b0*/  @P4 FMUL.FTZ R4, R7, 0.69314718246459960938 ;  /* 0x3f31721807044820 */ /* 0x000fe20000410000 */
[----:B------:R-:W-:-:S03]  /*152c0*/  ISETP.GE.AND P1, PT, R0, UR14, PT ;  /* 0x0000000e00007c0c */ /* 0x000fc6000bf26270 */
[----:B------:R-:W2:Y:S01]  /*152d0*/  @P5 LDC R6, c[0x0][0x458] ;  /* 0x00011600ff065b82 */ /* 0x000ea20000000800 */
[----:B------:R-:W-:Y:S01]  /*152e0*/  @!UP0 UIMAD UR16, UR20, UR13, UR16 ;  /* 0x0000000d141082a4 */ /* 0x000fe2000f8e0210 */
[----:B------:R-:W-:Y:S01]  /*152f0*/  MOV R15, 0x7f800000 ;  /* 0x7f800000000f7802 */ /* 0x000fe20000000f00 */
[----:B------:R-:W-:Y:S01]  /*15300*/  USEL UR19, UR19, URZ, UP0 ;  /* 0x000000ff13137287 */ /* 0x000fe20008000000 */
[----:B------:R-:W-:Y:S01]  /*15310*/  IADD3 R0, PT, PT, R2, 0x60, RZ ;  /* 0x0000006002007810 */ /* 0x000fe20007ffe0ff */
[----:B------:R-:W-:Y:S01]  /*15320*/  USHF.L.U32 UR13, UR6, 0x7, URZ ;  /* 0x00000007060d7899 */ /* 0x000fe200080006ff */
[----:B-1----:R-:W-:Y:S01]  /*15330*/  @P3 FMUL.FTZ R3, R8, 0.69314718246459960938 ;  /* 0x3f31721808033820 */ /* 0x002fe20000410000 */
[----:B---3--:R-:W-:Y:S01]  /*15340*/  @P4 FFMA.FTZ R15, R102, R10, R4 ;  /* 0x0000000a660f4223 */ /* 0x008fe20000010004 */
[----:B------:R-:W-:Y:S01]  /*15350*/  USEL UR5, UR5, URZ, UP0 ;  /* 0x000000ff05057287 */ /* 0x000fe20008000000 */
[----:B------:R-:W-:Y:S01]  /*15360*/  MOV R14, 0x7f800000 ;  /* 0x7f800000000e7802 */ /* 0x000fe20000000f00 */
[----:B------:R-:W-:Y:S01]  /*15370*/  USHF.R.S32.HI UR9, URZ, 0x1f, UR16 ;  /* 0x0000001fff097899 */ /* 0x000fe20008011410 */
[----:B------:R-:W-:Y:S01]  /*15380*/  ISETP.GE.AND P0, PT, R0, UR14, PT ;  /* 0x0000000e00007c0c */ /* 0x000fe2000bf06270 */
[----:B------:R-:W-:Y:S01]  /*15390*/  USHF.R.S32.HI UR6, URZ, 0x1f, UR13 ;  /* 0x0000001fff067899 */ /* 0x000fe2000801140d */
[----:B----4-:R-:W-:Y:S01]  /*153a0*/  @P3 FFMA.FTZ R14, R104, R9, R3 ;  /* 0x00000009680e3223 */ /* 0x010fe20000010003 */
[----:B------:R-:W-:Y:S01]  /*153b0*/  UIADD3 UR19, UP1, UP0, UR13, UR19, UR16 ;  /* 0x000000130d137290 */ /* 0x000fe2000f83e010 */
[----:B------:R-:W-:Y:S01]  /*153c0*/  @P5 FMUL.FTZ R0, R5, 0.69314718246459960938 ;  /* 0x3f31721805005820 */ /* 0x000fe20000410000 */
[----:B------:R-:W-:Y:S01]  /*153d0*/  MOV R3, RZ ;  /* 0x000000ff00037202 */ /* 0x000fe20000000f00 */
[----:B------:R-:W-:Y:S01]  /*153e0*/  BSSY.RECONVERGENT B0, `(.L_x_278) ;  /* 0x0000033000007945 */ /* 0x000fe20003800200 */
[----:B------:R1:W3:Y:S01]  /*153f0*/  LDS.128 R28, [R226+0x1800] ;  /* 0x00180000e21c7984 */ /* 0x0002e20000000c00 */
[----:B------:R-:W-:Y:S01]  /*15400*/  UIADD3.X UR5, UPT, UPT, UR6, UR5, UR9, UP1, UP0 ;  /* 0x0000000506057290 */ /* 0x000fe20008fe0409 */
[----:B------:R-:W-:Y:S01]  /*15410*/  MOV R12, 0x7f800000 ;  /* 0x7f800000000c7802 */ /* 0x000fe20000000f00 */
[----:B------:R-:W-:Y:S01]  /*15420*/  IMAD.WIDE.U32 R20, R20, 0x80, R2 ;  /* 0x0000008014147825 */ /* 0x000fe200078e0002 */
[----:B------:R-:W-:-:S03]  /*15430*/  ISETP.GE.AND P3, PT, R2, UR14, PT ;  /* 0x0000000e02007c0c */ /* 0x000fc6000bf66270 */
[----:B--2---:R-:W-:Y:S01]  /*15440*/  @P5 FFMA.FTZ R12, R101, R6, R0 ;  /* 0x00000006650c5223 */ /* 0x004fe20000010000 */
[----:B-----5:R-:W-:-:S04]  /*15450*/  IADD3 R4, P4, PT, R27, UR8, RZ ;  /* 0x000000081b047c10 */ /* 0x020fc8000ff9e0ff */
[----:B------:R-:W-:-:S03]  /*15460*/  IADD3.X R5, PT, PT, RZ, UR7, RZ, P4, !PT ;  /* 0x00000007ff057c10 */ /* 0x000fc6000a7fe4ff */
[----:B------:R-:W-:Y:S01]  /*15470*/  IMAD.WIDE.U32 R22, R16, UR12, R4 ;  /* 0x0000000c10167c25 */ /* 0x000fe2000f8e0004 */
[----:B-1-3--:R-:W-:Y:S06]  /*15480*/  @P6 BRA `(.L_x_279) ;  /* 0x0000000000a06947 */ /* 0x00afec0003800000 */
[----:B------:R-:W-:Y:S02]  /*15490*/  LOP3.LUT R0, R222, 0x30, RZ, 0xc0, !PT ;  /* 0x00000030de007812 */ /* 0x000fe400078ec0ff */
[----:B------:R-:W-:Y:S02]  /*154a0*/  P2R R16, PR, RZ, 0x1 ;  /* 0x00000001ff107803 */ /* 0x000fe40000000000 */
[----:B------:R-:W-:-:S04]  /*154b0*/  LOP3.LUT R7, R0, 0x7, R2, 0xf8, !PT ;  /* 0x0000000700077812 */ /* 0x000fc800078ef802 */
[C---:B------:R-:W-:Y:S01]  /*154c0*/  ISETP.GE.AND P0, PT, R7.reuse, UR14, PT ;  /* 0x0000000e07007c0c */ /* 0x040fe2000bf06270 */
[----:B------:R-:W-:-:S05]  /*154d0*/  VIADD R13, R7, 0x8 ;  /* 0x00000008070d7836 */ /* 0x000fca0000000000 */
[----:B------:R-:W-:-:S07]  /*154e0*/  ISETP.GE.AND P5, PT, R13, UR14, PT ;  /* 0x0000000e0d007c0c */ /* 0x000fce000bfa6270 */
[----:B------:R-:W1:Y:S01]  /*154f0*/  @!P0 LDC.64 R4, c[0x0][0x420] ;  /* 0x00010800ff048b82 */ /* 0x000e620000000a00 */
[----:B------:R-:W-:-:S05]  /*15500*/  @!P0 IMAD R0, R7, UR15, RZ ;  /* 0x0000000f07008c24 */ /* 0x000fca000f8e02ff */
[----:B------:R-:W-:Y:S01]  /*15510*/  @!P0 IADD3 R2, P4, PT, R0, UR19, RZ ;  /* 0x0000001300028c10 */ /* 0x000fe2000ff9e0ff */
[----:B------:R-:W-:-:S03]  /*15520*/  @!P5 IMAD R3, R13, UR15, RZ ;  /* 0x0000000f0d03dc24 */ /* 0x000fc6000f8e02ff */
[----:B------:R-:W-:Y:S02]  /*15530*/  @!P0 LEA.HI.X.SX32 R0, R0, UR5, 0x1, P4 ;  /* 0x0000000500008c11 */ /* 0x000fe4000a0f0eff */
[----:B-1----:R-:W-:-:S04]  /*15540*/  @!P0 LEA R10, P4, R2, R4, 0x2 ;  /* 0x00000004020a8211 */ /* 0x002fc800078810ff */
[----:B------:R-:W-:Y:S02]  /*15550*/  @!P0 LEA.HI.X R11, R2, R5, R0, 0x2, P4 ;  /* 0x00000005020b8211 */ /* 0x000fe400020f1400 */
[----:B------:R-:W-:Y:S02]  /*15560*/  @!P5 IADD3 R4, P4, PT, R3, UR19, RZ ;  /* 0x000000130304dc10 */ /* 0x000fe4000ff9e0ff */
[----:B------:R-:W-:Y:S01]  /*15570*/  LOP3.LUT R0, R7, 0x40, RZ, 0xfc, !PT ;  /* 0x0000004007007812 */ /* 0x000fe200078efcff */
[----:B------:R1:W-:Y:S01]  /*15580*/  @!P0 STG.E desc[UR10][R10.64], R18 ;  /* 0x000000120a008986 */ /* 0x0003e2000c10190a */
[----:B------:R-:W-:Y:S02]  /*15590*/  @!P5 LEA.HI.X.SX32 R6, R3, UR5, 0x1, P4 ;  /* 0x000000050306dc11 */ /* 0x000fe4000a0f0eff */
[----:B------:R-:W2:Y:S01]  /*155a0*/  @!P5 LDC.64 R2, c[0x0][0x420] ;  /* 0x00010800ff02db82 */ /* 0x000ea20000000a00 */
[----:B------:R-:W-:Y:S02]  /*155b0*/  ISETP.GE.AND P6, PT, R0, UR14, PT ;  /* 0x0000000e00007c0c */ /* 0x000fe4000bfc6270 */
[----:B------:R-:W-:-:S11]  /*155c0*/  ISETP.NE.AND P0, PT, R16, RZ, PT ;  /* 0x000000ff1000720c */ /* 0x000fd60003f05270 */
[----:B------:R-:W-:-:S05]  /*155d0*/  @!P6 IMAD R0, R0, UR15, RZ ;  /* 0x0000000f0000ec24 */ /* 0x000fca000f8e02ff */
[----:B------:R-:W-:-:S04]  /*155e0*/  @!P6 IADD3 R5, P4, PT, R0, UR19, RZ ;  /* 0x000000130005ec10 */ /* 0x000fc8000ff9e0ff */
[----:B------:R-:W-:Y:S02]  /*155f0*/  @!P6 LEA.HI.X.SX32 R0, R0, UR5, 0x1, P4 ;  /* 0x000000050000ec11 */ /* 0x000fe4000a0f0eff */
[----:B--2---:R-:W-:-:S04]  /*15600*/  @!P5 LEA R8, P4, R4, R2, 0x2 ;  /* 0x000000020408d211 */ /* 0x004fc800078810ff */
[----:B------:R-:W-:Y:S02]  /*15610*/  @!P5 LEA.HI.X R9, R4, R3, R6, 0x2, P4 ;  /* 0x000000030409d211 */ /* 0x000fe400020f1406 */
[----:B------:R-:W2:Y:S02]  /*15620*/  @!P6 LDC.64 R2, c[0x0][0x420] ;  /* 0x00010800ff02eb82 */ /* 0x000ea40000000a00 */
[----:B--2---:R-:W-:-:S04]  /*15630*/  @!P6 LEA R4, P4, R5, R2, 0x2 ;  /* 0x000000020504e211 */ /* 0x004fc800078810ff */
[----:B------:R-:W-:Y:S01]  /*15640*/  @!P6 LEA.HI.X R5, R5, R3, R0, 0x2, P4 ;  /* 0x000000030505e211 */ /* 0x000fe200020f1400 */
[----:B------:R-:W-:-:S05]  /*15650*/  VIADD R0, R7, 0x48 ;  /* 0x0000004807007836 */ /* 0x000fca0000000000 */
[----:B------:R-:W-:-:S13]  /*15660*/  ISETP.GE.AND P5, PT, R0, UR14, PT ;  /* 0x0000000e00007c0c */ /* 0x000fda000bfa6270 */
[----:B------:R-:W2:Y:S01]  /*15670*/  @!P5 LDC.64 R6, c[0x0][0x420] ;  /* 0x00010800ff06db82 */ /* 0x000ea20000000a00 */
[----:B------:R-:W-:-:S05]  /*15680*/  @!P5 IMAD R0, R0, UR15, RZ ;  /* 0x0000000f0000dc24 */ /* 0x000fca000f8e02ff */
[----:B------:R-:W-:-:S04]  /*15690*/  @!P5 IADD3 R3, P4, PT, R0, UR19, RZ ;  /* 0x000000130003dc10 */ /* 0x000fc8000ff9e0ff */
[----:B------:R-:W-:Y:S02]  /*156a0*/  @!P5 LEA.HI.X.SX32 R0, R0, UR5, 0x1, P4 ;  /* 0x000000050000dc11 */ /* 0x000fe4000a0f0eff */
[----:B--2---:R-:W-:-:S04]  /*156b0*/  @!P5 LEA R2, P4, R3, R6, 0x2 ;  /* 0x000000060302d211 */ /* 0x004fc800078810ff */
[----:B------:R-:W-:Y:S02]  /*156c0*/  @!P5 LEA.HI.X R3, R3, R7, R0, 0x2, P4 ;  /* 0x000000070303d211 */ /* 0x000fe400020f1400 */
[----:B------:R-:W-:-:S13]  /*156d0*/  ISETP.GE.AND P4, PT, R13, UR14, PT ;  /* 0x0000000e0d007c0c */ /* 0x000fda000bf86270 */
[----:B------:R1:W-:Y:S04]  /*156e0*/  @!P4 STG.E desc[UR10][R8.64], R15 ;  /* 0x0000000f0800c986 */ /* 0x0003e8000c10190a */
[----:B------:R1:W-:Y:S04]  /*156f0*/  @!P6 STG.E desc[UR10][R4.64], R14 ;  /* 0x0000000e0400e986 */ /* 0x0003e8000c10190a */
[----:B------:R1:W-:Y:S02]  /*15700*/  @!P5 STG.E desc[UR10][R2.64], R12 ;  /* 0x0000000c0200d986 */ /* 0x0003e4000c10190a */
.L_x_279:
[----:B------:R-:W-:Y:S05]  /*15710*/  BSYNC.RECONVERGENT B0 ;  /* 0x0000000000007941 */ /* 0x000fea0003800200 */
.L_x_278:
[----:B------:R2:W5:Y:S01]  /*15720*/  LDL R26, [R1+0x3c] ;  /* 0x00003c00011a7983 */ /* 0x0005620000100800 */
[----:B------:R-:W-:Y:S01]  /*15730*/  IMAD R7, R17, UR12, R23 ;  /* 0x0000000c11077c24 */ /* 0x000fe2000f8e0217 */
[----:B------:R-:W-:Y:S01]  /*15740*/  BSSY.RECONVERGENT B0, `(.L_x_280) ;  /* 0x0000016000007945 */ /* 0x000fe20003800200 */
[----:B------:R-:W-:Y:S01]  /*15750*/  LOP3.LUT R24, R27, 0x20, RZ, 0xfc, !PT ;  /* 0x000000201b187812 */ /* 0x000fe200078efcff */
[----:B-1----:R2:W1:Y:S04]  /*15760*/  LDS.128 R16, [R226] ;  /* 0x00000000e2107984 */ /* 0x0024680000000c00 */
[----:B------:R2:W3:Y:S04]  /*15770*/  LDS.128 R12, [R226+0x2000] ;  /* 0x00200000e20c7984 */ /* 0x0004e80000000c00 */
[----:B------:R2:W4:Y:S01]  /*15780*/  LDS.128 R8, [R226+0x4000] ;  /* 0x00400000e2087984 */ /* 0x0005220000000c00 */
[----:B------:R-:W-:Y:S05]  /*15790*/  @P3 BRA `(.L_x_281) ;  /* 0x0000000000403947 */ /* 0x000fea0003800000 */
[----:B------:R-:W2:Y:S01]  /*157a0*/  LDCU.64 UR6, c[0x0][0x408] ;  /* 0x00008100ff0677ac */ /* 0x000ea20008000a00 */
[----:B------:R-:W-:Y:S01]  /*157b0*/  IMAD.MOV.U32 R6, RZ, RZ, R22 ;  /* 0x000000ffff067224 */ /* 0x000fe200078e0016 */
[----:B------:R-:W2:Y:S01]  /*157c0*/  LDCU UR8, c[0x0][0x440] ;  /* 0x00008800ff0877ac */ /* 0x000ea20008000800 */
[----:B------:R-:W1:Y:S01]  /*157d0*/  LDCU.64 UR4, c[0x0][0x3f0] ;  /* 0x00007e00ff0477ac */ /* 0x000e620008000a00 */
[----:B--2---:R-:W-:Y:S02]  /*157e0*/  IMAD R0, R21, UR6, RZ ;  /* 0x0000000615007c24 */ /* 0x004fe4000f8e02ff */
[----:B------:R-:W-:Y:S01]  /*157f0*/  IMAD.WIDE.U32 R4, R20, UR6, R6 ;  /* 0x0000000614047c25 */ /* 0x000fe2000f8e0006 */
[----:B------:R-:W-:-:S03]  /*15800*/  ISETP.GE.AND P5, PT, R27, UR8, PT ;  /* 0x000000081b007c0c */ /* 0x000fc6000bfa6270 */
[----:B------:R-:W-:Y:S01]  /*15810*/  IMAD R0, R20, UR7, R0 ;  /* 0x0000000714007c24 */ /* 0x000fe2000f8e0200 */
[----:B------:R-:W-:Y:S02]  /*15820*/  ISETP.GE.AND P4, PT, R24, UR8, PT ;  /* 0x0000000818007c0c */ /* 0x000fe4000bf86270 */
[----:B-----5:R-:W-:Y:S01]  /*15830*/  ISETP.GE.AND P3, PT, R26, UR8, PT ;  /* 0x000000081a007c0c */ /* 0x020fe2000bf66270 */
[----:B------:R-:W-:Y:S01]  /*15840*/  IMAD.IADD R0, R0, 0x1, R5 ;  /* 0x0000000100007824 */ /* 0x000fe200078e0205 */
[----:B-1----:R-:W-:-:S04]  /*15850*/  LEA R2, P6, R4, UR4, 0x1 ;  /* 0x0000000404027c11 */ /* 0x002fc8000f8c08ff */
[----:B------:R-:W-:-:S05]  /*15860*/  LEA.HI.X R3, R4, UR5, R0, 0x1, P6 ;  /* 0x0000000504037c11 */ /* 0x000fca000b0f0c00 */
[----:B------:R1:W-:Y:S04]  /*15870*/  @!P5 STG.E.128 desc[UR10][R2.64], R16 ;  /* 0x000000100200d986 */ /* 0x0003e8000c101d0a */
[----:B---3--:R1:W-:Y:S04]  /*15880*/  @!P4 STG.E.128 desc[UR10][R2.64+0x40], R12 ;  /* 0x0000400c0200c986 */ /* 0x0083e8000c101d0a */
[----:B----4-:R1:W-:Y:S02]  /*15890*/  @!P3 STG.E.128 desc[UR10][R2.64+0x80], R8 ;  /* 0x000080080200b986 */ /* 0x0103e4000c101d0a */
.L_x_281:
[----:B------:R-:W-:Y:S05]  /*158a0*/  BSYNC.RECONVERGENT B0 ;  /* 0x0000000000007941 */ /* 0x000fea0003800200 */
.L_x_280:
[----:B-1----:R1:W1:Y:S01]  /*158b0*/  LDS.128 R16, [R226+0x800] ;  /* 0x00080000e2107984 */ /* 0x0022620000000c00 */
[----:B------:R-:W-:Y:S03]  /*158c0*/  BSSY.RECONVERGENT B0, `(.L_x_282) ;  /* 0x0000017000007945 */ /* 0x000fe60003800200 */
[----:B---3--:R3:W1:Y:S04]  /*158d0*/  LDS.128 R12, [R226+0x2800] ;  /* 0x00280000e20c7984 */ /* 0x0086680000000c00 */
[----:B----4-:R3:W4:Y:S01]  /*158e0*/  LDS.128 R8, [R226+0x4800] ;  /* 0x00480000e2087984 */ /* 0x0107220000000c00 */
[----:B------:R-:W-:Y:S05]  /*158f0*/  @P2 BRA `(.L_x_283) ;  /* 0x00000000004c2947 */ /* 0x000fea0003800000 */
[----:B------:R-:W2:Y:S01]  /*15900*/  LDCU.64 UR6, c[0x0][0x408] ;  /* 0x00008100ff0677ac */ /* 0x000ea20008000a00 */
[----:B------:R-:W-:Y:S02]  /*15910*/  IADD3 R0, P2, PT, R20, 0x20, RZ ;  /* 0x0000002014007810 */ /* 0x000fe40007f5e0ff */
[----:B------:R-:W-:Y:S01]  /*15920*/  MOV R3, R7 ;  /* 0x0000000700037202 */ /* 0x000fe20000000f00 */
[----:B------:R-:W3:Y:S02]  /*15930*/  LDCU UR8, c[0x0][0x440] ;  /* 0x00008800ff0877ac */ /* 0x000ee40008000800 */
[----:B------:R-:W-:Y:S01]  /*15940*/  IMAD.X R2, RZ, RZ, R21, P2 ;  /* 0x000000ffff027224 */ /* 0x000fe200010e0615 */
[----:B------:R-:W1:Y:S03]  /*15950*/  LDCU.64 UR4, c[0x0][0x3f0] ;  /* 0x00007e00ff0477ac */ /* 0x000e660008000a00 */
[----:B--2---:R-:W-:-:S02]  /*15960*/  IMAD R25, R2, UR6, RZ ;  /* 0x0000000602197c24 */ /* 0x004fc4000f8e02ff */
[----:B------:R-:W-:Y:S01]  /*15970*/  IMAD.MOV.U32 R2, RZ, RZ, R22 ;  /* 0x000000ffff027224 */ /* 0x000fe200078e0016 */
[----:B---3--:R-:W-:-:S03]  /*15980*/  ISETP.GE.AND P4, PT, R27, UR8, PT ;  /* 0x000000081b007c0c */ /* 0x008fc6000bf86270 */
[----:B------:R-:W-:Y:S01]  /*15990*/  IMAD.WIDE.U32 R4, R0, UR6, R2 ;  /* 0x0000000600047c25 */ /* 0x000fe2000f8e0002 */
[----:B------:R-:W-:Y:S02]  /*159a0*/  ISETP.GE.AND P3, PT, R24, UR8, PT ;  /* 0x0000000818007c0c */ /* 0x000fe4000bf66270 */
[----:B-----5:R-:W-:Y:S01]  /*159b0*/  ISETP.GE.AND P2, PT, R26, UR8, PT ;  /* 0x000000081a007c0c */ /* 0x020fe2000bf46270 */
[----:B------:R-:W-:Y:S01]  /*159c0*/  IMAD R0, R0, UR7, R25 ;  /* 0x0000000700007c24 */ /* 0x000fe2000f8e0219 */
[----:B-1----:R-:W-:-:S03]  /*159d0*/  LEA R2, P5, R4, UR4, 0x1 ;  /* 0x0000000404027c11 */ /* 0x002fc6000f8a08ff */
[----:B------:R-:W-:-:S05]  /*159e0*/  IMAD.IADD R0, R0, 0x1, R5 ;  /* 0x0000000100007824 */ /* 0x000fca00078e0205 */
[----:B------:R-:W-:-:S05]  /*159f0*/  LEA.HI.X R3, R4, UR5, R0, 0x1, P5 ;  /* 0x0000000504037c11 */ /* 0x000fca000a8f0c00 */
[----:B------:R1:W-:Y:S04]  /*15a00*/  @!P4 STG.E.128 desc[UR10][R2.64], R16 ;  /* 0x000000100200c986 */ /* 0x0003e8000c101d0a */
[----:B------:R1:W-:Y:S04]  /*15a10*/  @!P3 STG.E.128 desc[UR10][R2.64+0x40], R12 ;  /* 0x0000400c0200b986 */ /* 0x0003e8000c101d0a */
[----:B----4-:R1:W-:Y:S02]  /*15a20*/  @!P2 STG.E.128 desc[UR10][R2.64+0x80], R8 ;  /* 0x000080080200a986 */ /* 0x0103e4000c101d0a */
.L_x_283:
[----:B------:R-:W-:Y:S05]  /*15a30*/  BSYNC.RECONVERGENT B0 ;  /* 0x0000000000007941 */ /* 0x000fea0003800200 */
.L_x_282:
[----:B-1----:R1:W1:Y:S01]  /*15a40*/  LDS.128 R16, [R226+0x1000] ;  /* 0x00100000e2107984 */ /* 0x0022620000000c00 */
[----:B------:R-:W-:Y:S03]  /*15a50*/  BSSY.RECONVERGENT B0, `(.L_x_284) ;  /* 0x0000017000007945 */ /* 0x000fe60003800200 */
[----:B------:R1:W1:Y:S04]  /*15a60*/  LDS.128 R12, [R226+0x3000] ;  /* 0x00300000e20c7984 */ /* 0x0002680000000c00 */
[----:B----4-:R4:W1:Y:S01]  /*15a70*/  LDS.128 R8, [R226+0x5000] ;  /* 0x00500000e2087984 */ /* 0x0108620000000c00 */
[----:B------:R-:W-:Y:S05]  /*15a80*/  @P1 BRA `(.L_x_285) ;  /* 0x00000000004c1947 */ /* 0x000fea0003800000 */
[----:B------:R-:W2:Y:S01]  /*15a90*/  LDCU.64 UR6, c[0x0][0x408] ;  /* 0x00008100ff0677ac */ /* 0x000ea20008000a00 */
[----:B------:R-:W-:Y:S02]  /*15aa0*/  IADD3 R0, P1, PT, R20, 0x40, RZ ;  /* 0x0000004014007810 */ /* 0x000fe40007f3e0ff */
[----:B------:R-:W-:Y:S01]  /*15ab0*/  MOV R3, R7 ;  /* 0x0000000700037202 */ /* 0x000fe20000000f00 */
[----:B------:R-:W3:Y:S02]  /*15ac0*/  LDCU UR8, c[0x0][0x440] ;  /* 0x00008800ff0877ac */ /* 0x000ee40008000800 */
[----:B------:R-:W-:Y:S01]  /*15ad0*/  IMAD.X R2, RZ, RZ, R21, P1 ;  /* 0x000000ffff027224 */ /* 0x000fe200008e0615 */
[----:B------:R-:W4:Y:S03]  /*15ae0*/  LDCU.64 UR4, c[0x0][0x3f0] ;  /* 0x00007e00ff0477ac */ /* 0x000f260008000a00 */
[----:B--2---:R-:W-:-:S02]  /*15af0*/  IMAD R25, R2, UR6, RZ ;  /* 0x0000000602197c24 */ /* 0x004fc4000f8e02ff */
[----:B------:R-:W-:Y:S01]  /*15b00*/  IMAD.MOV.U32 R2, RZ, RZ, R22 ;  /* 0x000000ffff027224 */ /* 0x000fe200078e0016 */
[----:B---3--:R-:W-:-:S03]  /*15b10*/  ISETP.GE.AND P3, PT, R27, UR8, PT ;  /* 0x000000081b007c0c */ /* 0x008fc6000bf66270 */
[----:B------:R-:W-:Y:S01]  /*15b20*/  IMAD.WIDE.U32 R4, R0, UR6, R2 ;  /* 0x0000000600047c25 */ /* 0x000fe2000f8e0002 */
[----:B------:R-:W-:Y:S02]  /*15b30*/  ISETP.GE.AND P2, PT, R24, UR8, PT ;  /* 0x0000000818007c0c */ /* 0x000fe4000bf46270 */
[----:B-----5:R-:W-:Y:S01]  /*15b40*/  ISETP.GE.AND P1, PT, R26, UR8, PT ;  /* 0x000000081a007c0c */ /* 0x020fe2000bf26270 */
[----:B------:R-:W-:Y:S01]  /*15b50*/  IMAD R0, R0, UR7, R25 ;  /* 0x0000000700007c24 */ /* 0x000fe2000f8e0219 */
[----:B----4-:R-:W-:-:S03]  /*15b60*/  LEA R2, P4, R4, UR4, 0x1 ;  /* 0x0000000404027c11 */ /* 0x010fc6000f8808ff */
[----:B------:R-:W-:-:S05]  /*15b70*/  IMAD.IADD R0, R0, 0x1, R5 ;  /* 0x0000000100007824 */ /* 0x000fca00078e0205 */
[----:B------:R-:W-:-:S05]  /*15b80*/  LEA.HI.X R3, R4, UR5, R0, 0x1, P4 ;  /* 0x0000000504037c11 */ /* 0x000fca000a0f0c00 */
[----:B-1----:R1:W-:Y:S04]  /*15b90*/  @!P3 STG.E.128 desc[UR10][R2.64], R16 ;  /* 0x000000100200b986 */ /* 0x0023e8000c101d0a */
[----:B------:R1:W-:Y:S04]  /*15ba0*/  @!P2 STG.E.128 desc[UR10][R2.64+0x40], R12 ;  /* 0x0000400c0200a986 */ /* 0x0003e8000c101d0a */
[----:B------:R1:W-:Y:S02]  /*15bb0*/  @!P1 STG.E.128 desc[UR10][R2.64+0x80], R8 ;  /* 0x0000800802009986 */ /* 0x0003e4000c101d0a */
.L_x_285:
[----:B------:R-:W-:Y:S05]  /*15bc0*/  BSYNC.RECONVERGENT B0 ;  /* 0x0000000000007941 */ /* 0x000fea0003800200 */
.L_x_284:
[----:B-1----:R1:W1:Y:S01]  /*15bd0*/  LDS.128 R8, [R226+0x3800] ;  /* 0x00380000e2087984 */ /* 0x0022620000000c00 */
[----:B------:R-:W-:Y:S05]  /*15be0*/  @P0 EXIT ;  /* 0x000000000000094d */ /* 0x000fea0003800000 */
[----:B------:R-:W1:Y:S02]  /*15bf0*/  LDCU.64 UR6, c[0x0][0x408] ;  /* 0x00008100ff0677ac */ /* 0x000e640008000a00 */
[----:B-1234-:R-:W1:Y:S01]  /*15c00*/  LDS.128 R224, [R226+0x5800] ;  /* 0x00580000e2e07984 */ /* 0x01ee620000000c00 */
[----:B------:R-:W-:Y:S01]  /*15c10*/  IADD3 R0, P0, PT, R20, 0x60, RZ ;  /* 0x0000006014007810 */ /* 0x000fe20007f1e0ff */
[----:B------:R-:W2:Y:S01]  /*15c20*/  LDCU UR8, c[0x0][0x440] ;  /* 0x00008800ff0877ac */ /* 0x000ea20008000800 */
[----:B------:R-:W-:-:S03]  /*15c30*/  MOV R3, R7 ;  /* 0x0000000700037202 */ /* 0x000fc60000000f00 */
[----:B------:R-:W-:Y:S01]  /*15c40*/  IMAD.X R2, RZ, RZ, R21, P0 ;  /* 0x000000ffff027224 */ /* 0x000fe200000e0615 */
[----:B------:R-:W3:Y:S03]  /*15c50*/  LDCU.64 UR4, c[0x0][0x3f0] ;  /* 0x00007e00ff0477ac */ /* 0x000ee60008000a00 */
[----:B------:R-:W-:Y:S02]  /*15c60*/  IMAD R6, R2, UR6, RZ ;  /* 0x0000000602067c24 */ /* 0x000fe4000f8e02ff */
[----:B------:R-:W-:Y:S01]  /*15c70*/  IMAD.MOV.U32 R2, RZ, RZ, R22 ;  /* 0x000000ffff027224 */ /* 0x000fe200078e0016 */
[----:B--2---:R-:W-:-:S03]  /*15c80*/  ISETP.GE.AND P2, PT, R27, UR8, PT ;  /* 0x000000081b007c0c */ /* 0x004fc6000bf46270 */
[----:B------:R-:W-:Y:S01]  /*15c90*/  IMAD.WIDE.U32 R4, R0, UR6, R2 ;  /* 0x0000000600047c25 */ /* 0x000fe2000f8e0002 */
[----:B------:R-:W-:Y:S02]  /*15ca0*/  ISETP.GE.AND P1, PT, R24, UR8, PT ;  /* 0x0000000818007c0c */ /* 0x000fe4000bf26270 */
[----:B-----5:R-:W-:Y:S01]  /*15cb0*/  ISETP.GE.AND P0, PT, R26, UR8, PT ;  /* 0x000000081a007c0c */ /* 0x020fe2000bf06270 */
[----:B------:R-:W-:Y:S01]  /*15cc0*/  IMAD R0, R0, UR7, R6 ;  /* 0x0000000700007c24 */ /* 0x000fe2000f8e0206 */
[----:B---3--:R-:W-:-:S03]  /*15cd0*/  LEA R2, P3, R4, UR4, 0x1 ;  /* 0x0000000404027c11 */ /* 0x008fc6000f8608ff */
[----:B------:R-:W-:-:S05]  /*15ce0*/  IMAD.IADD R0, R0, 0x1, R5 ;  /* 0x0000000100007824 */ /* 0x000fca00078e0205 */
[----:B------:R-:W-:-:S05]  /*15cf0*/  LEA.HI.X R3, R4, UR5, R0, 0x1, P3 ;  /* 0x0000000504037c11 */ /* 0x000fca00098f0c00 */
[----:B------:R2:W-:Y:S04]  /*15d00*/  @!P2 STG.E.128 desc[UR10][R2.64], R28 ;  /* 0x0000001c0200a986 */ /* 0x0005e8000c101d0a */
[----:B------:R2:W-:Y:S01]  /*15d10*/  @!P1 STG.E.128 desc[UR10][R2.64+0x40], R8 ;  /* 0x0000400802009986 */ /* 0x0005e2000c101d0a */
[----:B-1----:R-:W-:Y:S05]  /*15d20*/  @P0 EXIT ;  /* 0x000000000000094d */ /* 0x002fea0003800000 */
[----:B------:R-:W-:Y:S01]  /*15d30*/  STG.E.128 desc[UR10][R2.64+0x80], R224 ;  /* 0x000080e002007986 */ /* 0x000fe2000c101d0a */
[----:B------:R-:W-:Y:S05]  /*15d40*/  EXIT ;  /* 0x000000000000794d */ /* 0x000fea0003800000 */
.L_x_286:
        /* <DEDUP_REMOVED lines=11> */
.L_x_1352:


//--------------------- .text._ZN5flash16flash_fwd_kernelI23Flash_fwd_kernel_traitsILi96ELi128ELi64ELi4ELb0ELb0EN7cutlass6half_tE19Flash_kernel_traitsILi96ELi128ELi64ELi4ES3_EELb0ELb0ELb1ELb1ELb0ELb0ELb0ELb0EEEvNS_16Flash_fwd_paramsE --------------------------
	.section	.text._ZN5flash16flash_fwd_kernelI23Flash_fwd_kernel_traitsILi96ELi128ELi64ELi4ELb0ELb0EN7cutlass6half_tE19Flash_kernel_traitsILi96ELi128ELi64ELi4ES3_EELb0ELb0ELb1ELb1ELb0ELb0ELb0ELb0EEEvNS_16Flash_fwd_paramsE,"ax",@progbits
	.align	128
        .global         _ZN5flash16flash_fwd_kernelI23Flash_fwd_kernel_traitsILi96ELi128ELi64ELi4ELb0ELb0EN7cutlass6half_tE19Flash_kernel_traitsILi96ELi128ELi64ELi4ES3_EELb0ELb0ELb1ELb1ELb0ELb0ELb0ELb0EEEvNS_16Flash_fwd_paramsE
        .type           _ZN5flash16flash_fwd_kernelI23Flash_fwd_kernel_traitsILi96ELi128ELi64ELi4ELb0ELb0EN7cutlass6half_tE19Flash_kernel_traitsILi96ELi128ELi64ELi4ES3_EELb0ELb0ELb1ELb1ELb0ELb0ELb0ELb0EEEvNS_16Flash_fwd_paramsE,@function
        .size           _ZN5flash16flash_fwd_kernelI23Flash_fwd_kernel_traitsILi96ELi128ELi64ELi4ELb0ELb0EN7cutlass6half_tE19Flash_kernel_traitsILi96ELi128ELi64ELi4ES3_EELb0ELb0ELb1ELb1ELb0ELb0ELb0ELb0EEEvNS_16Flash_fwd_paramsE,(.L_x_1353 - _ZN5flash16flash_fwd_kernelI23Flash_fwd_kernel_traitsILi96ELi128ELi64ELi4ELb0ELb0EN7cutlass6half_tE19Flash_kernel_traitsILi96ELi128ELi64ELi4ES3_EELb0ELb0ELb1ELb1ELb0ELb0ELb0ELb0EEEvNS_16Flash_fwd_paramsE)
        .other          _ZN5flash16flash_fwd_kernelI23Flash_fwd_kernel_traitsILi96ELi128ELi64ELi4ELb0ELb0EN7cutlass6half_tE19Flash_kernel_traitsILi96ELi128ELi64ELi4ES3_EELb0ELb0ELb1ELb1ELb0ELb0ELb0ELb0EEEvNS_16Flash_fwd_paramsE,@"STO_CUDA_ENTRY STV_DEFAULT"
_ZN5flash16flash_fwd_kernelI23Flash_fwd_kernel_traitsILi96ELi128ELi64ELi4ELb0ELb0EN7cutlass6half_tE19Flash_kernel_traitsILi96ELi128ELi64ELi4ES3_EELb0ELb0ELb1ELb1ELb0ELb0ELb0ELb0EEEvNS_16Flash_fwd_paramsE:
.text._ZN5flash16flash_fwd_kernelI23Flash_fwd_kernel_traitsILi96ELi128ELi64ELi4ELb0ELb0EN7cutlass6half_tE19Flash_kernel_traitsILi96ELi128ELi64ELi4ES3_EELb0ELb0ELb1ELb1ELb0ELb0ELb0ELb0EEEvNS_16Flash_fwd_paramsE:
        /* <DEDUP_REMOVED lines=72> */
.L_x_287:
[----:B-----5:R-:W-:Y:S01]  /*0480*/  @P0 R2UR UR28, R4 ;  /* 0x00000000041c02ca */ /* 0x020fe200000e0000 */
[----:B------:R-:W-:Y:S01]  /*0490*/  @!UP0 UISETP.NE.U32.AND UP1, UPT, UR4, URZ, UPT ;  /* 0x000000ff0400828c */ /* 0x000fe2000bf25070 */
[----:B------:R-:W-:-:S13]  /*04a0*/  @!P1 EXIT ;  /* 0x000000000000994d */ /* 0x000fda0003800000 */
[----:B------:R-:W1:Y:S01]  /*04b0*/  LDCU UR25, c[0x0][0x504] ;  /* 0x0000a080ff1977ac */ /* 0x000e620008000800 */
[----:B------:R-:W2:Y:S01]  /*04c0*/  S2UR UR26, SR_CTAID.Z ;  /* 0x00000000001a79c3 */ /* 0x000ea20000002700 */
[----:B------:R-:W3:Y:S01]  /*04d0*/  S2R R231, SR_TID.X ;  /* 0x0000000000e77919 */ /* 0x000ee20000002100 */
        /* <DEDUP_REMOVED lines=52> */
.L_x_289:
[----:B------:R-:W2:Y:S01]  /*0820*/  LDCU UR7, c[0x0][0x434] ;  /* 0x00008680ff0777ac */ /* 0x000ea20008000800 */
[----:B------:R-:W-:Y:S01]  /*0830*/  IMAD.SHL.U32 R17, R231, 0x8, RZ ;  /* 0x00000008e7117824 */ /* 0x000fe200078e00ff */
[----:B------:R-:W-:Y:S01]  /*0840*/  SHF.R.U32.HI R10, RZ, 0x2, R231 ;  /* 0x00000002ff0a7819 */ /* 0x000fe200000116e7 */
[----:B------:R-:W-:Y:S01]  /*0850*/  IMAD.MOV.U32 R11, RZ, RZ, RZ ;  /* 0x000000ffff0b7224 */ /* 0x000fe200078e00ff */
[----:B------:R-:W3:Y:S01]  /*0860*/  LDCU.64 UR4, c[0x0][0x410] ;  /* 0x00008200ff0477ac */ /* 0x000ee20008000a00 */
[----:B------:R-:W-:Y:S01]  /*0870*/  BSSY.RECONVERGENT B0, `(.L_x_290) ;  /* 0x0000032000007945 */ /* 0x000fe20003800200 */
[----:B------:R-:W-:Y:S01]  /*0880*/  LOP3.LUT R17, R17, 0x18, RZ, 0xc0, !PT ;  /* 0x0000001811117812 */ /* 0x000fe200078ec0ff */
[C---:B------:R-:W-:Y:S01]  /*0890*/  VIADD R15, R10.reuse, 0x40 ;  /* 0x000000400a0f7836 */ /* 0x040fe20000000000 */
[----:B------:R-:W-:Y:S01]  /*08a0*/  UISETP.NE.AND UP1, UPT, UR10, URZ, !UP1 ;  /* 0x000000ff0a00728c */ /* 0x000fe2000cf25270 */
[C---:B------:R-:W-:Y:S01]  /*08b0*/  VIADD R16, R10.reuse, 0x60 ;  /* 0x000000600a107836 */ /* 0x040fe20000000000 */
[----:B------:R-:W-:Y:S01]  /*08c0*/  UIADD3 UR21, UPT, UPT, -UR27, UR21, URZ ;  /* 0x000000151b157290 */ /* 0x000fe2000fffe1ff */
[----:B------:R-:W-:Y:S01]  /*08d0*/  IADD3 R2, P0, PT, R17, UR12, RZ ;  /* 0x0000000c11027c10 */ /* 0x000fe2000ff1e0ff */
[----:B------:R-:W-:Y:S01]  /*08e0*/  UISETP.NE.AND UP0, UPT, UR19, -0x1, UPT ;  /* 0xffffffff1300788c */ /* 0x000fe2000bf05270 */
[C---:B------:R-:W-:Y:S01]  /*08f0*/  IADD3 R14, PT, PT, R10.reuse, 0x20, RZ ;  /* 0x000000200a0e7810 */ /* 0x040fe20007ffe0ff */
[----:B----4-:R-:W-:Y:S01]  /*0900*/  UIMAD UR8, UR26, UR8, URZ ;  /* 0x000000081a0872a4 */ /* 0x010fe2000f8e02ff */
[----:B------:R-:W-:Y:S01]  /*0910*/  IADD3.X R3, PT, PT, RZ, UR9, RZ, P0, !PT ;  /* 0x00000009ff037c10 */ /* 0x000fe200087fe4ff */
[----:B-1----:R-:W-:Y:S01]  /*0920*/  UIMAD UR27, UR27, UR6, URZ ;  /* 0x000000061b1b72a4 */ /* 0x002fe2000f8e02ff */
[----:B------:R-:W-:Y:S01]  /*0930*/  ISETP.GE.AND P3, PT, R10, UR21, PT ;  /* 0x000000150a007c0c */ /* 0x000fe2000bf66270 */
[----:B--2---:R-:W-:Y:S01]  /*0940*/  UIMAD UR7, UR20, UR7, URZ ;  /* 0x00000007140772a4 */ /* 0x004fe2000f8e02ff */
[----:B------:R-:W-:Y:S01]  /*0950*/  IMAD.WIDE.U32 R6, R6, 0x80, R10 ;  /* 0x0000008006067825 */ /* 0x000fe200078e000a */
[----:B------:R-:W-:Y:S01]  /*0960*/  @!UP1 UIMAD UR8, UR20, UR11, UR8 ;  /* 0x0000000b140892a4 */ /* 0x000fe2000f8e0208 */
[----:B------:R-:W-:Y:S01]  /*0970*/  ISETP.GE.AND P2, PT, R14, UR21, PT ;  /* 0x000000150e007c0c */ /* 0x000fe2000bf46270 */
[----:B------:R-:W-:Y:S01]  /*0980*/  USEL UR7, UR7, UR19, !UP0 ;  /* 0x0000001307077287 */ /* 0x000fe2000c000000 */
[----:B---3--:R-:W-:Y:S01]  /*0990*/  IMAD.U32 R12, RZ, RZ, UR4 ;  /* 0x00000004ff0c7e24 */ /* 0x008fe2000f8e00ff */
[----:B------:R-:W-:Y:S01]  /*09a0*/  USHF.R.S32.HI UR10, URZ, 0x1f, UR27 ;  /* 0x0000001fff0a7899 */ /* 0x000fe2000801141b */
[----:B------:R-:W-:Y:S01]  /*09b0*/  IMAD.U32 R8, RZ, RZ, UR5 ;  /* 0x00000005ff087e24 */ /* 0x000fe2000f8e00ff */
[----:B------:R-:W-:Y:S01]  /*09c0*/  USHF.R.S32.HI UR4, URZ, 0x1f, UR7 ;  /* 0x0000001fff047899 */ /* 0x000fe20008011407 */
[----:B------:R-:W-:Y:S01]  /*09d0*/  IMAD.WIDE.U32 R12, R12, UR26, R2 ;  /* 0x0000001a0c0c7c25 */ /* 0x000fe2000f8e0002 */
[----:B------:R-:W-:Y:S01]  /*09e0*/  USEL UR7, UR7, URZ, UP1 ;  /* 0x000000ff07077287 */ /* 0x000fe20008800000 */
[----:B------:R-:W-:Y:S01]  /*09f0*/  ISETP.GE.AND P1, PT, R15, UR21, PT ;  /* 0x000000150f007c0c */ /* 0x000fe2000bf26270 */
[----:B------:R-:W-:Y:S01]  /*0a00*/  USEL UR4, UR4, URZ, UP1 ;  /* 0x000000ff04047287 */ /* 0x000fe20008800000 */
[----:B------:R-:W-:Y:S01]  /*0a10*/  ISETP.GE.AND P0, PT, R16, UR21, PT ;  /* 0x0000001510007c0c */ /* 0x000fe2000bf06270 */
[----:B------:R-:W-:Y:S01]  /*0a20*/  USHF.R.S32.HI UR5, URZ, 0x1f, UR8 ;  /* 0x0000001fff057899 */ /* 0x000fe20008011408 */
[C---:B------:R-:W-:Y:S01]  /*0a30*/  LOP3.LUT R19, R17.reuse, 0x20, RZ, 0xfc, !PT ;  /* 0x0000002011137812 */ /* 0x040fe200078efcff */
[----:B------:R-:W-:Y:S01]  /*0a40*/  UIADD3 UR7, UP1, UP0, UR27, UR7, UR8 ;  /* 0x000000071b077290 */ /* 0x000fe2000f83e008 */
[----:B------:R-:W-:Y:S01]  /*0a50*/  LOP3.LUT R18, R17, 0x40, RZ, 0xfc, !PT ;  /* 0x0000004011127812 */ /* 0x000fe200078efcff */
[----:B------:R-:W-:-:S02]  /*0a60*/  IMAD R9, R8, UR26, R13 ;  /* 0x0000001a08097c24 */ /* 0x000fc4000f8e020d */
        /* <DEDUP_REMOVED lines=18> */
.L_x_291:
[----:B------:R-:W-:Y:S05]  /*0b90*/  BSYNC.RECONVERGENT B0 ;  /* 0x0000000000007941 */ /* 0x000fea0003800200 */
.L_x_290:
        /* <DEDUP_REMOVED lines=22> */
.L_x_293:
[----:B------:R-:W-:Y:S05]  /*0d00*/  BSYNC.RECONVERGENT B0 ;  /* 0x0000000000007941 */ /* 0x000fea0003800200 */
.L_x_292:
        /* <DEDUP_REMOVED lines=22> */
.L_x_295:
[----:B------:R-:W-:Y:S05]  /*0e70*/  BSYNC.RECONVERGENT B0 ;  /* 0x0000000000007941 */ /* 0x000fea0003800200 */
.L_x_294:
        /* <DEDUP_REMOVED lines=24> */
.L_x_297:
[----:B------:R-:W-:Y:S05]  /*1000*/  BSYNC.RECONVERGENT B0 ;  /* 0x0000000000007941 */ /* 0x000fea0003800200 */
.L_x_296:
        /* <DEDUP_REMOVED lines=10> */
.L_x_299:
[----:B------:R-:W-:Y:S05]  /*10b0*/  BSYNC.RECONVERGENT B0 ;  /* 0x0000000000007941 */ /* 0x000fea0003800200 */
.L_x_298:
        /* <DEDUP_REMOVED lines=10> */
.L_x_301:
[----:B------:R-:W-:Y:S05]  /*1160*/  BSYNC.RECONVERGENT B0 ;  /* 0x0000000000007941 */ /* 0x000fea0003800200 */
.L_x_300:
        /* <DEDUP_REMOVED lines=10> */
.L_x_303:
[----:B------:R-:W-:Y:S05]  /*1210*/  BSYNC.RECONVERGENT B0 ;  /* 0x0000000000007941 */ /* 0x000fea0003800200 */
.L_x_302:
        /* <DEDUP_REMOVED lines=10> */
.L_x_288:
        /* <DEDUP_REMOVED lines=21> */
.L_x_304:
[----:B------:R-:W1:Y:S01]  /*1410*/  LDCU.64 UR10, c[0x0][0x3b8] ;  /* 0x00007700ff0a77ac */ /* 0x000e620008000a00 */
[----:B------:R-:W-:-:S04]  /*1420*/  UIADD3 UR6, UPT, UPT, UR12, UR13, URZ ;  /* 0x0000000d0c067290 */ /* 0x000fc8000fffe0ff */
[----:B-1----:R-:W-:Y:S02]  /*1430*/  UIMAD.WIDE.U32 UR14, UR6, UR10, URZ ;  /* 0x0000000a060e72a5 */ /* 0x002fe4000f8e00ff */
[----:B------:R-:W-:-:S04]  /*1440*/  UIMAD UR6, UR6, UR11, URZ ;  /* 0x0000000b060672a4 */ /* 0x000fc8000f8e02ff */
[----:B------:R-:W-:Y:S02]  /*1450*/  UIADD3 UR6, UPT, UPT, UR15, UR6, URZ ;  /* 0x000000060f067290 */ /* 0x000fe4000fffe0ff */
.L_x_305:
        /* <DEDUP_REMOVED lines=38> */
.L_x_306:
[----:B------:R-:W1:Y:S01]  /*16c0*/  LDCU.64 UR8, c[0x0][0x3c0] ;  /* 0x00007800ff0877ac */ /* 0x000e620008000a00 */
[----:B------:R-:W-:-:S04]  /*16d0*/  UIADD3 UR12, UPT, UPT, UR12, UR13, URZ ;  /* 0x0000000d0c0c7290 */ /* 0x000fc8000fffe0ff */
[----:B-1----:R-:W-:Y:S02]  /*16e0*/  UIMAD.WIDE.U32 UR4, UR12, UR8, URZ ;  /* 0x000000080c0472a5 */ /* 0x002fe4000f8e00ff */
[----:B------:R-:W-:-:S04]  /*16f0*/  UIMAD UR12, UR12, UR9, URZ ;  /* 0x000000090c0c72a4 */ /* 0x000fc8000f8e02ff */
[----:B------:R-:W-:-:S12]  /*1700*/  UIADD3 UR5, UPT, UPT, UR5, UR12, URZ ;  /* 0x0000000c05057290 */ /* 0x000fd8000fffe0ff */
.L_x_307:
        /* <DEDUP_REMOVED lines=15> */
[----:B------:R-:W2:Y:S01]  /*1800*/  LDCU.64 UR12, c[0x0][0x3c8] ;  /* 0x00007900ff0c77ac */ /* 0x000ea20008000a00 */
[----:B------:R-:W-:Y:S01]  /*1810*/  IMAD.X R3, RZ, RZ, UR5, P0 ;  /* 0x00000005ff037e24 */ /* 0x000fe200080e06ff */
[----:B------:R1:W-:Y:S01]  /*1820*/  STL [R1+0x18], R158 ;  /* 0x0000189e01007387 */ /* 0x0003e20000100800 */
[C---:B------:R-:W-:Y:S01]  /*1830*/  IMAD.WIDE.U32 R4, R12.reuse, UR10, R4 ;  /* 0x0000000a0c047c25 */ /* 0x040fe2000f8e0004 */
[----:B------:R-:W4:Y:S01]  /*1840*/  LDCU.128 UR4, c[0x0][0x3d0] ;  /* 0x00007a00ff0477ac */ /* 0x000f220008000c00 */
[----:B------:R-:W-:Y:S01]  /*1850*/  LOP3.LUT R13, R227, 0x18, RZ, 0xc0, !PT ;  /* 0x00000018e30d7812 */ /* 0x000fe200078ec0ff */
[----:B------:R-:W-:Y:S01]  /*1860*/  BSSY.RECONVERGENT B0, `(.L_x_308) ;  /* 0x000004b000007945 */ /* 0x000fe20003800200 */
        /* <DEDUP_REMOVED lines=9> */
[----:B----4-:R-:W-:-:S03]  /*1900*/  IMAD R8, R6, UR4, RZ ;  /* 0x0000000406087c24 */ /* 0x010fc6000f8e02ff */
[----:B------:R-:W-:Y:S01]  /*1910*/  LOP3.LUT R7, R9, R7, RZ, 0xfc, !PT ;  /* 0x0000000709077212 */ /* 0x000fe200078efcff */
[----:B------:R-:W-:Y:S02]  /*1920*/  IMAD R6, R6, UR6, RZ ;  /* 0x0000000606067c24 */ /* 0x000fe4000f8e02ff */
[----:B------:R-:W-:Y:S01]  /*1930*/  IMAD R10, R0, UR5, R8 ;  /* 0x00000005000a7c24 */ /* 0x000fe2000f8e0208 */
[----:B------:R-:W-:Y:S01]  /*1940*/  IADD3 R8, P0, PT, R158, UR32, RZ ;  /* 0x000000209e087c10 */ /* 0x000fe2000ff1e0ff */
[C---:B------:R-:W-:Y:S01]  /*1950*/  IMAD.WIDE.U32 R4, R0.reuse, UR4, R4 ;  /* 0x0000000400047c25 */ /* 0x040fe2000f8e0004 */
[----:B------:R-:W-:Y:S02]  /*1960*/  UMOV UR5, 0x400 ;  /* 0x0000040000057882 */ /* 0x000fe40000000000 */
        /* <DEDUP_REMOVED lines=15> */
[----:B------:R-:W-:-:S02]  /*1a60*/  IMAD.U32 R2, RZ, RZ, UR13 ;  /* 0x0000000dff027e24 */ /* 0x000fc4000f8e00ff */
[----:B------:R1:W-:Y:S01]  /*1a70*/  STL [R1+0x28], R154 ;  /* 0x0000289a01007387 */ /* 0x0003e20000100800 */
[----:B------:R-:W-:Y:S01]  /*1a80*/  ISETP.GE.AND P1, PT, R12, UR14, PT ;  /* 0x0000000e0c007c0c */ /* 0x000fe2000bf26270 */
[----:B------:R-:W-:Y:S01]  /*1a90*/  IMAD.WIDE.U32 R8, R0, UR26, R8 ;  /* 0x0000001a00087c25 */ /* 0x000fe2000f8e0008 */
[C---:B------:R-:W-:Y:S01]  /*1aa0*/  LEA R0, P0, R11.reuse, R12, 0x7 ;  /* 0x0000000c0b007211 */ /* 0x040fe200078038ff */
[----:B------:R1:W-:Y:S02]  /*1ab0*/  STL [R1+0x4c], R15 ;  /* 0x00004c0f01007387 */ /* 0x0003e40000100800 */
[----:B------:R-:W-:Y:S01]  /*1ac0*/  IMAD R3, R2, UR26, R9 ;  /* 0x0000001a02037c24 */ /* 0x000fe2000f8e0209 */
[----:B------:R-:W-:Y:S01]  /*1ad0*/  LEA.HI.X R10, R11, RZ, RZ, 0x7, P0 ;  /* 0x000000ff0b0a7211 */ /* 0x000fe200000f3cff */
[----:B------:R1:W-:Y:S01]  /*1ae0*/  STL [R1+0x14], R13 ;  /* 0x0000140d01007387 */ /* 0x0003e20000100800 */
[----:B------:R-:W-:-:S03]  /*1af0*/  LOP3.LUT R11, R13, 0xc0, R153, 0xf8, !PT ;  /* 0x000000c00d0b7812 */ /* 0x000fc600078ef899 */
        /* <DEDUP_REMOVED lines=32> */
.L_x_310:
[----:B------:R3:W-:Y:S02]  /*1d00*/  STS.128 [R232+0x4000], RZ ;  /* 0x004000ffe8007388 */ /* 0x0007e40000000c00 */
.L_x_309:
[----:B------:R-:W-:Y:S05]  /*1d10*/  BSYNC.RECONVERGENT B0 ;  /* 0x0000000000007941 */ /* 0x000fea0003800200 */
.L_x_308:
[----:B-1----:R-:W-:Y:S01]  /*1d20*/  IADD3 R13, PT, PT, R12, 0x20, RZ ;  /* 0x000000200c0d7810 */ /* 0x002fe20007ffe0ff */
[----:B------:R-:W-:Y:S03]  /*1d30*/  BSSY.RECONVERGENT B0, `(.L_x_311) ;  /* 0x0000024000007945 */ /* 0x000fe60003800200 */
[----:B------:R-:W-:-:S13]  /*1d40*/  ISETP.GE.AND P0, PT, R13, UR14, PT ;  /* 0x0000000e0d007c0c */ /* 0x000fda000bf06270 */
[----:B------:R-:W-:Y:S05]  /*1d50*/  @P0 BRA `(.L_x_312) ;  /* 0x0000000000840947 */ /* 0x000fea0003800000 */
[----:B------:R-:W1:Y:S01]  /*1d60*/  LDCU.64 UR12, c[0x0][0x3b0] ;  /* 0x00007600ff0c77ac */ /* 0x000e620008000a00 */
[----:B--2-4-:R-:W-:Y:S01]  /*1d70*/  IADD3 R4, P0, PT, R0, 0x20, RZ ;  /* 0x0000002000047810 */ /* 0x014fe20007f1e0ff */
[----:B------:R-:W-:Y:S01]  /*1d80*/  IMAD.MOV.U32 R6, RZ, RZ, R8 ;  /* 0x000000ffff067224 */ /* 0x000fe200078e0008 */
[----:B------:R-:W-:Y:S01]  /*1d90*/  MOV R7, R3 ;  /* 0x0000000300077202 */ /* 0x000fe20000000f00 */
[----:B------:R-:W2:Y:S02]  /*1da0*/  LDCU UR4, c[0x0][0x440] ;  /* 0x00008800ff0477ac */ /* 0x000ea40008000800 */
[----:B------:R-:W-:Y:S01]  /*1db0*/  IMAD.X R5, RZ, RZ, R10, P0 ;  /* 0x000000ffff057224 */ /* 0x000fe200000e060a */
[----:B------:R-:W4:Y:S03]  /*1dc0*/  LDCU.64 UR6, c[0x0][0x380] ;  /* 0x00007000ff0677ac */ /* 0x000f260008000a00 */
[----:B-1----:R-:W-:-:S02]  /*1dd0*/  IMAD R5, R5, UR12, RZ ;  /* 0x0000000c05057c24 */ /* 0x002fc4000f8e02ff */
[----:B------:R-:W-:Y:S01]  /*1de0*/  IMAD.WIDE.U32 R6, R4, UR12, R6 ;  /* 0x0000000c04067c25 */ /* 0x000fe2000f8e0006 */
[----:B--2---:R-:W-:-:S03]  /*1df0*/  ISETP.GE.AND P1, PT, R158, UR4, PT ;  /* 0x000000049e007c0c */ /* 0x004fc6000bf26270 */
        /* <DEDUP_REMOVED lines=22> */
.L_x_313:
[----:B------:R2:W-:Y:S02]  /*1f60*/  STS.128 [R232+0x4800], RZ ;  /* 0x004800ffe8007388 */ /* 0x0005e40000000c00 */
.L_x_312:
[----:B------:R-:W-:Y:S05]  /*1f70*/  BSYNC.RECONVERGENT B0 ;  /* 0x0000000000007941 */ /* 0x000fea0003800200 */
.L_x_311:
[----:B-12-4-:R-:W-:Y:S01]  /*1f80*/  IADD3 R4, PT, PT, R12, 0x40, RZ ;  /* 0x000000400c047810 */ /* 0x016fe20007ffe0ff */
[----:B------:R-:W-:Y:S03]  /*1f90*/  BSSY.RECONVERGENT B0, `(.L_x_314) ;  /* 0x0000024000007945 */ /* 0x000fe60003800200 */
[----:B------:R-:W-:-:S13]  /*1fa0*/  ISETP.GE.AND P0, PT, R4, UR14, PT ;  /* 0x0000000e04007c0c */ /* 0x000fda000bf06270 */
[----:B------:R-:W-:Y:S05]  /*1fb0*/  @P0 BRA `(.L_x_315) ;  /* 0x0000000000840947 */ /* 0x000fea0003800000 */
[----:B------:R-:W1:Y:S01]  /*1fc0*/  LDCU.64 UR12, c[0x0][0x3b0] ;  /* 0x00007600ff0c77ac */ /* 0x000e620008000a00 */
[----:B------:R-:W-:Y:S01]  /*1fd0*/  IADD3 R4, P0, PT, R0, 0x40, RZ ;  /* 0x0000004000047810 */ /* 0x000fe20007f1e0ff */
        /* <DEDUP_REMOVED lines=30> */
.L_x_316:
[----:B------:R2:W-:Y:S02]  /*21c0*/  STS.128 [R232+0x5000], RZ ;  /* 0x005000ffe8007388 */ /* 0x0005e40000000c00 */
.L_x_315:
[----:B------:R-:W-:Y:S05]  /*21d0*/  BSYNC.RECONVERGENT B0 ;  /* 0x0000000000007941 */ /* 0x000fea0003800200 */
.L_x_314:
[----:B-1--4-:R-:W-:Y:S01]  /*21e0*/  IADD3 R4, PT, PT, R12, 0x60, RZ ;  /* 0x000000600c047810 */ /* 0x012fe20007ffe0ff */
[----:B------:R-:W-:Y:S01]  /*21f0*/  USHF.L.U64.HI UR4, UR10, 0x6, UR11 ;  /* 0x000000060a047899 */ /* 0x000fe2000801020b */
[----:B------:R-:W-:Y:S01]  /*2200*/  BSSY.RECONVERGENT B0, `(.L_x_317) ;  /* 0x0000024000007945 */ /* 0x000fe20003800200 */
[----:B------:R-:W-:Y:S01]  /*2210*/  USHF.L.U32 UR15, UR10, 0x6, URZ ;  /* 0x000000060a0f7899 */ /* 0x000fe200080006ff */
[----:B------:R-:W-:-:S13]  /*2220*/  ISETP.GE.AND P0, PT, R4, UR14, PT ;  /* 0x0000000e04007c0c */ /* 0x000fda000bf06270 */
[----:B------:R-:W-:Y:S05]  /*2230*/  @P0 BRA `(.L_x_318) ;  /* 0x0000000000800947 */ /* 0x000fea0003800000 */
[----:B------:R-:W1:Y:S01]  /*2240*/  LDCU.64 UR12, c[0x0][0x3b0] ;  /* 0x00007600ff0c77ac */ /* 0x000e620008000a00 */
[----:B------:R-:W-:Y:S01]  /*2250*/  IADD3 R0, P0, PT, R0, 0x60, RZ ;  /* 0x0000006000007810 */ /* 0x000fe20007f1e0ff */
[----:B------:R-:W4:Y:S04]  /*2260*/  LDCU UR16, c[0x0][0x440] ;  /* 0x00008800ff1077ac */ /* 0x000f280008000800 */
[----:B------:R-:W-:Y:S01]  /*2270*/  IMAD.X R2, RZ, RZ, R10, P0 ;  /* 0x000000ffff027224 */ /* 0x000fe200000e060a */
[----:B------:R-:W5:Y:S03]  /*2280*/  LDCU.64 UR6, c[0x0][0x380] ;  /* 0x00007000ff0677ac */ /* 0x000f660008000a00 */
[----:B-1----:R-:W-:-:S02]  /*2290*/  IMAD R6, R2, UR12, RZ ;  /* 0x0000000c02067c24 */ /* 0x002fc4000f8e02ff */
[----:B------:R-:W-:Y:S01]  /*22a0*/  IMAD.MOV.U32 R2, RZ, RZ, R8 ;  /* 0x000000ffff027224 */ /* 0x000fe200078e0008 */
[----:B----4-:R-:W-:-:S03]  /*22b0*/  ISETP.GE.AND P1, PT, R158, UR16, PT ;  /* 0x000000109e007c0c */ /* 0x010fc6000bf26270 */
[----:B------:R-:W-:Y:S01]  /*22c0*/  IMAD.WIDE.U32 R4, R0, UR12, R2 ;  /* 0x0000000c00047c25 */ /* 0x000fe2000f8e0002 */
[----:B------:R-:W-:-:S03]  /*22d0*/  ISETP.GE.AND P0, PT, R157, UR16, PT ;  /* 0x000000109d007c0c */ /* 0x000fc6000bf06270 */
[----:B------:R-:W-:Y:S01]  /*22e0*/  IMAD R0, R0, UR13, R6 ;  /* 0x0000000d00007c24 */ /* 0x000fe2000f8e0206 */
[----:B-----5:R-:W-:-:S03]  /*22f0*/  LEA R2, P2, R4, UR6, 0x1 ;  /* 0x0000000604027c11 */ /* 0x020fc6000f8408ff */
        /* <DEDUP_REMOVED lines=19> */
.L_x_319:
[----:B------:R4:W-:Y:S02]  /*2430*/  STS.128 [R232+0x5800], RZ ;  /* 0x005800ffe8007388 */ /* 0x0009e40000000c00 */
.L_x_318:
[----:B------:R-:W-:Y:S05]  /*2440*/  BSYNC.RECONVERGENT B0 ;  /* 0x0000000000007941 */ /* 0x000fea0003800200 */
.L_x_317:
        /* <DEDUP_REMOVED lines=9> */
[----:B------:R-:W-:Y:S02]  /*24e0*/  IMAD.U32 R4, RZ, RZ, UR34 ;  /* 0x00000022ff047e24 */ /* 0x000fe4000f8e00ff */
[----:B------:R-:W-:Y:S02]  /*24f0*/  IMAD.U32 R0, RZ, RZ, UR7 ;  /* 0x00000007ff007e24 */ /* 0x000fe4000f8e00ff */
[----:B------:R-:W-:Y:S01]  /*2500*/  IMAD.U32 R5, RZ, RZ, UR35 ;  /* 0x00000023ff057e24 */ /* 0x000fe2000f8e00ff */
[----:B-1--4-:R-:W-:-:S04]  /*2510*/  LEA R2, P2, R4, R155, 0x1 ;  /* 0x0000009b04027211 */ /* 0x012fc800078408ff */
        /* <DEDUP_REMOVED lines=20> */
.L_x_322:
[----:B------:R4:W-:Y:S02]  /*2660*/  STS.128 [R232+0x8000], RZ ;  /* 0x008000ffe8007388 */ /* 0x0009e40000000c00 */
.L_x_321:
[----:B------:R-:W-:Y:S05]  /*2670*/  BSYNC.RECONVERGENT B0 ;  /* 0x0000000000007941 */ /* 0x000fea0003800200 */
.L_x_320:
[----:B------:R-:W-:Y:S01]  /*2680*/  ISETP.GE.AND P0, PT, R13, UR16, PT ;  /* 0x000000100d007c0c */ /* 0x000fe2000bf06270 */
[----:B------:R-:W-:Y:S01]  /*2690*/  USHF.L.U64.HI UR29, UR10, 0x5, UR11 ;  /* 0x000000050a1d7899 */ /* 0x000fe2000801020b */
[----:B------:R-:W-:Y:S01]  /*26a0*/  BSSY.RECONVERGENT B0, `(.L_x_323) ;  /* 0x000001e000007945 */ /* 0x000fe20003800200 */
[----:B------:R-:W-:-:S10]  /*26b0*/  USHF.L.U32 UR32, UR10, 0x5, URZ ;  /* 0x000000050a207899 */ /* 0x000fd400080006ff */
[----:B------:R-:W-:Y:S05]  /*26c0*/  @P0 BRA `(.L_x_324) ;  /* 0x00000000006c0947 */ /* 0x000fea0003800000 */
[----:B------:R-:W5:Y:S01]  /*26d0*/  LDCU UR6, c[0x0][0x440] ;  /* 0x00008800ff0677ac */ /* 0x000f620008000800 */
[----:B------:R-:W-:-:S04]  /*26e0*/  UIADD3 UR13, UP0, UPT, UR32, UR34, URZ ;  /* 0x00000022200d7290 */ /* 0x000fc8000ff1e0ff */
[----:B------:R-:W-:Y:S02]  /*26f0*/  UIADD3.X UR12, UPT, UPT, UR29, UR7, URZ, UP0, !UPT ;  /* 0x000000071d0c7290 */ /* 0x000fe400087fe4ff */
[----:B------:R-:W-:-:S04]  /*2700*/  IMAD.U32 R0, RZ, RZ, UR13 ;  /* 0x0000000dff007e24 */ /* 0x000fc8000f8e00ff */
[----:B-1--4-:R-:W-:Y:S01]  /*2710*/  IMAD.U32 R3, RZ, RZ, UR12 ;  /* 0x0000000cff037e24 */ /* 0x012fe2000f8e00ff */
        /* <DEDUP_REMOVED lines=21> */
.L_x_325:
[----:B------:R4:W-:Y:S02]  /*2870*/  STS.128 [R232+0x8800], RZ ;  /* 0x008800ffe8007388 */ /* 0x0009e40000000c00 */
.L_x_324:
[----:B------:R-:W-:Y:S05]  /*2880*/  BSYNC.RECONVERGENT B0 ;  /* 0x0000000000007941 */ /* 0x000fea0003800200 */
.L_x_323:
[----:B------:R-:W5:Y:S01]  /*2890*/  LDCU.64 UR12, c[0x0][0x538] ;  /* 0x0000a700ff0c77ac */ /* 0x000f620008000a00 */
[----:B------:R-:W0:Y:S01]  /*28a0*/  LDGDEPBAR ;  /* 0x00000000000079af */ /* 0x000e220000000000 */
[----:B-----5:R-:W-:-:S04]  /*28b0*/  UISETP.NE.U32.AND UP1, UPT, UR12, URZ, UPT ;  /* 0x000000ff0c00728c */ /* 0x020fc8000bf25070 */
[----:B------:R-:W-:Y:S01]  /*28c0*/  UISETP.NE.AND.EX UP1, UPT, UR13, URZ, UPT, UP1 ;  /* 0x000000ff0d00728c */ /* 0x000fe2000bf25310 */
[----:B------:R-:W-:Y:S01]  /*28d0*/  BSSY.RECONVERGENT B0, `(.L_x_326) ;  /* 0x0000039000007945 */ /* 0x000fe20003800200 */
[----:B------:R-:W-:-:S04]  /*28e0*/  DEPBAR.LE SB0, 0x0 ;  /* 0x000080000000791a */ /* 0x000fc80000000000 */
[----:B------:R-:W-:-:S05]  /*28f0*/  PLOP3.LUT P0, PT, PT, PT, UP1, 0x80, 0x8 ;  /* 0x000000000008781c */ /* 0x000fca0003f0f018 */
[----:B------:R-:W5:Y:S01]  /*2900*/  @UP1 LDCU.64 UR6, c[0x0][0x540] ;  /* 0x0000a800ff0617ac */ /* 0x000f620008000a00 */
[----:B------:R-:W-:Y:S01]  /*2910*/  @UP1 UMOV UR34, UR26 ;  /* 0x0000001a00221c82 */ /* 0x000fe20008000000 */
[----:B------:R-:W-:Y:S02]  /*2920*/  @UP1 UMOV UR35, URZ ;  /* 0x000000ff00231c82 */ /* 0x000fe40008000000 */
[----:B-----5:R-:W-:Y:S01]  /*2930*/  @UP1 UIMAD.WIDE.U32 UR34, UR20, UR6, UR34 ;  /* 0x00000006142212a5 */ /* 0x020fe2000f8e0022 */
[----:B------:R-:W5:Y:S03]  /*2940*/  @UP1 LDCU UR6, c[0x0][0x458] ;  /* 0x00008b00ff0617ac */ /* 0x000f660008000800 */
[----:B------:R-:W-:Y:S02]  /*2950*/  @UP1 UIMAD UR7, UR20, UR7, UR35 ;  /* 0x00000007140712a4 */ /* 0x000fe4000f8e0223 */
[----:B------:R-:W-:-:S04]  /*2960*/  @UP1 ULEA UR12, UP0, UR34, UR12, 0x2 ;  /* 0x0000000c220c1291 */ /* 0x000fc8000f8010ff */
[----:B------:R-:W-:Y:S02]  /*2970*/  @UP1 ULEA.HI.X UR13, UR34, UR13, UR7, 0x2, UP0 ;  /* 0x0000000d220d1291 */ /* 0x000fe400080f1407 */
[----:B-1--4-:R-:W-:-:S04]  /*2980*/  IMAD.U32 R2, RZ, RZ, UR12 ;  /* 0x0000000cff027e24 */ /* 0x012fc8000f8e00ff */
[----:B------:R-:W-:-:S05]  /*2990*/  IMAD.U32 R3, RZ, RZ, UR13 ;  /* 0x0000000dff037e24 */ /* 0x000fca000f8e00ff */
[----:B------:R-:W4:Y:S01]  /*29a0*/  @P0 LDG.E R2, desc[UR30][R2.64] ;  /* 0x0000001e02020981 */ /* 0x000f22000c1e1900 */
[----:B-----5:R-:W4:Y:S01]  /*29b0*/  @P0 MUFU.RCP R0, UR6 ;  /* 0x0000000600000d08 */ /* 0x020f220008001000 */
[----:B------:R-:W-:Y:S01]  /*29c0*/  USHF.L.U32 UR34, UR8, 0x6, URZ ;  /* 0x0000000608227899 */ /* 0x000fe200080006ff */
[----:B------:R-:W-:Y:S01]  /*29d0*/  LOP3.LUT R141, R225, 0x1f0, RZ, 0xc0, !PT ;  /* 0x000001f0e18d7812 */ /* 0x000fe200078ec0ff */
[----:B------:R-:W-:Y:S02]  /*29e0*/  USHF.L.U64.HI UR7, UR8, 0x6, UR9 ;  /* 0x0000000608077899 */ /* 0x000fe40008010209 */
[----:B------:R-:W-:Y:S02]  /*29f0*/  UIMAD.WIDE.U32 UR34, UR34, UR17, URZ ;  /* 0x00000011222272a5 */ /* 0x000fe4000f8e00ff */
[----:B------:R-:W-:Y:S01]  /*2a00*/  UIMAD UR7, UR7, UR17, URZ ;  /* 0x00000011070772a4 */ /* 0x000fe2000f8e02ff */
[----:B------:R-:W-:-:S03]  /*2a10*/  UMOV UR6, URZ ;  /* 0x000000ff00067c82 */ /* 0x000fc60008000000 */
[----:B------:R-:W-:Y:S01]  /*2a20*/  UIADD3 UR7, UPT, UPT, UR35, UR7, URZ ;  /* 0x0000000723077290 */ /* 0x000fe2000fffe0ff */
[----:B------:R-:W-:Y:S01]  /*2a30*/  BAR.SYNC.DEFER_BLOCKING 0x0 ;  /* 0x0000000000007b1d */ /* 0x000fe20000010000 */
[----:B----4-:R-:W-:-:S05]  /*2a40*/  @P0 FMUL.FTZ R0, R2, R0 ;  /* 0x0000000002000220 */ /* 0x010fca0000410000 */
[----:B------:R-:W-:-:S13]  /*2a50*/  @P0 R2UR UR12, R0 ;  /* 0x00000000000c02ca */ /* 0x000fda00000e0000 */
[----:B------:R-:W-:Y:S01]  /*2a60*/  @UP1 UMOV UR6, UR12 ;  /* 0x0000000c00061c82 */ /* 0x000fe20008000000 */
[----:B------:R-:W-:Y:S05]  /*2a70*/  @P3 BRA `(.L_x_327) ;  /* 0x00000000006c3947 */ /* 0x000fea0003800000 */
[----:B------:R-:W1:Y:S01]  /*2a80*/  LDCU UR12, c[0x0][0x440] ;  /* 0x00008800ff0c77ac */ /* 0x000e620008000800 */
[----:B------:R-:W-:Y:S02]  /*2a90*/  IMAD.U32 R4, RZ, RZ, UR34 ;  /* 0x00000022ff047e24 */ /* 0x000fe4000f8e00ff */
[----:B------:R-:W-:Y:S02]  /*2aa0*/  IMAD.U32 R0, RZ, RZ, UR7 ;  /* 0x00000007ff007e24 */ /* 0x000fe4000f8e00ff */
[----:B------:R-:W-:Y:S01]  /*2ab0*/  IMAD.U32 R5, RZ, RZ, UR35 ;  /* 0x00000023ff057e24 */ /* 0x000fe2000f8e00ff */
        /* <DEDUP_REMOVED lines=21> */
.L_x_328:
[----:B------:R4:W-:Y:S01]  /*2c10*/  STS.128 [R232+0xb000], RZ ;  /* 0x00b000ffe8007388 */ /* 0x0009e20000000c00 */
[----:B------:R-:W-:Y:S05]  /*2c20*/  BRA `(.L_x_329) ;  /* 0x00000000000c7947 */ /* 0x000fea0003800000 */
.L_x_327:
[----:B------:R1:W-:Y:S04]  /*2c30*/  STS.128 [R232+0x9000], RZ ;  /* 0x009000ffe8007388 */ /* 0x0003e80000000c00 */
[----:B------:R1:W-:Y:S04]  /*2c40*/  STS.128 [R232+0xa000], RZ ;  /* 0x00a000ffe8007388 */ /* 0x0003e80000000c00 */
[----:B------:R1:W-:Y:S02]  /*2c50*/  STS.128 [R232+0xb000], RZ ;  /* 0x00b000ffe8007388 */ /* 0x0003e40000000c00 */
.L_x_329:
[----:B------:R-:W-:Y:S05]  /*2c60*/  BSYNC.RECONVERGENT B0 ;  /* 0x0000000000007941 */ /* 0x000fea0003800200 */
.L_x_326:
[----:B------:R-:W-:Y:S01]  /*2c70*/  ISETP.GE.AND P0, PT, R13, UR16, PT ;  /* 0x000000100d007c0c */ /* 0x000fe2000bf06270 */
[----:B------:R-:W-:Y:S01]  /*2c80*/  BSSY.RECONVERGENT B0, `(.L_x_330) ;  /* 0x0000025000007945 */ /* 0x000fe20003800200 */
[----:B------:R-:W-:Y:S02]  /*2c90*/  LOP3.LUT R142, R12, 0x7, RZ, 0xc0, !PT ;  /* 0x000000070c8e7812 */ /* 0x000fe400078ec0ff */
[----:B------:R-:W-:Y:S02]  /*2ca0*/  LOP3.LUT R5, R231, 0x8, RZ, 0xc0, !PT ;  /* 0x00000008e7057812 */ /* 0x000fe400078ec0ff */
[----:B------:R-:W-:Y:S02]  /*2cb0*/  LOP3.LUT R4, R153, 0x120, RZ, 0xc0, !PT ;  /* 0x0000012099047812 */ /* 0x000fe400078ec0ff */
[----:B------:R-:W-:Y:S02]  /*2cc0*/  LOP3.LUT R214, R11, 0x8, R225, 0x78, !PT ;  /* 0x000000080bd67812 */ /* 0x000fe400078e78e1 */
[----:B------:R-:W-:-:S03]  /*2cd0*/  LOP3.LUT R226, R14, 0x3e00, RZ, 0xc0, !PT ;  /* 0x00003e000ee27812 */ /* 0x000fc600078ec0ff */
[----:B------:R1:W-:Y:S04]  /*2ce0*/  @P0 STS.128 [R232+0x9800], RZ ;  /* 0x009800ffe8000388 */ /* 0x0003e80000000c00 */
[----:B------:R1:W-:Y:S04]  /*2cf0*/  @P0 STS.128 [R232+0xa800], RZ ;  /* 0x00a800ffe8000388 */ /* 0x0003e80000000c00 */
[----:B------:R1:W-:Y:S01]  /*2d00*/  @P0 STS.128 [R232+0xb800], RZ ;  /* 0x00b800ffe8000388 */ /* 0x0003e20000000c00 */
[----:B------:R-:W-:Y:S05]  /*2d10*/  @P0 BRA `(.L_x_331) ;  /* 0x00000000006c0947 */ /* 0x000fea0003800000 */
[----:B------:R-:W5:Y:S01]  /*2d20*/  LDCU UR12, c[0x0][0x440] ;  /* 0x00008800ff0c77ac */ /* 0x000f620008000800 */
[----:B------:R-:W-:-:S04]  /*2d30*/  ULEA UR16, UP0, UR8, UR34, 0x5 ;  /* 0x0000002208107291 */ /* 0x000fc8000f8028ff */
[----:B------:R-:W-:Y:S02]  /*2d40*/  ULEA.HI.X UR13, UR8, UR7, UR9, 0x5, UP0 ;  /* 0x00000007080d7291 */ /* 0x000fe400080f2c09 */
        /* <DEDUP_REMOVED lines=23> */
.L_x_332:
[----:B------:R4:W-:Y:S02]  /*2ec0*/  STS.128 [R232+0xb800], RZ ;  /* 0x00b800ffe8007388 */ /* 0x0009e40000000c00 */
.L_x_331:
[----:B------:R-:W-:Y:S05]  /*2ed0*/  BSYNC.RECONVERGENT B0 ;  /* 0x0000000000007941 */ /* 0x000fea0003800200 */
.L_x_330:
[----:B------:R-:W-:Y:S01]  /*2ee0*/  LOP3.LUT R0, R14, 0x100, RZ, 0xc0, !PT ;  /* 0x000001000e007812 */ /* 0x000fe200078ec0ff */
[----:B------:R-:W-:Y:S01]  /*2ef0*/  UIADD3 UR24, UPT, UPT, UR28, UR24, -UR21 ;  /* 0x000000181c187290 */ /* 0x000fe2000fffe815 */
[----:B-1--4-:R-:W-:Y:S01]  /*2f00*/  LOP3.LUT R3, R11, R5, RZ, 0x3c, !PT ;  /* 0x000000050b037212 */ /* 0x012fe200078e3cff */
[----:B------:R-:W0:Y:S01]  /*2f10*/  LDGDEPBAR ;  /* 0x00000000000079af */ /* 0x000e220000000000 */
[----:B------:R-:W-:Y:S01]  /*2f20*/  LOP3.LUT R6, R0, 0x20, R153, 0xf8, !PT ;  /* 0x0000002000067812 */ /* 0x000fe200078ef899 */
[----:B------:R-:W-:Y:S01]  /*2f30*/  UISETP.GT.U32.AND UP0, UPT, UR17, UR18, UPT ;  /* 0x000000121100728c */ /* 0x000fe2000bf04070 */
[----:B------:R-:W-:Y:S01]  /*2f40*/  IADD3 R2, PT, PT, R214, R4, R226 ;  /* 0x00000004d6027210 */ /* 0x000fe20007ffe0e2 */
[----:B------:R1:W-:Y:S01]  /*2f50*/  STL [R1+0x4], R3 ;  /* 0x0000040301007387 */ /* 0x0003e20000100800 */
[----:B------:R-:W-:Y:S01]  /*2f60*/  LOP3.LUT P6, RZ, R231, 0x4, RZ, 0xc0, !PT ;  /* 0x00000004e7ff7812 */ /* 0x000fe200078cc0ff */
[----:B------:R-:W-:Y:S01]  /*2f70*/  IMAD.IADD R0, R3, 0x1, R6 ;  /* 0x0000000103007824 */ /* 0x000fe200078e0206 */
[----:B------:R-:W-:Y:S01]  /*2f80*/  LEA R140, R2, UR5, 0x1 ;  /* 0x00000005028c7c11 */ /* 0x000fe2000f8e08ff */
[----:B------:R-:W-:-:S03]  /*2f90*/  IMAD.MOV.U32 R2, RZ, RZ, 0x20 ;  /* 0x00000020ff027424 */ /* 0x000fc600078e00ff */
[----:B------:R-:W-:Y:S01]  /*2fa0*/  LEA R0, R0, UR5, 0x1 ;  /* 0x0000000500007c11 */ /* 0x000fe2000f8e08ff */
[----:B------:R-:W-:Y:S01]  /*2fb0*/  LDSM.16.M88.4 R4, [R140+0x1000] ;  /* 0x001000008c04783b */ /* 0x000fe20000000200 */
[----:B------:R-:W-:-:S03]  /*2fc0*/  SEL R152, R2, 0xffffffe0, !P6 ;  /* 0xffffffe002987807 */ /* 0x000fc60007000000 */
[----:B------:R-:W4:Y:S02]  /*2fd0*/  LDSM.16.M88.4 R12, [R0+0x6000] ;  /* 0x00600000000c783b */ /* 0x000f240000000200 */
[--C-:B------:R-:W-:Y:S02]  /*2fe0*/  IMAD.IADD R2, R0, 0x1, R152.reuse ;  /* 0x0000000100027824 */ /* 0x100fe400078e0298 */
[----:B------:R-:W5:Y:S04]  /*2ff0*/  LDSM.16.M88.4 R20, [R0+0x6400] ;  /* 0x006400000014783b */ /* 0x000f680000000200 */
[----:B------:R-:W2:Y:S04]  /*3000*/  LDSM.16.M88.4 R24, [R0+0x6800] ;  /* 0x006800000018783b */ /* 0x000ea80000000200 */
[----:B------:R-:W3:Y:S01]  /*3010*/  LDSM.16.M88.4 R32, [R0+0x6c00] ;  /* 0x006c00000020783b */ /* 0x000ee20000000200 */
[----:B-1----:R-:W-:-:S03]  /*3020*/  IMAD.IADD R3, R140, 0x1, R152 ;  /* 0x000000018c037824 */ /* 0x002fc600078e0298 */
[----:B------:R-:W1:Y:S04]  /*3030*/  LDSM.16.M88.4 R8, [R140] ;  /* 0x000000008c08783b */ /* 0x000e680000000200 */
[----:B------:R-:W-:Y:S04]  /*3040*/  LDSM.16.M88.4 R16, [R3+0x1000] ;  /* 0x001000000310783b */ /* 0x000fe80000000200 */
[----:B------:R-:W1:Y:S04]  /*3050*/  LDSM.16.M88.4 R28, [R2+0x6000] ;  /* 0x00600000021c783b */ /* 0x000e680000000200 */
[----:B------:R-:W1:Y:S04]  /*3060*/  LDSM.16.M88.4 R44, [R2+0x6400] ;  /* 0x00640000022c783b */ /* 0x000e680000000200 */
[----:B------:R-:W1:Y:S04]  /*3070*/  LDSM.16.M88.4 R40, [R2+0x6800] ;  /* 0x006800000228783b */ /* 0x000e680000000200 */
[----:B------:R-:W1:Y:S01]  /*3080*/  LDSM.16.M88.4 R36, [R2+0x6c00] ;  /* 0x006c00000224783b */ /* 0x000e620000000200 */
[C---:B----4-:R-:W-:Y:S03]  /*3090*/  HMMA.16816.F32 R72, R4.reuse, R12, RZ ;  /* 0x0000000c0448723c */ /* 0x050fe600000018ff */
[----:B------:R-:W-:Y:S04]  /*30a0*/  LDSM.16.M88.4 R48, [R0+0x7800] ;  /* 0x007800000030783b */ /* 0x000fe80000000200 */
[----:B------:R-:W-:Y:S01]  /*30b0*/  LDSM.16.M88.4 R64, [R0+0x7c00] ;  /* 0x007c00000040783b */ /* 0x000fe20000000200 */
[C---:B------:R-:W-:Y:S03]  /*30c0*/  HMMA.16816.F32 R68, R4.reuse, R14, RZ ;  /* 0x0000000e0444723c */ /* 0x040fe600000018ff */
[----:B------:R-:W-:Y:S05]  /*30d0*/  STL [R1], R152 ;  /* 0x0000009801007387 */ /* 0x000fea0000100800 */
[C---:B-----5:R-:W-:Y:S08]  /*30e0*/  HMMA.16816.F32 R60, R4.reuse, R20, RZ ;  /* 0x00000014043c723c */ /* 0x060ff000000018ff */
[C---:B--2---:R-:W-:Y:S08]  /*30f0*/  HMMA.16816.F32 R56, R4.reuse, R24, RZ ;  /* 0x000000180438723c */ /* 0x044ff000000018ff */
[C---:B---3--:R-:W-:Y:S08]  /*3100*/  HMMA.16816.F32 R52, R4.reuse, R32, RZ ;  /* 0x000000200434723c */ /* 0x048ff000000018ff */
[C---:B------:R-:W-:Y:S08]  /*3110*/  HMMA.16816.F32 R84, R4.reuse, R22, RZ ;  /* 0x000000160454723c */ /* 0x040ff000000018ff */
[C---:B------:R-:W-:Y:S08]  /*3120*/  HMMA.16816.F32 R80, R4.reuse, R26, RZ ;  /* 0x0000001a0450723c */ /* 0x040ff000000018ff */
[----:B------:R-:W-:Y:S01]  /*3130*/  HMMA.16816.F32 R76, R4, R34, RZ ;  /* 0x00000022044c723c */ /* 0x000fe200000018ff */
[----:B------:R-:W2:Y:S07]  /*3140*/  LDSM.16.M88.4 R4, [R3] ;  /* 0x000000000304783b */ /* 0x000eae0000000200 */
[C---:B-1----:R-:W-:Y:S08]  /*3150*/  HMMA.16816.F32 R104, R8.reuse, R12, RZ ;  /* 0x0000000c0868723c */ /* 0x042ff000000018ff */
[C---:B------:R-:W-:Y:S01]  /*3160*/  HMMA.16816.F32 R136, R8.reuse, R14, RZ ;  /* 0x0000000e0888723c */ /* 0x040fe200000018ff */
[----:B------:R-:W-:Y:S07]  /*3170*/  LDSM.16.M88.4 R12, [R140+0x3000] ;  /* 0x003000008c0c783b */ /* 0x000fee0000000200 */
[C---:B------:R-:W-:Y:S08]  /*3180*/  HMMA.16816.F32 R96, R8.reuse, R20, RZ ;  /* 0x000000140860723c */ /* 0x040ff000000018ff */
[C---:B------:R-:W-:Y:S01]  /*3190*/  HMMA.16816.F32 R132, R8.reuse, R22, RZ ;  /* 0x000000160884723c */ /* 0x040fe200000018ff */
[----:B------:R-:W1:Y:S07]  /*31a0*/  LDSM.16.M88.4 R20, [R0+0x7400] ;  /* 0x007400000014783b */ /* 0x000e6e0000000200 */
[C---:B------:R-:W-:Y:S08]  /*31b0*/  HMMA.16816.F32 R92, R8.reuse, R24, RZ ;  /* 0x00000018085c723c */ /* 0x040ff000000018ff */
[C---:B------:R-:W-:Y:S01]  /*31c0*/  HMMA.16816.F32 R128, R8.reuse, R26, RZ ;  /* 0x0000001a0880723c */ /* 0x040fe200000018ff */
[----:B------:R-:W3:Y:S07]  /*31d0*/  LDSM.16.M88.4 R24, [R0+0x7000] ;  /* 0x007000000018783b */ /* 0x000eee0000000200 */
        /* <DEDUP_REMOVED lines=8> */
[C---:B------:R-:W-:Y:S01]  /*3260*/  HMMA.16816.F32 R108, R16.reuse, R46, R84 ;  /* 0x0000002e106c723c */ /* 0x040fe20000001854 */
[----:B------:R-:W-:Y:S07]  /*3270*/  LDSM.16.M88.4 R84, [R2+0x7400] ;  /* 0x007400000254783b */ /* 0x000fee0000000200 */
[C---:B------:R-:W-:Y:S08]  /*3280*/  HMMA.16816.F32 R52, R16.reuse, R42, R80 ;  /* 0x0000002a1034723c */ /* 0x040ff00000001850 */
[----:B------:R-:W-:Y:S08]  /*3290*/  HMMA.16816.F32 R32, R16, R38, R76 ;  /* 0x000000261020723c */ /* 0x000ff0000000184c */
[C---:B--2---:R-:W-:Y:S08]  /*32a0*/  HMMA.16816.F32 R16, R4.reuse, R28, R104 ;  /* 0x0000001c0410723c */ /* 0x044ff00000001868 */
[C---:B------:R-:W-:Y:S01]  /*32b0*/  HMMA.16816.F32 R56, R4.reuse, R44, R96 ;  /* 0x0000002c0438723c */ /* 0x040fe20000001860 */
[----:B------:R-:W-:Y:S07]  /*32c0*/  LDSM.16.M88.4 R96, [R2+0x7c00] ;  /* 0x007c00000260783b */ /* 0x000fee0000000200 */
[C---:B------:R-:W-:Y:S08]  /*32d0*/  HMMA.16816.F32 R76, R4.reuse, R38, R116 ;  /* 0x00000026044c723c */ /* 0x040ff00000001874 */
[C---:B------:R-:W-:Y:S08]  /*32e0*/  HMMA.16816.F32 R68, R4.reuse, R40, R92 ;  /* 0x000000280444723c */ /* 0x040ff0000000185c */
[C---:B------:R-:W-:Y:S08]  /*32f0*/  HMMA.16816.F32 R88, R4.reuse, R36, R88 ;  /* 0x000000240458723c */ /* 0x040ff00000001858 */
[C---:B------:R-:W-:Y:S08]  /*3300*/  HMMA.16816.F32 R28, R4.reuse, R30, R136 ;  /* 0x0000001e041c723c */ /* 0x040ff00000001888 */
[C---:B------:R-:W-:Y:S08]  /*3310*/  HMMA.16816.F32 R44, R4.reuse, R46, R132 ;  /* 0x0000002e042c723c */ /* 0x040ff00000001884 */
[----:B------:R-:W-:Y:S01]  /*3320*/  HMMA.16816.F32 R60, R4, R42, R128 ;  /* 0x0000002a043c723c */ /* 0x000fe20000001880 */
[----:B------:R-:W-:Y:S07]  /*3330*/  LDSM.16.M88.4 R4, [R3+0x2000] ;  /* 0x002000000304783b */ /* 0x000fee0000000200 */
[C---:B-1----:R-:W-:Y:S01]  /*3340*/  HMMA.16816.F32 R116, R12.reuse, R20, R100 ;  /* 0x000000140c74723c */ /* 0x042fe20000001864 */
[----:B------:R-:W-:Y:S07]  /*3350*/  LDSM.16.M88.4 R100, [R2+0x7800] ;  /* 0x007800000264783b */ /* 0x000fee0000000200 */
[C---:B------:R-:W-:Y:S01]  /*3360*/  HMMA.16816.F32 R144, R12.reuse, R48, R72 ;  /* 0x000000300c90723c */ /* 0x040fe20000001848 */
[----:B------:R-:W1:Y:S07]  /*3370*/  LDSM.16.M88.4 R72, [R2+0x7000] ;  /* 0x007000000248783b */ /* 0x000e6e0000000200 */
[C---:B---3--:R-:W-:Y:S08]  /*3380*/  HMMA.16816.F32 R112, R12.reuse, R24, R112 ;  /* 0x000000180c70723c */ /* 0x048ff00000001870 */
[C---:B------:R-:W-:Y:S01]  /*3390*/  HMMA.16816.F32 R148, R12.reuse, R64, R120 ;  /* 0x000000400c94723c */ /* 0x040fe20000001878 */
[----:B------:R-:W-:Y:S07]  /*33a0*/  LDSM.16.M88.4 R120, [R2+0x8c00] ;  /* 0x008c00000278783b */ /* 0x000fee0000000200 */
[C---:B------:R-:W-:Y:S08]  /*33b0*/  HMMA.16816.F32 R124, R12.reuse, R26, R124 ;  /* 0x0000001a0c7c723c */ /* 0x040ff0000000187c */
[C---:B------:R-:W-:Y:S08]  /*33c0*/  HMMA.16816.F32 R128, R12.reuse, R22, R108 ;  /* 0x000000160c80723c */ /* 0x040ff0000000186c */
[C---:B------:R-:W-:Y:S08]  /*33d0*/  HMMA.16816.F32 R136, R12.reuse, R50, R52 ;  /* 0x000000320c88723c */ /* 0x040ff00000001834 */
[----:B------:R-:W-:Y:S08]  /*33e0*/  HMMA.16816.F32 R132, R12, R66, R32 ;  /* 0x000000420c84723c */ /* 0x000ff00000001820 */
[C---:B----4-:R-:W-:Y:S08]  /*33f0*/  HMMA.16816.F32 R36, R8.reuse, R26, R28 ;  /* 0x0000001a0824723c */ /* 0x050ff0000000181c */
[C---:B------:R-:W-:Y:S01]  /*3400*/  HMMA.16816.F32 R40, R8.reuse, R24, R16 ;  /* 0x000000180828723c */ /* 0x040fe20000001810 */
[----:B------:R-:W2:Y:S07]  /*3410*/  LDSM.16.M88.4 R16, [R3+0x3000] ;  /* 0x003000000310783b */ /* 0x000eae0000000200 */
[C---:B------:R-:W-:Y:S08]  /*3420*/  HMMA.16816.F32 R28, R8.reuse, R20, R56 ;  /* 0x00000014081c723c */ /* 0x040ff00000001838 */
[C---:B------:R-:W-:Y:S08]  /*3430*/  HMMA.16816.F32 R12, R8.reuse, R50, R60 ;  /* 0x00000032080c723c */ /* 0x040ff0000000183c */
[C---:B------:R-:W-:Y:S08]  /*3440*/  HMMA.16816.F32 R32, R8.reuse, R64, R88 ;  /* 0x000000400820723c */ /* 0x040ff00000001858 */
[C---:B------:R-:W-:Y:S01]  /*3450*/  HMMA.16816.F32 R24, R8.reuse, R22, R44 ;  /* 0x000000160818723c */ /* 0x040fe2000000182c */
[----:B------:R-:W-:Y:S07]  /*3460*/  LDSM.16.M88.4 R44, [R3+0x5000] ;  /* 0x00500000032c783b */ /* 0x000fee0000000200 */
[C---:B------:R-:W-:Y:S01]  /*3470*/  HMMA.16816.F32 R20, R8.reuse, R48, R68 ;  /* 0x000000300814723c */ /* 0x040fe20000001844 */
[----:B------:R-:W-:Y:S07]  /*3480*/  LDSM.16.M88.4 R48, [R2+0x8800] ;  /* 0x008800000230783b */ /* 0x000fee0000000200 */
[----:B------:R-:W-:Y:S01]  /*3490*/  HMMA.16816.F32 R52, R8, R66, R76 ;  /* 0x000000420834723c */ /* 0x000fe2000000184c */
[----:B------:R-:W-:Y:S07]  /*34a0*/  LDSM.16.M88.4 R8, [R140+0x5000] ;  /* 0x005000008c08783b */ /* 0x000fee0000000200 */
[C---:B-1----:R-:W-:Y:S01]  /*34b0*/  HMMA.16816.F32 R104, R4.reuse, R72, R40 ;  /* 0x000000480468723c */ /* 0x042fe20000001828 */
[----:B------:R-:W-:Y:S07]  /*34c0*/  LDSM.16.M88.4 R40, [R0+0x8800] ;  /* 0x008800000028783b */ /* 0x000fee0000000200 */
[C---:B------:R-:W-:Y:S01]  /*34d0*/  HMMA.16816.F32 R92, R4.reuse, R74, R36 ;  /* 0x0000004a045c723c */ /* 0x040fe20000001824 */
[----:B------:R-:W-:Y:S07]  /*34e0*/  LDSM.16.M88.4 R36, [R0+0x8c00] ;  /* 0x008c00000024783b */ /* 0x000fee0000000200 */
[C---:B------:R-:W-:Y:S01]  /*34f0*/  HMMA.16816.F32 R88, R4.reuse, R84, R28 ;  /* 0x000000540458723c */ /* 0x040fe2000000181c */
[----:B------:R-:W-:Y:S07]  /*3500*/  LDSM.16.M88.4 R28, [R0+0x8400] ;  /* 0x00840000001c783b */ /* 0x000fee0000000200 */
[C---:B------:R-:W-:Y:S01]  /*3510*/  HMMA.16816.F32 R68, R4.reuse, R102, R12 ;  /* 0x000000660444723c */ /* 0x040fe2000000180c */
[----:B------:R-:W-:Y:S07]  /*3520*/  LDSM.16.M88.4 R12, [R140+0x4000] ;  /* 0x004000008c0c783b */ /* 0x000fee0000000200 */
[C---:B------:R-:W-:Y:S01]  /*3530*/  HMMA.16816.F32 R64, R4.reuse, R96, R32 ;  /* 0x000000600440723c */ /* 0x040fe20000001820 */
[----:B------:R1:W3:Y:S07]  /*3540*/  LDSM.16.M88.4 R32, [R0+0x8000] ;  /* 0x008000000020783b */ /* 0x0002ee0000000200 */
[C---:B------:R-:W-:Y:S01]  /*3550*/  HMMA.16816.F32 R80, R4.reuse, R86, R24 ;  /* 0x000000560450723c */ /* 0x040fe20000001818 */
[----:B------:R-:W-:Y:S07]  /*3560*/  LDSM.16.M88.4 R24, [R2+0x8000] ;  /* 0x008000000218783b */ /* 0x000fee0000000200 */
[C---:B------:R-:W-:Y:S01]  /*3570*/  HMMA.16816.F32 R76, R4.reuse, R100, R20 ;  /* 0x00000064044c723c */ /* 0x040fe20000001814 */
[----:B------:R4:W-:Y:S07]  /*3580*/  LDSM.16.M88.4 R20, [R2+0x8400] ;  /* 0x008400000214783b */ /* 0x0009ee0000000200 */
[----:B------:R-:W-:Y:S01]  /*3590*/  HMMA.16816.F32 R52, R4, R98, R52 ;  /* 0x000000620434723c */ /* 0x000fe20000001834 */
[----:B------:R5:W3:Y:S01]  /*35a0*/  LDSM.16.M88.4 R4, [R3+0x4000] ;  /* 0x004000000304783b */ /* 0x000ae20000000200 */
[----:B-1----:R-:W-:Y:S01]  /*35b0*/  IADD3 R0, PT, PT, R142, UR27, R141 ;  /* 0x0000001b8e007c10 */ /* 0x002fe2000fffe08d */
[----:B------:R-:W-:-:S04]  /*35c0*/  DEPBAR.LE SB0, 0x0 ;  /* 0x000080000000791a */ /* 0x000fc80000000000 */
[C---:B------:R-:W-:Y:S01]  /*35d0*/  VIADD R233, R0.reuse, UR28 ;  /* 0x0000001c00e97c36 */ /* 0x040fe20008000000 */
[----:B--2---:R-:W-:Y:S01]  /*35e0*/  HMMA.16816.F32 R108, R16, R84, R116 ;  /* 0x00000054106c723c */ /* 0x004fe20000001874 */
[----:B------:R-:W-:-:S07]  /*35f0*/  VIADD R0, R0, UR24 ;  /* 0x0000001800007c36 */ /* 0x000fce0008000000 */
[----:B------:R-:W-:Y:S01]  /*3600*/  HMMA.16816.F32 R84, R16, R86, R128 ;  /* 0x000000561054723c */ /* 0x000fe20000001880 */
[----:B----4-:R-:W-:-:S05]  /*3610*/  IMAD.SHL.U32 R2, R231, 0x2, RZ ;  /* 0x00000002e7027824 */ /* 0x010fca00078e00ff */
[----:B------:R-:W-:Y:S01]  /*3620*/  LOP3.LUT R143, R2, 0x6, RZ, 0xc0, !PT ;  /* 0x00000006028f7812 */ /* 0x000fe200078ec0ff */
[----:B------:R-:W-:Y:S01]  /*3630*/  IMAD.U32 R2, RZ, RZ, UR28 ;  /* 0x0000001cff027e24 */ /* 0x000fe2000f8e00ff */
[C---:B------:R-:W-:Y:S01]  /*3640*/  HMMA.16816.F32 R60, R16.reuse, R72, R112 ;  /* 0x00000048103c723c */ /* 0x040fe20000001870 */
[----:B-----5:R-:W-:Y:S02]  /*3650*/  IMAD.U32 R3, RZ, RZ, UR17 ;  /* 0x00000011ff037e24 */ /* 0x020fe4000f8e00ff */
[----:B------:R1:W-:Y:S01]  /*3660*/  STL [R1+0x48], R143 ;  /* 0x0000488f01007387 */ /* 0x0003e20000100800 */
[C-C-:B------:R-:W-:Y:S02]  /*3670*/  VIADDMNMX R234, R0.reuse, 0x1, R2.reuse, PT ;  /* 0x0000000100ea7846 */ /* 0x140fe40003800102 */
[C-C-:B------:R-:W-:Y:S02]  /*3680*/  VIADDMNMX R236, R0.reuse, 0x9, R2.reuse, PT ;  /* 0x0000000900ec7846 */ /* 0x140fe40003800102 */
[----:B------:R-:W-:Y:S01]  /*3690*/  HMMA.16816.F32 R56, R16, R74, R124 ;  /* 0x0000004a1038723c */ /* 0x000fe2000000187c */
[----:B------:R-:W-:-:S02]  /*36a0*/  VIADDMNMX R235, R0, 0x41, R2, PT ;  /* 0x0000004100eb7846 */ /* 0x000fc40003800102 */
[----:B------:R-:W-:-:S05]  /*36b0*/  VIADDMNMX R237, R0, 0x49, R2, PT ;  /* 0x0000004900ed7846 */ /* 0x000fca0003800102 */
[C---:B------:R-:W-:Y:S08]  /*36c0*/  HMMA.16816.F32 R112, R16.reuse, R100, R144 ;  /* 0x000000641070723c */ /* 0x040ff00000001890 */
[----:B------:R-:W-:Y:S08]  /*36d0*/  HMMA.16816.F32 R116, R16, R96, R148 ;  /* 0x000000601074723c */ /* 0x000ff00000001894 */
[C---:B---3--:R-:W-:Y:S08]  /*36e0*/  HMMA.16816.F32 R72, R12.reuse, R32, R104 ;  /* 0x000000200c48723c */ /* 0x048ff00000001868 */
[C---:B------:R-:W-:Y:S08]  /*36f0*/  HMMA.16816.F32 R92, R12.reuse, R34, R92 ;  /* 0x000000220c5c723c */ /* 0x040ff0000000185c */
[C---:B------:R-:W-:Y:S08]  /*3700*/  HMMA.16816.F32 R88, R12.reuse, R28, R88 ;  /* 0x0000001c0c58723c */ /* 0x040ff00000001858 */
[C---:B------:R-:W-:Y:S08]  /*3710*/  HMMA.16816.F32 R80, R12.reuse, R30, R80 ;  /* 0x0000001e0c50723c */ /* 0x040ff00000001850 */
[C---:B------:R-:W-:Y:S08]  /*3720*/  HMMA.16816.F32 R76, R12.reuse, R40, R76 ;  /* 0x000000280c4c723c */ /* 0x040ff0000000184c */
[C---:B------:R-:W-:Y:S08]  /*3730*/  HMMA.16816.F32 R68, R12.reuse, R42, R68 ;  /* 0x0000002a0c44723c */ /* 0x040ff00000001844 */
[C---:B------:R-:W-:Y:S08]  /*3740*/  HMMA.16816.F32 R64, R12.reuse, R36, R64 ;  /* 0x000000240c40723c */ /* 0x040ff00000001840 */
[----:B------:R-:W-:Y:S08]  /*3750*/  HMMA.16816.F32 R52, R12, R38, R52 ;  /* 0x000000260c34723c */ /* 0x000ff00000001834 */
[----:B------:R-:W-:Y:S08]  /*3760*/  HMMA.16816.F32 R12, R8, R30, R84 ;  /* 0x0000001e080c723c */ /* 0x000ff00000001854 */
[C---:B------:R-:W-:Y:S08]  /*3770*/  HMMA.16816.F32 R100, R16.reuse, R102, R136 ;  /* 0x000000661064723c */ /* 0x040ff00000001888 */
[----:B------:R-:W-:Y:S08]  /*3780*/  HMMA.16816.F32 R96, R16, R98, R132 ;  /* 0x000000621060723c */ /* 0x000ff00000001884 */
[C---:B------:R-:W-:Y:S08]  /*3790*/  HMMA.16816.F32 R60, R8.reuse, R32, R60 ;  /* 0x00000020083c723c */ /* 0x040ff0000000183c */
[C---:B------:R-:W-:Y:S08]  /*37a0*/  HMMA.16816.F32 R16, R8.reuse, R28, R108 ;  /* 0x0000001c0810723c */ /* 0x040ff0000000186c */
[C---:B------:R-:W-:Y:S08]  /*37b0*/  HMMA.16816.F32 R32, R8.reuse, R34, R56 ;  /* 0x000000220820723c */ /* 0x040ff00000001838 */
[C---:B------:R-:W-:Y:S08]  /*37c0*/  HMMA.16816.F32 R28, R8.reuse, R40, R112 ;  /* 0x00000028081c723c */ /* 0x040ff00000001870 */
[----:B------:R-:W-:Y:S08]  /*37d0*/  HMMA.16816.F32 R56, R8, R36, R116 ;  /* 0x000000240838723c */ /* 0x000ff00000001874 */
[-C--:B------:R-:W-:Y:S08]  /*37e0*/  HMMA.16816.F32 R80, R4, R22.reuse, R80 ;  /* 0x000000160450723c */ /* 0x080ff00000001850 */
[----:B------:R-:W-:Y:S01]  /*37f0*/  HMMA.16816.F32 R116, R44, R22, R12 ;  /* 0x000000162c74723c */ /* 0x000fe2000000180c */
[----:B------:R-:W-:-:S02]  /*3800*/  IMAD R22, R3, 0x40, R143 ;  /* 0x0000004003167824 */ /* 0x000fc400078e028f */
[----:B------:R-:W-:Y:S02]  /*3810*/  VIADD R23, R233, 0x40 ;  /* 0x00000040e9177836 */ /* 0x000fe40000000000 */
[----:B------:R-:W-:-:S03]  /*3820*/  VIADD R84, R22, 0x38 ;  /* 0x0000003816547836 */ /* 0x000fc60000000000 */
[----:B------:R-:W-:Y:S01]  /*3830*/  HMMA.16816.F32 R104, R8, R38, R96 ;  /* 0x000000260868723c */ /* 0x000fe20000001860 */
[----:B------:R-:W-:-:S07]  /*3840*/  VIADD R39, R22, 0x10 ;  /* 0x0000001016277836 */ /* 0x000fce0000000000 */
[-C--:B------:R-:W-:Y:S08]  /*3850*/  HMMA.16816.F32 R72, R4, R24.reuse, R72 ;  /* 0x000000180448723c */ /* 0x080ff00000001848 */
[----:B------:R-:W-:Y:S01]  /*3860*/  HMMA.16816.F32 R96, R44, R24, R60 ;  /* 0x000000182c60723c */ /* 0x000fe2000000183c */
[C---:B------:R-:W-:Y:S02]  /*3870*/  VIADD R25, R22.reuse, UR21 ;  /* 0x0000001516197c36 */ /* 0x040fe40008000000 */
[----:B------:R-:W-:-:S05]  /*3880*/  VIADD R60, R22, 0x19 ;  /* 0x00000019163c7836 */ /* 0x000fca0000000000 */
[----:B------:R-:W-:Y:S01]  /*3890*/  HMMA.16816.F32 R108, R44, R20, R16 ;  /* 0x000000142c6c723c */ /* 0x000fe20000001810 */
[----:B------:R-:W-:-:S04]  /*38a0*/  VIADD R19, R233, 0x8 ;  /* 0x00000008e9137836 */ /* 0x000fc80000000000 */
[----:B------:R-:W-:-:S03]  /*38b0*/  IMAD.IADD R3, R19, 0x1, -R25 ;  /* 0x0000000113037824 */ /* 0x000fc600078e0a19 */
[----:B------:R-:W-:Y:S01]  /*38c0*/  HMMA.16816.F32 R88, R4, R20, R88 ;  /* 0x000000140458723c */ /* 0x000fe20000001858 */
[----:B------:R-:W-:Y:S01]  /*38d0*/  VIADD R20, R84, UR21 ;  /* 0x0000001554147c36 */ /* 0x000fe20008000000 */
[----:B------:R-:W-:-:S03]  /*38e0*/  IABS R0, R3 ;  /* 0x0000000300007213 */ /* 0x000fc60000000000 */
[C---:B------:R-:W-:Y:S02]  /*38f0*/  VIADD R63, R20.reuse, 0xffffffd8 ;  /* 0xffffffd8143f7836 */ /* 0x040fe40000000000 */
[C---:B------:R-:W-:Y:S01]  /*3900*/  VIADD R61, R20.reuse, 0xffffffd9 ;  /* 0xffffffd9143d7836 */ /* 0x040fe20000000000 */
[----:B------:R-:W-:Y:S01]  /*3910*/  HMMA.16816.F32 R40, R8, R42, R100 ;  /* 0x0000002a0828723c */ /* 0x000fe20000001864 */
[C---:B------:R-:W-:Y:S02]  /*3920*/  VIADD R62, R20.reuse, 0xffffffe0 ;  /* 0xffffffe0143e7836 */ /* 0x040fe40000000000 */
[----:B------:R-:W-:-:S05]  /*3930*/  VIADD R85, R20, 0xffffffe9 ;  /* 0xffffffe914557836 */ /* 0x000fca0000000000 */
[----:B------:R-:W-:Y:S01]  /*3940*/  HMMA.16816.F32 R100, R44, R26, R32 ;  /* 0x0000001a2c64723c */ /* 0x000fe20000001820 */
[C---:B------:R-:W-:Y:S02]  /*3950*/  VIADD R32, R20.reuse, 0xffffffc9 ;  /* 0xffffffc914207836 */ /* 0x040fe40000000000 */
[----:B------:R-:W-:Y:S02]  /*3960*/  VIADD R34, R20, 0xffffffd0 ;  /* 0xffffffd014227836 */ /* 0x000fe40000000000 */
[C---:B------:R-:W-:Y:S02]  /*3970*/  IMAD.IADD R2, R19.reuse, 0x1, -R32 ;  /* 0x0000000113027824 */ /* 0x040fe400078e0a20 */
[----:B------:R-:W-:Y:S01]  /*3980*/  IMAD.IADD R3, R19, 0x1, -R34 ;  /* 0x0000000113037824 */ /* 0x000fe200078e0a22 */
[----:B------:R-:W-:Y:S02]  /*3990*/  HMMA.16816.F32 R76, R4, R48, R76 ;  /* 0x00000030044c723c */ /* 0x000fe4000000184c */
[----:B------:R-:W-:-:S06]  /*39a0*/  IABS R2, R2 ;  /* 0x0000000200027213 */ /* 0x000fcc0000000000 */
[----:B------:R-:W-:Y:S01]  /*39b0*/  HMMA.16816.F32 R128, R44, R48, R28 ;  /* 0x000000302c80723c */ /* 0x000fe2000000181c */
[----:B------:R-:W-:Y:S02]  /*39c0*/  VIADD R48, R20, 0xffffffd1 ;  /* 0xffffffd114307836 */ /* 0x000fe40000000000 */
[C---:B------:R-:W-:Y:S02]  /*39d0*/  VIADD R29, R22.reuse, 0x8 ;  /* 0x00000008161d7836 */ /* 0x040fe40000000000 */
[----:B------:R-:W-:-:S03]  /*39e0*/  VIADD R30, R22, 0x9 ;  /* 0x00000009161e7836 */ /* 0x000fc60000000000 */
[----:B------:R-:W-:Y:S01]  /*39f0*/  HMMA.16816.F32 R92, R4, R26, R92 ;  /* 0x0000001a045c723c */ /* 0x000fe2000000185c */
[----:B------:R-:W-:-:S07]  /*3a00*/  VIADD R27, R22, 0x1 ;  /* 0x00000001161b7836 */ /* 0x000fce0000000000 */
[----:B------:R-:W-:Y:S01]  /*3a10*/  HMMA.16816.F32 R112, R4, R50, R68 ;  /* 0x000000320470723c */ /* 0x000fe20000001844 */
[----:B------:R-:W-:Y:S02]  /*3a20*/  VIADD R71, R20, 0xffffffe1 ;  /* 0xffffffe114477836 */ /* 0x000fe40000000000 */
[C---:B------:R-:W-:Y:S02]  /*3a30*/  VIADD R68, R22.reuse, 0x30 ;  /* 0x0000003016447836 */ /* 0x040fe40000000000 */
[----:B------:R-:W-:-:S03]  /*3a40*/  VIADD R69, R22, 0x31 ;  /* 0x0000003116457836 */ /* 0x000fc60000000000 */
[C---:B------:R-:W-:Y:S01]  /*3a50*/  HMMA.16816.F32 R136, R4.reuse, R120, R64 ;  /* 0x000000780488723c */ /* 0x040fe20000001840 */
[C---:B------:R-:W-:Y:S02]  /*3a60*/  VIADD R64, R22.reuse, 0x20 ;  /* 0x0000002016407836 */ /* 0x040fe40000000000 */
[C---:B------:R-:W-:Y:S02]  /*3a70*/  VIADD R65, R22.reuse, 0x21 ;  /* 0x0000002116417836 */ /* 0x040fe40000000000 */
[C---:B------:R-:W-:Y:S02]  /*3a80*/  VIADD R66, R22.reuse, 0x28 ;  /* 0x0000002816427836 */ /* 0x040fe40000000000 */
[----:B------:R-:W-:Y:S01]  /*3a90*/  VIADD R67, R22, 0x29 ;  /* 0x0000002916437836 */ /* 0x000fe20000000000 */
[----:B------:R-:W-:Y:S01]  /*3aa0*/  HMMA.16816.F32 R124, R4, R122, R52 ;  /* 0x0000007a047c723c */ /* 0x000fe20000001834 */
[C---:B------:R-:W-:Y:S01]  /*3ab0*/  IMAD.IADD R4, R19.reuse, 0x1, -R48 ;  /* 0x0000000113047824 */ /* 0x040fe200078e0a30 */
[----:B------:R-:W-:Y:S01]  /*3ac0*/  I2FP.F32.S32 R6, R0 ;  /* 0x0000000000067245 */ /* 0x000fe20000201400 */
[C---:B------:R-:W-:Y:S01]  /*3ad0*/  IMAD.IADD R5, R19.reuse, 0x1, -R63 ;  /* 0x0000000113057824 */ /* 0x040fe200078e0a3f */
[----:B------:R-:W-:Y:S01]  /*3ae0*/  IABS R0, R3 ;  /* 0x0000000300007213 */ /* 0x000fe20000000000 */
[----:B------:R-:W-:Y:S01]  /*3af0*/  IMAD.MOV.U32 R3, RZ, RZ, R2 ;  /* 0x000000ffff037224 */ /* 0x000fe200078e0002 */
[----:B------:R-:W-:Y:S01]  /*3b00*/  IABS R4, R4 ;  /* 0x0000000400047213 */ /* 0x000fe20000000000 */
[----:B------:R-:W-:Y:S01]  /*3b10*/  FFMA.FTZ R12, R6, -UR6, R74 ;  /* 0x80000006060c7c23 */ /* 0x000fe2000801004a */
[----:B------:R-:W-:Y:S01]  /*3b20*/  IABS R5, R5 ;  /* 0x0000000500057213 */ /* 0x000fe20000000000 */
[----:B------:R-:W-:Y:S01]  /*3b30*/  IMAD.MOV.U32 R2, RZ, RZ, R0 ;  /* 0x000000ffff027224 */ /* 0x000fe200078e0000 */
[----:B------:R-:W-:Y:S01]  /*3b40*/  HMMA.16816.F32 R148, R44, R50, R40 ;  /* 0x000000322c94723c */ /* 0x000fe20000001828 */
[----:B------:R-:W-:Y:S01]  /*3b50*/  IMAD.MOV.U32 R0, RZ, RZ, R4 ;  /* 0x000000ffff007224 */ /* 0x000fe200078e0004 */
[----:B------:R-:W-:Y:S01]  /*3b60*/  I2FP.F32.S32 R4, R3 ;  /* 0x0000000300047245 */ /* 0x000fe20000201400 */
[----:B------:R-:W-:Y:S01]  /*3b70*/  IMAD.IADD R6, R19, 0x1, -R85 ;  /* 0x0000000113067824 */ /* 0x000fe200078e0a55 */
[----:B------:R-:W-:Y:S01]  /*3b80*/  I2FP.F32.S32 R3, R2 ;  /* 0x0000000200037245 */ /* 0x000fe20000201400 */
[----:B------:R-:W-:Y:S01]  /*3b90*/  VIADD R40, R22, 0x11 ;  /* 0x0000001116287836 */ /* 0x000fe20000000000 */
[----:B------:R-:W-:Y:S01]  /*3ba0*/  I2FP.F32.S32 R2, R0 ;  /* 0x0000000000027245 */ /* 0x000fe20000201400 */
[----:B------:R-:W-:Y:S01]  /*3bb0*/  FFMA.FTZ R11, R4, -UR6, R75 ;  /* 0x80000006040b7c23 */ /* 0x000fe2000801004b */
[----:B------:R-:W-:Y:S01]  /*3bc0*/  I2FP.F32.S32 R0, R5 ;  /* 0x0000000500007245 */ /* 0x000fe20000201400 */
[----:B------:R-:W-:-:S02]  /*3bd0*/  VIADD R75, R20, 0xffffffe8 ;  /* 0xffffffe8144b7836 */ /* 0x000fc40000000000 */
[----:B------:R-:W-:Y:S01]  /*3be0*/  FFMA.FTZ R10, R3, -UR6, R94 ;  /* 0x80000006030a7c23 */ /* 0x000fe2000801005e */
[----:B------:R-:W-:Y:S01]  /*3bf0*/  FFMA.FTZ R9, R2, -UR6, R95 ;  /* 0x8000000602097c23 */ /* 0x000fe2000801005f */
[C---:B------:R-:W-:Y:S02]  /*3c00*/  IMAD.IADD R2, R19.reuse, 0x1, -R61 ;  /* 0x0000000113027824 */ /* 0x040fe400078e0a3d */
[----:B------:R-:W-:Y:S01]  /*3c10*/  FFMA.FTZ R8, R0, -UR6, R90 ;  /* 0x8000000600087c23 */ /* 0x000fe2000801005a */
[C---:B------:R-:W-:Y:S01]  /*3c20*/  IMAD.IADD R0, R19.reuse, 0x1, -R62 ;  /* 0x0000000113007824 */ /* 0x040fe200078e0a3e */
[----:B------:R-:W-:Y:S01]  /*3c30*/  IABS R6, R6 ;  /* 0x0000000600067213 */ /* 0x000fe20000000000 */
[C---:B------:R-:W-:Y:S01]  /*3c40*/  IMAD.IADD R4, R19.reuse, 0x1, -R71 ;  /* 0x0000000113047824 */ /* 0x040fe200078e0a47 */
[----:B------:R-:W-:Y:S01]  /*3c50*/  IABS R3, R2 ;  /* 0x0000000200037213 */ /* 0x000fe20000000000 */
[----:B------:R-:W-:Y:S01]  /*3c60*/  IMAD.IADD R5, R19, 0x1, -R75 ;  /* 0x0000000113057824 */ /* 0x000fe200078e0a4b */
[----:B------:R-:W-:Y:S01]  /*3c70*/  IABS R2, R0 ;  /* 0x0000000000027213 */ /* 0x000fe20000000000 */
[----:B------:R-:W-:Y:S01]  /*3c80*/  VIADD R55, R22, 0x18 ;  /* 0x0000001816377836 */ /* 0x000fe20000000000 */
[----:B------:R-:W-:Y:S01]  /*3c90*/  IABS R0, R4 ;  /* 0x0000000400007213 */ /* 0x000fe20000000000 */
[----:B------:R-:W-:Y:S01]  /*3ca0*/  IMAD.MOV.U32 R4, RZ, RZ, R3 ;  /* 0x000000ffff047224 */ /* 0x000fe200078e0003 */
[----:B------:R-:W-:Y:S01]  /*3cb0*/  IABS R5, R5 ;  /* 0x0000000500057213 */ /* 0x000fe20000000000 */
[----:B------:R-:W-:Y:S01]  /*3cc0*/  IMAD.MOV.U32 R3, RZ, RZ, R2 ;  /* 0x000000ffff037224 */ /* 0x000fe200078e0002 */
[----:B------:R-:W-:Y:S01]  /*3cd0*/  HMMA.16816.F32 R132, R44, R120, R56 ;  /* 0x000000782c84723c */ /* 0x000fe20000001838 */
[----:B------:R-:W-:-:S02]  /*3ce0*/  IMAD.MOV.U32 R2, RZ, RZ, R0 ;  /* 0x000000ffff027224 */ /* 0x000fc400078e0000 */
[----:B------:R-:W-:Y:S01]  /*3cf0*/  IMAD.MOV.U32 R0, RZ, RZ, R5 ;  /* 0x000000ffff007224 */ /* 0x000fe200078e0005 */
[----:B------:R-:W-:Y:S01]  /*3d00*/  I2FP.F32.S32 R5, R4 ;  /* 0x0000000400057245 */ /* 0x000fe20000201400 */
[----:B------:R-:W-:Y:S01]  /*3d10*/  VIADD R74, R22, 0x39 ;  /* 0x00000039164a7836 */ /* 0x000fe20000000000 */
[----:B------:R-:W-:Y:S01]  /*3d20*/  I2FP.F32.S32 R4, R3 ;  /* 0x0000000300047245 */ /* 0x000fe20000201400 */
[C---:B------:R-:W-:Y:S01]  /*3d30*/  VIADD R58, R20.reuse, 0xfffffff0 ;  /* 0xfffffff0143a7836 */ /* 0x040fe20000000000 */
[----:B------:R-:W-:Y:S01]  /*3d40*/  I2FP.F32.S32 R3, R2 ;  /* 0x0000000200037245 */ /* 0x000fe20000201400 */
[----:B------:R-:W-:Y:S01]  /*3d50*/  FFMA.FTZ R7, R5, -UR6, R91 ;  /* 0x8000000605077c23 */ /* 0x000fe2000801005b */
[----:B------:R-:W-:Y:S01]  /*3d60*/  I2FP.F32.S32 R2, R0 ;  /* 0x0000000000027245 */ /* 0x000fe20000201400 */
[----:B------:R-:W-:Y:S01]  /*3d70*/  VIADD R41, R20, 0xfffffff1 ;  /* 0xfffffff114297836 */ /* 0x000fe20000000000 */
[----:B------:R-:W-:Y:S01]  /*3d80*/  I2FP.F32.S32 R0, R6 ;  /* 0x0000000600007245 */ /* 0x000fe20000201400 */
[----:B------:R-:W-:Y:S01]  /*3d90*/  FFMA.FTZ R6, R4, -UR6, R82 ;  /* 0x8000000604067c23 */ /* 0x000fe20008010052 */
[----:B------:R-:W-:Y:S01]  /*3da0*/  FFMA.FTZ R5, R3, -UR6, R83 ;  /* 0x8000000603057c23 */ /* 0x000fe20008010053 */
[----:B------:R-:W-:Y:S01]  /*3db0*/  FFMA.FTZ R4, R2, -UR6, R78 ;  /* 0x8000000602047c23 */ /* 0x000fe2000801004e */
[----:B------:R-:W-:-:S02]  /*3dc0*/  IMAD.IADD R2, R23, 0x1, -R25 ;  /* 0x0000000117027824 */ /* 0x000fc400078e0a19 */
[----:B------:R-:W-:Y:S01]  /*3dd0*/  FFMA.FTZ R3, R0, -UR6, R79 ;  /* 0x8000000600037c23 */ /* 0x000fe2000801004f */
[----:B------:R-:W-:Y:S01]  /*3de0*/  VIADD R0, R19, -UR23 ;  /* 0x8000001713007c36 */ /* 0x000fe20008000000 */
[----:B------:R-:W-:Y:S01]  /*3df0*/  HMMA.16816.F32 R44, R44, R122, R104 ;  /* 0x0000007a2c2c723c */ /* 0x000fe20000001868 */
[C---:B------:R-:W-:Y:S01]  /*3e00*/  VIADD R56, R20.reuse, 0xfffffff8 ;  /* 0xfffffff814387836 */ /* 0x040fe20000000000 */
[----:B------:R-:W-:Y:S01]  /*3e10*/  IABS R2, R2 ;  /* 0x0000000200027213 */ /* 0x000fe20000000000 */
[----:B------:R-:W-:Y:S01]  /*3e20*/  VIADD R57, R20, 0xfffffff9 ;  /* 0xfffffff914397836 */ /* 0x000fe20000000000 */
[----:B------:R-:W-:Y:S01]  /*3e30*/  ISETP.GT.AND P0, PT, R0, R22, PT ;  /* 0x000000160000720c */ /* 0x000fe20003f04270 */
[----:B------:R-:W-:Y:S01]  /*3e40*/  VIADD R59, R20, 0x1 ;  /* 0x00000001143b7836 */ /* 0x000fe20000000000 */
[----:B------:R-:W-:Y:S01]  /*3e50*/  BAR.SYNC.DEFER_BLOCKING 0x0 ;  /* 0x0000000000007b1d */ /* 0x000fe20000010000 */
[C---:B------:R-:W-:Y:S02]  /*3e60*/  ISETP.GT.AND P5, PT, R0.reuse, R27, PT ;  /* 0x0000001b0000720c */ /* 0x040fe40003fa4270 */
[----:B------:R-:W-:-:S02]  /*3e70*/  ISETP.GT.AND P4, PT, R0, R29, PT ;  /* 0x0000001d0000720c */ /* 0x000fc40003f84270 */
[----:B------:R-:W-:Y:S02]  /*3e80*/  ISETP.GT.AND P3, PT, R0, R30, PT ;  /* 0x0000001e0000720c */ /* 0x000fe40003f64270 */
[----:B------:R-:W-:Y:S02]  /*3e90*/  FSEL R35, R12, -INF , !P0 ;  /* 0xff8000000c237808 */ /* 0x000fe40004000000 */
[----:B------:R-:W-:Y:S02]  /*3ea0*/  FSEL R51, R11, -INF , !P5 ;  /* 0xff8000000b337808 */ /* 0x000fe40006800000 */
[----:B------:R-:W-:Y:S02]  /*3eb0*/  FSEL R49, R10, -INF , !P4 ;  /* 0xff8000000a317808 */ /* 0x000fe40006000000 */
[----:B------:R-:W-:Y:S02]  /*3ec0*/  FSEL R94, R9, -INF , !P3 ;  /* 0xff800000095e7808 */ /* 0x000fe40005800000 */
[----:B------:R-:W-:-:S02]  /*3ed0*/  I2FP.F32.S32 R2, R2 ;  /* 0x0000000200027245 */ /* 0x000fc40000201400 */
[C---:B------:R-:W-:Y:S02]  /*3ee0*/  ISETP.GT.AND P1, PT, R0.reuse, R39, PT ;  /* 0x000000270000720c */ /* 0x040fe40003f24270 */
[----:B------:R-:W-:Y:S01]  /*3ef0*/  ISETP.GT.AND P2, PT, R0, R40, PT ;  /* 0x000000280000720c */ /* 0x000fe20003f44270 */
[----:B------:R-:W-:Y:S01]  /*3f00*/  FFMA.FTZ R21, R2, -UR6, R96 ;  /* 0x8000000602157c23 */ /* 0x000fe20008010060 */
[C---:B------:R-:W-:Y:S01]  /*3f10*/  ISETP.GT.AND P0, PT, R0.reuse, R55, PT ;  /* 0x000000370000720c */ /* 0x040fe20003f04270 */
[----:B------:R-:W-:Y:S01]  /*3f20*/  IMAD.IADD R2, R23, 0x1, -R32 ;  /* 0x0000000117027824 */ /* 0x000fe200078e0a20 */
[C---:B------:R-:W-:Y:S02]  /*3f30*/  ISETP.GT.AND P5, PT, R0.reuse, R60, PT ;  /* 0x0000003c0000720c */ /* 0x040fe40003fa4270 */
[C---:B------:R-:W-:Y:S02]  /*3f40*/  ISETP.GT.AND P4, PT, R0.reuse, R64, PT ;  /* 0x000000400000720c */ /* 0x040fe40003f84270 */
[----:B------:R-:W-:-:S02]  /*3f50*/  ISETP.GT.AND P3, PT, R0, R65, PT ;  /* 0x000000410000720c */ /* 0x000fc40003f64270 */
[----:B------:R-:W-:Y:S02]  /*3f60*/  FSEL R141, R8, -INF , !P1 ;  /* 0xff800000088d7808 */ /* 0x000fe40004800000 */
[----:B------:R-:W-:Y:S02]  /*3f70*/  FSEL R142, R7, -INF , !P2 ;  /* 0xff800000078e7808 */ /* 0x000fe40005000000 */
[----:B-1----:R-:W-:Y:S01]  /*3f80*/  FSEL R143, R6, -INF , !P0 ;  /* 0xff800000068f7808 */ /* 0x002fe20004000000 */
[----:B------:R-:W-:Y:S01]  /*3f90*/  IMAD.IADD R6, R23, 0x1, -R61 ;  /* 0x0000000117067824 */ /* 0x000fe200078e0a3d */
[----:B------:R-:W-:Y:S01]  /*3fa0*/  FSEL R144, R5, -INF , !P5 ;  /* 0xff80000005907808 */ /* 0x000fe20006800000 */
[C---:B------:R-:W-:Y:S01]  /*3fb0*/  IMAD.IADD R5, R23.reuse, 0x1, -R63 ;  /* 0x0000000117057824 */ /* 0x040fe200078e0a3f */
[----:B------:R-:W-:Y:S01]  /*3fc0*/  FSEL R191, R4, -INF , !P4 ;  /* 0xff80000004bf7808 */ /* 0x000fe20006000000 */
[----:B------:R-:W-:Y:S01]  /*3fd0*/  IMAD.IADD R4, R23, 0x1, -R48 ;  /* 0x0000000117047824 */ /* 0x000fe200078e0a30 */
[----:B------:R-:W-:-:S02]  /*3fe0*/  FSEL R187, R3, -INF , !P3 ;  /* 0xff80000003bb7808 */ /* 0x000fc40005800000 */
[C---:B------:R-:W-:Y:S02]  /*3ff0*/  ISETP.GT.AND P1, PT, R0.reuse, R66, PT ;  /* 0x000000420000720c */ /* 0x040fe40003f24270 */
[C---:B------:R-:W-:Y:S02]  /*4000*/  ISETP.GT.AND P2, PT, R0.reuse, R67, PT ;  /* 0x000000430000720c */ /* 0x040fe40003f44270 */
[C---:B------:R-:W-:Y:S02]  /*4010*/  ISETP.GT.AND P0, PT, R0.reuse, R68, PT ;  /* 0x000000440000720c */ /* 0x040fe40003f04270 */
[C---:B------:R-:W-:Y:S02]  /*4020*/  ISETP.GT.AND P5, PT, R0.reuse, R69, PT ;  /* 0x000000450000720c */ /* 0x040fe40003fa4270 */
[C---:B------:R-:W-:Y:S02]  /*4030*/  ISETP.GT.AND P4, PT, R0.reuse, R84, PT ;  /* 0x000000540000720c */ /* 0x040fe40003f84270 */
[----:B------:R-:W-:Y:S01]  /*4040*/  ISETP.GT.AND P3, PT, R0, R74, PT ;  /* 0x0000004a0000720c */ /* 0x000fe20003f64270 */
[----:B------:R-:W-:Y:S01]  /*4050*/  IMAD.IADD R0, R23, 0x1, -R34 ;  /* 0x0000000117007824 */ /* 0x000fe200078e0a22 */
[----:B------:R-:W-:-:S02]  /*4060*/  IABS R3, R2 ;  /* 0x0000000200037213 */ /* 0x000fc40000000000 */
[----:B------:R-:W-:Y:S02]  /*4070*/  IABS R5, R5 ;  /* 0x0000000500057213 */ /* 0x000fe40000000000 */
[----:B------:R-:W-:Y:S02]  /*4080*/  IABS R2, R0 ;  /* 0x0000000000027213 */ /* 0x000fe40000000000 */
[----:B------:R-:W-:Y:S01]  /*4090*/  IABS R0, R4 ;  /* 0x0000000400007213 */ /* 0x000fe20000000000 */
[----:B------:R-:W-:Y:S01]  /*40a0*/  IMAD.MOV.U32 R4, RZ, RZ, R3 ;  /* 0x000000ffff047224 */ /* 0x000fe200078e0003 */
[----:B------:R-:W-:Y:S01]  /*40b0*/  IABS R6, R6 ;  /* 0x0000000600067213 */ /* 0x000fe20000000000 */
[----:B------:R-:W-:Y:S02]  /*40c0*/  IMAD.MOV.U32 R3, RZ, RZ, R2 ;  /* 0x000000ffff037224 */ /* 0x000fe400078e0002 */
[----:B------:R-:W-:Y:S02]  /*40d0*/  IMAD.MOV.U32 R2, RZ, RZ, R0 ;  /* 0x000000ffff027224 */ /* 0x000fe400078e0000 */
[----:B------:R-:W-:Y:S01]  /*40e0*/  IMAD.MOV.U32 R0, RZ, RZ, R5 ;  /* 0x000000ffff007224 */ /* 0x000fe200078e0005 */
[----:B------:R-:W-:-:S02]  /*40f0*/  I2FP.F32.S32 R5, R4 ;  /* 0x0000000400057245 */ /* 0x000fc40000201400 */
[----:B------:R-:W-:Y:S02]  /*4100*/  I2FP.F32.S32 R4, R3 ;  /* 0x0000000300047245 */ /* 0x000fe40000201400 */
[----:B------:R-:W-:Y:S01]  /*4110*/  I2FP.F32.S32 R3, R2 ;  /* 0x0000000200037245 */ /* 0x000fe20000201400 */
[----:B------:R-:W-:Y:S01]  /*4120*/  FFMA.FTZ R18, R5, -UR6, R97 ;  /* 0x8000000605127c23 */ /* 0x000fe20008010061 */
[----:B------:R-:W-:Y:S01]  /*4130*/  I2FP.F32.S32 R2, R0 ;  /* 0x0000000000027245 */ /* 0x000fe20000201400 */
[----:B------:R-:W-:Y:S01]  /*4140*/  FFMA.FTZ R17, R4, -UR6, R100 ;  /* 0x8000000604117c23 */ /* 0x000fe20008010064 */
[----:B------:R-:W-:Y:S01]  /*4150*/  I2FP.F32.S32 R0, R6 ;  /* 0x0000000600007245 */ /* 0x000fe20000201400 */
[----:B------:R-:W-:Y:S02]  /*4160*/  IMAD.IADD R4, R23, 0x1, -R75 ;  /* 0x0000000117047824 */ /* 0x000fe400078e0a4b */
[----:B------:R-:W-:Y:S01]  /*4170*/  FFMA.FTZ R16, R3, -UR6, R101 ;  /* 0x8000000603107c23 */ /* 0x000fe20008010065 */
[----:B------:R-:W-:Y:S01]  /*4180*/  FFMA.FTZ R15, R2, -UR6, R108 ;  /* 0x80000006020f7c23 */ /* 0x000fe2000801006c */
[----:B------:R-:W-:-:S02]  /*4190*/  IMAD.IADD R2, R23, 0x1, -R62 ;  /* 0x0000000117027824 */ /* 0x000fc400078e0a3e */
[----:B------:R-:W-:Y:S01]  /*41a0*/  FFMA.FTZ R14, R0, -UR6, R109 ;  /* 0x80000006000e7c23 */ /* 0x000fe2000801006d */
[C---:B------:R-:W-:Y:S02]  /*41b0*/  IMAD.IADD R0, R23.reuse, 0x1, -R71 ;  /* 0x0000000117007824 */ /* 0x040fe400078e0a47 */
[----:B------:R-:W-:Y:S01]  /*41c0*/  IMAD.IADD R5, R23, 0x1, -R85 ;  /* 0x0000000117057824 */ /* 0x000fe200078e0a55 */
[----:B------:R-:W-:Y:S01]  /*41d0*/  IABS R3, R2 ;  /* 0x0000000200037213 */ /* 0x000fe20000000000 */
[----:B------:R-:W-:Y:S01]  /*41e0*/  IMAD.IADD R6, R19, 0x1, -R58 ;  /* 0x0000000113067824 */ /* 0x000fe200078e0a3a */
[----:B------:R-:W-:Y:S02]  /*41f0*/  IABS R2, R0 ;  /* 0x0000000000027213 */ /* 0x000fe40000000000 */
[----:B------:R-:W-:Y:S01]  /*4200*/  IABS R0, R4 ;  /* 0x0000000400007213 */ /* 0x000fe20000000000 */
[----:B------:R-:W-:Y:S01]  /*4210*/  IMAD.MOV.U32 R4, RZ, RZ, R3 ;  /* 0x000000ffff047224 */ /* 0x000fe200078e0003 */
[----:B------:R-:W-:Y:S01]  /*4220*/  IABS R5, R5 ;  /* 0x0000000500057213 */ /* 0x000fe20000000000 */
[----:B------:R-:W-:Y:S01]  /*4230*/  IMAD.MOV.U32 R3, RZ, RZ, R2 ;  /* 0x000000ffff037224 */ /* 0x000fe200078e0002 */
[----:B------:R-:W-:Y:S01]  /*4240*/  IABS R6, R6 ;  /* 0x0000000600067213 */ /* 0x000fe20000000000 */
[----:B------:R-:W-:-:S02]  /*4250*/  IMAD.MOV.U32 R2, RZ, RZ, R0 ;  /* 0x000000ffff027224 */ /* 0x000fc400078e0000 */
[----:B------:R-:W-:Y:S01]  /*4260*/  IMAD.MOV.U32 R0, RZ, RZ, R5 ;  /* 0x000000ffff007224 */ /* 0x000fe200078e0005 */
[----:B------:R-:W-:Y:S02]  /*4270*/  I2FP.F32.S32 R5, R4 ;  /* 0x0000000400057245 */ /* 0x000fe40000201400 */
[----:B------:R-:W-:Y:S02]  /*4280*/  I2FP.F32.S32 R4, R3 ;  /* 0x0000000300047245 */ /* 0x000fe40000201400 */
[----:B------:R-:W-:Y:S01]  /*4290*/  I2FP.F32.S32 R0, R0 ;  /* 0x0000000000007245 */ /* 0x000fe20000201400 */
[----:B------:R-:W-:Y:S01]  /*42a0*/  FFMA.FTZ R13, R5, -UR6, R116 ;  /* 0x80000006050d7c23 */ /* 0x000fe20008010074 */
[----:B------:R-:W-:Y:S01]  /*42b0*/  I2FP.F32.S32 R3, R2 ;  /* 0x0000000200037245 */ /* 0x000fe20000201400 */
[----:B------:R-:W-:Y:S01]  /*42c0*/  FFMA.FTZ R12, R4, -UR6, R117 ;  /* 0x80000006040c7c23 */ /* 0x000fe20008010075 */
[----:B------:R-:W-:Y:S01]  /*42d0*/  I2FP.F32.S32 R2, R6 ;  /* 0x0000000600027245 */ /* 0x000fe20000201400 */
[----:B------:R-:W-:Y:S01]  /*42e0*/  FFMA.FTZ R10, R0, -UR6, R129 ;  /* 0x80000006000a7c23 */ /* 0x000fe20008010081 */
[----:B------:R-:W-:-:S02]  /*42f0*/  IMAD.IADD R0, R19, 0x1, -R20 ;  /* 0x0000000113007824 */ /* 0x000fc400078e0a14 */
[----:B------:R-:W-:Y:S01]  /*4300*/  FFMA.FTZ R11, R3, -UR6, R128 ;  /* 0x80000006030b7c23 */ /* 0x000fe20008010080 */
[C---:B------:R-:W-:Y:S02]  /*4310*/  IMAD.IADD R5, R19.reuse, 0x1, -R57 ;  /* 0x0000000113057824 */ /* 0x040fe400078e0a39 */
[----:B------:R-:W-:Y:S01]  /*4320*/  FFMA.FTZ R9, R2, -UR6, R114 ;  /* 0x8000000602097c23 */ /* 0x000fe20008010072 */
[C---:B------:R-:W-:Y:S01]  /*4330*/  IMAD.IADD R2, R19.reuse, 0x1, -R41 ;  /* 0x0000000113027824 */ /* 0x040fe200078e0a29 */
[----:B------:R-:W-:Y:S01]  /*4340*/  IABS R7, R0 ;  /* 0x0000000000077213 */ /* 0x000fe20000000000 */
[C---:B------:R-:W-:Y:S02]  /*4350*/  IMAD.IADD R0, R19.reuse, 0x1, -R56 ;  /* 0x0000000113007824 */ /* 0x040fe400078e0a38 */
[----:B------:R-:W-:Y:S01]  /*4360*/  IMAD.IADD R6, R19, 0x1, -R59 ;  /* 0x0000000113067824 */ /* 0x000fe200078e0a3b */
[----:B------:R-:W-:Y:S02]  /*4370*/  IABS R4, R2 ;  /* 0x0000000200047213 */ /* 0x000fe40000000000 */
[----:B------:R-:W-:-:S02]  /*4380*/  IABS R3, R0 ;  /* 0x0000000000037213 */ /* 0x000fc40000000000 */
        /* <DEDUP_REMOVED lines=8> */
[----:B------:R-:W-:Y:S02]  /*4410*/  I2FP.F32.S32 R0, R5 ;  /* 0x0000000500007245 */ /* 0x000fe40000201400 */
[----:B------:R-:W-:Y:S01]  /*4420*/  I2FP.F32.S32 R4, R4 ;  /* 0x0000000400047245 */ /* 0x000fe20000201400 */
[----:B------:R-:W-:Y:S01]  /*4430*/  FFMA.FTZ R8, R2, -UR6, R115 ;  /* 0x8000000602087c23 */ /* 0x000fe20008010073 */
[----:B------:R-:W-:Y:S01]  /*4440*/  I2FP.F32.S32 R2, R3 ;  /* 0x0000000300027245 */ /* 0x000fe20000201400 */
[----:B------:R-:W-:Y:S01]  /*4450*/  FFMA.FTZ R5, R0, -UR6, R138 ;  /* 0x8000000600057c23 */ /* 0x000fe2000801008a */
[----:B------:R-:W-:Y:S01]  /*4460*/  I2FP.F32.S32 R6, R7 ;  /* 0x0000000700067245 */ /* 0x000fe20000201400 */
[----:B------:R-:W-:Y:S01]  /*4470*/  FFMA.FTZ R4, R4, -UR6, R139 ;  /* 0x8000000604047c23 */ /* 0x000fe2000801008b */
[----:B------:R-:W-:-:S02]  /*4480*/  VIADD R0, R23, -UR23 ;  /* 0x8000001717007c36 */ /* 0x000fc40008000000 */
[----:B------:R-:W-:Y:S01]  /*4490*/  FFMA.FTZ R2, R2, -UR6, R127 ;  /* 0x8000000602027c23 */ /* 0x000fe2000801007f */
[----:B------:R-:W-:Y:S01]  /*44a0*/  FSEL R87, R8, -INF , !P2 ;  /* 0xff80000008577808 */ /* 0x000fe20005000000 */
[----:B------:R-:W-:Y:S01]  /*44b0*/  FFMA.FTZ R3, R6, -UR6, R126 ;  /* 0x8000000606037c23 */ /* 0x000fe2000801007e */
[----:B------:R-:W-:Y:S01]  /*44c0*/  FSEL R90, R5, -INF , !P0 ;  /* 0xff800000055a7808 */ /* 0x000fe20004000000 */
[C---:B------:R-:W-:Y:S01]  /*44d0*/  IMAD.IADD R5, R233.reuse, 0x1, -R63 ;  /* 0x00000001e9057824 */ /* 0x040fe200078e0a3f */
[----:B------:R-:W-:Y:S01]  /*44e0*/  FSEL R96, R2, -INF , !P3 ;  /* 0xff80000002607808 */ /* 0x000fe20005800000 */
[C---:B------:R-:W-:Y:S01]  /*44f0*/  IMAD.IADD R2, R233.reuse, 0x1, -R25 ;  /* 0x00000001e9027824 */ /* 0x040fe200078e0a19 */
[----:B------:R-:W-:Y:S01]  /*4500*/  FSEL R91, R4, -INF , !P5 ;  /* 0xff800000045b7808 */ /* 0x000fe20006800000 */
[C---:B------:R-:W-:Y:S01]  /*4510*/  IMAD.IADD R4, R233.reuse, 0x1, -R48 ;  /* 0x00000001e9047824 */ /* 0x040fe200078e0a30 */
[C---:B------:R-:W-:Y:S01]  /*4520*/  ISETP.GT.AND P1, PT, R0.reuse, R22, PT ;  /* 0x000000160000720c */ /* 0x040fe20003f24270 */
[----:B------:R-:W-:Y:S01]  /*4530*/  IMAD.IADD R7, R233, 0x1, -R61 ;  /* 0x00000001e9077824 */ /* 0x000fe200078e0a3d */
[----:B------:R-:W-:-:S02]  /*4540*/  ISETP.GT.AND P2, PT, R0, R27, PT ;  /* 0x0000001b0000720c */ /* 0x000fc40003f44270 */
[C---:B------:R-:W-:Y:S02]  /*4550*/  ISETP.GT.AND P0, PT, R0.reuse, R29, PT ;  /* 0x0000001d0000720c */ /* 0x040fe40003f04270 */
[----:B------:R-:W-:Y:S02]  /*4560*/  ISETP.GT.AND P5, PT, R0, R30, PT ;  /* 0x0000001e0000720c */ /* 0x000fe40003fa4270 */
[----:B------:R-:W-:Y:S02]  /*4570*/  IABS R2, R2 ;  /* 0x0000000200027213 */ /* 0x000fe40000000000 */
[----:B------:R-:W-:Y:S02]  /*4580*/  FSEL R95, R3, -INF , !P4 ;  /* 0xff800000035f7808 */ /* 0x000fe40006000000 */
[----:B------:R-:W-:Y:S02]  /*4590*/  FSEL R28, R21, -INF , !P1 ;  /* 0xff800000151c7808 */ /* 0x000fe40004800000 */
[----:B------:R-:W-:-:S02]  /*45a0*/  FSEL R31, R18, -INF , !P2 ;  /* 0xff800000121f7808 */ /* 0x000fc40005000000 */
[----:B------:R-:W-:Y:S02]  /*45b0*/  FSEL R33, R17, -INF , !P0 ;  /* 0xff80000011217808 */ /* 0x000fe40004000000 */
[----:B------:R-:W-:Y:S02]  /*45c0*/  FSEL R53, R16, -INF , !P5 ;  /* 0xff80000010357808 */ /* 0x000fe40006800000 */
[C---:B------:R-:W-:Y:S02]  /*45d0*/  ISETP.GT.AND P4, PT, R0.reuse, R39, PT ;  /* 0x000000270000720c */ /* 0x040fe40003f84270 */
[C---:B------:R-:W-:Y:S02]  /*45e0*/  ISETP.GT.AND P3, PT, R0.reuse, R40, PT ;  /* 0x000000280000720c */ /* 0x040fe40003f64270 */
[C---:B------:R-:W-:Y:S02]  /*45f0*/  ISETP.GT.AND P1, PT, R0.reuse, R55, PT ;  /* 0x000000370000720c */ /* 0x040fe40003f24270 */
[----:B------:R-:W-:-:S02]  /*4600*/  ISETP.GT.AND P2, PT, R0, R60, PT ;  /* 0x0000003c0000720c */ /* 0x000fc40003f44270 */
[C---:B------:R-:W-:Y:S02]  /*4610*/  ISETP.GT.AND P0, PT, R0.reuse, R64, PT ;  /* 0x000000400000720c */ /* 0x040fe40003f04270 */
[----:B------:R-:W-:Y:S02]  /*4620*/  ISETP.GT.AND P5, PT, R0, R65, PT ;  /* 0x000000410000720c */ /* 0x000fe40003fa4270 */
[----:B------:R-:W-:Y:S02]  /*4630*/  I2FP.F32.S32 R2, R2 ;  /* 0x0000000200027245 */ /* 0x000fe40000201400 */
[----:B------:R-:W-:Y:S02]  /*4640*/  FSEL R54, R15, -INF , !P4 ;  /* 0xff8000000f367808 */ /* 0x000fe40006000000 */
[----:B------:R-:W-:Y:S01]  /*4650*/  FSEL R70, R14, -INF , !P3 ;  /* 0xff8000000e467808 */ /* 0x000fe20005800000 */
[----:B------:R-:W-:Y:S01]  /*4660*/  FFMA.FTZ R14, R2, -UR6, R72 ;  /* 0x80000006020e7c23 */ /* 0x000fe20008010048 */
[----:B------:R-:W-:Y:S01]  /*4670*/  FSEL R78, R13, -INF , !P1 ;  /* 0xff8000000d4e7808 */ /* 0x000fe20004800000 */
[----:B------:R-:W-:Y:S01]  /*4680*/  IMAD.IADD R2, R233, 0x1, -R32 ;  /* 0x00000001e9027824 */ /* 0x000fe200078e0a20 */
        /* <DEDUP_REMOVED lines=8> */
[----:B------:R-:W-:Y:S01]  /*4710*/  ISETP.GT.AND P5, PT, R0, R74, PT ;  /* 0x0000004a0000720c */ /* 0x000fe20003fa4270 */
[----:B------:R-:W-:Y:S01]  /*4720*/  IMAD.IADD R0, R233, 0x1, -R34 ;  /* 0x00000001e9007824 */ /* 0x000fe200078e0a22 */
[----:B------:R-:W-:Y:S02]  /*4730*/  IABS R6, R2 ;  /* 0x0000000200067213 */ /* 0x000fe40000000000 */
[----:B------:R-:W-:Y:S02]  /*4740*/  IABS R2, R4 ;  /* 0x0000000400027213 */ /* 0x000fe40000000000 */
[----:B------:R-:W-:Y:S02]  /*4750*/  IABS R3, R0 ;  /* 0x0000000000037213 */ /* 0x000fe40000000000 */
[----:B------:R-:W-:-:S02]  /*4760*/  IABS R0, R5 ;  /* 0x0000000500007213 */ /* 0x000fc40000000000 */
[----:B------:R-:W-:Y:S01]  /*4770*/  IABS R4, R7 ;  /* 0x0000000700047213 */ /* 0x000fe20000000000 */
[----:B------:R-:W-:Y:S01]  /*4780*/  IMAD.MOV.U32 R5, RZ, RZ, R3 ;  /* 0x000000ffff057224 */ /* 0x000fe200078e0003 */
[----:B------:R-:W-:Y:S01]  /*4790*/  I2FP.F32.S32 R6, R6 ;  /* 0x0000000600067245 */ /* 0x000fe20000201400 */
[----:B------:R-:W-:Y:S02]  /*47a0*/  IMAD.MOV.U32 R3, RZ, RZ, R2 ;  /* 0x000000ffff037224 */ /* 0x000fe400078e0002 */
[----:B------:R-:W-:Y:S01]  /*47b0*/  IMAD.MOV.U32 R2, RZ, RZ, R0 ;  /* 0x000000ffff027224 */ /* 0x000fe200078e0000 */
[----:B------:R-:W-:Y:S01]  /*47c0*/  I2FP.F32.S32 R5, R5 ;  /* 0x0000000500057245 */ /* 0x000fe20000201400 */
[----:B------:R-:W-:Y:S01]  /*47d0*/  IMAD.MOV.U32 R0, RZ, RZ, R4 ;  /* 0x000000ffff007224 */ /* 0x000fe200078e0004 */
[----:B------:R-:W-:Y:S01]  /*47e0*/  I2FP.F32.S32 R3, R3 ;  /* 0x0000000300037245 */ /* 0x000fe20000201400 */
[----:B------:R-:W-:Y:S01]  /*47f0*/  IMAD.IADD R4, R233, 0x1, -R75 ;  /* 0x00000001e9047824 */ /* 0x000fe200078e0a4b */
        /* <DEDUP_REMOVED lines=8> */
[----:B------:R-:W-:Y:S02]  /*4880*/  IMAD.IADD R0, R233, 0x1, -R71 ;  /* 0x00000001e9007824 */ /* 0x000fe400078e0a47 */
[----:B------:R-:W-:Y:S01]  /*4890*/  FFMA.FTZ R15, R6, -UR6, R73 ;  /* 0x80000006060f7c23 */ /* 0x000fe20008010049 */
[----:B------:R-:W-:Y:S01]  /*48a0*/  IMAD.IADD R6, R23, 0x1, -R58 ;  /* 0x0000000117067824 */ /* 0x000fe200078e0a3a */
[----:B------:R-:W-:Y:S02]  /*48b0*/  IABS R3, R2 ;  /* 0x0000000200037213 */ /* 0x000fe40000000000 */
[----:B------:R-:W-:-:S02]  /*48c0*/  IABS R2, R0 ;  /* 0x0000000000027213 */ /* 0x000fc40000000000 */
[----:B------:R-:W-:Y:S02]  /*48d0*/  IABS R0, R4 ;  /* 0x0000000400007213 */ /* 0x000fe40000000000 */
[----:B------:R-:W-:Y:S01]  /*48e0*/  IABS R5, R5 ;  /* 0x0000000500057213 */ /* 0x000fe20000000000 */
[----:B------:R-:W-:Y:S01]  /*48f0*/  IMAD.MOV.U32 R4, RZ, RZ, R2 ;  /* 0x000000ffff047224 */ /* 0x000fe200078e0002 */
[----:B------:R-:W-:Y:S01]  /*4900*/  IABS R6, R6 ;  /* 0x0000000600067213 */ /* 0x000fe20000000000 */
        /* <DEDUP_REMOVED lines=9> */
[----:B------:R-:W-:-:S02]  /*49a0*/  IMAD.IADD R3, R23, 0x1, -R20 ;  /* 0x0000000117037824 */ /* 0x000fc400078e0a14 */
        /* <DEDUP_REMOVED lines=25> */
[----:B------:R-:W-:Y:S01]  /*4b40*/  FSEL R36, R8, -INF , !P3 ;  /* 0xff80000008247808 */ /* 0x000fe20005800000 */
[----:B------:R-:W-:Y:S01]  /*4b50*/  FFMA.FTZ R2, R2, -UR6, R45 ;  /* 0x8000000602027c23 */ /* 0x000fe2000801002d */
[----:B------:R-:W-:Y:S01]  /*4b60*/  FSEL R42, R3, -INF , !P0 ;  /* 0xff800000032a7808 */ /* 0x000fe20004000000 */
[----:B------:R-:W-:Y:S01]  /*4b70*/  FFMA.FTZ R5, R0, -UR6, R132 ;  /* 0x8000000600057c23 */ /* 0x000fe20008010084 */
[----:B------:R-:W-:Y:S01]  /*4b80*/  FSEL R38, R4, -INF , !P2 ;  /* 0xff80000004267808 */ /* 0x000fe20005000000 */
[C---:B------:R-:W-:Y:S01]  /*4b90*/  VIADD R0, R233.reuse, -UR23 ;  /* 0x80000017e9007c36 */ /* 0x040fe20008000000 */
[----:B------:R-:W-:Y:S01]  /*4ba0*/  FSEL R43, R2, -INF , !P5 ;  /* 0xff800000022b7808 */ /* 0x000fe20006800000 */
[----:B------:R-:W-:Y:S01]  /*4bb0*/  IMAD.IADD R2, R233, 0x1, -R58 ;  /* 0x00000001e9027824 */ /* 0x000fe200078e0a3a */
[----:B------:R-:W-:Y:S01]  /*4bc0*/  FSEL R37, R5, -INF , !P1 ;  /* 0xff80000005257808 */ /* 0x000fe20004800000 */
[C---:B------:R-:W-:Y:S01]  /*4bd0*/  IMAD.IADD R4, R233.reuse, 0x1, -R41 ;  /* 0x00000001e9047824 */ /* 0x040fe200078e0a29 */
[----:B------:R-:W-:Y:S01]  /*4be0*/  ISETP.GT.AND P4, PT, R0, R22, PT ;  /* 0x000000160000720c */ /* 0x000fe20003f84270 */
[----:B------:R-:W-:Y:S01]  /*4bf0*/  IMAD.IADD R5, R233, 0x1, -R59 ;  /* 0x00000001e9057824 */ /* 0x000fe200078e0a3b */
[----:B------:R-:W-:-:S02]  /*4c00*/  IABS R3, R2 ;  /* 0x0000000200037213 */ /* 0x000fc40000000000 */
[C---:B------:R-:W-:Y:S02]  /*4c10*/  ISETP.GT.AND P3, PT, R0.reuse, R27, PT ;  /* 0x0000001b0000720c */ /* 0x040fe40003f64270 */
[C---:B------:R-:W-:Y:S02]  /*4c20*/  ISETP.GT.AND P1, PT, R0.reuse, R29, PT ;  /* 0x0000001d0000720c */ /* 0x040fe40003f24270 */
[----:B------:R-:W-:Y:S02]  /*4c30*/  ISETP.GT.AND P2, PT, R0, R30, PT ;  /* 0x0000001e0000720c */ /* 0x000fe40003f44270 */
[----:B------:R-:W-:Y:S02]  /*4c40*/  IABS R2, R4 ;  /* 0x0000000400027213 */ /* 0x000fe40000000000 */
[----:B------:R-:W-:Y:S02]  /*4c50*/  FSEL R14, R14, -INF , !P4 ;  /* 0xff8000000e0e7808 */ /* 0x000fe40006000000 */
[----:B------:R-:W-:-:S02]  /*4c60*/  FSEL R15, R15, -INF , !P3 ;  /* 0xff8000000f0f7808 */ /* 0x000fc40005800000 */
[----:B------:R-:W-:Y:S02]  /*4c70*/  FSEL R19, R19, -INF , !P1 ;  /* 0xff80000013137808 */ /* 0x000fe40004800000 */
[----:B------:R-:W-:Y:S02]  /*4c80*/  FSEL R18, R18, -INF , !P2 ;  /* 0xff80000012127808 */ /* 0x000fe40005000000 */
[----:B------:R-:W-:Y:S02]  /*4c90*/  I2FP.F32.S32 R2, R2 ;  /* 0x0000000200027245 */ /* 0x000fe40000201400 */
[C---:B------:R-:W-:Y:S02]  /*4ca0*/  ISETP.GT.AND P0, PT, R0.reuse, R39, PT ;  /* 0x000000270000720c */ /* 0x040fe40003f04270 */
[----:B------:R-:W-:Y:S01]  /*4cb0*/  ISETP.GT.AND P5, PT, R0, R40, PT ;  /* 0x000000280000720c */ /* 0x000fe20003fa4270 */
[----:B------:R-:W-:Y:S01]  /*4cc0*/  FFMA.FTZ R8, R2, -UR6, R113 ;  /* 0x8000000602087c23 */ /* 0x000fe20008010071 */
[C---:B------:R-:W-:Y:S01]  /*4cd0*/  ISETP.GT.AND P4, PT, R0.reuse, R55, PT ;  /* 0x000000370000720c */ /* 0x040fe20003f84270 */
[----:B------:R-:W-:Y:S01]  /*4ce0*/  IMAD.IADD R2, R233, 0x1, -R56 ;  /* 0x00000001e9027824 */ /* 0x000fe200078e0a38 */
        /* <DEDUP_REMOVED lines=11> */
[----:B------:R-:W-:Y:S01]  /*4da0*/  FSEL R24, R10, -INF , !P2 ;  /* 0xff8000000a187808 */ /* 0x000fe20005000000 */
[----:B------:R-:W-:Y:S01]  /*4db0*/  VIADD R10, R233, 0x48 ;  /* 0x00000048e90a7836 */ /* 0x000fe20000000000 */
        /* <DEDUP_REMOVED lines=11> */
[----:B------:R-:W-:Y:S01]  /*4e70*/  I2FP.F32.S32 R4, R4 ;  /* 0x0000000400047245 */ /* 0x000fe20000201400 */
[----:B------:R-:W-:Y:S01]  /*4e80*/  IMAD.MOV.U32 R5, RZ, RZ, R0 ;  /* 0x000000ffff057224 */ /* 0x000fe200078e0000 */
[----:B------:R-:W-:Y:S01]  /*4e90*/  FSEL R8, R8, -INF , !P5 ;  /* 0xff80000008087808 */ /* 0x000fe20006800000 */
[----:B------:R-:W-:Y:S01]  /*4ea0*/  IMAD.MOV.U32 R0, RZ, RZ, R3 ;  /* 0x000000ffff007224 */ /* 0x000fe200078e0003 */
[----:B------:R-:W-:Y:S01]  /*4eb0*/  I2FP.F32.S32 R3, R2 ;  /* 0x0000000200037245 */ /* 0x000fe20000201400 */
[----:B------:R-:W-:Y:S01]  /*4ec0*/  FFMA.FTZ R6, R4, -UR6, R136 ;  /* 0x8000000604067c23 */ /* 0x000fe20008010088 */
[----:B------:R-:W-:Y:S01]  /*4ed0*/  IMAD.IADD R4, R10, 0x1, -R25 ;  /* 0x000000010a047824 */ /* 0x000fe200078e0a19 */
[----:B------:R-:W-:Y:S02]  /*4ee0*/  I2FP.F32.S32 R2, R5 ;  /* 0x0000000500027245 */ /* 0x000fe40000201400 */
[----:B------:R-:W-:Y:S01]  /*4ef0*/  I2FP.F32.S32 R0, R0 ;  /* 0x0000000000007245 */ /* 0x000fe20000201400 */
[----:B------:R-:W-:Y:S01]  /*4f00*/  FFMA.FTZ R5, R3, -UR6, R137 ;  /* 0x8000000603057c23 */ /* 0x000fe20008010089 */
[----:B------:R-:W-:Y:S01]  /*4f10*/  FSEL R21, R6, -INF , !P4 ;  /* 0xff80000006157808 */ /* 0x000fe20006000000 */
[----:B------:R-:W-:Y:S01]  /*4f20*/  FFMA.FTZ R3, R2, -UR6, R124 ;  /* 0x8000000602037c23 */ /* 0x000fe2000801007c */
[----:B------:R-:W-:-:S02]  /*4f30*/  IMAD.IADD R2, R10, 0x1, -R32 ;  /* 0x000000010a027824 */ /* 0x000fc400078e0a20 */
[----:B------:R-:W-:Y:S01]  /*4f40*/  FFMA.FTZ R7, R0, -UR6, R125 ;  /* 0x8000000600077c23 */ /* 0x000fe2000801007d */
[----:B------:R-:W-:Y:S01]  /*4f50*/  IABS R0, R4 ;  /* 0x0000000400007213 */ /* 0x000fe20000000000 */
[C---:B------:R-:W-:Y:S01]  /*4f60*/  VIADD R6, R10.reuse, -UR23 ;  /* 0x800000170a067c36 */ /* 0x040fe20008000000 */
[----:B------:R-:W-:Y:S01]  /*4f70*/  FSEL R25, R3, -INF , !P1 ;  /* 0xff80000003197808 */ /* 0x000fe20004800000 */
[----:B------:R-:W-:Y:S01]  /*4f80*/  IMAD.IADD R4, R10, 0x1, -R34 ;  /* 0x000000010a047824 */ /* 0x000fe200078e0a22 */
[----:B------:R-:W-:Y:S02]  /*4f90*/  I2FP.F32.S32 R0, R0 ;  /* 0x0000000000007245 */ /* 0x000fe40000201400 */
[----:B------:R-:W-:Y:S02]  /*4fa0*/  ISETP.GT.AND P1, PT, R6, R22, PT ;  /* 0x000000160600720c */ /* 0x000fe40003f24270 */
[----:B------:R-:W-:Y:S01]  /*4fb0*/  FSEL R5, R5, -INF , !P3 ;  /* 0xff80000005057808 */ /* 0x000fe20005800000 */
[----:B------:R-:W-:Y:S01]  /*4fc0*/  FFMA.FTZ R3, R0, -UR6, R98 ;  /* 0x8000000600037c23 */ /* 0x000fe20008010062 */
[----:B------:R-:W-:-:S02]  /*4fd0*/  IABS R0, R2 ;  /* 0x0000000200007213 */ /* 0x000fc40000000000 */
[----:B------:R-:W-:Y:S02]  /*4fe0*/  ISETP.GE.AND P3, PT, R22, R237, PT ;  /* 0x000000ed1600720c */ /* 0x000fe40003f66270 */
[----:B------:R-:W-:Y:S02]  /*4ff0*/  I2FP.F32.S32 R2, R0 ;  /* 0x0000000000027245 */ /* 0x000fe40000201400 */
[----:B------:R-:W-:Y:S02]  /*5000*/  FSEL R0, R3, -INF , !P1 ;  /* 0xff80000003007808 */ /* 0x000fe40004800000 */
[----:B------:R-:W-:Y:S01]  /*5010*/  IABS R4, R4 ;  /* 0x0000000400047213 */ /* 0x000fe20000000000 */
[----:B------:R-:W-:Y:S01]  /*5020*/  FFMA.FTZ R3, R2, -UR6, R99 ;  /* 0x8000000602037c23 */ /* 0x000fe20008010063 */
[----:B------:R-:W-:Y:S02]  /*5030*/  FSEL R32, R0, -INF , !P3 ;  /* 0xff80000000207808 */ /* 0x000fe40005800000 */
[----:B------:R-:W-:Y:S01]  /*5040*/  ISETP.GE.AND P5, PT, R22, R236, PT ;  /* 0x000000ec1600720c */ /* 0x000fe20003fa6270 */
[----:B------:R-:W-:Y:S01]  /*5050*/  IMAD.MOV.U32 R0, RZ, RZ, R4 ;  /* 0x000000ffff007224 */ /* 0x000fe200078e0004 */
[----:B------:R-:W-:Y:S01]  /*5060*/  ISETP.GT.AND P1, PT, R6, R27, PT ;  /* 0x0000001b0600720c */ /* 0x000fe20003f24270 */
[----:B------:R-:W-:Y:S01]  /*5070*/  IMAD.IADD R4, R10, 0x1, -R48 ;  /* 0x000000010a047824 */ /* 0x000fe200078e0a30 */
[----:B------:R-:W-:-:S02]  /*5080*/  ISETP.GE.AND P4, PT, R22, R235, PT ;  /* 0x000000eb1600720c */ /* 0x000fc40003f86270 */
[----:B------:R-:W-:Y:S02]  /*5090*/  I2FP.F32.S32 R2, R0 ;  /* 0x0000000000027245 */ /* 0x000fe40000201400 */
[----:B------:R-:W-:Y:S02]  /*50a0*/  FSEL R9, R9, -INF , !P0 ;  /* 0xff80000009097808 */ /* 0x000fe40004000000 */
[----:B------:R-:W-:Y:S02]  /*50b0*/  FSEL R52, R35, -INF , !P5 ;  /* 0xff80000023347808 */ /* 0x000fe40006800000 */
[----:B------:R-:W-:Y:S01]  /*50c0*/  FSEL R0, R3, -INF , !P1 ;  /* 0xff80000003007808 */ /* 0x000fe20004800000 */
[----:B------:R-:W-:Y:S01]  /*50d0*/  FFMA.FTZ R3, R2, -UR6, R102 ;  /* 0x8000000602037c23 */ /* 0x000fe20008010066 */
[----:B------:R-:W-:Y:S02]  /*50e0*/  ISETP.GE.AND P0, PT, R22, R234, PT ;  /* 0x000000ea1600720c */ /* 0x000fe40003f06270 */
[----:B------:R-:W-:-:S02]  /*50f0*/  ISETP.GE.AND P5, PT, R27, R235, PT ;  /* 0x000000eb1b00720c */ /* 0x000fc40003fa6270 */
[----:B------:R-:W-:Y:S02]  /*5100*/  FSEL R28, R28, -INF , !P4 ;  /* 0xff8000001c1c7808 */ /* 0x000fe40006000000 */
[----:B------:R-:W-:Y:S02]  /*5110*/  ISETP.GE.AND P4, PT, R27, R237, PT ;  /* 0x000000ed1b00720c */ /* 0x000fe40003f86270 */
[----:B------:R-:W-:Y:S01]  /*5120*/  IABS R2, R4 ;  /* 0x0000000400027213 */ /* 0x000fe20000000000 */
[----:B------:R-:W-:Y:S01]  /*5130*/  IMAD.IADD R4, R10, 0x1, -R63 ;  /* 0x000000010a047824 */ /* 0x000fe200078e0a3f */
[----:B------:R-:W-:Y:S02]  /*5140*/  FSEL R7, R7, -INF , !P2 ;  /* 0xff80000007077808 */ /* 0x000fe40005000000 */
[----:B------:R-:W-:Y:S02]  /*5150*/  FSEL R50, R14, -INF , !P0 ;  /* 0xff8000000e327808 */ /* 0x000fe40004000000 */
[----:B------:R-:W-:-:S02]  /*5160*/  FSEL R22, R31, -INF , !P5 ;  /* 0xff8000001f167808 */ /* 0x000fc40006800000 */
[C---:B------:R-:W-:Y:S02]  /*5170*/  ISETP.GE.AND P2, PT, R27.reuse, R234, PT ;  /* 0x000000ea1b00720c */ /* 0x040fe40003f46270 */
[----:B------:R-:W-:Y:S02]  /*5180*/  ISETP.GE.AND P0, PT, R27, R236, PT ;  /* 0x000000ec1b00720c */ /* 0x000fe40003f06270 */
[----:B------:R-:W-:Y:S01]  /*5190*/  FSEL R31, R0, -INF , !P4 ;  /* 0xff800000001f7808 */ /* 0x000fe20006000000 */
[----:B------:R-:W-:Y:S01]  /*51a0*/  IMAD.MOV.U32 R0, RZ, RZ, R2 ;  /* 0x000000ffff007224 */ /* 0x000fe200078e0002 */
[----:B------:R-:W-:Y:S02]  /*51b0*/  ISETP.GT.AND P1, PT, R6, R29, PT ;  /* 0x0000001d0600720c */ /* 0x000fe40003f24270 */
[----:B------:R-:W-:Y:S02]  /*51c0*/  FSEL R35, R15, -INF , !P2 ;  /* 0xff8000000f237808 */ /* 0x000fe40005000000 */
[----:B------:R-:W-:-:S02]  /*51d0*/  FSEL R51, R51, -INF , !P0 ;  /* 0xff80000033337808 */ /* 0x000fc40004000000 */
[C---:B------:R-:W-:Y:S02]  /*51e0*/  ISETP.GE.AND P3, PT, R29.reuse, R234, PT ;  /* 0x000000ea1d00720c */ /* 0x040fe40003f66270 */
[C---:B------:R-:W-:Y:S02]  /*51f0*/  ISETP.GE.AND P2, PT, R29.reuse, R236, PT ;  /* 0x000000ec1d00720c */ /* 0x040fe40003f46270 */
[C---:B------:R-:W-:Y:S02]  /*5200*/  ISETP.GE.AND P0, PT, R29.reuse, R235, PT ;  /* 0x000000eb1d00720c */ /* 0x040fe40003f06270 */
[----:B------:R-:W-:Y:S02]  /*5210*/  I2FP.F32.S32 R2, R0 ;  /* 0x0000000000027245 */ /* 0x000fe40000201400 */
[----:B------:R-:W-:Y:S02]  /*5220*/  ISETP.GE.AND P5, PT, R29, R237, PT ;  /* 0x000000ed1d00720c */ /* 0x000fe40003fa6270 */
[----:B------:R-:W-:Y:S01]  /*5230*/  FSEL R0, R3, -INF , !P1 ;  /* 0xff80000003007808 */ /* 0x000fe20004800000 */
[----:B------:R-:W-:Y:S01]  /*5240*/  FFMA.FTZ R3, R2, -UR6, R103 ;  /* 0x8000000602037c23 */ /* 0x000fe20008010067 */
[----:B------:R-:W-:-:S02]  /*5250*/  IABS R4, R4 ;  /* 0x0000000400047213 */ /* 0x000fc40000000000 */
[----:B------:R-:W-:Y:S02]  /*5260*/  FSEL R34, R19, -INF , !P3 ;  /* 0xff80000013227808 */ /* 0x000fe40005800000 */
[----:B------:R-:W-:Y:S02]  /*5270*/  FSEL R49, R49, -INF , !P2 ;  /* 0xff80000031317808 */ /* 0x000fe40005000000 */
[----:B------:R-:W-:Y:S02]  /*5280*/  FSEL R12, R33, -INF , !P0 ;  /* 0xff800000210c7808 */ /* 0x000fe40004000000 */
[C---:B------:R-:W-:Y:S02]  /*5290*/  ISETP.GE.AND P4, PT, R30.reuse, R234, PT ;  /* 0x000000ea1e00720c */ /* 0x040fe40003f86270 */
[C---:B------:R-:W-:Y:S02]  /*52a0*/  ISETP.GE.AND P3, PT, R30.reuse, R236, PT ;  /* 0x000000ec1e00720c */ /* 0x040fe40003f66270 */
[----:B------:R-:W-:-:S02]  /*52b0*/  ISETP.GE.AND P2, PT, R30, R235, PT ;  /* 0x000000eb1e00720c */ /* 0x000fc40003f46270 */
[-C--:B------:R-:W-:Y:S02]  /*52c0*/  ISETP.GE.AND P0, PT, R30, R237.reuse, PT ;  /* 0x000000ed1e00720c */ /* 0x080fe40003f06270 */
[----:B------:R-:W-:Y:S02]  /*52d0*/  ISETP.GT.AND P1, PT, R6, R30, PT ;  /* 0x0000001e0600720c */ /* 0x000fe40003f24270 */
[----:B------:R-:W-:Y:S01]  /*52e0*/  FSEL R30, R0, -INF , !P5 ;  /* 0xff800000001e7808 */ /* 0x000fe20006800000 */
[----:B------:R-:W-:Y:S01]  /*52f0*/  IMAD.MOV.U32 R0, RZ, RZ, R4 ;  /* 0x000000ffff007224 */ /* 0x000fe200078e0004 */
[----:B------:R-:W-:Y:S01]  /*5300*/  FSEL R15, R53, -INF , !P2 ;  /* 0xff800000350f7808 */ /* 0x000fe20005000000 */
[----:B------:R-:W-:Y:S01]  /*5310*/  IMAD.IADD R4, R10, 0x1, -R61 ;  /* 0x000000010a047824 */ /* 0x000fe200078e0a3d */
[----:B------:R-:W-:Y:S02]  /*5320*/  ISETP.GE.AND P2, PT, R39, R237, PT ;  /* 0x000000ed2700720c */ /* 0x000fe40003f46270 */
[----:B------:R-:W-:-:S02]  /*5330*/  I2FP.F32.S32 R2, R0 ;  /* 0x0000000000027245 */ /* 0x000fc40000201400 */
[----:B------:R-:W-:Y:S02]  /*5340*/  FSEL R0, R3, -INF , !P1 ;  /* 0xff80000003007808 */ /* 0x000fe40004800000 */
[----:B------:R-:W-:Y:S01]  /*5350*/  ISETP.GT.AND P1, PT, R6, R39, PT ;  /* 0x000000270600720c */ /* 0x000fe20003f24270 */
[----:B------:R-:W-:Y:S01]  /*5360*/  FFMA.FTZ R3, R2, -UR6, R110 ;  /* 0x8000000602037c23 */ /* 0x000fe2000801006e */
[----:B------:R-:W-:Y:S01]  /*5370*/  IABS R2, R4 ;  /* 0x0000000400027213 */ /* 0x000fe20000000000 */
[----:B------:R-:W-:Y:S01]  /*5380*/  IMAD.IADD R4, R10, 0x1, -R62 ;  /* 0x000000010a047824 */ /* 0x000fe200078e0a3e */
[----:B------:R-:W-:Y:S02]  /*5390*/  FSEL R29, R0, -INF , !P0 ;  /* 0xff800000001d7808 */ /* 0x000fe40004000000 */
[----:B------:R-:W-:Y:S01]  /*53a0*/  FSEL R48, R94, -INF , !P3 ;  /* 0xff8000005e307808 */ /* 0x000fe20005800000 */
[----:B------:R-:W-:Y:S01]  /*53b0*/  IMAD.MOV.U32 R0, RZ, RZ, R2 ;  /* 0x000000ffff007224 */ /* 0x000fe200078e0002 */
[----:B------:R-:W-:-:S02]  /*53c0*/  IABS R4, R4 ;  /* 0x0000000400047213 */ /* 0x000fc40000000000 */
[----:B------:R-:W-:Y:S02]  /*53d0*/  ISETP.GE.AND P3, PT, R39, R235, PT ;  /* 0x000000eb2700720c */ /* 0x000fe40003f66270 */
[----:B------:R-:W-:Y:S02]  /*53e0*/  I2FP.F32.S32 R2, R0 ;  /* 0x0000000000027245 */ /* 0x000fe40000201400 */
[----:B------:R-:W-:Y:S02]  /*53f0*/  FSEL R0, R3, -INF , !P1 ;  /* 0xff80000003007808 */ /* 0x000fe40004800000 */
[----:B------:R-:W-:Y:S01]  /*5400*/  ISETP.GT.AND P1, PT, R6, R40, PT ;  /* 0x000000280600720c */ /* 0x000fe20003f24270 */
[----:B------:R-:W-:Y:S01]  /*5410*/  FFMA.FTZ R3, R2, -UR6, R111 ;  /* 0x8000000602037c23 */ /* 0x000fe2000801006f */
[----:B------:R-:W-:Y:S01]  /*5420*/  FSEL R63, R0, -INF , !P2 ;  /* 0xff800000003f7808 */ /* 0x000fe20005000000 */
[----:B------:R-:W-:Y:S01]  /*5430*/  IMAD.MOV.U32 R0, RZ, RZ, R4 ;  /* 0x000000ffff007224 */ /* 0x000fe200078e0004 */
[----:B------:R-:W-:Y:S01]  /*5440*/  FSEL R53, R54, -INF , !P3 ;  /* 0xff80000036357808 */ /* 0x000fe20005800000 */
[----:B------:R-:W-:Y:S01]  /*5450*/  IMAD.IADD R4, R10, 0x1, -R71 ;  /* 0x000000010a047824 */ /* 0x000fe200078e0a47 */
[----:B------:R-:W-:-:S02]  /*5460*/  FSEL R33, R18, -INF , !P4 ;  /* 0xff80000012217808 */ /* 0x000fc40006000000 */
[----:B------:R-:W-:Y:S02]  /*5470*/  I2FP.F32.S32 R2, R0 ;  /* 0x0000000000027245 */ /* 0x000fe40000201400 */
[----:B------:R-:W-:Y:S02]  /*5480*/  FSEL R0, R3, -INF , !P1 ;  /* 0xff80000003007808 */ /* 0x000fe40004800000 */
[----:B------:R-:W-:Y:S01]  /*5490*/  ISETP.GE.AND P3, PT, R40, R237, PT ;  /* 0x000000ed2800720c */ /* 0x000fe20003f66270 */
[----:B------:R-:W-:Y:S01]  /*54a0*/  FFMA.FTZ R3, R2, -UR6, R118 ;  /* 0x8000000602037c23 */ /* 0x000fe20008010076 */
[----:B------:R-:W-:Y:S01]  /*54b0*/  IABS R2, R4 ;  /* 0x0000000400027213 */ /* 0x000fe20000000000 */
[----:B------:R-:W-:Y:S01]  /*54c0*/  IMAD.IADD R4, R10, 0x1, -R75 ;  /* 0x000000010a047824 */ /* 0x000fe200078e0a4b */
[----:B------:R-:W-:Y:S02]  /*54d0*/  ISETP.GE.AND P4, PT, R39, R236, PT ;  /* 0x000000ec2700720c */ /* 0x000fe40003f86270 */
[----:B------:R-:W-:Y:S01]  /*54e0*/  FSEL R62, R0, -INF , !P3 ;  /* 0xff800000003e7808 */ /* 0x000fe20005800000 */
[----:B------:R-:W-:Y:S01]  /*54f0*/  IMAD.MOV.U32 R0, RZ, RZ, R2 ;  /* 0x000000ffff007224 */ /* 0x000fe200078e0002 */
[----:B------:R-:W-:-:S02]  /*5500*/  FSEL R141, R141, -INF , !P4 ;  /* 0xff8000008d8d7808 */ /* 0x000fc40006000000 */
[----:B------:R-:W-:Y:S02]  /*5510*/  ISETP.GE.AND P4, PT, R40, R235, PT ;  /* 0x000000eb2800720c */ /* 0x000fe40003f86270 */
[----:B------:R-:W-:Y:S02]  /*5520*/  ISETP.GT.AND P1, PT, R6, R55, PT ;  /* 0x000000370600720c */ /* 0x000fe40003f24270 */
[----:B------:R-:W-:Y:S02]  /*5530*/  FSEL R54, R70, -INF , !P4 ;  /* 0xff80000046367808 */ /* 0x000fe40006000000 */
[----:B------:R-:W-:Y:S02]  /*5540*/  I2FP.F32.S32 R2, R0 ;  /* 0x0000000000027245 */ /* 0x000fe40000201400 */
[----:B------:R-:W-:Y:S02]  /*5550*/  ISETP.GE.AND P4, PT, R55, R237, PT ;  /* 0x000000ed3700720c */ /* 0x000fe40003f86270 */
[----:B------:R-:W-:Y:S01]  /*5560*/  FSEL R0, R3, -INF , !P1 ;  /* 0xff80000003007808 */ /* 0x000fe20004800000 */
[----:B------:R-:W-:Y:S01]  /*5570*/  FFMA.FTZ R3, R2, -UR6, R119 ;  /* 0x8000000602037c23 */ /* 0x000fe20008010077 */
[----:B------:R-:W-:-:S02]  /*5580*/  IABS R4, R4 ;  /* 0x0000000400047213 */ /* 0x000fc40000000000 */
[----:B------:R-:W-:Y:S02]  /*5590*/  ISETP.GE.AND P5, PT, R39, R234, PT ;  /* 0x000000ea2700720c */ /* 0x000fe40003fa6270 */
[----:B------:R-:W-:Y:S01]  /*55a0*/  FSEL R105, R0, -INF , !P4 ;  /* 0xff80000000697808 */ /* 0x000fe20006000000 */
[----:B------:R-:W-:Y:S01]  /*55b0*/  IMAD.MOV.U32 R0, RZ, RZ, R4 ;  /* 0x000000ffff007224 */ /* 0x000fe200078e0004 */
[----:B------:R-:W-:Y:S01]  /*55c0*/  FSEL R140, R16, -INF , !P5 ;  /* 0xff800000108c7808 */ /* 0x000fe20006800000 */
[----:B------:R-:W-:Y:S01]  /*55d0*/  IMAD.IADD R4, R10, 0x1, -R85 ;  /* 0x000000010a047824 */ /* 0x000fe200078e0a55 */
[----:B------:R-:W-:Y:S02]  /*55e0*/  ISETP.GE.AND P5, PT, R40, R236, PT ;  /* 0x000000ec2800720c */ /* 0x000fe40003fa6270 */
[----:B------:R-:W-:Y:S02]  /*55f0*/  ISETP.GT.AND P1, PT, R6, R60, PT ;  /* 0x0000003c0600720c */ /* 0x000fe40003f24270 */
[----:B------:R-:W-:-:S02]  /*5600*/  FSEL R139, R142, -INF , !P5 ;  /* 0xff8000008e8b7808 */ /* 0x000fc40006800000 */
[----:B------:R-:W-:Y:S02]  /*5610*/  I2FP.F32.S32 R2, R0 ;  /* 0x0000000000027245 */ /* 0x000fe40000201400 */
[----:B------:R-:W-:Y:S02]  /*5620*/  ISETP.GE.AND P5, PT, R55, R235, PT ;  /* 0x000000eb3700720c */ /* 0x000fe40003fa6270 */
[----:B------:R-:W-:Y:S02]  /*5630*/  ISETP.GE.AND P0, PT, R40, R234, PT ;  /* 0x000000ea2800720c */ /* 0x000fe40003f06270 */
[----:B------:R-:W-:Y:S01]  /*5640*/  FSEL R0, R3, -INF , !P1 ;  /* 0xff80000003007808 */ /* 0x000fe20004800000 */
[----:B------:R-:W-:Y:S01]  /*5650*/  FFMA.FTZ R3, R2, -UR6, R130 ;  /* 0x8000000602037c23 */ /* 0x000fe20008010082 */
[----:B------:R-:W-:Y:S02]  /*5660*/  FSEL R61, R78, -INF , !P5 ;  /* 0xff8000004e3d7808 */ /* 0x000fe40006800000 */
[----:B------:R-:W-:-:S02]  /*5670*/  FSEL R137, R17, -INF , !P0 ;  /* 0xff80000011897808 */ /* 0x000fc40004000000 */
[----:B------:R-:W-:Y:S02]  /*5680*/  ISETP.GE.AND P5, PT, R60, R237, PT ;  /* 0x000000ed3c00720c */ /* 0x000fe40003fa6270 */
[----:B------:R-:W-:Y:S01]  /*5690*/  IABS R2, R4 ;  /* 0x0000000400027213 */ /* 0x000fe20000000000 */
[----:B------:R-:W-:Y:S01]  /*56a0*/  IMAD.IADD R4, R10, 0x1, -R58 ;  /* 0x000000010a047824 */ /* 0x000fe200078e0a3a */
[C---:B------:R-:W-:Y:S02]  /*56b0*/  ISETP.GE.AND P0, PT, R55.reuse, R236, PT ;  /* 0x000000ec3700720c */ /* 0x040fe40003f06270 */
[----:B------:R-:W-:Y:S02]  /*56c0*/  ISETP.GE.AND P2, PT, R55, R234, PT ;  /* 0x000000ea3700720c */ /* 0x000fe40003f46270 */
[----:B------:R-:W-:Y:S01]  /*56d0*/  FSEL R100, R0, -INF , !P5 ;  /* 0xff80000000647808 */ /* 0x000fe20006800000 */
[----:B------:R-:W-:Y:S01]  /*56e0*/  IMAD.MOV.U32 R0, RZ, RZ, R2 ;  /* 0x000000ffff007224 */ /* 0x000fe200078e0002 */
[----:B------:R-:W-:-:S02]  /*56f0*/  FSEL R138, R143, -INF , !P0 ;  /* 0xff8000008f8a7808 */ /* 0x000fc40004000000 */
[----:B------:R-:W-:Y:S02]  /*5700*/  ISETP.GE.AND P0, PT, R60, R235, PT ;  /* 0x000000eb3c00720c */ /* 0x000fe40003f06270 */
[----:B------:R-:W-:Y:S02]  /*5710*/  ISETP.GT.AND P1, PT, R6, R64, PT ;  /* 0x000000400600720c */ /* 0x000fe40003f24270 */
[----:B------:R-:W-:Y:S02]  /*5720*/  FSEL R107, R13, -INF , !P2 ;  /* 0xff8000000d6b7808 */ /* 0x000fe40005000000 */
[C---:B------:R-:W-:Y:S02]  /*5730*/  ISETP.GE.AND P3, PT, R60.reuse, R234, PT ;  /* 0x000000ea3c00720c */ /* 0x040fe40003f66270 */
[----:B------:R-:W-:Y:S02]  /*5740*/  ISETP.GE.AND P2, PT, R60, R236, PT ;  /* 0x000000ec3c00720c */ /* 0x000fe40003f46270 */
[----:B------:R-:W-:-:S02]  /*5750*/  FSEL R60, R79, -INF , !P0 ;  /* 0xff8000004f3c7808 */ /* 0x000fc40004000000 */
[----:B------:R-:W-:Y:S02]  /*5760*/  I2FP.F32.S32 R2, R0 ;  /* 0x0000000000027245 */ /* 0x000fe40000201400 */
[----:B------:R-:W-:Y:S02]  /*5770*/  ISETP.GE.AND P0, PT, R64, R237, PT ;  /* 0x000000ed4000720c */ /* 0x000fe40003f06270 */
[----:B------:R-:W-:Y:S01]  /*5780*/  FSEL R0, R3, -INF , !P1 ;  /* 0xff80000003007808 */ /* 0x000fe20004800000 */
[----:B------:R-:W-:Y:S01]  /*5790*/  FFMA.FTZ R3, R2, -UR6, R131 ;  /* 0x8000000602037c23 */ /* 0x000fe20008010083 */
[----:B------:R-:W-:Y:S02]  /*57a0*/  IABS R4, R4 ;  /* 0x0000000400047213 */ /* 0x000fe40000000000 */
[----:B------:R-:W-:Y:S02]  /*57b0*/  FSEL R177, R0, -INF , !P0 ;  /* 0xff80000000b17808 */ /* 0x000fe40004000000 */
[----:B------:R-:W-:Y:S01]  /*57c0*/  FSEL R136, R144, -INF , !P2 ;  /* 0xff80000090887808 */ /* 0x000fe20005000000 */
[----:B------:R-:W-:Y:S01]  /*57d0*/  IMAD.MOV.U32 R0, RZ, RZ, R4 ;  /* 0x000000ffff007224 */ /* 0x000fe200078e0004 */
[----:B------:R-:W-:Y:S01]  /*57e0*/  ISETP.GT.AND P1, PT, R6, R65, PT ;  /* 0x000000410600720c */ /* 0x000fe20003f24270 */
[----:B------:R-:W-:Y:S01]  /*57f0*/  IMAD.IADD R4, R10, 0x1, -R41 ;  /* 0x000000010a047824 */ /* 0x000fe200078e0a29 */
[----:B------:R-:W-:-:S02]  /*5800*/  ISETP.GE.AND P2, PT, R64, R235, PT ;  /* 0x000000eb4000720c */ /* 0x000fc40003f46270 */
[----:B------:R-:W-:Y:S02]  /*5810*/  I2FP.F32.S32 R2, R0 ;  /* 0x0000000000027245 */ /* 0x000fe40000201400 */
[----:B------:R-:W-:Y:S02]  /*5820*/  FSEL R0, R3, -INF , !P1 ;  /* 0xff80000003007808 */ /* 0x000fe40004800000 */
[----:B------:R-:W-:Y:S01]  /*5830*/  FSEL R164, R82, -INF , !P2 ;  /* 0xff80000052a47808 */ /* 0x000fe20005000000 */
[----:B------:R-:W-:Y:S01]  /*5840*/  FFMA.FTZ R3, R2, -UR6, R150 ;  /* 0x8000000602037c23 */ /* 0x000fe20008010096 */
[----:B------:R-:W-:Y:S02]  /*5850*/  FSEL R106, R11, -INF , !P3 ;  /* 0xff8000000b6a7808 */ /* 0x000fe40005800000 */
[----:B------:R-:W-:Y:S02]  /*5860*/  ISETP.GE.AND P2, PT, R65, R237, PT ;  /* 0x000000ed4100720c */ /* 0x000fe40003f46270 */
[----:B------:R-:W-:Y:S01]  /*5870*/  IABS R2, R4 ;  /* 0x0000000400027213 */ /* 0x000fe20000000000 */
[----:B------:R-:W-:Y:S01]  /*5880*/  IMAD.IADD R4, R10, 0x1, -R56 ;  /* 0x000000010a047824 */ /* 0x000fe200078e0a38 */
[----:B------:R-:W-:-:S02]  /*5890*/  ISETP.GE.AND P3, PT, R64, R236, PT ;  /* 0x000000ec4000720c */ /* 0x000fc40003f66270 */
[----:B------:R-:W-:Y:S01]  /*58a0*/  FSEL R176, R0, -INF , !P2 ;  /* 0xff80000000b07808 */ /* 0x000fe20005000000 */
[----:B------:R-:W-:Y:S01]  /*58b0*/  IMAD.MOV.U32 R0, RZ, RZ, R2 ;  /* 0x000000ffff007224 */ /* 0x000fe200078e0002 */
[----:B------:R-:W-:Y:S02]  /*58c0*/  FSEL R191, R191, -INF , !P3 ;  /* 0xff800000bfbf7808 */ /* 0x000fe40005800000 */
[----:B------:R-:W-:Y:S02]  /*58d0*/  ISETP.GE.AND P3, PT, R65, R235, PT ;  /* 0x000000eb4100720c */ /* 0x000fe40003f66270 */
[----:B------:R-:W-:Y:S02]  /*58e0*/  ISETP.GT.AND P1, PT, R6, R66, PT ;  /* 0x000000420600720c */ /* 0x000fe40003f24270 */
[----:B------:R-:W-:Y:S02]  /*58f0*/  FSEL R166, R83, -INF , !P3 ;  /* 0xff80000053a67808 */ /* 0x000fe40005800000 */
[----:B------:R-:W-:-:S02]  /*5900*/  I2FP.F32.S32 R2, R0 ;  /* 0x0000000000027245 */ /* 0x000fc40000201400 */
[----:B------:R-:W-:Y:S02]  /*5910*/  ISETP.GE.AND P3, PT, R66, R237, PT ;  /* 0x000000ed4200720c */ /* 0x000fe40003f66270 */
[----:B------:R-:W-:Y:S01]  /*5920*/  FSEL R0, R3, -INF , !P1 ;  /* 0xff80000003007808 */ /* 0x000fe20004800000 */
[----:B------:R-:W-:Y:S01]  /*5930*/  FFMA.FTZ R3, R2, -UR6, R151 ;  /* 0x8000000602037c23 */ /* 0x000fe20008010097 */
[----:B------:R-:W-:Y:S02]  /*5940*/  IABS R4, R4 ;  /* 0x0000000400047213 */ /* 0x000fe40000000000 */
[----:B------:R-:W-:Y:S02]  /*5950*/  ISETP.GE.AND P4, PT, R64, R234, PT ;  /* 0x000000ea4000720c */ /* 0x000fe40003f86270 */
[----:B------:R-:W-:Y:S01]  /*5960*/  FSEL R167, R0, -INF , !P3 ;  /* 0xff80000000a77808 */ /* 0x000fe20005800000 */
[----:B------:R-:W-:Y:S01]  /*5970*/  IMAD.MOV.U32 R0, RZ, RZ, R4 ;  /* 0x000000ffff007224 */ /* 0x000fe200078e0004 */
[----:B------:R-:W-:Y:S01]  /*5980*/  FSEL R188, R23, -INF , !P4 ;  /* 0xff80000017bc7808 */ /* 0x000fe20006000000 */
[----:B------:R-:W-:Y:S01]  /*5990*/  IMAD.IADD R4, R10, 0x1, -R57 ;  /* 0x000000010a047824 */ /* 0x000fe200078e0a39 */
[----:B------:R-:W-:-:S02]  /*59a0*/  ISETP.GE.AND P4, PT, R65, R236, PT ;  /* 0x000000ec4100720c */ /* 0x000fc40003f86270 */
[----:B------:R-:W-:Y:S02]  /*59b0*/  ISETP.GT.AND P1, PT, R6, R67, PT ;  /* 0x000000430600720c */ /* 0x000fe40003f24270 */
[----:B------:R-:W-:Y:S02]  /*59c0*/  FSEL R187, R187, -INF , !P4 ;  /* 0xff800000bbbb7808 */ /* 0x000fe40006000000 */
[----:B------:R-:W-:Y:S02]  /*59d0*/  I2FP.F32.S32 R2, R0 ;  /* 0x0000000000027245 */ /* 0x000fe40000201400 */
[----:B------:R-:W-:Y:S02]  /*59e0*/  ISETP.GE.AND P4, PT, R66, R235, PT ;  /* 0x000000eb4200720c */ /* 0x000fe40003f86270 */
[----:B------:R-:W-:Y:S01]  /*59f0*/  FSEL R0, R3, -INF , !P1 ;  /* 0xff80000003007808 */ /* 0x000fe20004800000 */
[----:B------:R-:W-:Y:S01]  /*5a00*/  FFMA.FTZ R3, R2, -UR6, R134 ;  /* 0x8000000602037c23 */ /* 0x000fe20008010086 */
[----:B------:R-:W-:-:S02]  /*5a10*/  FSEL R143, R26, -INF , !P4 ;  /* 0xff8000001a8f7808 */ /* 0x000fc40006000000 */
[----:B------:R-:W-:Y:S02]  /*5a20*/  ISETP.GE.AND P5, PT, R65, R234, PT ;  /* 0x000000ea4100720c */ /* 0x000fe40003fa6270 */
[----:B------:R-:W-:Y:S02]  /*5a30*/  ISETP.GE.AND P4, PT, R67, R237, PT ;  /* 0x000000ed4300720c */ /* 0x000fe40003f86270 */
[----:B------:R-:W-:Y:S01]  /*5a40*/  IABS R2, R4 ;  /* 0x0000000400027213 */ /* 0x000fe20000000000 */
[----:B------:R-:W-:Y:S01]  /*5a50*/  IMAD.IADD R4, R10, 0x1, -R59 ;  /* 0x000000010a047824 */ /* 0x000fe200078e0a3b */
[----:B------:R-:W-:Y:S02]  /*5a60*/  FSEL R185, R24, -INF , !P5 ;  /* 0xff80000018b97808 */ /* 0x000fe40006800000 */
[----:B------:R-:W-:Y:S01]  /*5a70*/  FSEL R165, R0, -INF , !P4 ;  /* 0xff80000000a57808 */ /* 0x000fe20006000000 */
[----:B------:R-:W-:Y:S01]  /*5a80*/  IMAD.MOV.U32 R0, RZ, RZ, R2 ;  /* 0x000000ffff007224 */ /* 0x000fe200078e0002 */
[----:B------:R-:W-:-:S02]  /*5a90*/  ISETP.GE.AND P0, PT, R66, R234, PT ;  /* 0x000000ea4200720c */ /* 0x000fc40003f06270 */
[-C--:B------:R-:W-:Y:S02]  /*5aa0*/  ISETP.GE.AND P5, PT, R66, R236.reuse, PT ;  /* 0x000000ec4200720c */ /* 0x080fe40003fa6270 */
[----:B------:R-:W-:Y:S02]  /*5ab0*/  FSEL R179, R9, -INF , !P0 ;  /* 0xff80000009b37808 */ /* 0x000fe40004000000 */
[----:B------:R-:W-:Y:S02]  /*5ac0*/  FSEL R186, R86, -INF , !P5 ;  /* 0xff80000056ba7808 */ /* 0x000fe40006800000 */
[C---:B------:R-:W-:Y:S02]  /*5ad0*/  ISETP.GE.AND P0, PT, R67.reuse, R236, PT ;  /* 0x000000ec4300720c */ /* 0x040fe40003f06270 */
[----:B------:R-:W-:Y:S02]  /*5ae0*/  ISETP.GE.AND P5, PT, R67, R235, PT ;  /* 0x000000eb4300720c */ /* 0x000fe40003fa6270 */
[----:B------:R-:W-:-:S02]  /*5af0*/  ISETP.GT.AND P1, PT, R6, R68, PT ;  /* 0x000000440600720c */ /* 0x000fc40003f24270 */
[----:B------:R-:W-:Y:S02]  /*5b00*/  I2FP.F32.S32 R0, R0 ;  /* 0x0000000000007245 */ /* 0x000fe40000201400 */
[----:B------:R-:W-:Y:S02]  /*5b10*/  FSEL R184, R87, -INF , !P0 ;  /* 0xff80000057b87808 */ /* 0x000fe40004000000 */
[----:B------:R-:W-:Y:S01]  /*5b20*/  FSEL R142, R36, -INF , !P5 ;  /* 0xff800000248e7808 */ /* 0x000fe20006800000 */
[----:B------:R-:W-:Y:S01]  /*5b30*/  FFMA.FTZ R0, R0, -UR6, R135 ;  /* 0x8000000600007c23 */ /* 0x000fe20008010087 */
[----:B------:R-:W-:Y:S01]  /*5b40*/  FSEL R2, R3, -INF , !P1 ;  /* 0xff80000003027808 */ /* 0x000fe20004800000 */
[----:B------:R-:W-:Y:S01]  /*5b50*/  IMAD.IADD R3, R10, 0x1, -R20 ;  /* 0x000000010a037824 */ /* 0x000fe200078e0a14 */
[C---:B------:R-:W-:Y:S02]  /*5b60*/  ISETP.GE.AND P0, PT, R68.reuse, R235, PT ;  /* 0x000000eb4400720c */ /* 0x040fe40003f06270 */
[----:B------:R-:W-:-:S02]  /*5b70*/  ISETP.GE.AND P5, PT, R68, R237, PT ;  /* 0x000000ed4400720c */ /* 0x000fc40003fa6270 */
[----:B------:R-:W-:Y:S02]  /*5b80*/  ISETP.GT.AND P1, PT, R6, R69, PT ;  /* 0x000000450600720c */ /* 0x000fe40003f24270 */
[----:B------:R-:W-:Y:S02]  /*5b90*/  FSEL R195, R37, -INF , !P0 ;  /* 0xff80000025c37808 */ /* 0x000fe40004000000 */
[----:B------:R-:W-:Y:S02]  /*5ba0*/  FSEL R197, R2, -INF , !P5 ;  /* 0xff80000002c57808 */ /* 0x000fe40006800000 */
[-C--:B------:R-:W-:Y:S02]  /*5bb0*/  ISETP.GE.AND P2, PT, R67, R234.reuse, PT ;  /* 0x000000ea4300720c */ /* 0x080fe40003f46270 */
[----:B------:R-:W-:Y:S02]  /*5bc0*/  ISETP.GE.AND P3, PT, R68, R234, PT ;  /* 0x000000ea4400720c */ /* 0x000fe40003f66270 */
[----:B------:R-:W-:-:S02]  /*5bd0*/  ISETP.GE.AND P0, PT, R69, R237, PT ;  /* 0x000000ed4500720c */ /* 0x000fc40003f06270 */
[----:B------:R-:W-:Y:S02]  /*5be0*/  IABS R2, R3 ;  /* 0x0000000300027213 */ /* 0x000fe40000000000 */
[----:B------:R-:W-:Y:S02]  /*5bf0*/  FSEL R0, R0, -INF , !P1 ;  /* 0xff80000000007808 */ /* 0x000fe40004800000 */
[----:B------:R-:W-:Y:S02]  /*5c00*/  IABS R3, R4 ;  /* 0x0000000400037213 */ /* 0x000fe40000000000 */
[----:B------:R-:W-:Y:S02]  /*5c10*/  FSEL R178, R8, -INF , !P2 ;  /* 0xff80000008b27808 */ /* 0x000fe40005000000 */
[----:B------:R-:W-:Y:S02]  /*5c20*/  FSEL R204, R21, -INF , !P3 ;  /* 0xff80000015cc7808 */ /* 0x000fe40005800000 */
[----:B------:R-:W-:-:S02]  /*5c30*/  FSEL R196, R0, -INF , !P0 ;  /* 0xff80000000c47808 */ /* 0x000fc40004000000 */
[----:B------:R-:W-:Y:S02]  /*5c40*/  I2FP.F32.S32 R2, R2 ;  /* 0x0000000200027245 */ /* 0x000fe40000201400 */
[----:B------:R-:W-:Y:S02]  /*5c50*/  ISETP.GE.AND P2, PT, R68, R236, PT ;  /* 0x000000ec4400720c */ /* 0x000fe40003f46270 */
[C---:B------:R-:W-:Y:S01]  /*5c60*/  ISETP.GE.AND P4, PT, R69.reuse, R234, PT ;  /* 0x000000ea4500720c */ /* 0x040fe20003f86270 */
[----:B------:R-:W-:Y:S01]  /*5c70*/  FFMA.FTZ R2, R2, -UR6, R46 ;  /* 0x8000000602027c23 */ /* 0x000fe2000801002e */
[----:B------:R-:W-:Y:S02]  /*5c80*/  ISETP.GE.AND P3, PT, R69, R236, PT ;  /* 0x000000ec4500720c */ /* 0x000fe40003f66270 */
[----:B------:R-:W-:Y:S02]  /*5c90*/  I2FP.F32.S32 R0, R3 ;  /* 0x0000000300007245 */ /* 0x000fe40000201400 */
[----:B------:R-:W-:-:S02]  /*5ca0*/  FSEL R205, R90, -INF , !P2 ;  /* 0xff8000005acd7808 */ /* 0x000fc40005000000 */
[----:B------:R-:W-:Y:S01]  /*5cb0*/  FSEL R202, R5, -INF , !P4 ;  /* 0xff80000005ca7808 */ /* 0x000fe20006000000 */
[----:B------:R-:W-:Y:S01]  /*5cc0*/  FFMA.FTZ R0, R0, -UR6, R47 ;  /* 0x8000000600007c23 */ /* 0x000fe2000801002f */
[----:B------:R-:W-:Y:S02]  /*5cd0*/  FSEL R203, R91, -INF , !P3 ;  /* 0xff8000005bcb7808 */ /* 0x000fe40005800000 */
[-C--:B------:R-:W-:Y:S02]  /*5ce0*/  ISETP.GE.AND P2, PT, R69, R235.reuse, PT ;  /* 0x000000eb4500720c */ /* 0x080fe40003f46270 */
[C---:B------:R-:W-:Y:S02]  /*5cf0*/  ISETP.GE.AND P5, PT, R84.reuse, R234, PT ;  /* 0x000000ea5400720c */ /* 0x040fe40003fa6270 */
[C---:B------:R-:W-:Y:S02]  /*5d00*/  ISETP.GE.AND P4, PT, R84.reuse, R236, PT ;  /* 0x000000ec5400720c */ /* 0x040fe40003f86270 */
[----:B------:R-:W-:-:S02]  /*5d10*/  ISETP.GE.AND P3, PT, R84, R235, PT ;  /* 0x000000eb5400720c */ /* 0x000fc40003f66270 */
[C---:B------:R-:W-:Y:S02]  /*5d20*/  ISETP.GT.AND P1, PT, R6.reuse, R84, PT ;  /* 0x000000540600720c */ /* 0x040fe40003f24270 */
[----:B------:R-:W-:Y:S02]  /*5d30*/  ISETP.GT.AND P0, PT, R6, R74, PT ;  /* 0x0000004a0600720c */ /* 0x000fe40003f04270 */
[----:B------:R-:W-:Y:S02]  /*5d40*/  FSEL R192, R38, -INF , !P2 ;  /* 0xff80000026c07808 */ /* 0x000fe40005000000 */
[----:B------:R-:W-:Y:S02]  /*5d50*/  FSEL R199, R25, -INF , !P5 ;  /* 0xff80000019c77808 */ /* 0x000fe40006800000 */
[----:B------:R-:W-:Y:S02]  /*5d60*/  FSEL R201, R95, -INF , !P4 ;  /* 0xff8000005fc97808 */ /* 0x000fe40006000000 */
[----:B------:R-:W-:-:S02]  /*5d70*/  FSEL R190, R42, -INF , !P3 ;  /* 0xff8000002abe7808 */ /* 0x000fc40005800000 */
[----:B------:R-:W-:Y:S02]  /*5d80*/  FSEL R2, R2, -INF , !P1 ;  /* 0xff80000002027808 */ /* 0x000fe40004800000 */
[----:B------:R-:W-:Y:S02]  /*5d90*/  ISETP.GE.AND P2, PT, R84, R237, PT ;  /* 0x000000ed5400720c */ /* 0x000fe40003f46270 */
[C---:B------:R-:W-:Y:S02]  /*5da0*/  ISETP.GE.AND P5, PT, R74.reuse, R234, PT ;  /* 0x000000ea4a00720c */ /* 0x040fe40003fa6270 */
[C---:B------:R-:W-:Y:S02]  /*5db0*/  ISETP.GE.AND P4, PT, R74.reuse, R236, PT ;  /* 0x000000ec4a00720c */ /* 0x040fe40003f86270 */
[C---:B------:R-:W-:Y:S02]  /*5dc0*/  ISETP.GE.AND P3, PT, R74.reuse, R235, PT ;  /* 0x000000eb4a00720c */ /* 0x040fe40003f66270 */
[----:B------:R-:W-:-:S02]  /*5dd0*/  ISETP.GE.AND P1, PT, R74, R237, PT ;  /* 0x000000ed4a00720c */ /* 0x000fc40003f26270 */
[----:B------:R-:W-:Y:S02]  /*5de0*/  FSEL R0, R0, -INF , !P0 ;  /* 0xff80000000007808 */ /* 0x000fe40004000000 */
[----:B------:R-:W-:Y:S02]  /*5df0*/  FSEL R194, R2, -INF , !P2 ;  /* 0xff80000002c27808 */ /* 0x000fe40005000000 */
[----:B------:R-:W-:Y:S02]  /*5e00*/  FSEL R198, R7, -INF , !P5 ;  /* 0xff80000007c67808 */ /* 0x000fe40006800000 */
[----:B------:R-:W-:Y:S02]  /*5e10*/  FSEL R200, R96, -INF , !P4 ;  /* 0xff80000060c87808 */ /* 0x000fe40006000000 */
[----:B------:R-:W-:Y:S02]  /*5e20*/  FSEL R189, R43, -INF , !P3 ;  /* 0xff8000002bbd7808 */ /* 0x000fe40005800000 */
[----:B------:R-:W-:Y:S01]  /*5e30*/  FSEL R193, R0, -INF , !P1 ;  /* 0xff80000000c17808 */ /* 0x000fe20004800000 */
[----:B------:R-:W-:Y:S06]  /*5e40*/  BRA.U !UP0, `(.L_x_333) ;  /* 0x0000000108d87547 */ /* 0x000fec000b800000 */
        /* <DEDUP_REMOVED lines=51> */
.L_x_335:
[----:B------:R3:W-:Y:S02]  /*6180*/  STS.128 [R232+0x8800], RZ ;  /* 0x008800ffe8007388 */ /* 0x0007e40000000c00 */
.L_x_336:
[----:B------:R-:W-:Y:S05]  /*6190*/  BSYNC.RECONVERGENT B0 ;  /* 0x0000000000007941 */ /* 0x000fea0003800200 */
.L_x_334:
[----:B------:R-:W0:Y:S02]  /*61a0*/  LDGDEPBAR ;  /* 0x00000000000079af */ /* 0x000e240000000000 */
.L_x_333:
[----:B-12---:R-:W-:Y:S01]  /*61b0*/  FMNMX3.FTZ R2, R28, R22, R12, !PT ;  /* 0x000000161c027276 */ /* 0x006fe2000781000c */
[----:B------:R-:W1:Y:S01]  /*61c0*/  LDCU UR4, c[0x0][0x45c] ;  /* 0x00008b80ff0477ac */ /* 0x000e620008000800 */
[----:B------:R-:W-:Y:S02]  /*61d0*/  FMNMX3.FTZ R0, R32, R31, R30, !PT ;  /* 0x0000001f20007276 */ /* 0x000fe4000781001e */
[----:B------:R-:W-:Y:S01]  /*61e0*/  FMNMX3.FTZ R2, R2, R15, R53, !PT ;  /* 0x0000000f02027276 */ /* 0x000fe20007810035 */
[----:B------:R-:W-:Y:S01]  /*61f0*/  UISETP.GT.U32.AND UP0, UPT, UR17, UR18, UPT ;  /* 0x000000121100728c */ /* 0x000fe2000bf04070 */
        /* <DEDUP_REMOVED lines=32> */
[----:B------:R-:W-:-:S02]  /*6400*/  FMNMX.FTZ R5, R198, R5, !PT ;  /* 0x00000005c6057209 */ /* 0x000fc40007810000 */
[----:B------:R-:W-:Y:S02]  /*6410*/  FMNMX3.FTZ R0, R0, R203, R201, !PT ;  /* 0x000000cb00007276 */ /* 0x000fe400078100c9 */
[----:B--2---:R-:W-:Y:S01]  /*6420*/  FMNMX.FTZ R104, R104, R4, !PT ;  /* 0x0000000468687209 */ /* 0x004fe20007810000 */
[----:B------:R-:W2:Y:S01]  /*6430*/  SHFL.BFLY PT, R9, R5, 0x2, 0x1f ;  /* 0x0c401f0005097f89 */ /* 0x000ea200000e0000 */
[----:B------:R-:W-:Y:S02]  /*6440*/  FMNMX.FTZ R4, R200, R0, !PT ;  /* 0x00000000c8047209 */ /* 0x000fe40007810000 */
[C---:B------:R-:W-:Y:S01]  /*6450*/  FSETP.NEU.FTZ.AND P0, PT, R104.reuse, -INF , PT ;  /* 0xff8000006800780b */ /* 0x040fe20003f1d000 */
[----:B-1----:R-:W-:Y:S01]  /*6460*/  FMUL.FTZ R2, R104, UR4 ;  /* 0x0000000468027c20 */ /* 0x002fe20008410000 */
[----:B----4-:R-:W-:Y:S01]  /*6470*/  FMNMX.FTZ R101, R3, R101, !PT ;  /* 0x0000006503657209 */ /* 0x010fe20007810000 */
[----:B------:R-:W1:Y:S01]  /*6480*/  SHFL.BFLY PT, R10, R4, 0x2, 0x1f ;  /* 0x0c401f00040a7f89 */ /* 0x000e6200000e0000 */
[----:B------:R-:W-:-:S02]  /*6490*/  LOP3.LUT R3, R214, 0x120, R153, 0xf8, !PT ;  /* 0x00000120d6037812 */ /* 0x000fc400078ef899 */
[----:B------:R-:W-:Y:S01]  /*64a0*/  FSEL R2, R2, RZ, P0 ;  /* 0x000000ff02027208 */ /* 0x000fe20000000000 */
[----:B------:R-:W-:Y:S01]  /*64b0*/  FMUL.FTZ R0, R101, UR4 ;  /* 0x0000000465007c20 */ /* 0x000fe20008410000 */
[----:B------:R-:W-:Y:S02]  /*64c0*/  LEA R3, R3, UR5, 0x1 ;  /* 0x0000000503037c11 */ /* 0x000fe4000f8e08ff */
[----:B------:R-:W-:Y:S01]  /*64d0*/  FSETP.NEU.FTZ.AND P0, PT, R101, -INF , PT ;  /* 0xff8000006500780b */ /* 0x000fe20003f1d000 */
[--C-:B------:R-:W-:Y:S01]  /*64e0*/  FFMA.FTZ R8, R15, UR4, -R2.reuse ;  /* 0x000000040f087c23 */ /* 0x100fe20008010802 */
[----:B------:R-:W-:Y:S01]  /*64f0*/  IADD3 R14, PT, PT, R152, R3, RZ ;  /* 0x00000003980e7210 */ /* 0x000fe20007ffe0ff */
[--C-:B------:R-:W-:Y:S01]  /*6500*/  FFMA.FTZ R7, R22, UR4, -R2.reuse ;  /* 0x0000000416077c23 */ /* 0x100fe20008010802 */
[----:B------:R-:W-:Y:S01]  /*6510*/  LDSM.16.MT88.4 R24, [R3+0x9000] ;  /* 0x009000000318783b */ /* 0x000fe20000004200 */
[----:B------:R1:W-:Y:S01]  /*6520*/  MUFU.EX2 R152, R8 ;  /* 0x0000000800987308 */ /* 0x0003e20000000800 */
[--C-:B------:R-:W-:Y:S01]  /*6530*/  FFMA.FTZ R6, R28, UR4, -R2.reuse ;  /* 0x000000041c067c23 */ /* 0x100fe20008010802 */
[----:B------:R-:W-:Y:S01]  /*6540*/  FSEL R0, R0, RZ, P0 ;  /* 0x000000ff00007208 */ /* 0x000fe20000000000 */
[----:B------:R-:W-:Y:S01]  /*6550*/  LDSM.16.MT88.4 R16, [R14+0x9000] ;  /* 0x009000000e10783b */ /* 0x000fe20000004200 */
[----:B------:R4:W-:Y:S01]  /*6560*/  MUFU.EX2 R145, R7 ;  /* 0x0000000700917308 */ /* 0x0009e20000000800 */
[----:B------:R-:W-:Y:S01]  /*6570*/  FFMA.FTZ R15, R164, UR4, -R2 ;  /* 0x00000004a40f7c23 */ /* 0x000fe20008010802 */
[----:B--2---:R-:W-:Y:S01]  /*6580*/  FMNMX.FTZ R9, R5, R9, !PT ;  /* 0x0000000905097209 */ /* 0x004fe20007810000 */
[----:B------:R-:W-:Y:S01]  /*6590*/  LDSM.16.MT88.4 R20, [R3+0xa000] ;  /* 0x00a000000314783b */ /* 0x000fe20000004200 */
[----:B------:R2:W5:Y:S01]  /*65a0*/  MUFU.EX2 R144, R6 ;  /* 0x0000000600907308 */ /* 0x0005620000000800 */
[----:B------:R-:W-:-:S02]  /*65b0*/  FFMA.FTZ R5, R29, UR4, -R0 ;  /* 0x000000041d057c23 */ /* 0x000fc40008010800 */
[----:B------:R-:W3:Y:S01]  /*65c0*/  SHFL.BFLY PT, R11, R9, 0x1, 0x1f ;  /* 0x0c201f00090b7f89 */ /* 0x000ee200000e0000 */
[----:B------:R5:W-:Y:S01]  /*65d0*/  MUFU.EX2 R210, R15 ;  /* 0x0000000f00d27308 */ /* 0x000be20000000800 */
[----:B-1----:R-:W-:Y:S02]  /*65e0*/  FMNMX.FTZ R8, R4, R10, !PT ;  /* 0x0000000a04087209 */ /* 0x002fe40007810000 */
[----:B------:R-:W-:Y:S01]  /*65f0*/  LDSM.16.MT88.4 R44, [R14+0xa000] ;  /* 0x00a000000e2c783b */ /* 0x000fe20000004200 */
[----:B------:R-:W-:Y:S01]  /*6600*/  MUFU.EX2 R252, R5 ;  /* 0x0000000500fc7308 */ /* 0x000fe20000000800 */
[----:B----4-:R-:W-:Y:S02]  /*6610*/  FFMA.FTZ R7, R32, UR4, -R0 ;  /* 0x0000000420077c23 */ /* 0x010fe40008010800 */
[----:B------:R-:W1:Y:S01]  /*6620*/  SHFL.BFLY PT, R10, R8, 0x1, 0x1f ;  /* 0x0c201f00080a7f89 */ /* 0x000e6200000e0000 */
[----:B--2---:R-:W-:-:S03]  /*6630*/  FFMA.FTZ R6, R12, UR4, -R2 ;  /* 0x000000040c067c23 */ /* 0x004fc60008010802 */
[----:B------:R-:W2:Y:S01]  /*6640*/  LDSM.16.MT88.4 R40, [R3+0xb000] ;  /* 0x00b000000328783b */ /* 0x000ea20000004200 */
[----:B------:R4:W-:Y:S01]  /*6650*/  MUFU.EX2 R251, R7 ;  /* 0x0000000700fb7308 */ /* 0x0009e20000000800 */
[----:B-----5:R-:W-:Y:S01]  /*6660*/  F2FP.F16.F32.PACK_AB R4, R145, R144 ;  /* 0x000000909104723e */ /* 0x020fe200000000ff */
[----:B------:R-:W-:Y:S01]  /*6670*/  FFMA.FTZ R15, R143, UR4, -R2 ;  /* 0x000000048f0f7c23 */ /* 0x000fe20008010802 */
[----:B------:R-:W5:Y:S01]  /*6680*/  LDSM.16.MT88.4 R36, [R14+0xb000] ;  /* 0x00b000000e24783b */ /* 0x000f620000004200 */
[----:B------:R1:W-:Y:S03]  /*6690*/  MUFU.EX2 R153, R6 ;  /* 0x0000000600997308 */ /* 0x0003e60000000800 */
[----:B------:R-:W-:Y:S01]  /*66a0*/  LDSM.16.MT88.4 R56, [R3+0xa400] ;  /* 0x00a400000338783b */ /* 0x000fe20000004200 */
[----:B------:R1:W-:Y:S01]  /*66b0*/  MUFU.EX2 R212, R15 ;  /* 0x0000000f00d47308 */ /* 0x0003e20000000800 */
[----:B---3--:R-:W-:Y:S01]  /*66c0*/  FMNMX.FTZ R103, R9, R11, !PT ;  /* 0x0000000b09677209 */ /* 0x008fe20007810000 */
[----:B----4-:R-:W-:-:S03]  /*66d0*/  FFMA.FTZ R7, R30, UR4, -R0 ;  /* 0x000000041e077c23 */ /* 0x010fc60008010800 */
[C---:B------:R-:W-:Y:S01]  /*66e0*/  FSETP.NEU.FTZ.AND P0, PT, R103.reuse, -INF , PT ;  /* 0xff8000006700780b */ /* 0x040fe20003f1d000 */
[----:B------:R-:W-:Y:S01]  /*66f0*/  FMUL.FTZ R9, R103, UR4 ;  /* 0x0000000467097c20 */ /* 0x000fe20008410000 */
[----:B-1----:R-:W-:Y:S01]  /*6700*/  FFMA.FTZ R6, R31, UR4, -R0 ;  /* 0x000000041f067c23 */ /* 0x002fe20008010800 */
[----:B------:R-:W-:Y:S01]  /*6710*/  FMNMX.FTZ R102, R8, R10, !PT ;  /* 0x0000000a08667209 */ /* 0x000fe20007810000 */
[----:B------:R-:W1:Y:S02]  /*6720*/  MUFU.EX2 R249, R7 ;  /* 0x0000000700f97308 */ /* 0x000e640000000800 */
[----:B------:R-:W-:Y:S01]  /*6730*/  FSEL R12, R9, RZ, P0 ;  /* 0x000000ff090c7208 */ /* 0x000fe20000000000 */
[----:B------:R-:W-:Y:S01]  /*6740*/  LDSM.16.MT88.4 R28, [R14+0xb400] ;  /* 0x00b400000e1c783b */ /* 0x000fe20000004200 */
[C---:B------:R-:W-:Y:S01]  /*6750*/  FSETP.NEU.FTZ.AND P0, PT, R102.reuse, -INF , PT ;  /* 0xff8000006600780b */ /* 0x040fe20003f1d000 */
[----:B------:R-:W-:Y:S01]  /*6760*/  FMUL.FTZ R8, R102, UR4 ;  /* 0x0000000466087c20 */ /* 0x000fe20008410000 */
[----:B------:R3:W4:Y:S01]  /*6770*/  MUFU.EX2 R250, R6 ;  /* 0x0000000600fa7308 */ /* 0x0007220000000800 */
[--C-:B------:R-:W-:Y:S01]  /*6780*/  FFMA.FTZ R9, R50, UR4, -R12.reuse ;  /* 0x0000000432097c23 */ /* 0x100fe2000801080c */
[----:B------:R-:W-:Y:S01]  /*6790*/  FFMA.FTZ R10, R35, UR4, -R12 ;  /* 0x00000004230a7c23 */ /* 0x000fe2000801080c */
[----:B------:R-:W-:Y:S01]  /*67a0*/  FFMA.FTZ R15, R177, UR4, -R0 ;  /* 0x00000004b10f7c23 */ /* 0x000fe20008010800 */
[----:B------:R-:W-:Y:S01]  /*67b0*/  FSEL R13, R8, RZ, P0 ;  /* 0x000000ff080d7208 */ /* 0x000fe20000000000 */
[----:B------:R-:W-:Y:S01]  /*67c0*/  FFMA.FTZ R8, R34, UR4, -R12 ;  /* 0x0000000422087c23 */ /* 0x000fe2000801080c */
[----:B------:R2:W-:Y:S01]  /*67d0*/  MUFU.EX2 R245, R9 ;  /* 0x0000000900f57308 */ /* 0x0005e20000000800 */
[----:B-1----:R-:W-:-:S03]  /*67e0*/  F2FP.F16.F32.PACK_AB R7, R252, R249 ;  /* 0x000000f9fc07723e */ /* 0x002fc600000000ff */
[----:B------:R1:W-:Y:S04]  /*67f0*/  MUFU.EX2 R247, R8 ;  /* 0x0000000800f77308 */ /* 0x0003e80000000800 */
[----:B------:R5:W-:Y:S01]  /*6800*/  MUFU.EX2 R243, R10 ;  /* 0x0000000a00f37308 */ /* 0x000be20000000800 */
[----:B---3--:R-:W-:Y:S02]  /*6810*/  F2FP.F16.F32.PACK_AB R6, R152, R153 ;  /* 0x000000999806723e */ /* 0x008fe400000000ff */
[----:B----4-:R-:W-:Y:S01]  /*6820*/  F2FP.F16.F32.PACK_AB R5, R250, R251 ;  /* 0x000000fbfa05723e */ /* 0x010fe200000000ff */
[----:B------:R3:W-:Y:S01]  /*6830*/  MUFU.EX2 R206, R15 ;  /* 0x0000000f00ce7308 */ /* 0x0007e20000000800 */
[----:B--2---:R-:W-:Y:S02]  /*6840*/  FFMA.FTZ R9, R33, UR4, -R12 ;  /* 0x0000000421097c23 */ /* 0x004fe4000801080c */
[----:B------:R-:W-:Y:S01]  /*6850*/  LDSM.16.MT88.4 R32, [R14+0x9400] ;  /* 0x009400000e20783b */ /* 0x000fe20000004200 */
[--C-:B-1----:R-:W-:Y:S01]  /*6860*/  FFMA.FTZ R8, R52, UR4, -R13.reuse ;  /* 0x0000000434087c23 */ /* 0x102fe2000801080d */
[----:B------:R1:W2:Y:S01]  /*6870*/  MUFU.EX2 R248, R9 ;  /* 0x0000000900f87308 */ /* 0x0002a20000000800 */
[----:B------:R-:W-:Y:S01]  /*6880*/  HMMA.16816.F32 R128, R4, R24, RZ ;  /* 0x000000180480723c */ /* 0x000fe200000018ff */
[----:B-----5:R-:W-:-:S02]  /*6890*/  FFMA.FTZ R10, R51, UR4, -R13 ;  /* 0x00000004330a7c23 */ /* 0x020fc4000801080d */
[----:B------:R4:W-:Y:S01]  /*68a0*/  MUFU.EX2 R239, R8 ;  /* 0x0000000800ef7308 */ /* 0x0009e20000000800 */
[----:B---3--:R-:W-:-:S03]  /*68b0*/  FFMA.FTZ R15, R165, UR4, -R0 ;  /* 0x00000004a50f7c23 */ /* 0x008fc60008010800 */
[----:B------:R2:W3:Y:S01]  /*68c0*/  MUFU.EX2 R230, R10 ;  /* 0x0000000a00e67308 */ /* 0x0004e20000000800 */
[----:B------:R-:W-:Y:S03]  /*68d0*/  HMMA.16816.F32 R124, R4, R16, RZ ;  /* 0x00000010047c723c */ /* 0x000fe600000018ff */
[----:B------:R5:W-:Y:S01]  /*68e0*/  MUFU.EX2 R207, R15 ;  /* 0x0000000f00cf7308 */ /* 0x000be20000000800 */
[----:B-1----:R-:W-:-:S04]  /*68f0*/  FFMA.FTZ R9, R49, UR4, -R13 ;  /* 0x0000000431097c23 */ /* 0x002fc8000801080d */
[C---:B------:R-:W-:Y:S01]  /*6900*/  HMMA.16816.F32 R120, R4.reuse, R20, RZ ;  /* 0x000000140478723c */ /* 0x040fe200000018ff */
[----:B----4-:R-:W-:Y:S01]  /*6910*/  FFMA.FTZ R8, R48, UR4, -R13 ;  /* 0x0000000430087c23 */ /* 0x010fe2000801080d */
[----:B------:R3:W-:Y:S01]  /*6920*/  MUFU.EX2 R240, R9 ;  /* 0x0000000900f07308 */ /* 0x0007e20000000800 */
[----:B------:R-:W-:Y:S01]  /*6930*/  LDSM.16.MT88.4 R48, [R14+0xa400] ;  /* 0x00a400000e30783b */ /* 0x000fe20000004200 */
[----:B--2---:R-:W-:Y:S02]  /*6940*/  F2FP.F16.F32.PACK_AB R10, R248, R247 ;  /* 0x000000f7f80a723e */ /* 0x004fe400000000ff */
[----:B------:R1:W2:Y:S02]  /*6950*/  MUFU.EX2 R246, R8 ;  /* 0x0000000800f67308 */ /* 0x0002a40000000800 */
[----:B------:R-:W-:Y:S01]  /*6960*/  HMMA.16816.F32 R116, R4, R44, RZ ;  /* 0x0000002c0474723c */ /* 0x000fe200000018ff */
[----:B-----5:R-:W-:-:S04]  /*6970*/  FFMA.FTZ R15, R188, UR4, -R12 ;  /* 0x00000004bc0f7c23 */ /* 0x020fc8000801080c */
[----:B------:R4:W-:Y:S03]  /*6980*/  MUFU.EX2 R177, R15 ;  /* 0x0000000f00b17308 */ /* 0x0009e60000000800 */
[----:B------:R-:W-:Y:S01]  /*6990*/  HMMA.16816.F32 R112, R4, R40, RZ ;  /* 0x000000280470723c */ /* 0x000fe200000018ff */
[----:B---3--:R-:W-:Y:S02]  /*69a0*/  F2FP.F16.F32.PACK_AB R9, R230, R239 ;  /* 0x000000efe609723e */ /* 0x008fe400000000ff */
[----:B-1----:R-:W-:Y:S02]  /*69b0*/  F2FP.F16.F32.PACK_AB R8, R243, R245 ;  /* 0x000000f5f308723e */ /* 0x002fe400000000ff */
[----:B--2---:R-:W-:-:S03]  /*69c0*/  F2FP.F16.F32.PACK_AB R11, R246, R240 ;  /* 0x000000f0f60b723e */ /* 0x004fc600000000ff */
[----:B------:R-:W-:Y:S01]  /*69d0*/  HMMA.16816.F32 R108, R4, R36, RZ ;  /* 0x00000024046c723c */ /* 0x000fe200000018ff */
[----:B----4-:R-:W-:-:S07]  /*69e0*/  FFMA.FTZ R15, R179, UR4, -R12 ;  /* 0x00000004b30f7c23 */ /* 0x010fce000801080c */
        /* <DEDUP_REMOVED lines=10> */
[----:B------:R1:W-:Y:S03]  /*6a90*/  MUFU.EX2 R238, R4 ;  /* 0x0000000400ee7308 */ /* 0x0003e60000000800 */
[C---:B------:R-:W-:Y:S01]  /*6aa0*/  HMMA.16816.F32 R68, R8.reuse, R16, RZ ;  /* 0x000000100844723c */ /* 0x040fe200000018ff */
[----:B------:R2:W-:Y:S04]  /*6ab0*/  MUFU.EX2 R242, R5 ;  /* 0x0000000500f27308 */ /* 0x0005e80000000800 */
[----:B------:R-:W-:Y:S03]  /*6ac0*/  MUFU.EX2 R224, R6 ;  /* 0x0000000600e07308 */ /* 0x000fe60000000800 */
[----:B------:R-:W-:Y:S01]  /*6ad0*/  HMMA.16816.F32 R168, R8, R18, RZ ;  /* 0x0000001208a8723c */ /* 0x000fe200000018ff */
[----:B------:R-:W3:Y:S01]  /*6ae0*/  LDSM.16.MT88.4 R16, [R3+0x9400] ;  /* 0x009400000310783b */ /* 0x000ee20000004200 */
[----:B-1----:R-:W-:-:S04]  /*6af0*/  FFMA.FTZ R4, R61, UR4, -R2 ;  /* 0x000000043d047c23 */ /* 0x002fc80008010802 */
[----:B------:R1:W-:Y:S01]  /*6b00*/  MUFU.EX2 R241, R4 ;  /* 0x0000000400f17308 */ /* 0x0003e20000000800 */
[----:B--2---:R-:W-:Y:S01]  /*6b10*/  FFMA.FTZ R5, R60, UR4, -R2 ;  /* 0x000000043c057c23 */ /* 0x004fe20008010802 */
[C---:B------:R-:W-:Y:S03]  /*6b20*/  HMMA.16816.F32 R76, R8.reuse, R24, RZ ;  /* 0x00000018084c723c */ /* 0x040fe600000018ff */
[----:B------:R2:W4:Y:S05]  /*6b30*/  MUFU.EX2 R244, R5 ;  /* 0x0000000500f47308 */ /* 0x00052a0000000800 */
[----:B------:R-:W-:Y:S01]  /*6b40*/  HMMA.16816.F32 R132, R8, R26, RZ ;  /* 0x0000001a0884723c */ /* 0x000fe200000018ff */
[----:B-1----:R-:W-:-:S04]  /*6b50*/  FFMA.FTZ R4, R63, UR4, -R0 ;  /* 0x000000043f047c23 */ /* 0x002fc80008010800 */
[----:B------:R1:W5:Y:S01]  /*6b60*/  MUFU.EX2 R223, R4 ;  /* 0x0000000400df7308 */ /* 0x0003620000000800 */
[----:B--2---:R-:W-:Y:S02]  /*6b70*/  FFMA.FTZ R5, R105, UR4, -R0 ;  /* 0x0000000469057c23 */ /* 0x004fe40008010800 */
[----:B------:R-:W-:Y:S01]  /*6b80*/  HMMA.16816.F32 R64, R8, R20, RZ ;  /* 0x000000140840723c */ /* 0x000fe200000018ff */
[----:B------:R-:W-:Y:S01]  /*6b90*/  MOV R105, R145 ;  /* 0x0000009100697202 */ /* 0x000fe20000000f00 */
[----:B------:R5:W-:Y:S01]  /*6ba0*/  MUFU.EX2 R228, R5 ;  /* 0x0000000500e47308 */ /* 0x000be20000000800 */
[----:B----4-:R-:W-:-:S05]  /*6bb0*/  F2FP.F16.F32.PACK_AB R6, R244, R241 ;  /* 0x000000f1f406723e */ /* 0x010fca00000000ff */
[----:B------:R-:W-:Y:S01]  /*6bc0*/  HMMA.16816.F32 R172, R8, R22, RZ ;  /* 0x0000001608ac723c */ /* 0x000fe200000018ff */
[----:B-1----:R-:W-:Y:S01]  /*6bd0*/  FFMA.FTZ R4, R100, UR4, -R0 ;  /* 0x0000000464047c23 */ /* 0x002fe20008010800 */
[----:B------:R-:W-:-:S06]  /*6be0*/  MOV R100, R144 ;  /* 0x0000009000647202 */ /* 0x000fcc0000000f00 */
[----:B------:R-:W-:Y:S01]  /*6bf0*/  HMMA.16816.F32 R60, R8, R44, RZ ;  /* 0x0000002c083c723c */ /* 0x000fe200000018ff */
[----:B------:R1:W2:Y:S01]  /*6c00*/  MUFU.EX2 R229, R4 ;  /* 0x0000000400e57308 */ /* 0x0002a20000000800 */
[----:B-----5:R-:W-:-:S06]  /*6c10*/  F2FP.F16.F32.PACK_AB R5, R224, R223 ;  /* 0x000000dfe005723e */ /* 0x020fcc00000000ff */
[----:B------:R-:W-:Y:S01]  /*6c20*/  HMMA.16816.F32 R160, R8, R46, RZ ;  /* 0x0000002e08a0723c */ /* 0x000fe200000018ff */
[----:B-1----:R-:W-:-:S07]  /*6c30*/  F2FP.F16.F32.PACK_AB R4, R242, R238 ;  /* 0x000000eef204723e */ /* 0x002fce00000000ff */
[----:B------:R-:W-:Y:S01]  /*6c40*/  HMMA.16816.F32 R24, R8, R40, RZ ;  /* 0x000000280818723c */ /* 0x000fe200000018ff */
[----:B--2---:R-:W-:-:S07]  /*6c50*/  F2FP.F16.F32.PACK_AB R7, R229, R228 ;  /* 0x000000e4e507723e */ /* 0x004fce00000000ff */
[C---:B------:R-:W-:Y:S08]  /*6c60*/  HMMA.16816.F32 R156, R8.reuse, R42, RZ ;  /* 0x0000002a089c723c */ /* 0x040ff000000018ff */
        /* <DEDUP_REMOVED lines=8> */
[C---:B---3--:R-:W-:Y:S01]  /*6cf0*/  HMMA.16816.F32 R148, R4.reuse, R16, R128 ;  /* 0x000000100494723c */ /* 0x048fe20000001880 */
[----:B------:R2:W3:Y:S04]  /*6d00*/  MUFU.EX2 R222, R9 ;  /* 0x0000000900de7308 */ /* 0x0004e80000000800 */
[----:B------:R-:W-:Y:S03]  /*6d10*/  MUFU.EX2 R216, R10 ;  /* 0x0000000a00d87308 */ /* 0x000fe60000000800 */
[----:B------:R-:W-:Y:S01]  /*6d20*/  HMMA.16816.F32 R128, R4, R32, R124 ;  /* 0x000000200480723c */ /* 0x000fe2000000187c */
[----:B-1----:R-:W-:Y:S01]  /*6d30*/  FFMA.FTZ R8, R107, UR4, -R12 ;  /* 0x000000046b087c23 */ /* 0x002fe2000801080c */
[----:B------:R-:W-:-:S03]  /*6d40*/  MOV R107, R152 ;  /* 0x00000098006b7202 */ /* 0x000fc60000000f00 */
[----:B------:R1:W-:Y:S01]  /*6d50*/  MUFU.EX2 R220, R8 ;  /* 0x0000000800dc7308 */ /* 0x0003e20000000800 */
[----:B--2---:R-:W-:Y:S02]  /*6d60*/  FFMA.FTZ R9, R106, UR4, -R12 ;  /* 0x000000046a097c23 */ /* 0x004fe4000801080c */
[C---:B------:R-:W-:Y:S01]  /*6d70*/  HMMA.16816.F32 R124, R4.reuse, R56, R120 ;  /* 0x00000038047c723c */ /* 0x040fe20000001878 */
[----:B------:R-:W-:Y:S01]  /*6d80*/  MOV R188, R107 ;  /* 0x0000006b00bc7202 */ /* 0x000fe20000000f00 */
[----:B------:R2:W-:Y:S06]  /*6d90*/  MUFU.EX2 R221, R9 ;  /* 0x0000000900dd7308 */ /* 0x0005ec0000000800 */
[----:B------:R-:W-:Y:S01]  /*6da0*/  HMMA.16816.F32 R152, R4, R58, R88 ;  /* 0x0000003a0498723c */ /* 0x000fe20000001858 */
[----:B-1----:R-:W-:-:S04]  /*6db0*/  FFMA.FTZ R8, R141, UR4, -R13 ;  /* 0x000000048d087c23 */ /* 0x002fc8000801080d */
[----:B------:R1:W4:Y:S01]  /*6dc0*/  MUFU.EX2 R215, R8 ;  /* 0x0000000800d77308 */ /* 0x0003220000000800 */
[--C-:B--2---:R-:W-:Y:S02]  /*6dd0*/  FFMA.FTZ R9, R138, UR4, -R13.reuse ;  /* 0x000000048a097c23 */ /* 0x104fe4000801080d */
[C---:B------:R-:W-:Y:S02]  /*6de0*/  HMMA.16816.F32 R120, R4.reuse, R48, R116 ;  /* 0x000000300478723c */ /* 0x040fe40000001874 */
[----:B------:R-:W-:Y:S06]  /*6df0*/  MUFU.EX2 R218, R9 ;  /* 0x0000000900da7308 */ /* 0x000fec0000000800 */
[----:B------:R-:W-:Y:S01]  /*6e00*/  HMMA.16816.F32 R112, R4, R52, R112 ;  /* 0x000000340470723c */ /* 0x000fe20000001870 */
[----:B-1----:R-:W-:-:S04]  /*6e10*/  FFMA.FTZ R8, R136, UR4, -R13 ;  /* 0x0000000488087c23 */ /* 0x002fc8000801080d */
[----:B------:R1:W2:Y:S03]  /*6e20*/  MUFU.EX2 R217, R8 ;  /* 0x0000000800d97308 */ /* 0x0002a60000000800 */
[C---:B------:R-:W-:Y:S08]  /*6e30*/  HMMA.16816.F32 R136, R4.reuse, R34, R92 ;  /* 0x000000220488723c */ /* 0x040ff0000000185c */
[C---:B------:R-:W-:Y:S01]  /*6e40*/  HMMA.16816.F32 R92, R4.reuse, R50, R84 ;  /* 0x00000032045c723c */ /* 0x040fe20000001854 */
[----:B-1----:R-:W-:Y:S07]  /*6e50*/  LDSM.16.MT88.4 R8, [R3+0xa800] ;  /* 0x00a800000308783b */ /* 0x002fee0000004200 */
[C---:B------:R-:W-:Y:S08]  /*6e60*/  HMMA.16816.F32 R108, R4.reuse, R28, R108 ;  /* 0x0000001c046c723c */ /* 0x040ff0000000186c */
[C---:B------:R-:W-:Y:S08]  /*6e70*/  HMMA.16816.F32 R96, R4.reuse, R18, R96 ;  /* 0x000000120460723c */ /* 0x040ff00000001860 */
[C---:B------:R-:W-:Y:S08]  /*6e80*/  HMMA.16816.F32 R88, R4.reuse, R54, R80 ;  /* 0x000000360458723c */ /* 0x040ff00000001850 */
[----:B------:R-:W-:Y:S01]  /*6e90*/  HMMA.16816.F32 R84, R4, R30, R72 ;  /* 0x0000001e0454723c */ /* 0x000fe20000001848 */
[----:B---3--:R-:W-:-:S02]  /*6ea0*/  F2FP.F16.F32.PACK_AB R4, R222, R219 ;  /* 0x000000dbde04723e */ /* 0x008fc400000000ff */
[----:B----4-:R-:W-:Y:S02]  /*6eb0*/  F2FP.F16.F32.PACK_AB R5, R216, R215 ;  /* 0x000000d7d805723e */ /* 0x010fe400000000ff */
[----:B------:R-:W-:Y:S02]  /*6ec0*/  F2FP.F16.F32.PACK_AB R6, R221, R220 ;  /* 0x000000dcdd06723e */ /* 0x000fe400000000ff */
[----:B--2---:R-:W-:-:S07]  /*6ed0*/  F2FP.F16.F32.PACK_AB R7, R217, R218 ;  /* 0x000000dad907723e */ /* 0x004fce00000000ff */
[----:B------:R-:W-:Y:S01]  /*6ee0*/  HMMA.16816.F32 R72, R4, R52, R24 ;  /* 0x000000340448723c */ /* 0x000fe20000001818 */
[----:B------:R-:W-:-:S04]  /*6ef0*/  FFMA.FTZ R24, R166, UR4, -R2 ;  /* 0x00000004a6187c23 */ /* 0x000fc80008010802 */
[----:B------:R1:W2:Y:S03]  /*6f00*/  MUFU.EX2 R211, R24 ;  /* 0x0000001800d37308 */ /* 0x0002a60000000800 */
[C---:B------:R-:W-:Y:S08]  /*6f10*/  HMMA.16816.F32 R80, R4.reuse, R16, R76 ;  /* 0x000000100450723c */ /* 0x040ff0000000184c */
[----:B------:R-:W-:Y:S01]  /*6f20*/  HMMA.16816.F32 R180, R4, R28, R20 ;  /* 0x0000001c04b4723c */ /* 0x000fe20000001814 */
[----:B------:R-:W3:Y:S01]  /*6f30*/  LDSM.16.MT88.4 R20, [R3+0x9800] ;  /* 0x009800000314783b */ /* 0x000ee20000004200 */
[----:B------:R-:W-:Y:S01]  /*6f40*/  FFMA.FTZ R28, R142, UR4, -R2 ;  /* 0x000000048e1c7c23 */ /* 0x000fe20008010802 */
[----:B------:R-:W-:-:S02]  /*6f50*/  FFMA.FTZ R29, R176, UR4, -R0 ;  /* 0x00000004b01d7c23 */ /* 0x000fc40008010800 */
[----:B-1----:R-:W1:Y:S01]  /*6f60*/  LDSM.16.MT88.4 R24, [R14+0xa800] ;  /* 0x00a800000e18783b */ /* 0x002e620000004200 */
[----:B------:R4:W-:Y:S02]  /*6f70*/  MUFU.EX2 R213, R28 ;  /* 0x0000001c00d57308 */ /* 0x0009e40000000800 */
[C---:B------:R-:W-:Y:S02]  /*6f80*/  HMMA.16816.F32 R76, R4.reuse, R32, R68 ;  /* 0x00000020044c723c */ /* 0x040fe40000001844 */
[----:B------:R5:W-:Y:S04]  /*6f90*/  MUFU.EX2 R176, R15 ;  /* 0x0000000f00b07308 */ /* 0x000be80000000800 */
[----:B------:R2:W3:Y:S02]  /*6fa0*/  MUFU.EX2 R208, R29 ;  /* 0x0000001d00d07308 */ /* 0x0004e40000000800 */
[----:B------:R-:W-:Y:S01]  /*6fb0*/  HMMA.16816.F32 R44, R4, R18, R132 ;  /* 0x00000012042c723c */ /* 0x000fe20000001884 */
[----:B------:R-:W1:Y:S01]  /*6fc0*/  LDSM.16.MT88.4 R16, [R14+0x9800] ;  /* 0x009800000e10783b */ /* 0x000e620000004200 */
[----:B----4-:R-:W-:-:S06]  /*6fd0*/  FFMA.FTZ R28, R167, UR4, -R0 ;  /* 0x00000004a71c7c23 */ /* 0x010fcc0008010800 */
[C---:B------:R-:W-:Y:S01]  /*6fe0*/  HMMA.16816.F32 R40, R4.reuse, R34, R168 ;  /* 0x000000220428723c */ /* 0x040fe200000018a8 */
[----:B------:R-:W4:Y:S01]  /*6ff0*/  LDSM.16.MT88.4 R32, [R14+0xb800] ;  /* 0x00b800000e20783b */ /* 0x000f220000004200 */
[----:B------:R3:W1:Y:S01]  /*7000*/  MUFU.EX2 R209, R28 ;  /* 0x0000001c00d17308 */ /* 0x0006620000000800 */
[--C-:B-----5:R-:W-:Y:S01]  /*7010*/  FFMA.FTZ R15, R191, UR4, -R13.reuse ;  /* 0x00000004bf0f7c23 */ /* 0x120fe2000801080d */
[----:B--2---:R-:W-:Y:S01]  /*7020*/  FFMA.FTZ R29, R187, UR4, -R13 ;  /* 0x00000004bb1d7c23 */ /* 0x004fe2000801080d */
[----:B------:R-:W-:Y:S02]  /*7030*/  MOV R191, R100 ;  /* 0x0000006400bf7202 */ /* 0x000fe40000000f00 */
[----:B------:R2:W-:Y:S01]  /*7040*/  MUFU.EX2 R107, R15 ;  /* 0x0000000f006b7308 */ /* 0x0005e20000000800 */
[----:B------:R-:W-:Y:S01]  /*7050*/  MOV R187, R105 ;  /* 0x0000006900bb7202 */ /* 0x000fe20000000f00 */
[----:B------:R-:W-:Y:S02]  /*7060*/  HMMA.16816.F32 R68, R4, R56, R64 ;  /* 0x000000380444723c */ /* 0x000fe40000001840 */
[----:B------:R-:W-:Y:S01]  /*7070*/  MUFU.EX2 R100, R29 ;  /* 0x0000001d00647308 */ /* 0x000fe20000000800 */
[----:B---3--:R-:W-:-:S05]  /*7080*/  FFMA.FTZ R28, R185, UR4, -R12 ;  /* 0x00000004b91c7c23 */ /* 0x008fca000801080c */
[C---:B------:R-:W-:Y:S01]  /*7090*/  HMMA.16816.F32 R64, R4.reuse, R48, R60 ;  /* 0x000000300440723c */ /* 0x040fe2000000183c */
[----:B------:R-:W-:Y:S01]  /*70a0*/  MOV R185, R140 ;  /* 0x0000008c00b97202 */ /* 0x000fe20000000f00 */
[----:B------:R3:W5:Y:S01]  /*70b0*/  MUFU.EX2 R179, R28 ;  /* 0x0000001c00b37308 */ /* 0x0007620000000800 */
[----:B--2---:R-:W-:Y:S01]  /*70c0*/  FFMA.FTZ R15, R184, UR4, -R13 ;  /* 0x00000004b80f7c23 */ /* 0x004fe2000801080d */
[----:B------:R-:W-:Y:S03]  /*70d0*/  LDSM.16.MT88.4 R140, [R14+0x9c00] ;  /* 0x009c00000e8c783b */ /* 0x000fe60000004200 */
[----:B------:R-:W-:Y:S01]  /*70e0*/  MUFU.EX2 R105, R15 ;  /* 0x0000000f00697308 */ /* 0x000fe20000000800 */
[----:B------:R-:W-:Y:S01]  /*70f0*/  HMMA.16816.F32 R60, R4, R54, R156 ;  /* 0x00000036043c723c */ /* 0x000fe2000000189c */
[----:B------:R-:W-:Y:S01]  /*7100*/  LDSM.16.MT88.4 R156, [R3+0xac00] ;  /* 0x00ac0000039c783b */ /* 0x000fe20000004200 */
[----:B---3--:R-:W-:-:S06]  /*7110*/  FFMA.FTZ R28, R178, UR4, -R12 ;  /* 0x00000004b21c7c23 */ /* 0x008fcc000801080c */
[C---:B------:R-:W-:Y:S01]  /*7120*/  HMMA.16816.F32 R56, R4.reuse, R58, R172 ;  /* 0x0000003a0438723c */ /* 0x040fe200000018ac */
[----:B------:R-:W-:Y:S01]  /*7130*/  LDSM.16.MT88.4 R172, [R14+0xac00] ;  /* 0x00ac00000eac783b */ /* 0x000fe20000004200 */
[----:B------:R2:W3:Y:S06]  /*7140*/  MUFU.EX2 R178, R28 ;  /* 0x0000001c00b27308 */ /* 0x0004ec0000000800 */
[C---:B------:R-:W-:Y:S08]  /*7150*/  HMMA.16816.F32 R48, R4.reuse, R50, R160 ;  /* 0x000000320430723c */ /* 0x040ff000000018a0 */
[----:B------:R-:W-:Y:S01]  /*7160*/  HMMA.16816.F32 R52, R4, R30, R144 ;  /* 0x0000001e0434723c */ /* 0x000fe20000001890 */
[----:B--2---:R-:W-:Y:S01]  /*7170*/  FFMA.FTZ R28, R186, UR4, -R13 ;  /* 0x00000004ba1c7c23 */ /* 0x004fe2000801080d */
[----:B------:R-:W-:-:S02]  /*7180*/  F2FP.F16.F32.PACK_AB R4, R211, R210 ;  /* 0x000000d2d304723e */ /* 0x000fc400000000ff */
[----:B------:R-:W-:Y:S01]  /*7190*/  F2FP.F16.F32.PACK_AB R5, R208, R206 ;  /* 0x000000ced005723e */ /* 0x000fe200000000ff */
[----:B------:R2:W3:Y:S01]  /*71a0*/  MUFU.EX2 R106, R28 ;  /* 0x0000001c006a7308 */ /* 0x0004e20000000800 */
[----:B------:R-:W-:Y:S02]  /*71b0*/  F2FP.F16.F32.PACK_AB R6, R213, R212 ;  /* 0x000000d4d506723e */ /* 0x000fe400000000ff */
[----:B-1----:R-:W-:-:S07]  /*71c0*/  F2FP.F16.F32.PACK_AB R7, R207, R209 ;  /* 0x000000d1cf07723e */ /* 0x002fce00000000ff */
[C---:B------:R-:W-:Y:S08]  /*71d0*/  HMMA.16816.F32 R116, R4.reuse, R20, R148 ;  /* 0x000000140474723c */ /* 0x040ff00000001894 */
[C---:B------:R-:W-:Y:S08]  /*71e0*/  HMMA.16816.F32 R164, R4.reuse, R24, R120 ;  /* 0x0000001804a4723c */ /* 0x040ff00000001878 */
[C---:B------:R-:W-:Y:S08]  /*71f0*/  HMMA.16816.F32 R132, R4.reuse, R16, R128 ;  /* 0x000000100484723c */ /* 0x040ff00000001880 */
[C---:B------:R-:W-:Y:S01]  /*7200*/  HMMA.16816.F32 R148, R4.reuse, R8, R124 ;  /* 0x000000080494723c */ /* 0x040fe2000000187c */
[----:B------:R-:W-:Y:S07]  /*7210*/  LDSM.16.MT88.4 R124, [R3+0x9c00] ;  /* 0x009c0000037c783b */ /* 0x000fee0000004200 */
[C---:B------:R-:W-:Y:S08]  /*7220*/  HMMA.16816.F32 R160, R4.reuse, R36, R112 ;  /* 0x0000002404a0723c */ /* 0x040ff00000001870 */
[C---:B----4-:R-:W-:Y:S08]  /*7230*/  HMMA.16816.F32 R108, R4.reuse, R32, R108 ;  /* 0x00000020046c723c */ /* 0x050ff0000000186c */
[C---:B------:R-:W-:Y:S08]  /*7240*/  HMMA.16816.F32 R120, R4.reuse, R22, R96 ;  /* 0x000000160478723c */ /* 0x040ff00000001860 */
[C---:B------:R-:W-:Y:S08]  /*7250*/  HMMA.16816.F32 R136, R4.reuse, R18, R136 ;  /* 0x000000120488723c */ /* 0x040ff00000001888 */
[C---:B------:R-:W-:Y:S08]  /*7260*/  HMMA.16816.F32 R152, R4.reuse, R10, R152 ;  /* 0x0000000a0498723c */ /* 0x040ff00000001898 */
[C---:B------:R-:W-:Y:S08]  /*7270*/  HMMA.16816.F32 R168, R4.reuse, R26, R92 ;  /* 0x0000001a04a8723c */ /* 0x040ff0000000185c */
[C---:B------:R-:W-:Y:S08]  /*7280*/  HMMA.16816.F32 R88, R4.reuse, R38, R88 ;  /* 0x000000260458723c */ /* 0x040ff00000001858 */
[----:B--2---:R-:W-:Y:S01]  /*7290*/  HMMA.16816.F32 R28, R4, R34, R84 ;  /* 0x00000022041c723c */ /* 0x004fe20000001854 */
[----:B-----5:R-:W-:-:S02]  /*72a0*/  F2FP.F16.F32.PACK_AB R4, R179, R177 ;  /* 0x000000b1b304723e */ /* 0x020fc400000000ff */
[----:B------:R-:W-:Y:S02]  /*72b0*/  F2FP.F16.F32.PACK_AB R5, R100, R107 ;  /* 0x0000006b6405723e */ /* 0x000fe400000000ff */
[----:B---3--:R-:W-:Y:S02]  /*72c0*/  F2FP.F16.F32.PACK_AB R6, R178, R176 ;  /* 0x000000b0b206723e */ /* 0x008fe400000000ff */
[----:B------:R-:W-:-:S07]  /*72d0*/  F2FP.F16.F32.PACK_AB R7, R105, R106 ;  /* 0x0000006a6907723e */ /* 0x000fce00000000ff */
[----:B------:R-:W-:Y:S01]  /*72e0*/  HMMA.16816.F32 R144, R4, R8, R68 ;  /* 0x000000080490723c */ /* 0x000fe20000001844 */
[--C-:B------:R-:W-:Y:S01]  /*72f0*/  FFMA.FTZ R8, R195, UR4, -R2.reuse ;  /* 0x00000004c3087c23 */ /* 0x100fe20008010802 */
[----:B------:R-:W-:-:S06]  /*7300*/  FFMA.FTZ R9, R192, UR4, -R2 ;  /* 0x00000004c0097c23 */ /* 0x000fcc0008010802 */
[C---:B------:R-:W-:Y:S01]  /*7310*/  HMMA.16816.F32 R64, R4.reuse, R24, R64 ;  /* 0x000000180440723c */ /* 0x040fe20000001840 */
[----:B------:R1:W-:Y:S07]  /*7320*/  MUFU.EX2 R25, R8 ;  /* 0x0000000800197308 */ /* 0x0003ee0000000800 */
[----:B------:R-:W-:Y:S01]  /*7330*/  HMMA.16816.F32 R44, R4, R22, R44 ;  /* 0x00000016042c723c */ /* 0x000fe2000000182c */
[----:B------:R-:W2:Y:S01]  /*7340*/  MUFU.EX2 R22, R9 ;  /* 0x0000000900167308 */ /* 0x000ea20000000800 */
[--C-:B-1----:R-:W-:Y:S01]  /*7350*/  FFMA.FTZ R8, R190, UR4, -R2.reuse ;  /* 0x00000004be087c23 */ /* 0x102fe20008010802 */
[----:B------:R-:W-:-:S05]  /*7360*/  FFMA.FTZ R2, R189, UR4, -R2 ;  /* 0x00000004bd027c23 */ /* 0x000fca0008010802 */
[C---:B------:R-:W-:Y:S01]  /*7370*/  HMMA.16816.F32 R40, R4.reuse, R18, R40 ;  /* 0x000000120428723c */ /* 0x040fe20000001828 */
[----:B------:R1:W-:Y:S04]  /*7380*/  MUFU.EX2 R23, R8 ;  /* 0x0000000800177308 */ /* 0x0003e80000000800 */
[----:B------:R3:W4:Y:S01]  /*7390*/  MUFU.EX2 R24, R2 ;  /* 0x0000000200187308 */ /* 0x0007220000000800 */
[----:B--2---:R-:W-:Y:S02]  /*73a0*/  F2FP.F16.F32.PACK_AB R92, R22, R25 ;  /* 0x00000019165c723e */ /* 0x004fe400000000ff */
[----:B------:R-:W-:Y:S01]  /*73b0*/  HMMA.16816.F32 R112, R4, R20, R80 ;  /* 0x000000140470723c */ /* 0x000fe20000001850 */
[----:B------:R2:W5:Y:S01]  /*73c0*/  LDSM.16.MT88.4 R80, [R3+0xbc00] ;  /* 0x00bc00000350783b */ /* 0x0005620000004200 */
[----:B-1----:R-:W-:-:S06]  /*73d0*/  FFMA.FTZ R8, R197, UR4, -R0 ;  /* 0x00000004c5087c23 */ /* 0x002fcc0008010800 */
[----:B------:R-:W-:Y:S01]  /*73e0*/  HMMA.16816.F32 R128, R4, R16, R76 ;  /* 0x000000100480723c */ /* 0x000fe2000000184c */
[----:B---3--:R-:W-:Y:S01]  /*73f0*/  FFMA.FTZ R2, R196, UR4, -R0 ;  /* 0x00000004c4027c23 */ /* 0x008fe20008010800 */
[----:B------:R1:W-:Y:S01]  /*7400*/  MUFU.EX2 R19, R8 ;  /* 0x0000000800137308 */ /* 0x0003e20000000800 */
[----:B----4-:R-:W-:-:S05]  /*7410*/  F2FP.F16.F32.PACK_AB R94, R24, R23 ;  /* 0x00000017185e723e */ /* 0x010fca00000000ff */
[----:B------:R-:W-:Y:S01]  /*7420*/  HMMA.16816.F32 R56, R4, R10, R56 ;  /* 0x0000000a0438723c */ /* 0x000fe20000001838 */
[----:B------:R3:W4:Y:S01]  /*7430*/  MUFU.EX2 R20, R2 ;  /* 0x0000000200147308 */ /* 0x0007220000000800 */
[----:B--2---:R-:W-:-:S06]  /*7440*/  FFMA.FTZ R3, R199, UR4, -R12 ;  /* 0x00000004c7037c23 */ /* 0x004fcc000801080c */
[----:B------:R-:W-:Y:S01]  /*7450*/  HMMA.16816.F32 R48, R4, R26, R48 ;  /* 0x0000001a0430723c */ /* 0x000fe20000001830 */
[--C-:B-1----:R-:W-:Y:S01]  /*7460*/  FFMA.FTZ R8, R194, UR4, -R0.reuse ;  /* 0x00000004c2087c23 */ /* 0x102fe20008010800 */
[----:B------:R-:W-:-:S03]  /*7470*/  FFMA.FTZ R0, R193, UR4, -R0 ;  /* 0x00000004c1007c23 */ /* 0x000fc60008010800 */
[----:B------:R1:W-:Y:S01]  /*7480*/  MUFU.EX2 R21, R8 ;  /* 0x0000000800157308 */ /* 0x0003e20000000800 */
[----:B---3--:R-:W-:Y:S02]  /*7490*/  FFMA.FTZ R2, R204, UR4, -R12 ;  /* 0x00000004cc027c23 */ /* 0x008fe4000801080c */
[C---:B------:R-:W-:Y:S01]  /*74a0*/  HMMA.16816.F32 R68, R4.reuse, R36, R72 ;  /* 0x000000240444723c */ /* 0x040fe20000001848 */
[----:B----4-:R-:W-:Y:S01]  /*74b0*/  F2FP.F16.F32.PACK_AB R93, R20, R19 ;  /* 0x00000013145d723e */ /* 0x010fe200000000ff */
[----:B------:R2:W3:Y:S04]  /*74c0*/  MUFU.EX2 R18, R0 ;  /* 0x0000000000127308 */ /* 0x0004e80000000800 */
[----:B------:R4:W-:Y:S02]  /*74d0*/  MUFU.EX2 R15, R2 ;  /* 0x00000002000f7308 */ /* 0x0009e40000000800 */
[----:B------:R-:W-:Y:S01]  /*74e0*/  HMMA.16816.F32 R60, R4, R38, R60 ;  /* 0x00000026043c723c */ /* 0x000fe2000000183c */
[----:B-1----:R-:W-:-:S07]  /*74f0*/  FADD.FTZ R8, R251, R250 ;  /* 0x000000fafb087221 */ /* 0x002fce0000010000 */
[C---:B------:R-:W-:Y:S01]  /*7500*/  HMMA.16816.F32 R84, R4.reuse, R32, R180 ;  /* 0x000000200454723c */ /* 0x040fe200000018b4 */
[----:B--2---:R-:W-:Y:S01]  /*7510*/  FFMA.FTZ R0, R202, UR4, -R12 ;  /* 0x00000004ca007c23 */ /* 0x004fe2000801080c */
[----:B---3--:R-:W-:Y:S01]  /*7520*/  F2FP.F16.F32.PACK_AB R95, R18, R21 ;  /* 0x00000015125f723e */ /* 0x008fe200000000ff */
[----:B------:R-:W-:Y:S01]  /*7530*/  FADD.FTZ R8, R249, R8 ;  /* 0x00000008f9087221 */ /* 0x000fe20000010000 */
[----:B----4-:R-:W-:Y:S01]  /*7540*/  FFMA.FTZ R2, R198, UR4, -R12 ;  /* 0x00000004c6027c23 */ /* 0x010fe2000801080c */
[----:B------:R1:W2:Y:S03]  /*7550*/  MUFU.EX2 R17, R0 ;  /* 0x0000000000117308 */ /* 0x0002a60000000800 */
[----:B------:R-:W-:Y:S01]  /*7560*/  HMMA.16816.F32 R52, R4, R34, R52 ;  /* 0x000000220434723c */ /* 0x000fe20000001834 */
[----:B------:R3:W4:Y:S01]  /*7570*/  LDSM.16.MT88.4 R4, [R14+0xbc00] ;  /* 0x00bc00000e04783b */ /* 0x0007220000004200 */
[----:B------:R2:W-:Y:S06]  /*7580*/  MUFU.EX2 R16, R2 ;  /* 0x0000000200107308 */ /* 0x0005ec0000000800 */
[----:B-----5:R-:W-:Y:S01]  /*7590*/  HMMA.16816.F32 R76, R92, R82, R88 ;  /* 0x000000525c4c723c */ /* 0x020fe20000001858 */
[----:B-1----:R-:W-:Y:S01]  /*75a0*/  FFMA.FTZ R0, R205, UR4, -R13 ;  /* 0x00000004cd007c23 */ /* 0x002fe2000801080d */
[----:B--2---:R-:W-:-:S03]  /*75b0*/  F2FP.F16.F32.PACK_AB R96, R17, R15 ;  /* 0x0000000f1160723e */ /* 0x004fc600000000ff */
[----:B------:R1:W-:Y:S01]  /*75c0*/  MUFU.EX2 R12, R0 ;  /* 0x00000000000c7308 */ /* 0x0003e20000000800 */
[--C-:B------:R-:W-:Y:S02]  /*75d0*/  FFMA.FTZ R2, R203, UR4, -R13.reuse ;  /* 0x00000004cb027c23 */ /* 0x100fe4000801080d */
[C---:B------:R-:W-:Y:S02]  /*75e0*/  HMMA.16816.F32 R72, R92.reuse, R80, R160 ;  /* 0x000000505c48723c */ /* 0x040fe400000018a0 */
[----:B------:R2:W5:Y:S04]  /*75f0*/  MUFU.EX2 R9, R2 ;  /* 0x0000000200097308 */ /* 0x0005680000000800 */
[----:B---3--:R3:W3:Y:S02]  /*7600*/  MUFU.EX2 R14, R3 ;  /* 0x00000003000e7308 */ /* 0x0086e40000000800 */
[----:B------:R-:W-:Y:S01]  /*7610*/  HMMA.16816.F32 R116, R92, R124, R116 ;  /* 0x0000007c5c74723c */ /* 0x000fe20000001874 */
[----:B-1----:R-:W-:-:S04]  /*7620*/  FFMA.FTZ R0, R201, UR4, -R13 ;  /* 0x00000004c9007c23 */ /* 0x002fc8000801080d */
[----:B------:R1:W-:Y:S01]  /*7630*/  MUFU.EX2 R11, R0 ;  /* 0x00000000000b7308 */ /* 0x0003e20000000800 */
[----:B--2---:R-:W-:Y:S01]  /*7640*/  FFMA.FTZ R2, R200, UR4, -R13 ;  /* 0x00000004c8027c23 */ /* 0x004fe2000801080d */
[----:B-----5:R-:W-:Y:S01]  /*7650*/  F2FP.F16.F32.PACK_AB R97, R9, R12 ;  /* 0x0000000c0961723e */ /* 0x020fe200000000ff */
[----:B------:R-:W-:Y:S02]  /*7660*/  HMMA.16816.F32 R120, R92, R126, R120 ;  /* 0x0000007e5c78723c */ /* 0x000fe40000001878 */
[----:B------:R2:W5:Y:S01]  /*7670*/  MUFU.EX2 R10, R2 ;  /* 0x00000002000a7308 */ /* 0x0005620000000800 */
[----:B---3--:R-:W-:Y:S01]  /*7680*/  FADD.FTZ R3, R245, R243 ;  /* 0x000000f3f5037221 */ /* 0x008fe20000010000 */
[----:B------:R-:W-:-:S03]  /*7690*/  F2FP.F16.F32.PACK_AB R98, R16, R14 ;  /* 0x0000000e1062723e */ /* 0x000fc600000000ff */
[----:B------:R-:W-:Y:S01]  /*76a0*/  FADD.FTZ R3, R247, R3 ;  /* 0x00000003f7037221 */ /* 0x000fe20000010000 */
[C---:B----4-:R-:W-:Y:S01]  /*76b0*/  HMMA.16816.F32 R88, R92.reuse, R4, R108 ;  /* 0x000000045c58723c */ /* 0x050fe2000000186c */
[----:B-1----:R-:W-:Y:S02]  /*76c0*/  FADD.FTZ R0, R191, R187 ;  /* 0x000000bbbf007221 */ /* 0x002fe40000010000 */
[----:B------:R-:W-:Y:S02]  /*76d0*/  FADD.FTZ R3, R248, R3 ;  /* 0x00000003f8037221 */ /* 0x000fe40000010000 */
[----:B------:R-:W-:Y:S01]  /*76e0*/  FADD.FTZ R0, R185, R0 ;  /* 0x00000000b9007221 */ /* 0x000fe20000010000 */
[----:B--2---:R-:W-:Y:S01]  /*76f0*/  FADD.FTZ R2, R239, R230 ;  /* 0x000000e6ef027221 */ /* 0x004fe20000010000 */
[----:B-----5:R-:W-:Y:S01]  /*7700*/  F2FP.F16.F32.PACK_AB R99, R10, R11 ;  /* 0x0000000b0a63723e */ /* 0x020fe200000000ff */
        /* <DEDUP_REMOVED lines=13> */
[----:B------:R-:W-:Y:S02]  /*77e0*/  FADD.FTZ R4, R223, R4 ;  /* 0x00000004df047221 */ /* 0x000fe40000010000 */
        /* <DEDUP_REMOVED lines=40> */
[----:B------:R-:W-:Y:S02]  /*7a70*/  HMMA.16816.F32 R148, R92, R156, R148 ;  /* 0x0000009c5c94723c */ /* 0x000fe40000001894 */
[----:B------:R-:W-:-:S02]  /*7a80*/  FADD.FTZ R230, R18, R0 ;  /* 0x0000000012e67221 */ /* 0x000fc40000010000 */
[----:B------:R1:W-:Y:S04]  /*7a90*/  STL [R1+0x38], R238 ;  /* 0x000038ee01007387 */ /* 0x0003e80000100800 */
[----:B------:R1:W-:Y:S01]  /*7aa0*/  STL [R1+0x30], R230 ;  /* 0x000030e601007387 */ /* 0x0003e20000100800 */
[C---:B------:R-:W-:Y:S03]  /*7ab0*/  HMMA.16816.F32 R152, R92.reuse, R158, R152 ;  /* 0x0000009e5c98723c */ /* 0x040fe60000001898 */
[----:B------:R1:W-:Y:S04]  /*7ac0*/  STL [R1+0x3c], R252 ;  /* 0x00003cfc01007387 */ /* 0x0003e80000100800 */
[----:B------:R1:W-:Y:S01]  /*7ad0*/  STL [R1+0x34], R239 ;  /* 0x000034ef01007387 */ /* 0x0003e20000100800 */
        /* <DEDUP_REMOVED lines=15> */
[----:B-1----:R-:W-:-:S15]  /*7bd0*/  BRA.U !UP0, `(.L_x_337) ;  /* 0x000000b9086c7547 */ /* 0x002fde000b800000 */
[----:B------:R-:W2:Y:S01]  /*7be0*/  LDL.LU R27, [R1+0x4] ;  /* 0x00000400011b7983 */ /* 0x000ea20000300800 */
[----:B------:R-:W1:Y:S01]  /*7bf0*/  LDCU UR7, c[0x0][0x440] ;  /* 0x00008800ff0777ac */ /* 0x000e620008000800 */
[----:B------:R-:W-:-:S04]  /*7c00*/  DEPBAR.LE SB0, 0x0 ;  /* 0x000080000000791a */ /* 0x000fc80000000000 */
[----:B------:R-:W1:Y:S04]  /*7c10*/  LDL R184, [R1+0x18] ;  /* 0x0000180001b87983 */ /* 0x000e680000100800 */
[----:B------:R-:W3:Y:S04]  /*7c20*/  LDL R186, [R1+0x44] ;  /* 0x0000440001ba7983 */ /* 0x000ee80000100800 */
[----:B------:R-:W4:Y:S04]  /*7c30*/  LDL R187, [R1+0x50] ;  /* 0x0000500001bb7983 */ /* 0x000f280000100800 */
[----:B------:R-:W5:Y:S04]  /*7c40*/  LDL R191, [R1+0x40] ;  /* 0x0000400001bf7983 */ /* 0x000f680000100800 */
[----:B------:R-:W5:Y:S04]  /*7c50*/  LDL R185, [R1+0x4c] ;  /* 0x00004c0001b97983 */ /* 0x000f680000100800 */
[----:B------:R-:W5:Y:S01]  /*7c60*/  LDL.LU R188, [R1] ;  /* 0x0000000001bc7983 */ /* 0x000f620000300800 */
[----:B------:R-:W-:Y:S01]  /*7c70*/  UIADD3 UR4, UPT, UPT, UR22, -0x2, URZ ;  /* 0xfffffffe16047890 */ /* 0x000fe2000fffe0ff */
[----:B------:R-:W-:-:S02]  /*7c80*/  IMAD.SHL.U32 R192, R231, 0x10, RZ ;  /* 0x00000010e7c07824 */ /* 0x000fc400078e00ff */
[----:B------:R-:W-:Y:S01]  /*7c90*/  IMAD.SHL.U32 R195, R231, 0x20, RZ ;  /* 0x00000020e7c37824 */ /* 0x000fe200078e00ff */
[----:B------:R-:W-:Y:S02]  /*7ca0*/  UIMAD.WIDE.U32 UR26, UR4, UR8, URZ ;  /* 0x00000008041a72a5 */ /* 0x000fe4000f8e00ff */
[----:B------:R-:W-:Y:S01]  /*7cb0*/  UIMAD.WIDE.U32 UR16, UR4, UR8, URZ ;  /* 0x00000008041072a5 */ /* 0x000fe2000f8e00ff */
[----:B------:R-:W-:Y:S01]  /*7cc0*/  LOP3.LUT R192, R192, 0x100, RZ, 0xc0, !PT ;  /* 0x00000100c0c07812 */ /* 0x000fe200078ec0ff */
[----:B------:R-:W-:Y:S01]  /*7cd0*/  UIMAD UR13, UR4, UR9, UR27 ;  /* 0x00000009040d72a4 */ /* 0x000fe2000f8e021b */
[--C-:B------:R-:W-:Y:S01]  /*7ce0*/  LOP3.LUT R0, R226, 0x120, R195.reuse, 0xf8, !PT ;  /* 0x00000120e2007812 */ /* 0x100fe200078ef8c3 */
[----:B------:R-:W-:Y:S01]  /*7cf0*/  USHF.L.U32 UR12, UR26, 0x6, URZ ;  /* 0x000000061a0c7899 */ /* 0x000fe200080006ff */
[----:B------:R-:W-:Y:S01]  /*7d00*/  LOP3.LUT R192, R192, 0x20, R195, 0xf8, !PT ;  /* 0x00000020c0c07812 */ /* 0x000fe200078ef8c3 */
[----:B------:R-:W-:Y:S01]  /*7d10*/  UIMAD UR4, UR4, UR9, UR17 ;  /* 0x00000009040472a4 */ /* 0x000fe2000f8e0211 */
[----:B------:R-:W-:Y:S01]  /*7d20*/  MOV R6, UR16 ;  /* 0x0000001000067c02 */ /* 0x000fe20008000f00 */
[----:B------:R-:W-:Y:S01]  /*7d30*/  USHF.L.U64.HI UR13, UR26, 0x6, UR13 ;  /* 0x000000061a0d7899 */ /* 0x000fe2000801020d */
[----:B------:R-:W-:Y:S01]  /*7d40*/  IMAD.U32 R7, RZ, RZ, UR17 ;  /* 0x00000011ff077e24 */ /* 0x000fe2000f8e00ff */
[----:B------:R-:W-:Y:S01]  /*7d50*/  ULEA UR12, UP0, UR8, UR12, 0x5 ;  /* 0x0000000c080c7291 */ /* 0x000fe2000f8028ff */
[----:B------:R-:W-:Y:S01]  /*7d60*/  LOP3.LUT R0, R0, R214, RZ, 0xfc, !PT ;  /* 0x000000d600007212 */ /* 0x000fe200078efcff */
[----:B------:R-:W-:Y:S01]  /*7d70*/  UIADD3 UR17, UPT, UPT, UR22, -0x2, URZ ;  /* 0xfffffffe16117890 */ /* 0x000fe2000fffe0ff */
[----:B------:R-:W-:Y:S01]  /*7d80*/  MOV R3, UR4 ;  /* 0x0000000400037c02 */ /* 0x000fe20008000f00 */
[----:B------:R-:W-:Y:S01]  /*7d90*/  ULEA.HI.X UR13, UR8, UR13, UR9, 0x5, UP0 ;  /* 0x0000000d080d7291 */ /* 0x000fe200080f2c09 */
[----:B------:R-:W-:Y:S01]  /*7da0*/  LEA R24, R0, UR5, 0x1 ;  /* 0x0000000500187c11 */ /* 0x000fe2000f8e08ff */
[----:B------:R-:W-:Y:S01]  /*7db0*/  IMAD.U32 R5, RZ, RZ, UR12 ;  /* 0x0000000cff057e24 */ /* 0x000fe2000f8e00ff */
[----:B------:R-:W-:-:S03]  /*7dc0*/  UISETP.GT.U32.AND UP0, UPT, UR17, UR18, UPT ;  /* 0x000000121100728c */ /* 0x000fc6000bf04070 */
[----:B------:R-:W-:-:S05]  /*7dd0*/  IMAD.U32 R7, RZ, RZ, UR13 ;  /* 0x0000000dff077e24 */ /* 0x000fca000f8e00ff */
[----:B------:R-:W1:Y:S01]  /*7de0*/  LDCU.64 UR12, c[0x0][0x358] ;  /* 0x00006b00ff0c77ac */ /* 0x000e620008000a00 */
[----:B------:R-:W-:Y:S01]  /*7df0*/  BAR.SYNC.DEFER_BLOCKING 0x0 ;  /* 0x0000000000007b1d */ /* 0x000fe20000010000 */
[----:B--2---:R-:W-:Y:S02]  /*7e00*/  LOP3.LUT R8, R192, R27, RZ, 0xfc, !PT ;  /* 0x0000001bc0087212 */ /* 0x004fe400078efcff */
[----:B-1----:R-:W-:Y:S02]  /*7e10*/  ISETP.GE.AND P4, PT, R184, UR7, PT ;  /* 0x00000007b8007c0c */ /* 0x002fe4000bf86270 */
[----:B---3--:R-:W-:Y:S02]  /*7e20*/  ISETP.GE.AND P3, PT, R186, UR7, PT ;  /* 0x00000007ba007c0c */ /* 0x008fe4000bf66270 */
[-C--:B----4-:R-:W-:Y:S02]  /*7e30*/  LEA R2, P1, R6, R187.reuse, 0x7 ;  /* 0x000000bb06027211 */ /* 0x090fe400078238ff */
[----:B------:R-:W-:-:S02]  /*7e40*/  LEA R4, P0, R5, R187, 0x1 ;  /* 0x000000bb05047211 */ /* 0x000fc400078008ff */
[----:B-----5:R-:W-:Y:S02]  /*7e50*/  ISETP.GE.AND P2, PT, R191, UR7, PT ;  /* 0x00000007bf007c0c */ /* 0x020fe4000bf46270 */
[-C--:B------:R-:W-:Y:S02]  /*7e60*/  LEA.HI.X R3, R6, R185.reuse, R3, 0x7, P1 ;  /* 0x000000b906037211 */ /* 0x080fe400008f3c03 */
[----:B------:R-:W-:-:S03]  /*7e70*/  LEA.HI.X R5, R5, R185, R7, 0x1, P0 ;  /* 0x000000b905057211 */ /* 0x000fc600000f0c07 */
        /* <DEDUP_REMOVED lines=30> */
[----:B------:R-:W-:Y:S01]  /*8060*/  @P2 STS.128 [R232+0xb800], RZ ;  /* 0x00b800ffe8002388 */ /* 0x000fe20000000c00 */
[----:B------:R-:W-:-:S03]  /*8070*/  IADD3 R3, PT, PT, R188, R24, RZ ;  /* 0x00000018bc037210 */ /* 0x000fc60007ffe0ff */
[----:B------:R-:W-:Y:S01]  /*8080*/  LDSM.16.M88.4 R8, [R2+0x6000] ;  /* 0x006000000208783b */ /* 0x000fe20000000200 */
[----:B------:R-:W-:-:S03]  /*8090*/  IMAD.IADD R0, R188, 0x1, R2 ;  /* 0x00000001bc007824 */ /* 0x000fc600078e0202 */
[----:B------:R-:W-:Y:S04]  /*80a0*/  LDSM.16.M88.4 R16, [R2+0x6400] ;  /* 0x006400000210783b */ /* 0x000fe80000000200 */
[----:B------:R-:W-:Y:S04]  /*80b0*/  LDSM.16.M88.4 R40, [R2+0x6800] ;  /* 0x006800000228783b */ /* 0x000fe80000000200 */
[----:B------:R-:W-:Y:S04]  /*80c0*/  LDSM.16.M88.4 R44, [R2+0x6c00] ;  /* 0x006c0000022c783b */ /* 0x000fe80000000200 */
[----:B------:R-:W1:Y:S04]  /*80d0*/  LDSM.16.M88.4 R12, [R24] ;  /* 0x00000000180c783b */ /* 0x000e680000000200 */
[----:B--2---:R-:W2:Y:S04]  /*80e0*/  LDSM.16.M88.4 R4, [R24+0x1000] ;  /* 0x001000001804783b */ /* 0x004ea80000000200 */
[----:B------:R-:W-:Y:S04]  /*80f0*/  LDSM.16.M88.4 R32, [R0+0x6400] ;  /* 0x006400000020783b */ /* 0x000fe80000000200 */
        /* <DEDUP_REMOVED lines=8> */
[C---:B--2---:R-:W-:Y:S08]  /*8180*/  HMMA.16816.F32 R60, R4.reuse, R8, RZ ;  /* 0x00000008043c723c */ /* 0x044ff000000018ff */
[C---:B------:R-:W-:Y:S08]  /*8190*/  HMMA.16816.F32 R180, R4.reuse, R10, RZ ;  /* 0x0000000a04b4723c */ /* 0x040ff000000018ff */
[C---:B------:R-:W-:Y:S08]  /*81a0*/  HMMA.16816.F32 R64, R4.reuse, R16, RZ ;  /* 0x000000100440723c */ /* 0x040ff000000018ff */
[C---:B------:R-:W-:Y:S08]  /*81b0*/  HMMA.16816.F32 R108, R4.reuse, R40, RZ ;  /* 0x00000028046c723c */ /* 0x040ff000000018ff */
[C---:B------:R-:W-:Y:S08]  /*81c0*/  HMMA.16816.F32 R176, R4.reuse, R44, RZ ;  /* 0x0000002c04b0723c */ /* 0x040ff000000018ff */
[C---:B------:R-:W-:Y:S08]  /*81d0*/  HMMA.16816.F32 R184, R4.reuse, R18, RZ ;  /* 0x0000001204b8723c */ /* 0x040ff000000018ff */
[C---:B------:R-:W-:Y:S08]  /*81e0*/  HMMA.16816.F32 R204, R4.reuse, R42, RZ ;  /* 0x0000002a04cc723c */ /* 0x040ff000000018ff */
[----:B------:R-:W-:Y:S01]  /*81f0*/  HMMA.16816.F32 R200, R4, R46, RZ ;  /* 0x0000002e04c8723c */ /* 0x000fe200000018ff */
[----:B------:R-:W1:Y:S07]  /*8200*/  LDSM.16.M88.4 R4, [R3+0x1000] ;  /* 0x001000000304783b */ /* 0x000e6e0000000200 */
[C---:B------:R-:W-:Y:S01]  /*8210*/  HMMA.16816.F32 R220, R12.reuse, R10, RZ ;  /* 0x0000000a0cdc723c */ /* 0x040fe200000018ff */
[----:B------:R-:W2:Y:S07]  /*8220*/  LDSM.16.M88.4 R8, [R3] ;  /* 0x000000000308783b */ /* 0x000eae0000000200 */
[C---:B------:R-:W-:Y:S08]  /*8230*/  HMMA.16816.F32 R212, R12.reuse, R16, RZ ;  /* 0x000000100cd4723c */ /* 0x040ff000000018ff */
[C---:B------:R-:W-:Y:S08]  /*8240*/  HMMA.16816.F32 R188, R12.reuse, R44, RZ ;  /* 0x0000002c0cbc723c */ /* 0x040ff000000018ff */
[C---:B------:R-:W-:Y:S01]  /*8250*/  HMMA.16816.F32 R216, R12.reuse, R18, RZ ;  /* 0x000000120cd8723c */ /* 0x040fe200000018ff */
[----:B------:R-:W3:Y:S07]  /*8260*/  LDSM.16.M88.4 R16, [R24+0x3000] ;  /* 0x003000001810783b */ /* 0x000eee0000000200 */
[C---:B------:R-:W-:Y:S08]  /*8270*/  HMMA.16816.F32 R196, R12.reuse, R40, RZ ;  /* 0x000000280cc4723c */ /* 0x040ff000000018ff */
[C---:B------:R-:W-:Y:S01]  /*8280*/  HMMA.16816.F32 R208, R12.reuse, R42, RZ ;  /* 0x0000002a0cd0723c */ /* 0x040fe200000018ff */
[----:B------:R-:W4:Y:S07]  /*8290*/  LDSM.16.M88.4 R40, [R2+0x7c00] ;  /* 0x007c00000228783b */ /* 0x000f2e0000000200 */
[----:B------:R-:W-:Y:S08]  /*82a0*/  HMMA.16816.F32 R192, R12, R46, RZ ;  /* 0x0000002e0cc0723c */ /* 0x000ff000000018ff */
        /* <DEDUP_REMOVED lines=9> */
[C---:B------:R-:W-:Y:S08]  /*8340*/  HMMA.16816.F32 R188, R8.reuse, R20, R188 ;  /* 0x0000001408bc723c */ /* 0x040ff000000018bc */
[----:B------:R-:W-:Y:S03]  /*8350*/  HMMA.16816.F32 R196, R8, R28, R196 ;  /* 0x0000001c08c4723c */ /* 0x000fe600000018c4 */
[----:B------:R-:W-:Y:S01]  /*8360*/  IMAD.MOV.U32 R106, RZ, RZ, R4 ;  /* 0x000000ffff6a7224 */ /* 0x000fe200078e0004 */
[----:B------:R-:W-:Y:S01]  /*8370*/  MOV R105, R5 ;  /* 0x0000000500697202 */ /* 0x000fe20000000f00 */
[----:B------:R-:W-:-:S02]  /*8380*/  IMAD.MOV.U32 R33, RZ, RZ, R6 ;  /* 0x000000ffff217224 */ /* 0x000fc400078e0006 */
[----:B------:R-:W-:Y:S01]  /*8390*/  IMAD.MOV.U32 R32, RZ, RZ, R7 ;  /* 0x000000ffff207224 */ /* 0x000fe200078e0007 */
[C---:B------:R-:W-:Y:S03]  /*83a0*/  HMMA.16816.F32 R240, R8.reuse, R36, R240 ;  /* 0x0000002408f0723c */ /* 0x040fe600000018f0 */
[----:B------:R-:W-:Y:S01]  /*83b0*/  IMAD.MOV.U32 R6, RZ, RZ, R188 ;  /* 0x000000ffff067224 */ /* 0x000fe200078e00bc */
[----:B------:R-:W-:Y:S01]  /*83c0*/  MOV R4, R190 ;  /* 0x000000be00047202 */ /* 0x000fe20000000f00 */
[----:B------:R-:W-:Y:S02]  /*83d0*/  IMAD.MOV.U32 R5, RZ, RZ, R189 ;  /* 0x000000ffff057224 */ /* 0x000fe400078e00bd */
[----:B------:R-:W-:Y:S01]  /*83e0*/  IMAD.MOV.U32 R3, RZ, RZ, R191 ;  /* 0x000000ffff037224 */ /* 0x000fe200078e00bf */
[----:B------:R-:W-:Y:S03]  /*83f0*/  HMMA.16816.F32 R200, R8, R34, R216 ;  /* 0x0000002208c8723c */ /* 0x000fe600000018d8 */
[----:B------:R-:W-:Y:S01]  /*8400*/  MOV R0, R199 ;  /* 0x000000c700007202 */ /* 0x000fe20000000f00 */
[----:B------:R-:W-:Y:S01]  /*8410*/  IMAD.MOV.U32 R25, RZ, RZ, R197 ;  /* 0x000000ffff197224 */ /* 0x000fe200078e00c5 */
[----:B------:R-:W-:Y:S01]  /*8420*/  MOV R26, R196 ;  /* 0x000000c4001a7202 */ /* 0x000fe20000000f00 */
[----:B------:R-:W-:-:S02]  /*8430*/  IMAD.MOV.U32 R7, RZ, RZ, R198 ;  /* 0x000000ffff077224 */ /* 0x000fc400078e00c6 */
[C---:B------:R-:W-:Y:S03]  /*8440*/  HMMA.16816.F32 R188, R8.reuse, R38, R220 ;  /* 0x0000002608bc723c */ /* 0x040fe600000018dc */
[----:B------:R-:W-:Y:S01]  /*8450*/  IMAD.MOV.U32 R100, RZ, RZ, R240 ;  /* 0x000000ffff647224 */ /* 0x000fe200078e00f0 */
[----:B------:R-:W-:Y:S01]  /*8460*/  MOV R36, R242 ;  /* 0x000000f200247202 */ /* 0x000fe20000000f00 */
[----:B------:R-:W-:Y:S02]  /*8470*/  IMAD.MOV.U32 R27, RZ, RZ, R243 ;  /* 0x000000ffff1b7224 */ /* 0x000fe400078e00f3 */
[----:B------:R-:W-:Y:S01]  /*8480*/  IMAD.MOV.U32 R37, RZ, RZ, R241 ;  /* 0x000000ffff257224 */ /* 0x000fe200078e00f1 */
[----:B------:R-:W-:Y:S01]  /*8490*/  HMMA.16816.F32 R220, R8, R30, R208 ;  /* 0x0000001e08dc723c */ /* 0x000fe200000018d0 */
[----:B------:R-:W-:Y:S01]  /*84a0*/  MOV R196, R100 ;  /* 0x0000006400c47202 */ /* 0x000fe20000000f00 */
[----:B------:R-:W-:Y:S01]  /*84b0*/  IMAD.MOV.U32 R198, RZ, RZ, R36 ;  /* 0x000000ffffc67224 */ /* 0x000fe200078e0024 */
[----:B------:R-:W-:Y:S01]  /*84c0*/  MOV R199, R27 ;  /* 0x0000001b00c77202 */ /* 0x000fe20000000f00 */
[----:B------:R-:W-:-:S04]  /*84d0*/  IMAD.MOV.U32 R197, RZ, RZ, R37 ;  /* 0x000000ffffc57224 */ /* 0x000fc800078e0025 */
[----:B------:R-:W-:Y:S01]  /*84e0*/  HMMA.16816.F32 R212, R8, R22, R192 ;  /* 0x0000001608d4723c */ /* 0x000fe200000018c0 */
[----:B------:R-:W-:Y:S01]  /*84f0*/  IMAD.MOV.U32 R194, RZ, RZ, R33 ;  /* 0x000000ffffc27224 */ /* 0x000fe200078e0021 */
[----:B------:R-:W-:Y:S01]  /*8500*/  MOV R193, R105 ;  /* 0x0000006900c17202 */ /* 0x000fe20000000f00 */
[----:B------:R-:W-:Y:S02]  /*8510*/  IMAD.MOV.U32 R195, RZ, RZ, R32 ;  /* 0x000000ffffc37224 */ /* 0x000fe400078e0020 */
[----:B------:R-:W-:-:S03]  /*8520*/  IMAD.MOV.U32 R192, RZ, RZ, R106 ;  /* 0x000000ffffc07224 */ /* 0x000fc600078e006a */
[C---:B---3--:R-:W-:Y:S01]  /*8530*/  HMMA.16816.F32 R8, R16.reuse, R48, R12 ;  /* 0x000000301008723c */ /* 0x048fe2000000180c */
[----:B------:R-:W1:Y:S07]  /*8540*/  LDSM.16.M88.4 R12, [R24+0x2000] ;  /* 0x00200000180c783b */ /* 0x000e6e0000000200 */
[----:B------:R-:W-:Y:S01]  /*8550*/  HMMA.16816.F32 R248, R16, R52, R44 ;  /* 0x0000003410f8723c */ /* 0x000fe2000000182c */
[----:B------:R-:W-:Y:S01]  /*8560*/  IMAD.MOV.U32 R47, RZ, RZ, R0 ;  /* 0x000000ffff2f7224 */ /* 0x000fe200078e0000 */
[----:B------:R-:W-:Y:S01]  /*8570*/  MOV R46, R7 ;  /* 0x00000007002e7202 */ /* 0x000fe20000000f00 */
[----:B------:R-:W-:-:S02]  /*8580*/  IMAD.MOV.U32 R0, RZ, RZ, 0x20 ;  /* 0x00000020ff007424 */ /* 0x000fc400078e00ff */
[----:B------:R-:W-:Y:S02]  /*8590*/  IMAD.MOV.U32 R44, RZ, RZ, R26 ;  /* 0x000000ffff2c7224 */ /* 0x000fe400078e001a */
[----:B------:R-:W-:Y:S01]  /*85a0*/  IMAD.MOV.U32 R45, RZ, RZ, R25 ;  /* 0x000000ffff2d7224 */ /* 0x000fe200078e0019 */
[----:B------:R-:W-:Y:S01]  /*85b0*/  SEL R0, R0, 0xffffffe0, !P6 ;  /* 0xffffffe000007807 */ /* 0x000fe20007000000 */
[C---:B----4-:R-:W-:Y:S01]  /*85c0*/  HMMA.16816.F32 R244, R16.reuse, R40, R64 ;  /* 0x0000002810f4723c */ /* 0x050fe20000001840 */
[----:B------:R-:W-:Y:S01]  /*85d0*/  IMAD.MOV.U32 R67, RZ, RZ, R3 ;  /* 0x000000ffff437224 */ /* 0x000fe200078e0003 */
[----:B------:R-:W-:Y:S01]  /*85e0*/  MOV R27, R9 ;  /* 0x00000009001b7202 */ /* 0x000fe20000000f00 */
[----:B------:R-:W-:Y:S01]  /*85f0*/  IMAD.MOV.U32 R100, RZ, RZ, R8 ;  /* 0x000000ffff647224 */ /* 0x000fe200078e0008 */
[C---:B------:R-:W-:Y:S01]  /*8600*/  IADD3 R3, PT, PT, R0.reuse, R24, RZ ;  /* 0x0000001800037210 */ /* 0x040fe20007ffe0ff */
[----:B------:R-:W-:Y:S01]  /*8610*/  IMAD.IADD R0, R0, 0x1, R2 ;  /* 0x0000000100007824 */ /* 0x000fe200078e0202 */
[----:B------:R-:W-:Y:S01]  /*8620*/  MOV R25, R11 ;  /* 0x0000000b00197202 */ /* 0x000fe20000000f00 */
[----:B------:R-:W-:Y:S01]  /*8630*/  IMAD.MOV.U32 R26, RZ, RZ, R10 ;  /* 0x000000ffff1a7224 */ /* 0x000fe200078e000a */
[----:B------:R-:W-:Y:S01]  /*8640*/  MOV R64, R6 ;  /* 0x0000000600407202 */ /* 0x000fe20000000f00 */
[----:B------:R-:W-:Y:S01]  /*8650*/  LDSM.16.M88.4 R8, [R3+0x2000] ;  /* 0x002000000308783b */ /* 0x000fe20000000200 */
[----:B------:R-:W-:Y:S01]  /*8660*/  IMAD.MOV.U32 R65, RZ, RZ, R5 ;  /* 0x000000ffff417224 */ /* 0x000fe200078e0005 */
[----:B------:R-:W-:Y:S01]  /*8670*/  MOV R66, R4 ;  /* 0x0000000400427202 */ /* 0x000fe20000000f00 */
[C---:B------:R-:W-:Y:S01]  /*8680*/  HMMA.16816.F32 R60, R16.reuse, R56, R60 ;  /* 0x00000038103c723c */ /* 0x040fe2000000183c */
[----:B------:R-:W2:Y:S04]  /*8690*/  LDSM.16.M88.4 R36, [R0+0x7000] ;  /* 0x007000000024783b */ /* 0x000ea80000000200 */
[----:B------:R-:W-:Y:S03]  /*86a0*/  LDSM.16.M88.4 R4, [R3+0x3000] ;  /* 0x003000000304783b */ /* 0x000fe60000000200 */
[----:B------:R-:W-:Y:S01]  /*86b0*/  HMMA.16816.F32 R208, R16, R58, R108 ;  /* 0x0000003a10d0723c */ /* 0x000fe2000000186c */
[----:B------:R-:W3:Y:S04]  /*86c0*/  LDSM.16.M88.4 R32, [R0+0x7400] ;  /* 0x007400000020783b */ /* 0x000ee80000000200 */
[----:B------:R-:W4:Y:S03]  /*86d0*/  LDSM.16.M88.4 R28, [R0+0x7c00] ;  /* 0x007c0000001c783b */ /* 0x000f260000000200 */
[----:B-1----:R-:W-:Y:S01]  /*86e0*/  HMMA.16816.F32 R196, R12, R56, R196 ;  /* 0x000000380cc4723c */ /* 0x002fe200000018c4 */
[----:B------:R-:W1:Y:S07]  /*86f0*/  LDSM.16.M88.4 R20, [R0+0x7800] ;  /* 0x007800000014783b */ /* 0x000e6e0000000200 */
[C---:B------:R-:W-:Y:S08]  /*8700*/  HMMA.16816.F32 R216, R16.reuse, R54, R184 ;  /* 0x0000003610d8723c */ /* 0x040ff000000018b8 */
[C---:B------:R-:W-:Y:S08]  /*8710*/  HMMA.16816.F32 R240, R16.reuse, R50, R180 ;  /* 0x0000003210f0723c */ /* 0x040ff000000018b4 */
[----:B------:R-:W-:Y:S01]  /*8720*/  HMMA.16816.F32 R204, R16, R42, R176 ;  /* 0x0000002a10cc723c */ /* 0x000fe200000018b0 */
[----:B------:R-:W-:Y:S07]  /*8730*/  LDSM.16.M88.4 R16, [R24+0x5000] ;  /* 0x005000001810783b */ /* 0x000fee0000000200 */
[C---:B------:R-:W-:Y:S08]  /*8740*/  HMMA.16816.F32 R188, R12.reuse, R58, R188 ;  /* 0x0000003a0cbc723c */ /* 0x040ff000000018bc */
[C---:B------:R-:W-:Y:S01]  /*8750*/  HMMA.16816.F32 R176, R12.reuse, R48, R44 ;  /* 0x000000300cb0723c */ /* 0x040fe2000000182c */
[----:B------:R-:W5:Y:S07]  /*8760*/  LDSM.16.M88.4 R44, [R2+0x8400] ;  /* 0x00840000022c783b */ /* 0x000f6e0000000200 */
[C---:B------:R-:W-:Y:S08]  /*8770*/  HMMA.16816.F32 R192, R12.reuse, R52, R192 ;  /* 0x000000340cc0723c */ /* 0x040ff000000018c0 */
[C---:B------:R-:W-:Y:S08]  /*8780*/  HMMA.16816.F32 R180, R12.reuse, R40, R64 ;  /* 0x000000280cb4723c */ /* 0x040ff00000001840 */
[----:B------:R-:W-:Y:S08]  /*8790*/  HMMA.16816.F32 R64, R12, R42, R212 ;  /* 0x0000002a0c40723c */ /* 0x000ff000000018d4 */
[----:B--2---:R-:W-:Y:S08]  /*87a0*/  HMMA.16816.F32 R40, R8, R36, R196 ;  /* 0x000000240828723c */ /* 0x004ff000000018c4 */
[----:B------:R-:W-:Y:S01]  /*87b0*/  HMMA.16816.F32 R184, R12, R54, R200 ;  /* 0x000000360cb8723c */ /* 0x000fe200000018c8 */
[----:B------:R-:W-:Y:S01]  /*87c0*/  MOV R200, R100 ;  /* 0x0000006400c87202 */ /* 0x000fe20000000f00 */
[----:B------:R-:W-:Y:S01]  /*87d0*/  IMAD.MOV.U32 R201, RZ, RZ, R27 ;  /* 0x000000ffffc97224 */ /* 0x000fe200078e001b */
[----:B------:R-:W-:Y:S01]  /*87e0*/  MOV R202, R26 ;  /* 0x0000001a00ca7202 */ /* 0x000fe20000000f00 */
[----:B------:R-:W-:-:S04]  /*87f0*/  IMAD.MOV.U32 R203, RZ, RZ, R25 ;  /* 0x000000ffffcb7224 */ /* 0x000fc800078e0019 */
[----:B---3--:R-:W-:Y:S03]  /*8800*/  HMMA.16816.F32 R52, R4, R32, R248 ;  /* 0x000000200434723c */ /* 0x008fe600000018f8 */
[----:B------:R-:W-:Y:S01]  /*8810*/  MOV R198, R40 ;  /* 0x0000002800c67202 */ /* 0x000fe20000000f00 */
[----:B------:R-:W-:Y:S01]  /*8820*/  IMAD.MOV.U32 R197, RZ, RZ, R41 ;  /* 0x000000ffffc57224 */ /* 0x000fe200078e0029 */
[----:B------:R-:W-:Y:S01]  /*8830*/  MOV R196, R42 ;  /* 0x0000002a00c47202 */ /* 0x000fe20000000f00 */
[----:B------:R-:W-:Y:S02]  /*8840*/  IMAD.MOV.U32 R107, RZ, RZ, R43 ;  /* 0x000000ffff6b7224 */ /* 0x000fe400078e002b */
[----:B------:R-:W-:Y:S01]  /*8850*/  HMMA.16816.F32 R108, R12, R50, R220 ;  /* 0x000000320c6c723c */ /* 0x000fe200000018dc */
[----:B------:R-:W2:Y:S04]  /*8860*/  LDSM.16.M88.4 R48, [R2+0x8000] ;  /* 0x008000000230783b */ /* 0x000ea80000000200 */
[----:B------:R-:W3:Y:S03]  /*8870*/  LDSM.16.M88.4 R40, [R2+0x8800] ;  /* 0x008800000228783b */ /* 0x000ee60000000200 */
[C---:B----4-:R-:W-:Y:S08]  /*8880*/  HMMA.16816.F32 R248, R4.reuse, R28, R244 ;  /* 0x0000001c04f8723c */ /* 0x050ff000000018f4 */
[C---:B------:R-:W-:Y:S08]  /*8890*/  HMMA.16816.F32 R60, R4.reuse, R36, R60 ;  /* 0x00000024043c723c */ /* 0x040ff0000000183c */
[C---:B------:R-:W-:Y:S08]  /*88a0*/  HMMA.16816.F32 R56, R4.reuse, R38, R208 ;  /* 0x000000260438723c */ /* 0x040ff000000018d0 */
[C---:B------:R-:W-:Y:S08]  /*88b0*/  HMMA.16816.F32 R12, R4.reuse, R34, R216 ;  /* 0x00000022040c723c */ /* 0x040ff000000018d8 */
[C---:B-1----:R-:W-:Y:S08]  /*88c0*/  HMMA.16816.F32 R200, R4.reuse, R20, R200 ;  /* 0x0000001404c8723c */ /* 0x042ff000000018c8 */
[C---:B------:R-:W-:Y:S08]  /*88d0*/  HMMA.16816.F32 R212, R4.reuse, R22, R240 ;  /* 0x0000001604d4723c */ /* 0x040ff000000018f0 */
[----:B------:R-:W-:Y:S08]  /*88e0*/  HMMA.16816.F32 R244, R4, R30, R204 ;  /* 0x0000001e04f4723c */ /* 0x000ff000000018cc */
[C---:B------:R-:W-:Y:S01]  /*88f0*/  HMMA.16816.F32 R4, R8.reuse, R38, R188 ;  /* 0x000000260804723c */ /* 0x040fe200000018bc */
[----:B------:R-:W1:Y:S07]  /*8900*/  LDSM.16.M88.4 R36, [R2+0x8c00] ;  /* 0x008c00000224783b */ /* 0x000e6e0000000200 */
[C---:B------:R-:W-:Y:S08]  /*8910*/  HMMA.16816.F32 R188, R8.reuse, R32, R192 ;  /* 0x0000002008bc723c */ /* 0x040ff000000018c0 */
[----:B------:R-:W-:Y:S03]  /*8920*/  HMMA.16816.F32 R32, R8, R34, R184 ;  /* 0x000000220820723c */ /* 0x000fe600000018b8 */
[----:B------:R-:W-:Y:S01]  /*8930*/  MOV R100, R6 ;  /* 0x0000000600647202 */ /* 0x000fe20000000f00 */
[----:B------:R-:W-:Y:S01]  /*8940*/  IMAD.MOV.U32 R27, RZ, RZ, R7 ;  /* 0x000000ffff1b7224 */ /* 0x000fe200078e0007 */
[----:B------:R-:W-:Y:S01]  /*8950*/  MOV R106, R4 ;  /* 0x00000004006a7202 */ /* 0x000fe20000000f00 */
[----:B------:R-:W-:-:S02]  /*8960*/  IMAD.MOV.U32 R105, RZ, RZ, R5 ;  /* 0x000000ffff697224 */ /* 0x000fc400078e0005 */
[C---:B-----5:R-:W-:Y:S03]  /*8970*/  HMMA.16816.F32 R192, R16.reuse, R44, R52 ;  /* 0x0000002c10c0723c */ /* 0x060fe60000001834 */
[----:B------:R-:W-:Y:S01]  /*8980*/  MOV R26, R188 ;  /* 0x000000bc001a7202 */ /* 0x000fe20000000f00 */
[----:B------:R-:W-:Y:S01]  /*8990*/  IMAD.MOV.U32 R25, RZ, RZ, R189 ;  /* 0x000000ffff197224 */ /* 0x000fe200078e00bd */
[----:B------:R-:W-:Y:S01]  /*89a0*/  MOV R7, R190 ;  /* 0x000000be00077202 */ /* 0x000fe20000000f00 */
[----:B------:R-:W-:Y:S02]  /*89b0*/  IMAD.MOV.U32 R6, RZ, RZ, R191 ;  /* 0x000000ffff067224 */ /* 0x000fe400078e00bf */
[----:B------:R-:W-:Y:S01]  /*89c0*/  HMMA.16816.F32 R188, R16, R46, R12 ;  /* 0x0000002e10bc723c */ /* 0x000fe2000000180c */
[----:B------:R-:W4:Y:S02]  /*89d0*/  LDSM.16.M88.4 R12, [R24+0x4000] ;  /* 0x00400000180c783b */ /* 0x000f240000000200 */
[----:B------:R-:W-:Y:S01]  /*89e0*/  IMAD.MOV.U32 R0, RZ, RZ, R35 ;  /* 0x000000ffff007224 */ /* 0x000fe200078e0023 */
[----:B------:R-:W-:Y:S01]  /*89f0*/  MOV R3, R34 ;  /* 0x0000002200037202 */ /* 0x000fe20000000f00 */
[----:B------:R-:W-:Y:S01]  /*8a00*/  IMAD.MOV.U32 R4, RZ, RZ, R33 ;  /* 0x000000ffff047224 */ /* 0x000fe200078e0021 */
[----:B------:R-:W-:Y:S01]  /*8a10*/  MOV R5, R32 ;  /* 0x0000002000057202 */ /* 0x000fe20000000f00 */
[----:B------:R-:W-:Y:S01]  /*8a20*/  IMAD.MOV.U32 R55, RZ, RZ, R0 ;  /* 0x000000ffff377224 */ /* 0x000fe200078e0000 */
[----:B------:R-:W-:Y:S01]  /*8a30*/  MOV R0, 0x20 ;  /* 0x0000002000007802 */ /* 0x000fe20000000f00 */
[C---:B------:R-:W-:Y:S01]  /*8a40*/  HMMA.16816.F32 R208, R8.reuse, R30, R64 ;  /* 0x0000001e08d0723c */ /* 0x040fe20000001840 */
[----:B------:R-:W-:Y:S01]  /*8a50*/  MOV R54, R3 ;  /* 0x0000000300367202 */ /* 0x000fe20000000f00 */
[----:B------:R-:W-:Y:S01]  /*8a60*/  IMAD.MOV.U32 R65, RZ, RZ, R197 ;  /* 0x000000ffff417224 */ /* 0x000fe200078e00c5 */
[----:B------:R-:W-:Y:S01]  /*8a70*/  SEL R0, R0, 0xffffffe0, !P6 ;  /* 0xffffffe000007807 */ /* 0x000fe20007000000 */
[----:B------:R-:W-:Y:S01]  /*8a80*/  IMAD.MOV.U32 R53, RZ, RZ, R4 ;  /* 0x000000ffff357224 */ /* 0x000fe200078e0004 */
[----:B------:R-:W-:Y:S01]  /*8a90*/  MOV R64, R198 ;  /* 0x000000c600407202 */ /* 0x000fe20000000f00 */
[----:B------:R-:W-:Y:S01]  /*8aa0*/  IMAD.MOV.U32 R67, RZ, RZ, R107 ;  /* 0x000000ffff437224 */ /* 0x000fe200078e006b */
[----:B------:R-:W-:Y:S01]  /*8ab0*/  MOV R66, R196 ;  /* 0x000000c400427202 */ /* 0x000fe20000000f00 */
[C---:B------:R-:W-:Y:S01]  /*8ac0*/  IMAD.IADD R3, R0.reuse, 0x1, R24 ;  /* 0x0000000100037824 */ /* 0x040fe200078e0218 */
[----:B------:R-:W-:Y:S01]  /*8ad0*/  IADD3 R0, PT, PT, R0, R2, RZ ;  /* 0x0000000200007210 */ /* 0x000fe20007ffe0ff */
[----:B------:R-:W-:Y:S01]  /*8ae0*/  HMMA.16816.F32 R240, R8, R20, R176 ;  /* 0x0000001408f0723c */ /* 0x000fe200000018b0 */
[----:B------:R-:W-:-:S03]  /*8af0*/  MOV R52, R5 ;  /* 0x0000000500347202 */ /* 0x000fc60000000f00 */
[----:B------:R-:W-:Y:S04]  /*8b00*/  LDSM.16.M88.4 R32, [R0+0x8000] ;  /* 0x008000000020783b */ /* 0x000fe80000000200 */
[C---:B------:R-:W-:Y:S01]  /*8b10*/  HMMA.16816.F32 R220, R8.reuse, R22, R108 ;  /* 0x0000001608dc723c */ /* 0x040fe2000000186c */
[----:B------:R-:W-:Y:S07]  /*8b20*/  LDSM.16.M88.4 R20, [R0+0x8800] ;  /* 0x008800000014783b */ /* 0x000fee0000000200 */
[----:B------:R-:W-:Y:S01]  /*8b30*/  HMMA.16816.F32 R216, R8, R28, R180 ;  /* 0x0000001c08d8723c */ /* 0x000fe200000018b4 */
[----:B------:R-:W-:Y:S04]  /*8b40*/  LDSM.16.M88.4 R28, [R0+0x8400] ;  /* 0x00840000001c783b */ /* 0x000fe80000000200 */
[----:B------:R-:W-:Y:S03]  /*8b50*/  LDSM.16.M88.4 R8, [R3+0x4000] ;  /* 0x004000000308783b */ /* 0x000fe60000000200 */
[----:B--2---:R-:W-:Y:S01]  /*8b60*/  HMMA.16816.F32 R196, R16, R50, R56 ;  /* 0x0000003210c4723c */ /* 0x004fe20000001838 */
[----:B------:R-:W-:Y:S01]  /*8b70*/  MOV R58, R7 ;  /* 0x00000007003a7202 */ /* 0x000fe20000000f00 */
[----:B------:R-:W-:Y:S01]  /*8b80*/  IMAD.MOV.U32 R59, RZ, RZ, R6 ;  /* 0x000000ffff3b7224 */ /* 0x000fe200078e0006 */
[----:B------:R-:W-:Y:S01]  /*8b90*/  MOV R56, R26 ;  /* 0x0000001a00387202 */ /* 0x000fe20000000f00 */
[----:B------:R-:W2:Y:S01]  /*8ba0*/  LDSM.16.M88.4 R4, [R3+0x5000] ;  /* 0x005000000304783b */ /* 0x000ea20000000200 */
[----:B------:R-:W-:-:S03]  /*8bb0*/  IMAD.MOV.U32 R57, RZ, RZ, R25 ;  /* 0x000000ffff397224 */ /* 0x000fc600078e0019 */
[----:B------:R-:W-:Y:S01]  /*8bc0*/  HMMA.16816.F32 R204, R16, R48, R60 ;  /* 0x0000003010cc723c */ /* 0x000fe2000000183c */
[----:B------:R-:W-:Y:S01]  /*8bd0*/  MOV R60, R106 ;  /* 0x0000006a003c7202 */ /* 0x000fe20000000f00 */
[----:B------:R-:W-:Y:S01]  /*8be0*/  IMAD.MOV.U32 R61, RZ, RZ, R105 ;  /* 0x000000ffff3d7224 */ /* 0x000fe200078e0069 */
[----:B------:R-:W-:Y:S01]  /*8bf0*/  MOV R62, R100 ;  /* 0x00000064003e7202 */ /* 0x000fe20000000f00 */
[----:B------:R-:W-:-:S04]  /*8c00*/  IMAD.MOV.U32 R63, RZ, RZ, R27 ;  /* 0x000000ffff3f7224 */ /* 0x000fc800078e001b */
[C---:B---3--:R-:W-:Y:S08]  /*8c10*/  HMMA.16816.F32 R184, R16.reuse, R40, R200 ;  /* 0x0000002810b8723c */ /* 0x048ff000000018c8 */
[C---:B------:R-:W-:Y:S08]  /*8c20*/  HMMA.16816.F32 R180, R16.reuse, R42, R212 ;  /* 0x0000002a10b4723c */ /* 0x040ff000000018d4 */
[C---:B-1----:R-:W-:Y:S08]  /*8c30*/  HMMA.16816.F32 R176, R16.reuse, R36, R248 ;  /* 0x0000002410b0723c */ /* 0x042ff000000018f8 */
[----:B------:R-:W-:Y:S01]  /*8c40*/  HMMA.16816.F32 R108, R16, R38, R244 ;  /* 0x00000026106c723c */ /* 0x000fe200000018f4 */
[----:B------:R-:W1:Y:S01]  /*8c50*/  LDSM.16.M88.4 R16, [R0+0x8c00] ;  /* 0x008c00000010783b */ /* 0x000e620000000200 */
[----:B------:R-:W-:-:S06]  /*8c60*/  DEPBAR.LE SB0, 0x0 ;  /* 0x000080000000791a */ /* 0x000fcc0000000000 */
[C---:B----4-:R-:W-:Y:S08]  /*8c70*/  HMMA.16816.F32 R64, R12.reuse, R48, R64 ;  /* 0x000000300c40723c */ /* 0x050ff00000001840 */
        /* <DEDUP_REMOVED lines=9> */
[C---:B------:R-:W-:Y:S08]  /*8d10*/  HMMA.16816.F32 R240, R4.reuse, R22, R180 ;  /* 0x0000001604f0723c */ /* 0x040ff000000018b4 */
[C---:B-1----:R-:W-:Y:S08]  /*8d20*/  HMMA.16816.F32 R244, R4.reuse, R16, R176 ;  /* 0x0000001004f4723c */ /* 0x042ff000000018b0 */
        /* <DEDUP_REMOVED lines=12> */
[----:B------:R-:W-:Y:S06]  /*8df0*/  BAR.SYNC.DEFER_BLOCKING 0x0 ;  /* 0x0000000000007b1d */ /* 0x000fec0000010000 */
[----:B------:R-:W-:-:S13]  /*8e00*/  BRA.U !UP0, `(.L_x_338) ;  /* 0x0000000108fc7547 */ /* 0x000fda000b800000 */
[----:B------:R-:W2:Y:S04]  /*8e10*/  LDL R26, [R1+0x2c] ;  /* 0x00002c00011a7983 */ /* 0x000ea80000100800 */
[----:B------:R-:W3:Y:S01]  /*8e20*/  LDL R27, [R1+0x28] ;  /* 0x00002800011b7983 */ /* 0x000ee20000100800 */
[----:B------:R-:W-:Y:S01]  /*8e30*/  UIADD3 UR5, UPT, UPT, UR22, -0x3, URZ ;  /* 0xfffffffd16057890 */ /* 0x000fe2000fffe0ff */
[----:B------:R-:W-:Y:S03]  /*8e40*/  BSSY.RECONVERGENT B0, `(.L_x_339) ;  /* 0x000003a000007945 */ /* 0x000fe60003800200 */
[----:B------:R-:W-:-:S04]  /*8e50*/  UIMAD.WIDE.U32 UR26, UR5, UR10, URZ ;  /* 0x0000000a051a72a5 */ /* 0x000fc8000f8e00ff */
[----:B------:R-:W-:Y:S02]  /*8e60*/  USHF.L.U32 UR4, UR26, 0x6, URZ ;  /* 0x000000061a047899 */ /* 0x000fe400080006ff */
[----:B------:R-:W-:Y:S02]  /*8e70*/  UIMAD UR5, UR5, UR11, UR27 ;  /* 0x0000000b050572a4 */ /* 0x000fe4000f8e021b */
[----:B------:R-:W-:Y:S02]  /*8e80*/  ULEA UR7, UP0, UR10, UR4, 0x5 ;  /* 0x000000040a077291 */ /* 0x000fe4000f8028ff */
[----:B------:R-:W-:Y:S01]  /*8e90*/  USHF.L.U64.HI UR5, UR26, 0x6, UR5 ;  /* 0x000000061a057899 */ /* 0x000fe20008010205 */
[----:B------:R-:W-:Y:S02]  /*8ea0*/  IMAD.U32 R0, RZ, RZ, UR4 ;  /* 0x00000004ff007e24 */ /* 0x000fe4000f8e00ff */
[----:B------:R-:W-:Y:S01]  /*8eb0*/  IMAD.U32 R4, RZ, RZ, UR4 ;  /* 0x00000004ff047e24 */ /* 0x000fe2000f8e00ff */
[----:B------:R-:W-:Y:S01]  /*8ec0*/  MOV R13, UR7 ;  /* 0x00000007000d7c02 */ /* 0x000fe20008000f00 */
[----:B------:R-:W-:-:S02]  /*8ed0*/  IMAD.U32 R7, RZ, RZ, UR4 ;  /* 0x00000004ff077e24 */ /* 0x000fc4000f8e00ff */
[----:B------:R-:W-:Y:S02]  /*8ee0*/  IMAD.U32 R3, RZ, RZ, UR5 ;  /* 0x00000005ff037e24 */ /* 0x000fe4000f8e00ff */
[----:B------:R-:W-:Y:S01]  /*8ef0*/  IMAD.U32 R5, RZ, RZ, UR4 ;  /* 0x00000004ff057e24 */ /* 0x000fe2000f8e00ff */
[CC--:B--2---:R-:W-:Y:S02]  /*8f00*/  @!P4 LEA R10, P0, R0.reuse, R26.reuse, 0x1 ;  /* 0x0000001a000ac211 */ /* 0x0c4fe400078008ff */
[-C--:B------:R-:W-:Y:S01]  /*8f10*/  @!P3 LEA R8, P1, R0, R26.reuse, 0x1 ;  /* 0x0000001a0008b211 */ /* 0x080fe200078208ff */
[----:B------:R-:W-:Y:S01]  /*8f20*/  IMAD.U32 R0, RZ, RZ, UR5 ;  /* 0x00000005ff007e24 */ /* 0x000fe2000f8e00ff */
[-C--:B---3--:R-:W-:Y:S02]  /*8f30*/  @!P4 LEA.HI.X R11, R4, R27.reuse, R3, 0x1, P0 ;  /* 0x0000001b040bc211 */ /* 0x088fe400000f0c03 */
[----:B------:R-:W-:Y:S01]  /*8f40*/  MOV R3, UR4 ;  /* 0x0000000400037c02 */ /* 0x000fe20008000f00 */
[----:B------:R-:W-:Y:S01]  /*8f50*/  ULEA.HI.X UR4, UR10, UR5, UR11, 0x5, UP0 ;  /* 0x000000050a047291 */ /* 0x000fe200080f2c0b */
[----:B------:R-:W-:Y:S01]  /*8f60*/  MOV R4, UR7 ;  /* 0x0000000700047c02 */ /* 0x000fe20008000f00 */
[----:B------:R-:W-:Y:S01]  /*8f70*/  @!PT LDS RZ, [RZ] ;  /* 0x00000000fffff984 */ /* 0x000fe20000000800 */
[----:B------:R-:W-:Y:S01]  /*8f80*/  @!PT LDS RZ, [RZ] ;  /* 0x00000000fffff984 */ /* 0x000fe20000000800 */
[----:B------:R-:W-:Y:S01]  /*8f90*/  @!PT LDS RZ, [RZ] ;  /* 0x00000000fffff984 */ /* 0x000fe20000000800 */
[----:B------:R1:W-:Y:S01]  /*8fa0*/  @!P4 LDGSTS.E.BYPASS.LTC128B.128 [R232+0x6000], desc[UR12][R10.64] ;  /* 0x060000000ae8cfae */ /* 0x0003e2000b981a0c */
[-C--:B------:R-:W-:Y:S01]  /*8fb0*/  @!P2 LEA R6, P0, R3, R26.reuse, 0x1 ;  /* 0x0000001a0306a211 */ /* 0x080fe200078008ff */
[----:B------:R-:W-:Y:S01]  /*8fc0*/  IMAD.U32 R3, RZ, RZ, UR5 ;  /* 0x00000005ff037e24 */ /* 0x000fe2000f8e00ff */
[----:B------:R-:W-:Y:S01]  /*8fd0*/  LEA R4, P5, R4, R26, 0x1 ;  /* 0x0000001a04047211 */ /* 0x000fe200078a08ff */
[----:B------:R-:W-:Y:S01]  /*8fe0*/  IMAD.U32 R12, RZ, RZ, UR4 ;  /* 0x00000004ff0c7e24 */ /* 0x000fe2000f8e00ff */
[----:B------:R1:W-:Y:S02]  /*8ff0*/  @P4 STS.128 [R232+0x6000], RZ ;  /* 0x006000ffe8004388 */ /* 0x0003e40000000c00 */
[----:B------:R-:W-:-:S02]  /*9000*/  @!P3 LEA.HI.X R9, R7, R27, R3, 0x1, P1 ;  /* 0x0000001b0709b211 */ /* 0x000fc400008f0c03 */
[-C--:B------:R-:W-:Y:S02]  /*9010*/  @!P2 LEA.HI.X R7, R5, R27.reuse, R0, 0x1, P0 ;  /* 0x0000001b0507a211 */ /* 0x080fe400000f0c00 */
        /* <DEDUP_REMOVED lines=27> */
.L_x_340:
[----:B------:R2:W-:Y:S02]  /*91d0*/  STS.128 [R232+0x8800], RZ ;  /* 0x008800ffe8007388 */ /* 0x0005e40000000c00 */
.L_x_341:
[----:B------:R-:W-:Y:S05]  /*91e0*/  BSYNC.RECONVERGENT B0 ;  /* 0x0000000000007941 */ /* 0x000fea0003800200 */
.L_x_339:
[----:B------:R-:W0:Y:S02]  /*91f0*/  LDGDEPBAR ;  /* 0x00000000000079af */ /* 0x000e240000000000 */
.L_x_338:
[----:B-1-3--:R-:W3:Y:S04]  /*9200*/  LDL R4, [R1+0x48] ;  /* 0x0000480001047983 */ /* 0x00aee80000100800 */
[----:B------:R-:W4:Y:S01]  /*9210*/  LDL.LU R3, [R1+0x14] ;  /* 0x0000140001037983 */ /* 0x000f220000300800 */
[----:B------:R-:W-:Y:S01]  /*9220*/  IMAD.U32 R0, RZ, RZ, UR22 ;  /* 0x00000016ff007e24 */ /* 0x000fe2000f8e00ff */
[----:B------:R-:W-:Y:S01]  /*9230*/  UIADD3 UR4, UPT, UPT, UR21, UR25, URZ ;  /* 0x0000001915047290 */ /* 0x000fe2000fffe0ff */
[C---:B------:R-:W-:Y:S01]  /*9240*/  VIADD R37, R233.reuse, 0x8 ;  /* 0x00000008e9257836 */ /* 0x040fe20000000000 */
[----:B------:R-:W1:Y:S01]  /*9250*/  S2UR UR5, SR_CgaCtaId ;  /* 0x00000000000579c3 */ /* 0x000e620000008800 */
[----:B------:R-:W-:Y:S01]  /*9260*/  VIADD R43, R233, 0x40 ;  /* 0x00000040e92b7836 */ /* 0x000fe20000000000 */
[----:B------:R-:W-:Y:S01]  /*9270*/  SHF.R.U32.HI R225, RZ, 0x1, R231 ;  /* 0x00000001ffe17819 */ /* 0x000fe200000116e7 */
[----:B------:R-:W-:Y:S01]  /*9280*/  UMOV UR7, 0x400 ;  /* 0x0000040000077882 */ /* 0x000fe20000000000 */
[----:B------:R-:W-:-:S02]  /*9290*/  UISETP.GT.U32.AND UP0, UPT, UR17, UR18, UPT ;  /* 0x000000121100728c */ /* 0x000fc4000bf04070 */
[----:B-1----:R-:W-:Y:S01]  /*92a0*/  ULEA UR5, UR5, UR7, 0x18 ;  /* 0x0000000705057291 */ /* 0x002fe2000f8ec0ff */
[----:B---3--:R-:W-:Y:S02]  /*92b0*/  IMAD R0, R0, 0x40, R4 ;  /* 0x0000004000007824 */ /* 0x008fe400078e0204 */
[----:B----4-:R-:W-:-:S03]  /*92c0*/  IMAD.MOV.U32 R213, RZ, RZ, R3 ;  /* 0x000000ffffd57224 */ /* 0x010fc600078e0003 */
[C---:B------:R-:W-:Y:S01]  /*92d0*/  IADD3 R14, PT, PT, R0.reuse, -0x6f, RZ ;  /* 0xffffff91000e7810 */ /* 0x040fe20007ffe0ff */
[C---:B------:R-:W-:Y:S02]  /*92e0*/  VIADD R3, R0.reuse, UR21 ;  /* 0x0000001500037c36 */ /* 0x040fe40008000000 */
[----:B------:R-:W-:Y:S02]  /*92f0*/  VIADD R20, R0, 0xffffff80 ;  /* 0xffffff8000147836 */ /* 0x000fe40000000000 */
[C---:B------:R-:W-:Y:S02]  /*9300*/  VIADD R23, R3.reuse, 0xffffff80 ;  /* 0xffffff8003177836 */ /* 0x040fe40000000000 */
[C---:B------:R-:W-:Y:S02]  /*9310*/  VIADD R22, R3.reuse, 0xffffff81 ;  /* 0xffffff8103167836 */ /* 0x040fe40000000000 */
[C---:B------:R-:W-:Y:S02]  /*9320*/  VIADD R36, R3.reuse, 0xffffff88 ;  /* 0xffffff8803247836 */ /* 0x040fe40000000000 */
[----:B------:R-:W-:-:S02]  /*9330*/  VIADD R35, R3, 0xffffff89 ;  /* 0xffffff8903237836 */ /* 0x000fc40000000000 */
[C---:B------:R-:W-:Y:S02]  /*9340*/  IMAD.IADD R5, R37.reuse, 0x1, -R23 ;  /* 0x0000000125057824 */ /* 0x040fe400078e0a17 */
[----:B------:R-:W-:Y:S01]  /*9350*/  IMAD.IADD R4, R37, 0x1, -R22 ;  /* 0x0000000125047824 */ /* 0x000fe200078e0a16 */
[----:B------:R-:W-:Y:S01]  /*9360*/  IADD3 R8, PT, PT, -R35, R37, RZ ;  /* 0x0000002523087210 */ /* 0x000fe20007ffe1ff */
[----:B------:R-:W-:Y:S01]  /*9370*/  IMAD.IADD R6, R37, 0x1, -R36 ;  /* 0x0000000125067824 */ /* 0x000fe200078e0a24 */
[----:B------:R-:W-:Y:S01]  /*9380*/  IABS R7, R5 ;  /* 0x0000000500077213 */ /* 0x000fe20000000000 */
[C---:B------:R-:W-:Y:S01]  /*9390*/  VIADD R34, R3.reuse, 0xffffff90 ;  /* 0xffffff9003227836 */ /* 0x040fe20000000000 */
[----:B------:R-:W-:Y:S01]  /*93a0*/  IABS R5, R4 ;  /* 0x0000000400057213 */ /* 0x000fe20000000000 */
[C---:B------:R-:W-:Y:S01]  /*93b0*/  VIADD R33, R3.reuse, 0xffffff91 ;  /* 0xffffff9103217836 */ /* 0x040fe20000000000 */
[----:B------:R-:W-:Y:S01]  /*93c0*/  IABS R4, R6 ;  /* 0x0000000600047213 */ /* 0x000fe20000000000 */
[----:B------:R-:W-:Y:S01]  /*93d0*/  VIADD R32, R3, 0xffffff98 ;  /* 0xffffff9803207836 */ /* 0x000fe20000000000 */
[----:B------:R-:W-:Y:S01]  /*93e0*/  IABS R6, R8 ;  /* 0x0000000800067213 */ /* 0x000fe20000000000 */
[----:B------:R-:W-:-:S02]  /*93f0*/  IMAD.MOV.U32 R8, RZ, RZ, R7 ;  /* 0x000000ffff087224 */ /* 0x000fc400078e0007 */
[----:B------:R-:W-:Y:S02]  /*9400*/  IMAD.MOV.U32 R7, RZ, RZ, R5 ;  /* 0x000000ffff077224 */ /* 0x000fe400078e0005 */
[----:B------:R-:W-:Y:S02]  /*9410*/  IMAD.MOV.U32 R5, RZ, RZ, R4 ;  /* 0x000000ffff057224 */ /* 0x000fe400078e0004 */
[----:B------:R-:W-:Y:S01]  /*9420*/  IMAD.MOV.U32 R4, RZ, RZ, R6 ;  /* 0x000000ffff047224 */ /* 0x000fe200078e0006 */
[----:B------:R-:W-:Y:S01]  /*9430*/  I2FP.F32.S32 R7, R7 ;  /* 0x0000000700077245 */ /* 0x000fe20000201400 */
[C---:B------:R-:W-:Y:S01]  /*9440*/  VIADD R31, R3.reuse, 0xffffff99 ;  /* 0xffffff99031f7836 */ /* 0x040fe20000000000 */
[----:B------:R-:W-:Y:S01]  /*9450*/  I2FP.F32.S32 R5, R5 ;  /* 0x0000000500057245 */ /* 0x000fe20000201400 */
[----:B------:R-:W-:Y:S01]  /*9460*/  VIADD R30, R3, 0xffffffa0 ;  /* 0xffffffa0031e7836 */ /* 0x000fe20000000000 */
[----:B------:R-:W-:Y:S01]  /*9470*/  I2FP.F32.S32 R4, R4 ;  /* 0x0000000400047245 */ /* 0x000fe20000201400 */
[----:B------:R-:W-:Y:S01]  /*9480*/  FFMA.FTZ R48, R7, -UR6, R67 ;  /* 0x8000000607307c23 */ /* 0x000fe20008010043 */
[----:B------:R-:W-:Y:S01]  /*9490*/  I2FP.F32.S32 R6, R8 ;  /* 0x0000000800067245 */ /* 0x000fe20000201400 */
[----:B------:R-:W-:Y:S01]  /*94a0*/  FFMA.FTZ R47, R5, -UR6, R62 ;  /* 0x80000006052f7c23 */ /* 0x000fe2000801003e */
[----:B------:R-:W-:-:S02]  /*94b0*/  IMAD.IADD R5, R37, 0x1, -R34 ;  /* 0x0000000125057824 */ /* 0x000fc400078e0a22 */
[----:B------:R-:W-:Y:S01]  /*94c0*/  FFMA.FTZ R46, R4, -UR6, R63 ;  /* 0x80000006042e7c23 */ /* 0x000fe2000801003f */
[----:B------:R-:W-:Y:S01]  /*94d0*/  IMAD.IADD R4, R37, 0x1, -R33 ;  /* 0x0000000125047824 */ /* 0x000fe200078e0a21 */
[----:B------:R-:W-:Y:S01]  /*94e0*/  IADD3 R8, PT, PT, -R31, R37, RZ ;  /* 0x000000251f087210 */ /* 0x000fe20007ffe1ff */
[C---:B------:R-:W-:Y:S02]  /*94f0*/  IMAD.IADD R7, R37.reuse, 0x1, -R32 ;  /* 0x0000000125077824 */ /* 0x040fe400078e0a20 */
[----:B------:R-:W-:Y:S01]  /*9500*/  FFMA.FTZ R49, R6, -UR6, R66 ;  /* 0x8000000606317c23 */ /* 0x000fe20008010042 */
        /* <DEDUP_REMOVED lines=8> */
[----:B------:R-:W-:Y:S01]  /*9590*/  IMAD.MOV.U32 R8, RZ, RZ, R6 ;  /* 0x000000ffff087224 */ /* 0x000fe200078e0006 */
[----:B------:R-:W-:Y:S01]  /*95a0*/  IABS R7, R10 ;  /* 0x0000000a00077213 */ /* 0x000fe20000000000 */
[----:B------:R-:W-:Y:S01]  /*95b0*/  IMAD.MOV.U32 R6, RZ, RZ, R5 ;  /* 0x000000ffff067224 */ /* 0x000fe200078e0005 */
[----:B------:R-:W-:Y:S01]  /*95c0*/  I2FP.F32.S32 R9, R9 ;  /* 0x0000000900097245 */ /* 0x000fe20000201400 */
[----:B------:R-:W-:-:S02]  /*95d0*/  IMAD.MOV.U32 R5, RZ, RZ, R4 ;  /* 0x000000ffff057224 */ /* 0x000fc400078e0004 */
[----:B------:R-:W-:Y:S01]  /*95e0*/  IMAD.MOV.U32 R4, RZ, RZ, R7 ;  /* 0x000000ffff047224 */ /* 0x000fe200078e0007 */
[----:B------:R-:W-:Y:S01]  /*95f0*/  I2FP.F32.S32 R6, R6 ;  /* 0x0000000600067245 */ /* 0x000fe20000201400 */
[----:B------:R-:W-:Y:S01]  /*9600*/  VIADD R26, R3, 0xffffffb0 ;  /* 0xffffffb0031a7836 */ /* 0x000fe20000000000 */
[----:B------:R-:W-:Y:S01]  /*9610*/  I2FP.F32.S32 R5, R5 ;  /* 0x0000000500057245 */ /* 0x000fe20000201400 */
[----:B------:R-:W-:Y:S01]  /*9620*/  VIADD R18, R0, 0xffffff81 ;  /* 0xffffff8100127836 */ /* 0x000fe20000000000 */
[----:B------:R-:W-:Y:S01]  /*9630*/  I2FP.F32.S32 R4, R4 ;  /* 0x0000000400047245 */ /* 0x000fe20000201400 */
[----:B------:R-:W-:Y:S01]  /*9640*/  FFMA.FTZ R44, R6, -UR6, R110 ;  /* 0x80000006062c7c23 */ /* 0x000fe2000801006e */
[----:B------:R-:W-:Y:S01]  /*9650*/  I2FP.F32.S32 R7, R8 ;  /* 0x0000000800077245 */ /* 0x000fe20000201400 */
[----:B------:R-:W-:Y:S01]  /*9660*/  FFMA.FTZ R42, R5, -UR6, R111 ;  /* 0x80000006052a7c23 */ /* 0x000fe2000801006f */
[C---:B------:R-:W-:Y:S02]  /*9670*/  IMAD.IADD R5, R37.reuse, 0x1, -R29 ;  /* 0x0000000125057824 */ /* 0x040fe400078e0a1d */
[----:B------:R-:W-:Y:S01]  /*9680*/  FFMA.FTZ R41, R4, -UR6, R178 ;  /* 0x8000000604297c23 */ /* 0x000fe200080100b2 */
[----:B------:R-:W-:-:S02]  /*9690*/  IMAD.IADD R4, R37, 0x1, -R28 ;  /* 0x0000000125047824 */ /* 0x000fc400078e0a1c */
[----:B------:R-:W-:Y:S01]  /*96a0*/  FFMA.FTZ R45, R7, -UR6, R59 ;  /* 0x80000006072d7c23 */ /* 0x000fe2000801003b */
[----:B------:R-:W-:Y:S01]  /*96b0*/  IMAD.IADD R6, R37, 0x1, -R27 ;  /* 0x0000000125067824 */ /* 0x000fe200078e0a1b */
[----:B------:R-:W-:Y:S01]  /*96c0*/  IADD3 R8, PT, PT, -R26, R37, RZ ;  /* 0x000000251a087210 */ /* 0x000fe20007ffe1ff */
[C---:B------:R-:W-:Y:S01]  /*96d0*/  VIADD R17, R0.reuse, 0xffffff88 ;  /* 0xffffff8800117836 */ /* 0x040fe20000000000 */
        /* <DEDUP_REMOVED lines=8> */
[----:B------:R-:W-:Y:S01]  /*9760*/  FFMA.FTZ R21, R9, -UR6, R58 ;  /* 0x8000000609157c23 */ /* 0x000fe2000801003a */
[----:B------:R-:W-:Y:S02]  /*9770*/  IMAD.MOV.U32 R7, RZ, RZ, R5 ;  /* 0x000000ffff077224 */ /* 0x000fe400078e0005 */
[----:B------:R-:W-:Y:S02]  /*9780*/  IMAD.MOV.U32 R5, RZ, RZ, R4 ;  /* 0x000000ffff057224 */ /* 0x000fe400078e0004 */
[----:B------:R-:W-:Y:S01]  /*9790*/  IMAD.MOV.U32 R4, RZ, RZ, R6 ;  /* 0x000000ffff047224 */ /* 0x000fe200078e0006 */
[----:B------:R-:W-:Y:S01]  /*97a0*/  I2FP.F32.S32 R6, R8 ;  /* 0x0000000800067245 */ /* 0x000fe20000201400 */
[C---:B------:R-:W-:Y:S01]  /*97b0*/  VIADD R12, R0.reuse, 0xffffff99 ;  /* 0xffffff99000c7836 */ /* 0x040fe20000000000 */
[----:B------:R-:W-:Y:S01]  /*97c0*/  I2FP.F32.S32 R7, R7 ;  /* 0x0000000700077245 */ /* 0x000fe20000201400 */
[C---:B------:R-:W-:Y:S01]  /*97d0*/  VIADD R11, R0.reuse, 0xffffffa0 ;  /* 0xffffffa0000b7836 */ /* 0x040fe20000000000 */
[----:B------:R-:W-:Y:S01]  /*97e0*/  I2FP.F32.S32 R4, R4 ;  /* 0x0000000400047245 */ /* 0x000fe20000201400 */
[----:B------:R-:W-:Y:S01]  /*97f0*/  VIADD R10, R0, 0xffffffa1 ;  /* 0xffffffa1000a7836 */ /* 0x000fe20000000000 */
[----:B------:R-:W-:Y:S01]  /*9800*/  I2FP.F32.S32 R5, R5 ;  /* 0x0000000500057245 */ /* 0x000fe20000201400 */
[----:B------:R-:W-:Y:S01]  /*9810*/  FFMA.FTZ R40, R6, -UR6, R179 ;  /* 0x8000000606287c23 */ /* 0x000fe200080100b3 */
[----:B------:R-:W-:Y:S01]  /*9820*/  FFMA.FTZ R39, R7, -UR6, R182 ;  /* 0x8000000607277c23 */ /* 0x000fe200080100b6 */
[----:B------:R-:W-:Y:S01]  /*9830*/  FFMA.FTZ R25, R4, -UR6, R186 ;  /* 0x8000000604197c23 */ /* 0x000fe200080100ba */
[----:B------:R-:W-:-:S02]  /*9840*/  VIADD R4, R37, -UR4 ;  /* 0x8000000425047c36 */ /* 0x000fc40008000000 */
[----:B------:R-:W-:Y:S01]  /*9850*/  FFMA.FTZ R38, R5, -UR6, R183 ;  /* 0x8000000605267c23 */ /* 0x000fe200080100b7 */
[C---:B------:R-:W-:Y:S02]  /*9860*/  VIADD R9, R0.reuse, 0xffffffa8 ;  /* 0xffffffa800097836 */ /* 0x040fe40000000000 */
[----:B------:R-:W-:Y:S01]  /*9870*/  VIADD R8, R0, 0xffffffa9 ;  /* 0xffffffa900087836 */ /* 0x000fe20000000000 */
[----:B------:R-:W-:Y:S01]  /*9880*/  ISETP.GT.AND P0, PT, R4, R20, PT ;  /* 0x000000140400720c */ /* 0x000fe20003f04270 */
[----:B------:R-:W-:Y:S01]  /*9890*/  VIADD R7, R0, 0xffffffb0 ;  /* 0xffffffb000077836 */ /* 0x000fe20000000000 */
[----:B------:R-:W-:Y:S01]  /*98a0*/  ISETP.GT.AND P5, PT, R4, R18, PT ;  /* 0x000000120400720c */ /* 0x000fe20003fa4270 */
[C---:B------:R-:W-:Y:S01]  /*98b0*/  VIADD R6, R0.reuse, 0xffffffb1 ;  /* 0xffffffb100067836 */ /* 0x040fe20000000000 */
[----:B------:R-:W-:Y:S01]  /*98c0*/  FSEL R55, R49, -INF , !P0 ;  /* 0xff80000031377808 */ /* 0x000fe20004000000 */
[----:B------:R-:W-:Y:S01]  /*98d0*/  VIADD R19, R0, 0xffffffb8 ;  /* 0xffffffb800137836 */ /* 0x000fe20000000000 */
[----:B------:R-:W-:Y:S01]  /*98e0*/  ISETP.GT.AND P1, PT, R4, R17, PT ;  /* 0x000000110400720c */ /* 0x000fe20003f24270 */
[----:B------:R-:W-:Y:S01]  /*98f0*/  VIADD R5, R0, 0xffffffb9 ;  /* 0xffffffb900057836 */ /* 0x000fe20000000000 */
[----:B------:R-:W-:-:S02]  /*9900*/  ISETP.GT.AND P0, PT, R4, R16, PT ;  /* 0x000000100400720c */ /* 0x000fc40003f04270 */
[----:B------:R-:W-:Y:S02]  /*9910*/  FSEL R186, R48, -INF , !P5 ;  /* 0xff80000030ba7808 */ /* 0x000fe40006800000 */
[----:B------:R-:W-:Y:S02]  /*9920*/  ISETP.GT.AND P5, PT, R4, R15, PT ;  /* 0x0000000f0400720c */ /* 0x000fe40003fa4270 */
[----:B------:R-:W-:Y:S02]  /*9930*/  FSEL R192, R47, -INF , !P1 ;  /* 0xff8000002fc07808 */ /* 0x000fe40004800000 */
[----:B------:R-:W-:Y:S02]  /*9940*/  FSEL R193, R46, -INF , !P0 ;  /* 0xff8000002ec17808 */ /* 0x000fe40004000000 */
[C---:B------:R-:W-:Y:S02]  /*9950*/  ISETP.GT.AND P1, PT, R4.reuse, R14, PT ;  /* 0x0000000e0400720c */ /* 0x040fe40003f24270 */
[----:B------:R-:W-:-:S02]  /*9960*/  ISETP.GT.AND P0, PT, R4, R13, PT ;  /* 0x0000000d0400720c */ /* 0x000fc40003f04270 */
[----:B------:R-:W-:Y:S01]  /*9970*/  FSEL R194, R21, -INF , !P5 ;  /* 0xff80000015c27808 */ /* 0x000fe20006800000 */
[----:B------:R-:W-:Y:S01]  /*9980*/  IMAD.IADD R21, R43, 0x1, -R23 ;  /* 0x000000012b157824 */ /* 0x000fe200078e0a17 */
[----:B------:R-:W-:Y:S02]  /*9990*/  FSEL R195, R45, -INF , !P1 ;  /* 0xff8000002dc37808 */ /* 0x000fe40004800000 */
[----:B------:R-:W-:Y:S02]  /*99a0*/  FSEL R196, R44, -INF , !P0 ;  /* 0xff8000002cc47808 */ /* 0x000fe40004000000 */
[C---:B------:R-:W-:Y:S02]  /*99b0*/  ISETP.GT.AND P5, PT, R4.reuse, R12, PT ;  /* 0x0000000c0400720c */ /* 0x040fe40003fa4270 */
[C---:B------:R-:W-:Y:S02]  /*99c0*/  ISETP.GT.AND P1, PT, R4.reuse, R11, PT ;  /* 0x0000000b0400720c */ /* 0x040fe40003f24270 */
[----:B------:R-:W-:-:S02]  /*99d0*/  ISETP.GT.AND P0, PT, R4, R10, PT ;  /* 0x0000000a0400720c */ /* 0x000fc40003f04270 */
[----:B------:R-:W-:Y:S02]  /*99e0*/  IABS R21, R21 ;  /* 0x0000001500157213 */ /* 0x000fe40000000000 */
[----:B------:R-:W-:Y:S02]  /*99f0*/  FSEL R197, R42, -INF , !P5 ;  /* 0xff8000002ac57808 */ /* 0x000fe40006800000 */
[----:B------:R-:W-:Y:S01]  /*9a00*/  FSEL R198, R41, -INF , !P1 ;  /* 0xff80000029c67808 */ /* 0x000fe20004800000 */
[----:B------:R-:W-:Y:S01]  /*9a10*/  IMAD.IADD R41, R43, 0x1, -R33 ;  /* 0x000000012b297824 */ /* 0x000fe200078e0a21 */
[----:B------:R-:W-:Y:S02]  /*9a20*/  FSEL R199, R40, -INF , !P0 ;  /* 0xff80000028c77808 */ /* 0x000fe40004000000 */
[C---:B------:R-:W-:Y:S02]  /*9a30*/  ISETP.GT.AND P5, PT, R4.reuse, R9, PT ;  /* 0x000000090400720c */ /* 0x040fe40003fa4270 */
[----:B------:R-:W-:-:S02]  /*9a40*/  ISETP.GT.AND P1, PT, R4, R8, PT ;  /* 0x000000080400720c */ /* 0x000fc40003f24270 */
[----:B------:R-:W-:Y:S02]  /*9a50*/  ISETP.GT.AND P0, PT, R4, R7, PT ;  /* 0x000000070400720c */ /* 0x000fe40003f04270 */
[----:B------:R-:W-:Y:S02]  /*9a60*/  I2FP.F32.S32 R21, R21 ;  /* 0x0000001500157245 */ /* 0x000fe40000201400 */
[----:B------:R-:W-:Y:S01]  /*9a70*/  FSEL R212, R39, -INF , !P5 ;  /* 0xff80000027d47808 */ /* 0x000fe20006800000 */
[----:B------:R-:W-:Y:S01]  /*9a80*/  IMAD.IADD R39, R43, 0x1, -R34 ;  /* 0x000000012b277824 */ /* 0x000fe200078e0a22 */
[----:B------:R-:W-:Y:S01]  /*9a90*/  FSEL R214, R38, -INF , !P1 ;  /* 0xff80000026d67808 */ /* 0x000fe20004800000 */
[----:B------:R-:W-:Y:S01]  /*9aa0*/  FFMA.FTZ R54, R21, -UR6, R204 ;  /* 0x8000000615367c23 */ /* 0x000fe200080100cc */
[----:B------:R-:W-:Y:S01]  /*9ab0*/  FSEL R215, R25, -INF , !P0 ;  /* 0xff80000019d77808 */ /* 0x000fe20004000000 */
[----:B------:R-:W-:Y:S01]  /*9ac0*/  IMAD.IADD R38, R43, 0x1, -R35 ;  /* 0x000000012b267824 */ /* 0x000fe200078e0a23 */
[C---:B------:R-:W-:Y:S01]  /*9ad0*/  ISETP.GT.AND P5, PT, R4.reuse, R6, PT ;  /* 0x000000060400720c */ /* 0x040fe20003fa4270 */
[----:B------:R-:W-:Y:S01]  /*9ae0*/  IMAD.MOV.U32 R204, RZ, RZ, R252 ;  /* 0x000000ffffcc7224 */ /* 0x000fe200078e00fc */
[----:B------:R-:W-:-:S02]  /*9af0*/  ISETP.GT.AND P1, PT, R4, R19, PT ;  /* 0x000000130400720c */ /* 0x000fc40003f24270 */
[----:B------:R-:W-:Y:S01]  /*9b00*/  ISETP.GT.AND P0, PT, R4, R5, PT ;  /* 0x000000050400720c */ /* 0x000fe20003f04270 */
[----:B------:R-:W-:Y:S01]  /*9b10*/  IMAD.IADD R4, R43, 0x1, -R36 ;  /* 0x000000012b047824 */ /* 0x000fe200078e0a24 */
[----:B------:R-:W-:-:S04]  /*9b20*/  IADD3 R21, PT, PT, -R22, R43, RZ ;  /* 0x0000002b16157210 */ /* 0x000fc80007ffe1ff */
[----:B------:R-:W-:Y:S02]  /*9b30*/  IABS R40, R21 ;  /* 0x0000001500287213 */ /* 0x000fe40000000000 */
[----:B------:R-:W-:Y:S02]  /*9b40*/  IABS R25, R4 ;  /* 0x0000000400197213 */ /* 0x000fe40000000000 */
[----:B------:R-:W-:Y:S02]  /*9b50*/  IABS R21, R38 ;  /* 0x0000002600157213 */ /* 0x000fe40000000000 */
[----:B------:R-:W-:Y:S01]  /*9b60*/  IABS R4, R39 ;  /* 0x0000002700047213 */ /* 0x000fe20000000000 */
[----:B------:R-:W-:Y:S01]  /*9b70*/  IMAD.MOV.U32 R39, RZ, RZ, R25 ;  /* 0x000000ffff277224 */ /* 0x000fe200078e0019 */
[----:B------:R-:W-:Y:S01]  /*9b80*/  IABS R38, R41 ;  /* 0x0000002900267213 */ /* 0x000fe20000000000 */
        /* <DEDUP_REMOVED lines=16> */
[----:B------:R-:W-:Y:S02]  /*9c90*/  IMAD.IADD R38, R43, 0x1, -R30 ;  /* 0x000000012b267824 */ /* 0x000fe400078e0a1e */
[----:B------:R-:W-:Y:S01]  /*9ca0*/  FFMA.FTZ R51, R25, -UR6, R201 ;  /* 0x8000000619337c23 */ /* 0x000fe200080100c9 */
[----:B------:R-:W-:Y:S01]  /*9cb0*/  IABS R40, R21 ;  /* 0x0000001500287213 */ /* 0x000fe20000000000 */
[----:B------:R-:W-:Y:S01]  /*9cc0*/  IMAD.MOV.U32 R201, RZ, RZ, R239 ;  /* 0x000000ffffc97224 */ /* 0x000fe200078e00ef */
[----:B------:R-:W-:Y:S02]  /*9cd0*/  IABS R25, R4 ;  /* 0x0000000400197213 */ /* 0x000fe40000000000 */
[----:B------:R-:W-:-:S02]  /*9ce0*/  IABS R21, R38 ;  /* 0x0000002600157213 */ /* 0x000fc40000000000 */
[----:B------:R-:W-:Y:S01]  /*9cf0*/  IABS R4, R39 ;  /* 0x0000002700047213 */ /* 0x000fe20000000000 */
[----:B------:R-:W-:Y:S01]  /*9d00*/  IMAD.MOV.U32 R39, RZ, RZ, R25 ;  /* 0x000000ffff277224 */ /* 0x000fe200078e0019 */
[----:B------:R-:W-:Y:S01]  /*9d10*/  IABS R38, R41 ;  /* 0x0000002900267213 */ /* 0x000fe20000000000 */
[----:B------:R-:W-:Y:S02]  /*9d20*/  IMAD.MOV.U32 R25, RZ, RZ, R21 ;  /* 0x000000ffff197224 */ /* 0x000fe400078e0015 */
        /* <DEDUP_REMOVED lines=10> */
[----:B------:R-:W-:-:S02]  /*9dd0*/  VIADD R21, R3, 0xffffffb1 ;  /* 0xffffffb103157836 */ /* 0x000fc40000000000 */
[----:B------:R-:W-:Y:S01]  /*9de0*/  FFMA.FTZ R46, R25, -UR6, R220 ;  /* 0x80000006192e7c23 */ /* 0x000fe200080100dc */
[----:B------:R-:W-:Y:S02]  /*9df0*/  VIADD R25, R3, 0xffffffb8 ;  /* 0xffffffb803197836 */ /* 0x000fe40000000000 */
[----:B------:R-:W-:Y:S01]  /*9e00*/  FFMA.FTZ R44, R4, -UR6, R240 ;  /* 0x80000006042c7c23 */ /* 0x000fe200080100f0 */
[----:B------:R-:W-:Y:S02]  /*9e10*/  IMAD.IADD R38, R43, 0x1, -R26 ;  /* 0x000000012b267824 */ /* 0x000fe400078e0a1a */
[----:B------:R-:W-:Y:S01]  /*9e20*/  VIADD R4, R3, 0xffffffb9 ;  /* 0xffffffb903047836 */ /* 0x000fe20000000000 */
[----:B------:R-:W-:Y:S01]  /*9e30*/  IADD3 R40, PT, PT, -R25, R37, RZ ;  /* 0x0000002519287210 */ /* 0x000fe20007ffe1ff */
        /* <DEDUP_REMOVED lines=10> */
[----:B------:R-:W-:-:S02]  /*9ee0*/  IMAD.MOV.U32 R41, RZ, RZ, R38 ;  /* 0x000000ffff297224 */ /* 0x000fc400078e0026 */
        /* <DEDUP_REMOVED lines=9> */
[----:B------:R-:W-:-:S02]  /*9f80*/  VIADD R3, R43, -UR4 ;  /* 0x800000042b037c36 */ /* 0x000fc40008000000 */
[----:B------:R-:W-:Y:S01]  /*9f90*/  FFMA.FTZ R39, R39, -UR6, R190 ;  /* 0x8000000627277c23 */ /* 0x000fe200080100be */
[----:B------:R-:W-:Y:S01]  /*9fa0*/  FFMA.FTZ R38, R38, -UR6, R244 ;  /* 0x8000000626267c23 */ /* 0x000fe200080100f4 */
[----:B------:R-:W-:Y:S01]  /*9fb0*/  FSEL R190, R40, -INF , !P5 ;  /* 0xff80000028be7808 */ /* 0x000fe20006800000 */
[----:B------:R-:W-:Y:S01]  /*9fc0*/  FFMA.FTZ R37, R37, -UR6, R191 ;  /* 0x8000000625257c23 */ /* 0x000fe200080100bf */
[----:B------:R-:W-:Y:S01]  /*9fd0*/  ISETP.GT.AND P5, PT, R3, R20, PT ;  /* 0x000000140300720c */ /* 0x000fe20003fa4270 */
[----:B------:R-:W-:Y:S01]  /*9fe0*/  IMAD.IADD R40, R233, 0x1, -R34 ;  /* 0x00000001e9287824 */ /* 0x000fe200078e0a22 */
[----:B------:R-:W-:Y:S01]  /*9ff0*/  FSEL R200, R39, -INF , !P1 ;  /* 0xff80000027c87808 */ /* 0x000fe20004800000 */
[----:B------:R-:W-:Y:S01]  /*a000*/  IMAD.IADD R39, R233, 0x1, -R35 ;  /* 0x00000001e9277824 */ /* 0x000fe200078e0a23 */
[----:B------:R-:W-:Y:S01]  /*a010*/  FSEL R191, R37, -INF , !P0 ;  /* 0xff80000025bf7808 */ /* 0x000fe20004000000 */
[----:B------:R-:W-:Y:S01]  /*a020*/  IMAD.IADD R37, R233, 0x1, -R23 ;  /* 0x00000001e9257824 */ /* 0x000fe200078e0a17 */
[----:B------:R-:W-:-:S02]  /*a030*/  FSEL R59, R54, -INF , !P5 ;  /* 0xff800000363b7808 */ /* 0x000fc40006800000 */
[C---:B------:R-:W-:Y:S02]  /*a040*/  ISETP.GT.AND P1, PT, R3.reuse, R18, PT ;  /* 0x000000120300720c */ /* 0x040fe40003f24270 */
[C---:B------:R-:W-:Y:S02]  /*a050*/  ISETP.GT.AND P0, PT, R3.reuse, R17, PT ;  /* 0x000000110300720c */ /* 0x040fe40003f04270 */
[----:B------:R-:W-:Y:S02]  /*a060*/  ISETP.GT.AND P5, PT, R3, R16, PT ;  /* 0x000000100300720c */ /* 0x000fe40003fa4270 */
[----:B------:R-:W-:Y:S02]  /*a070*/  FSEL R66, R53, -INF , !P1 ;  /* 0xff80000035427808 */ /* 0x000fe40004800000 */
[----:B------:R-:W-:Y:S02]  /*a080*/  FSEL R67, R52, -INF , !P0 ;  /* 0xff80000034437808 */ /* 0x000fe40004000000 */
        /* <DEDUP_REMOVED lines=10> */
[----:B------:R-:W-:Y:S02]  /*a130*/  IABS R37, R37 ;  /* 0x0000002500257213 */ /* 0x000fe40000000000 */
[----:B------:R-:W-:Y:S02]  /*a140*/  FSEL R110, R47, -INF , !P1 ;  /* 0xff8000002f6e7808 */ /* 0x000fe40004800000 */
[----:B------:R-:W-:-:S02]  /*a150*/  FSEL R111, R46, -INF , !P0 ;  /* 0xff8000002e6f7808 */ /* 0x000fc40004000000 */
[----:B------:R-:W-:Y:S02]  /*a160*/  FSEL R178, R45, -INF , !P5 ;  /* 0xff8000002db27808 */ /* 0x000fe40006800000 */
[C---:B------:R-:W-:Y:S02]  /*a170*/  ISETP.GT.AND P1, PT, R3.reuse, R9, PT ;  /* 0x000000090300720c */ /* 0x040fe40003f24270 */
[C---:B------:R-:W-:Y:S02]  /*a180*/  ISETP.GT.AND P0, PT, R3.reuse, R8, PT ;  /* 0x000000080300720c */ /* 0x040fe40003f04270 */
[----:B------:R-:W-:Y:S02]  /*a190*/  ISETP.GT.AND P5, PT, R3, R7, PT ;  /* 0x000000070300720c */ /* 0x000fe40003fa4270 */
[----:B------:R-:W-:Y:S02]  /*a1a0*/  I2FP.F32.S32 R37, R37 ;  /* 0x0000002500257245 */ /* 0x000fe40000201400 */
[----:B------:R-:W-:-:S02]  /*a1b0*/  FSEL R179, R44, -INF , !P1 ;  /* 0xff8000002cb37808 */ /* 0x000fc40004800000 */
[----:B------:R-:W-:Y:S01]  /*a1c0*/  FSEL R183, R41, -INF , !P0 ;  /* 0xff80000029b77808 */ /* 0x000fe20004000000 */
[----:B------:R-:W-:Y:S01]  /*a1d0*/  FFMA.FTZ R54, R37, -UR6, R64 ;  /* 0x8000000625367c23 */ /* 0x000fe20008010040 */
[----:B------:R-:W-:Y:S01]  /*a1e0*/  FSEL R182, R38, -INF , !P5 ;  /* 0xff80000026b67808 */ /* 0x000fe20006800000 */
[----:B------:R-:W-:Y:S01]  /*a1f0*/  IMAD.IADD R37, R233, 0x1, -R22 ;  /* 0x00000001e9257824 */ /* 0x000fe200078e0a16 */
[C---:B------:R-:W-:Y:S02]  /*a200*/  ISETP.GT.AND P1, PT, R3.reuse, R6, PT ;  /* 0x000000060300720c */ /* 0x040fe40003f24270 */
[C---:B------:R-:W-:Y:S02]  /*a210*/  ISETP.GT.AND P0, PT, R3.reuse, R19, PT ;  /* 0x000000130300720c */ /* 0x040fe40003f04270 */
[----:B------:R-:W-:Y:S01]  /*a220*/  ISETP.GT.AND P5, PT, R3, R5, PT ;  /* 0x000000050300720c */ /* 0x000fe20003fa4270 */
[C---:B------:R-:W-:Y:S01]  /*a230*/  IMAD.IADD R3, R233.reuse, 0x1, -R36 ;  /* 0x00000001e9037824 */ /* 0x040fe200078e0a24 */
[----:B------:R-:W-:-:S02]  /*a240*/  IADD3 R42, PT, PT, R233, -R33, RZ ;  /* 0x80000021e92a7210 */ /* 0x000fc40007ffe0ff */
[----:B------:R-:W-:Y:S02]  /*a250*/  IABS R41, R37 ;  /* 0x0000002500297213 */ /* 0x000fe40000000000 */
[----:B------:R-:W-:Y:S02]  /*a260*/  IABS R38, R3 ;  /* 0x0000000300267213 */ /* 0x000fe40000000000 */
[----:B------:R-:W-:Y:S02]  /*a270*/  IABS R37, R39 ;  /* 0x0000002700257213 */ /* 0x000fe40000000000 */
        /* <DEDUP_REMOVED lines=8> */
[C---:B------:R-:W-:Y:S01]  /*a300*/  IMAD.IADD R40, R233.reuse, 0x1, -R29 ;  /* 0x00000001e9287824 */ /* 0x040fe200078e0a1d */
[----:B------:R-:W-:Y:S01]  /*a310*/  I2FP.F32.S32 R37, R37 ;  /* 0x0000002500257245 */ /* 0x000fe20000201400 */
[----:B------:R-:W-:Y:S01]  /*a320*/  IMAD.IADD R42, R233, 0x1, -R28 ;  /* 0x00000001e92a7824 */ /* 0x000fe200078e0a1c */
[----:B------:R-:W-:Y:S01]  /*a330*/  I2FP.F32.S32 R3, R3 ;  /* 0x0000000300037245 */ /* 0x000fe20000201400 */
[----:B------:R-:W-:Y:S01]  /*a340*/  FFMA.FTZ R50, R39, -UR6, R60 ;  /* 0x8000000627327c23 */ /* 0x000fe2000801003c */
[----:B------:R-:W-:Y:S01]  /*a350*/  I2FP.F32.S32 R38, R38 ;  /* 0x0000002600267245 */ /* 0x000fe20000201400 */
[----:B------:R-:W-:Y:S01]  /*a360*/  FFMA.FTZ R52, R37, -UR6, R56 ;  /* 0x8000000625347c23 */ /* 0x000fe20008010038 */
[----:B------:R-:W-:Y:S02]  /*a370*/  IMAD.IADD R37, R233, 0x1, -R32 ;  /* 0x00000001e9257824 */ /* 0x000fe400078e0a20 */
[----:B------:R-:W-:Y:S01]  /*a380*/  FFMA.FTZ R51, R3, -UR6, R57 ;  /* 0x8000000603337c23 */ /* 0x000fe20008010039 */
[----:B------:R-:W-:-:S02]  /*a390*/  IMAD.IADD R3, R233, 0x1, -R31 ;  /* 0x00000001e9037824 */ /* 0x000fc400078e0a1f */
[----:B------:R-:W-:Y:S01]  /*a3a0*/  FFMA.FTZ R49, R41, -UR6, R65 ;  /* 0x8000000629317c23 */ /* 0x000fe20008010041 */
[----:B------:R-:W-:Y:S02]  /*a3b0*/  IMAD.IADD R39, R233, 0x1, -R30 ;  /* 0x00000001e9277824 */ /* 0x000fe400078e0a1e */
[----:B------:R-:W-:Y:S01]  /*a3c0*/  FFMA.FTZ R53, R38, -UR6, R61 ;  /* 0x8000000626357c23 */ /* 0x000fe2000801003d */
[----:B------:R-:W-:Y:S02]  /*a3d0*/  IABS R41, R37 ;  /* 0x0000002500297213 */ /* 0x000fe40000000000 */
[----:B------:R-:W-:Y:S02]  /*a3e0*/  IABS R38, R3 ;  /* 0x0000000300267213 */ /* 0x000fe40000000000 */
[----:B------:R-:W-:Y:S02]  /*a3f0*/  IABS R37, R39 ;  /* 0x0000002700257213 */ /* 0x000fe40000000000 */
[----:B------:R-:W-:Y:S01]  /*a400*/  IABS R3, R40 ;  /* 0x0000002800037213 */ /* 0x000fe20000000000 */
[----:B------:R-:W-:Y:S01]  /*a410*/  IMAD.MOV.U32 R40, RZ, RZ, R38 ;  /* 0x000000ffff287224 */ /* 0x000fe200078e0026 */
[----:B------:R-:W-:Y:S01]  /*a420*/  IABS R39, R42 ;  /* 0x0000002a00277213 */ /* 0x000fe20000000000 */
[----:B------:R-:W-:Y:S01]  /*a430*/  IMAD.MOV.U32 R38, RZ, RZ, R37 ;  /* 0x000000ffff267224 */ /* 0x000fe200078e0025 */
[----:B------:R-:W-:Y:S01]  /*a440*/  MOV R37, R3 ;  /* 0x0000000300257202 */ /* 0x000fe20000000f00 */
[----:B------:R-:W-:Y:S01]  /*a450*/  IMAD.IADD R42, R43, 0x1, -R4 ;  /* 0x000000012b2a7824 */ /* 0x000fe200078e0a04 */
[----:B------:R-:W-:Y:S01]  /*a460*/  I2FP.F32.S32 R41, R41 ;  /* 0x0000002900297245 */ /* 0x000fe20000201400 */
[----:B------:R-:W-:Y:S01]  /*a470*/  IMAD.MOV.U32 R3, RZ, RZ, R39 ;  /* 0x000000ffff037224 */ /* 0x000fe200078e0027 */
[----:B------:R-:W-:-:S02]  /*a480*/  I2FP.F32.S32 R37, R37 ;  /* 0x0000002500257245 */ /* 0x000fc40000201400 */
[----:B------:R-:W-:Y:S01]  /*a490*/  I2FP.F32.S32 R39, R40 ;  /* 0x0000002800277245 */ /* 0x000fe20000201400 */
[----:B------:R-:W-:Y:S01]  /*a4a0*/  FFMA.FTZ R48, R41, -UR6, R108 ;  /* 0x8000000629307c23 */ /* 0x000fe2000801006c */
[----:B------:R-:W-:Y:S01]  /*a4b0*/  I2FP.F32.S32 R3, R3 ;  /* 0x0000000300037245 */ /* 0x000fe20000201400 */
[----:B------:R-:W-:Y:S01]  /*a4c0*/  FFMA.FTZ R45, R37, -UR6, R177 ;  /* 0x80000006252d7c23 */ /* 0x000fe200080100b1 */
[----:B------:R-:W-:Y:S01]  /*a4d0*/  I2FP.F32.S32 R38, R38 ;  /* 0x0000002600267245 */ /* 0x000fe20000201400 */
[----:B------:R-:W-:Y:S01]  /*a4e0*/  FFMA.FTZ R47, R39, -UR6, R109 ;  /* 0x80000006272f7c23 */ /* 0x000fe2000801006d */
[----:B------:R-:W-:Y:S02]  /*a4f0*/  IMAD.IADD R37, R233, 0x1, -R27 ;  /* 0x00000001e9257824 */ /* 0x000fe400078e0a1b */
[----:B------:R-:W-:Y:S01]  /*a500*/  FFMA.FTZ R44, R3, -UR6, R180 ;  /* 0x80000006032c7c23 */ /* 0x000fe200080100b4 */
[----:B------:R-:W-:Y:S02]  /*a510*/  IMAD.IADD R3, R233, 0x1, -R26 ;  /* 0x00000001e9037824 */ /* 0x000fe400078e0a1a */
[----:B------:R-:W-:Y:S01]  /*a520*/  FFMA.FTZ R46, R38, -UR6, R176 ;  /* 0x80000006262e7c23 */ /* 0x000fe200080100b0 */
[C---:B------:R-:W-:Y:S01]  /*a530*/  IMAD.IADD R39, R43.reuse, 0x1, -R21 ;  /* 0x000000012b277824 */ /* 0x040fe200078e0a15 */
[----:B------:R-:W-:Y:S01]  /*a540*/  IABS R40, R37 ;  /* 0x0000002500287213 */ /* 0x000fe20000000000 */
[----:B------:R-:W-:Y:S01]  /*a550*/  IMAD.IADD R41, R43, 0x1, -R25 ;  /* 0x000000012b297824 */ /* 0x000fe200078e0a19 */
[----:B------:R-:W-:Y:S01]  /*a560*/  IABS R38, R3 ;  /* 0x0000000300267213 */ /* 0x000fe20000000000 */
[----:B------:R-:W-:Y:S01]  /*a570*/  IMAD.MOV.U32 R176, RZ, RZ, R238 ;  /* 0x000000ffffb07224 */ /* 0x000fe200078e00ee */
[----:B------:R-:W-:Y:S01]  /*a580*/  IABS R37, R39 ;  /* 0x0000002700257213 */ /* 0x000fe20000000000 */
[----:B------:R-:W-:Y:S01]  /*a590*/  IMAD.SHL.U32 R177, R231, 0x20, RZ ;  /* 0x00000020e7b17824 */ /* 0x000fe200078e00ff */
[----:B------:R-:W-:Y:S01]  /*a5a0*/  IABS R3, R41 ;  /* 0x0000002900037213 */ /* 0x000fe20000000000 */
[----:B------:R-:W-:Y:S01]  /*a5b0*/  IMAD.MOV.U32 R39, RZ, RZ, R38 ;  /* 0x000000ffff277224 */ /* 0x000fe200078e0026 */
[----:B------:R-:W-:-:S02]  /*a5c0*/  IABS R42, R42 ;  /* 0x0000002a002a7213 */ /* 0x000fc40000000000 */
[----:B------:R-:W-:Y:S01]  /*a5d0*/  MOV R38, R37 ;  /* 0x0000002500267202 */ /* 0x000fe20000000f00 */
        /* <DEDUP_REMOVED lines=12> */
[----:B------:R-:W-:Y:S02]  /*a6a0*/  IMAD.MOV.U32 R245, RZ, RZ, R213 ;  /* 0x000000fffff57224 */ /* 0x000fe400078e00d5 */
[----:B------:R-:W-:Y:S01]  /*a6b0*/  FFMA.FTZ R38, R37, -UR6, R249 ;  /* 0x8000000625267c23 */ /* 0x000fe200080100f9 */
[----:B------:R-:W-:Y:S01]  /*a6c0*/  FSEL R61, R40, -INF , !P1 ;  /* 0xff800000283d7808 */ /* 0x000fe20004800000 */
[----:B------:R-:W-:Y:S01]  /*a6d0*/  VIADD R37, R233, 0x48 ;  /* 0x00000048e9257836 */ /* 0x000fe20000000000 */
[----:B------:R-:W-:Y:S01]  /*a6e0*/  ISETP.GT.AND P1, PT, R3, R20, PT ;  /* 0x000000140300720c */ /* 0x000fe20003f24270 */
[----:B------:R-:W-:Y:S01]  /*a6f0*/  IMAD.IADD R40, R233, 0x1, -R25 ;  /* 0x00000001e9287824 */ /* 0x000fe200078e0a19 */
[----:B------:R-:W-:Y:S01]  /*a700*/  FSEL R65, R38, -INF , !P5 ;  /* 0xff80000026417808 */ /* 0x000fe20006800000 */
[----:B------:R-:W-:Y:S01]  /*a710*/  IMAD.IADD R23, R37, 0x1, -R23 ;  /* 0x0000000125177824 */ /* 0x000fe200078e0a17 */
[----:B------:R-:W-:Y:S01]  /*a720*/  ISETP.GT.AND P5, PT, R3, R17, PT ;  /* 0x000000110300720c */ /* 0x000fe20003fa4270 */
[----:B------:R-:W-:Y:S01]  /*a730*/  IMAD.IADD R38, R233, 0x1, -R21 ;  /* 0x00000001e9267824 */ /* 0x000fe200078e0a15 */
[----:B------:R-:W-:Y:S01]  /*a740*/  FSEL R64, R39, -INF , !P0 ;  /* 0xff80000027407808 */ /* 0x000fe20004000000 */
[C---:B------:R-:W-:Y:S01]  /*a750*/  IMAD.IADD R36, R37.reuse, 0x1, -R36 ;  /* 0x0000000125247824 */ /* 0x040fe200078e0a24 */
[----:B------:R-:W-:Y:S01]  /*a760*/  FSEL R50, R50, -INF , !P5 ;  /* 0xff80000032327808 */ /* 0x000fe20006800000 */
[----:B------:R-:W-:Y:S01]  /*a770*/  IMAD.IADD R35, R37, 0x1, -R35 ;  /* 0x0000000125237824 */ /* 0x000fe200078e0a23 */
[----:B------:R-:W-:Y:S01]  /*a780*/  ISETP.GT.AND P5, PT, R3, R14, PT ;  /* 0x0000000e0300720c */ /* 0x000fe20003fa4270 */
[C---:B------:R-:W-:Y:S01]  /*a790*/  IMAD.IADD R34, R37.reuse, 0x1, -R34 ;  /* 0x0000000125227824 */ /* 0x040fe200078e0a22 */
[----:B------:R-:W-:Y:S01]  /*a7a0*/  FSEL R43, R54, -INF , !P1 ;  /* 0xff800000362b7808 */ /* 0x000fe20004800000 */
[----:B------:R-:W-:Y:S01]  /*a7b0*/  IMAD.IADD R33, R37, 0x1, -R33 ;  /* 0x0000000125217824 */ /* 0x000fe200078e0a21 */
[----:B------:R-:W-:Y:S01]  /*a7c0*/  FSEL R51, R51, -INF , !P5 ;  /* 0xff80000033337808 */ /* 0x000fe20006800000 */
[----:B------:R-:W-:Y:S01]  /*a7d0*/  IMAD.IADD R32, R37, 0x1, -R32 ;  /* 0x0000000125207824 */ /* 0x000fe200078e0a20 */
[----:B------:R-:W-:Y:S01]  /*a7e0*/  ISETP.GT.AND P5, PT, R3, R11, PT ;  /* 0x0000000b0300720c */ /* 0x000fe20003fa4270 */
[----:B------:R-:W-:Y:S01]  /*a7f0*/  IMAD.IADD R31, R37, 0x1, -R31 ;  /* 0x00000001251f7824 */ /* 0x000fe200078e0a1f */
[----:B------:R-:W-:Y:S01]  /*a800*/  ISETP.GT.AND P0, PT, R3, R18, PT ;  /* 0x000000120300720c */ /* 0x000fe20003f04270 */
[C---:B------:R-:W-:Y:S01]  /*a810*/  IMAD.IADD R30, R37.reuse, 0x1, -R30 ;  /* 0x00000001251e7824 */ /* 0x040fe200078e0a1e */
[----:B------:R-:W-:Y:S01]  /*a820*/  FSEL R46, R46, -INF , !P5 ;  /* 0xff8000002e2e7808 */ /* 0x000fe20006800000 */
[----:B------:R-:W-:Y:S01]  /*a830*/  IMAD.IADD R29, R37, 0x1, -R29 ;  /* 0x00000001251d7824 */ /* 0x000fe200078e0a1d */
[----:B------:R-:W-:Y:S01]  /*a840*/  ISETP.GT.AND P5, PT, R3, R8, PT ;  /* 0x000000080300720c */ /* 0x000fe20003fa4270 */
[----:B------:R-:W-:Y:S01]  /*a850*/  IMAD.IADD R25, R37, 0x1, -R25 ;  /* 0x0000000125197824 */ /* 0x000fe200078e0a19 */
[----:B------:R-:W-:-:S02]  /*a860*/  ISETP.GT.AND P1, PT, R3, R16, PT ;  /* 0x000000100300720c */ /* 0x000fc40003f24270 */
[----:B------:R-:W-:Y:S01]  /*a870*/  FSEL R58, R41, -INF , !P5 ;  /* 0xff800000293a7808 */ /* 0x000fe20006800000 */
[----:B------:R-:W-:Y:S01]  /*a880*/  IMAD.IADD R41, R233, 0x1, -R4 ;  /* 0x00000001e9297824 */ /* 0x000fe200078e0a04 */
[----:B------:R-:W-:Y:S02]  /*a890*/  FSEL R49, R49, -INF , !P0 ;  /* 0xff80000031317808 */ /* 0x000fe40004000000 */
[----:B------:R-:W-:Y:S02]  /*a8a0*/  FSEL R53, R53, -INF , !P1 ;  /* 0xff80000035357808 */ /* 0x000fe40004800000 */
[C---:B------:R-:W-:Y:S02]  /*a8b0*/  ISETP.GT.AND P0, PT, R3.reuse, R15, PT ;  /* 0x0000000f0300720c */ /* 0x040fe40003f04270 */
[----:B------:R-:W-:Y:S02]  /*a8c0*/  ISETP.GT.AND P1, PT, R3, R13, PT ;  /* 0x0000000d0300720c */ /* 0x000fe40003f24270 */
[----:B------:R-:W-:-:S02]  /*a8d0*/  IABS R39, R23 ;  /* 0x0000001700277213 */ /* 0x000fc40000000000 */
[----:B------:R-:W-:Y:S02]  /*a8e0*/  IABS R38, R38 ;  /* 0x0000002600267213 */ /* 0x000fe40000000000 */
[----:B------:R-:W-:Y:S02]  /*a8f0*/  IABS R23, R40 ;  /* 0x0000002800177213 */ /* 0x000fe40000000000 */
[----:B------:R-:W-:Y:S02]  /*a900*/  FSEL R52, R52, -INF , !P0 ;  /* 0xff80000034347808 */ /* 0x000fe40004000000 */
[----:B------:R-:W-:Y:S02]  /*a910*/  FSEL R48, R48, -INF , !P1 ;  /* 0xff80000030307808 */ /* 0x000fe40004800000 */
[----:B------:R-:W-:Y:S01]  /*a920*/  IABS R40, R41 ;  /* 0x0000002900287213 */ /* 0x000fe20000000000 */
[----:B------:R-:W-:Y:S01]  /*a930*/  IMAD.MOV.U32 R41, RZ, RZ, R39 ;  /* 0x000000ffff297224 */ /* 0x000fe200078e0027 */
[C---:B------:R-:W-:Y:S01]  /*a940*/  ISETP.GT.AND P0, PT, R3.reuse, R12, PT ;  /* 0x0000000c0300720c */ /* 0x040fe20003f04270 */
[----:B------:R-:W-:Y:S01]  /*a950*/  IMAD.MOV.U32 R39, RZ, RZ, R38 ;  /* 0x000000ffff277224 */ /* 0x000fe200078e0026 */
[----:B------:R-:W-:-:S02]  /*a960*/  ISETP.GT.AND P1, PT, R3, R10, PT ;  /* 0x0000000a0300720c */ /* 0x000fc40003f24270 */
[----:B------:R-:W-:Y:S02]  /*a970*/  FSEL R47, R47, -INF , !P0 ;  /* 0xff8000002f2f7808 */ /* 0x000fe40004000000 */
[----:B------:R-:W-:Y:S02]  /*a980*/  FSEL R45, R45, -INF , !P1 ;  /* 0xff8000002d2d7808 */ /* 0x000fe40004800000 */
[C---:B------:R-:W-:Y:S02]  /*a990*/  ISETP.GT.AND P0, PT, R3.reuse, R9, PT ;  /* 0x000000090300720c */ /* 0x040fe40003f04270 */
[----:B------:R-:W-:Y:S02]  /*a9a0*/  ISETP.GT.AND P1, PT, R3, R7, PT ;  /* 0x000000070300720c */ /* 0x000fe40003f24270 */
[----:B------:R-:W-:Y:S01]  /*a9b0*/  MOV R38, R23 ;  /* 0x0000001700267202 */ /* 0x000fe20000000f00 */
[----:B------:R-:W-:Y:S01]  /*a9c0*/  IMAD.MOV.U32 R23, RZ, RZ, R40 ;  /* 0x000000ffff177224 */ /* 0x000fe200078e0028 */
[----:B------:R-:W-:-:S02]  /*a9d0*/  I2FP.F32.S32 R39, R39 ;  /* 0x0000002700277245 */ /* 0x000fc40000201400 */
[----:B------:R-:W-:Y:S02]  /*a9e0*/  FSEL R56, R44, -INF , !P0 ;  /* 0xff8000002c387808 */ /* 0x000fe40004000000 */
[----:B------:R-:W-:Y:S01]  /*a9f0*/  FSEL R57, R42, -INF , !P1 ;  /* 0xff8000002a397808 */ /* 0x000fe20004800000 */
[----:B------:R-:W-:Y:S01]  /*aa00*/  FFMA.FTZ R39, R39, -UR6, R185 ;  /* 0x8000000627277c23 */ /* 0x000fe200080100b9 */
[----:B------:R-:W-:Y:S02]  /*aa10*/  I2FP.F32.S32 R38, R38 ;  /* 0x0000002600267245 */ /* 0x000fe40000201400 */
[C---:B------:R-:W-:Y:S02]  /*aa20*/  ISETP.GT.AND P0, PT, R3.reuse, R6, PT ;  /* 0x000000060300720c */ /* 0x040fe40003f04270 */
[C---:B------:R-:W-:Y:S01]  /*aa30*/  ISETP.GT.AND P5, PT, R3.reuse, R19, PT ;  /* 0x000000130300720c */ /* 0x040fe20003fa4270 */
[----:B------:R-:W-:Y:S01]  /*aa40*/  FFMA.FTZ R38, R38, -UR6, R188 ;  /* 0x8000000626267c23 */ /* 0x000fe200080100bc */
[----:B------:R-:W-:Y:S01]  /*aa50*/  ISETP.GT.AND P1, PT, R3, R5, PT ;  /* 0x000000050300720c */ /* 0x000fe20003f24270 */
[----:B------:R-:W-:Y:S01]  /*aa60*/  IMAD.IADD R3, R37, 0x1, -R22 ;  /* 0x0000000125037824 */ /* 0x000fe200078e0a16 */
[----:B------:R-:W-:-:S02]  /*aa70*/  I2FP.F32.S32 R23, R23 ;  /* 0x0000001700177245 */ /* 0x000fc40000201400 */
[----:B------:R-:W-:Y:S02]  /*aa80*/  I2FP.F32.S32 R41, R41 ;  /* 0x0000002900297245 */ /* 0x000fe40000201400 */
[----:B------:R-:W-:Y:S01]  /*aa90*/  IABS R22, R3 ;  /* 0x0000000300167213 */ /* 0x000fe20000000000 */
[----:B------:R-:W-:Y:S01]  /*aaa0*/  VIADD R3, R37, -UR4 ;  /* 0x8000000425037c36 */ /* 0x000fe20008000000 */
[----:B------:R-:W-:Y:S01]  /*aab0*/  FSEL R60, R39, -INF , !P0 ;  /* 0xff800000273c7808 */ /* 0x000fe20004000000 */
[----:B------:R-:W-:Y:S01]  /*aac0*/  FFMA.FTZ R23, R23, -UR6, R189 ;  /* 0x8000000617177c23 */ /* 0x000fe200080100bd */
[----:B------:R-:W-:Y:S01]  /*aad0*/  ISETP.GE.AND P0, PT, R20, R234, PT ;  /* 0x000000ea1400720c */ /* 0x000fe20003f06270 */
[----:B------:R-:W-:Y:S01]  /*aae0*/  FFMA.FTZ R41, R41, -UR6, R206 ;  /* 0x8000000629297c23 */ /* 0x000fe200080100ce */
[----:B------:R-:W-:Y:S01]  /*aaf0*/  FSEL R62, R38, -INF , !P5 ;  /* 0xff800000263e7808 */ /* 0x000fe20006800000 */
[----:B------:R-:W1:Y:S01]  /*ab00*/  LDCU UR4, c[0x0][0x45c] ;  /* 0x00008b80ff0477ac */ /* 0x000e620008000800 */
[----:B------:R-:W-:-:S02]  /*ab10*/  ISETP.GE.AND P5, PT, R20, R236, PT ;  /* 0x000000ec1400720c */ /* 0x000fc40003fa6270 */
[----:B------:R-:W-:Y:S02]  /*ab20*/  I2FP.F32.S32 R22, R22 ;  /* 0x0000001600167245 */ /* 0x000fe40000201400 */
[----:B------:R-:W-:Y:S02]  /*ab30*/  FSEL R43, R43, -INF , !P0 ;  /* 0xff8000002b2b7808 */ /* 0x000fe40004000000 */
[----:B------:R-:W-:Y:S02]  /*ab40*/  ISETP.GT.AND P0, PT, R3, R20, PT ;  /* 0x000000140300720c */ /* 0x000fe40003f04270 */
[----:B------:R-:W-:Y:S01]  /*ab50*/  FSEL R63, R23, -INF , !P1 ;  /* 0xff800000173f7808 */ /* 0x000fe20004800000 */
[----:B------:R-:W-:Y:S01]  /*ab60*/  FFMA.FTZ R23, R22, -UR6, R207 ;  /* 0x8000000616177c23 */ /* 0x000fe200080100cf */
[----:B------:R-:W-:Y:S02]  /*ab70*/  FSEL R55, R55, -INF , !P5 ;  /* 0xff80000037377808 */ /* 0x000fe40006800000 */
[----:B------:R-:W-:-:S02]  /*ab80*/  ISETP.GE.AND P1, PT, R20, R235, PT ;  /* 0x000000eb1400720c */ /* 0x000fc40003f26270 */
[----:B------:R-:W-:Y:S02]  /*ab90*/  ISETP.GE.AND P5, PT, R20, R237, PT ;  /* 0x000000ed1400720c */ /* 0x000fe40003fa6270 */
[----:B------:R-:W-:Y:S02]  /*aba0*/  IABS R20, R36 ;  /* 0x0000002400147213 */ /* 0x000fe40000000000 */
[----:B------:R-:W-:Y:S02]  /*abb0*/  FSEL R22, R41, -INF , !P0 ;  /* 0xff80000029167808 */ /* 0x000fe40004000000 */
[C---:B------:R-:W-:Y:S02]  /*abc0*/  ISETP.GE.AND P0, PT, R18.reuse, R234, PT ;  /* 0x000000ea1200720c */ /* 0x040fe40003f06270 */
[----:B------:R-:W-:Y:S02]  /*abd0*/  FSEL R36, R59, -INF , !P1 ;  /* 0xff8000003b247808 */ /* 0x000fe40004800000 */
[----:B------:R-:W-:-:S02]  /*abe0*/  ISETP.GE.AND P1, PT, R18, R236, PT ;  /* 0x000000ec1200720c */ /* 0x000fc40003f26270 */
[----:B------:R-:W-:Y:S02]  /*abf0*/  I2FP.F32.S32 R20, R20 ;  /* 0x0000001400147245 */ /* 0x000fe40000201400 */
[----:B------:R-:W-:Y:S02]  /*ac00*/  FSEL R41, R49, -INF , !P0 ;  /* 0xff80000031297808 */ /* 0x000fe40004000000 */
[----:B------:R-:W-:Y:S02]  /*ac10*/  ISETP.GT.AND P0, PT, R3, R18, PT ;  /* 0x000000120300720c */ /* 0x000fe40003f04270 */
[----:B------:R-:W-:Y:S01]  /*ac20*/  FSEL R38, R22, -INF , !P5 ;  /* 0xff80000016267808 */ /* 0x000fe20006800000 */
[----:B------:R-:W-:Y:S01]  /*ac30*/  FFMA.FTZ R22, R20, -UR6, R202 ;  /* 0x8000000614167c23 */ /* 0x000fe200080100ca */
[----:B------:R-:W-:Y:S01]  /*ac40*/  FSEL R54, R186, -INF , !P1 ;  /* 0xff800000ba367808 */ /* 0x000fe20004800000 */
[----:B------:R-:W-:Y:S01]  /*ac50*/  IMAD.MOV.U32 R202, RZ, RZ, R176 ;  /* 0x000000ffffca7224 */ /* 0x000fe200078e00b0 */
        /* <DEDUP_REMOVED lines=57> */
[----:B------:R-:W-:Y:S02]  /*aff0*/  ISETP.GE.AND P0, PT, R13, R234, PT ;  /* 0x000000ea0d00720c */ /* 0x000fe40003f06270 */
[----:B------:R-:W-:Y:S02]  /*b000*/  I2FP.F32.S32 R14, R14 ;  /* 0x0000000e000e7245 */ /* 0x000fe40000201400 */
[----:B------:R-:W-:-:S02]  /*b010*/  FSEL R181, R48, -INF , !P0 ;  /* 0xff80000030b57808 */ /* 0x000fc40004000000 */
[----:B------:R-:W-:Y:S02]  /*b020*/  ISETP.GT.AND P0, PT, R3, R13, PT ;  /* 0x0000000d0300720c */ /* 0x000fe40003f04270 */
[----:B------:R-:W-:Y:S02]  /*b030*/  FSEL R52, R106, -INF , !P5 ;  /* 0xff8000006a347808 */ /* 0x000fe40006800000 */
[----:B------:R-:W-:Y:S02]  /*b040*/  ISETP.GE.AND P5, PT, R13, R236, PT ;  /* 0x000000ec0d00720c */ /* 0x000fe40003fa6270 */
[----:B------:R-:W-:Y:S01]  /*b050*/  FSEL R108, R15, -INF , !P1 ;  /* 0xff8000000f6c7808 */ /* 0x000fe20004800000 */
[----:B------:R-:W-:Y:S01]  /*b060*/  FFMA.FTZ R15, R14, -UR6, R219 ;  /* 0x800000060e0f7c23 */ /* 0x000fe200080100db */
[----:B------:R-:W-:Y:S02]  /*b070*/  ISETP.GE.AND P1, PT, R13, R235, PT ;  /* 0x000000eb0d00720c */ /* 0x000fe40003f26270 */
[----:B------:R-:W-:-:S02]  /*b080*/  FSEL R14, R16, -INF , !P0 ;  /* 0xff800000100e7808 */ /* 0x000fc40004000000 */
[----:B------:R-:W-:Y:S02]  /*b090*/  ISETP.GE.AND P0, PT, R12, R234, PT ;  /* 0x000000ea0c00720c */ /* 0x000fe40003f06270 */
[----:B------:R-:W-:Y:S02]  /*b0a0*/  FSEL R186, R196, -INF , !P5 ;  /* 0xff800000c4ba7808 */ /* 0x000fe40006800000 */
[----:B------:R-:W-:Y:S02]  /*b0b0*/  ISETP.GE.AND P5, PT, R13, R237, PT ;  /* 0x000000ed0d00720c */ /* 0x000fe40003fa6270 */
[----:B------:R-:W-:Y:S02]  /*b0c0*/  FSEL R105, R107, -INF , !P1 ;  /* 0xff8000006b697808 */ /* 0x000fe40004800000 */
[----:B------:R-:W-:Y:S02]  /*b0d0*/  ISETP.GE.AND P1, PT, R12, R236, PT ;  /* 0x000000ec0c00720c */ /* 0x000fe40003f26270 */
[----:B------:R-:W-:-:S02]  /*b0e0*/  FSEL R180, R47, -INF , !P0 ;  /* 0xff8000002fb47808 */ /* 0x000fc40004000000 */
[----:B------:R-:W-:Y:S02]  /*b0f0*/  IABS R13, R30 ;  /* 0x0000001e000d7213 */ /* 0x000fe40000000000 */
[----:B------:R-:W-:Y:S02]  /*b100*/  ISETP.GT.AND P0, PT, R3, R12, PT ;  /* 0x0000000c0300720c */ /* 0x000fe40003f04270 */
[----:B------:R-:W-:Y:S01]  /*b110*/  FSEL R107, R14, -INF , !P5 ;  /* 0xff8000000e6b7808 */ /* 0x000fe20006800000 */
[----:B------:R-:W-:Y:S01]  /*b120*/  IMAD.MOV.U32 R14, RZ, RZ, 0x20 ;  /* 0x00000020ff0e7424 */ /* 0x000fe200078e00ff */
[C---:B------:R-:W-:Y:S02]  /*b130*/  ISETP.GE.AND P5, PT, R12.reuse, R235, PT ;  /* 0x000000eb0c00720c */ /* 0x040fe40003fa6270 */
[----:B------:R-:W-:Y:S02]  /*b140*/  FSEL R184, R197, -INF , !P1 ;  /* 0xff800000c5b87808 */ /* 0x000fe40004800000 */
[----:B------:R-:W-:-:S02]  /*b150*/  ISETP.GE.AND P1, PT, R12, R237, PT ;  /* 0x000000ed0c00720c */ /* 0x000fc40003f26270 */
[----:B------:R-:W-:Y:S02]  /*b160*/  I2FP.F32.S32 R13, R13 ;  /* 0x0000000d000d7245 */ /* 0x000fe40000201400 */
[----:B------:R-:W-:Y:S02]  /*b170*/  FSEL R12, R15, -INF , !P0 ;  /* 0xff8000000f0c7808 */ /* 0x000fe40004000000 */
[----:B------:R-:W-:Y:S01]  /*b180*/  ISETP.GE.AND P0, PT, R11, R234, PT ;  /* 0x000000ea0b00720c */ /* 0x000fe20003f06270 */
[----:B------:R-:W-:Y:S01]  /*b190*/  FFMA.FTZ R13, R13, -UR6, R222 ;  /* 0x800000060d0d7c23 */ /* 0x000fe200080100de */
[----:B------:R-:W-:Y:S02]  /*b1a0*/  FSEL R15, R110, -INF , !P5 ;  /* 0xff8000006e0f7808 */ /* 0x000fe40006800000 */
[----:B------:R-:W-:Y:S02]  /*b1b0*/  ISETP.GE.AND P5, PT, R11, R236, PT ;  /* 0x000000ec0b00720c */ /* 0x000fe40003fa6270 */
[----:B------:R-:W-:-:S02]  /*b1c0*/  FSEL R106, R12, -INF , !P1 ;  /* 0xff8000000c6a7808 */ /* 0x000fc40004800000 */
[----:B------:R-:W-:Y:S02]  /*b1d0*/  FSEL R224, R46, -INF , !P0 ;  /* 0xff8000002ee07808 */ /* 0x000fe40004000000 */
[----:B------:R-:W-:Y:S02]  /*b1e0*/  ISETP.GE.AND P1, PT, R11, R235, PT ;  /* 0x000000eb0b00720c */ /* 0x000fe40003f26270 */
[----:B------:R-:W-:Y:S02]  /*b1f0*/  ISETP.GT.AND P0, PT, R3, R11, PT ;  /* 0x0000000b0300720c */ /* 0x000fe40003f04270 */
[----:B------:R-:W-:Y:S02]  /*b200*/  FSEL R229, R198, -INF , !P5 ;  /* 0xff800000c6e57808 */ /* 0x000fe40006800000 */
[----:B------:R-:W-:Y:S02]  /*b210*/  ISETP.GE.AND P5, PT, R11, R237, PT ;  /* 0x000000ed0b00720c */ /* 0x000fe40003fa6270 */
[----:B------:R-:W-:-:S02]  /*b220*/  IABS R11, R29 ;  /* 0x0000001d000b7213 */ /* 0x000fc40000000000 */
[----:B------:R-:W-:Y:S02]  /*b230*/  FSEL R12, R13, -INF , !P0 ;  /* 0xff8000000d0c7808 */ /* 0x000fe40004000000 */
[----:B------:R-:W-:Y:S02]  /*b240*/  FSEL R207, R111, -INF , !P1 ;  /* 0xff8000006fcf7808 */ /* 0x000fe40004800000 */
[C---:B------:R-:W-:Y:S02]  /*b250*/  ISETP.GE.AND P1, PT, R10.reuse, R234, PT ;  /* 0x000000ea0a00720c */ /* 0x040fe40003f26270 */
[----:B------:R-:W-:Y:S02]  /*b260*/  ISETP.GE.AND P0, PT, R10, R236, PT ;  /* 0x000000ec0a00720c */ /* 0x000fe40003f06270 */
[----:B------:R-:W-:Y:S02]  /*b270*/  I2FP.F32.S32 R11, R11 ;  /* 0x0000000b000b7245 */ /* 0x000fe40000201400 */
[----:B------:R-:W-:-:S02]  /*b280*/  FSEL R210, R12, -INF , !P5 ;  /* 0xff8000000cd27808 */ /* 0x000fc40006800000 */
[----:B------:R-:W-:Y:S01]  /*b290*/  FSEL R219, R45, -INF , !P1 ;  /* 0xff8000002ddb7808 */ /* 0x000fe20004800000 */
[----:B------:R-:W-:Y:S01]  /*b2a0*/  FFMA.FTZ R12, R11, -UR6, R223 ;  /* 0x800000060b0c7c23 */ /* 0x000fe200080100df */
[----:B------:R-:W-:Y:S02]  /*b2b0*/  FSEL R228, R199, -INF , !P0 ;  /* 0xff800000c7e47808 */ /* 0x000fe40004000000 */
[C---:B------:R-:W-:Y:S02]  /*b2c0*/  ISETP.GE.AND P5, PT, R10.reuse, R235, PT ;  /* 0x000000eb0a00720c */ /* 0x040fe40003fa6270 */
[----:B------:R-:W-:Y:S02]  /*b2d0*/  ISETP.GT.AND P1, PT, R3, R10, PT ;  /* 0x0000000a0300720c */ /* 0x000fe40003f24270 */
[----:B------:R-:W-:Y:S01]  /*b2e0*/  ISETP.GE.AND P0, PT, R10, R237, PT ;  /* 0x000000ed0a00720c */ /* 0x000fe20003f06270 */
[----:B------:R-:W-:Y:S01]  /*b2f0*/  IMAD.IADD R10, R37, 0x1, -R27 ;  /* 0x00000001250a7824 */ /* 0x000fe200078e0a1b */
[----:B------:R-:W-:-:S02]  /*b300*/  IADD3 R11, PT, PT, -R28, R37, RZ ;  /* 0x000000251c0b7210 */ /* 0x000fc40007ffe1ff */
[----:B------:R-:W-:Y:S02]  /*b310*/  FSEL R12, R12, -INF , !P1 ;  /* 0xff8000000c0c7808 */ /* 0x000fe40004800000 */
[----:B------:R-:W-:Y:S02]  /*b320*/  IABS R10, R10 ;  /* 0x0000000a000a7213 */ /* 0x000fe40000000000 */
[----:B------:R-:W-:Y:S02]  /*b330*/  IABS R11, R11 ;  /* 0x0000000b000b7213 */ /* 0x000fe40000000000 */
[----:B------:R-:W-:Y:S02]  /*b340*/  I2FP.F32.S32 R10, R10 ;  /* 0x0000000a000a7245 */ /* 0x000fe40000201400 */
[----:B------:R-:W-:Y:S02]  /*b350*/  FSEL R205, R178, -INF , !P5 ;  /* 0xff800000b2cd7808 */ /* 0x000fe40006800000 */
[----:B------:R-:W-:-:S02]  /*b360*/  I2FP.F32.S32 R11, R11 ;  /* 0x0000000b000b7245 */ /* 0x000fc40000201400 */
[C---:B------:R-:W-:Y:S02]  /*b370*/  ISETP.GE.AND P5, PT, R9.reuse, R234, PT ;  /* 0x000000ea0900720c */ /* 0x040fe40003fa6270 */
[----:B------:R-:W-:Y:S01]  /*b380*/  ISETP.GE.AND P1, PT, R9, R236, PT ;  /* 0x000000ec0900720c */ /* 0x000fe20003f26270 */
[----:B------:R-:W-:Y:S01]  /*b390*/  FFMA.FTZ R11, R11, -UR6, R242 ;  /* 0x800000060b0b7c23 */ /* 0x000fe200080100f2 */
[----:B------:R-:W-:Y:S01]  /*b3a0*/  FSEL R209, R12, -INF , !P0 ;  /* 0xff8000000cd17808 */ /* 0x000fe20004000000 */
[----:B------:R-:W-:Y:S01]  /*b3b0*/  FFMA.FTZ R12, R10, -UR6, R243 ;  /* 0x800000060a0c7c23 */ /* 0x000fe200080100f3 */
[----:B------:R-:W-:Y:S01]  /*b3c0*/  ISETP.GE.AND P0, PT, R9, R235, PT ;  /* 0x000000eb0900720c */ /* 0x000fe20003f06270 */
[----:B------:R-:W-:Y:S01]  /*b3d0*/  IMAD.IADD R10, R37, 0x1, -R26 ;  /* 0x00000001250a7824 */ /* 0x000fe200078e0a1a */
[----:B------:R-:W-:Y:S02]  /*b3e0*/  FSEL R216, R56, -INF , !P5 ;  /* 0xff80000038d87808 */ /* 0x000fe40006800000 */
[----:B------:R-:W-:-:S02]  /*b3f0*/  ISETP.GT.AND P5, PT, R3, R9, PT ;  /* 0x000000090300720c */ /* 0x000fc40003fa4270 */
[----:B------:R-:W-:Y:S02]  /*b400*/  FSEL R221, R212, -INF , !P1 ;  /* 0xff800000d4dd7808 */ /* 0x000fe40004800000 */
[----:B------:R-:W-:Y:S01]  /*b410*/  ISETP.GE.AND P1, PT, R9, R237, PT ;  /* 0x000000ed0900720c */ /* 0x000fe20003f26270 */
[----:B------:R-:W-:Y:S01]  /*b420*/  IMAD.IADD R9, R37, 0x1, -R21 ;  /* 0x0000000125097824 */ /* 0x000fe200078e0a15 */
[----:B------:R-:W-:Y:S01]  /*b430*/  FSEL R26, R179, -INF , !P0 ;  /* 0xff800000b31a7808 */ /* 0x000fe20004000000 */
[----:B------:R-:W-:Y:S01]  /*b440*/  IMAD.IADD R37, R37, 0x1, -R4 ;  /* 0x0000000125257824 */ /* 0x000fe200078e0a04 */
[----:B------:R-:W-:Y:S02]  /*b450*/  ISETP.GE.AND P0, PT, R8, R234, PT ;  /* 0x000000ea0800720c */ /* 0x000fe40003f06270 */
[----:B------:R-:W-:Y:S02]  /*b460*/  IABS R10, R10 ;  /* 0x0000000a000a7213 */ /* 0x000fe40000000000 */
[----:B------:R-:W-:-:S02]  /*b470*/  FSEL R11, R11, -INF , !P5 ;  /* 0xff8000000b0b7808 */ /* 0x000fc40006800000 */
[----:B------:R-:W-:Y:S02]  /*b480*/  ISETP.GE.AND P5, PT, R8, R236, PT ;  /* 0x000000ec0800720c */ /* 0x000fe40003fa6270 */
[----:B------:R-:W-:Y:S02]  /*b490*/  FSEL R213, R58, -INF , !P0 ;  /* 0xff8000003ad57808 */ /* 0x000fe40004000000 */
[----:B------:R-:W-:Y:S02]  /*b4a0*/  IABS R9, R9 ;  /* 0x0000000900097213 */ /* 0x000fe40000000000 */
[----:B------:R-:W-:Y:S02]  /*b4b0*/  FSEL R208, R11, -INF , !P1 ;  /* 0xff8000000bd07808 */ /* 0x000fe40004800000 */
[----:B------:R-:W-:Y:S02]  /*b4c0*/  I2FP.F32.S32 R10, R10 ;  /* 0x0000000a000a7245 */ /* 0x000fe40000201400 */
[----:B------:R-:W-:-:S02]  /*b4d0*/  ISETP.GT.AND P0, PT, R3, R8, PT ;  /* 0x000000080300720c */ /* 0x000fc40003f04270 */
[----:B------:R-:W-:Y:S01]  /*b4e0*/  ISETP.GE.AND P1, PT, R8, R235, PT ;  /* 0x000000eb0800720c */ /* 0x000fe20003f26270 */
[----:B------:R-:W-:Y:S01]  /*b4f0*/  FFMA.FTZ R10, R10, -UR6, R246 ;  /* 0x800000060a0a7c23 */ /* 0x000fe200080100f6 */
[----:B------:R-:W-:Y:S02]  /*b500*/  FSEL R217, R214, -INF , !P5 ;  /* 0xff800000d6d97808 */ /* 0x000fe40006800000 */
[----:B------:R-:W-:Y:S02]  /*b510*/  ISETP.GE.AND P5, PT, R8, R237, PT ;  /* 0x000000ed0800720c */ /* 0x000fe40003fa6270 */
[----:B------:R-:W-:Y:S02]  /*b520*/  I2FP.F32.S32 R9, R9 ;  /* 0x0000000900097245 */ /* 0x000fe40000201400 */
[----:B------:R-:W-:Y:S02]  /*b530*/  FSEL R8, R12, -INF , !P0 ;  /* 0xff8000000c087808 */ /* 0x000fe40004000000 */
[----:B------:R-:W-:Y:S01]  /*b540*/  FSEL R183, R183, -INF , !P1 ;  /* 0xff800000b7b77808 */ /* 0x000fe20004800000 */
[----:B------:R-:W-:Y:S01]  /*b550*/  FFMA.FTZ R11, R9, -UR6, R247 ;  /* 0x80000006090b7c23 */ /* 0x000fe200080100f7 */
[----:B------:R-:W-:-:S02]  /*b560*/  ISETP.GE.AND P0, PT, R7, R234, PT ;  /* 0x000000ea0700720c */ /* 0x000fc40003f06270 */
[----:B------:R-:W-:Y:S02]  /*b570*/  ISETP.GT.AND P1, PT, R3, R7, PT ;  /* 0x000000070300720c */ /* 0x000fe40003f24270 */
[----:B------:R-:W-:Y:S02]  /*b580*/  FSEL R206, R8, -INF , !P5 ;  /* 0xff80000008ce7808 */ /* 0x000fe40006800000 */
[----:B------:R-:W-:Y:S02]  /*b590*/  FMNMX3.FTZ R8, R104, R36, R23, !PT ;  /* 0x0000002468087276 */ /* 0x000fe40007810017 */
[----:B------:R-:W-:Y:S02]  /*b5a0*/  ISETP.GE.AND P5, PT, R7, R235, PT ;  /* 0x000000eb0700720c */ /* 0x000fe40003fa6270 */
[----:B------:R-:W-:Y:S02]  /*b5b0*/  FSEL R111, R57, -INF , !P0 ;  /* 0xff800000396f7808 */ /* 0x000fe40004000000 */
[----:B------:R-:W-:-:S02]  /*b5c0*/  FSEL R9, R10, -INF , !P1 ;  /* 0xff8000000a097808 */ /* 0x000fc40004800000 */
[----:B------:R-:W-:Y:S02]  /*b5d0*/  ISETP.GE.AND P0, PT, R7, R237, PT ;  /* 0x000000ed0700720c */ /* 0x000fe40003f06270 */
[----:B------:R-:W-:Y:S02]  /*b5e0*/  ISETP.GE.AND P1, PT, R6, R235, PT ;  /* 0x000000eb0600720c */ /* 0x000fe40003f26270 */
[----:B------:R-:W-:Y:S02]  /*b5f0*/  FMNMX3.FTZ R8, R8, R22, R20, !PT ;  /* 0x0000001608087276 */ /* 0x000fe40007810014 */
[----:B------:R-:W-:Y:S02]  /*b600*/  FSEL R244, R182, -INF , !P5 ;  /* 0xff800000b6f47808 */ /* 0x000fe40006800000 */
[----:B------:R-:W-:Y:S02]  /*b610*/  FSEL R182, R9, -INF , !P0 ;  /* 0xff80000009b67808 */ /* 0x000fe40004000000 */
[----:B------:R-:W-:-:S02]  /*b620*/  FSEL R243, R61, -INF , !P1 ;  /* 0xff8000003df37808 */ /* 0x000fc40004800000 */
[C---:B------:R-:W-:Y:S02]  /*b630*/  ISETP.GT.AND P5, PT, R3.reuse, R6, PT ;  /* 0x000000060300720c */ /* 0x040fe40003fa4270 */
[C---:B------:R-:W-:Y:S02]  /*b640*/  ISETP.GT.AND P0, PT, R3.reuse, R19, PT ;  /* 0x000000130300720c */ /* 0x040fe40003f04270 */
[----:B------:R-:W-:Y:S02]  /*b650*/  ISETP.GT.AND P1, PT, R3, R5, PT ;  /* 0x000000050300720c */ /* 0x000fe40003f24270 */
[----:B------:R-:W-:Y:S02]  /*b660*/  FMNMX3.FTZ R3, R8, R53, R52, !PT ;  /* 0x0000003508037276 */ /* 0x000fe40007810034 */
[----:B------:R-:W-:Y:S02]  /*b670*/  FSEL R12, R11, -INF , !P5 ;  /* 0xff8000000b0c7808 */ /* 0x000fe40006800000 */
[----:B------:R-:W-:-:S02]  /*b680*/  FMNMX3.FTZ R4, R3, R105, R15, !PT ;  /* 0x0000006903047276 */ /* 0x000fc4000781000f */
[----:B------:R-:W-:Y:S02]  /*b690*/  IABS R3, R37 ;  /* 0x0000002500037213 */ /* 0x000fe40000000000 */
[----:B------:R-:W-:Y:S02]  /*b6a0*/  ISETP.GE.AND P5, PT, R19, R235, PT ;  /* 0x000000eb1300720c */ /* 0x000fe40003fa6270 */
[----:B------:R-:W-:Y:S01]  /*b6b0*/  FMNMX3.FTZ R4, R4, R207, R205, !PT ;  /* 0x000000cf04047276 */ /* 0x000fe200078100cd */
[----:B------:R-:W-:Y:S01]  /*b6c0*/  IMAD.MOV.U32 R10, RZ, RZ, R3 ;  /* 0x000000ffff0a7224 */ /* 0x000fe200078e0003 */
[----:B------:R-:W-:Y:S02]  /*b6d0*/  FMNMX3.FTZ R3, R101, R38, R35, !PT ;  /* 0x0000002665037276 */ /* 0x000fe40007810023 */
[----:B------:R-:W-:Y:S02]  /*b6e0*/  IABS R9, R25 ;  /* 0x0000001900097213 */ /* 0x000fe40000000000 */
[----:B------:R-:W-:-:S02]  /*b6f0*/  FMNMX3.FTZ R3, R3, R34, R33, !PT ;  /* 0x0000002203037276 */ /* 0x000fc40007810021 */
[----:B------:R-:W-:Y:S02]  /*b700*/  FSEL R241, R64, -INF , !P5 ;  /* 0xff80000040f17808 */ /* 0x000fe40006800000 */
[----:B------:R-:W-:Y:S02]  /*b710*/  ISETP.GE.AND P5, PT, R5, R235, PT ;  /* 0x000000eb0500720c */ /* 0x000fe40003fa6270 */
[----:B------:R-:W-:Y:S02]  /*b720*/  FMNMX3.FTZ R8, R4, R26, R183, !PT ;  /* 0x0000001a04087276 */ /* 0x000fe400078100b7 */
[----:B------:R-:W-:Y:S02]  /*b730*/  FMNMX3.FTZ R4, R3, R109, R108, !PT ;  /* 0x0000006d03047276 */ /* 0x000fe4000781006c */
[----:B------:R-:W-:Y:S02]  /*b740*/  I2FP.F32.S32 R11, R9 ;  /* 0x00000009000b7245 */ /* 0x000fe40000201400 */
[----:B------:R-:W-:-:S02]  /*b750*/  FSEL R240, R65, -INF , !P5 ;  /* 0xff80000041f07808 */ /* 0x000fc40006800000 */
[----:B------:R-:W-:Y:S02]  /*b760*/  FMNMX3.FTZ R8, R8, R244, R243, !PT ;  /* 0x000000f408087276 */ /* 0x000fe400078100f3 */
[----:B------:R-:W-:Y:S01]  /*b770*/  I2FP.F32.S32 R9, R10 ;  /* 0x0000000a00097245 */ /* 0x000fe20000201400 */
[----:B------:R-:W-:Y:S01]  /*b780*/  FFMA.FTZ R10, R11, -UR6, R250 ;  /* 0x800000060b0a7c23 */ /* 0x000fe200080100fa */
[----:B------:R-:W-:Y:S02]  /*b790*/  FMNMX3.FTZ R4, R4, R107, R106, !PT ;  /* 0x0000006b04047276 */ /* 0x000fe4000781006a */
[----:B------:R-:W-:Y:S01]  /*b7a0*/  FMNMX3.FTZ R3, R8, R241, R240, !PT ;  /* 0x000000f108037276 */ /* 0x000fe200078100f0 */
[----:B------:R-:W-:Y:S01]  /*b7b0*/  FFMA.FTZ R8, R9, -UR6, R251 ;  /* 0x8000000609087c23 */ /* 0x000fe200080100fb */
[----:B------:R-:W-:Y:S02]  /*b7c0*/  ISETP.GE.AND P5, PT, R6, R237, PT ;  /* 0x000000ed0600720c */ /* 0x000fe40003fa6270 */
[----:B------:R-:W-:Y:S01]  /*b7d0*/  FMNMX3.FTZ R4, R4, R210, R209, !PT ;  /* 0x000000d204047276 */ /* 0x000fe200078100d1 */
[----:B------:R-:W3:Y:S01]  /*b7e0*/  SHFL.BFLY PT, R11, R3, 0x2, 0x1f ;  /* 0x0c401f00030b7f89 */ /* 0x000ee200000e0000 */
[----:B------:R-:W-:-:S02]  /*b7f0*/  FSEL R230, R12, -INF , !P5 ;  /* 0xff8000000ce67808 */ /* 0x000fc40006800000 */
[----:B------:R-:W-:Y:S02]  /*b800*/  FSEL R9, R10, -INF , !P0 ;  /* 0xff8000000a097808 */ /* 0x000fe40004000000 */
[-C--:B------:R-:W-:Y:S02]  /*b810*/  ISETP.GE.AND P5, PT, R19, R237.reuse, PT ;  /* 0x000000ed1300720c */ /* 0x080fe40003fa6270 */
[----:B------:R-:W-:Y:S02]  /*b820*/  ISETP.GE.AND P0, PT, R5, R237, PT ;  /* 0x000000ed0500720c */ /* 0x000fe40003f06270 */
[----:B------:R-:W-:Y:S02]  /*b830*/  FSEL R8, R8, -INF , !P1 ;  /* 0xff80000008087808 */ /* 0x000fe40004800000 */
[----:B------:R-:W-:Y:S02]  /*b840*/  FMNMX3.FTZ R4, R4, R208, R206, !PT ;  /* 0x000000d004047276 */ /* 0x000fe400078100ce */
[----:B------:R-:W-:-:S02]  /*b850*/  FSEL R239, R9, -INF , !P5 ;  /* 0xff80000009ef7808 */ /* 0x000fc40006800000 */
[----:B------:R-:W-:Y:S02]  /*b860*/  ISETP.GE.AND P1, PT, R7, R236, PT ;  /* 0x000000ec0700720c */ /* 0x000fe40003f26270 */
[----:B------:R-:W-:Y:S02]  /*b870*/  FSEL R238, R8, -INF , !P0 ;  /* 0xff80000008ee7808 */ /* 0x000fe40004000000 */
[----:B------:R-:W-:Y:S02]  /*b880*/  FMNMX3.FTZ R4, R4, R182, R230, !PT ;  /* 0x000000b604047276 */ /* 0x000fe400078100e6 */
[----:B------:R-:W-:Y:S02]  /*b890*/  FMNMX3.FTZ R7, R103, R43, R41, !PT ;  /* 0x0000002b67077276 */ /* 0x000fe40007810029 */
[C---:B------:R-:W-:Y:S02]  /*b8a0*/  ISETP.GE.AND P5, PT, R6.reuse, R234, PT ;  /* 0x000000ea0600720c */ /* 0x040fe40003fa6270 */
[----:B------:R-:W-:-:S02]  /*b8b0*/  ISETP.GE.AND P0, PT, R6, R236, PT ;  /* 0x000000ec0600720c */ /* 0x000fc40003f06270 */
[----:B------:R-:W-:Y:S02]  /*b8c0*/  FMNMX3.FTZ R4, R4, R239, R238, !PT ;  /* 0x000000ef04047276 */ /* 0x000fe400078100ee */
        /* <DEDUP_REMOVED lines=8> */
[----:B------:R-:W-:Y:S02]  /*b950*/  FSEL R193, R215, -INF , !P1 ;  /* 0xff800000d7c17808 */ /* 0x000fe40004800000 */
[----:B------:R-:W-:Y:S02]  /*b960*/  FMNMX3.FTZ R7, R7, R224, R219, !PT ;  /* 0x000000e007077276 */ /* 0x000fe400078100db */
[----:B------:R-:W-:Y:S02]  /*b970*/  ISETP.GE.AND P1, PT, R19, R234, PT ;  /* 0x000000ea1300720c */ /* 0x000fe40003f26270 */
[----:B------:R-:W-:-:S02]  /*b980*/  FSEL R190, R190, -INF , !P0 ;  /* 0xff800000bebe7808 */ /* 0x000fc40004000000 */
[----:B------:R-:W-:Y:S02]  /*b990*/  FMNMX3.FTZ R6, R6, R229, R228, !PT ;  /* 0x000000e506067276 */ /* 0x000fe400078100e4 */
[----:B------:R-:W-:Y:S02]  /*b9a0*/  FSEL R110, R60, -INF , !P5 ;  /* 0xff8000003c6e7808 */ /* 0x000fe40006800000 */
[----:B------:R-:W-:Y:S02]  /*b9b0*/  ISETP.GE.AND P0, PT, R5, R234, PT ;  /* 0x000000ea0500720c */ /* 0x000fe40003f06270 */
[----:B------:R-:W-:Y:S02]  /*b9c0*/  FMNMX3.FTZ R7, R7, R216, R213, !PT ;  /* 0x000000d807077276 */ /* 0x000fe400078100d5 */
[----:B------:R-:W-:Y:S02]  /*b9d0*/  FSEL R203, R62, -INF , !P1 ;  /* 0xff8000003ecb7808 */ /* 0x000fe40004800000 */
[----:B---3--:R-:W-:-:S02]  /*b9e0*/  FMNMX.FTZ R3, R3, R11, !PT ;  /* 0x0000000b03037209 */ /* 0x008fc40007810000 */
[----:B------:R-:W-:Y:S02]  /*b9f0*/  ISETP.GE.AND P1, PT, R5, R236, PT ;  /* 0x000000ec0500720c */ /* 0x000fe40003f26270 */
[----:B------:R-:W-:Y:S01]  /*ba00*/  FMNMX3.FTZ R5, R6, R221, R217, !PT ;  /* 0x000000dd06057276 */ /* 0x000fe200078100d9 */
[----:B------:R-:W3:Y:S01]  /*ba10*/  SHFL.BFLY PT, R8, R3, 0x1, 0x1f ;  /* 0x0c201f0003087f89 */ /* 0x000ee200000e0000 */
[----:B------:R-:W-:Y:S02]  /*ba20*/  FSEL R194, R63, -INF , !P0 ;  /* 0xff8000003fc27808 */ /* 0x000fe40004000000 */
[----:B------:R-:W-:Y:S02]  /*ba30*/  FMNMX3.FTZ R6, R7, R111, R110, !PT ;  /* 0x0000006f07067276 */ /* 0x000fe4000781006e */
[----:B----4-:R-:W-:Y:S02]  /*ba40*/  FMNMX.FTZ R4, R4, R9, !PT ;  /* 0x0000000904047209 */ /* 0x010fe40007810000 */
[----:B------:R-:W-:-:S02]  /*ba50*/  FMNMX3.FTZ R6, R6, R203, R194, !PT ;  /* 0x000000cb06067276 */ /* 0x000fc400078100c2 */
[----:B------:R-:W-:Y:S01]  /*ba60*/  ISETP.GE.AND P5, PT, R19, R236, PT ;  /* 0x000000ec1300720c */ /* 0x000fe20003fa6270 */
[----:B------:R-:W4:Y:S01]  /*ba70*/  SHFL.BFLY PT, R10, R4, 0x1, 0x1f ;  /* 0x0c201f00040a7f89 */ /* 0x000f2200000e0000 */
[----:B------:R-:W-:Y:S02]  /*ba80*/  FSEL R25, R191, -INF , !P1 ;  /* 0xff800000bf197808 */ /* 0x000fe40004800000 */
[----:B------:R-:W-:Y:S01]  /*ba90*/  FSEL R200, R200, -INF , !P5 ;  /* 0xff800000c8c87808 */ /* 0x000fe20006800000 */
[----:B------:R-:W5:Y:S01]  /*baa0*/  SHFL.BFLY PT, R9, R6, 0x2, 0x1f ;  /* 0x0c401f0006097f89 */ /* 0x000f6200000e0000 */
[----:B------:R-:W-:Y:S02]  /*bab0*/  FMNMX3.FTZ R5, R5, R193, R190, !PT ;  /* 0x000000c105057276 */ /* 0x000fe400078100be */
[----:B------:R-:W-:Y:S02]  /*bac0*/  LOP3.LUT R7, R245, 0xc0, R177, 0xf8, !PT ;  /* 0x000000c0f5077812 */ /* 0x000fe400078ef8b1 */
[----:B------:R-:W-:-:S02]  /*bad0*/  FMNMX3.FTZ R5, R5, R200, R25, !PT ;  /* 0x000000c805057276 */ /* 0x000fc40007810019 */
[----:B------:R-:W-:-:S03]  /*bae0*/  SEL R14, R14, 0xffffffe0, !P6 ;  /* 0xffffffe00e0e7807 */ /* 0x000fc60007000000 */
[----:B------:R-:W2:Y:S01]  /*baf0*/  SHFL.BFLY PT, R11, R5, 0x2, 0x1f ;  /* 0x0c401f00050b7f89 */ /* 0x000ea200000e0000 */
[----:B---3--:R-:W-:Y:S02]  /*bb00*/  FMNMX.FTZ R252, R3, R8, !PT ;  /* 0x0000000803fc7209 */ /* 0x008fe40007810000 */
[----:B------:R-:W-:Y:S02]  /*bb10*/  LOP3.LUT R3, R225, 0x8, RZ, 0xc0, !PT ;  /* 0x00000008e1037812 */ /* 0x000fe400078ec0ff */
[C---:B------:R-:W-:Y:S01]  /*bb20*/  FSETP.NEU.FTZ.AND P1, PT, R252.reuse, -INF , PT ;  /* 0xff800000fc00780b */ /* 0x040fe20003f3d000 */
[----:B-1----:R-:W-:Y:S01]  /*bb30*/  FMUL.FTZ R8, R252, UR4 ;  /* 0x00000004fc087c20 */ /* 0x002fe20008410000 */
[----:B------:R-:W-:Y:S02]  /*bb40*/  LOP3.LUT R3, R7, R3, RZ, 0x3c, !PT ;  /* 0x0000000307037212 */ /* 0x000fe400078e3cff */
[----:B----4-:R-:W-:Y:S02]  /*bb50*/  FMNMX.FTZ R37, R4, R10, !PT ;  /* 0x0000000a04257209 */ /* 0x010fe40007810000 */
[----:B------:R-:W-:-:S02]  /*bb60*/  FSEL R8, R8, RZ, P1 ;  /* 0x000000ff08087208 */ /* 0x000fc40000800000 */
[----:B-----5:R-:W-:Y:S02]  /*bb70*/  FMNMX.FTZ R6, R6, R9, !PT ;  /* 0x0000000906067209 */ /* 0x020fe40007810000 */
[----:B------:R-:W-:Y:S01]  /*bb80*/  LOP3.LUT R13, R3, 0x120, R177, 0xf8, !PT ;  /* 0x00000120030d7812 */ /* 0x000fe200078ef8b1 */
[--C-:B------:R-:W-:Y:S01]  /*bb90*/  FFMA.FTZ R3, R36, UR4, -R8.reuse ;  /* 0x0000000424037c23 */ /* 0x100fe20008010808 */
[----:B------:R-:W-:Y:S01]  /*bba0*/  FSETP.NEU.FTZ.AND P0, PT, R37, -INF , PT ;  /* 0xff8000002500780b */ /* 0x000fe20003f1d000 */
[----:B------:R-:W1:Y:S01]  /*bbb0*/  SHFL.BFLY PT, R12, R6, 0x1, 0x1f ;  /* 0x0c201f00060c7f89 */ /* 0x000e6200000e0000 */
[--C-:B------:R-:W-:Y:S01]  /*bbc0*/  FFMA.FTZ R7, R22, UR4, -R8.reuse ;  /* 0x0000000416077c23 */ /* 0x100fe20008010808 */
[----:B------:R3:W-:Y:S01]  /*bbd0*/  MUFU.EX2 R248, R3 ;  /* 0x0000000300f87308 */ /* 0x0007e20000000800 */
[----:B------:R-:W-:Y:S01]  /*bbe0*/  LEA R196, R13, UR5, 0x1 ;  /* 0x000000050dc47c11 */ /* 0x000fe2000f8e08ff */
[----:B------:R-:W-:Y:S01]  /*bbf0*/  STL [R1+0xc], R13 ;  /* 0x00000c0d01007387 */ /* 0x000fe20000100800 */
[----:B--2---:R-:W-:Y:S01]  /*bc00*/  FMNMX.FTZ R4, R5, R11, !PT ;  /* 0x0000000b05047209 */ /* 0x004fe20007810000 */
[----:B------:R-:W-:Y:S01]  /*bc10*/  FFMA.FTZ R5, R23, UR4, -R8 ;  /* 0x0000000417057c23 */ /* 0x000fe20008010808 */
[----:B------:R-:W-:Y:S01]  /*bc20*/  MUFU.EX2 R250, R7 ;  /* 0x0000000700fa7308 */ /* 0x000fe20000000800 */
[C---:B------:R-:W-:Y:S01]  /*bc30*/  FSEL R10, R37.reuse, RZ, P0 ;  /* 0x000000ff250a7208 */ /* 0x040fe20000000000 */
[----:B------:R-:W-:Y:S01]  /*bc40*/  IMAD.IADD R45, R14, 0x1, R196 ;  /* 0x000000010e2d7824 */ /* 0x000fe200078e02c4 */
[----:B------:R-:W2:Y:S01]  /*bc50*/  SHFL.BFLY PT, R13, R4, 0x1, 0x1f ;  /* 0x0c201f00040d7f89 */ /* 0x000ea200000e0000 */
[----:B------:R4:W-:Y:S03]  /*bc60*/  MUFU.EX2 R249, R5 ;  /* 0x0000000500f97308 */ /* 0x0009e60000000800 */
[----:B------:R-:W5:Y:S01]  /*bc70*/  LDSM.16.MT88.4 R48, [R45+0xa000] ;  /* 0x00a000002d30783b */ /* 0x000f620000004200 */
[----:B---3--:R-:W-:-:S03]  /*bc80*/  FMUL.FTZ R3, R37, UR4 ;  /* 0x0000000425037c20 */ /* 0x008fc60008410000 */
[----:B------:R-:W-:Y:S02]  /*bc90*/  LDSM.16.MT88.4 R16, [R45+0x9000] ;  /* 0x009000002d10783b */ /* 0x000fe40000004200 */
[----:B------:R-:W-:Y:S02]  /*bca0*/  FSEL R3, R3, RZ, P0 ;  /* 0x000000ff03037208 */ /* 0x000fe40000000000 */
[----:B------:R-:W-:Y:S01]  /*bcb0*/  LDSM.16.MT88.4 R28, [R196+0xa000] ;  /* 0x00a00000c41c783b */ /* 0x000fe20000004200 */
[----:B-1----:R-:W-:Y:S01]  /*bcc0*/  FMNMX.FTZ R36, R6, R12, !PT ;  /* 0x0000000c06247209 */ /* 0x002fe20007810000 */
[----:B----4-:R-:W-:Y:S01]  /*bcd0*/  FFMA.FTZ R5, R20, UR4, -R8 ;  /* 0x0000000414057c23 */ /* 0x010fe20008010808 */
[--C-:B------:R-:W-:Y:S01]  /*bce0*/  FFMA.FTZ R7, R38, UR4, -R3.reuse ;  /* 0x0000000426077c23 */ /* 0x100fe20008010803 */
[--C-:B------:R-:W-:Y:S01]  /*bcf0*/  FFMA.FTZ R11, R34, UR4, -R3.reuse ;  /* 0x00000004220b7c23 */ /* 0x100fe20008010803 */
[----:B------:R-:W-:Y:S01]  /*bd00*/  LDSM.16.MT88.4 R20, [R196+0x9000] ;  /* 0x00900000c414783b */ /* 0x000fe20000004200 */
[----:B------:R1:W3:Y:S03]  /*bd10*/  MUFU.EX2 R251, R5 ;  /* 0x0000000500fb7308 */ /* 0x0002e60000000800 */
[----:B------:R-:W-:Y:S01]  /*bd20*/  LDSM.16.MT88.4 R56, [R45+0xb000] ;  /* 0x00b000002d38783b */ /* 0x000fe20000004200 */
[----:B------:R4:W-:Y:S03]  /*bd30*/  MUFU.EX2 R242, R7 ;  /* 0x0000000700f27308 */ /* 0x0009e60000000800 */
[----:B------:R5:W-:Y:S01]  /*bd40*/  STL [R1+0x10], R14 ;  /* 0x0000100e01007387 */ /* 0x000be20000100800 */
[----:B------:R-:W-:Y:S01]  /*bd50*/  MUFU.EX2 R246, R11 ;  /* 0x0000000b00f67308 */ /* 0x000fe20000000800 */
[----:B-1----:R-:W-:Y:S01]  /*bd60*/  FFMA.FTZ R5, R35, UR4, -R3 ;  /* 0x0000000423057c23 */ /* 0x002fe20008010803 */
[----:B---3--:R-:W-:-:S03]  /*bd70*/  F2FP.F16.F32.PACK_AB R6, R251, R250 ;  /* 0x000000fafb06723e */ /* 0x008fc600000000ff */
[----:B------:R1:W-:Y:S01]  /*bd80*/  MUFU.EX2 R247, R5 ;  /* 0x0000000500f77308 */ /* 0x0003e20000000800 */
[----:B----4-:R-:W-:Y:S02]  /*bd90*/  FSEL R7, R252, RZ, P1 ;  /* 0x000000fffc077208 */ /* 0x010fe40000800000 */
[----:B------:R-:W-:-:S03]  /*bda0*/  FSETP.NEU.FTZ.AND P1, PT, R36, -INF , PT ;  /* 0xff8000002400780b */ /* 0x000fc60003f3d000 */
[----:B------:R-:W-:Y:S01]  /*bdb0*/  FADD.FTZ R9, R104, -R7 ;  /* 0x8000000768097221 */ /* 0x000fe20000010000 */
[----:B------:R-:W-:Y:S01]  /*bdc0*/  FADD.FTZ R7, R101, -R10 ;  /* 0x8000000a65077221 */ /* 0x000fe20000010000 */
[----:B--2---:R-:W-:Y:S02]  /*bdd0*/  FMNMX.FTZ R104, R4, R13, !PT ;  /* 0x0000000d04687209 */ /* 0x004fe40007810000 */
[----:B------:R-:W-:Y:S01]  /*bde0*/  FMUL.FTZ R9, R9, UR4 ;  /* 0x0000000409097c20 */ /* 0x000fe20008410000 */
[----:B------:R-:W-:Y:S01]  /*bdf0*/  FMUL.FTZ R7, R7, UR4 ;  /* 0x0000000407077c20 */ /* 0x000fe20008410000 */
[----:B------:R-:W-:Y:S01]  /*be00*/  FSETP.NEU.FTZ.AND P0, PT, R104, -INF , PT ;  /* 0xff8000006800780b */ /* 0x000fe20003f1d000 */
[----:B------:R-:W-:Y:S01]  /*be10*/  STL [R1+0x8], R104 ;  /* 0x0000086801007387 */ /* 0x000fe20000100800 */
[----:B-1----:R-:W-:Y:S01]  /*be20*/  FFMA.FTZ R5, R33, UR4, -R3 ;  /* 0x0000000421057c23 */ /* 0x002fe20008010803 */
[----:B------:R-:W1:Y:S01]  /*be30*/  MUFU.EX2 R47, R9 ;  /* 0x00000009002f7308 */ /* 0x000e620000000800 */
[----:B------:R-:W-:Y:S01]  /*be40*/  F2FP.F16.F32.PACK_AB R4, R249, R248 ;  /* 0x000000f8f904723e */ /* 0x000fe200000000ff */
[----:B------:R-:W2:Y:S02]  /*be50*/  LDSM.16.MT88.4 R32, [R196+0xb000] ;  /* 0x00b00000c420783b */ /* 0x000ea40000004200 */
[----:B------:R3:W4:Y:S04]  /*be60*/  MUFU.EX2 R245, R5 ;  /* 0x0000000500f57308 */ /* 0x0007280000000800 */
[----:B------:R4:W5:Y:S01]  /*be70*/  MUFU.EX2 R46, R7 ;  /* 0x00000007002e7308 */ /* 0x0009620000000800 */
[-C--:B-1----:R-:W-:Y:S01]  /*be80*/  FMUL.FTZ R164, R164, R47.reuse ;  /* 0x0000002fa4a47220 */ /* 0x082fe20000410000 */
[-C--:B------:R-:W-:Y:S01]  /*be90*/  FMUL.FTZ R165, R165, R47.reuse ;  /* 0x0000002fa5a57220 */ /* 0x080fe20000410000 */
[-C--:B------:R-:W-:Y:S01]  /*bea0*/  FMUL.FTZ R72, R72, R47.reuse ;  /* 0x0000002f48487220 */ /* 0x080fe20000410000 */
[-C--:B------:R-:W-:Y:S01]  /*beb0*/  FMUL.FTZ R73, R73, R47.reuse ;  /* 0x0000002f49497220 */ /* 0x080fe20000410000 */
[----:B---3--:R-:W-:Y:S01]  /*bec0*/  FMUL.FTZ R5, R36, UR4 ;  /* 0x0000000424057c20 */ /* 0x008fe20008410000 */
[-C--:B------:R-:W-:Y:S01]  /*bed0*/  FMUL.FTZ R116, R116, R47.reuse ;  /* 0x0000002f74747220 */ /* 0x080fe20000410000 */
[-C--:B------:R-:W-:Y:S01]  /*bee0*/  FMUL.FTZ R117, R117, R47.reuse ;  /* 0x0000002f75757220 */ /* 0x080fe20000410000 */
[-C--:B------:R-:W-:Y:S01]  /*bef0*/  FMUL.FTZ R120, R120, R47.reuse ;  /* 0x0000002f78787220 */ /* 0x080fe20000410000 */
[----:B----4-:R-:W-:Y:S01]  /*bf00*/  F2FP.F16.F32.PACK_AB R7, R245, R246 ;  /* 0x000000f6f507723e */ /* 0x010fe200000000ff */
[-C--:B-----5:R-:W-:Y:S01]  /*bf10*/  FMUL.FTZ R166, R166, R46.reuse ;  /* 0x0000002ea6a67220 */ /* 0x0a0fe20000410000 */
[----:B------:R-:W-:Y:S01]  /*bf20*/  FSEL R10, R5, RZ, P1 ;  /* 0x000000ff050a7208 */ /* 0x000fe20000800000 */
[----:B------:R-:W-:Y:S01]  /*bf30*/  FMUL.FTZ R167, R167, R46 ;  /* 0x0000002ea7a77220 */ /* 0x000fe20000410000 */
[----:B------:R-:W-:Y:S01]  /*bf40*/  F2FP.F16.F32.PACK_AB R5, R247, R242 ;  /* 0x000000f2f705723e */ /* 0x000fe200000000ff */
[-C--:B------:R-:W-:Y:S01]  /*bf50*/  FMUL.FTZ R74, R74, R46.reuse ;  /* 0x0000002e4a4a7220 */ /* 0x080fe20000410000 */
[-C--:B------:R-:W-:Y:S01]  /*bf60*/  FMUL.FTZ R75, R75, R46.reuse ;  /* 0x0000002e4b4b7220 */ /* 0x080fe20000410000 */
[--C-:B------:R-:W-:Y:S01]  /*bf70*/  FFMA.FTZ R11, R41, UR4, -R10.reuse ;  /* 0x00000004290b7c23 */ /* 0x100fe2000801080a */
[--C-:B------:R-:W-:Y:S01]  /*bf80*/  FFMA.FTZ R9, R43, UR4, -R10.reuse ;  /* 0x000000042b097c23 */ /* 0x100fe2000801080a */
[--C-:B------:R-:W-:Y:S01]  /*bf90*/  FFMA.FTZ R12, R40, UR4, -R10.reuse ;  /* 0x00000004280c7c23 */ /* 0x100fe2000801080a */
[-C--:B------:R-:W-:Y:S01]  /*bfa0*/  FMUL.FTZ R118, R118, R46.reuse ;  /* 0x0000002e76767220 */ /* 0x080fe20000410000 */
[----:B------:R1:W-:Y:S01]  /*bfb0*/  MUFU.EX2 R222, R11 ;  /* 0x0000000b00de7308 */ /* 0x0003e20000000800 */
[-C--:B------:R-:W-:Y:S01]  /*bfc0*/  FMUL.FTZ R119, R119, R46.reuse ;  /* 0x0000002e77777220 */ /* 0x080fe20000410000 */
[-C--:B------:R-:W-:Y:S01]  /*bfd0*/  FMUL.FTZ R121, R121, R47.reuse ;  /* 0x0000002f79797220 */ /* 0x080fe20000410000 */
        /* <DEDUP_REMOVED lines=16> */
[----:B---3--:R-:W-:Y:S01]  /*c0e0*/  FMUL.FTZ R9, R104, UR4 ;  /* 0x0000000468097c20 */ /* 0x008fe20008410000 */
[-C--:B------:R-:W-:Y:S01]  /*c0f0*/  FMUL.FTZ R150, R150, R46.reuse ;  /* 0x0000002e96967220 */ /* 0x080fe20000410000 */
[-C--:B------:R-:W-:Y:S01]  /*c100*/  FMUL.FTZ R151, R151, R46.reuse ;  /* 0x0000002e97977220 */ /* 0x080fe20000410000 */
[-C--:B------:R-:W-:Y:S01]  /*c110*/  FMUL.FTZ R152, R152, R47.reuse ;  /* 0x0000002f98987220 */ /* 0x080fe20000410000 */
[-C--:B------:R-:W-:Y:S01]  /*c120*/  FMUL.FTZ R153, R153, R47.reuse ;  /* 0x0000002f99997220 */ /* 0x080fe20000410000 */
[----:B------:R-:W-:Y:S01]  /*c130*/  FSEL R9, R9, RZ, P0 ;  /* 0x000000ff09097208 */ /* 0x000fe20000000000 */
[-C--:B------:R-:W-:Y:S01]  /*c140*/  FMUL.FTZ R154, R154, R46.reuse ;  /* 0x0000002e9a9a7220 */ /* 0x080fe20000410000 */
[-C--:B------:R-:W-:Y:S01]  /*c150*/  FMUL.FTZ R155, R155, R46.reuse ;  /* 0x0000002e9b9b7220 */ /* 0x080fe20000410000 */
[-C--:B------:R-:W-:Y:S01]  /*c160*/  FMUL.FTZ R168, R168, R47.reuse ;  /* 0x0000002fa8a87220 */ /* 0x080fe20000410000 */
[-C--:B------:R-:W-:Y:S01]  /*c170*/  FMUL.FTZ R169, R169, R47.reuse ;  /* 0x0000002fa9a97220 */ /* 0x080fe20000410000 */
[--C-:B----4-:R-:W-:Y:S01]  /*c180*/  FFMA.FTZ R12, R55, UR4, -R9.reuse ;  /* 0x00000004370c7c23 */ /* 0x110fe20008010809 */
[----:B------:R-:W-:Y:S01]  /*c190*/  FFMA.FTZ R13, R54, UR4, -R9 ;  /* 0x00000004360d7c23 */ /* 0x000fe20008010809 */
[-C--:B------:R-:W-:Y:S01]  /*c1a0*/  FMUL.FTZ R170, R170, R46.reuse ;  /* 0x0000002eaaaa7220 */ /* 0x080fe20000410000 */
[----:B-1----:R-:W-:Y:S01]  /*c1b0*/  FSEL R11, R36, RZ, P1 ;  /* 0x000000ff240b7208 */ /* 0x002fe20000800000 */
[----:B------:R1:W-:Y:S01]  /*c1c0*/  MUFU.EX2 R215, R12 ;  /* 0x0000000c00d77308 */ /* 0x0003e20000000800 */
[-C--:B------:R-:W-:Y:S01]  /*c1d0*/  FMUL.FTZ R171, R171, R46.reuse ;  /* 0x0000002eabab7220 */ /* 0x080fe20000410000 */
[-C--:B------:R-:W-:Y:S01]  /*c1e0*/  FMUL.FTZ R76, R76, R47.reuse ;  /* 0x0000002f4c4c7220 */ /* 0x080fe20000410000 */
[-C--:B------:R-:W-:Y:S01]  /*c1f0*/  FMUL.FTZ R77, R77, R47.reuse ;  /* 0x0000002f4d4d7220 */ /* 0x080fe20000410000 */
[----:B------:R-:W-:Y:S01]  /*c200*/  FADD.FTZ R14, R103, -R11 ;  /* 0x8000000b670e7221 */ /* 0x000fe20000010000 */
[----:B------:R-:W-:Y:S01]  /*c210*/  FSEL R11, R104, RZ, P0 ;  /* 0x000000ff680b7208 */ /* 0x000fe20000000000 */
[----:B------:R3:W-:Y:S01]  /*c220*/  MUFU.EX2 R214, R13 ;  /* 0x0000000d00d67308 */ /* 0x0007e20000000800 */
[-C--:B------:R-:W-:Y:S01]  /*c230*/  FMUL.FTZ R78, R78, R46.reuse ;  /* 0x0000002e4e4e7220 */ /* 0x080fe20000410000 */
[----:B------:R-:W-:Y:S01]  /*c240*/  FMUL.FTZ R14, R14, UR4 ;  /* 0x000000040e0e7c20 */ /* 0x000fe20008410000 */
[-C--:B------:R-:W-:Y:S01]  /*c250*/  FMUL.FTZ R79, R79, R46.reuse ;  /* 0x0000002e4f4f7220 */ /* 0x080fe20000410000 */
[----:B------:R-:W-:Y:S01]  /*c260*/  FADD.FTZ R11, R102, -R11 ;  /* 0x8000000b660b7221 */ /* 0x000fe20000010000 */
[-C--:B------:R-:W-:Y:S01]  /*c270*/  FMUL.FTZ R88, R88, R47.reuse ;  /* 0x0000002f58587220 */ /* 0x080fe20000410000 */
[-C--:B------:R-:W-:Y:S01]  /*c280*/  FMUL.FTZ R89, R89, R47.reuse ;  /* 0x0000002f59597220 */ /* 0x080fe20000410000 */
[-C--:B------:R-:W-:Y:S01]  /*c290*/  FMUL.FTZ R90, R90, R46.reuse ;  /* 0x0000002e5a5a7220 */ /* 0x080fe20000410000 */
[--C-:B-1----:R-:W-:Y:S01]  /*c2a0*/  FFMA.FTZ R12, R44, UR4, -R9.reuse ;  /* 0x000000042c0c7c23 */ /* 0x102fe20008010809 */
[----:B------:R-:W-:Y:S01]  /*c2b0*/  FMUL.FTZ R11, R11, UR4 ;  /* 0x000000040b0b7c20 */ /* 0x000fe20008410000 */
[----:B------:R-:W1:Y:S01]  /*c2c0*/  MUFU.EX2 R44, R14 ;  /* 0x0000000e002c7308 */ /* 0x000e620000000800 */
[-C--:B------:R-:W-:Y:S01]  /*c2d0*/  FMUL.FTZ R91, R91, R46.reuse ;  /* 0x0000002e5b5b7220 */ /* 0x080fe20000410000 */
[-C--:B------:R-:W-:Y:S01]  /*c2e0*/  FMUL.FTZ R92, R92, R47.reuse ;  /* 0x0000002f5c5c7220 */ /* 0x080fe20000410000 */
[----:B------:R-:W-:Y:S01]  /*c2f0*/  FMUL.FTZ R93, R93, R47 ;  /* 0x0000002f5d5d7220 */ /* 0x000fe20000410000 */
[----:B---3--:R-:W-:Y:S01]  /*c300*/  FFMA.FTZ R13, R42, UR4, -R9 ;  /* 0x000000042a0d7c23 */ /* 0x008fe20008010809 */
[----:B------:R-:W-:Y:S01]  /*c310*/  MUFU.EX2 R212, R12 ;  /* 0x0000000c00d47308 */ /* 0x000fe20000000800 */
[-C--:B------:R-:W-:Y:S01]  /*c320*/  FMUL.FTZ R94, R94, R46.reuse ;  /* 0x0000002e5e5e7220 */ /* 0x080fe20000410000 */
[----:B------:R-:W-:Y:S01]  /*c330*/  FMUL.FTZ R95, R95, R46 ;  /* 0x0000002e5f5f7220 */ /* 0x000fe20000410000 */
[C---:B------:R-:W-:Y:S01]  /*c340*/  HMMA.16816.F32 R176, R4.reuse, R48, R164 ;  /* 0x0000003004b0723c */ /* 0x040fe200000018a4 */
[----:B------:R-:W-:Y:S01]  /*c350*/  MUFU.EX2 R211, R13 ;  /* 0x0000000d00d37308 */ /* 0x000fe20000000800 */
[----:B------:R-:W-:Y:S03]  /*c360*/  LDSM.16.MT88.4 R40, [R196+0x9400] ;  /* 0x00940000c428783b */ /* 0x000fe60000004200 */
[----:B------:R-:W3:Y:S01]  /*c370*/  MUFU.EX2 R27, R11 ;  /* 0x0000000b001b7308 */ /* 0x000ee20000000800 */
[-C--:B-1----:R-:W-:Y:S01]  /*c380*/  FMUL.FTZ R140, R140, R44.reuse ;  /* 0x0000002c8c8c7220 */ /* 0x082fe20000410000 */
[-C--:B------:R-:W-:Y:S01]  /*c390*/  FMUL.FTZ R141, R141, R44.reuse ;  /* 0x0000002c8d8d7220 */ /* 0x080fe20000410000 */
[C---:B--2---:R-:W-:Y:S01]  /*c3a0*/  HMMA.16816.F32 R164, R4.reuse, R32, R72 ;  /* 0x0000002004a4723c */ /* 0x044fe20000001848 */
        /* <DEDUP_REMOVED lines=10> */
[-C--:B---3--:R-:W-:Y:S01]  /*c450*/  FMUL.FTZ R142, R142, R27.reuse ;  /* 0x0000001b8e8e7220 */ /* 0x088fe20000410000 */
        /* <DEDUP_REMOVED lines=23> */
[--C-:B------:R-:W-:Y:S01]  /*c5d0*/  FFMA.FTZ R12, R53, UR4, -R8.reuse ;  /* 0x00000004350c7c23 */ /* 0x100fe20008010808 */
[--C-:B------:R-:W-:Y:S01]  /*c5e0*/  FFMA.FTZ R11, R52, UR4, -R8.reuse ;  /* 0x00000004340b7c23 */ /* 0x100fe20008010808 */
        /* <DEDUP_REMOVED lines=9> */
[----:B------:R-:W-:Y:S01]  /*c680*/  FFMA.FTZ R13, R105, UR4, -R8 ;  /* 0x00000004690d7c23 */ /* 0x000fe20008010808 */
[----:B------:R-:W-:Y:S01]  /*c690*/  IMAD.MOV.U32 R14, RZ, RZ, R200 ;  /* 0x000000ffff0e7224 */ /* 0x000fe200078e00c8 */
[C---:B------:R-:W-:Y:S01]  /*c6a0*/  HMMA.16816.F32 R152, R4.reuse, R30, R152 ;  /* 0x0000001e0498723c */ /* 0x040fe20000001898 */
[-C--:B------:R-:W-:Y:S01]  /*c6b0*/  FMUL.FTZ R84, R84, R44.reuse ;  /* 0x0000002c54547220 */ /* 0x080fe20000410000 */
[-C--:B------:R-:W-:Y:S01]  /*c6c0*/  FMUL.FTZ R85, R85, R44.reuse ;  /* 0x0000002c55557220 */ /* 0x080fe20000410000 */
[-C--:B------:R-:W-:Y:S01]  /*c6d0*/  FMUL.FTZ R86, R86, R27.reuse ;  /* 0x0000001b56567220 */ /* 0x080fe20000410000 */
[-C--:B------:R-:W-:Y:S01]  /*c6e0*/  FMUL.FTZ R87, R87, R27.reuse ;  /* 0x0000001b57577220 */ /* 0x080fe20000410000 */
[-C--:B------:R-:W-:Y:S01]  /*c6f0*/  FMUL.FTZ R96, R96, R44.reuse ;  /* 0x0000002c60607220 */ /* 0x080fe20000410000 */
[----:B------:R-:W-:Y:S01]  /*c700*/  FMUL.FTZ R97, R97, R44 ;  /* 0x0000002c61617220 */ /* 0x000fe20000410000 */
[-C--:B------:R-:W-:Y:S01]  /*c710*/  FMUL.FTZ R98, R98, R27.reuse ;  /* 0x0000001b62627220 */ /* 0x080fe20000410000 */
[----:B------:R-:W-:Y:S01]  /*c720*/  HMMA.16816.F32 R168, R4, R50, R168 ;  /* 0x0000003204a8723c */ /* 0x000fe200000018a8 */
[----:B------:R-:W-:-:S07]  /*c730*/  FMUL.FTZ R99, R99, R27 ;  /* 0x0000001b63637220 */ /* 0x000fce0000410000 */
        /* <DEDUP_REMOVED lines=8> */
[----:B------:R-:W-:Y:S02]  /*c7c0*/  IMAD.MOV.U32 R142, RZ, RZ, R201 ;  /* 0x000000ffff8e7224 */ /* 0x000fe400078e00c9 */
[----:B------:R-:W-:Y:S01]  /*c7d0*/  IMAD.MOV.U32 R140, RZ, RZ, R204 ;  /* 0x000000ffff8c7224 */ /* 0x000fe200078e00cc */
[----:B------:R1:W-:Y:S01]  /*c7e0*/  MUFU.EX2 R201, R11 ;  /* 0x0000000b00c97308 */ /* 0x0003e20000000800 */
[----:B------:R-:W-:Y:S02]  /*c7f0*/  IMAD.MOV.U32 R141, RZ, RZ, R37 ;  /* 0x000000ffff8d7224 */ /* 0x000fe400078e0025 */
[----:B------:R-:W-:Y:S01]  /*c800*/  IMAD.MOV.U32 R143, RZ, RZ, R192 ;  /* 0x000000ffff8f7224 */ /* 0x000fe200078e00c0 */
[C---:B------:R-:W-:Y:S01]  /*c810*/  HMMA.16816.F32 R64, R4.reuse, R20, R112 ;  /* 0x000000140440723c */ /* 0x040fe20000001870 */
[----:B------:R2:W3:Y:S07]  /*c820*/  MUFU.EX2 R204, R12 ;  /* 0x0000000c00cc7308 */ /* 0x0004ee0000000800 */
[----:B------:R-:W-:Y:S01]  /*c830*/  HMMA.16816.F32 R112, R4, R22, R124 ;  /* 0x000000160470723c */ /* 0x000fe2000000187c */
[----:B------:R-:W4:Y:S01]  /*c840*/  LDSM.16.MT88.4 R20, [R45+0xa400] ;  /* 0x00a400002d14783b */ /* 0x000f220000004200 */
[----:B-1----:R-:W-:-:S04]  /*c850*/  FFMA.FTZ R11, R109, UR4, -R3 ;  /* 0x000000046d0b7c23 */ /* 0x002fc80008010803 */
[----:B------:R1:W-:Y:S01]  /*c860*/  MUFU.EX2 R197, R11 ;  /* 0x0000000b00c57308 */ /* 0x0003e20000000800 */
[----:B--2---:R-:W-:Y:S01]  /*c870*/  FFMA.FTZ R12, R15, UR4, -R8 ;  /* 0x000000040f0c7c23 */ /* 0x004fe20008010808 */
[C---:B------:R-:W-:Y:S01]  /*c880*/  HMMA.16816.F32 R128, R4.reuse, R16, R128 ;  /* 0x000000100480723c */ /* 0x040fe20000001880 */
[----:B------:R-:W-:Y:S01]  /*c890*/  IMAD.MOV.U32 R15, RZ, RZ, R36 ;  /* 0x000000ffff0f7224 */ /* 0x000fe200078e0024 */
[----:B------:R-:W-:Y:S04]  /*c8a0*/  LDSM.16.MT88.4 R16, [R196+0xb400] ;  /* 0x00b40000c410783b */ /* 0x000fe80000004200 */
[----:B------:R-:W2:Y:S02]  /*c8b0*/  LDSM.16.MT88.4 R36, [R45+0x9400] ;  /* 0x009400002d24783b */ /* 0x000ea40000004200 */
[----:B------:R-:W-:Y:S01]  /*c8c0*/  HMMA.16816.F32 R144, R4, R28, R144 ;  /* 0x0000001c0490723c */ /* 0x000fe20000001890 */
[----:B-1----:R-:W-:-:S07]  /*c8d0*/  FFMA.FTZ R11, R106, UR4, -R3 ;  /* 0x000000046a0b7c23 */ /* 0x002fce0008010803 */
[C---:B------:R-:W-:Y:S01]  /*c8e0*/  HMMA.16816.F32 R156, R4.reuse, R30, R156 ;  /* 0x0000001e049c723c */ /* 0x040fe2000000189c */
[----:B------:R-:W-:Y:S01]  /*c8f0*/  LDSM.16.MT88.4 R28, [R45+0xb400] ;  /* 0x00b400002d1c783b */ /* 0x000fe20000004200 */
[----:B------:R1:W-:Y:S06]  /*c900*/  MUFU.EX2 R198, R11 ;  /* 0x0000000b00c67308 */ /* 0x0003ec0000000800 */
[C---:B------:R-:W-:Y:S08]  /*c910*/  HMMA.16816.F32 R52, R4.reuse, R32, R68 ;  /* 0x000000200434723c */ /* 0x040ff00000001844 */
[----:B------:R-:W-:Y:S01]  /*c920*/  HMMA.16816.F32 R80, R4, R34, R80 ;  /* 0x000000220450723c */ /* 0x000fe20000001850 */
[----:B------:R-:W5:Y:S01]  /*c930*/  LDSM.16.MT88.4 R32, [R196+0xa400] ;  /* 0x00a40000c420783b */ /* 0x000f620000004200 */
[----:B-1----:R-:W-:-:S04]  /*c940*/  FFMA.FTZ R11, R187, UR4, -R10 ;  /* 0x00000004bb0b7c23 */ /* 0x002fc8000801080a */
[----:B------:R1:W-:Y:S02]  /*c950*/  MUFU.EX2 R192, R11 ;  /* 0x0000000b00c07308 */ /* 0x0003e40000000800 */
[C---:B------:R-:W-:Y:S08]  /*c960*/  HMMA.16816.F32 R160, R4.reuse, R48, R160 ;  /* 0x0000003004a0723c */ /* 0x040ff000000018a0 */
[----:B------:R-:W-:Y:S01]  /*c970*/  HMMA.16816.F32 R48, R4, R50, R172 ;  /* 0x000000320430723c */ /* 0x000fe200000018ac */
[----:B------:R-:W-:Y:S01]  /*c980*/  IMAD.MOV.U32 R173, RZ, RZ, R203 ;  /* 0x000000ffffad7224 */ /* 0x000fe200078e00cb */
[----:B------:R-:W-:Y:S01]  /*c990*/  MOV R175, R194 ;  /* 0x000000c200af7202 */ /* 0x000fe20000000f00 */
[----:B------:R3:W-:Y:S01]  /*c9a0*/  MUFU.EX2 R203, R12 ;  /* 0x0000000c00cb7308 */ /* 0x0007e20000000800 */
[----:B------:R-:W-:-:S02]  /*c9b0*/  IMAD.MOV.U32 R174, RZ, RZ, R193 ;  /* 0x000000ffffae7224 */ /* 0x000fc400078e00c1 */
[----:B-1----:R-:W-:Y:S01]  /*c9c0*/  FFMA.FTZ R11, R181, UR4, -R10 ;  /* 0x00000004b50b7c23 */ /* 0x002fe2000801080a */
[----:B------:R-:W-:Y:S02]  /*c9d0*/  IMAD.MOV.U32 R193, RZ, RZ, R202 ;  /* 0x000000ffffc17224 */ /* 0x000fe400078e00ca */
[----:B------:R1:W4:Y:S01]  /*c9e0*/  MUFU.EX2 R202, R13 ;  /* 0x0000000d00ca7308 */ /* 0x0003220000000800 */
[----:B------:R-:W-:Y:S01]  /*c9f0*/  IMAD.MOV.U32 R172, RZ, RZ, R190 ;  /* 0x000000ffffac7224 */ /* 0x000fe200078e00be */
[----:B------:R-:W-:Y:S01]  /*ca00*/  HMMA.16816.F32 R84, R4, R56, R84 ;  /* 0x000000380454723c */ /* 0x000fe20000001854 */
[----:B------:R-:W-:Y:S02]  /*ca10*/  IMAD.MOV.U32 R181, RZ, RZ, R193 ;  /* 0x000000ffffb57224 */ /* 0x000fe400078e00c1 */
[----:B------:R2:W-:Y:S01]  /*ca20*/  MUFU.EX2 R193, R11 ;  /* 0x0000000b00c17308 */ /* 0x0005e20000000800 */
[----:B---3--:R-:W-:-:S04]  /*ca30*/  FFMA.FTZ R12, R107, UR4, -R3 ;  /* 0x000000046b0c7c23 */ /* 0x008fc80008010803 */
[----:B------:R-:W-:Y:S01]  /*ca40*/  HMMA.16816.F32 R96, R4, R58, R96 ;  /* 0x0000003a0460723c */ /* 0x000fe20000001860 */
[----:B------:R-:W-:Y:S01]  /*ca50*/  F2FP.F16.F32.PACK_AB R4, R201, R204 ;  /* 0x000000ccc904723e */ /* 0x000fe200000000ff */
[----:B------:R3:W5:Y:S01]  /*ca60*/  MUFU.EX2 R200, R12 ;  /* 0x0000000c00c87308 */ /* 0x0007620000000800 */
[----:B-1----:R-:W-:Y:S01]  /*ca70*/  FFMA.FTZ R13, R108, UR4, -R3 ;  /* 0x000000046c0d7c23 */ /* 0x002fe20008010803 */
[----:B----4-:R-:W-:-:S03]  /*ca80*/  F2FP.F16.F32.PACK_AB R6, R203, R202 ;  /* 0x000000cacb06723e */ /* 0x010fc600000000ff */
[----:B------:R1:W4:Y:S01]  /*ca90*/  MUFU.EX2 R199, R13 ;  /* 0x0000000d00c77308 */ /* 0x0003220000000800 */
[----:B--2---:R-:W-:-:S04]  /*caa0*/  FFMA.FTZ R11, R189, UR4, -R9 ;  /* 0x00000004bd0b7c23 */ /* 0x004fc80008010809 */
[----:B------:R2:W-:Y:S01]  /*cab0*/  MUFU.EX2 R189, R11 ;  /* 0x0000000b00bd7308 */ /* 0x0005e20000000800 */
[----:B---3--:R-:W-:Y:S01]  /*cac0*/  FFMA.FTZ R12, R185, UR4, -R10 ;  /* 0x00000004b90c7c23 */ /* 0x008fe2000801080a */
[----:B-----5:R-:W-:-:S03]  /*cad0*/  F2FP.F16.F32.PACK_AB R7, R198, R200 ;  /* 0x000000c8c607723e */ /* 0x020fc600000000ff */
[----:B------:R3:W5:Y:S01]  /*cae0*/  MUFU.EX2 R194, R12 ;  /* 0x0000000c00c27308 */ /* 0x0007620000000800 */
[----:B-1----:R-:W-:Y:S01]  /*caf0*/  FFMA.FTZ R13, R188, UR4, -R9 ;  /* 0x00000004bc0d7c23 */ /* 0x002fe20008010809 */
[----:B----4-:R-:W-:-:S03]  /*cb00*/  F2FP.F16.F32.PACK_AB R5, R199, R197 ;  /* 0x000000c5c705723e */ /* 0x010fc600000000ff */
[----:B------:R1:W4:Y:S01]  /*cb10*/  MUFU.EX2 R188, R13 ;  /* 0x0000000d00bc7308 */ /* 0x0003220000000800 */
[----:B--2---:R-:W-:-:S03]  /*cb20*/  FFMA.FTZ R11, R184, UR4, -R9 ;  /* 0x00000004b80b7c23 */ /* 0x004fc60008010809 */
[C---:B------:R-:W-:Y:S01]  /*cb30*/  HMMA.16816.F32 R76, R4.reuse, R20, R176 ;  /* 0x00000014044c723c */ /* 0x040fe200000018b0 */
[----:B------:R2:W-:Y:S01]  /*cb40*/  MUFU.EX2 R190, R11 ;  /* 0x0000000b00be7308 */ /* 0x0005e20000000800 */
[----:B------:R-:W-:Y:S02]  /*cb50*/  IMAD.MOV.U32 R179, RZ, RZ, R111 ;  /* 0x000000ffffb37224 */ /* 0x000fe400078e006f */
[----:B------:R-:W-:Y:S02]  /*cb60*/  IMAD.MOV.U32 R178, RZ, RZ, R110 ;  /* 0x000000ffffb27224 */ /* 0x000fe400078e006e */
[----:B---3--:R-:W-:Y:S01]  /*cb70*/  FFMA.FTZ R12, R180, UR4, -R10 ;  /* 0x00000004b40c7c23 */ /* 0x008fe2000801080a */
[----:B------:R-:W-:Y:S01]  /*cb80*/  MOV R180, R104 ;  /* 0x0000006800b47202 */ /* 0x000fe20000000f00 */
[----:B------:R-:W-:Y:S02]  /*cb90*/  HMMA.16816.F32 R116, R4, R40, R116 ;  /* 0x000000280474723c */ /* 0x000fe40000001874 */
[----:B------:R3:W4:Y:S01]  /*cba0*/  MUFU.EX2 R195, R12 ;  /* 0x0000000c00c37308 */ /* 0x0007220000000800 */
[----:B-1----:R-:W-:Y:S01]  /*cbb0*/  FFMA.FTZ R13, R209, UR4, -R3 ;  /* 0x00000004d10d7c23 */ /* 0x002fe20008010803 */
[----:B------:R-:W-:-:S03]  /*cbc0*/  IMAD.MOV.U32 R209, RZ, RZ, R178 ;  /* 0x000000ffffd17224 */ /* 0x000fc600078e00b2 */
[----:B------:R-:W-:Y:S01]  /*cbd0*/  MUFU.EX2 R178, R13 ;  /* 0x0000000d00b27308 */ /* 0x000fe20000000800 */
[----:B--2---:R-:W-:Y:S01]  /*cbe0*/  FFMA.FTZ R11, R207, UR4, -R8 ;  /* 0x00000004cf0b7c23 */ /* 0x004fe20008010808 */
[----:B------:R-:W-:Y:S01]  /*cbf0*/  HMMA.16816.F32 R120, R4, R42, R120 ;  /* 0x0000002a0478723c */ /* 0x000fe20000001878 */
[----:B------:R-:W-:Y:S02]  /*cc00*/  IMAD.MOV.U32 R207, RZ, RZ, R180 ;  /* 0x000000ffffcf7224 */ /* 0x000fe400078e00b4 */
[----:B---3--:R-:W-:-:S05]  /*cc10*/  FFMA.FTZ R12, R186, UR4, -R9 ;  /* 0x00000004ba0c7c23 */ /* 0x008fca0008010809 */
[C---:B------:R-:W-:Y:S01]  /*cc20*/  HMMA.16816.F32 R132, R4.reuse, R36, R132 ;  /* 0x000000240484723c */ /* 0x040fe20000001884 */
[----:B------:R1:W-:Y:S04]  /*cc30*/  MUFU.EX2 R186, R11 ;  /* 0x0000000b00ba7308 */ /* 0x0003e80000000800 */
[----:B------:R2:W3:Y:S03]  /*cc40*/  MUFU.EX2 R191, R12 ;  /* 0x0000000c00bf7308 */ /* 0x0004e60000000800 */
[----:B------:R-:W-:Y:S01]  /*cc50*/  HMMA.16816.F32 R136, R4, R38, R136 ;  /* 0x000000260488723c */ /* 0x000fe20000001888 */
[----:B-1----:R-:W-:-:S07]  /*cc60*/  FFMA.FTZ R11, R26, UR4, -R8 ;  /* 0x000000041a0b7c23 */ /* 0x002fce0008010808 */
[----:B------:R-:W-:Y:S01]  /*cc70*/  HMMA.16816.F32 R148, R4, R32, R148 ;  /* 0x000000200494723c */ /* 0x000fe20000001894 */
[----:B------:R-:W-:Y:S01]  /*cc80*/  FFMA.FTZ R26, R228, UR4, -R9 ;  /* 0x00000004e41a7c23 */ /* 0x000fe20008010809 */
[----:B--2---:R-:W-:Y:S01]  /*cc90*/  FFMA.FTZ R12, R205, UR4, -R8 ;  /* 0x00000004cd0c7c23 */ /* 0x004fe20008010808 */
[----:B------:R1:W-:Y:S01]  /*cca0*/  MUFU.EX2 R185, R11 ;  /* 0x0000000b00b97308 */ /* 0x0003e20000000800 */
[----:B------:R-:W-:-:S03]  /*ccb0*/  IMAD.MOV.U32 R205, RZ, RZ, R15 ;  /* 0x000000ffffcd7224 */ /* 0x000fc600078e000f */
[----:B------:R2:W3:Y:S01]  /*ccc0*/  MUFU.EX2 R184, R12 ;  /* 0x0000000c00b87308 */ /* 0x0004e20000000800 */
[C---:B------:R-:W-:Y:S08]  /*ccd0*/  HMMA.16816.F32 R152, R4.reuse, R34, R152 ;  /* 0x000000220498723c */ /* 0x040ff00000001898 */
[----:B------:R-:W-:Y:S01]  /*cce0*/  HMMA.16816.F32 R108, R4, R22, R168 ;  /* 0x00000016046c723c */ /* 0x000fe200000018a8 */
[----:B-1----:R-:W-:Y:S01]  /*ccf0*/  FFMA.FTZ R11, R210, UR4, -R3 ;  /* 0x00000004d20b7c23 */ /* 0x002fe20008010803 */
[----:B------:R-:W-:-:S02]  /*cd00*/  IMAD.MOV.U32 R210, RZ, RZ, R181 ;  /* 0x000000ffffd27224 */ /* 0x000fc400078e00b5 */
[----:B--2---:R-:W-:Y:S01]  /*cd10*/  FFMA.FTZ R12, R183, UR4, -R8 ;  /* 0x00000004b70c7c23 */ /* 0x004fe20008010808 */
[----:B------:R1:W-:Y:S03]  /*cd20*/  MUFU.EX2 R176, R11 ;  /* 0x0000000b00b07308 */ /* 0x0003e60000000800 */
[C---:B------:R-:W-:Y:S01]  /*cd30*/  HMMA.16816.F32 R104, R4.reuse, R16, R164 ;  /* 0x000000100468723c */ /* 0x040fe200000018a4 */
[----:B------:R-:W-:Y:S01]  /*cd40*/  IMAD.MOV.U32 R164, RZ, RZ, R140 ;  /* 0x000000ffffa47224 */ /* 0x000fe200078e008c */
[----:B------:R2:W3:Y:S01]  /*cd50*/  MUFU.EX2 R187, R12 ;  /* 0x0000000c00bb7308 */ /* 0x0004e20000000800 */
[----:B------:R-:W-:Y:S02]  /*cd60*/  IMAD.MOV.U32 R166, RZ, RZ, R142 ;  /* 0x000000ffffa67224 */ /* 0x000fe400078e008e */
[----:B------:R-:W-:Y:S02]  /*cd70*/  IMAD.MOV.U32 R167, RZ, RZ, R143 ;  /* 0x000000ffffa77224 */ /* 0x000fe400078e008f */
[----:B------:R-:W-:Y:S01]  /*cd80*/  IMAD.MOV.U32 R165, RZ, RZ, R141 ;  /* 0x000000ffffa57224 */ /* 0x000fe200078e008d */
[----:B------:R-:W-:Y:S01]  /*cd90*/  HMMA.16816.F32 R92, R4, R18, R100 ;  /* 0x00000012045c723c */ /* 0x000fe20000001864 */
[----:B------:R-:W-:Y:S01]  /*cda0*/  LDSM.16.MT88.4 R140, [R45+0x9c00] ;  /* 0x009c00002d8c783b */ /* 0x000fe20000004200 */
[----:B-1----:R-:W-:Y:S01]  /*cdb0*/  FFMA.FTZ R11, R206, UR4, -R3 ;  /* 0x00000004ce0b7c23 */ /* 0x002fe20008010803 */
[----:B------:R-:W-:-:S05]  /*cdc0*/  MOV R206, R14 ;  /* 0x0000000e00ce7202 */ /* 0x000fca0000000f00 */
[C---:B------:R-:W-:Y:S01]  /*cdd0*/  HMMA.16816.F32 R88, R4.reuse, R28, R88 ;  /* 0x0000001c0458723c */ /* 0x040fe20000001858 */
[----:B--2---:R-:W-:Y:S01]  /*cde0*/  FFMA.FTZ R12, R208, UR4, -R3 ;  /* 0x00000004d00c7c23 */ /* 0x004fe20008010803 */
[----:B------:R-:W-:Y:S01]  /*cdf0*/  IMAD.MOV.U32 R208, RZ, RZ, R179 ;  /* 0x000000ffffd07224 */ /* 0x000fe200078e00b3 */
[----:B------:R1:W-:Y:S04]  /*ce00*/  MUFU.EX2 R177, R11 ;  /* 0x0000000b00b17308 */ /* 0x0003e80000000800 */
[----:B------:R2:W2:Y:S01]  /*ce10*/  MUFU.EX2 R179, R12 ;  /* 0x0000000c00b37308 */ /* 0x0004a20000000800 */
[----:B------:R-:W-:Y:S01]  /*ce20*/  HMMA.16816.F32 R72, R4, R30, R72 ;  /* 0x0000001e0448723c */ /* 0x000fe20000001848 */
[----:B-----5:R-:W-:Y:S02]  /*ce30*/  F2FP.F16.F32.PACK_AB R4, R194, R192 ;  /* 0x000000c0c204723e */ /* 0x020fe400000000ff */
[----:B----4-:R-:W-:-:S02]  /*ce40*/  F2FP.F16.F32.PACK_AB R5, R188, R189 ;  /* 0x000000bdbc05723e */ /* 0x010fc400000000ff */
[----:B------:R-:W-:Y:S02]  /*ce50*/  F2FP.F16.F32.PACK_AB R6, R195, R193 ;  /* 0x000000c1c306723e */ /* 0x000fe400000000ff */
[----:B---3--:R-:W-:Y:S01]  /*ce60*/  F2FP.F16.F32.PACK_AB R7, R190, R191 ;  /* 0x000000bfbe07723e */ /* 0x008fe200000000ff */
[--C-:B-1----:R-:W-:Y:S01]  /*ce70*/  FFMA.FTZ R11, R224, UR4, -R10.reuse ;  /* 0x00000004e00b7c23 */ /* 0x102fe2000801080a */
[----:B------:R-:W-:Y:S02]  /*ce80*/  IMAD.MOV.U32 R224, RZ, RZ, R25 ;  /* 0x000000ffffe07224 */ /* 0x000fe400078e0019 */
[----:B------:R-:W-:Y:S01]  /*ce90*/  FFMA.FTZ R25, R219, UR4, -R10 ;  /* 0x00000004db197c23 */ /* 0x000fe2000801080a */
[----:B------:R-:W-:Y:S01]  /*cea0*/  IMAD.MOV.U32 R219, RZ, RZ, R182 ;  /* 0x000000ffffdb7224 */ /* 0x000fe200078e00b6 */
[----:B--2---:R-:W-:Y:S01]  /*ceb0*/  LDSM.16.MT88.4 R12, [R45+0xb800] ;  /* 0x00b800002d0c783b */ /* 0x004fe20000004200 */
[C---:B------:R-:W-:Y:S01]  /*cec0*/  HMMA.16816.F32 R124, R4.reuse, R40, R64 ;  /* 0x00000028047c723c */ /* 0x040fe20000001840 */
[----:B------:R1:W-:Y:S04]  /*ced0*/  MUFU.EX2 R67, R11 ;  /* 0x0000000b00437308 */ /* 0x0003e80000000800 */
[----:B------:R2:W3:Y:S03]  /*cee0*/  MUFU.EX2 R102, R25 ;  /* 0x0000001900667308 */ /* 0x0004e60000000800 */
[----:B------:R-:W-:Y:S01]  /*cef0*/  HMMA.16816.F32 R112, R4, R42, R112 ;  /* 0x0000002a0470723c */ /* 0x000fe20000001870 */
[----:B------:R-:W4:Y:S01]  /*cf00*/  LDSM.16.MT88.4 R40, [R196+0x9800] ;  /* 0x00980000c428783b */ /* 0x000f220000004200 */
[----:B------:R-:W-:Y:S01]  /*cf10*/  MUFU.EX2 R65, R26 ;  /* 0x0000001a00417308 */ /* 0x000fe20000000800 */
[----:B-1----:R-:W-:-:S05]  /*cf20*/  FFMA.FTZ R11, R216, UR4, -R10 ;  /* 0x00000004d80b7c23 */ /* 0x002fca000801080a */
[C---:B------:R-:W-:Y:S01]  /*cf30*/  HMMA.16816.F32 R68, R4.reuse, R36, R128 ;  /* 0x000000240444723c */ /* 0x040fe20000001880 */
[----:B------:R-:W-:Y:S01]  /*cf40*/  IMAD.MOV.U32 R216, RZ, RZ, R206 ;  /* 0x000000ffffd87224 */ /* 0x000fe200078e00ce */
[----:B------:R1:W-:Y:S01]  /*cf50*/  MUFU.EX2 R101, R11 ;  /* 0x0000000b00657308 */ /* 0x0003e20000000800 */
[----:B--2---:R-:W-:Y:S01]  /*cf60*/  FFMA.FTZ R25, R213, UR4, -R10 ;  /* 0x00000004d5197c23 */ /* 0x004fe2000801080a */
[----:B------:R-:W-:Y:S02]  /*cf70*/  IMAD.MOV.U32 R206, RZ, RZ, R175 ;  /* 0x000000ffffce7224 */ /* 0x000fe400078e00af */
[----:B------:R-:W-:Y:S02]  /*cf80*/  IMAD.MOV.U32 R213, RZ, RZ, R209 ;  /* 0x000000ffffd57224 */ /* 0x000fe400078e00d1 */
[----:B------:R-:W-:Y:S01]  /*cf90*/  HMMA.16816.F32 R60, R4, R38, R60 ;  /* 0x00000026043c723c */ /* 0x000fe2000000183c */
[----:B------:R-:W2:Y:S01]  /*cfa0*/  LDSM.16.MT88.4 R36, [R45+0x9800] ;  /* 0x009800002d24783b */ /* 0x000ea20000004200 */
[----:B------:R5:W-:Y:S01]  /*cfb0*/  MUFU.EX2 R103, R25 ;  /* 0x0000001900677308 */ /* 0x000be20000000800 */
[----:B------:R-:W-:-:S05]  /*cfc0*/  IMAD.MOV.U32 R209, RZ, RZ, R172 ;  /* 0x000000ffffd17224 */ /* 0x000fca00078e00ac */
[C---:B------:R-:W-:Y:S01]  /*cfd0*/  HMMA.16816.F32 R56, R4.reuse, R32, R144 ;  /* 0x000000200438723c */ /* 0x040fe20000001890 */
[--C-:B-1----:R-:W-:Y:S01]  /*cfe0*/  FFMA.FTZ R11, R229, UR4, -R9.reuse ;  /* 0x00000004e50b7c23 */ /* 0x102fe20008010809 */
[----:B------:R-:W-:Y:S02]  /*cff0*/  IMAD.MOV.U32 R229, RZ, RZ, R208 ;  /* 0x000000ffffe57224 */ /* 0x000fe400078e00d0 */
[----:B------:R-:W-:Y:S01]  /*d000*/  IMAD.MOV.U32 R208, RZ, RZ, R174 ;  /* 0x000000ffffd07224 */ /* 0x000fe200078e00ae */
[----:B------:R1:W3:Y:S03]  /*d010*/  MUFU.EX2 R64, R11 ;  /* 0x0000000b00407308 */ /* 0x0002e60000000800 */
[----:B------:R-:W-:Y:S01]  /*d020*/  HMMA.16816.F32 R156, R4, R34, R156 ;  /* 0x00000022049c723c */ /* 0x000fe2000000189c */
[----:B------:R-:W3:Y:S01]  /*d030*/  LDSM.16.MT88.4 R32, [R196+0xa800] ;  /* 0x00a80000c420783b */ /* 0x000ee20000004200 */
[----:B-----5:R-:W-:-:S04]  /*d040*/  FFMA.FTZ R25, R221, UR4, -R9 ;  /* 0x00000004dd197c23 */ /* 0x020fc80008010809 */
[----:B------:R-:W-:Y:S02]  /*d050*/  MUFU.EX2 R66, R25 ;  /* 0x0000001900427308 */ /* 0x000fe40000000800 */
[----:B------:R-:W-:Y:S01]  /*d060*/  HMMA.16816.F32 R160, R4, R20, R160 ;  /* 0x0000001404a0723c */ /* 0x000fe200000018a0 */
[----:B-1----:R-:W-:-:S04]  /*d070*/  FFMA.FTZ R11, R217, UR4, -R9 ;  /* 0x00000004d90b7c23 */ /* 0x002fc80008010809 */
[----:B------:R1:W5:Y:S03]  /*d080*/  MUFU.EX2 R100, R11 ;  /* 0x0000000b00647308 */ /* 0x0003660000000800 */
[C---:B------:R-:W-:Y:S01]  /*d090*/  HMMA.16816.F32 R48, R4.reuse, R22, R48 ;  /* 0x000000160430723c */ /* 0x040fe20000001830 */
[----:B------:R-:W5:Y:S07]  /*d0a0*/  LDSM.16.MT88.4 R20, [R45+0xa800] ;  /* 0x00a800002d14783b */ /* 0x000f6e0000004200 */
[----:B------:R-:W-:Y:S01]  /*d0b0*/  HMMA.16816.F32 R52, R4, R16, R52 ;  /* 0x000000100434723c */ /* 0x000fe20000001834 */
[----:B-1----:R-:W-:-:S07]  /*d0c0*/  FFMA.FTZ R11, R244, UR4, -R8 ;  /* 0x00000004f40b7c23 */ /* 0x002fce0008010808 */
[C---:B------:R-:W-:Y:S01]  /*d0d0*/  HMMA.16816.F32 R80, R4.reuse, R18, R80 ;  /* 0x000000120450723c */ /* 0x040fe20000001850 */
[----:B------:R-:W1:Y:S07]  /*d0e0*/  LDSM.16.MT88.4 R16, [R196+0xb800] ;  /* 0x00b80000c410783b */ /* 0x000e6e0000004200 */
[C---:B------:R-:W-:Y:S08]  /*d0f0*/  HMMA.16816.F32 R84, R4.reuse, R28, R84 ;  /* 0x0000001c0454723c */ /* 0x040ff00000001854 */
[----:B------:R-:W-:Y:S01]  /*d100*/  HMMA.16816.F32 R28, R4, R30, R96 ;  /* 0x0000001e041c723c */ /* 0x000fe20000001860 */
[----:B------:R-:W-:-:S02]  /*d110*/  F2FP.F16.F32.PACK_AB R4, R184, R186 ;  /* 0x000000bab804723e */ /* 0x000fc400000000ff */
[----:B------:R-:W-:Y:S02]  /*d120*/  F2FP.F16.F32.PACK_AB R6, R187, R185 ;  /* 0x000000b9bb06723e */ /* 0x000fe400000000ff */
[----:B------:R-:W-:Y:S02]  /*d130*/  F2FP.F16.F32.PACK_AB R5, R178, R176 ;  /* 0x000000b0b205723e */ /* 0x000fe400000000ff */
[----:B------:R-:W-:-:S07]  /*d140*/  F2FP.F16.F32.PACK_AB R7, R177, R179 ;  /* 0x000000b3b107723e */ /* 0x000fce00000000ff */
[C---:B----4-:R-:W-:Y:S08]  /*d150*/  HMMA.16816.F32 R116, R4.reuse, R40, R116 ;  /* 0x000000280474723c */ /* 0x050ff00000001874 */
[C---:B------:R-:W-:Y:S08]  /*d160*/  HMMA.16816.F32 R120, R4.reuse, R42, R120 ;  /* 0x0000002a0478723c */ /* 0x040ff00000001878 */
[C---:B--2---:R-:W-:Y:S08]  /*d170*/  HMMA.16816.F32 R132, R4.reuse, R36, R132 ;  /* 0x000000240484723c */ /* 0x044ff00000001884 */
[C---:B------:R-:W-:Y:S08]  /*d180*/  HMMA.16816.F32 R136, R4.reuse, R38, R136 ;  /* 0x000000260488723c */ /* 0x040ff00000001888 */
[C---:B---3--:R-:W-:Y:S08]  /*d190*/  HMMA.16816.F32 R148, R4.reuse, R32, R148 ;  /* 0x000000200494723c */ /* 0x048ff00000001894 */
[C---:B------:R-:W-:Y:S08]  /*d1a0*/  HMMA.16816.F32 R152, R4.reuse, R34, R152 ;  /* 0x000000220498723c */ /* 0x040ff00000001898 */
[C---:B-----5:R-:W-:Y:S08]  /*d1b0*/  HMMA.16816.F32 R76, R4.reuse, R20, R76 ;  /* 0x00000014044c723c */ /* 0x060ff0000000184c */
[C---:B------:R-:W-:Y:S08]  /*d1c0*/  HMMA.16816.F32 R168, R4.reuse, R22, R108 ;  /* 0x0000001604a8723c */ /* 0x040ff0000000186c */
[C---:B-1----:R-:W-:Y:S08]  /*d1d0*/  HMMA.16816.F32 R144, R4.reuse, R16, R104 ;  /* 0x000000100490723c */ /* 0x042ff00000001868 */
        /* <DEDUP_REMOVED lines=10> */
[----:B-1----:R-:W-:-:S07]  /*d280*/  FFMA.FTZ R11, R241, UR4, -R8 ;  /* 0x00000004f10b7c23 */ /* 0x002fce0008010808 */
[C---:B------:R-:W-:Y:S01]  /*d290*/  HMMA.16816.F32 R160, R4.reuse, R20, R160 ;  /* 0x0000001404a0723c */ /* 0x040fe200000018a0 */
[--C-:B------:R-:W-:Y:S01]  /*d2a0*/  FFMA.FTZ R20, R243, UR4, -R8.reuse ;  /* 0x00000004f3147c23 */ /* 0x100fe20008010808 */
[----:B------:R-:W-:Y:S01]  /*d2b0*/  FFMA.FTZ R8, R240, UR4, -R8 ;  /* 0x00000004f0087c23 */ /* 0x000fe20008010808 */
[----:B------:R1:W-:Y:S04]  /*d2c0*/  MUFU.EX2 R37, R11 ;  /* 0x0000000b00257308 */ /* 0x0003e80000000800 */
[----:B------:R2:W3:Y:S01]  /*d2d0*/  MUFU.EX2 R38, R8 ;  /* 0x0000000800267308 */ /* 0x0004e20000000800 */
[C---:B------:R-:W-:Y:S01]  /*d2e0*/  HMMA.16816.F32 R108, R4.reuse, R40, R124 ;  /* 0x00000028046c723c */ /* 0x040fe2000000187c */
[----:B------:R-:W4:Y:S02]  /*d2f0*/  LDSM.16.MT88.4 R124, [R196+0x9c00] ;  /* 0x009c0000c47c783b */ /* 0x000f240000004200 */
[----:B------:R-:W5:Y:S05]  /*d300*/  MUFU.EX2 R36, R20 ;  /* 0x0000001400247308 */ /* 0x000f6a0000000800 */
[----:B------:R-:W-:Y:S01]  /*d310*/  HMMA.16816.F32 R104, R4, R42, R112 ;  /* 0x0000002a0468723c */ /* 0x000fe20000001870 */
[----:B-1----:R-:W-:Y:S01]  /*d320*/  FFMA.FTZ R11, R219, UR4, -R3 ;  /* 0x00000004db0b7c23 */ /* 0x002fe20008010803 */
[----:B------:R-:W-:-:S02]  /*d330*/  IMAD.MOV.U32 R219, RZ, RZ, R224 ;  /* 0x000000ffffdb7224 */ /* 0x000fc400078e00e0 */
[----:B------:R-:W-:Y:S02]  /*d340*/  IMAD.MOV.U32 R224, RZ, RZ, R173 ;  /* 0x000000ffffe07224 */ /* 0x000fe400078e00ad */
[----:B--2---:R-:W-:Y:S01]  /*d350*/  FFMA.FTZ R8, R230, UR4, -R3 ;  /* 0x00000004e6087c23 */ /* 0x004fe20008010803 */
[----:B------:R-:W1:Y:S01]  /*d360*/  LDSM.16.MT88.4 R172, [R45+0xac00] ;  /* 0x00ac00002dac783b */ /* 0x000e620000004200 */
[----:B---3--:R-:W-:Y:S01]  /*d370*/  F2FP.F16.F32.PACK_AB R94, R38, R37 ;  /* 0x00000025265e723e */ /* 0x008fe200000000ff */
[----:B------:R-:W-:Y:S01]  /*d380*/  HMMA.16816.F32 R56, R4, R32, R56 ;  /* 0x000000200438723c */ /* 0x000fe20000001838 */
[----:B------:R-:W-:Y:S01]  /*d390*/  MUFU.EX2 R25, R8 ;  /* 0x0000000800197308 */ /* 0x000fe20000000800 */
[----:B-----5:R-:W-:-:S06]  /*d3a0*/  F2FP.F16.F32.PACK_AB R92, R36, R39 ;  /* 0x00000027245c723e */ /* 0x020fcc00000000ff */
[C---:B------:R-:W-:Y:S01]  /*d3b0*/  HMMA.16816.F32 R40, R4.reuse, R34, R156 ;  /* 0x000000220428723c */ /* 0x040fe2000000189c */
[----:B------:R-:W2:Y:S07]  /*d3c0*/  LDSM.16.MT88.4 R156, [R196+0xac00] ;  /* 0x00ac0000c49c783b */ /* 0x000eae0000004200 */
[C---:B------:R-:W-:Y:S01]  /*d3d0*/  HMMA.16816.F32 R48, R4.reuse, R22, R48 ;  /* 0x000000160430723c */ /* 0x040fe20000001830 */
[----:B------:R3:W5:Y:S07]  /*d3e0*/  MUFU.EX2 R23, R11 ;  /* 0x0000000b00177308 */ /* 0x00076e0000000800 */
[----:B------:R-:W-:Y:S01]  /*d3f0*/  HMMA.16816.F32 R52, R4, R16, R52 ;  /* 0x000000100434723c */ /* 0x000fe20000001834 */
[----:B---3--:R-:W-:-:S07]  /*d400*/  FFMA.FTZ R11, R239, UR4, -R3 ;  /* 0x00000004ef0b7c23 */ /* 0x008fce0008010803 */
[----:B------:R-:W-:Y:S01]  /*d410*/  HMMA.16816.F32 R32, R4, R18, R80 ;  /* 0x000000120420723c */ /* 0x000fe20000001850 */
[----:B------:R-:W-:Y:S01]  /*d420*/  FFMA.FTZ R3, R238, UR4, -R3 ;  /* 0x00000004ee037c23 */ /* 0x000fe20008010803 */
[----:B------:R-:W3:Y:S01]  /*d430*/  LDSM.16.MT88.4 R80, [R196+0xbc00] ;  /* 0x00bc0000c450783b */ /* 0x000ee20000004200 */
[----:B------:R-:W-:Y:S01]  /*d440*/  MUFU.EX2 R26, R11 ;  /* 0x0000000b001a7308 */ /* 0x000fe20000000800 */
[----:B-----5:R-:W-:-:S03]  /*d450*/  F2FP.F16.F32.PACK_AB R93, R25, R23 ;  /* 0x00000017195d723e */ /* 0x020fc600000000ff */
[----:B------:R5:W4:Y:S01]  /*d460*/  MUFU.EX2 R22, R3 ;  /* 0x0000000300167308 */ /* 0x000b220000000800 */
[C---:B------:R-:W-:Y:S08]  /*d470*/  HMMA.16816.F32 R84, R4.reuse, R12, R84 ;  /* 0x0000000c0454723c */ /* 0x040ff00000001854 */
[----:B------:R-:W-:Y:S01]  /*d480*/  HMMA.16816.F32 R28, R4, R14, R28 ;  /* 0x0000000e041c723c */ /* 0x000fe2000000181c */
[--C-:B------:R-:W-:Y:S01]  /*d490*/  FFMA.FTZ R4, R229, UR4, -R10.reuse ;  /* 0x00000004e5047c23 */ /* 0x100fe2000801080a */
[----:B------:R-:W-:Y:S01]  /*d4a0*/  FFMA.FTZ R5, R224, UR4, -R10 ;  /* 0x00000004e0057c23 */ /* 0x000fe2000801080a */
[----:B------:R-:W-:Y:S01]  /*d4b0*/  IMAD.MOV.U32 R224, RZ, RZ, R210 ;  /* 0x000000ffffe07224 */ /* 0x000fe200078e00d2 */
[----:B------:R-:W3:Y:S01]  /*d4c0*/  LDSM.16.MT88.4 R12, [R45+0xbc00] ;  /* 0x00bc00002d0c783b */ /* 0x000ee20000004200 */
[----:B------:R1:W3:Y:S01]  /*d4d0*/  MUFU.EX2 R16, R4 ;  /* 0x0000000400107308 */ /* 0x0002e20000000800 */
[--C-:B-----5:R-:W-:Y:S01]  /*d4e0*/  FFMA.FTZ R3, R213, UR4, -R10.reuse ;  /* 0x00000004d5037c23 */ /* 0x120fe2000801080a */
[----:B------:R-:W-:Y:S01]  /*d4f0*/  IMAD.MOV.U32 R210, RZ, RZ, R167 ;  /* 0x000000ffffd27224 */ /* 0x000fe200078e00a7 */
[----:B----4-:R-:W-:Y:S01]  /*d500*/  F2FP.F16.F32.PACK_AB R95, R22, R26 ;  /* 0x0000001a165f723e */ /* 0x010fe200000000ff */
[----:B------:R-:W-:Y:S04]  /*d510*/  MUFU.EX2 R20, R5 ;  /* 0x0000000500147308 */ /* 0x000fe80000000800 */
[----:B------:R4:W-:Y:S02]  /*d520*/  MUFU.EX2 R19, R3 ;  /* 0x0000000300137308 */ /* 0x0009e40000000800 */
[----:B------:R-:W-:Y:S01]  /*d530*/  HMMA.16816.F32 R116, R92, R124, R116 ;  /* 0x0000007c5c74723c */ /* 0x000fe20000001874 */
[----:B-1----:R-:W-:Y:S01]  /*d540*/  FFMA.FTZ R4, R206, UR4, -R10 ;  /* 0x00000004ce047c23 */ /* 0x002fe2000801080a */
[----:B------:R-:W-:Y:S01]  /*d550*/  MOV R206, R205 ;  /* 0x000000cd00ce7202 */ /* 0x000fe20000000f00 */
[----:B------:R-:W-:-:S02]  /*d560*/  IMAD.MOV.U32 R205, RZ, RZ, R165 ;  /* 0x000000ffffcd7224 */ /* 0x000fc400078e00a5 */
[----:B------:R1:W-:Y:S03]  /*d570*/  MUFU.EX2 R21, R4 ;  /* 0x0000000400157308 */ /* 0x0003e60000000800 */
[C---:B------:R-:W-:Y:S01]  /*d580*/  HMMA.16816.F32 R120, R92.reuse, R126, R120 ;  /* 0x0000007e5c78723c */ /* 0x040fe20000001878 */
[----:B------:R-:W-:Y:S02]  /*d590*/  IMAD.MOV.U32 R229, RZ, RZ, R206 ;  /* 0x000000ffffe57224 */ /* 0x000fe400078e00ce */
[----:B----4-:R-:W-:Y:S01]  /*d5a0*/  FFMA.FTZ R3, R208, UR4, -R9 ;  /* 0x00000004d0037c23 */ /* 0x010fe20008010809 */
[----:B------:R-:W-:Y:S02]  /*d5b0*/  IMAD.MOV.U32 R208, RZ, RZ, R164 ;  /* 0x000000ffffd07224 */ /* 0x000fe400078e00a4 */
[----:B------:R-:W-:Y:S01]  /*d5c0*/  IMAD.MOV.U32 R239, RZ, RZ, R205 ;  /* 0x000000ffffef7224 */ /* 0x000fe200078e00cd */
[----:B------:R4:W5:Y:S01]  /*d5d0*/  MUFU.EX2 R10, R3 ;  /* 0x00000003000a7308 */ /* 0x0009620000000800 */
[----:B------:R-:W-:Y:S01]  /*d5e0*/  FFMA.FTZ R6, R208, R27, R215 ;  /* 0x0000001bd0067223 */ /* 0x000fe200000100d7 */
[----:B------:R-:W-:Y:S03]  /*d5f0*/  HMMA.16816.F32 R132, R92, R140, R132 ;  /* 0x0000008c5c84723c */ /* 0x000fe60000001884 */
[----:B------:R-:W-:Y:S01]  /*d600*/  FADD.FTZ R7, R214, R6 ;  /* 0x00000006d6077221 */ /* 0x000fe20000010000 */
[----:B-1----:R-:W-:Y:S01]  /*d610*/  FFMA.FTZ R4, R209, UR4, -R9 ;  /* 0x00000004d1047c23 */ /* 0x002fe20008010809 */
[----:B------:R-:W-:-:S03]  /*d620*/  IMAD.MOV.U32 R209, RZ, RZ, R166 ;  /* 0x000000ffffd17224 */ /* 0x000fc600078e00a6 */
[----:B------:R1:W5:Y:S01]  /*d630*/  MUFU.EX2 R11, R4 ;  /* 0x00000004000b7308 */ /* 0x0003620000000800 */
[----:B------:R-:W-:Y:S01]  /*d640*/  FFMA.FTZ R5, R209, R47, R248 ;  /* 0x0000002fd1057223 */ /* 0x000fe200000100f8 */
[C---:B------:R-:W-:Y:S01]  /*d650*/  HMMA.16816.F32 R164, R92.reuse, R172, R76 ;  /* 0x000000ac5ca4723c */ /* 0x040fe2000000184c */
[----:B----4-:R-:W-:Y:S02]  /*d660*/  FFMA.FTZ R3, R216, UR4, -R9 ;  /* 0x00000004d8037c23 */ /* 0x010fe40008010809 */
[----:B------:R-:W-:Y:S01]  /*d670*/  FADD.FTZ R6, R249, R5 ;  /* 0x00000005f9067221 */ /* 0x000fe20000010000 */
[----:B------:R-:W-:Y:S01]  /*d680*/  FADD.FTZ R5, R212, R7 ;  /* 0x00000007d4057221 */ /* 0x000fe20000010000 */
[----:B------:R4:W5:Y:S03]  /*d690*/  MUFU.EX2 R17, R3 ;  /* 0x0000000300117308 */ /* 0x0009660000000800 */
[----:B------:R-:W-:Y:S01]  /*d6a0*/  HMMA.16816.F32 R136, R92, R142, R136 ;  /* 0x0000008e5c88723c */ /* 0x000fe20000001888 */
[----:B-1----:R-:W-:-:S04]  /*d6b0*/  FFMA.FTZ R4, R219, UR4, -R9 ;  /* 0x00000004db047c23 */ /* 0x002fc80008010809 */
[----:B------:R1:W5:Y:S03]  /*d6c0*/  MUFU.EX2 R18, R4 ;  /* 0x0000000400127308 */ /* 0x0003660000000800 */
[----:B--2---:R-:W-:Y:S01]  /*d6d0*/  HMMA.16816.F32 R148, R92, R156, R148 ;  /* 0x0000009c5c94723c */ /* 0x004fe20000001894 */
[----:B----4-:R-:W-:-:S04]  /*d6e0*/  FFMA.FTZ R3, R210, R46, R242 ;  /* 0x0000002ed2037223 */ /* 0x010fc800000100f2 */
[----:B------:R-:W-:-:S03]  /*d6f0*/  FADD.FTZ R3, R247, R3 ;  /* 0x00000003f7037221 */ /* 0x000fc60000010000 */
[----:B------:R-:W-:Y:S01]  /*d700*/  HMMA.16816.F32 R152, R92, R158, R152 ;  /* 0x0000009e5c98723c */ /* 0x000fe20000001898 */
[----:B------:R-:W-:Y:S01]  /*d710*/  FADD.FTZ R3, R246, R3 ;  /* 0x00000003f6037221 */ /* 0x000fe20000010000 */
[----:B-1----:R-:W-:-:S06]  /*d720*/  FFMA.FTZ R4, R224, R44, R223 ;  /* 0x0000002ce0047223 */ /* 0x002fcc00000100df */
[----:B------:R-:W-:Y:S01]  /*d730*/  HMMA.16816.F32 R168, R92, R174, R168 ;  /* 0x000000ae5ca8723c */ /* 0x000fe200000018a8 */
[----:B------:R-:W-:-:S04]  /*d740*/  FADD.FTZ R4, R222, R4 ;  /* 0x00000004de047221 */ /* 0x000fc80000010000 */
[----:B------:R-:W-:Y:S01]  /*d750*/  FADD.FTZ R8, R220, R4 ;  /* 0x00000004dc087221 */ /* 0x000fe20000010000 */
[----:B------:R-:W-:Y:S01]  /*d760*/  FADD.FTZ R4, R250, R6 ;  /* 0x00000006fa047221 */ /* 0x000fe20000010000 */
[----:B------:R-:W-:Y:S01]  /*d770*/  FADD.FTZ R6, R245, R3 ;  /* 0x00000003f5067221 */ /* 0x000fe20000010000 */
[C---:B---3--:R-:W-:Y:S01]  /*d780*/  HMMA.16816.F32 R72, R92.reuse, R80, R144 ;  /* 0x000000505c48723c */ /* 0x048fe20000001890 */
        /* <DEDUP_REMOVED lines=37> */
[----:B-----5:R-:W-:Y:S01]  /*d9e0*/  FADD.FTZ R5, R10, R5 ;  /* 0x000000050a057221 */ /* 0x020fe20000010000 */
        /* <DEDUP_REMOVED lines=15> */
[----:B------:R-:W-:Y:S01]  /*dae0*/  IMAD.MOV.U32 R101, RZ, RZ, R239 ;  /* 0x000000ffff657224 */ /* 0x000fe200078e00ef */
[----:B------:R1:W-:Y:S01]  /*daf0*/  STL [R1+0x38], R224 ;  /* 0x000038e001007387 */ /* 0x0003e20000100800 */
[----:B------:R-:W-:Y:S01]  /*db00*/  HMMA.16816.F32 R92, R92, R14, R96 ;  /* 0x0000000e5c5c723c */ /* 0x000fe20000001860 */
[----:B------:R-:W-:Y:S01]  /*db10*/  F2FP.F16.F32.PACK_AB R96, R19, R16 ;  /* 0x000000101360723e */ /* 0x000fe200000000ff */
[----:B------:R-:W-:Y:S01]  /*db20*/  IMAD.MOV.U32 R102, RZ, RZ, R207 ;  /* 0x000000ffff667224 */ /* 0x000fe200078e00cf */
[----:B------:R-:W-:Y:S01]  /*db30*/  F2FP.F16.F32.PACK_AB R97, R11, R10 ;  /* 0x0000000a0b61723e */ /* 0x000fe200000000ff */
[----:B------:R1:W-:Y:S01]  /*db40*/  STL [R1+0x3c], R238 ;  /* 0x00003cee01007387 */ /* 0x0003e20000100800 */
[----:B------:R-:W-:Y:S01]  /*db50*/  F2FP.F16.F32.PACK_AB R98, R21, R20 ;  /* 0x000000141562723e */ /* 0x000fe200000000ff */
[----:B------:R-:W-:Y:S01]  /*db60*/  IMAD.MOV.U32 R103, RZ, RZ, R229 ;  /* 0x000000ffff677224 */ /* 0x000fe200078e00e5 */
[----:B------:R-:W-:Y:S01]  /*db70*/  F2FP.F16.F32.PACK_AB R99, R18, R17 ;  /* 0x000000111263723e */ /* 0x000fe200000000ff */
[----:B------:R1:W-:Y:S04]  /*db80*/  STL [R1+0x34], R230 ;  /* 0x000034e601007387 */ /* 0x0003e80000100800 */
[----:B------:R1:W-:Y:S02]  /*db90*/  STL [R1+0x30], R228 ;  /* 0x000030e401007387 */ /* 0x0003e40000100800 */
        /* <DEDUP_REMOVED lines=15> */
[----:B------:R-:W2:Y:S01]  /*dc90*/  LDL R210, [R1+0x50] ;  /* 0x0000500001d27983 */ /* 0x000ea20000100800 */
[----:B------:R-:W-:Y:S01]  /*dca0*/  UIADD3 UR4, UPT, UPT, UR22, -0x3, URZ ;  /* 0xfffffffd16047890 */ /* 0x000fe2000fffe0ff */
[----:B------:R-:W-:-:S04]  /*dcb0*/  DEPBAR.LE SB0, 0x0 ;  /* 0x000080000000791a */ /* 0x000fc80000000000 */
[----:B------:R-:W3:Y:S04]  /*dcc0*/  LDL.LU R205, [R1+0x10] ;  /* 0x0000100001cd7983 */ /* 0x000ee80000300800 */
[----:B------:R-:W4:Y:S01]  /*dcd0*/  LDL R207, [R1+0x4c] ;  /* 0x00004c0001cf7983 */ /* 0x000f220000100800 */
[----:B------:R-:W-:Y:S02]  /*dce0*/  UIMAD.WIDE.U32 UR26, UR4, UR8, URZ ;  /* 0x00000008041a72a5 */ /* 0x000fe4000f8e00ff */
[----:B------:R-:W-:Y:S02]  /*dcf0*/  UIMAD.WIDE.U32 UR16, UR4, UR8, URZ ;  /* 0x00000008041072a5 */ /* 0x000fe4000f8e00ff */
[----:B------:R-:W-:Y:S02]  /*dd00*/  UIMAD UR15, UR4, UR9, UR27 ;  /* 0x00000009040f72a4 */ /* 0x000fe4000f8e021b */
[----:B------:R-:W-:-:S02]  /*dd10*/  USHF.L.U32 UR7, UR26, 0x6, URZ ;  /* 0x000000061a077899 */ /* 0x000fc400080006ff */
[----:B------:R-:W-:Y:S01]  /*dd20*/  UIMAD UR4, UR4, UR9, UR17 ;  /* 0x00000009040472a4 */ /* 0x000fe2000f8e0211 */
[----:B------:R-:W-:Y:S01]  /*dd30*/  IMAD.U32 R4, RZ, RZ, UR16 ;  /* 0x00000010ff047e24 */ /* 0x000fe2000f8e00ff */
[----:B------:R-:W-:Y:S01]  /*dd40*/  USHF.L.U64.HI UR15, UR26, 0x6, UR15 ;  /* 0x000000061a0f7899 */ /* 0x000fe2000801020f */
[----:B------:R-:W-:Y:S01]  /*dd50*/  IMAD.U32 R5, RZ, RZ, UR17 ;  /* 0x00000011ff057e24 */ /* 0x000fe2000f8e00ff */
[----:B------:R-:W-:Y:S02]  /*dd60*/  ULEA UR7, UP0, UR8, UR7, 0x5 ;  /* 0x0000000708077291 */ /* 0x000fe4000f8028ff */
[----:B------:R-:W-:Y:S01]  /*dd70*/  IMAD.U32 R3, RZ, RZ, UR4 ;  /* 0x00000004ff037e24 */ /* 0x000fe2000f8e00ff */
[----:B------:R-:W-:Y:S02]  /*dd80*/  UIADD3 UR25, UPT, UPT, UR21, UR25, URZ ;  /* 0x0000001915197290 */ /* 0x000fe4000fffe0ff */
[----:B------:R-:W-:Y:S01]  /*dd90*/  ULEA.HI.X UR15, UR8, UR15, UR9, 0x5, UP0 ;  /* 0x0000000f080f7291 */ /* 0x000fe200080f2c09 */
[----:B------:R-:W-:Y:S01]  /*dda0*/  IMAD.U32 R5, RZ, RZ, UR7 ;  /* 0x00000007ff057e24 */ /* 0x000fe2000f8e00ff */
[----:B------:R-:W-:-:S04]  /*ddb0*/  UIADD3 UR17, UPT, UPT, UR22, -0x3, URZ ;  /* 0xfffffffd16117890 */ /* 0x000fc8000fffe0ff */
[----:B------:R-:W-:Y:S01]  /*ddc0*/  UISETP.GT.U32.AND UP0, UPT, UR17, UR18, UPT ;  /* 0x000000121100728c */ /* 0x000fe2000bf04070 */
[----:B------:R-:W-:Y:S01]  /*ddd0*/  BAR.SYNC.DEFER_BLOCKING 0x0 ;  /* 0x0000000000007b1d */ /* 0x000fe20000010000 */
[----:B--2---:R-:W-:Y:S01]  /*dde0*/  LEA R6, P0, R4, R210, 0x7 ;  /* 0x000000d204067211 */ /* 0x004fe200078038ff */
[----:B---3--:R-:W-:-:S03]  /*ddf0*/  IMAD.MOV.U32 R221, RZ, RZ, R205 ;  /* 0x000000ffffdd7224 */ /* 0x008fc600078e00cd */
[----:B----4-:R-:W-:Y:S01]  /*de00*/  LEA.HI.X R7, R4, R207, R3, 0x7, P0 ;  /* 0x000000cf04077211 */ /* 0x010fe200000f3c03 */
[----:B------:R-:W-:Y:S01]  /*de10*/  IMAD.U32 R3, RZ, RZ, UR15 ;  /* 0x0000000fff037e24 */ /* 0x000fe2000f8e00ff */
[----:B------:R-:W-:-:S03]  /*de20*/  LEA R4, P0, R5, R210, 0x1 ;  /* 0x000000d205047211 */ /* 0x000fc600078008ff */
[----:B------:R-:W-:Y:S01]  /*de30*/  @!PT LDS RZ, [RZ] ;  /* 0x00000000fffff984 */ /* 0x000fe20000000800 */
[----:B------:R-:W-:Y:S01]  /*de40*/  @!PT LDS RZ, [RZ] ;  /* 0x00000000fffff984 */ /* 0x000fe20000000800 */
[----:B------:R-:W-:Y:S01]  /*de50*/  @!PT LDS RZ, [RZ] ;  /* 0x00000000fffff984 */ /* 0x000fe20000000800 */
[----:B------:R-:W-:Y:S01]  /*de60*/  @!P4 LDGSTS.E.BYPASS.LTC128B.128 [R232+0x9000], desc[UR12][R6.64] ;  /* 0x0900000006e8cfae */ /* 0x000fe2000b981a0c */
[----:B------:R-:W-:Y:S01]  /*de70*/  LEA.HI.X R5, R5, R207, R3, 0x1, P0 ;  /* 0x000000cf05057211 */ /* 0x000fe200000f0c03 */
[----:B------:R-:W-:Y:S02]  /*de80*/  IMAD.IADD R3, R221, 0x1, R2 ;  /* 0x00000001dd037824 */ /* 0x000fe400078e0202 */
        /* <DEDUP_REMOVED lines=27> */
[----:B------:R-:W2:Y:S04]  /*e040*/  LDSM.16.M88.4 R8, [R2+0x6000] ;  /* 0x006000000208783b */ /* 0x000ea80000000200 */
[----:B------:R-:W-:Y:S04]  /*e050*/  LDSM.16.M88.4 R16, [R2+0x6400] ;  /* 0x006400000210783b */ /* 0x000fe80000000200 */
[----:B------:R-:W-:Y:S04]  /*e060*/  LDSM.16.M88.4 R36, [R2+0x6800] ;  /* 0x006800000224783b */ /* 0x000fe80000000200 */
[----:B------:R-:W-:Y:S04]  /*e070*/  LDSM.16.M88.4 R44, [R2+0x6c00] ;  /* 0x006c0000022c783b */ /* 0x000fe80000000200 */
[----:B-1----:R-:W1:Y:S04]  /*e080*/  LDSM.16.M88.4 R4, [R24+0x1000] ;  /* 0x001000001804783b */ /* 0x002e680000000200 */
[----:B------:R-:W-:Y:S04]  /*e090*/  LDSM.16.M88.4 R28, [R3+0x6800] ;  /* 0x00680000031c783b */ /* 0x000fe80000000200 */
[----:B------:R-:W-:Y:S04]  /*e0a0*/  LDSM.16.M88.4 R20, [R3+0x6c00] ;  /* 0x006c00000314783b */ /* 0x000fe80000000200 */
[----:B------:R-:W-:Y:S04]  /*e0b0*/  LDSM.16.M88.4 R32, [R3+0x6400] ;  /* 0x006400000320783b */ /* 0x000fe80000000200 */
[----:B------:R3:W-:Y:S04]  /*e0c0*/  LDSM.16.M88.4 R40, [R3+0x6000] ;  /* 0x006000000328783b */ /* 0x0007e80000000200 */
[----:B------:R-:W-:Y:S01]  /*e0d0*/  LDSM.16.M88.4 R48, [R2+0x7800] ;  /* 0x007800000230783b */ /* 0x000fe20000000200 */
[C---:B--2---:R-:W-:Y:S03]  /*e0e0*/  HMMA.16816.F32 R216, R12.reuse, R8, RZ ;  /* 0x000000080cd8723c */ /* 0x044fe600000018ff */
[----:B------:R-:W-:Y:S04]  /*e0f0*/  LDSM.16.M88.4 R56, [R2+0x7000] ;  /* 0x007000000238783b */ /* 0x000fe80000000200 */
[----:B------:R-:W-:Y:S01]  /*e100*/  LDSM.16.M88.4 R52, [R2+0x7400] ;  /* 0x007400000234783b */ /* 0x000fe20000000200 */
[----:B------:R-:W-:Y:S03]  /*e110*/  HMMA.16816.F32 R208, R12, R10, RZ ;  /* 0x0000000a0cd0723c */ /* 0x000fe600000018ff */
[----:B------:R-:W0:Y:S01]  /*e120*/  LDGDEPBAR ;  /* 0x00000000000079af */ /* 0x000e220000000000 */
[----:B---3--:R-:W-:-:S04]  /*e130*/  IMAD.MOV.U32 R3, RZ, RZ, 0x20 ;  /* 0x00000020ff037424 */ /* 0x008fc800078e00ff */
[----:B-1----:R-:W-:Y:S01]  /*e140*/  HMMA.16816.F32 R60, R4, R8, RZ ;  /* 0x00000008043c723c */ /* 0x002fe200000018ff */
[----:B------:R-:W-:Y:S01]  /*e150*/  IMAD.IADD R8, R221, 0x1, R24 ;  /* 0x00000001dd087824 */ /* 0x000fe200078e0218 */
[----:B------:R-:W-:-:S06]  /*e160*/  SEL R3, R3, 0xffffffe0, !P6 ;  /* 0xffffffe003037807 */ /* 0x000fcc0007000000 */
[C---:B------:R-:W-:Y:S08]  /*e170*/  HMMA.16816.F32 R212, R4.reuse, R10, RZ ;  /* 0x0000000a04d4723c */ /* 0x040ff000000018ff */
[C---:B------:R-:W-:Y:S08]  /*e180*/  HMMA.16816.F32 R100, R4.reuse, R16, RZ ;  /* 0x000000100464723c */ /* 0x040ff000000018ff */
[C---:B------:R-:W-:Y:S08]  /*e190*/  HMMA.16816.F32 R180, R4.reuse, R36, RZ ;  /* 0x0000002404b4723c */ /* 0x040ff000000018ff */
[C---:B------:R-:W-:Y:S08]  /*e1a0*/  HMMA.16816.F32 R196, R4.reuse, R44, RZ ;  /* 0x0000002c04c4723c */ /* 0x040ff000000018ff */
[C---:B------:R-:W-:Y:S08]  /*e1b0*/  HMMA.16816.F32 R204, R4.reuse, R18, RZ ;  /* 0x0000001204cc723c */ /* 0x040ff000000018ff */
[C---:B------:R-:W-:Y:S08]  /*e1c0*/  HMMA.16816.F32 R200, R4.reuse, R38, RZ ;  /* 0x0000002604c8723c */ /* 0x040ff000000018ff */
[----:B------:R-:W-:Y:S01]  /*e1d0*/  HMMA.16816.F32 R192, R4, R46, RZ ;  /* 0x0000002e04c0723c */ /* 0x000fe200000018ff */
[----:B------:R-:W1:Y:S04]  /*e1e0*/  LDSM.16.M88.4 R4, [R8+0x1000] ;  /* 0x001000000804783b */ /* 0x000e680000000200 */
[----:B------:R-:W2:Y:S03]  /*e1f0*/  LDSM.16.M88.4 R8, [R8] ;  /* 0x000000000808783b */ /* 0x000ea60000000200 */
[C---:B------:R-:W-:Y:S08]  /*e200*/  HMMA.16816.F32 R188, R12.reuse, R16, RZ ;  /* 0x000000100cbc723c */ /* 0x040ff000000018ff */
[C---:B------:R-:W-:Y:S01]  /*e210*/  HMMA.16816.F32 R184, R12.reuse, R18, RZ ;  /* 0x000000120cb8723c */ /* 0x040fe200000018ff */
[----:B------:R-:W3:Y:S07]  /*e220*/  LDSM.16.M88.4 R16, [R24+0x3000] ;  /* 0x003000001810783b */ /* 0x000eee0000000200 */
[C---:B------:R-:W-:Y:S08]  /*e230*/  HMMA.16816.F32 R104, R12.reuse, R44, RZ ;  /* 0x0000002c0c68723c */ /* 0x040ff000000018ff */
[C---:B------:R-:W-:Y:S01]  /*e240*/  HMMA.16816.F32 R64, R12.reuse, R46, RZ ;  /* 0x0000002e0c40723c */ /* 0x040fe200000018ff */
[----:B------:R-:W4:Y:S07]  /*e250*/  LDSM.16.M88.4 R44, [R2+0x7c00] ;  /* 0x007c0000022c783b */ /* 0x000f2e0000000200 */
[C---:B------:R-:W-:Y:S08]  /*e260*/  HMMA.16816.F32 R176, R12.reuse, R36, RZ ;  /* 0x000000240cb0723c */ /* 0x040ff000000018ff */
[----:B------:R-:W-:Y:S08]  /*e270*/  HMMA.16816.F32 R108, R12, R38, RZ ;  /* 0x000000260c6c723c */ /* 0x000ff000000018ff */
[----:B-1----:R-:W-:Y:S08]  /*e280*/  HMMA.16816.F32 R12, R4, R28, R180 ;  /* 0x0000001c040c723c */ /* 0x002ff000000018b4 */
[----:B--2---:R-:W-:Y:S08]  /*e290*/  HMMA.16816.F32 R104, R8, R20, R104 ;  /* 0x000000140868723c */ /* 0x004ff00000001868 */
[C---:B------:R-:W-:Y:S08]  /*e2a0*/  HMMA.16816.F32 R36, R4.reuse, R32, R100 ;  /* 0x000000200424723c */ /* 0x040ff00000001864 */
[----:B------:R-:W-:Y:S08]  /*e2b0*/  HMMA.16816.F32 R100, R4, R20, R196 ;  /* 0x000000140464723c */ /* 0x000ff000000018c4 */
[----:B------:R-:W-:Y:S08]  /*e2c0*/  HMMA.16816.F32 R196, R8, R28, R176 ;  /* 0x0000001c08c4723c */ /* 0x000ff000000018b0 */
[C---:B------:R-:W-:Y:S08]  /*e2d0*/  HMMA.16816.F32 R180, R4.reuse, R22, R192 ;  /* 0x0000001604b4723c */ /* 0x040ff000000018c0 */
[----:B------:R-:W-:Y:S03]  /*e2e0*/  HMMA.16816.F32 R60, R4, R40, R60 ;  /* 0x00000028043c723c */ /* 0x000fe6000000183c */
[----:B------:R-:W-:-:S02]  /*e2f0*/  IMAD.MOV.U32 R176, RZ, RZ, R196 ;  /* 0x000000ffffb07224 */ /* 0x000fc400078e00c4 */
[----:B------:R-:W-:Y:S02]  /*e300*/  IMAD.MOV.U32 R27, RZ, RZ, R197 ;  /* 0x000000ffff1b7224 */ /* 0x000fe400078e00c5 */
[----:B------:R-:W-:Y:S01]  /*e310*/  IMAD.MOV.U32 R26, RZ, RZ, R198 ;  /* 0x000000ffff1a7224 */ /* 0x000fe200078e00c6 */
[----:B------:R-:W-:Y:S01]  /*e320*/  HMMA.16816.F32 R220, R4, R42, R212 ;  /* 0x0000002a04dc723c */ /* 0x000fe200000018d4 */
[----:B------:R-:W-:-:S07]  /*e330*/  IMAD.MOV.U32 R25, RZ, RZ, R199 ;  /* 0x000000ffff197224 */ /* 0x000fce00078e00c7 */
[C---:B------:R-:W-:Y:S08]  /*e340*/  HMMA.16816.F32 R244, R4.reuse, R34, R204 ;  /* 0x0000002204f4723c */ /* 0x040ff000000018cc */
[----:B------:R-:W-:Y:S01]  /*e350*/  HMMA.16816.F32 R240, R4, R30, R200 ;  /* 0x0000001e04f0723c */ /* 0x000fe200000018c8 */
[----:B------:R-:W-:Y:S02]  /*e360*/  IMAD.MOV.U32 R7, RZ, RZ, R104 ;  /* 0x000000ffff077224 */ /* 0x000fe400078e0068 */
[----:B------:R-:W-:-:S02]  /*e370*/  IMAD.MOV.U32 R6, RZ, RZ, R105 ;  /* 0x000000ffff067224 */ /* 0x000fc400078e0069 */
[----:B------:R-:W-:Y:S02]  /*e380*/  IMAD.MOV.U32 R5, RZ, RZ, R106 ;  /* 0x000000ffff057224 */ /* 0x000fe400078e006a */
[----:B------:R-:W-:Y:S01]  /*e390*/  IMAD.MOV.U32 R4, RZ, RZ, R107 ;  /* 0x000000ffff047224 */ /* 0x000fe200078e006b */
[----:B---3--:R-:W-:Y:S01]  /*e3a0*/  HMMA.16816.F32 R192, R16, R48, R12 ;  /* 0x0000003010c0723c */ /* 0x008fe2000000180c */
[C---:B------:R-:W-:Y:S02]  /*e3b0*/  IMAD.IADD R12, R3.reuse, 0x1, R24 ;  /* 0x00000001030c7824 */ /* 0x040fe400078e0218 */
[----:B------:R-:W-:-:S05]  /*e3c0*/  IMAD.IADD R3, R3, 0x1, R2 ;  /* 0x0000000103037824 */ /* 0x000fca00078e0202 */
[----:B----4-:R-:W-:Y:S01]  /*e3d0*/  HMMA.16816.F32 R196, R16, R44, R100 ;  /* 0x0000002c10c4723c */ /* 0x010fe20000001864 */
[----:B------:R-:W-:Y:S02]  /*e3e0*/  IMAD.MOV.U32 R100, RZ, RZ, R7 ;  /* 0x000000ffff647224 */ /* 0x000fe400078e0007 */
[----:B------:R-:W-:Y:S02]  /*e3f0*/  IMAD.MOV.U32 R101, RZ, RZ, R6 ;  /* 0x000000ffff657224 */ /* 0x000fe400078e0006 */
[----:B------:R-:W-:Y:S02]  /*e400*/  IMAD.MOV.U32 R102, RZ, RZ, R5 ;  /* 0x000000ffff667224 */ /* 0x000fe400078e0005 */
[----:B------:R-:W-:Y:S01]  /*e410*/  IMAD.MOV.U32 R103, RZ, RZ, R4 ;  /* 0x000000ffff677224 */ /* 0x000fe200078e0004 */
[C---:B------:R-:W-:Y:S01]  /*e420*/  HMMA.16816.F32 R216, R8.reuse, R40, R216 ;  /* 0x0000002808d8723c */ /* 0x040fe200000018d8 */
[----:B------:R-:W-:Y:S07]  /*e430*/  LDSM.16.M88.4 R4, [R12+0x3000] ;  /* 0x003000000c04783b */ /* 0x000fee0000000200 */
[C---:B------:R-:W-:Y:S08]  /*e440*/  HMMA.16816.F32 R248, R8.reuse, R32, R188 ;  /* 0x0000002008f8723c */ /* 0x040ff000000018bc */
[C---:B------:R-:W-:Y:S01]  /*e450*/  HMMA.16816.F32 R184, R8.reuse, R34, R184 ;  /* 0x0000002208b8723c */ /* 0x040fe200000018b8 */
[----:B------:R-:W-:Y:S07]  /*e460*/  LDSM.16.M88.4 R32, [R3+0x7000] ;  /* 0x007000000320783b */ /* 0x000fee0000000200 */
[C---:B------:R-:W-:Y:S08]  /*e470*/  HMMA.16816.F32 R40, R8.reuse, R42, R208 ;  /* 0x0000002a0828723c */ /* 0x040ff000000018d0 */
[C---:B------:R-:W-:Y:S01]  /*e480*/  HMMA.16816.F32 R212, R8.reuse, R30, R108 ;  /* 0x0000001e08d4723c */ /* 0x040fe2000000186c */
[----:B------:R-:W-:Y:S07]  /*e490*/  LDSM.16.M88.4 R28, [R3+0x7400] ;  /* 0x00740000031c783b */ /* 0x000fee0000000200 */
[----:B------:R-:W-:Y:S01]  /*e4a0*/  HMMA.16816.F32 R208, R8, R22, R64 ;  /* 0x0000001608d0723c */ /* 0x000fe20000001840 */
[----:B------:R-:W1:Y:S04]  /*e4b0*/  LDSM.16.M88.4 R8, [R24+0x2000] ;  /* 0x002000001808783b */ /* 0x000e680000000200 */
[----:B------:R-:W2:Y:S03]  /*e4c0*/  LDSM.16.M88.4 R20, [R3+0x7800] ;  /* 0x007800000314783b */ /* 0x000ea60000000200 */
[----:B------:R-:W-:Y:S01]  /*e4d0*/  HMMA.16816.F32 R108, R16, R58, R220 ;  /* 0x0000003a106c723c */ /* 0x000fe200000018dc */
[----:B------:R-:W-:-:S02]  /*e4e0*/  IMAD.MOV.U32 R220, RZ, RZ, R176 ;  /* 0x000000ffffdc7224 */ /* 0x000fc400078e00b0 */
[----:B------:R-:W-:Y:S02]  /*e4f0*/  IMAD.MOV.U32 R221, RZ, RZ, R27 ;  /* 0x000000ffffdd7224 */ /* 0x000fe400078e001b */
[----:B------:R-:W-:Y:S02]  /*e500*/  IMAD.MOV.U32 R222, RZ, RZ, R26 ;  /* 0x000000ffffde7224 */ /* 0x000fe400078e001a */
[----:B------:R-:W-:Y:S01]  /*e510*/  IMAD.MOV.U32 R223, RZ, RZ, R25 ;  /* 0x000000ffffdf7224 */ /* 0x000fe200078e0019 */
[C---:B------:R-:W-:Y:S08]  /*e520*/  HMMA.16816.F32 R204, R16.reuse, R56, R60 ;  /* 0x0000003810cc723c */ /* 0x040ff0000000183c */
[C---:B------:R-:W-:Y:S01]  /*e530*/  HMMA.16816.F32 R200, R16.reuse, R52, R36 ;  /* 0x0000003410c8723c */ /* 0x040fe20000001824 */
[----:B------:R-:W-:Y:S07]  /*e540*/  LDSM.16.M88.4 R36, [R3+0x7c00] ;  /* 0x007c00000324783b */ /* 0x000fee0000000200 */
[C---:B------:R-:W-:Y:S08]  /*e550*/  HMMA.16816.F32 R104, R16.reuse, R54, R244 ;  /* 0x000000361068723c */ /* 0x040ff000000018f4 */
[C---:B------:R-:W-:Y:S08]  /*e560*/  HMMA.16816.F32 R188, R16.reuse, R50, R240 ;  /* 0x0000003210bc723c */ /* 0x040ff000000018f0 */
[----:B------:R-:W-:Y:S01]  /*e570*/  HMMA.16816.F32 R180, R16, R46, R180 ;  /* 0x0000002e10b4723c */ /* 0x000fe200000018b4 */
[----:B------:R3:W4:Y:S07]  /*e580*/  LDSM.16.M88.4 R16, [R12+0x2000] ;  /* 0x002000000c10783b */ /* 0x00072e0000000200 */
[C---:B-1----:R-:W-:Y:S08]  /*e590*/  HMMA.16816.F32 R64, R8.reuse, R58, R40 ;  /* 0x0000003a0840723c */ /* 0x042ff00000001828 */
[----:B------:R-:W-:Y:S08]  /*e5a0*/  HMMA.16816.F32 R176, R8, R56, R216 ;  /* 0x0000003808b0723c */ /* 0x000ff000000018d8 */
[----:B---3--:R-:W-:Y:S08]  /*e5b0*/  HMMA.16816.F32 R12, R4, R34, R108 ;  /* 0x00000022040c723c */ /* 0x008ff0000000186c */
[C---:B------:R-:W-:Y:S08]  /*e5c0*/  HMMA.16816.F32 R40, R8.reuse, R50, R212 ;  /* 0x000000320828723c */ /* 0x040ff000000018d4 */
[----:B------:R-:W-:Y:S03]  /*e5d0*/  HMMA.16816.F32 R56, R8, R54, R184 ;  /* 0x000000360838723c */ /* 0x000fe600000018b8 */
[----:B------:R-:W-:-:S05]  /*e5e0*/  IMAD.MOV.U32 R3, RZ, RZ, R15 ;  /* 0x000000ffff037224 */ /* 0x000fca00078e000f */
[C---:B------:R-:W-:Y:S08]  /*e5f0*/  HMMA.16816.F32 R60, R8.reuse, R52, R248 ;  /* 0x00000034083c723c */ /* 0x040ff000000018f8 */
[C---:B------:R-:W-:Y:S08]  /*e600*/  HMMA.16816.F32 R184, R8.reuse, R44, R100 ;  /* 0x0000002c08b8723c */ /* 0x040ff00000001864 */
[C---:B------:R-:W-:Y:S01]  /*e610*/  HMMA.16816.F32 R52, R8.reuse, R48, R220 ;  /* 0x000000300834723c */ /* 0x040fe200000018dc */
[----:B------:R-:W-:Y:S07]  /*e620*/  LDSM.16.M88.4 R48, [R2+0x8000] ;  /* 0x008000000230783b */ /* 0x000fee0000000200 */
[----:B------:R-:W-:Y:S01]  /*e630*/  HMMA.16816.F32 R100, R8, R46, R208 ;  /* 0x0000002e0864723c */ /* 0x000fe200000018d0 */
[----:B------:R-:W-:Y:S01]  /*e640*/  IMAD.MOV.U32 R10, RZ, RZ, R12 ;  /* 0x000000ffff0a7224 */ /* 0x000fe200078e000c */
[----:B------:R-:W-:Y:S01]  /*e650*/  LDSM.16.M88.4 R44, [R2+0x8400] ;  /* 0x00840000022c783b */ /* 0x000fe20000000200 */
[----:B------:R-:W-:-:S02]  /*e660*/  IMAD.MOV.U32 R9, RZ, RZ, R13 ;  /* 0x000000ffff097224 */ /* 0x000fc400078e000d */
[----:B------:R-:W-:Y:S02]  /*e670*/  IMAD.MOV.U32 R8, RZ, RZ, R14 ;  /* 0x000000ffff087224 */ /* 0x000fe400078e000e */
[----:B------:R-:W-:Y:S01]  /*e680*/  LDSM.16.M88.4 R12, [R24+0x5000] ;  /* 0x00500000180c783b */ /* 0x000fe20000000200 */
[----:B--2---:R-:W-:Y:S08]  /*e690*/  HMMA.16816.F32 R248, R4, R20, R192 ;  /* 0x0000001404f8723c */ /* 0x004ff000000018c0 */
[----:B----4-:R-:W-:Y:S01]  /*e6a0*/  HMMA.16816.F32 R212, R16, R32, R176 ;  /* 0x0000002010d4723c */ /* 0x010fe200000018b0 */
[----:B------:R-:W-:-:S02]  /*e6b0*/  IMAD.MOV.U32 R176, RZ, RZ, R10 ;  /* 0x000000ffffb07224 */ /* 0x000fc400078e000a */
[----:B------:R-:W-:Y:S02]  /*e6c0*/  IMAD.MOV.U32 R177, RZ, RZ, R9 ;  /* 0x000000ffffb17224 */ /* 0x000fe400078e0009 */
[----:B------:R-:W-:Y:S02]  /*e6d0*/  IMAD.MOV.U32 R178, RZ, RZ, R8 ;  /* 0x000000ffffb27224 */ /* 0x000fe400078e0008 */
[----:B------:R-:W-:Y:S01]  /*e6e0*/  LDSM.16.M88.4 R8, [R24+0x4000] ;  /* 0x004000001808783b */ /* 0x000fe20000000200 */
[----:B------:R-:W-:Y:S01]  /*e6f0*/  HMMA.16816.F32 R192, R16, R22, R40 ;  /* 0x0000001610c0723c */ /* 0x000fe20000001828 */
[----:B------:R-:W-:Y:S02]  /*e700*/  IMAD.MOV.U32 R179, RZ, RZ, R3 ;  /* 0x000000ffffb37224 */ /* 0x000fe400078e0003 */
[----:B------:R-:W1:Y:S05]  /*e710*/  LDSM.16.M88.4 R40, [R2+0x8800] ;  /* 0x008800000228783b */ /* 0x000e6a0000000200 */
[C---:B------:R-:W-:Y:S08]  /*e720*/  HMMA.16816.F32 R220, R4.reuse, R32, R204 ;  /* 0x0000002004dc723c */ /* 0x040ff000000018cc */
[C---:B------:R-:W-:Y:S08]  /*e730*/  HMMA.16816.F32 R108, R4.reuse, R28, R200 ;  /* 0x0000001c046c723c */ /* 0x040ff000000018c8 */
[C---:B------:R-:W-:Y:S08]  /*e740*/  HMMA.16816.F32 R104, R4.reuse, R30, R104 ;  /* 0x0000001e0468723c */ /* 0x040ff00000001868 */
[C---:B------:R-:W-:Y:S08]  /*e750*/  HMMA.16816.F32 R244, R4.reuse, R22, R188 ;  /* 0x0000001604f4723c */ /* 0x040ff000000018bc */
[C---:B------:R-:W-:Y:S08]  /*e760*/  HMMA.16816.F32 R240, R4.reuse, R36, R196 ;  /* 0x0000002404f0723c */ /* 0x040ff000000018c4 */
[----:B------:R-:W-:Y:S01]  /*e770*/  HMMA.16816.F32 R216, R4, R38, R180 ;  /* 0x0000002604d8723c */ /* 0x000fe200000018b4 */
[----:B------:R-:W-:-:S05]  /*e780*/  IMAD.MOV.U32 R4, RZ, RZ, 0x20 ;  /* 0x00000020ff047424 */ /* 0x000fca00078e00ff */
[----:B------:R-:W-:Y:S02]  /*e790*/  SEL R4, R4, 0xffffffe0, !P6 ;  /* 0xffffffe004047807 */ /* 0x000fe40007000000 */
[----:B------:R-:W-:Y:S01]  /*e7a0*/  HMMA.16816.F32 R208, R16, R34, R64 ;  /* 0x0000002210d0723c */ /* 0x000fe20000001840 */
[----:B------:R2:W3:Y:S02]  /*e7b0*/  LDSM.16.M88.4 R32, [R2+0x8c00] ;  /* 0x008c00000220783b */ /* 0x0004e40000000200 */
[----:B------:R-:W-:-:S05]  /*e7c0*/  IMAD.IADD R3, R4, 0x1, R24 ;  /* 0x0000000104037824 */ /* 0x000fca00078e0218 */
[C---:B------:R-:W-:Y:S08]  /*e7d0*/  HMMA.16816.F32 R188, R16.reuse, R36, R184 ;  /* 0x0000002410bc723c */ /* 0x040ff000000018b8 */
[----:B------:R-:W-:Y:S01]  /*e7e0*/  HMMA.16816.F32 R200, R16, R30, R56 ;  /* 0x0000001e10c8723c */ /* 0x000fe20000001838 */
[----:B--2---:R-:W-:-:S07]  /*e7f0*/  IMAD.IADD R2, R4, 0x1, R2 ;  /* 0x0000000104027824 */ /* 0x004fce00078e0202 */
[C---:B------:R-:W-:Y:S01]  /*e800*/  HMMA.16816.F32 R184, R16.reuse, R38, R100 ;  /* 0x0000002610b8723c */ /* 0x040fe20000001864 */
[----:B------:R-:W-:Y:S04]  /*e810*/  LDSM.16.M88.4 R4, [R3+0x5000] ;  /* 0x005000000304783b */ /* 0x000fe80000000200 */
[----:B------:R-:W2:Y:S03]  /*e820*/  LDSM.16.M88.4 R36, [R2+0x8800] ;  /* 0x008800000224783b */ /* 0x000ea60000000200 */
[C---:B------:R-:W-:Y:S01]  /*e830*/  HMMA.16816.F32 R204, R16.reuse, R28, R60 ;  /* 0x0000001c10cc723c */ /* 0x040fe2000000183c */
[----:B------:R-:W-:Y:S04]  /*e840*/  LDSM.16.M88.4 R28, [R2+0x8400] ;  /* 0x00840000021c783b */ /* 0x000fe80000000200 */
[----:B------:R-:W-:Y:S03]  /*e850*/  LDSM.16.M88.4 R196, [R2+0x8c00] ;  /* 0x008c000002c4783b */ /* 0x000fe60000000200 */
[----:B------:R-:W-:Y:S01]  /*e860*/  HMMA.16816.F32 R56, R16, R20, R52 ;  /* 0x000000141038723c */ /* 0x000fe20000001834 */
[----:B------:R4:W-:Y:S04]  /*e870*/  LDSM.16.M88.4 R16, [R2+0x8000] ;  /* 0x008000000210783b */ /* 0x0009e80000000200 */
[----:B------:R-:W5:Y:S01]  /*e880*/  LDSM.16.M88.4 R20, [R3+0x4000] ;  /* 0x004000000314783b */ /* 0x000f620000000200 */
[----:B------:R-:W-:-:S04]  /*e890*/  DEPBAR.LE SB0, 0x0 ;  /* 0x000080000000791a */ /* 0x000fc80000000000 */
[----:B-1----:R-:W-:Y:S08]  /*e8a0*/  HMMA.16816.F32 R100, R12, R40, R248 ;  /* 0x000000280c64723c */ /* 0x002ff000000018f8 */
[----:B------:R-:W-:Y:S01]  /*e8b0*/  HMMA.16816.F32 R24, R8, R48, R212 ;  /* 0x000000300818723c */ /* 0x000fe200000018d4 */
[----:B----4-:R-:W-:-:S07]  /*e8c0*/  VIADD R2, R0, UR21 ;  /* 0x0000001500027c36 */ /* 0x010fce0008000000 */
[C---:B------:R-:W-:Y:S08]  /*e8d0*/  HMMA.16816.F32 R180, R12.reuse, R48, R220 ;  /* 0x000000300cb4723c */ /* 0x040ff000000018dc */
[C---:B------:R-:W-:Y:S08]  /*e8e0*/  HMMA.16816.F32 R176, R12.reuse, R50, R176 ;  /* 0x000000320cb0723c */ /* 0x040ff000000018b0 */
[C---:B------:R-:W-:Y:S08]  /*e8f0*/  HMMA.16816.F32 R108, R12.reuse, R44, R108 ;  /* 0x0000002c0c6c723c */ /* 0x040ff0000000186c */
[C---:B------:R-:W-:Y:S08]  /*e900*/  HMMA.16816.F32 R104, R12.reuse, R46, R104 ;  /* 0x0000002e0c68723c */ /* 0x040ff00000001868 */
[C---:B------:R-:W-:Y:S08]  /*e910*/  HMMA.16816.F32 R64, R12.reuse, R42, R244 ;  /* 0x0000002a0c40723c */ /* 0x040ff000000018f4 */
[C---:B---3--:R-:W-:Y:S08]  /*e920*/  HMMA.16816.F32 R60, R12.reuse, R32, R240 ;  /* 0x000000200c3c723c */ /* 0x048ff000000018f0 */
[----:B------:R-:W-:Y:S08]  /*e930*/  HMMA.16816.F32 R52, R12, R34, R216 ;  /* 0x000000220c34723c */ /* 0x000ff000000018d8 */
[----:B------:R-:W-:Y:S08]  /*e940*/  HMMA.16816.F32 R48, R8, R50, R208 ;  /* 0x000000320830723c */ /* 0x000ff000000018d0 */
[----:B--2---:R-:W-:Y:S08]  /*e950*/  HMMA.16816.F32 R212, R4, R36, R100 ;  /* 0x0000002404d4723c */ /* 0x004ff00000001864 */
[----:B------:R-:W-:Y:S01]  /*e960*/  HMMA.16816.F32 R208, R8, R34, R184 ;  /* 0x0000002208d0723c */ /* 0x000fe200000018b8 */
[----:B------:R-:W-:-:S07]  /*e970*/  VIADD R35, R233, 0x40 ;  /* 0x00000040e9237836 */ /* 0x000fce0000000000 */
[----:B-----5:R-:W-:Y:S01]  /*e980*/  HMMA.16816.F32 R100, R20, R16, R24 ;  /* 0x000000101464723c */ /* 0x020fe20000001818 */
[C---:B------:R-:W-:Y:S02]  /*e990*/  VIADD R26, R2.reuse, 0xffffff40 ;  /* 0xffffff40021a7836 */ /* 0x040fe40000000000 */
[C---:B------:R-:W-:Y:S02]  /*e9a0*/  VIADD R25, R2.reuse, 0xffffff41 ;  /* 0xffffff4102197836 */ /* 0x040fe40000000000 */
[----:B------:R-:W-:Y:S02]  /*e9b0*/  IMAD.IADD R3, R35, 0x1, -R26 ;  /* 0x0000000123037824 */ /* 0x000fe400078e0a1a */
[C---:B------:R-:W-:Y:S01]  /*e9c0*/  VIADD R27, R2.reuse, 0xffffff61 ;  /* 0xffffff61021b7836 */ /* 0x040fe20000000000 */
[----:B------:R-:W-:Y:S01]  /*e9d0*/  HMMA.16816.F32 R12, R8, R44, R204 ;  /* 0x0000002c080c723c */ /* 0x000fe200000018cc */
[----:B------:R-:W-:Y:S01]  /*e9e0*/  VIADD R24, R2, 0xffffff71 ;  /* 0xffffff7102187836 */ /* 0x000fe20000000000 */
[----:B------:R-:W-:-:S06]  /*e9f0*/  IABS R3, R3 ;  /* 0x0000000300037213 */ /* 0x000fcc0000000000 */
[----:B------:R-:W-:Y:S01]  /*ea00*/  HMMA.16816.F32 R188, R8, R32, R188 ;  /* 0x0000002008bc723c */ /* 0x000fe200000018bc */
[C---:B------:R-:W-:Y:S02]  /*ea10*/  VIADD R33, R2.reuse, 0xffffff48 ;  /* 0xffffff4802217836 */ /* 0x040fe40000000000 */
[----:B------:R-:W-:-:S05]  /*ea20*/  VIADD R32, R2, 0xffffff49 ;  /* 0xffffff4902207836 */ /* 0x000fca0000000000 */
[C---:B------:R-:W-:Y:S08]  /*ea30*/  HMMA.16816.F32 R44, R8.reuse, R46, R200 ;  /* 0x0000002e082c723c */ /* 0x040ff000000018c8 */
[C---:B------:R-:W-:Y:S08]  /*ea40*/  HMMA.16816.F32 R56, R8.reuse, R40, R56 ;  /* 0x000000280838723c */ /* 0x040ff00000001838 */
[----:B------:R-:W-:Y:S01]  /*ea50*/  HMMA.16816.F32 R40, R8, R42, R192 ;  /* 0x0000002a0828723c */ /* 0x000fe200000018c0 */
[----:B------:R-:W-:-:S02]  /*ea60*/  VIADD R11, R0, 0xffffff59 ;  /* 0xffffff59000b7836 */ /* 0x000fc40000000000 */
[----:B------:R-:W-:-:S05]  /*ea70*/  VIADD R10, R0, 0xffffff60 ;  /* 0xffffff60000a7836 */ /* 0x000fca0000000000 */
[----:B------:R-:W-:Y:S01]  /*ea80*/  HMMA.16816.F32 R184, R4, R16, R180 ;  /* 0x0000001004b8723c */ /* 0x000fe200000018b4 */
[C---:B------:R-:W-:Y:S02]  /*ea90*/  VIADD R17, R0.reuse, 0xffffff41 ;  /* 0xffffff4100117836 */ /* 0x040fe40000000000 */
[----:B------:R-:W-:-:S05]  /*eaa0*/  VIADD R16, R0, 0xffffff48 ;  /* 0xffffff4800107836 */ /* 0x000fca0000000000 */
[C---:B------:R-:W-:Y:S08]  /*eab0*/  HMMA.16816.F32 R192, R4.reuse, R18, R176 ;  /* 0x0000001204c0723c */ /* 0x040ff000000018b0 */
[C---:B------:R-:W-:Y:S08]  /*eac0*/  HMMA.16816.F32 R200, R4.reuse, R28, R108 ;  /* 0x0000001c04c8723c */ /* 0x040ff0000000186c */
[C---:B------:R-:W-:Y:S08]  /*ead0*/  HMMA.16816.F32 R204, R4.reuse, R30, R104 ;  /* 0x0000001e04cc723c */ /* 0x040ff00000001868 */
[C---:B------:R-:W-:Y:S08]  /*eae0*/  HMMA.16816.F32 R216, R4.reuse, R38, R64 ;  /* 0x0000002604d8723c */ /* 0x040ff00000001840 */
[C---:B------:R-:W-:Y:S08]  /*eaf0*/  HMMA.16816.F32 R220, R4.reuse, R196, R60 ;  /* 0x000000c404dc723c */ /* 0x040ff0000000183c */
[----:B------:R-:W-:Y:S01]  /*eb00*/  HMMA.16816.F32 R240, R4, R198, R52 ;  /* 0x000000c604f0723c */ /* 0x000fe20000001834 */
[----:B------:R-:W-:-:S02]  /*eb10*/  IMAD.IADD R5, R35, 0x1, -R25 ;  /* 0x0000000123057824 */ /* 0x000fc400078e0a19 */
[----:B------:R-:W-:Y:S02]  /*eb20*/  IMAD.IADD R6, R35, 0x1, -R33 ;  /* 0x0000000123067824 */ /* 0x000fe400078e0a21 */
[----:B------:R-:W-:Y:S01]  /*eb30*/  IMAD.MOV.U32 R4, RZ, RZ, R3 ;  /* 0x000000ffff047224 */ /* 0x000fe200078e0003 */
[----:B------:R-:W-:Y:S02]  /*eb40*/  IABS R5, R5 ;  /* 0x0000000500057213 */ /* 0x000fe40000000000 */
[----:B------:R-:W-:Y:S01]  /*eb50*/  IABS R6, R6 ;  /* 0x0000000600067213 */ /* 0x000fe20000000000 */
[C---:B------:R-:W-:Y:S01]  /*eb60*/  HMMA.16816.F32 R108, R20.reuse, R30, R44 ;  /* 0x0000001e146c723c */ /* 0x040fe2000000182c */
[C---:B------:R-:W-:Y:S02]  /*eb70*/  VIADD R31, R2.reuse, 0xffffff50 ;  /* 0xffffff50021f7836 */ /* 0x040fe40000000000 */
[----:B------:R-:W-:Y:S02]  /*eb80*/  IMAD.MOV.U32 R3, RZ, RZ, R5 ;  /* 0x000000ffff037224 */ /* 0x000fe400078e0005 */
[----:B------:R-:W-:Y:S01]  /*eb90*/  IMAD.MOV.U32 R5, RZ, RZ, R6 ;  /* 0x000000ffff057224 */ /* 0x000fe200078e0006 */
[----:B------:R-:W-:Y:S01]  /*eba0*/  I2FP.F32.S32 R6, R4 ;  /* 0x0000000400067245 */ /* 0x000fe20000201400 */
[C---:B------:R-:W-:Y:S01]  /*ebb0*/  VIADD R30, R2.reuse, 0xffffff51 ;  /* 0xffffff51021e7836 */ /* 0x040fe20000000000 */
[----:B------:R-:W-:Y:S01]  /*ebc0*/  I2FP.F32.S32 R4, R3 ;  /* 0x0000000300047245 */ /* 0x000fe20000201400 */
[----:B------:R-:W-:Y:S01]  /*ebd0*/  HMMA.16816.F32 R176, R20, R28, R12 ;  /* 0x0000001c14b0723c */ /* 0x000fe2000000180c */
[----:B------:R-:W-:Y:S01]  /*ebe0*/  I2FP.F32.S32 R3, R5 ;  /* 0x0000000500037245 */ /* 0x000fe20000201400 */
[----:B------:R-:W-:-:S02]  /*ebf0*/  VIADD R29, R2, 0xffffff58 ;  /* 0xffffff58021d7836 */ /* 0x000fc40000000000 */
[C---:B------:R-:W-:Y:S02]  /*ec00*/  VIADD R28, R2.reuse, 0xffffff60 ;  /* 0xffffff60021c7836 */ /* 0x040fe40000000000 */
[----:B------:R-:W-:Y:S02]  /*ec10*/  IMAD.IADD R7, R35, 0x1, -R29 ;  /* 0x0000000123077824 */ /* 0x000fe400078e0a1d */
[C---:B------:R-:W-:Y:S01]  /*ec20*/  HMMA.16816.F32 R180, R20.reuse, R36, R56 ;  /* 0x0000002414b4723c */ /* 0x040fe20000001838 */
[----:B------:R-:W-:Y:S02]  /*ec30*/  VIADD R44, R2, 0xffffff70 ;  /* 0xffffff70022c7836 */ /* 0x000fe40000000000 */
[C---:B------:R-:W-:Y:S02]  /*ec40*/  VIADD R15, R0.reuse, 0xffffff49 ;  /* 0xffffff49000f7836 */ /* 0x040fe40000000000 */
[C---:B------:R-:W-:Y:S02]  /*ec50*/  VIADD R14, R0.reuse, 0xffffff50 ;  /* 0xffffff50000e7836 */ /* 0x040fe40000000000 */
[----:B------:R-:W-:Y:S01]  /*ec60*/  VIADD R13, R0, 0xffffff51 ;  /* 0xffffff51000d7836 */ /* 0x000fe20000000000 */
[----:B------:R-:W-:Y:S01]  /*ec70*/  HMMA.16816.F32 R104, R20, R18, R48 ;  /* 0x000000121468723c */ /* 0x000fe20000001830 */
[----:B------:R-:W-:Y:S01]  /*ec80*/  FFMA.FTZ R50, R4, -UR6, R185 ;  /* 0x8000000604327c23 */ /* 0x000fe200080100b9 */
[----:B------:R-:W-:Y:S01]  /*ec90*/  FFMA.FTZ R49, R3, -UR6, R192 ;  /* 0x8000000603317c23 */ /* 0x000fe200080100c0 */
[----:B------:R-:W-:Y:S01]  /*eca0*/  FFMA.FTZ R51, R6, -UR6, R184 ;  /* 0x8000000606337c23 */ /* 0x000fe200080100b8 */
[----:B------:R-:W-:-:S02]  /*ecb0*/  IMAD.IADD R4, R35, 0x1, -R32 ;  /* 0x0000000123047824 */ /* 0x000fc400078e0a20 */
[C---:B------:R-:W-:Y:S02]  /*ecc0*/  IMAD.IADD R3, R35.reuse, 0x1, -R31 ;  /* 0x0000000123037824 */ /* 0x040fe400078e0a1f */
[C---:B------:R-:W-:Y:S01]  /*ecd0*/  HMMA.16816.F32 R56, R20.reuse, R38, R40 ;  /* 0x000000261438723c */ /* 0x040fe20000001828 */
[C---:B------:R-:W-:Y:S01]  /*ece0*/  VIADD R42, R2.reuse, 0xffffff59 ;  /* 0xffffff59022a7836 */ /* 0x040fe20000000000 */
[----:B------:R-:W-:Y:S01]  /*ecf0*/  IABS R8, R4 ;  /* 0x0000000400087213 */ /* 0x000fe20000000000 */
[C---:B------:R-:W-:Y:S01]  /*ed00*/  IMAD.IADD R6, R35.reuse, 0x1, -R30 ;  /* 0x0000000123067824 */ /* 0x040fe200078e0a1e */
[----:B------:R-:W-:Y:S01]  /*ed10*/  IABS R5, R3 ;  /* 0x0000000300057213 */ /* 0x000fe20000000000 */
[----:B------:R-:W-:Y:S01]  /*ed20*/  IMAD.IADD R9, R35, 0x1, -R42 ;  /* 0x0000000123097824 */ /* 0x000fe200078e0a2a */
[----:B------:R-:W-:Y:S01]  /*ed30*/  IABS R3, R7 ;  /* 0x0000000700037213 */ /* 0x000fe20000000000 */
[C---:B------:R-:W-:Y:S01]  /*ed40*/  VIADD R41, R2.reuse, 0xffffff68 ;  /* 0xffffff6802297836 */ /* 0x040fe20000000000 */
[----:B------:R-:W-:Y:S01]  /*ed50*/  IABS R4, R6 ;  /* 0x0000000600047213 */ /* 0x000fe20000000000 */
[----:B------:R-:W-:Y:S01]  /*ed60*/  IMAD.MOV.U32 R7, RZ, RZ, R5 ;  /* 0x000000ffff077224 */ /* 0x000fe200078e0005 */
[----:B------:R-:W-:Y:S01]  /*ed70*/  IABS R6, R9 ;  /* 0x0000000900067213 */ /* 0x000fe20000000000 */
[----:B------:R-:W-:Y:S01]  /*ed80*/  VIADD R43, R2, 0xffffff69 ;  /* 0xffffff69022b7836 */ /* 0x000fe20000000000 */
[----:B------:R-:W-:Y:S01]  /*ed90*/  HMMA.16816.F32 R60, R20, R196, R188 ;  /* 0x000000c4143c723c */ /* 0x000fe200000018bc */
[----:B------:R-:W-:Y:S01]  /*eda0*/  IMAD.MOV.U32 R5, RZ, RZ, R4 ;  /* 0x000000ffff057224 */ /* 0x000fe200078e0004 */
[----:B------:R-:W-:Y:S01]  /*edb0*/  I2FP.F32.S32 R7, R7 ;  /* 0x0000000700077245 */ /* 0x000fe20000201400 */
[----:B------:R-:W-:-:S02]  /*edc0*/  IMAD.MOV.U32 R4, RZ, RZ, R3 ;  /* 0x000000ffff047224 */ /* 0x000fc400078e0003 */
[----:B------:R-:W-:Y:S01]  /*edd0*/  IMAD.MOV.U32 R3, RZ, RZ, R6 ;  /* 0x000000ffff037224 */ /* 0x000fe200078e0006 */
[----:B------:R-:W-:Y:S01]  /*ede0*/  I2FP.F32.S32 R6, R8 ;  /* 0x0000000800067245 */ /* 0x000fe20000201400 */
[----:B------:R-:W-:Y:S01]  /*edf0*/  FFMA.FTZ R47, R7, -UR6, R200 ;  /* 0x80000006072f7c23 */ /* 0x000fe200080100c8 */
[----:B------:R-:W-:Y:S01]  /*ee00*/  I2FP.F32.S32 R4, R4 ;  /* 0x0000000400047245 */ /* 0x000fe20000201400 */
[C---:B------:R-:W-:Y:S01]  /*ee10*/  IMAD.IADD R7, R35.reuse, 0x1, -R43 ;  /* 0x0000000123077824 */ /* 0x040fe200078e0a2b */
        /* <DEDUP_REMOVED lines=8> */
[C---:B------:R-:W-:Y:S01]  /*eea0*/  IMAD.IADD R6, R35.reuse, 0x1, -R41 ;  /* 0x0000000123067824 */ /* 0x040fe200078e0a29 */
[----:B------:R-:W-:Y:S01]  /*eeb0*/  IABS R8, R4 ;  /* 0x0000000400087213 */ /* 0x000fe20000000000 */
[----:B------:R-:W-:Y:S01]  /*eec0*/  IMAD.IADD R9, R35, 0x1, -R44 ;  /* 0x0000000123097824 */ /* 0x000fe200078e0a2c */
[----:B------:R-:W-:Y:S01]  /*eed0*/  IABS R5, R3 ;  /* 0x0000000300057213 */ /* 0x000fe20000000000 */
[C---:B------:R-:W-:Y:S01]  /*eee0*/  VIADD R19, R0.reuse, 0xffffff40 ;  /* 0xffffff4000137836 */ /* 0x040fe20000000000 */
[----:B------:R-:W-:Y:S01]  /*eef0*/  IABS R4, R6 ;  /* 0x0000000600047213 */ /* 0x000fe20000000000 */
[----:B------:R-:W-:Y:S01]  /*ef00*/  VIADD R12, R0, 0xffffff58 ;  /* 0xffffff58000c7836 */ /* 0x000fe20000000000 */
[----:B------:R-:W-:Y:S01]  /*ef10*/  IABS R3, R7 ;  /* 0x0000000700037213 */ /* 0x000fe20000000000 */
[----:B------:R-:W-:Y:S01]  /*ef20*/  IMAD.MOV.U32 R7, RZ, RZ, R5 ;  /* 0x000000ffff077224 */ /* 0x000fe200078e0005 */
[----:B------:R-:W-:Y:S01]  /*ef30*/  IABS R6, R9 ;  /* 0x0000000900067213 */ /* 0x000fe20000000000 */
[----:B------:R-:W-:-:S02]  /*ef40*/  IMAD.MOV.U32 R5, RZ, RZ, R4 ;  /* 0x000000ffff057224 */ /* 0x000fc400078e0004 */
[----:B------:R-:W-:Y:S01]  /*ef50*/  IMAD.MOV.U32 R4, RZ, RZ, R3 ;  /* 0x000000ffff047224 */ /* 0x000fe200078e0003 */
[----:B------:R-:W-:Y:S01]  /*ef60*/  I2FP.F32.S32 R7, R7 ;  /* 0x0000000700077245 */ /* 0x000fe20000201400 */
[----:B------:R-:W-:Y:S01]  /*ef70*/  IMAD.MOV.U32 R3, RZ, RZ, R6 ;  /* 0x000000ffff037224 */ /* 0x000fe200078e0006 */
[----:B------:R-:W-:Y:S01]  /*ef80*/  I2FP.F32.S32 R6, R8 ;  /* 0x0000000800067245 */ /* 0x000fe20000201400 */
[----:B------:R-:W-:Y:S01]  /*ef90*/  VIADD R9, R0, 0xffffff61 ;  /* 0xffffff6100097836 */ /* 0x000fe20000000000 */
        /* <DEDUP_REMOVED lines=8> */
[----:B------:R-:W-:Y:S02]  /*f020*/  VIADD R3, R35, -UR25 ;  /* 0x8000001923037c36 */ /* 0x000fe40008000000 */
[----:B------:R-:W-:Y:S01]  /*f030*/  FFMA.FTZ R36, R4, -UR6, R217 ;  /* 0x8000000604247c23 */ /* 0x000fe200080100d9 */
[C---:B------:R-:W-:Y:S02]  /*f040*/  VIADD R7, R0.reuse, 0xffffff69 ;  /* 0xffffff6900077836 */ /* 0x040fe40000000000 */
[C---:B------:R-:W-:Y:S01]  /*f050*/  VIADD R6, R0.reuse, 0xffffff70 ;  /* 0xffffff7000067836 */ /* 0x040fe20000000000 */
[----:B------:R-:W-:Y:S01]  /*f060*/  BAR.SYNC.DEFER_BLOCKING 0x0 ;  /* 0x0000000000007b1d */ /* 0x000fe20000010000 */
[C---:B------:R-:W-:Y:S01]  /*f070*/  ISETP.GT.AND P0, PT, R3.reuse, R19, PT ;  /* 0x000000130300720c */ /* 0x040fe20003f04270 */
[C---:B------:R-:W-:Y:S01]  /*f080*/  VIADD R18, R0.reuse, 0xffffff78 ;  /* 0xffffff7800127836 */ /* 0x040fe20000000000 */
[----:B------:R-:W-:Y:S01]  /*f090*/  ISETP.GT.AND P1, PT, R3, R17, PT ;  /* 0x000000110300720c */ /* 0x000fe20003f24270 */
[C---:B------:R-:W-:Y:S01]  /*f0a0*/  VIADD R5, R0.reuse, 0xffffff71 ;  /* 0xffffff7100057836 */ /* 0x040fe20000000000 */
[----:B------:R-:W-:Y:S01]  /*f0b0*/  FSEL R184, R51, -INF , !P0 ;  /* 0xff80000033b87808 */ /* 0x000fe20004000000 */
[----:B------:R-:W-:Y:S01]  /*f0c0*/  VIADD R4, R0, 0xffffff79 ;  /* 0xffffff7900047836 */ /* 0x000fe20000000000 */
[----:B------:R-:W-:Y:S01]  /*f0d0*/  ISETP.GT.AND P5, PT, R3, R16, PT ;  /* 0x000000100300720c */ /* 0x000fe20003fa4270 */
[----:B------:R-:W-:Y:S01]  /*f0e0*/  IMAD.IADD R0, R35, 0x1, -R24 ;  /* 0x0000000123007824 */ /* 0x000fe200078e0a18 */
[----:B------:R-:W-:-:S02]  /*f0f0*/  ISETP.GT.AND P0, PT, R3, R15, PT ;  /* 0x0000000f0300720c */ /* 0x000fc40003f04270 */
[----:B------:R-:W-:Y:S02]  /*f100*/  FSEL R185, R50, -INF , !P1 ;  /* 0xff80000032b97808 */ /* 0x000fe40004800000 */
[----:B------:R-:W-:Y:S02]  /*f110*/  FSEL R192, R49, -INF , !P5 ;  /* 0xff80000031c07808 */ /* 0x000fe40006800000 */
[----:B------:R-:W-:Y:S02]  /*f120*/  FSEL R193, R48, -INF , !P0 ;  /* 0xff80000030c17808 */ /* 0x000fe40004000000 */
[C---:B------:R-:W-:Y:S02]  /*f130*/  ISETP.GT.AND P1, PT, R3.reuse, R14, PT ;  /* 0x0000000e0300720c */ /* 0x040fe40003f24270 */
[C---:B------:R-:W-:Y:S02]  /*f140*/  ISETP.GT.AND P5, PT, R3.reuse, R13, PT ;  /* 0x0000000d0300720c */ /* 0x040fe40003fa4270 */
        /* <DEDUP_REMOVED lines=13> */
[----:B------:R-:W-:Y:S02]  /*f220*/  IABS R0, R0 ;  /* 0x0000000000007213 */ /* 0x000fe40000000000 */
[----:B------:R-:W-:Y:S02]  /*f230*/  FSEL R216, R37, -INF , !P1 ;  /* 0xff80000025d87808 */ /* 0x000fe40004800000 */
[----:B------:R-:W-:Y:S02]  /*f240*/  FSEL R217, R36, -INF , !P5 ;  /* 0xff80000024d97808 */ /* 0x000fe40006800000 */
[----:B------:R-:W-:Y:S01]  /*f250*/  FSEL R220, R34, -INF , !P0 ;  /* 0xff80000022dc7808 */ /* 0x000fe20004000000 */
[----:B------:R-:W-:Y:S01]  /*f260*/  VIADD R34, R233, 0x8 ;  /* 0x00000008e9227836 */ /* 0x000fe20000000000 */
[C---:B------:R-:W-:Y:S02]  /*f270*/  ISETP.GT.AND P1, PT, R3.reuse, R18, PT ;  /* 0x000000120300720c */ /* 0x040fe40003f24270 */
[C---:B------:R-:W-:Y:S01]  /*f280*/  ISETP.GT.AND P5, PT, R3.reuse, R5, PT ;  /* 0x000000050300720c */ /* 0x040fe20003fa4270 */
[----:B------:R-:W-:Y:S01]  /*f290*/  IMAD.IADD R37, R34, 0x1, -R25 ;  /* 0x0000000122257824 */ /* 0x000fe200078e0a19 */
[----:B------:R-:W-:Y:S01]  /*f2a0*/  ISETP.GT.AND P0, PT, R3, R4, PT ;  /* 0x000000040300720c */ /* 0x000fe20003f04270 */
[C---:B------:R-:W-:Y:S01]  /*f2b0*/  VIADD R3, R2.reuse, 0xffffff78 ;  /* 0xffffff7802037836 */ /* 0x040fe20000000000 */
[----:B------:R-:W-:Y:S01]  /*f2c0*/  I2FP.F32.S32 R0, R0 ;  /* 0x0000000000007245 */ /* 0x000fe20000201400 */
[----:B------:R-:W-:Y:S01]  /*f2d0*/  VIADD R2, R2, 0xffffff79 ;  /* 0xffffff7902027836 */ /* 0x000fe20000000000 */
[----:B------:R-:W-:Y:S01]  /*f2e0*/  IABS R37, R37 ;  /* 0x0000002500257213 */ /* 0x000fe20000000000 */
[----:B------:R-:W-:-:S02]  /*f2f0*/  IMAD.IADD R36, R35, 0x1, -R3 ;  /* 0x0000000123247824 */ /* 0x000fc400078e0a03 */
[----:B------:R-:W-:Y:S01]  /*f300*/  FFMA.FTZ R55, R0, -UR6, R221 ;  /* 0x8000000600377c23 */ /* 0x000fe200080100dd */
[----:B------:R-:W-:Y:S02]  /*f310*/  IMAD.IADD R0, R35, 0x1, -R2 ;  /* 0x0000000123007824 */ /* 0x000fe400078e0a02 */
[C---:B------:R-:W-:Y:S01]  /*f320*/  IMAD.IADD R38, R34.reuse, 0x1, -R33 ;  /* 0x0000000122267824 */ /* 0x040fe200078e0a21 */
[----:B------:R-:W-:Y:S01]  /*f330*/  IABS R36, R36 ;  /* 0x0000002400247213 */ /* 0x000fe20000000000 */
[C---:B------:R-:W-:Y:S01]  /*f340*/  IMAD.IADD R35, R34.reuse, 0x1, -R26 ;  /* 0x0000000122237824 */ /* 0x040fe200078e0a1a */
[----:B------:R-:W-:Y:S01]  /*f350*/  IABS R0, R0 ;  /* 0x0000000000007213 */ /* 0x000fe20000000000 */
[----:B------:R-:W-:Y:S01]  /*f360*/  IMAD.IADD R40, R34, 0x1, -R42 ;  /* 0x0000000122287824 */ /* 0x000fe200078e0a2a */
        /* <DEDUP_REMOVED lines=17> */
[----:B------:R-:W-:Y:S02]  /*f480*/  IMAD.IADD R35, R34, 0x1, -R32 ;  /* 0x0000000122237824 */ /* 0x000fe400078e0a20 */
[----:B------:R-:W-:Y:S01]  /*f490*/  FFMA.FTZ R50, R0, -UR6, R106 ;  /* 0x8000000600327c23 */ /* 0x000fe2000801006a */
[----:B------:R-:W-:Y:S01]  /*f4a0*/  IMAD.IADD R0, R34, 0x1, -R31 ;  /* 0x0000000122007824 */ /* 0x000fe200078e0a1f */
[----:B------:R-:W-:Y:S01]  /*f4b0*/  FSEL R190, R54, -INF , !P1 ;  /* 0xff80000036be7808 */ /* 0x000fe20004800000 */
[----:B------:R-:W-:Y:S01]  /*f4c0*/  IMAD.IADD R38, R34, 0x1, -R29 ;  /* 0x0000000122267824 */ /* 0x000fe200078e0a1d */
[----:B------:R-:W-:-:S02]  /*f4d0*/  IABS R39, R35 ;  /* 0x0000002300277213 */ /* 0x000fc40000000000 */
[----:B------:R-:W-:Y:S02]  /*f4e0*/  IABS R36, R0 ;  /* 0x0000000000247213 */ /* 0x000fe40000000000 */
[----:B------:R-:W-:Y:S02]  /*f4f0*/  IABS R35, R37 ;  /* 0x0000002500237213 */ /* 0x000fe40000000000 */
[----:B------:R-:W-:Y:S01]  /*f500*/  IABS R0, R38 ;  /* 0x0000002600007213 */ /* 0x000fe20000000000 */
[----:B------:R-:W-:Y:S01]  /*f510*/  IMAD.MOV.U32 R38, RZ, RZ, R36 ;  /* 0x000000ffff267224 */ /* 0x000fe200078e0024 */
[----:B------:R-:W-:Y:S01]  /*f520*/  IABS R37, R40 ;  /* 0x0000002800257213 */ /* 0x000fe20000000000 */
[----:B------:R-:W-:Y:S01]  /*f530*/  IMAD.MOV.U32 R36, RZ, RZ, R35 ;  /* 0x000000ffff247224 */ /* 0x000fe200078e0023 */
[----:B------:R-:W-:Y:S01]  /*f540*/  I2FP.F32.S32 R39, R39 ;  /* 0x0000002700277245 */ /* 0x000fe20000201400 */
[----:B------:R-:W-:Y:S01]  /*f550*/  IMAD.MOV.U32 R35, RZ, RZ, R0 ;  /* 0x000000ffff237224 */ /* 0x000fe200078e0000 */
[----:B------:R-:W-:Y:S01]  /*f560*/  I2FP.F32.S32 R38, R38 ;  /* 0x0000002600267245 */ /* 0x000fe20000201400 */
[----:B------:R-:W-:Y:S01]  /*f570*/  IMAD.MOV.U32 R0, RZ, RZ, R37 ;  /* 0x000000ffff007224 */ /* 0x000fe200078e0025 */
[----:B------:R-:W-:Y:S01]  /*f580*/  I2FP.F32.S32 R36, R36 ;  /* 0x0000002400247245 */ /* 0x000fe20000201400 */
[----:B------:R-:W-:Y:S01]  /*f590*/  FFMA.FTZ R49, R39, -UR6, R107 ;  /* 0x8000000627317c23 */ /* 0x000fe2000801006b */
[----:B------:R-:W-:Y:S01]  /*f5a0*/  I2FP.F32.S32 R35, R35 ;  /* 0x0000002300237245 */ /* 0x000fe20000201400 */
[----:B------:R-:W-:Y:S01]  /*f5b0*/  IMAD.IADD R37, R34, 0x1, -R43 ;  /* 0x0000000122257824 */ /* 0x000fe200078e0a2b */
[----:B------:R-:W-:Y:S01]  /*f5c0*/  I2FP.F32.S32 R0, R0 ;  /* 0x0000000000007245 */ /* 0x000fe20000201400 */
[----:B------:R-:W-:Y:S01]  /*f5d0*/  FFMA.FTZ R47, R36, -UR6, R179 ;  /* 0x80000006242f7c23 */ /* 0x000fe200080100b3 */
[----:B------:R-:W-:-:S02]  /*f5e0*/  IMAD.IADD R36, R34, 0x1, -R28 ;  /* 0x0000000122247824 */ /* 0x000fc400078e0a1c */
[----:B------:R-:W-:Y:S01]  /*f5f0*/  FFMA.FTZ R46, R35, -UR6, R110 ;  /* 0x80000006232e7c23 */ /* 0x000fe2000801006e */
[----:B------:R-:W-:Y:S02]  /*f600*/  IMAD.IADD R35, R34, 0x1, -R27 ;  /* 0x0000000122237824 */ /* 0x000fe400078e0a1b */
[----:B------:R-:W-:Y:S01]  /*f610*/  FFMA.FTZ R45, R0, -UR6, R111 ;  /* 0x80000006002d7c23 */ /* 0x000fe2000801006f */
[----:B------:R-:W-:Y:S02]  /*f620*/  IMAD.IADD R0, R34, 0x1, -R41 ;  /* 0x0000000122007824 */ /* 0x000fe400078e0a29 */
[----:B------:R-:W-:Y:S01]  /*f630*/  FFMA.FTZ R48, R38, -UR6, R178 ;  /* 0x8000000626307c23 */ /* 0x000fe200080100b2 */
[----:B------:R-:W-:Y:S01]  /*f640*/  IMAD.IADD R39, R34, 0x1, -R44 ;  /* 0x0000000122277824 */ /* 0x000fe200078e0a2c */
[----:B------:R-:W-:Y:S02]  /*f650*/  IABS R38, R35 ;  /* 0x0000002300267213 */ /* 0x000fe40000000000 */
[----:B------:R-:W-:-:S02]  /*f660*/  IABS R35, R0 ;  /* 0x0000000000237213 */ /* 0x000fc40000000000 */
[----:B------:R-:W-:Y:S02]  /*f670*/  IABS R36, R36 ;  /* 0x0000002400247213 */ /* 0x000fe40000000000 */
[----:B------:R-:W-:Y:S02]  /*f680*/  IABS R0, R37 ;  /* 0x0000002500007213 */ /* 0x000fe40000000000 */
[----:B------:R-:W-:Y:S01]  /*f690*/  IABS R37, R39 ;  /* 0x0000002700257213 */ /* 0x000fe20000000000 */
[----:B------:R-:W-:Y:S01]  /*f6a0*/  IMAD.MOV.U32 R39, RZ, RZ, R38 ;  /* 0x000000ffff277224 */ /* 0x000fe200078e0026 */
[----:B------:R-:W-:Y:S01]  /*f6b0*/  I2FP.F32.S32 R36, R36 ;  /* 0x0000002400247245 */ /* 0x000fe20000201400 */
[----:B------:R-:W-:Y:S01]  /*f6c0*/  IMAD.MOV.U32 R38, RZ, RZ, R35 ;  /* 0x000000ffff267224 */ /* 0x000fe200078e0023 */
[----:B------:R-:W-:Y:S01]  /*f6d0*/  FSEL R189, R53, -INF , !P0 ;  /* 0xff80000035bd7808 */ /* 0x000fe20004000000 */
[----:B------:R-:W-:Y:S01]  /*f6e0*/  IMAD.MOV.U32 R35, RZ, RZ, R0 ;  /* 0x000000ffff237224 */ /* 0x000fe200078e0000 */
[----:B------:R-:W-:Y:S01]  /*f6f0*/  I2FP.F32.S32 R39, R39 ;  /* 0x0000002700277245 */ /* 0x000fe20000201400 */
[----:B------:R-:W-:-:S02]  /*f700*/  IMAD.MOV.U32 R0, RZ, RZ, R37 ;  /* 0x000000ffff007224 */ /* 0x000fc400078e0025 */
[----:B------:R-:W-:Y:S01]  /*f710*/  FFMA.FTZ R40, R36, -UR6, R182 ;  /* 0x8000000624287c23 */ /* 0x000fe200080100b6 */
[----:B------:R-:W-:Y:S02]  /*f720*/  I2FP.F32.S32 R37, R38 ;  /* 0x0000002600257245 */ /* 0x000fe40000201400 */
[----:B------:R-:W-:Y:S01]  /*f730*/  I2FP.F32.S32 R36, R35 ;  /* 0x0000002300247245 */ /* 0x000fe20000201400 */
[----:B------:R-:W-:Y:S01]  /*f740*/  FFMA.FTZ R39, R39, -UR6, R183 ;  /* 0x8000000627277c23 */ /* 0x000fe200080100b7 */
[----:B------:R-:W-:Y:S01]  /*f750*/  I2FP.F32.S32 R35, R0 ;  /* 0x0000000000237245 */ /* 0x000fe20000201400 */
[----:B------:R-:W-:Y:S02]  /*f760*/  VIADD R0, R34, -UR25 ;  /* 0x8000001922007c36 */ /* 0x000fe40008000000 */
[----:B------:R-:W-:Y:S01]  /*f770*/  FFMA.FTZ R38, R37, -UR6, R58 ;  /* 0x8000000625267c23 */ /* 0x000fe2000801003a */
[----:B------:R-:W-:Y:S01]  /*f780*/  FFMA.FTZ R37, R36, -UR6, R59 ;  /* 0x8000000624257c23 */ /* 0x000fe2000801003b */
[----:B------:R-:W-:Y:S01]  /*f790*/  FFMA.FTZ R36, R35, -UR6, R62 ;  /* 0x8000000623247c23 */ /* 0x000fe2000801003e */
[----:B------:R-:W-:Y:S01]  /*f7a0*/  ISETP.GT.AND P1, PT, R0, R19, PT ;  /* 0x000000130000720c */ /* 0x000fe20003f24270 */
[----:B------:R-:W-:Y:S01]  /*f7b0*/  IMAD.IADD R35, R34, 0x1, -R24 ;  /* 0x0000000122237824 */ /* 0x000fe200078e0a18 */
[----:B------:R-:W-:-:S02]  /*f7c0*/  ISETP.GT.AND P5, PT, R0, R17, PT ;  /* 0x000000110000720c */ /* 0x000fc40003fa4270 */
[----:B------:R-:W-:Y:S02]  /*f7d0*/  FSEL R59, R52, -INF , !P1 ;  /* 0xff800000343b7808 */ /* 0x000fe40004800000 */
[C---:B------:R-:W-:Y:S01]  /*f7e0*/  ISETP.GT.AND P0, PT, R0.reuse, R16, PT ;  /* 0x000000100000720c */ /* 0x040fe20003f04270 */
[----:B------:R-:W-:Y:S01]  /*f7f0*/  HMMA.16816.F32 R52, R20, R198, R208 ;  /* 0x000000c61434723c */ /* 0x000fe200000018d0 */
[----:B------:R-:W-:Y:S01]  /*f800*/  ISETP.GT.AND P1, PT, R0, R15, PT ;  /* 0x0000000f0000720c */ /* 0x000fe20003f24270 */
        /* <DEDUP_REMOVED lines=26> */
[----:B------:R-:W-:Y:S01]  /*f9b0*/  ISETP.GT.AND P1, PT, R0, R4, PT ;  /* 0x000000040000720c */ /* 0x000fe20003f24270 */
[----:B------:R-:W-:Y:S01]  /*f9c0*/  IMAD.IADD R0, R34, 0x1, -R2 ;  /* 0x0000000122007824 */ /* 0x000fe200078e0a02 */
[----:B------:R-:W-:Y:S01]  /*f9d0*/  IABS R21, R20 ;  /* 0x0000001400157213 */ /* 0x000fe20000000000 */
[----:B------:R-:W-:Y:S01]  /*f9e0*/  IMAD.IADD R34, R233, 0x1, -R33 ;  /* 0x00000001e9227824 */ /* 0x000fe200078e0a21 */
[----:B------:R-:W-:Y:S02]  /*f9f0*/  IABS R20, R22 ;  /* 0x0000001600147213 */ /* 0x000fe40000000000 */
[----:B------:R-:W-:-:S02]  /*fa00*/  IABS R0, R0 ;  /* 0x0000000000007213 */ /* 0x000fc40000000000 */
        /* <DEDUP_REMOVED lines=14> */
[C---:B------:R-:W-:Y:S01]  /*faf0*/  IMAD.IADD R22, R233.reuse, 0x1, -R30 ;  /* 0x00000001e9167824 */ /* 0x040fe200078e0a1e */
[----:B------:R-:W-:Y:S01]  /*fb00*/  I2FP.F32.S32 R34, R34 ;  /* 0x0000002200227245 */ /* 0x000fe20000201400 */
[----:B------:R-:W-:Y:S01]  /*fb10*/  FFMA.FTZ R47, R20, -UR6, R101 ;  /* 0x80000006142f7c23 */ /* 0x000fe20008010065 */
[C---:B------:R-:W-:Y:S02]  /*fb20*/  IMAD.IADD R20, R233.reuse, 0x1, -R32 ;  /* 0x00000001e9147824 */ /* 0x040fe400078e0a20 */
[----:B------:R-:W-:Y:S01]  /*fb30*/  FFMA.FTZ R48, R0, -UR6, R104 ;  /* 0x8000000600307c23 */ /* 0x000fe20008010068 */
[----:B------:R-:W-:-:S02]  /*fb40*/  IMAD.IADD R0, R233, 0x1, -R31 ;  /* 0x00000001e9007824 */ /* 0x000fc400078e0a1f */
[----:B------:R-:W-:Y:S01]  /*fb50*/  FFMA.FTZ R50, R34, -UR6, R54 ;  /* 0x8000000622327c23 */ /* 0x000fe20008010036 */
[----:B------:R-:W-:Y:S02]  /*fb60*/  IMAD.IADD R23, R233, 0x1, -R29 ;  /* 0x00000001e9177824 */ /* 0x000fe400078e0a1d */
[----:B------:R-:W-:Y:S01]  /*fb70*/  FFMA.FTZ R46, R21, -UR6, R100 ;  /* 0x80000006152e7c23 */ /* 0x000fe20008010064 */
[----:B------:R-:W-:Y:S01]  /*fb80*/  IMAD.IADD R35, R233, 0x1, -R42 ;  /* 0x00000001e9237824 */ /* 0x000fe200078e0a2a */
[----:B------:R-:W-:Y:S02]  /*fb90*/  IABS R34, R20 ;  /* 0x0000001400227213 */ /* 0x000fe40000000000 */
[----:B------:R-:W-:Y:S02]  /*fba0*/  IABS R21, R0 ;  /* 0x0000000000157213 */ /* 0x000fe40000000000 */
        /* <DEDUP_REMOVED lines=36> */
[----:B------:R-:W-:Y:S01]  /*fdf0*/  FSEL R58, R51, -INF , !P5 ;  /* 0xff800000333a7808 */ /* 0x000fe20006800000 */
[----:B------:R-:W-:Y:S01]  /*fe00*/  IMAD.MOV.U32 R21, RZ, RZ, R34 ;  /* 0x000000ffff157224 */ /* 0x000fe200078e0022 */
[----:B------:R-:W-:Y:S01]  /*fe10*/  I2FP.F32.S32 R20, R20 ;  /* 0x0000001400147245 */ /* 0x000fe20000201400 */
[----:B------:R-:W-:Y:S01]  /*fe20*/  FFMA.FTZ R34, R23, -UR6, R180 ;  /* 0x8000000617227c23 */ /* 0x000fe200080100b4 */
[----:B------:R-:W-:Y:S01]  /*fe30*/  I2FP.F32.S32 R0, R0 ;  /* 0x0000000000007245 */ /* 0x000fe20000201400 */
[----:B------:R-:W-:Y:S01]  /*fe40*/  IMAD.IADD R32, R35, 0x1, -R32 ;  /* 0x0000000123207824 */ /* 0x000fe200078e0a20 */
[----:B------:R-:W-:Y:S01]  /*fe50*/  I2FP.F32.S32 R23, R21 ;  /* 0x0000001500177245 */ /* 0x000fe20000201400 */
[----:B------:R-:W-:Y:S01]  /*fe60*/  FFMA.FTZ R21, R20, -UR6, R56 ;  /* 0x8000000614157c23 */ /* 0x000fe20008010038 */
[----:B------:R-:W-:Y:S01]  /*fe70*/  I2FP.F32.S32 R22, R22 ;  /* 0x0000001600167245 */ /* 0x000fe20000201400 */
[----:B------:R-:W-:Y:S01]  /*fe80*/  FFMA.FTZ R20, R0, -UR6, R57 ;  /* 0x8000000600147c23 */ /* 0x000fe20008010039 */
[----:B------:R-:W-:-:S02]  /*fe90*/  VIADD R0, R233, -UR25 ;  /* 0x80000019e9007c36 */ /* 0x000fc40008000000 */
[----:B------:R-:W-:Y:S01]  /*fea0*/  FFMA.FTZ R36, R23, -UR6, R60 ;  /* 0x8000000617247c23 */ /* 0x000fe2000801003c */
[C---:B------:R-:W-:Y:S02]  /*feb0*/  IMAD.IADD R23, R35.reuse, 0x1, -R26 ;  /* 0x0000000123177824 */ /* 0x040fe400078e0a1a */
[----:B------:R-:W-:Y:S01]  /*fec0*/  FFMA.FTZ R22, R22, -UR6, R181 ;  /* 0x8000000616167c23 */ /* 0x000fe200080100b5 */
[C---:B------:R-:W-:Y:S01]  /*fed0*/  IMAD.IADD R31, R35.reuse, 0x1, -R31 ;  /* 0x00000001231f7824 */ /* 0x040fe200078e0a1f */
[C---:B------:R-:W-:Y:S01]  /*fee0*/  ISETP.GT.AND P1, PT, R0.reuse, R16, PT ;  /* 0x000000100000720c */ /* 0x040fe20003f24270 */
[C---:B------:R-:W-:Y:S01]  /*fef0*/  IMAD.IADD R30, R35.reuse, 0x1, -R30 ;  /* 0x00000001231e7824 */ /* 0x040fe200078e0a1e */
[----:B------:R-:W-:Y:S01]  /*ff00*/  ISETP.GT.AND P0, PT, R0, R17, PT ;  /* 0x000000110000720c */ /* 0x000fe20003f04270 */
[C---:B------:R-:W-:Y:S01]  /*ff10*/  IMAD.IADD R29, R35.reuse, 0x1, -R29 ;  /* 0x00000001231d7824 */ /* 0x040fe200078e0a1d */
[----:B------:R-:W-:Y:S01]  /*ff20*/  FSEL R48, R48, -INF , !P1 ;  /* 0xff80000030307808 */ /* 0x000fe20004800000 */
[C---:B------:R-:W-:Y:S01]  /*ff30*/  IMAD.IADD R28, R35.reuse, 0x1, -R28 ;  /* 0x00000001231c7824 */ /* 0x040fe200078e0a1c */
[----:B------:R-:W-:Y:S01]  /*ff40*/  ISETP.GT.AND P5, PT, R0, R19, PT ;  /* 0x000000130000720c */ /* 0x000fe20003fa4270 */
[----:B------:R-:W-:Y:S01]  /*ff50*/  IMAD.IADD R27, R35, 0x1, -R27 ;  /* 0x00000001231b7824 */ /* 0x000fe200078e0a1b */
        /* <DEDUP_REMOVED lines=8> */
[----:B------:R-:W-:Y:S02]  /*ffe0*/  ISETP.GT.AND P0, PT, R0, R11, PT ;  /* 0x0000000b0000720c */ /* 0x000fe40003f04270 */
[----:B------:R-:W-:Y:S02]  /*fff0*/  FSEL R45, R45, -INF , !P5 ;  /* 0xff8000002d2d7808 */ /* 0x000fe40006800000 */
[----:B------:R-:W-:Y:S01]  /*10000*/  FSEL R50, R34, -INF , !P1 ;  /* 0xff80000022327808 */ /* 0x000fe20004800000 */
[----:B------:R-:W-:Y:S01]  /*10010*/  IMAD.IADD R34, R233, 0x1, -R2 ;  /* 0x00000001e9227824 */ /* 0x000fe200078e0a02 */
[----:B------:R-:W-:Y:S02]  /*10020*/  ISETP.GT.AND P5, PT, R0, R12, PT ;  /* 0x0000000c0000720c */ /* 0x000fe40003fa4270 */
[----:B------:R-:W-:-:S02]  /*10030*/  FSEL R37, R37, -INF , !P0 ;  /* 0xff80000025257808 */ /* 0x000fc40004000000 */
[C---:B------:R-:W-:Y:S02]  /*10040*/  ISETP.GT.AND P1, PT, R0.reuse, R7, PT ;  /* 0x000000070000720c */ /* 0x040fe40003f24270 */
[----:B------:R-:W-:Y:S02]  /*10050*/  ISETP.GT.AND P0, PT, R0, R8, PT ;  /* 0x000000080000720c */ /* 0x000fe40003f04270 */
[----:B------:R-:W-:Y:S02]  /*10060*/  FSEL R38, R38, -INF , !P5 ;  /* 0xff80000026267808 */ /* 0x000fe40006800000 */
[----:B------:R-:W-:Y:S01]  /*10070*/  FSEL R57, R20, -INF , !P1 ;  /* 0xff80000014397808 */ /* 0x000fe20004800000 */
[--C-:B------:R-:W-:Y:S01]  /*10080*/  IMAD.IADD R20, R233, 0x1, -R24.reuse ;  /* 0x00000001e9147824 */ /* 0x100fe200078e0a18 */
[----:B------:R-:W-:Y:S01]  /*10090*/  ISETP.GT.AND P5, PT, R0, R9, PT ;  /* 0x000000090000720c */ /* 0x000fe20003fa4270 */
[----:B------:R-:W-:Y:S01]  /*100a0*/  IMAD.IADD R24, R35, 0x1, -R24 ;  /* 0x0000000123187824 */ /* 0x000fe200078e0a18 */
[----:B------:R-:W-:Y:S01]  /*100b0*/  FSEL R56, R21, -INF , !P0 ;  /* 0xff80000015387808 */ /* 0x000fe20004000000 */
[--C-:B------:R-:W-:Y:S01]  /*100c0*/  IMAD.IADD R21, R233, 0x1, -R3.reuse ;  /* 0x00000001e9157824 */ /* 0x100fe200078e0a03 */
[----:B------:R-:W-:Y:S01]  /*100d0*/  FSEL R54, R22, -INF , !P5 ;  /* 0xff80000016367808 */ /* 0x000fe20006800000 */
[----:B------:R-:W-:Y:S01]  /*100e0*/  IMAD.IADD R3, R35, 0x1, -R3 ;  /* 0x0000000123037824 */ /* 0x000fe200078e0a03 */
[----:B------:R-:W-:-:S02]  /*100f0*/  IABS R22, R20 ;  /* 0x0000001400167213 */ /* 0x000fc40000000000 */
[----:B------:R-:W-:Y:S02]  /*10100*/  IABS R21, R21 ;  /* 0x0000001500157213 */ /* 0x000fe40000000000 */
[----:B------:R-:W-:Y:S01]  /*10110*/  IABS R20, R34 ;  /* 0x0000002200147213 */ /* 0x000fe20000000000 */
[----:B------:R-:W-:Y:S01]  /*10120*/  IMAD.MOV.U32 R26, RZ, RZ, R22 ;  /* 0x000000ffff1a7224 */ /* 0x000fe200078e0016 */
[----:B------:R-:W-:Y:S01]  /*10130*/  ISETP.GT.AND P5, PT, R0, R6, PT ;  /* 0x000000060000720c */ /* 0x000fe20003fa4270 */
[----:B------:R-:W-:Y:S01]  /*10140*/  IMAD.MOV.U32 R22, RZ, RZ, R21 ;  /* 0x000000ffff167224 */ /* 0x000fe200078e0015 */
[----:B------:R-:W-:Y:S01]  /*10150*/  IABS R23, R23 ;  /* 0x0000001700177213 */ /* 0x000fe20000000000 */
[----:B------:R-:W-:Y:S01]  /*10160*/  IMAD.MOV.U32 R21, RZ, RZ, R20 ;  /* 0x000000ffff157224 */ /* 0x000fe200078e0014 */
[----:B------:R-:W-:Y:S02]  /*10170*/  FSEL R55, R36, -INF , !P5 ;  /* 0xff80000024377808 */ /* 0x000fe40006800000 */
[C---:B------:R-:W-:Y:S01]  /*10180*/  ISETP.GT.AND P0, PT, R0.reuse, R5, PT ;  /* 0x000000050000720c */ /* 0x040fe20003f04270 */
[----:B------:R-:W-:Y:S01]  /*10190*/  IMAD.MOV.U32 R20, RZ, RZ, R23 ;  /* 0x000000ffff147224 */ /* 0x000fe200078e0017 */
[----:B------:R-:W-:-:S02]  /*101a0*/  ISETP.GT.AND P1, PT, R0, R18, PT ;  /* 0x000000120000720c */ /* 0x000fc40003f24270 */
[----:B------:R-:W-:Y:S01]  /*101b0*/  ISETP.GT.AND P5, PT, R0, R4, PT ;  /* 0x000000040000720c */ /* 0x000fe20003fa4270 */
[----:B------:R-:W-:Y:S01]  /*101c0*/  IMAD.IADD R0, R35, 0x1, -R25 ;  /* 0x0000000123007824 */ /* 0x000fe200078e0a19 */
[----:B------:R-:W-:Y:S02]  /*101d0*/  I2FP.F32.S32 R26, R26 ;  /* 0x0000001a001a7245 */ /* 0x000fe40000201400 */
[----:B------:R-:W-:Y:S02]  /*101e0*/  I2FP.F32.S32 R23, R22 ;  /* 0x0000001600177245 */ /* 0x000fe40000201400 */
[----:B------:R-:W-:Y:S01]  /*101f0*/  I2FP.F32.S32 R20, R20 ;  /* 0x0000001400147245 */ /* 0x000fe20000201400 */
[----:B------:R-:W-:Y:S01]  /*10200*/  FFMA.FTZ R26, R26, -UR6, R61 ;  /* 0x800000061a1a7c23 */ /* 0x000fe2000801003d */
[----:B------:R-:W-:Y:S02]  /*10210*/  IABS R0, R0 ;  /* 0x0000000000007213 */ /* 0x000fe40000000000 */
[----:B------:R-:W-:Y:S01]  /*10220*/  I2FP.F32.S32 R22, R21 ;  /* 0x0000001500167245 */ /* 0x000fe20000201400 */
[----:B------:R-:W-:Y:S01]  /*10230*/  FFMA.FTZ R21, R23, -UR6, R52 ;  /* 0x8000000617157c23 */ /* 0x000fe20008010034 */
[----:B------:R-:W-:Y:S01]  /*10240*/  FFMA.FTZ R23, R20, -UR6, R186 ;  /* 0x8000000614177c23 */ /* 0x000fe200080100ba */
[----:B------:R-:W-:Y:S01]  /*10250*/  IMAD.MOV.U32 R20, RZ, RZ, R0 ;  /* 0x000000ffff147224 */ /* 0x000fe200078e0000 */
[----:B------:R-:W-:Y:S01]  /*10260*/  FSEL R49, R26, -INF , !P0 ;  /* 0xff8000001a317808 */ /* 0x000fe20004000000 */
[----:B------:R-:W-:Y:S01]  /*10270*/  VIADD R0, R35, -UR25 ;  /* 0x8000001923007c36 */ /* 0x000fe20008000000 */
[----:B------:R-:W-:Y:S01]  /*10280*/  ISETP.GE.AND P0, PT, R19, R234, PT ;  /* 0x000000ea1300720c */ /* 0x000fe20003f06270 */
[----:B------:R-:W-:Y:S01]  /*10290*/  FFMA.FTZ R22, R22, -UR6, R53 ;  /* 0x8000000616167c23 */ /* 0x000fe20008010035 */
[----:B------:R-:W-:-:S02]  /*102a0*/  FSEL R51, R21, -INF , !P1 ;  /* 0xff80000015337808 */ /* 0x000fc40004800000 */
[----:B------:R-:W-:Y:S02]  /*102b0*/  ISETP.GE.AND P1, PT, R19, R236, PT ;  /* 0x000000ec1300720c */ /* 0x000fe40003f26270 */
[----:B------:R-:W-:Y:S02]  /*102c0*/  I2FP.F32.S32 R20, R20 ;  /* 0x0000001400147245 */ /* 0x000fe40000201400 */
[----:B------:R-:W-:Y:S02]  /*102d0*/  FSEL R46, R46, -INF , !P0 ;  /* 0xff8000002e2e7808 */ /* 0x000fe40004000000 */
[----:B------:R-:W-:Y:S01]  /*102e0*/  ISETP.GT.AND P0, PT, R0, R19, PT ;  /* 0x000000130000720c */ /* 0x000fe20003f04270 */
[----:B------:R-:W-:Y:S01]  /*102f0*/  FFMA.FTZ R21, R20, -UR6, R187 ;  /* 0x8000000614157c23 */ /* 0x000fe200080100bb */
[----:B------:R-:W-:Y:S02]  /*10300*/  FSEL R52, R22, -INF , !P5 ;  /* 0xff80000016347808 */ /* 0x000fe40006800000 */
[----:B------:R-:W-:-:S02]  /*10310*/  FSEL R53, R59, -INF , !P1 ;  /* 0xff8000003b357808 */ /* 0x000fc40004800000 */
[C---:B------:R-:W-:Y:S02]  /*10320*/  ISETP.GE.AND P5, PT, R19.reuse, R235, PT ;  /* 0x000000eb1300720c */ /* 0x040fe40003fa6270 */
[----:B------:R-:W-:Y:S02]  /*10330*/  ISETP.GE.AND P1, PT, R19, R237, PT ;  /* 0x000000ed1300720c */ /* 0x000fe40003f26270 */
[----:B------:R-:W-:Y:S02]  /*10340*/  IABS R19, R33 ;  /* 0x0000002100137213 */ /* 0x000fe40000000000 */
[----:B------:R-:W-:Y:S02]  /*10350*/  FSEL R20, R23, -INF , !P0 ;  /* 0xff80000017147808 */ /* 0x000fe40004000000 */
[----:B------:R-:W-:Y:S02]  /*10360*/  ISETP.GE.AND P0, PT, R17, R234, PT ;  /* 0x000000ea1100720c */ /* 0x000fe40003f06270 */
[----:B------:R-:W-:-:S02]  /*10370*/  FSEL R22, R184, -INF , !P5 ;  /* 0xff800000b8167808 */ /* 0x000fc40006800000 */
[----:B------:R-:W-:Y:S02]  /*10380*/  ISETP.GE.AND P5, PT, R17, R236, PT ;  /* 0x000000ec1100720c */ /* 0x000fe40003fa6270 */
[----:B------:R-:W-:Y:S02]  /*10390*/  I2FP.F32.S32 R19, R19 ;  /* 0x0000001300137245 */ /* 0x000fe40000201400 */
[----:B------:R-:W-:Y:S02]  /*103a0*/  FSEL R34, R47, -INF , !P0 ;  /* 0xff8000002f227808 */ /* 0x000fe40004000000 */
[----:B------:R-:W-:Y:S02]  /*103b0*/  ISETP.GT.AND P0, PT, R0, R17, PT ;  /* 0x000000110000720c */ /* 0x000fe40003f04270 */
[----:B------:R-:W-:Y:S01]  /*103c0*/  FSEL R33, R20, -INF , !P1 ;  /* 0xff80000014217808 */ /* 0x000fe20004800000 */
[----:B------:R-:W-:Y:S01]  /*103d0*/  FFMA.FTZ R20, R19, -UR6, R194 ;  /* 0x8000000613147c23 */ /* 0x000fe200080100c2 */
        /* <DEDUP_REMOVED lines=33> */
[----:B------:R-:W-:Y:S02]  /*105f0*/  I2FP.F32.S32 R15, R15 ;  /* 0x0000000f000f7245 */ /* 0x000fe40000201400 */
[----:B------:R-:W-:Y:S02]  /*10600*/  ISETP.GE.AND P1, PT, R14, R236, PT ;  /* 0x000000ec0e00720c */ /* 0x000fe40003f26270 */
[----:B------:R-:W-:Y:S02]  /*10610*/  FSEL R177, R40, -INF , !P0 ;  /* 0xff80000028b17808 */ /* 0x000fe40004000000 */
[----:B------:R-:W-:Y:S02]  /*10620*/  ISETP.GT.AND P0, PT, R0, R14, PT ;  /* 0x0000000e0000720c */ /* 0x000fe40003f04270 */
[----:B------:R-:W-:Y:S01]  /*10630*/  FSEL R25, R16, -INF , !P5 ;  /* 0xff80000010197808 */ /* 0x000fe20006800000 */
[----:B------:R-:W-:Y:S01]  /*10640*/  FFMA.FTZ R16, R15, -UR6, R203 ;  /* 0x800000060f107c23 */ /* 0x000fe200080100cb */
[----:B------:R-:W-:-:S02]  /*10650*/  FSEL R180, R67, -INF , !P1 ;  /* 0xff80000043b47808 */ /* 0x000fc40004800000 */
[C---:B------:R-:W-:Y:S02]  /*10660*/  ISETP.GE.AND P5, PT, R14.reuse, R235, PT ;  /* 0x000000eb0e00720c */ /* 0x040fe40003fa6270 */
[----:B------:R-:W-:Y:S02]  /*10670*/  ISETP.GE.AND P1, PT, R14, R237, PT ;  /* 0x000000ed0e00720c */ /* 0x000fe40003f26270 */
[----:B------:R-:W-:Y:S02]  /*10680*/  FSEL R15, R17, -INF , !P0 ;  /* 0xff800000110f7808 */ /* 0x000fe40004000000 */
[----:B------:R-:W-:Y:S02]  /*10690*/  IABS R14, R29 ;  /* 0x0000001d000e7213 */ /* 0x000fe40000000000 */
[----:B------:R-:W-:Y:S02]  /*106a0*/  ISETP.GE.AND P0, PT, R13, R234, PT ;  /* 0x000000ea0d00720c */ /* 0x000fe40003f06270 */
[----:B------:R-:W-:-:S02]  /*106b0*/  FSEL R61, R200, -INF , !P5 ;  /* 0xff800000c83d7808 */ /* 0x000fc40006800000 */
[----:B------:R-:W-:Y:S02]  /*106c0*/  FSEL R67, R15, -INF , !P1 ;  /* 0xff8000000f437808 */ /* 0x000fe40004800000 */
[----:B------:R-:W-:Y:S02]  /*106d0*/  ISETP.GE.AND P5, PT, R13, R236, PT ;  /* 0x000000ec0d00720c */ /* 0x000fe40003fa6270 */
[----:B------:R-:W-:Y:S01]  /*106e0*/  I2FP.F32.S32 R15, R14 ;  /* 0x0000000e000f7245 */ /* 0x000fe20000201400 */
[----:B------:R-:W-:Y:S01]  /*106f0*/  IMAD.IADD R14, R35, 0x1, -R42 ;  /* 0x00000001230e7824 */ /* 0x000fe200078e0a2a */
[----:B------:R-:W-:Y:S02]  /*10700*/  FSEL R108, R39, -INF , !P0 ;  /* 0xff800000276c7808 */ /* 0x000fe40004000000 */
[----:B------:R-:W-:Y:S01]  /*10710*/  ISETP.GT.AND P0, PT, R0, R13, PT ;  /* 0x0000000d0000720c */ /* 0x000fe20003f04270 */
        /* <DEDUP_REMOVED lines=75> */
[----:B------:R-:W-:-:S02]  /*10bd0*/  I2FP.F32.S32 R8, R8 ;  /* 0x0000000800087245 */ /* 0x000fc40000201400 */
[----:B------:R-:W-:Y:S02]  /*10be0*/  FSEL R186, R57, -INF , !P0 ;  /* 0xff80000039ba7808 */ /* 0x000fe40004000000 */
[----:B------:R-:W-:Y:S02]  /*10bf0*/  ISETP.GT.AND P0, PT, R0, R7, PT ;  /* 0x000000070000720c */ /* 0x000fe40003f04270 */
[----:B------:R-:W-:Y:S02]  /*10c00*/  FSEL R110, R216, -INF , !P5 ;  /* 0xff800000d86e7808 */ /* 0x000fe40006800000 */
[----:B------:R-:W-:Y:S01]  /*10c10*/  FSEL R183, R9, -INF , !P1 ;  /* 0xff80000009b77808 */ /* 0x000fe20004800000 */
[----:B------:R-:W-:Y:S01]  /*10c20*/  FFMA.FTZ R9, R8, -UR6, R222 ;  /* 0x8000000608097c23 */ /* 0x000fe200080100de */
[C---:B------:R-:W-:Y:S02]  /*10c30*/  ISETP.GE.AND P5, PT, R7.reuse, R236, PT ;  /* 0x000000ec0700720c */ /* 0x040fe40003fa6270 */
[----:B------:R-:W-:-:S02]  /*10c40*/  ISETP.GE.AND P1, PT, R7, R235, PT ;  /* 0x000000eb0700720c */ /* 0x000fc40003f26270 */
[----:B------:R-:W-:Y:S02]  /*10c50*/  FSEL R8, R10, -INF , !P0 ;  /* 0xff8000000a087808 */ /* 0x000fe40004000000 */
[----:B------:R-:W-:Y:S02]  /*10c60*/  ISETP.GE.AND P0, PT, R6, R234, PT ;  /* 0x000000ea0600720c */ /* 0x000fe40003f06270 */
[----:B------:R-:W-:Y:S02]  /*10c70*/  FSEL R178, R178, -INF , !P5 ;  /* 0xff800000b2b27808 */ /* 0x000fe40006800000 */
[----:B------:R-:W-:Y:S02]  /*10c80*/  FSEL R107, R217, -INF , !P1 ;  /* 0xff800000d96b7808 */ /* 0x000fe40004800000 */
[----:B------:R-:W-:Y:S02]  /*10c90*/  ISETP.GE.AND P5, PT, R7, R237, PT ;  /* 0x000000ed0700720c */ /* 0x000fe40003fa6270 */
[----:B------:R-:W-:-:S02]  /*10ca0*/  ISETP.GE.AND P1, PT, R6, R236, PT ;  /* 0x000000ec0600720c */ /* 0x000fc40003f26270 */
[----:B------:R-:W-:Y:S02]  /*10cb0*/  FSEL R205, R55, -INF , !P0 ;  /* 0xff80000037cd7808 */ /* 0x000fe40004000000 */
[----:B------:R-:W-:Y:S02]  /*10cc0*/  ISETP.GT.AND P0, PT, R0, R6, PT ;  /* 0x000000060000720c */ /* 0x000fe40003f04270 */
[----:B------:R-:W-:Y:S02]  /*10cd0*/  FSEL R111, R8, -INF , !P5 ;  /* 0xff800000086f7808 */ /* 0x000fe40006800000 */
[----:B------:R-:W-:Y:S02]  /*10ce0*/  FSEL R206, R179, -INF , !P1 ;  /* 0xff800000b3ce7808 */ /* 0x000fe40004800000 */
[C---:B------:R-:W-:Y:S02]  /*10cf0*/  ISETP.GE.AND P5, PT, R6.reuse, R235, PT ;  /* 0x000000eb0600720c */ /* 0x040fe40003fa6270 */
[----:B------:R-:W-:-:S02]  /*10d00*/  ISETP.GE.AND P1, PT, R6, R237, PT ;  /* 0x000000ed0600720c */ /* 0x000fc40003f26270 */
[----:B------:R-:W-:Y:S02]  /*10d10*/  FSEL R6, R9, -INF , !P0 ;  /* 0xff80000009067808 */ /* 0x000fe40004000000 */
[----:B------:R-:W-:Y:S02]  /*10d20*/  IABS R7, R24 ;  /* 0x0000001800077213 */ /* 0x000fe40000000000 */
[----:B------:R-:W-:Y:S01]  /*10d30*/  FSEL R198, R6, -INF , !P1 ;  /* 0xff80000006c67808 */ /* 0x000fe20004800000 */
[----:B------:R-:W-:Y:S01]  /*10d40*/  IMAD.IADD R6, R35, 0x1, -R2 ;  /* 0x0000000123067824 */ /* 0x000fe200078e0a02 */
[----:B------:R-:W-:Y:S02]  /*10d50*/  I2FP.F32.S32 R7, R7 ;  /* 0x0000000700077245 */ /* 0x000fe40000201400 */
[----:B------:R-:W-:Y:S02]  /*10d60*/  IABS R2, R3 ;  /* 0x0000000300027213 */ /* 0x000fe40000000000 */
[----:B------:R-:W-:Y:S01]  /*10d70*/  ISETP.GE.AND P0, PT, R5, R234, PT ;  /* 0x000000ea0500720c */ /* 0x000fe20003f06270 */
[----:B------:R-:W-:Y:S01]  /*10d80*/  FFMA.FTZ R7, R7, -UR6, R223 ;  /* 0x8000000607077c23 */ /* 0x000fe200080100df */
[----:B------:R-:W-:Y:S01]  /*10d90*/  FSEL R196, R220, -INF , !P5 ;  /* 0xff800000dcc47808 */ /* 0x000fe20006800000 */
[----:B------:R-:W-:Y:S01]  /*10da0*/  IMAD.MOV.U32 R3, RZ, RZ, R2 ;  /* 0x000000ffff037224 */ /* 0x000fe200078e0002 */
[----:B------:R-:W-:-:S02]  /*10db0*/  ISETP.GE.AND P5, PT, R5, R236, PT ;  /* 0x000000ec0500720c */ /* 0x000fc40003fa6270 */
[----:B------:R-:W-:Y:S02]  /*10dc0*/  FSEL R203, R49, -INF , !P0 ;  /* 0xff80000031cb7808 */ /* 0x000fe40004000000 */
        /* <DEDUP_REMOVED lines=9> */
[----:B------:R-:W-:Y:S02]  /*10e60*/  ISETP.GE.AND P1, PT, R18, R234, PT ;  /* 0x000000ea1200720c */ /* 0x000fe40003f26270 */
[----:B------:R-:W-:Y:S02]  /*10e70*/  FSEL R202, R62, -INF , !P0 ;  /* 0xff8000003eca7808 */ /* 0x000fe40004000000 */
[----:B------:R-:W-:-:S02]  /*10e80*/  IABS R2, R6 ;  /* 0x0000000600027213 */ /* 0x000fc40000000000 */
[----:B------:R-:W-:Y:S02]  /*10e90*/  ISETP.GT.AND P0, PT, R0, R18, PT ;  /* 0x000000120000720c */ /* 0x000fe40003f04270 */
[----:B------:R-:W-:Y:S02]  /*10ea0*/  FSEL R197, R5, -INF , !P5 ;  /* 0xff80000005c57808 */ /* 0x000fe40006800000 */
[----:B------:R-:W-:Y:S02]  /*10eb0*/  FSEL R201, R51, -INF , !P1 ;  /* 0xff80000033c97808 */ /* 0x000fe40004800000 */
[C---:B------:R-:W-:Y:S02]  /*10ec0*/  ISETP.GE.AND P5, PT, R18.reuse, R235, PT ;  /* 0x000000eb1200720c */ /* 0x040fe40003fa6270 */
[----:B------:R-:W-:Y:S02]  /*10ed0*/  ISETP.GE.AND P1, PT, R18, R237, PT ;  /* 0x000000ed1200720c */ /* 0x000fe40003f26270 */
[----:B------:R-:W-:-:S02]  /*10ee0*/  I2FP.F32.S32 R2, R2 ;  /* 0x0000000200027245 */ /* 0x000fc40000201400 */
[----:B------:R-:W-:Y:S02]  /*10ef0*/  FSEL R3, R3, -INF , !P0 ;  /* 0xff80000003037808 */ /* 0x000fe40004000000 */
[----:B------:R-:W-:Y:S02]  /*10f00*/  FSEL R190, R190, -INF , !P5 ;  /* 0xff800000bebe7808 */ /* 0x000fe40006800000 */
[----:B------:R-:W-:Y:S01]  /*10f10*/  ISETP.GT.AND P0, PT, R0, R4, PT ;  /* 0x000000040000720c */ /* 0x000fe20003f04270 */
[----:B------:R-:W-:Y:S01]  /*10f20*/  FFMA.FTZ R0, R2, -UR6, R243 ;  /* 0x8000000602007c23 */ /* 0x000fe200080100f3 */
[----:B------:R-:W-:Y:S02]  /*10f30*/  FSEL R179, R3, -INF , !P1 ;  /* 0xff80000003b37808 */ /* 0x000fe40004800000 */
[C---:B------:R-:W-:Y:S02]  /*10f40*/  ISETP.GE.AND P5, PT, R4.reuse, R234, PT ;  /* 0x000000ea0400720c */ /* 0x040fe40003fa6270 */
[----:B------:R-:W-:-:S02]  /*10f50*/  ISETP.GE.AND P1, PT, R4, R236, PT ;  /* 0x000000ec0400720c */ /* 0x000fc40003f26270 */
[----:B------:R-:W-:Y:S02]  /*10f60*/  FSEL R199, R52, -INF , !P5 ;  /* 0xff80000034c77808 */ /* 0x000fe40006800000 */
[----:B------:R-:W-:Y:S02]  /*10f70*/  FSEL R200, R63, -INF , !P1 ;  /* 0xff8000003fc87808 */ /* 0x000fe40004800000 */
[C---:B------:R-:W-:Y:S02]  /*10f80*/  ISETP.GE.AND P5, PT, R4.reuse, R235, PT ;  /* 0x000000eb0400720c */ /* 0x040fe40003fa6270 */
[----:B------:R-:W-:Y:S02]  /*10f90*/  ISETP.GE.AND P1, PT, R4, R237, PT ;  /* 0x000000ed0400720c */ /* 0x000fe40003f26270 */
[----:B------:R-:W-:Y:S02]  /*10fa0*/  FSEL R0, R0, -INF , !P0 ;  /* 0xff80000000007808 */ /* 0x000fe40004000000 */
[----:B------:R-:W-:-:S02]  /*10fb0*/  FSEL R189, R189, -INF , !P5 ;  /* 0xff800000bdbd7808 */ /* 0x000fc40006800000 */
[----:B------:R-:W-:Y:S01]  /*10fc0*/  FSEL R63, R0, -INF , !P1 ;  /* 0xff800000003f7808 */ /* 0x000fe20004800000 */
[----:B------:R-:W-:Y:S06]  /*10fd0*/  BRA.U !UP0, `(.L_x_342) ;  /* 0x0000000508007547 */ /* 0x000fec000b800000 */
[----:B------:R-:W2:Y:S04]  /*10fe0*/  LDL R250, [R1+0x2c] ;  /* 0x00002c0001fa7983 */ /* 0x000ea80000100800 */
[----:B------:R-:W3:Y:S01]  /*10ff0*/  LDL R251, [R1+0x28] ;  /* 0x0000280001fb7983 */ /* 0x000ee20000100800 */
[----:B------:R-:W-:Y:S01]  /*11000*/  UIADD3 UR7, UPT, UPT, UR22, -0x4, URZ ;  /* 0xfffffffc16077890 */ /* 0x000fe2000fffe0ff */
[----:B------:R-:W-:Y:S01]  /*11010*/  BSSY.RECONVERGENT B0, `(.L_x_343) ;  /* 0x000003b000007945 */ /* 0x000fe20003800200 */
[----:B------:R-:W1:Y:S02]  /*11020*/  LDCU.64 UR12, c[0x0][0x358] ;  /* 0x00006b00ff0c77ac */ /* 0x000e640008000a00 */
[----:B------:R-:W-:-:S04]  /*11030*/  UIMAD.WIDE.U32 UR8, UR7, UR10, URZ ;  /* 0x0000000a070872a5 */ /* 0x000fc8000f8e00ff */
[----:B------:R-:W-:Y:S02]  /*11040*/  UIMAD UR7, UR7, UR11, UR9 ;  /* 0x0000000b070772a4 */ /* 0x000fe4000f8e0209 */
[----:B------:R-:W-:Y:S02]  /*11050*/  USHF.L.U32 UR4, UR8, 0x6, URZ ;  /* 0x0000000608047899 */ /* 0x000fe400080006ff */
[----:B------:R-:W-:Y:S02]  /*11060*/  USHF.L.U64.HI UR7, UR8, 0x6, UR7 ;  /* 0x0000000608077899 */ /* 0x000fe40008010207 */
[----:B------:R-:W-:Y:S02]  /*11070*/  ULEA UR8, UP0, UR10, UR4, 0x5 ;  /* 0x000000040a087291 */ /* 0x000fe4000f8028ff */
        /* <DEDUP_REMOVED lines=9> */
[----:B------:R-:W-:Y:S02]  /*11110*/  IMAD.U32 R3, RZ, RZ, UR7 ;  /* 0x00000007ff037e24 */ /* 0x000fe4000f8e00ff */
        /* <DEDUP_REMOVED lines=10> */
[----:B-1----:R1:W-:Y:S01]  /*111c0*/  @!P4 LDGSTS.E.BYPASS.LTC128B.128 [R232+0x6000], desc[UR12][R8.64] ;  /* 0x0600000008e8cfae */ /* 0x0023e2000b981a0c */
        /* <DEDUP_REMOVED lines=30> */
.L_x_344:
[----:B------:R3:W-:Y:S02]  /*113b0*/  STS.128 [R232+0x8800], RZ ;  /* 0x008800ffe8007388 */ /* 0x0007e40000000c00 */
.L_x_345:
[----:B------:R-:W-:Y:S05]  /*113c0*/  BSYNC.RECONVERGENT B0 ;  /* 0x0000000000007941 */ /* 0x000fea0003800200 */
.L_x_343:
[----:B------:R-:W0:Y:S02]  /*113d0*/  LDGDEPBAR ;  /* 0x00000000000079af */ /* 0x000e240000000000 */
.L_x_342:
[----:B------:R-:W4:Y:S01]  /*113e0*/  LDL.LU R38, [R1+0x8] ;  /* 0x0000080001267983 */ /* 0x000f220000300800 */
[----:B------:R-:W-:Y:S01]  /*113f0*/  FMNMX3.FTZ R0, R252, R22, R21, !PT ;  /* 0x00000016fc007276 */ /* 0x000fe20007810015 */
[----:B------:R-:W5:Y:S02]  /*11400*/  LDCU UR4, c[0x0][0x45c] ;  /* 0x00008b80ff0477ac */ /* 0x000f640008000800 */
[----:B-1----:R-:W3:Y:S01]  /*11410*/  LDL.LU R9, [R1+0xc] ;  /* 0x00000c0001097983 */ /* 0x002ee20000300800 */
[----:B------:R-:W-:Y:S01]  /*11420*/  FMNMX3.FTZ R0, R0, R20, R19, !PT ;  /* 0x0000001400007276 */ /* 0x000fe20007810013 */
[----:B------:R-:W-:Y:S01]  /*11430*/  UISETP.GT.U32.AND UP0, UPT, UR17, UR18, UPT ;  /* 0x000000121100728c */ /* 0x000fe2000bf04070 */
[----:B------:R-:W-:Y:S02]  /*11440*/  MOV R24, R238 ;  /* 0x000000ee00187202 */ /* 0x000fe40000000f00 */
[----:B------:R-:W-:Y:S02]  /*11450*/  FMNMX3.FTZ R0, R0, R61, R39, !PT ;  /* 0x0000003d00007276 */ /* 0x000fe40007810027 */
[----:B------:R-:W-:-:S02]  /*11460*/  MOV R35, R230 ;  /* 0x000000e600237202 */ /* 0x000fc40000000f00 */
[----:B--2---:R-:W-:Y:S02]  /*11470*/  FMNMX3.FTZ R2, R0, R15, R14, !PT ;  /* 0x0000000f00027276 */ /* 0x004fe4000781000e */
[----:B------:R-:W-:Y:S02]  /*11480*/  FMNMX3.FTZ R0, R239, R33, R23, !PT ;  /* 0x00000021ef007276 */ /* 0x000fe40007810017 */
[----:B------:R-:W-:Y:S01]  /*11490*/  FMNMX3.FTZ R2, R2, R182, R181, !PT ;  /* 0x000000b602027276 */ /* 0x000fe200078100b5 */
[----:B------:R-:W-:Y:S01]  /*114a0*/  @UP0 UIADD3 UR22, UPT, UPT, UR22, -0x4, URZ ;  /* 0xfffffffc16160890 */ /* 0x000fe2000fffe0ff */
[----:B------:R-:W-:Y:S02]  /*114b0*/  FMNMX3.FTZ R0, R0, R26, R25, !PT ;  /* 0x0000001a00007276 */ /* 0x000fe40007810019 */
[----:B------:R-:W-:Y:S02]  /*114c0*/  FMNMX3.FTZ R104, R2, R110, R107, !PT ;  /* 0x0000006e02687276 */ /* 0x000fe4000781006b */
[----:B------:R-:W-:-:S02]  /*114d0*/  FMNMX3.FTZ R0, R0, R67, R66, !PT ;  /* 0x0000004300007276 */ /* 0x000fc40007810042 */
[----:B------:R-:W-:Y:S02]  /*114e0*/  FMNMX3.FTZ R104, R104, R196, R188, !PT ;  /* 0x000000c468687276 */ /* 0x000fe400078100bc */
[----:B------:R-:W-:Y:S02]  /*114f0*/  FMNMX3.FTZ R0, R0, R65, R64, !PT ;  /* 0x0000004100007276 */ /* 0x000fe40007810040 */
[----:B------:R-:W-:Y:S02]  /*11500*/  FMNMX3.FTZ R104, R104, R190, R189, !PT ;  /* 0x000000be68687276 */ /* 0x000fe400078100bd */
[----:B------:R-:W-:Y:S02]  /*11510*/  FMNMX3.FTZ R0, R0, R185, R184, !PT ;  /* 0x000000b900007276 */ /* 0x000fe400078100b8 */
[----:B------:R-:W-:Y:S01]  /*11520*/  FMNMX3.FTZ R2, R229, R46, R34, !PT ;  /* 0x0000002ee5027276 */ /* 0x000fe20007810022 */
[----:B------:R-:W1:Y:S01]  /*11530*/  SHFL.BFLY PT, R4, R104, 0x2, 0x1f ;  /* 0x0c401f0068047f89 */ /* 0x000e6200000e0000 */
[----:B------:R-:W-:-:S02]  /*11540*/  FMNMX3.FTZ R0, R0, R183, R111, !PT ;  /* 0x000000b700007276 */ /* 0x000fc4000781006f */
[----:B------:R-:W-:Y:S02]  /*11550*/  FMNMX3.FTZ R2, R2, R36, R32, !PT ;  /* 0x0000002402027276 */ /* 0x000fe40007810020 */
[----:B------:R-:W-:Y:S02]  /*11560*/  FMNMX3.FTZ R0, R0, R198, R197, !PT ;  /* 0x000000c600007276 */ /* 0x000fe400078100c5 */
[----:B------:R-:W-:Y:S02]  /*11570*/  FMNMX3.FTZ R3, R2, R177, R108, !PT ;  /* 0x000000b102037276 */ /* 0x000fe4000781006c */
[----:B------:R-:W-:Y:S02]  /*11580*/  FMNMX3.FTZ R0, R0, R179, R63, !PT ;  /* 0x000000b300007276 */ /* 0x000fe4000781003f */
[----:B------:R-:W-:Y:S02]  /*11590*/  FMNMX3.FTZ R3, R3, R105, R100, !PT ;  /* 0x0000006903037276 */ /* 0x000fe40007810064 */
[----:B------:R-:W-:Y:S01]  /*115a0*/  MOV R37, R228 ;  /* 0x000000e400257202 */ /* 0x000fe20000000f00 */
[----:B------:R-:W2:Y:S01]  /*115b0*/  SHFL.BFLY PT, R5, R0, 0x2, 0x1f ;  /* 0x0c401f0000057f89 */ /* 0x000ea200000e0000 */
[----:B------:R-:W-:-:S02]  /*115c0*/  FMNMX3.FTZ R3, R3, R194, R192, !PT ;  /* 0x000000c203037276 */ /* 0x000fc400078100c0 */
[----:B------:R-:W-:Y:S02]  /*115d0*/  MOV R250, R37 ;  /* 0x0000002500fa7202 */ /* 0x000fe40000000f00 */
[----:B------:R-:W-:Y:S02]  /*115e0*/  FMNMX3.FTZ R3, R3, R187, R186, !PT ;  /* 0x000000bb03037276 */ /* 0x000fe400078100ba */
[----:B------:R-:W-:Y:S02]  /*115f0*/  MOV R251, R35 ;  /* 0x0000002300fb7202 */ /* 0x000fe40000000f00 */
[----:B------:R-:W-:Y:S02]  /*11600*/  FMNMX3.FTZ R3, R3, R205, R203, !PT ;  /* 0x000000cd03037276 */ /* 0x000fe400078100cb */
[----:B-1----:R-:W-:Y:S02]  /*11610*/  FMNMX.FTZ R104, R104, R4, !PT ;  /* 0x0000000468687209 */ /* 0x002fe40007810000 */
[----:B------:R-:W-:-:S03]  /*11620*/  FMNMX3.FTZ R3, R3, R201, R199, !PT ;  /* 0x000000c903037276 */ /* 0x000fc600078100c7 */
[----:B------:R-:W1:Y:S01]  /*11630*/  SHFL.BFLY PT, R6, R104, 0x1, 0x1f ;  /* 0x0c201f0068067f89 */ /* 0x000e6200000e0000 */
[----:B--2---:R-:W-:-:S03]  /*11640*/  FMNMX.FTZ R0, R0, R5, !PT ;  /* 0x0000000500007209 */ /* 0x004fc60007810000 */
[----:B------:R-:W2:Y:S04]  /*11650*/  SHFL.BFLY PT, R5, R3, 0x2, 0x1f ;  /* 0x0c401f0003057f89 */ /* 0x000ea800000e0000 */
[----:B------:R-:W5:Y:S01]  /*11660*/  SHFL.BFLY PT, R101, R0, 0x1, 0x1f ;  /* 0x0c201f0000657f89 */ /* 0x000f6200000e0000 */
[----:B-1----:R-:W-:-:S04]  /*11670*/  FMNMX.FTZ R104, R104, R6, !PT ;  /* 0x0000000668687209 */ /* 0x002fc80007810000 */
[----:B------:R-:W-:Y:S02]  /*11680*/  FSETP.NEU.FTZ.AND P1, PT, R104, -INF , PT ;  /* 0xff8000006800780b */ /* 0x000fe40003f3d000 */
[----:B--2---:R-:W-:Y:S02]  /*11690*/  FMNMX.FTZ R3, R3, R5, !PT ;  /* 0x0000000503037209 */ /* 0x004fe40007810000 */
[----:B-----5:R-:W-:-:S03]  /*116a0*/  FMNMX.FTZ R101, R0, R101, !PT ;  /* 0x0000006500657209 */ /* 0x020fc60007810000 */
[----:B------:R-:W1:Y:S01]  /*116b0*/  SHFL.BFLY PT, R11, R3, 0x1, 0x1f ;  /* 0x0c201f00030b7f89 */ /* 0x000e6200000e0000 */
[----:B------:R-:W-:Y:S02]  /*116c0*/  FSETP.NEU.FTZ.AND P0, PT, R101, -INF , PT ;  /* 0xff8000006500780b */ /* 0x000fe40003f1d000 */
[----:B-1----:R-:W-:-:S05]  /*116d0*/  FMNMX.FTZ R103, R3, R11, !PT ;  /* 0x0000000b03677209 */ /* 0x002fca0007810000 */
[----:B------:R-:W-:Y:S01]  /*116e0*/  FMUL.FTZ R3, R103, UR4 ;  /* 0x0000000467037c20 */ /* 0x000fe20008410000 */
[----:B----4-:R-:W-:-:S04]  /*116f0*/  FMNMX3.FTZ R2, R38, R53, R47, !PT ;  /* 0x0000003526027276 */ /* 0x010fc8000781002f */
[----:B------:R-:W-:Y:S02]  /*11700*/  FMNMX3.FTZ R2, R2, R60, R45, !PT ;  /* 0x0000003c02027276 */ /* 0x000fe4000781002d */
[----:B---3--:R-:W-:Y:S02]  /*11710*/  LEA R62, R9, UR5, 0x1 ;  /* 0x00000005093e7c11 */ /* 0x008fe4000f8e08ff */
[----:B------:R-:W-:Y:S02]  /*11720*/  FMNMX3.FTZ R2, R2, R180, R176, !PT ;  /* 0x000000b402027276 */ /* 0x000fe400078100b0 */
[----:B------:R-:W-:Y:S01]  /*11730*/  IADD3 R12, PT, PT, R62, 0x9000, RZ ;  /* 0x000090003e0c7810 */ /* 0x000fe20007ffe0ff */
[----:B------:R-:W-:Y:S01]  /*11740*/  LDSM.16.MT88.4 R28, [R62+0xa000] ;  /* 0x00a000003e1c783b */ /* 0x000fe20000004200 */
[----:B------:R-:W-:Y:S02]  /*11750*/  FMNMX3.FTZ R2, R2, R109, R106, !PT ;  /* 0x0000006d02027276 */ /* 0x000fe4000781006a */
[----:B------:R-:W-:Y:S01]  /*11760*/  IADD3 R9, PT, PT, R62, 0x9020, RZ ;  /* 0x000090203e097810 */ /* 0x000fe20007ffe0ff */
[----:B------:R-:W-:Y:S01]  /*11770*/  LDSM.16.MT88.4 R56, [R62+0xb000] ;  /* 0x00b000003e38783b */ /* 0x000fe20000004200 */
[----:B------:R-:W-:Y:S01]  /*11780*/  FMNMX3.FTZ R4, R2, R195, R193, !PT ;  /* 0x000000c302047276 */ /* 0x000fe200078100c1 */
[----:B------:R-:W-:Y:S01]  /*11790*/  FMUL.FTZ R2, R104, UR4 ;  /* 0x0000000468027c20 */ /* 0x000fe20008410000 */
[----:B------:R-:W-:-:S02]  /*117a0*/  @P6 IADD3 R9, PT, PT, R12, -0x20, RZ ;  /* 0xffffffe00c096810 */ /* 0x000fc40007ffe0ff */
[----:B------:R-:W-:Y:S02]  /*117b0*/  FMNMX3.FTZ R4, R4, R191, R178, !PT ;  /* 0x000000bf04047276 */ /* 0x000fe400078100b2 */
[----:B------:R-:W-:Y:S01]  /*117c0*/  FSEL R2, R2, RZ, P1 ;  /* 0x000000ff02027208 */ /* 0x000fe20000800000 */
[----:B------:R-:W-:Y:S01]  /*117d0*/  LDSM.16.MT88.4 R48, [R9+0x1000] ;  /* 0x001000000930783b */ /* 0x000fe20000004200 */
[----:B------:R-:W-:-:S03]  /*117e0*/  FMNMX3.FTZ R4, R4, R206, R204, !PT ;  /* 0x000000ce04047276 */ /* 0x000fc600078100cc */
[----:B------:R-:W-:Y:S01]  /*117f0*/  FFMA.FTZ R6, R21, UR4, -R2 ;  /* 0x0000000415067c23 */ /* 0x000fe20008010802 */
[----:B------:R-:W-:Y:S01]  /*11800*/  FMNMX3.FTZ R4, R4, R202, R200, !PT ;  /* 0x000000ca04047276 */ /* 0x000fe200078100c8 */
[--C-:B------:R-:W-:Y:S01]  /*11810*/  FFMA.FTZ R0, R22, UR4, -R2.reuse ;  /* 0x0000000416007c23 */ /* 0x100fe20008010802 */
[--C-:B------:R-:W-:Y:S01]  /*11820*/  FFMA.FTZ R5, R20, UR4, -R2.reuse ;  /* 0x0000000414057c23 */ /* 0x100fe20008010802 */
[----:B------:R1:W-:Y:S01]  /*11830*/  MUFU.EX2 R247, R6 ;  /* 0x0000000600f77308 */ /* 0x0003e20000000800 */
[----:B------:R-:W-:Y:S01]  /*11840*/  FFMA.FTZ R7, R19, UR4, -R2 ;  /* 0x0000000413077c23 */ /* 0x000fe20008010802 */
[----:B------:R-:W2:Y:S02]  /*11850*/  SHFL.BFLY PT, R8, R4, 0x2, 0x1f ;  /* 0x0c401f0004087f89 */ /* 0x000ea400000e0000 */
[----:B------:R3:W-:Y:S02]  /*11860*/  MUFU.EX2 R246, R0 ;  /* 0x0000000000f67308 */ /* 0x0007e40000000800 */
[----:B------:R-:W-:Y:S02]  /*11870*/  LDSM.16.MT88.4 R16, [R9] ;  /* 0x000000000910783b */ /* 0x000fe40000004200 */
[----:B------:R4:W-:Y:S02]  /*11880*/  MUFU.EX2 R249, R5 ;  /* 0x0000000500f97308 */ /* 0x0009e40000000800 */
[----:B------:R-:W-:Y:S02]  /*11890*/  LDSM.16.MT88.4 R40, [R9+0x2000] ;  /* 0x002000000928783b */ /* 0x000fe40000004200 */
[----:B------:R5:W-:Y:S01]  /*118a0*/  MUFU.EX2 R248, R7 ;  /* 0x0000000700f87308 */ /* 0x000be20000000800 */
[----:B-1----:R-:W-:-:S02]  /*118b0*/  FSEL R6, R104, RZ, P1 ;  /* 0x000000ff68067208 */ /* 0x002fc40000800000 */
[----:B------:R-:W-:Y:S01]  /*118c0*/  FSETP.NEU.FTZ.AND P1, PT, R103, -INF , PT ;  /* 0xff8000006700780b */ /* 0x000fe20003f3d000 */
[----:B---3--:R-:W-:-:S05]  /*118d0*/  FMUL.FTZ R0, R101, UR4 ;  /* 0x0000000465007c20 */ /* 0x008fca0008410000 */
[----:B------:R-:W-:Y:S02]  /*118e0*/  FSEL R0, R0, RZ, P0 ;  /* 0x000000ff00007208 */ /* 0x000fe40000000000 */
[----:B--2---:R-:W-:Y:S01]  /*118f0*/  FMNMX.FTZ R4, R4, R8, !PT ;  /* 0x0000000804047209 */ /* 0x004fe20007810000 */
[----:B------:R-:W-:Y:S02]  /*11900*/  FADD.FTZ R8, R252, -R6 ;  /* 0x80000006fc087221 */ /* 0x000fe40000010000 */
[--C-:B------:R-:W-:Y:S01]  /*11910*/  FFMA.FTZ R6, R23, UR4, -R0.reuse ;  /* 0x0000000417067c23 */ /* 0x100fe20008010800 */
[--C-:B----4-:R-:W-:Y:S01]  /*11920*/  FFMA.FTZ R5, R33, UR4, -R0.reuse ;  /* 0x0000000421057c23 */ /* 0x110fe20008010800 */
[----:B------:R-:W-:Y:S01]  /*11930*/  LDSM.16.MT88.4 R20, [R62+0x9000] ;  /* 0x009000003e14783b */ /* 0x000fe20000004200 */
[----:B------:R-:W-:Y:S01]  /*11940*/  FMUL.FTZ R8, R8, UR4 ;  /* 0x0000000408087c20 */ /* 0x000fe20008410000 */
[----:B------:R1:W-:Y:S01]  /*11950*/  MUFU.EX2 R243, R6 ;  /* 0x0000000600f37308 */ /* 0x0003e20000000800 */
[----:B-----5:R-:W-:Y:S01]  /*11960*/  FFMA.FTZ R7, R25, UR4, -R0 ;  /* 0x0000000419077c23 */ /* 0x020fe20008010800 */
[----:B------:R-:W2:Y:S01]  /*11970*/  SHFL.BFLY PT, R10, R4, 0x1, 0x1f ;  /* 0x0c201f00040a7f89 */ /* 0x000ea200000e0000 */
[----:B------:R-:W-:Y:S01]  /*11980*/  MOV R252, R24 ;  /* 0x0000001800fc7202 */ /* 0x000fe20000000f00 */
[----:B------:R3:W4:Y:S04]  /*11990*/  MUFU.EX2 R44, R8 ;  /* 0x00000008002c7308 */ /* 0x0007280000000800 */
[----:B------:R5:W-:Y:S04]  /*119a0*/  MUFU.EX2 R242, R5 ;  /* 0x0000000500f27308 */ /* 0x000be80000000800 */
[----:B------:R-:W-:Y:S01]  /*119b0*/  MUFU.EX2 R244, R7 ;  /* 0x0000000700f47308 */ /* 0x000fe20000000800 */
[----:B-1----:R-:W-:-:S02]  /*119c0*/  FSEL R6, R101, RZ, P0 ;  /* 0x000000ff65067208 */ /* 0x002fc40000000000 */
[----:B---3--:R-:W-:Y:S01]  /*119d0*/  FSEL R8, R3, RZ, P1 ;  /* 0x000000ff03087208 */ /* 0x008fe20000800000 */
[-C--:B----4-:R-:W-:Y:S01]  /*119e0*/  FMUL.FTZ R116, R116, R44.reuse ;  /* 0x0000002c74747220 */ /* 0x090fe20000410000 */
[-C--:B------:R-:W-:Y:S01]  /*119f0*/  FMUL.FTZ R117, R117, R44.reuse ;  /* 0x0000002c75757220 */ /* 0x080fe20000410000 */
[----:B------:R-:W-:Y:S01]  /*11a00*/  FMUL.FTZ R120, R120, R44 ;  /* 0x0000002c78787220 */ /* 0x000fe20000410000 */
[----:B-----5:R-:W-:Y:S01]  /*11a10*/  FFMA.FTZ R5, R26, UR4, -R0 ;  /* 0x000000041a057c23 */ /* 0x020fe20008010800 */
[--C-:B------:R-:W-:Y:S01]  /*11a20*/  FFMA.FTZ R3, R46, UR4, -R8.reuse ;  /* 0x000000042e037c23 */ /* 0x100fe20008010808 */
[--C-:B------:R-:W-:Y:S01]  /*11a30*/  FFMA.FTZ R11, R36, UR4, -R8.reuse ;  /* 0x00000004240b7c23 */ /* 0x100fe20008010808 */
[----:B------:R-:W-:Y:S01]  /*11a40*/  MOV R46, R224 ;  /* 0x000000e0002e7202 */ /* 0x000fe20000000f00 */
[----:B------:R1:W3:Y:S01]  /*11a50*/  MUFU.EX2 R245, R5 ;  /* 0x0000000500f57308 */ /* 0x0002e20000000800 */
[----:B--2---:R-:W-:Y:S01]  /*11a60*/  FMNMX.FTZ R102, R4, R10, !PT ;  /* 0x0000000a04667209 */ /* 0x004fe20007810000 */
[----:B------:R-:W-:Y:S01]  /*11a70*/  FFMA.FTZ R10, R34, UR4, -R8 ;  /* 0x00000004220a7c23 */ /* 0x000fe20008010808 */
[----:B------:R-:W-:Y:S01]  /*11a80*/  F2FP.F16.F32.PACK_AB R4, R247, R246 ;  /* 0x000000f6f704723e */ /* 0x000fe200000000ff */
[----:B------:R2:W-:Y:S01]  /*11a90*/  MUFU.EX2 R241, R3 ;  /* 0x0000000300f17308 */ /* 0x0005e20000000800 */
[----:B------:R-:W-:Y:S01]  /*11aa0*/  FSETP.NEU.FTZ.AND P0, PT, R102, -INF , PT ;  /* 0xff8000006600780b */ /* 0x000fe20003f1d000 */
        /* <DEDUP_REMOVED lines=8> */
[----:B-1----:R-:W-:Y:S01]  /*11b30*/  FADD.FTZ R5, R239, -R6 ;  /* 0x80000006ef057221 */ /* 0x002fe20000010000 */
[----:B------:R-:W-:Y:S01]  /*11b40*/  F2FP.F16.F32.PACK_AB R6, R248, R249 ;  /* 0x000000f9f806723e */ /* 0x000fe200000000ff */
[----:B------:R1:W-:Y:S01]  /*11b50*/  MUFU.EX2 R239, R11 ;  /* 0x0000000b00ef7308 */ /* 0x0003e20000000800 */
[----:B---3--:R-:W-:Y:S01]  /*11b60*/  F2FP.F16.F32.PACK_AB R7, R244, R245 ;  /* 0x000000f5f407723e */ /* 0x008fe200000000ff */
[----:B--2---:R-:W-:Y:S01]  /*11b70*/  FMUL.FTZ R3, R102, UR4 ;  /* 0x0000000466037c20 */ /* 0x004fe20008410000 */
[----:B------:R-:W-:Y:S01]  /*11b80*/  FMUL.FTZ R5, R5, UR4 ;  /* 0x0000000405057c20 */ /* 0x000fe20008410000 */
[-C--:B------:R-:W-:Y:S01]  /*11b90*/  FMUL.FTZ R152, R152, R44.reuse ;  /* 0x0000002c98987220 */ /* 0x080fe20000410000 */
[-C--:B------:R-:W-:Y:S01]  /*11ba0*/  FMUL.FTZ R153, R153, R44.reuse ;  /* 0x0000002c99997220 */ /* 0x080fe20000410000 */
[----:B----4-:R-:W-:Y:S01]  /*11bb0*/  FFMA.FTZ R10, R32, UR4, -R8 ;  /* 0x00000004200a7c23 */ /* 0x010fe20008010808 */
[----:B------:R-:W-:Y:S01]  /*11bc0*/  FSEL R3, R3, RZ, P0 ;  /* 0x000000ff03037208 */ /* 0x000fe20000000000 */
[----:B------:R2:W3:Y:S01]  /*11bd0*/  MUFU.EX2 R27, R5 ;  /* 0x00000005001b7308 */ /* 0x0004e20000000800 */
[-C--:B------:R-:W-:Y:S01]  /*11be0*/  FMUL.FTZ R164, R164, R44.reuse ;  /* 0x0000002ca4a47220 */ /* 0x080fe20000410000 */
[-C--:B------:R-:W-:Y:S01]  /*11bf0*/  FMUL.FTZ R165, R165, R44.reuse ;  /* 0x0000002ca5a57220 */ /* 0x080fe20000410000 */
[-C--:B------:R-:W-:Y:S01]  /*11c00*/  FMUL.FTZ R168, R168, R44.reuse ;  /* 0x0000002ca8a87220 */ /* 0x080fe20000410000 */
[----:B------:R4:W-:Y:S01]  /*11c10*/  MUFU.EX2 R238, R10 ;  /* 0x0000000a00ee7308 */ /* 0x0009e20000000800 */
[--C-:B------:R-:W-:Y:S01]  /*11c20*/  FFMA.FTZ R12, R53, UR4, -R3.reuse ;  /* 0x00000004350c7c23 */ /* 0x100fe20008010803 */
[--C-:B-1----:R-:W-:Y:S01]  /*11c30*/  FFMA.FTZ R11, R47, UR4, -R3.reuse ;  /* 0x000000042f0b7c23 */ /* 0x102fe20008010803 */
[-C--:B------:R-:W-:Y:S01]  /*11c40*/  FMUL.FTZ R169, R169, R44.reuse ;  /* 0x0000002ca9a97220 */ /* 0x080fe20000410000 */
[-C--:B------:R-:W-:Y:S01]  /*11c50*/  FMUL.FTZ R72, R72, R44.reuse ;  /* 0x0000002c48487220 */ /* 0x080fe20000410000 */
[----:B------:R1:W-:Y:S01]  /*11c60*/  MUFU.EX2 R230, R12 ;  /* 0x0000000c00e67308 */ /* 0x0003e20000000800 */
[-C--:B------:R-:W-:Y:S01]  /*11c70*/  FMUL.FTZ R73, R73, R44.reuse ;  /* 0x0000002c49497220 */ /* 0x080fe20000410000 */
[-C--:B------:R-:W-:Y:S01]  /*11c80*/  FMUL.FTZ R76, R76, R44.reuse ;  /* 0x0000002c4c4c7220 */ /* 0x080fe20000410000 */
[-C--:B------:R-:W-:Y:S01]  /*11c90*/  FMUL.FTZ R77, R77, R44.reuse ;  /* 0x0000002c4d4d7220 */ /* 0x080fe20000410000 */
[----:B------:R-:W-:Y:S01]  /*11ca0*/  FMUL.FTZ R88, R88, R44 ;  /* 0x0000002c58587220 */ /* 0x000fe20000410000 */
[----:B--2---:R-:W-:Y:S01]  /*11cb0*/  F2FP.F16.F32.PACK_AB R5, R243, R242 ;  /* 0x000000f2f305723e */ /* 0x004fe200000000ff */
[-C--:B---3--:R-:W-:Y:S01]  /*11cc0*/  FMUL.FTZ R118, R118, R27.reuse ;  /* 0x0000001b76767220 */ /* 0x088fe20000410000 */
[-C--:B------:R-:W-:Y:S01]  /*11cd0*/  FMUL.FTZ R119, R119, R27.reuse ;  /* 0x0000001b77777220 */ /* 0x080fe20000410000 */
[-C--:B------:R-:W-:Y:S01]  /*11ce0*/  FMUL.FTZ R122, R122, R27.reuse ;  /* 0x0000001b7a7a7220 */ /* 0x080fe20000410000 */
[----:B----4-:R-:W-:Y:S01]  /*11cf0*/  FSEL R10, R103, RZ, P1 ;  /* 0x000000ff670a7208 */ /* 0x010fe20000800000 */
[-C--:B------:R-:W-:Y:S01]  /*11d00*/  FMUL.FTZ R123, R123, R27.reuse ;  /* 0x0000001b7b7b7220 */ /* 0x080fe20000410000 */
[-C--:B------:R-:W-:Y:S01]  /*11d10*/  FMUL.FTZ R134, R134, R27.reuse ;  /* 0x0000001b86867220 */ /* 0x080fe20000410000 */
[-C--:B------:R-:W-:Y:S01]  /*11d20*/  FMUL.FTZ R135, R135, R27.reuse ;  /* 0x0000001b87877220 */ /* 0x080fe20000410000 */
[-C--:B------:R-:W-:Y:S01]  /*11d30*/  FMUL.FTZ R138, R138, R27.reuse ;  /* 0x0000001b8a8a7220 */ /* 0x080fe20000410000 */
[----:B------:R-:W-:Y:S01]  /*11d40*/  FADD.FTZ R13, R229, -R10 ;  /* 0x8000000ae50d7221 */ /* 0x000fe20000010000 */
[----:B------:R-:W-:Y:S01]  /*11d50*/  FSEL R10, R102, RZ, P0 ;  /* 0x000000ff660a7208 */ /* 0x000fe20000000000 */
[----:B------:R2:W-:Y:S01]  /*11d60*/  MUFU.EX2 R229, R11 ;  /* 0x0000000b00e57308 */ /* 0x0005e20000000800 */
[--C-:B-1----:R-:W-:Y:S01]  /*11d70*/  FFMA.FTZ R12, R60, UR4, -R3.reuse ;  /* 0x000000043c0c7c23 */ /* 0x102fe20008010803 */
[----:B------:R-:W-:Y:S01]  /*11d80*/  FMUL.FTZ R13, R13, UR4 ;  /* 0x000000040d0d7c20 */ /* 0x000fe20008410000 */
[-C--:B------:R-:W-:Y:S01]  /*11d90*/  FMUL.FTZ R139, R139, R27.reuse ;  /* 0x0000001b8b8b7220 */ /* 0x080fe20000410000 */
[----:B------:R-:W-:Y:S01]  /*11da0*/  FADD.FTZ R10, R38, -R10 ;  /* 0x8000000a260a7221 */ /* 0x000fe20000010000 */
[----:B------:R1:W-:Y:S01]  /*11db0*/  MUFU.EX2 R228, R12 ;  /* 0x0000000c00e47308 */ /* 0x0003e20000000800 */
[-C--:B------:R-:W-:Y:S01]  /*11dc0*/  FMUL.FTZ R150, R150, R27.reuse ;  /* 0x0000001b96967220 */ /* 0x080fe20000410000 */
[-C--:B------:R-:W-:Y:S01]  /*11dd0*/  FMUL.FTZ R151, R151, R27.reuse ;  /* 0x0000001b97977220 */ /* 0x080fe20000410000 */
[----:B------:R-:W-:Y:S01]  /*11de0*/  FMUL.FTZ R10, R10, UR4 ;  /* 0x000000040a0a7c20 */ /* 0x000fe20008410000 */
[----:B------:R-:W3:Y:S01]  /*11df0*/  MUFU.EX2 R26, R13 ;  /* 0x0000000d001a7308 */ /* 0x000ee20000000800 */
[-C--:B------:R-:W-:Y:S01]  /*11e00*/  FMUL.FTZ R154, R154, R27.reuse ;  /* 0x0000001b9a9a7220 */ /* 0x080fe20000410000 */
[-C--:B------:R-:W-:Y:S01]  /*11e10*/  FMUL.FTZ R155, R155, R27.reuse ;  /* 0x0000001b9b9b7220 */ /* 0x080fe20000410000 */
[-C--:B------:R-:W-:Y:S01]  /*11e20*/  FMUL.FTZ R166, R166, R27.reuse ;  /* 0x0000001ba6a67220 */ /* 0x080fe20000410000 */
[----:B------:R-:W4:Y:S01]  /*11e30*/  MUFU.EX2 R25, R10 ;  /* 0x0000000a00197308 */ /* 0x000f220000000800 */
[--C-:B--2---:R-:W-:Y:S01]  /*11e40*/  FFMA.FTZ R11, R45, UR4, -R3.reuse ;  /* 0x000000042d0b7c23 */ /* 0x104fe20008010803 */
[-C--:B------:R-:W-:Y:S01]  /*11e50*/  FMUL.FTZ R167, R167, R27.reuse ;  /* 0x0000001ba7a77220 */ /* 0x080fe20000410000 */
[-C--:B------:R-:W-:Y:S01]  /*11e60*/  FMUL.FTZ R170, R170, R27.reuse ;  /* 0x0000001baaaa7220 */ /* 0x080fe20000410000 */
[-C--:B------:R-:W-:Y:S01]  /*11e70*/  FMUL.FTZ R171, R171, R27.reuse ;  /* 0x0000001babab7220 */ /* 0x080fe20000410000 */
[----:B------:R2:W5:Y:S01]  /*11e80*/  MUFU.EX2 R224, R11 ;  /* 0x0000000b00e07308 */ /* 0x0005620000000800 */
        /* <DEDUP_REMOVED lines=11> */
[--C-:B-1----:R-:W-:Y:S01]  /*11f40*/  FFMA.FTZ R12, R15, UR4, -R2.reuse ;  /* 0x000000040f0c7c23 */ /* 0x102fe20008010802 */
[C---:B------:R-:W-:Y:S01]  /*11f50*/  HMMA.16816.F32 R116, R4.reuse, R20, R116 ;  /* 0x000000140474723c */ /* 0x040fe20000001874 */
[-C--:B---3--:R-:W-:Y:S01]  /*11f60*/  FMUL.FTZ R112, R112, R26.reuse ;  /* 0x0000001a70707220 */ /* 0x088fe20000410000 */
[-C--:B------:R-:W-:Y:S01]  /*11f70*/  FMUL.FTZ R113, R113, R26.reuse ;  /* 0x0000001a71717220 */ /* 0x080fe20000410000 */
[-C--:B----4-:R-:W-:Y:S01]  /*11f80*/  FMUL.FTZ R114, R114, R25.reuse ;  /* 0x0000001972727220 */ /* 0x090fe20000410000 */
        /* <DEDUP_REMOVED lines=26> */
[----:B--2---:R-:W-:Y:S01]  /*12130*/  FFMA.FTZ R11, R61, UR4, -R2 ;  /* 0x000000043d0b7c23 */ /* 0x004fe20008010802 */
[----:B------:R-:W2:Y:S01]  /*12140*/  LDSM.16.MT88.4 R36, [R62+0x9400] ;  /* 0x009400003e24783b */ /* 0x000ea20000004200 */
[C---:B------:R-:W-:Y:S01]  /*12150*/  HMMA.16816.F32 R148, R4.reuse, R28, R148 ;  /* 0x0000001c0494723c */ /* 0x040fe20000001894 */
[----:B------:R3:W-:Y:S01]  /*12160*/  MUFU.EX2 R220, R10 ;  /* 0x0000000a00dc7308 */ /* 0x0007e20000000800 */
[-C--:B------:R-:W-:Y:S01]  /*12170*/  FMUL.FTZ R160, R160, R26.reuse ;  /* 0x0000001aa0a07220 */ /* 0x080fe20000410000 */
[----:B------:R-:W4:Y:S01]  /*12180*/  LDSM.16.MT88.4 R32, [R9+0x400] ;  /* 0x000400000920783b */ /* 0x000f220000004200 */
[-C--:B------:R-:W-:Y:S01]  /*12190*/  FMUL.FTZ R161, R161, R26.reuse ;  /* 0x0000001aa1a17220 */ /* 0x080fe20000410000 */
[----:B------:R5:W2:Y:S01]  /*121a0*/  MUFU.EX2 R223, R11 ;  /* 0x0000000b00df7308 */ /* 0x000aa20000000800 */
[-C--:B------:R-:W-:Y:S01]  /*121b0*/  FMUL.FTZ R162, R162, R25.reuse ;  /* 0x00000019a2a27220 */ /* 0x080fe20000410000 */
[-C--:B------:R-:W-:Y:S01]  /*121c0*/  FMUL.FTZ R163, R163, R25.reuse ;  /* 0x00000019a3a37220 */ /* 0x080fe20000410000 */
[C---:B------:R-:W-:Y:S01]  /*121d0*/  HMMA.16816.F32 R152, R4.reuse, R30, R152 ;  /* 0x0000001e0498723c */ /* 0x040fe20000001898 */
[----:B------:R-:W-:Y:S01]  /*121e0*/  FFMA.FTZ R24, R176, UR4, -R3 ;  /* 0x00000004b0187c23 */ /* 0x000fe20008010803 */
[-C--:B------:R-:W-:Y:S01]  /*121f0*/  FMUL.FTZ R84, R84, R26.reuse ;  /* 0x0000001a54547220 */ /* 0x080fe20000410000 */
[--C-:B-1----:R-:W-:Y:S01]  /*12200*/  FFMA.FTZ R12, R66, UR4, -R0.reuse ;  /* 0x00000004420c7c23 */ /* 0x102fe20008010800 */
[-C--:B------:R-:W-:Y:S01]  /*12210*/  FMUL.FTZ R85, R85, R26.reuse ;  /* 0x0000001a55557220 */ /* 0x080fe20000410000 */
[-C--:B------:R-:W-:Y:S01]  /*12220*/  FMUL.FTZ R86, R86, R25.reuse ;  /* 0x0000001956567220 */ /* 0x080fe20000410000 */
[-C--:B------:R-:W-:Y:S01]  /*12230*/  FMUL.FTZ R87, R87, R25.reuse ;  /* 0x0000001957577220 */ /* 0x080fe20000410000 */
[----:B---3--:R-:W-:Y:S01]  /*12240*/  FFMA.FTZ R10, R67, UR4, -R0 ;  /* 0x00000004430a7c23 */ /* 0x008fe20008010800 */
[C---:B------:R-:W-:Y:S01]  /*12250*/  HMMA.16816.F32 R164, R4.reuse, R48, R164 ;  /* 0x0000003004a4723c */ /* 0x040fe200000018a4 */
[----:B------:R1:W-:Y:S01]  /*12260*/  MUFU.EX2 R218, R12 ;  /* 0x0000000c00da7308 */ /* 0x0003e20000000800 */
[-C--:B------:R-:W-:Y:S01]  /*12270*/  FMUL.FTZ R172, R172, R26.reuse ;  /* 0x0000001aacac7220 */ /* 0x080fe20000410000 */
[----:B-----5:R-:W-:Y:S01]  /*12280*/  FFMA.FTZ R11, R14, UR4, -R2 ;  /* 0x000000040e0b7c23 */ /* 0x020fe20008010802 */
[-C--:B------:R-:W-:Y:S01]  /*12290*/  FMUL.FTZ R173, R173, R26.reuse ;  /* 0x0000001aadad7220 */ /* 0x080fe20000410000 */
[----:B------:R3:W5:Y:S01]  /*122a0*/  MUFU.EX2 R216, R10 ;  /* 0x0000000a00d87308 */ /* 0x0007620000000800 */
[-C--:B------:R-:W-:Y:S01]  /*122b0*/  FMUL.FTZ R174, R174, R25.reuse ;  /* 0x00000019aeae7220 */ /* 0x080fe20000410000 */
[-C--:B------:R-:W-:Y:S01]  /*122c0*/  FMUL.FTZ R175, R175, R25.reuse ;  /* 0x00000019afaf7220 */ /* 0x080fe20000410000 */
[C---:B------:R-:W-:Y:S01]  /*122d0*/  HMMA.16816.F32 R168, R4.reuse, R50, R168 ;  /* 0x0000003204a8723c */ /* 0x040fe200000018a8 */
[----:B------:R5:W2:Y:S01]  /*122e0*/  MUFU.EX2 R222, R11 ;  /* 0x0000000b00de7308 */ /* 0x000aa20000000800 */
[-C--:B------:R-:W-:Y:S01]  /*122f0*/  FMUL.FTZ R68, R68, R26.reuse ;  /* 0x0000001a44447220 */ /* 0x080fe20000410000 */
[-C--:B------:R-:W-:Y:S01]  /*12300*/  FMUL.FTZ R69, R69, R26.reuse ;  /* 0x0000001a45457220 */ /* 0x080fe20000410000 */
[-C--:B------:R-:W-:Y:S01]  /*12310*/  FMUL.FTZ R70, R70, R25.reuse ;  /* 0x0000001946467220 */ /* 0x080fe20000410000 */
[-C--:B------:R-:W-:Y:S01]  /*12320*/  FMUL.FTZ R71, R71, R25.reuse ;  /* 0x0000001947477220 */ /* 0x080fe20000410000 */
[-C--:B------:R-:W-:Y:S01]  /*12330*/  FMUL.FTZ R80, R80, R26.reuse ;  /* 0x0000001a50507220 */ /* 0x080fe20000410000 */
[----:B-1----:R-:W-:Y:S01]  /*12340*/  LDSM.16.MT88.4 R12, [R9+0x2400] ;  /* 0x00240000090c783b */ /* 0x002fe20000004200 */
[C---:B------:R-:W-:Y:S01]  /*12350*/  HMMA.16816.F32 R72, R4.reuse, R56, R72 ;  /* 0x000000380448723c */ /* 0x040fe20000001848 */
[-C--:B------:R-:W-:Y:S01]  /*12360*/  FMUL.FTZ R81, R81, R26.reuse ;  /* 0x0000001a51517220 */ /* 0x080fe20000410000 */
[-C--:B------:R-:W-:Y:S01]  /*12370*/  FMUL.FTZ R82, R82, R25.reuse ;  /* 0x0000001952527220 */ /* 0x080fe20000410000 */
[--C-:B---3--:R-:W-:Y:S01]  /*12380*/  FFMA.FTZ R10, R64, UR4, -R0.reuse ;  /* 0x00000004400a7c23 */ /* 0x108fe20008010800 */
[-C--:B------:R-:W-:Y:S01]  /*12390*/  FMUL.FTZ R83, R83, R25.reuse ;  /* 0x0000001953537220 */ /* 0x080fe20000410000 */
[-C--:B------:R-:W-:Y:S01]  /*123a0*/  FMUL.FTZ R96, R96, R26.reuse ;  /* 0x0000001a60607220 */ /* 0x080fe20000410000 */
[----:B------:R-:W-:Y:S01]  /*123b0*/  FMUL.FTZ R97, R97, R26 ;  /* 0x0000001a61617220 */ /* 0x000fe20000410000 */
[----:B------:R1:W-:Y:S01]  /*123c0*/  MUFU.EX2 R217, R10 ;  /* 0x0000000a00d97308 */ /* 0x0003e20000000800 */
[C---:B------:R-:W-:Y:S01]  /*123d0*/  HMMA.16816.F32 R76, R4.reuse, R58, R76 ;  /* 0x0000003a044c723c */ /* 0x040fe2000000184c */
[----:B-----5:R-:W-:Y:S01]  /*123e0*/  FFMA.FTZ R11, R65, UR4, -R0 ;  /* 0x00000004410b7c23 */ /* 0x020fe20008010800 */
[-C--:B------:R-:W-:Y:S01]  /*123f0*/  FMUL.FTZ R98, R98, R25.reuse ;  /* 0x0000001962627220 */ /* 0x080fe20000410000 */
[----:B------:R-:W-:Y:S01]  /*12400*/  FMUL.FTZ R99, R99, R25 ;  /* 0x0000001963637220 */ /* 0x000fe20000410000 */
[----:B------:R3:W-:Y:S04]  /*12410*/  MUFU.EX2 R208, R24 ;  /* 0x0000001800d07308 */ /* 0x0007e80000000800 */
[----:B------:R-:W-:Y:S01]  /*12420*/  HMMA.16816.F32 R88, R4, R40, R88 ;  /* 0x000000280458723c */ /* 0x000fe20000001858 */
[----:B------:R5:W4:Y:S01]  /*12430*/  MUFU.EX2 R219, R11 ;  /* 0x0000000b00db7308 */ /* 0x000b220000000800 */
[----:B-1----:R-:W-:-:S06]  /*12440*/  FFMA.FTZ R10, R177, UR4, -R8 ;  /* 0x00000004b10a7c23 */ /* 0x002fcc0008010808 */
[----:B------:R-:W-:Y:S01]  /*12450*/  HMMA.16816.F32 R92, R4, R42, R92 ;  /* 0x0000002a045c723c */ /* 0x000fe2000000185c */
[----:B------:R-:W-:Y:S01]  /*12460*/  F2FP.F16.F32.PACK_AB R4, R240, R241 ;  /* 0x000000f1f004723e */ /* 0x000fe200000000ff */
[----:B------:R1:W-:Y:S01]  /*12470*/  MUFU.EX2 R213, R10 ;  /* 0x0000000a00d57308 */ /* 0x0003e20000000800 */
[----:B------:R-:W-:Y:S01]  /*12480*/  F2FP.F16.F32.PACK_AB R5, R229, R230 ;  /* 0x000000e6e505723e */ /* 0x000fe200000000ff */
[----:B---3--:R-:W-:Y:S01]  /*12490*/  FFMA.FTZ R24, R193, UR4, -R3 ;  /* 0x00000004c1187c23 */ /* 0x008fe20008010803 */
[----:B------:R-:W-:Y:S02]  /*124a0*/  F2FP.F16.F32.PACK_AB R6, R238, R239 ;  /* 0x000000efee06723e */ /* 0x000fe400000000ff */
[----:B------:R-:W-:Y:S01]  /*124b0*/  F2FP.F16.F32.PACK_AB R7, R224, R228 ;  /* 0x000000e4e007723e */ /* 0x000fe200000000ff */
[--C-:B-----5:R-:W-:Y:S01]  /*124c0*/  FFMA.FTZ R11, R108, UR4, -R8.reuse ;  /* 0x000000046c0b7c23 */ /* 0x120fe20008010808 */
[----:B------:R-:W-:Y:S04]  /*124d0*/  MUFU.EX2 R66, R24 ;  /* 0x0000001800427308 */ /* 0x000fe80000000800 */
[----:B------:R3:W5:Y:S01]  /*124e0*/  MUFU.EX2 R215, R11 ;  /* 0x0000000b00d77308 */ /* 0x0007620000000800 */
[----:B------:R-:W-:Y:S01]  /*124f0*/  HMMA.16816.F32 R112, R4, R20, R112 ;  /* 0x000000140470723c */ /* 0x000fe20000001870 */
[----:B-1----:R-:W-:-:S04]  /*12500*/  FFMA.FTZ R10, R105, UR4, -R8 ;  /* 0x00000004690a7c23 */ /* 0x002fc80008010808 */
[----:B------:R1:W-:Y:S03]  /*12510*/  MUFU.EX2 R212, R10 ;  /* 0x0000000a00d47308 */ /* 0x0003e60000000800 */
[----:B------:R-:W-:Y:S01]  /*12520*/  HMMA.16816.F32 R124, R4, R22, R124 ;  /* 0x00000016047c723c */ /* 0x000fe2000000187c */
[----:B------:R-:W-:Y:S01]  /*12530*/  LDSM.16.MT88.4 R20, [R9+0x1400] ;  /* 0x001400000914783b */ /* 0x000fe20000004200 */
[----:B---3--:R-:W-:-:S06]  /*12540*/  FFMA.FTZ R11, R100, UR4, -R8 ;  /* 0x00000004640b7c23 */ /* 0x008fcc0008010808 */
[----:B------:R-:W-:Y:S01]  /*12550*/  HMMA.16816.F32 R128, R4, R16, R128 ;  /* 0x000000100480723c */ /* 0x000fe20000001880 */
[----:B------:R3:W-:Y:S01]  /*12560*/  MUFU.EX2 R214, R11 ;  /* 0x0000000b00d67308 */ /* 0x0007e20000000800 */
[----:B-1----:R-:W-:-:S06]  /*12570*/  FFMA.FTZ R10, R180, UR4, -R3 ;  /* 0x00000004b40a7c23 */ /* 0x002fcc0008010803 */
[----:B------:R-:W-:Y:S01]  /*12580*/  HMMA.16816.F32 R140, R4, R18, R140 ;  /* 0x00000012048c723c */ /* 0x000fe2000000188c */
[----:B------:R-:W-:Y:S01]  /*12590*/  LDSM.16.MT88.4 R16, [R62+0xb400] ;  /* 0x00b400003e10783b */ /* 0x000fe20000004200 */
[----:B------:R1:W5:Y:S01]  /*125a0*/  MUFU.EX2 R211, R10 ;  /* 0x0000000a00d37308 */ /* 0x0003620000000800 */
[----:B---3--:R-:W-:-:S05]  /*125b0*/  FFMA.FTZ R11, R109, UR4, -R3 ;  /* 0x000000046d0b7c23 */ /* 0x008fca0008010803 */
[C---:B------:R-:W-:Y:S01]  /*125c0*/  HMMA.16816.F32 R144, R4.reuse, R28, R144 ;  /* 0x0000001c0490723c */ /* 0x040fe20000001890 */
[----:B------:R3:W-:Y:S07]  /*125d0*/  MUFU.EX2 R210, R11 ;  /* 0x0000000b00d27308 */ /* 0x0007ee0000000800 */
[----:B------:R-:W-:Y:S01]  /*125e0*/  HMMA.16816.F32 R156, R4, R30, R156 ;  /* 0x0000001e049c723c */ /* 0x000fe2000000189c */
[----:B------:R-:W5:Y:S01]  /*125f0*/  LDSM.16.MT88.4 R28, [R62+0xa400] ;  /* 0x00a400003e1c783b */ /* 0x000f620000004200 */
[----:B-1----:R-:W-:-:S04]  /*12600*/  FFMA.FTZ R10, R106, UR4, -R3 ;  /* 0x000000046a0a7c23 */ /* 0x002fc80008010803 */
[----:B------:R1:W5:Y:S02]  /*12610*/  MUFU.EX2 R209, R10 ;  /* 0x0000000a00d17308 */ /* 0x0003640000000800 */
[----:B------:R-:W-:Y:S01]  /*12620*/  HMMA.16816.F32 R160, R4, R48, R160 ;  /* 0x0000003004a0723c */ /* 0x000fe200000018a0 */
[----:B---3--:R-:W-:-:S04]  /*12630*/  FFMA.FTZ R11, R181, UR4, -R2 ;  /* 0x00000004b50b7c23 */ /* 0x008fc80008010802 */
[----:B------:R3:W-:Y:S03]  /*12640*/  MUFU.EX2 R180, R11 ;  /* 0x0000000b00b47308 */ /* 0x0007e60000000800 */
[----:B------:R-:W-:Y:S01]  /*12650*/  HMMA.16816.F32 R84, R4, R40, R84 ;  /* 0x000000280454723c */ /* 0x000fe20000001854 */
[----:B-1----:R-:W-:-:S07]  /*12660*/  FFMA.FTZ R10, R182, UR4, -R2 ;  /* 0x00000004b60a7c23 */ /* 0x002fce0008010802 */
[----:B------:R-:W-:Y:S01]  /*12670*/  HMMA.16816.F32 R48, R4, R50, R172 ;  /* 0x000000320430723c */ /* 0x000fe200000018ac */
[----:B------:R1:W5:Y:S01]  /*12680*/  MUFU.EX2 R207, R10 ;  /* 0x0000000a00cf7308 */ /* 0x0003620000000800 */
[----:B------:R-:W-:Y:S01]  /*12690*/  LDSM.16.MT88.4 R172, [R9+0x1c00] ;  /* 0x001c000009ac783b */ /* 0x000fe20000004200 */
[----:B---3--:R-:W-:Y:S01]  /*126a0*/  FFMA.FTZ R11, R185, UR4, -R0 ;  /* 0x00000004b90b7c23 */ /* 0x008fe20008010800 */
[----:B------:R-:W-:-:S04]  /*126b0*/  MOV R185, R46 ;  /* 0x0000002e00b97202 */ /* 0x000fc80000000f00 */
[----:B------:R-:W-:Y:S01]  /*126c0*/  HMMA.16816.F32 R52, R4, R56, R68 ;  /* 0x000000380434723c */ /* 0x000fe20000001844 */
[----:B-1----:R-:W-:-:S07]  /*126d0*/  FFMA.FTZ R10, R110, UR4, -R2 ;  /* 0x000000046e0a7c23 */ /* 0x002fce0008010802 */
[C---:B------:R-:W-:Y:S01]  /*126e0*/  HMMA.16816.F32 R80, R4.reuse, R58, R80 ;  /* 0x0000003a0450723c */ /* 0x040fe20000001850 */
[----:B------:R1:W-:Y:S04]  /*126f0*/  MUFU.EX2 R110, R11 ;  /* 0x0000000b006e7308 */ /* 0x0003e80000000800 */
[----:B------:R3:W-:Y:S03]  /*12700*/  MUFU.EX2 R181, R10 ;  /* 0x0000000a00b57308 */ /* 0x0007e60000000800 */
[----:B------:R-:W-:Y:S01]  /*12710*/  HMMA.16816.F32 R40, R4, R42, R96 ;  /* 0x0000002a0428723c */ /* 0x000fe20000001860 */
[----:B--2---:R-:W-:Y:S02]  /*12720*/  F2FP.F16.F32.PACK_AB R4, R220, R223 ;  /* 0x000000dfdc04723e */ /* 0x004fe400000000ff */
[----:B------:R-:W-:-:S02]  /*12730*/  F2FP.F16.F32.PACK_AB R5, R218, R216 ;  /* 0x000000d8da05723e */ /* 0x000fc400000000ff */
[----:B------:R-:W-:Y:S02]  /*12740*/  F2FP.F16.F32.PACK_AB R6, R222, R221 ;  /* 0x000000ddde06723e */ /* 0x000fe400000000ff */
[----:B----4-:R-:W-:Y:S01]  /*12750*/  F2FP.F16.F32.PACK_AB R7, R217, R219 ;  /* 0x000000dbd907723e */ /* 0x010fe200000000ff */
[--C-:B-1----:R-:W-:Y:S01]  /*12760*/  FFMA.FTZ R11, R183, UR4, -R0.reuse ;  /* 0x00000004b70b7c23 */ /* 0x102fe20008010800 */
[----:B---3--:R-:W-:-:S03]  /*12770*/  FFMA.FTZ R10, R184, UR4, -R0 ;  /* 0x00000004b80a7c23 */ /* 0x008fc60008010800 */
[----:B------:R1:W-:Y:S02]  /*12780*/  MUFU.EX2 R177, R11 ;  /* 0x0000000b00b17308 */ /* 0x0003e40000000800 */
[C---:B------:R-:W-:Y:S02]  /*12790*/  HMMA.16816.F32 R116, R4.reuse, R36, R116 ;  /* 0x000000240474723c */ /* 0x040fe40000001874 */
[----:B------:R2:W3:Y:S06]  /*127a0*/  MUFU.EX2 R176, R10 ;  /* 0x0000000a00b07308 */ /* 0x0004ec0000000800 */
[----:B------:R-:W-:Y:S01]  /*127b0*/  HMMA.16816.F32 R120, R4, R38, R120 ;  /* 0x000000260478723c */ /* 0x000fe20000001878 */
[----:B-1----:R-:W-:-:S07]  /*127c0*/  FFMA.FTZ R11, R192, UR4, -R8 ;  /* 0x00000004c00b7c23 */ /* 0x002fce0008010808 */
[C---:B------:R-:W-:Y:S01]  /*127d0*/  HMMA.16816.F32 R132, R4.reuse, R32, R132 ;  /* 0x000000200484723c */ /* 0x040fe20000001884 */
[----:B--2---:R-:W-:Y:S01]  /*127e0*/  FFMA.FTZ R10, R111, UR4, -R0 ;  /* 0x000000046f0a7c23 */ /* 0x004fe20008010800 */
[----:B------:R1:W-:Y:S04]  /*127f0*/  MUFU.EX2 R109, R11 ;  /* 0x0000000b006d7308 */ /* 0x0003e80000000800 */
[----:B------:R2:W-:Y:S02]  /*12800*/  MUFU.EX2 R111, R10 ;  /* 0x0000000a006f7308 */ /* 0x0005e40000000800 */
[C---:B------:R-:W-:Y:S08]  /*12810*/  HMMA.16816.F32 R136, R4.reuse, R34, R136 ;  /* 0x000000220488723c */ /* 0x040ff00000001888 */
[----:B-----5:R-:W-:Y:S01]  /*12820*/  HMMA.16816.F32 R148, R4, R28, R148 ;  /* 0x0000001c0494723c */ /* 0x020fe20000001894 */
[--C-:B-1----:R-:W-:Y:S01]  /*12830*/  FFMA.FTZ R11, R186, UR4, -R8.reuse ;  /* 0x00000004ba0b7c23 */ /* 0x102fe20008010808 */
[----:B--2---:R-:W-:-:S03]  /*12840*/  FFMA.FTZ R10, R194, UR4, -R8 ;  /* 0x00000004c20a7c23 */ /* 0x004fc60008010808 */
[----:B------:R1:W-:Y:S03]  /*12850*/  MUFU.EX2 R108, R11 ;  /* 0x0000000b006c7308 */ /* 0x0003e60000000800 */
[C---:B------:R-:W-:Y:S08]  /*12860*/  HMMA.16816.F32 R152, R4.reuse, R30, R152 ;  /* 0x0000001e0498723c */ /* 0x040ff00000001898 */
[----:B------:R-:W-:Y:S01]  /*12870*/  HMMA.16816.F32 R164, R4, R20, R164 ;  /* 0x0000001404a4723c */ /* 0x000fe200000018a4 */
[----:B-1----:R-:W-:-:S04]  /*12880*/  FFMA.FTZ R11, R191, UR4, -R3 ;  /* 0x00000004bf0b7c23 */ /* 0x002fc80008010803 */
[----:B------:R1:W-:Y:S03]  /*12890*/  MUFU.EX2 R100, R11 ;  /* 0x0000000b00647308 */ /* 0x0003e60000000800 */
[C---:B------:R-:W-:Y:S08]  /*128a0*/  HMMA.16816.F32 R168, R4.reuse, R22, R168 ;  /* 0x0000001604a8723c */ /* 0x040ff000000018a8 */
[----:B------:R-:W-:Y:S01]  /*128b0*/  HMMA.16816.F32 R72, R4, R16, R72 ;  /* 0x000000100448723c */ /* 0x000fe20000001848 */
[----:B-1----:R-:W-:-:S07]  /*128c0*/  FFMA.FTZ R11, R188, UR4, -R2 ;  /* 0x00000004bc0b7c23 */ /* 0x002fce0008010802 */
[C---:B------:R-:W-:Y:S01]  /*128d0*/  HMMA.16816.F32 R76, R4.reuse, R18, R76 ;  /* 0x00000012044c723c */ /* 0x040fe2000000184c */
[----:B------:R-:W-:Y:S07]  /*128e0*/  MUFU.EX2 R60, R11 ;  /* 0x0000000b003c7308 */ /* 0x000fee0000000800 */
[C---:B------:R-:W-:Y:S08]  /*128f0*/  HMMA.16816.F32 R88, R4.reuse, R12, R88 ;  /* 0x0000000c0458723c */ /* 0x040ff00000001858 */
[----:B------:R-:W-:Y:S01]  /*12900*/  HMMA.16816.F32 R56, R4, R14, R92 ;  /* 0x0000000e0438723c */ /* 0x000fe2000000185c */
[----:B------:R-:W-:-:S02]  /*12910*/  F2FP.F16.F32.PACK_AB R4, R215, R213 ;  /* 0x000000d5d704723e */ /* 0x000fc400000000ff */
[----:B------:R-:W-:Y:S02]  /*12920*/  F2FP.F16.F32.PACK_AB R5, R208, R211 ;  /* 0x000000d3d005723e */ /* 0x000fe400000000ff */
[----:B------:R-:W-:Y:S02]  /*12930*/  F2FP.F16.F32.PACK_AB R6, R214, R212 ;  /* 0x000000d4d606723e */ /* 0x000fe400000000ff */
[----:B------:R-:W-:-:S07]  /*12940*/  F2FP.F16.F32.PACK_AB R7, R209, R210 ;  /* 0x000000d2d107723e */ /* 0x000fce00000000ff */
[C---:B------:R-:W-:Y:S01]  /*12950*/  HMMA.16816.F32 R160, R4.reuse, R20, R160 ;  /* 0x0000001404a0723c */ /* 0x040fe200000018a0 */
[----:B------:R-:W-:Y:S02]  /*12960*/  FFMA.FTZ R20, R107, UR4, -R2 ;  /* 0x000000046b147c23 */ /* 0x000fe40008010802 */
[----:B------:R1:W-:Y:S04]  /*12970*/  MUFU.EX2 R107, R10 ;  /* 0x0000000a006b7308 */ /* 0x0003e80000000800 */
[----:B------:R-:W2:Y:S01]  /*12980*/  MUFU.EX2 R182, R20 ;  /* 0x0000001400b67308 */ /* 0x000ea20000000800 */
[C---:B------:R-:W-:Y:S08]  /*12990*/  HMMA.16816.F32 R112, R4.reuse, R36, R112 ;  /* 0x000000240470723c */ /* 0x040ff00000001870 */
[----:B------:R-:W-:Y:S01]  /*129a0*/  HMMA.16816.F32 R124, R4, R38, R124 ;  /* 0x00000026047c723c */ /* 0x000fe2000000187c */
[----:B------:R-:W4:Y:S01]  /*129b0*/  LDSM.16.MT88.4 R36, [R62+0x9800] ;  /* 0x009800003e24783b */ /* 0x000f220000004200 */
[----:B-1----:R-:W-:-:S04]  /*129c0*/  FFMA.FTZ R10, R187, UR4, -R8 ;  /* 0x00000004bb0a7c23 */ /* 0x002fc80008010808 */
[----:B------:R1:W-:Y:S02]  /*129d0*/  MUFU.EX2 R106, R10 ;  /* 0x0000000a006a7308 */ /* 0x0003e40000000800 */
[C---:B------:R-:W-:Y:S08]  /*129e0*/  HMMA.16816.F32 R128, R4.reuse, R32, R128 ;  /* 0x000000200480723c */ /* 0x040ff00000001880 */
[----:B------:R-:W-:Y:S01]  /*129f0*/  HMMA.16816.F32 R140, R4, R34, R140 ;  /* 0x00000022048c723c */ /* 0x000fe2000000188c */
[----:B------:R-:W5:Y:S01]  /*12a00*/  LDSM.16.MT88.4 R32, [R9+0x800] ;  /* 0x000800000920783b */ /* 0x000f620000004200 */
[----:B-1----:R-:W-:-:S06]  /*12a10*/  FFMA.FTZ R10, R195, UR4, -R3 ;  /* 0x00000004c30a7c23 */ /* 0x002fcc0008010803 */
[C---:B------:R-:W-:Y:S01]  /*12a20*/  HMMA.16816.F32 R144, R4.reuse, R28, R144 ;  /* 0x0000001c0490723c */ /* 0x040fe20000001890 */
[----:B------:R1:W-:Y:S07]  /*12a30*/  MUFU.EX2 R105, R10 ;  /* 0x0000000a00697308 */ /* 0x0003ee0000000800 */
[----:B------:R-:W-:Y:S01]  /*12a40*/  HMMA.16816.F32 R156, R4, R30, R156 ;  /* 0x0000001e049c723c */ /* 0x000fe2000000189c */
[----:B------:R-:W5:Y:S01]  /*12a50*/  LDSM.16.MT88.4 R28, [R62+0xa800] ;  /* 0x00a800003e1c783b */ /* 0x000f620000004200 */
[----:B-1----:R-:W-:-:S06]  /*12a60*/  FFMA.FTZ R10, R178, UR4, -R3 ;  /* 0x00000004b20a7c23 */ /* 0x002fcc0008010803 */
[C---:B------:R-:W-:Y:S01]  /*12a70*/  HMMA.16816.F32 R48, R4.reuse, R22, R48 ;  /* 0x000000160430723c */ /* 0x040fe20000001830 */
[----:B------:R-:W1:Y:S01]  /*12a80*/  LDSM.16.MT88.4 R20, [R9+0x1800] ;  /* 0x001800000914783b */ /* 0x000e620000004200 */
[----:B------:R3:W-:Y:S06]  /*12a90*/  MUFU.EX2 R67, R10 ;  /* 0x0000000a00437308 */ /* 0x0007ec0000000800 */
[C---:B------:R-:W-:Y:S08]  /*12aa0*/  HMMA.16816.F32 R52, R4.reuse, R16, R52 ;  /* 0x000000100434723c */ /* 0x040ff00000001834 */
[----:B------:R-:W-:Y:S01]  /*12ab0*/  HMMA.16816.F32 R80, R4, R18, R80 ;  /* 0x000000120450723c */ /* 0x000fe20000001850 */
[----:B------:R-:W1:Y:S01]  /*12ac0*/  LDSM.16.MT88.4 R16, [R62+0xb800] ;  /* 0x00b800003e10783b */ /* 0x000e620000004200 */
[----:B---3--:R-:W-:-:S04]  /*12ad0*/  FFMA.FTZ R10, R196, UR4, -R2 ;  /* 0x00000004c40a7c23 */ /* 0x008fc80008010802 */
[----:B------:R3:W4:Y:S02]  /*12ae0*/  MUFU.EX2 R65, R10 ;  /* 0x0000000a00417308 */ /* 0x0007240000000800 */
[C---:B------:R-:W-:Y:S08]  /*12af0*/  HMMA.16816.F32 R84, R4.reuse, R12, R84 ;  /* 0x0000000c0454723c */ /* 0x040ff00000001854 */
[----:B------:R-:W-:Y:S01]  /*12b00*/  HMMA.16816.F32 R40, R4, R14, R40 ;  /* 0x0000000e0428723c */ /* 0x000fe20000001828 */
[----:B------:R-:W1:Y:S01]  /*12b10*/  LDSM.16.MT88.4 R12, [R9+0x2800] ;  /* 0x00280000090c783b */ /* 0x000e620000004200 */
[----:B------:R-:W-:Y:S01]  /*12b20*/  F2FP.F16.F32.PACK_AB R4, R180, R207 ;  /* 0x000000cfb404723e */ /* 0x000fe200000000ff */
[--C-:B---3--:R-:W-:Y:S01]  /*12b30*/  FFMA.FTZ R10, R190, UR4, -R2.reuse ;  /* 0x00000004be0a7c23 */ /* 0x108fe20008010802 */
[----:B------:R-:W-:Y:S01]  /*12b40*/  F2FP.F16.F32.PACK_AB R5, R176, R110 ;  /* 0x0000006eb005723e */ /* 0x000fe200000000ff */
[----:B------:R-:W-:Y:S01]  /*12b50*/  FFMA.FTZ R2, R189, UR4, -R2 ;  /* 0x00000004bd027c23 */ /* 0x000fe20008010802 */
[----:B--2---:R-:W-:Y:S01]  /*12b60*/  F2FP.F16.F32.PACK_AB R6, R182, R181 ;  /* 0x000000b5b606723e */ /* 0x004fe200000000ff */
[----:B------:R2:W-:Y:S01]  /*12b70*/  MUFU.EX2 R64, R10 ;  /* 0x0000000a00407308 */ /* 0x0005e20000000800 */
[----:B------:R-:W-:-:S02]  /*12b80*/  F2FP.F16.F32.PACK_AB R7, R111, R177 ;  /* 0x000000b16f07723e */ /* 0x000fc400000000ff */
[----:B----4-:R-:W-:Y:S01]  /*12b90*/  F2FP.F16.F32.PACK_AB R92, R60, R65 ;  /* 0x000000413c5c723e */ /* 0x010fe200000000ff */
[----:B------:R3:W4:Y:S04]  /*12ba0*/  MUFU.EX2 R61, R2 ;  /* 0x00000002003d7308 */ /* 0x0007280000000800 */
[----:B------:R-:W-:Y:S01]  /*12bb0*/  HMMA.16816.F32 R116, R4, R36, R116 ;  /* 0x000000240474723c */ /* 0x000fe20000001874 */
[----:B--2---:R-:W-:-:S07]  /*12bc0*/  FFMA.FTZ R10, R198, UR4, -R0 ;  /* 0x00000004c60a7c23 */ /* 0x004fce0008010800 */
[----:B------:R-:W-:Y:S01]  /*12bd0*/  HMMA.16816.F32 R120, R4, R38, R120 ;  /* 0x000000260478723c */ /* 0x000fe20000001878 */
[----:B------:R2:W-:Y:S01]  /*12be0*/  MUFU.EX2 R45, R10 ;  /* 0x0000000a002d7308 */ /* 0x0005e20000000800 */
[----:B---3--:R-:W-:Y:S01]  /*12bf0*/  FFMA.FTZ R2, R197, UR4, -R0 ;  /* 0x00000004c5027c23 */ /* 0x008fe20008010800 */
[----:B----4-:R-:W-:-:S03]  /*12c00*/  F2FP.F16.F32.PACK_AB R94, R61, R64 ;  /* 0x000000403d5e723e */ /* 0x010fc600000000ff */
[----:B------:R3:W4:Y:S02]  /*12c10*/  MUFU.EX2 R46, R2 ;  /* 0x00000002002e7308 */ /* 0x0007240000000800 */
[----:B-----5:R-:W-:Y:S01]  /*12c20*/  HMMA.16816.F32 R132, R4, R32, R132 ;  /* 0x000000200484723c */ /* 0x020fe20000001884 */
[----:B--2---:R-:W-:-:S07]  /*12c30*/  FFMA.FTZ R10, R179, UR4, -R0 ;  /* 0x00000004b30a7c23 */ /* 0x004fce0008010800 */
[C---:B------:R-:W-:Y:S01]  /*12c40*/  HMMA.16816.F32 R136, R4.reuse, R34, R136 ;  /* 0x000000220488723c */ /* 0x040fe20000001888 */
[----:B------:R-:W-:Y:S01]  /*12c50*/  FFMA.FTZ R0, R63, UR4, -R0 ;  /* 0x000000043f007c23 */ /* 0x000fe20008010800 */
[----:B------:R-:W-:Y:S01]  /*12c60*/  MUFU.EX2 R47, R10 ;  /* 0x0000000a002f7308 */ /* 0x000fe20000000800 */
[--C-:B---3--:R-:W-:Y:S01]  /*12c70*/  FFMA.FTZ R2, R205, UR4, -R8.reuse ;  /* 0x00000004cd027c23 */ /* 0x108fe20008010808 */
[----:B----4-:R-:W-:Y:S02]  /*12c80*/  F2FP.F16.F32.PACK_AB R93, R46, R45 ;  /* 0x0000002d2e5d723e */ /* 0x010fe400000000ff */
[----:B------:R2:W3:Y:S02]  /*12c90*/  MUFU.EX2 R24, R0 ;  /* 0x0000000000187308 */ /* 0x0004e40000000800 */
[C---:B------:R-:W-:Y:S08]  /*12ca0*/  HMMA.16816.F32 R148, R4.reuse, R28, R148 ;  /* 0x0000001c0494723c */ /* 0x040ff00000001894 */
[----:B------:R-:W-:Y:S01]  /*12cb0*/  HMMA.16816.F32 R152, R4, R30, R152 ;  /* 0x0000001e0498723c */ /* 0x000fe20000001898 */
[----:B--2---:R-:W-:Y:S01]  /*12cc0*/  FFMA.FTZ R0, R203, UR4, -R8 ;  /* 0x00000004cb007c23 */ /* 0x004fe20008010808 */
[----:B---3--:R-:W-:-:S06]  /*12cd0*/  F2FP.F16.F32.PACK_AB R95, R24, R47 ;  /* 0x0000002f185f723e */ /* 0x008fcc00000000ff */
[C---:B-1----:R-:W-:Y:S08]  /*12ce0*/  HMMA.16816.F32 R164, R4.reuse, R20, R164 ;  /* 0x0000001404a4723c */ /* 0x042ff000000018a4 */
        /* <DEDUP_REMOVED lines=8> */
[----:B------:R-:W-:Y:S01]  /*12d70*/  F2FP.F16.F32.PACK_AB R7, R67, R100 ;  /* 0x000000644307723e */ /* 0x000fe200000000ff */
[----:B------:R-:W-:Y:S08]  /*12d80*/  HMMA.16816.F32 R164, R92, R172, R164 ;  /* 0x000000ac5ca4723c */ /* 0x000ff000000018a4 */
[C---:B------:R-:W-:Y:S01]  /*12d90*/  HMMA.16816.F32 R160, R4.reuse, R20, R160 ;  /* 0x0000001404a0723c */ /* 0x040fe200000018a0 */
[----:B------:R1:W-:Y:S07]  /*12da0*/  MUFU.EX2 R20, R2 ;  /* 0x0000000200147308 */ /* 0x0003ee0000000800 */
[----:B------:R-:W-:Y:S01]  /*12db0*/  HMMA.16816.F32 R48, R4, R22, R48 ;  /* 0x000000160430723c */ /* 0x000fe20000001830 */
[----:B------:R2:W3:Y:S01]  /*12dc0*/  MUFU.EX2 R22, R0 ;  /* 0x0000000000167308 */ /* 0x0004e20000000800 */
[----:B-1----:R-:W-:-:S06]  /*12dd0*/  FFMA.FTZ R2, R199, UR4, -R8 ;  /* 0x00000004c7027c23 */ /* 0x002fcc0008010808 */
[----:B------:R-:W-:Y:S01]  /*12de0*/  HMMA.16816.F32 R112, R4, R36, R112 ;  /* 0x000000240470723c */ /* 0x000fe20000001870 */
[----:B------:R1:W-:Y:S01]  /*12df0*/  MUFU.EX2 R23, R2 ;  /* 0x0000000200177308 */ /* 0x0003e20000000800 */
[----:B--2---:R-:W-:-:S06]  /*12e00*/  FFMA.FTZ R0, R206, UR4, -R3 ;  /* 0x00000004ce007c23 */ /* 0x004fcc0008010803 */
[C---:B------:R-:W-:Y:S01]  /*12e10*/  HMMA.16816.F32 R128, R4.reuse, R32, R128 ;  /* 0x000000200480723c */ /* 0x040fe20000001880 */
[----:B---3--:R-:W-:Y:S01]  /*12e20*/  F2FP.F16.F32.PACK_AB R96, R22, R20 ;  /* 0x000000141660723e */ /* 0x008fe200000000ff */
[----:B------:R2:W-:Y:S06]  /*12e30*/  MUFU.EX2 R10, R0 ;  /* 0x00000000000a7308 */ /* 0x0005ec0000000800 */
[----:B------:R-:W-:Y:S01]  /*12e40*/  HMMA.16816.F32 R144, R4, R28, R144 ;  /* 0x0000001c0490723c */ /* 0x000fe20000001890 */
[----:B-1----:R-:W-:-:S07]  /*12e50*/  FFMA.FTZ R2, R204, UR4, -R3 ;  /* 0x00000004cc027c23 */ /* 0x002fce0008010803 */
[----:B------:R-:W-:Y:S01]  /*12e60*/  HMMA.16816.F32 R52, R4, R16, R52 ;  /* 0x000000100434723c */ /* 0x000fe20000001834 */
[--C-:B--2---:R-:W-:Y:S01]  /*12e70*/  FFMA.FTZ R0, R202, UR4, -R3.reuse ;  /* 0x00000004ca007c23 */ /* 0x104fe20008010803 */
[----:B------:R-:W-:-:S03]  /*12e80*/  FFMA.FTZ R3, R200, UR4, -R3 ;  /* 0x00000004c8037c23 */ /* 0x000fc60008010803 */
[----:B------:R1:W-:Y:S03]  /*12e90*/  MUFU.EX2 R11, R0 ;  /* 0x00000000000b7308 */ /* 0x0003e60000000800 */
[C---:B------:R-:W-:Y:S01]  /*12ea0*/  HMMA.16816.F32 R36, R4.reuse, R38, R124 ;  /* 0x000000260424723c */ /* 0x040fe2000000187c */
[----:B------:R-:W2:Y:S07]  /*12eb0*/  LDSM.16.MT88.4 R124, [R62+0x9c00] ;  /* 0x009c00003e7c783b */ /* 0x000eae0000004200 */
[----:B------:R-:W-:Y:S01]  /*12ec0*/  HMMA.16816.F32 R32, R4, R34, R140 ;  /* 0x000000220420723c */ /* 0x000fe2000000188c */
[----:B------:R-:W3:Y:S01]  /*12ed0*/  LDSM.16.MT88.4 R140, [R9+0xc00] ;  /* 0x000c0000098c783b */ /* 0x000ee20000004200 */
[----:B-1----:R-:W-:-:S06]  /*12ee0*/  FFMA.FTZ R0, R250, R27, R242 ;  /* 0x0000001bfa007223 */ /* 0x002fcc00000100f2 */
[C---:B------:R-:W-:Y:S01]  /*12ef0*/  HMMA.16816.F32 R28, R4.reuse, R30, R156 ;  /* 0x0000001e041c723c */ /* 0x040fe2000000189c */
[----:B------:R-:W1:Y:S07]  /*12f00*/  LDSM.16.MT88.4 R156, [R62+0xac00] ;  /* 0x00ac00003e9c783b */ /* 0x000e6e0000004200 */
[C---:B------:R-:W-:Y:S01]  /*12f10*/  HMMA.16816.F32 R16, R4.reuse, R18, R80 ;  /* 0x000000120410723c */ /* 0x040fe20000001850 */
[----:B------:R-:W4:Y:S07]  /*12f20*/  LDSM.16.MT88.4 R80, [R62+0xbc00] ;  /* 0x00bc00003e50783b */ /* 0x000f2e0000004200 */
[C---:B------:R-:W-:Y:S08]  /*12f30*/  HMMA.16816.F32 R84, R4.reuse, R12, R84 ;  /* 0x0000000c0454723c */ /* 0x040ff00000001854 */
[----:B------:R-:W-:Y:S01]  /*12f40*/  HMMA.16816.F32 R40, R4, R14, R40 ;  /* 0x0000000e0428723c */ /* 0x000fe20000001828 */
[----:B------:R-:W-:Y:S01]  /*12f50*/  FFMA.FTZ R4, R201, UR4, -R8 ;  /* 0x00000004c9047c23 */ /* 0x000fe20008010808 */
[----:B------:R5:W4:Y:S01]  /*12f60*/  LDSM.16.MT88.4 R12, [R9+0x2c00] ;  /* 0x002c0000090c783b */ /* 0x000b220000004200 */
[----:B------:R3:W1:Y:S01]  /*12f70*/  MUFU.EX2 R8, R3 ;  /* 0x0000000300087308 */ /* 0x0006620000000800 */
[----:B------:R-:W-:-:S03]  /*12f80*/  FADD.FTZ R5, R243, R0 ;  /* 0x00000000f3057221 */ /* 0x000fc60000010000 */
[----:B------:R1:W5:Y:S01]  /*12f90*/  MUFU.EX2 R21, R4 ;  /* 0x0000000400157308 */ /* 0x0003620000000800 */
[C---:B--2---:R-:W-:Y:S08]  /*12fa0*/  HMMA.16816.F32 R116, R92.reuse, R124, R116 ;  /* 0x0000007c5c74723c */ /* 0x044ff00000001874 */
[----:B------:R-:W-:Y:S01]  /*12fb0*/  HMMA.16816.F32 R120, R92, R126, R120 ;  /* 0x0000007e5c78723c */ /* 0x000fe20000001878 */
[----:B---3--:R-:W-:Y:S01]  /*12fc0*/  FFMA.FTZ R3, R252, R25, R230 ;  /* 0x00000019fc037223 */ /* 0x008fe200000100e6 */
[----:B-1----:R-:W-:Y:S01]  /*12fd0*/  F2FP.F16.F32.PACK_AB R99, R8, R11 ;  /* 0x0000000b0863723e */ /* 0x002fe200000000ff */
[----:B------:R-:W-:-:S02]  /*12fe0*/  FFMA.FTZ R4, R185, R26, R241 ;  /* 0x0000001ab9047223 */ /* 0x000fc400000100f1 */
[----:B------:R-:W-:Y:S01]  /*12ff0*/  FADD.FTZ R7, R229, R3 ;  /* 0x00000003e5077221 */ /* 0x000fe20000010000 */
[----:B-----5:R-:W-:Y:S02]  /*13000*/  F2FP.F16.F32.PACK_AB R98, R23, R21 ;  /* 0x000000151762723e */ /* 0x020fe400000000ff */
[----:B------:R-:W-:Y:S01]  /*13010*/  HMMA.16816.F32 R132, R92, R140, R132 ;  /* 0x0000008c5c84723c */ /* 0x000fe20000001884 */
[----:B------:R1:W2:Y:S01]  /*13020*/  MUFU.EX2 R9, R2 ;  /* 0x0000000200097308 */ /* 0x0002a20000000800 */
[----:B------:R-:W-:-:S04]  /*13030*/  FADD.FTZ R4, R240, R4 ;  /* 0x00000004f0047221 */ /* 0x000fc80000010000 */
[----:B------:R-:W-:Y:S01]  /*13040*/  FADD.FTZ R3, R239, R4 ;  /* 0x00000004ef037221 */ /* 0x000fe20000010000 */
[----:B------:R-:W-:Y:S01]  /*13050*/  FADD.FTZ R4, R245, R5 ;  /* 0x00000005f5047221 */ /* 0x000fe20000010000 */
[----:B------:R-:W-:Y:S02]  /*13060*/  HMMA.16816.F32 R136, R92, R142, R136 ;  /* 0x0000008e5c88723c */ /* 0x000fe40000001888 */
[----:B------:R-:W-:Y:S01]  /*13070*/  FADD.FTZ R3, R238, R3 ;  /* 0x00000003ee037221 */ /* 0x000fe20000010000 */
[----:B------:R-:W-:-:S03]  /*13080*/  FADD.FTZ R4, R244, R4 ;  /* 0x00000004f4047221 */ /* 0x000fc60000010000 */
[----:B------:R-:W-:Y:S01]  /*13090*/  FADD.FTZ R3, R213, R3 ;  /* 0x00000003d5037221 */ /* 0x000fe20000010000 */
[----:B-1----:R-:W-:Y:S01]  /*130a0*/  FFMA.FTZ R2, R251, R44, R246 ;  /* 0x0000002cfb027223 */ /* 0x002fe200000100f6 */
[----:B------:R-:W-:Y:S01]  /*130b0*/  FADD.FTZ R4, R216, R4 ;  /* 0x00000004d8047221 */ /* 0x000fe20000010000 */
[----:B--2---:R-:W-:Y:S01]  /*130c0*/  F2FP.F16.F32.PACK_AB R97, R9, R10 ;  /* 0x0000000a0961723e */ /* 0x004fe200000000ff */
        /* <DEDUP_REMOVED lines=8> */
[----:B------:R-:W-:Y:S01]  /*13150*/  FADD.FTZ R0, R248, R0 ;  /* 0x00000000f8007221 */ /* 0x000fe20000010000 */
[----:B------:R-:W-:-:S03]  /*13160*/  FADD.FTZ R2, R211, R2 ;  /* 0x00000002d3027221 */ /* 0x000fc60000010000 */
[----:B------:R-:W-:Y:S01]  /*13170*/  FADD.FTZ R0, R223, R0 ;  /* 0x00000000df007221 */ /* 0x000fe20000010000 */
[----:B------:R-:W-:Y:S01]  /*13180*/  FADD.FTZ R2, R208, R2 ;  /* 0x00000002d0027221 */ /* 0x000fe20000010000 */
[----:B------:R-:W-:Y:S02]  /*13190*/  HMMA.16816.F32 R152, R92, R158, R152 ;  /* 0x0000009e5c98723c */ /* 0x000fe40000001898 */
[----:B------:R-:W-:Y:S01]  /*131a0*/  FADD.FTZ R0, R220, R0 ;  /* 0x00000000dc007221 */ /* 0x000fe20000010000 */
[----:B------:R-:W-:-:S03]  /*131b0*/  FADD.FTZ R3, R210, R2 ;  /* 0x00000002d2037221 */ /* 0x000fc60000010000 */
        /* <DEDUP_REMOVED lines=41> */
[C---:B----4-:R-:W-:Y:S01]  /*13450*/  HMMA.16816.F32 R72, R92.reuse, R80, R72 ;  /* 0x000000505c48723c */ /* 0x050fe20000001848 */
[----:B------:R1:W-:Y:S04]  /*13460*/  STL [R1+0x34], R2 ;  /* 0x0000340201007387 */ /* 0x0003e80000100800 */
[----:B------:R1:W-:Y:S03]  /*13470*/  STL [R1+0x30], R0 ;  /* 0x0000300001007387 */ /* 0x0003e60000100800 */
[----:B------:R-:W-:Y:S08]  /*13480*/  HMMA.16816.F32 R76, R92, R82, R76 ;  /* 0x000000525c4c723c */ /* 0x000ff0000000184c */
[C---:B------:R-:W-:Y:S08]  /*13490*/  HMMA.16816.F32 R112, R96.reuse, R124, R112 ;  /* 0x0000007c6070723c */ /* 0x040ff00000001870 */
[C---:B------:R-:W-:Y:S08]  /*134a0*/  HMMA.16816.F32 R144, R96.reuse, R156, R144 ;  /* 0x0000009c6090723c */ /* 0x040ff00000001890 */
[C---:B------:R-:W-:Y:S08]  /*134b0*/  HMMA.16816.F32 R68, R96.reuse, R80, R52 ;  /* 0x000000506044723c */ /* 0x040ff00000001834 */
[C---:B------:R-:W-:Y:S08]  /*134c0*/  HMMA.16816.F32 R128, R96.reuse, R140, R128 ;  /* 0x0000008c6080723c */ /* 0x040ff00000001880 */
[----:B------:R-:W-:Y:S08]  /*134d0*/  HMMA.16816.F32 R160, R96, R172, R160 ;  /* 0x000000ac60a0723c */ /* 0x000ff000000018a0 */
[----:B------:R-:W-:Y:S08]  /*134e0*/  HMMA.16816.F32 R88, R92, R12, R88 ;  /* 0x0000000c5c58723c */ /* 0x000ff00000001858 */
        /* <DEDUP_REMOVED lines=10> */
.L_x_337:
[----:B------:R-:W-:-:S12]  /*13590*/  UIADD3 UR22, UPT, UPT, UR17, -0x1, URZ ;  /* 0xffffffff11167890 */ /* 0x000fd8000fffe0ff */
.L_x_346:
[----:B------:R-:W-:Y:S01]  /*135a0*/  UISETP.GE.AND UP0, UPT, UR22, UR18, UPT ;  /* 0x000000121600728c */ /* 0x000fe2000bf06270 */
[----:B------:R-:W1:Y:S08]  /*135b0*/  LDCU.64 UR8, c[0x0][0x358] ;  /* 0x00006b00ff0877ac */ /* 0x000e700008000a00 */
[----:B------:R-:W-:Y:S05]  /*135c0*/  BRA.U !UP0, `(.L_x_347) ;  /* 0x0000005908a87547 */ /* 0x000fea000b800000 */
[----:B------:R-:W2:Y:S01]  /*135d0*/  LDL.LU R0, [R1+0x18] ;  /* 0x0000180001007983 */ /* 0x000ea20000300800 */
[----:B------:R-:W3:Y:S01]  /*135e0*/  LDC.64 R4, c[0x0][0x3c0] ;  /* 0x0000f000ff047b82 */ /* 0x000ee20000000a00 */
[----:B------:R-:W2:Y:S01]  /*135f0*/  LDCU UR4, c[0x0][0x440] ;  /* 0x00008800ff0477ac */ /* 0x000ea20008000800 */
[----:B------:R-:W-:Y:S01]  /*13600*/  IMAD.MOV.U32 R230, RZ, RZ, 0x20 ;  /* 0x00000020ffe67424 */ /* 0x000fe200078e00ff */
[----:B------:R-:W4:Y:S01]  /*13610*/  S2R R231, SR_TID.X ;  /* 0x0000000000e77919 */ /* 0x000f220000002100 */
[----:B------:R-:W-:Y:S01]  /*13620*/  IMAD.MOV.U32 R106, RZ, RZ, R101 ;  /* 0x000000ffff6a7224 */ /* 0x000fe200078e0065 */
[----:B------:R-:W-:Y:S01]  /*13630*/  MOV R100, R102 ;  /* 0x0000006600647202 */ /* 0x000fe20000000f00 */
[----:B------:R-:W-:Y:S01]  /*13640*/  IMAD.MOV.U32 R105, RZ, RZ, R104 ;  /* 0x000000ffff697224 */ /* 0x000fe200078e0068 */
[C---:B------:R-:W-:Y:S01]  /*13650*/  IADD3 R239, PT, PT, R233.reuse, 0x8, RZ ;  /* 0x00000008e9ef7810 */ /* 0x040fe20007ffe0ff */
[----:B------:R-:W5:Y:S01]  /*13660*/  S2UR UR5, SR_CgaCtaId ;  /* 0x00000000000579c3 */ /* 0x000f620000008800 */
[----:B------:R-:W-:Y:S01]  /*13670*/  IMAD.MOV.U32 R3, RZ, RZ, R103 ;  /* 0x000000ffff037224 */ /* 0x000fe200078e0067 */
[C---:B------:R-:W-:Y:S01]  /*13680*/  IADD3 R240, PT, PT, R233.reuse, 0x48, RZ ;  /* 0x00000048e9f07810 */ /* 0x040fe20007ffe0ff */
[----:B------:R-:W-:Y:S01]  /*13690*/  VIADD R238, R233, 0x40 ;  /* 0x00000040e9ee7836 */ /* 0x000fe20000000000 */
[----:B------:R-:W-:Y:S01]  /*136a0*/  UMOV UR7, 0x400 ;  /* 0x0000040000077882 */ /* 0x000fe20000000000 */
[----:B------:R-:W1:Y:S01]  /*136b0*/  LDCU UR11, c[0x0][0x440] ;  /* 0x00008800ff0b77ac */ /* 0x000e620008000800 */
[----:B------:R-:W1:Y:S01]  /*136c0*/  LDCU UR10, c[0x0][0x504] ;  /* 0x0000a080ff0a77ac */ /* 0x000e620008000800 */
[----:B---3--:R3:W-:Y:S01]  /*136d0*/  STL.64 [R1+0x20], R4 ;  /* 0x0000200401007387 */ /* 0x0087e20000100a00 */
[----:B-----5:R-:W-:Y:S01]  /*136e0*/  ULEA UR5, UR5, UR7, 0x18 ;  /* 0x0000000705057291 */ /* 0x020fe2000f8ec0ff */
[----:B----4-:R-:W-:-:S02]  /*136f0*/  LOP3.LUT P4, RZ, R231, 0x4, RZ, 0xc0, !PT ;  /* 0x00000004e7ff7812 */ /* 0x010fc4000788c0ff */
[C---:B------:R-:W-:Y:S02]  /*13700*/  SHF.L.U32 R229, R231.reuse, 0x5, RZ ;  /* 0x00000005e7e57819 */ /* 0x040fe400000006ff */
[----:B------:R-:W-:Y:S02]  /*13710*/  SEL R230, R230, 0xffffffe0, !P4 ;  /* 0xffffffe0e6e67807 */ /* 0x000fe40006000000 */
[----:B--2---:R-:W-:Y:S01]  /*13720*/  ISETP.GE.AND P5, PT, R0, UR4, PT ;  /* 0x0000000400007c0c */ /* 0x004fe2000bfa6270 */
[----:B------:R-:W-:Y:S01]  /*13730*/  IMAD.SHL.U32 R0, R231, 0x10, RZ ;  /* 0x00000010e7007824 */ /* 0x000fe200078e00ff */
[----:B------:R-:W2:Y:S04]  /*13740*/  LDCU UR4, c[0x0][0x45c] ;  /* 0x00008b80ff0477ac */ /* 0x000ea80008000800 */
[----:B------:R-:W-:-:S04]  /*13750*/  LOP3.LUT R228, R0, 0x100, RZ, 0xc0, !PT ;  /* 0x0000010000e47812 */ /* 0x000fc800078ec0ff */
[----:B------:R-:W-:Y:S01]  /*13760*/  LOP3.LUT R228, R228, 0x20, R229, 0xf8, !PT ;  /* 0x00000020e4e47812 */ /* 0x000fe200078ef8e5 */
[----:B-1-3--:R-:W-:Y:S06]  /*13770*/  BRA `(.L_x_348) ;  /* 0x0000000000d47947 */ /* 0x00afec0003800000 */
.L_x_350:
        /* <DEDUP_REMOVED lines=12> */
[CC--:B------:R-:W-:Y:S04]  /*13840*/  @!P2 LEA R178, P0, R108.reuse, R185.reuse, 0x1 ;  /* 0x000000b96cb2a211 */ /* 0x0c0fe800078008ff */
[CCC-:B------:R-:W-:Y:S02]  /*13850*/  @!P2 LEA.HI.X R179, R108.reuse, R184.reuse, R109.reuse, 0x1, P0 ;  /* 0x000000b86cb3a211 */ /* 0x1c0fe400000f0c6d */
[CC--:B------:R-:W-:Y:S04]  /*13860*/  @!P1 LEA R110, P0, R108.reuse, R185.reuse, 0x1 ;  /* 0x000000b96c6e9211 */ /* 0x0c0fe800078008ff */
[-C--:B------:R-:W-:Y:S02]  /*13870*/  @!P1 LEA.HI.X R111, R108, R184.reuse, R109, 0x1, P0 ;  /* 0x000000b86c6f9211 */ /* 0x080fe400000f0c6d */
[C---:B------:R-:W-:Y:S04]  /*13880*/  LEA R108, P0, R180.reuse, R185, 0x1 ;  /* 0x000000b9b46c7211 */ /* 0x040fe800078008ff */
[----:B------:R-:W-:Y:S01]  /*13890*/  LEA.HI.X R109, R180, R184, R183, 0x1, P0 ;  /* 0x000000b8b46d7211 */ /* 0x000fe200000f0cb7 */
[----:B------:R-:W-:Y:S05]  /*138a0*/  @!P5 IMAD.MOV.U32 R180, RZ, RZ, R182 ;  /* 0x000000ffffb4d224 */ /* 0x000fea00078e00b6 */
[----:B------:R-:W-:Y:S01]  /*138b0*/  @!PT LDS RZ, [RZ] ;  /* 0x00000000fffff984 */ /* 0x000fe20000000800 */
[----:B------:R-:W-:Y:S01]  /*138c0*/  @!PT LDS RZ, [RZ] ;  /* 0x00000000fffff984 */ /* 0x000fe20000000800 */
[----:B------:R-:W-:Y:S01]  /*138d0*/  @!PT LDS RZ, [RZ] ;  /* 0x00000000fffff984 */ /* 0x000fe20000000800 */
[----:B------:R-:W-:Y:S04]  /*138e0*/  @!P5 LDGSTS.E.BYPASS.LTC128B.128 [R232+0x6000], desc[UR8][R180.64] ;  /* 0x06000000b4e8dfae */ /* 0x000fe8000b981a08 */
[----:B------:R1:W-:Y:S04]  /*138f0*/  @P5 STS.128 [R232+0x6000], RZ ;  /* 0x006000ffe8005388 */ /* 0x0003e80000000c00 */
        /* <DEDUP_REMOVED lines=23> */
[----:B------:R2:W-:Y:S04]  /*13a70*/  @!P1 LDGSTS.E.BYPASS.LTC128B.128 [R232+0x8800], desc[UR8][R108.64+0x80] ;  /* 0x088000806ce89fae */ /* 0x0005e8000b981a08 */
[----:B------:R1:W-:Y:S04]  /*13a80*/  @P1 STS.128 [R232+0x8800], RZ ;  /* 0x008800ffe8001388 */ /* 0x0003e80000000c00 */
[----:B------:R-:W0:Y:S01]  /*13a90*/  LDGDEPBAR ;  /* 0x00000000000079af */ /* 0x000e220000000000 */
[----:B--2---:R-:W-:Y:S05]  /*13aa0*/  LOP3.LUT R108, R241, 0x20, RZ, 0xfc, !PT ;  /* 0x00000020f16c7812 */ /* 0x004fea00078efcff */
[----:B------:R1:W-:Y:S01]  /*13ab0*/  STL [R1+0x44], R108 ;  /* 0x0000446c01007387 */ /* 0x0003e20000100800 */
[----:B------:R-:W-:Y:S05]  /*13ac0*/  BRA `(.L_x_349) ;  /* 0x0000001000007947 */ /* 0x000fea0003800000 */
.L_x_348:
[----:B---3--:R-:W3:Y:S01]  /*13ad0*/  LDL R9, [R1+0x20] ;  /* 0x0000200001097983 */ /* 0x008ee20000100800 */
[----:B------:R-:W-:Y:S05]  /*13ae0*/  DEPBAR.LE SB0, 0x0 ;  /* 0x000080000000791a */ /* 0x000fea0000000000 */
[----:B------:R-:W4:Y:S01]  /*13af0*/  LDL R10, [R1+0x24] ;  /* 0x00002400010a7983 */ /* 0x000f220000100800 */
[C---:B------:R-:W-:Y:S01]  /*13b00*/  IMAD.SHL.U32 R227, R231.reuse, 0x4, RZ ;  /* 0x00000004e7e37824 */ /* 0x040fe200078e00ff */
[----:B------:R-:W-:Y:S01]  /*13b10*/  SHF.R.U32.HI R225, RZ, 0x1, R231 ;  /* 0x00000001ffe17819 */ /* 0x000fe200000116e7 */
[----:B------:R-:W-:Y:S03]  /*13b20*/  IMAD.SHL.U32 R103, R231, 0x2, RZ ;  /* 0x00000002e7677824 */ /* 0x000fe600078e00ff */
[----:B------:R-:W5:Y:S01]  /*13b30*/  LDL R8, [R1+0x50] ;  /* 0x0000500001087983 */ /* 0x000f620000100800 */
[----:B------:R-:W-:Y:S02]  /*13b40*/  UIADD3 UR7, UPT, UPT, UR21, UR10, URZ ;  /* 0x0000000a15077290 */ /* 0x000fe4000fffe0ff */
[----:B------:R-:W-:Y:S03]  /*13b50*/  UISETP.GT.AND UP0, UPT, UR22, UR18, UPT ;  /* 0x000000121600728c */ /* 0x000fe6000bf04270 */
[----:B------:R-:W2:Y:S01]  /*13b60*/  LDL R12, [R1+0x4c] ;  /* 0x00004c00010c7983 */ /* 0x000ea20000100800 */
[----:B------:R-:W-:Y:S05]  /*13b70*/  LOP3.LUT R103, R103, 0x6, RZ, 0xc0, !PT ;  /* 0x0000000667677812 */ /* 0x000fea00078ec0ff */
[----:B------:R-:W3:Y:S01]  /*13b80*/  LDL R11, [R1+0x44] ;  /* 0x00004400010b7983 */ /* 0x000ee20000100800 */
[----:B------:R-:W-:Y:S01]  /*13b90*/  BAR.SYNC.DEFER_BLOCKING 0x0 ;  /* 0x0000000000007b1d */ /* 0x000fe20000010000 */
[----:B---3--:R-:W-:Y:S01]  /*13ba0*/  ISETP.GE.AND P2, PT, R11, UR11, PT ;  /* 0x0000000b0b007c0c */ /* 0x008fe2000bf46270 */
[C---:B------:R-:W-:Y:S04]  /*13bb0*/  IMAD.WIDE.U32 R4, R9.reuse, UR22, RZ ;  /* 0x0000001609047c25 */ /* 0x040fe8000f8e00ff */
[----:B----4-:R-:W-:Y:S01]  /*13bc0*/  IMAD R0, R10, UR22, R5 ;  /* 0x000000160a007c24 */ /* 0x010fe2000f8e0205 */
[C---:B-----5:R-:W-:Y:S01]  /*13bd0*/  LEA R6, P1, R4.reuse, R8, 0x7 ;  /* 0x0000000804067211 */ /* 0x060fe200078238ff */
[C---:B------:R-:W-:Y:S03]  /*13be0*/  IMAD.SHL.U32 R2, R4.reuse, 0x40, RZ ;  /* 0x0000004004027824 */ /* 0x040fe600078e00ff */
[C-C-:B------:R-:W-:Y:S02]  /*13bf0*/  SHF.L.U64.HI R5, R4.reuse, 0x6, R0.reuse ;  /* 0x0000000604057819 */ /* 0x140fe40000010200 */
[C---:B------:R-:W-:Y:S02]  /*13c00*/  LEA R2, P0, R9.reuse, R2, 0x5 ;  /* 0x0000000209027211 */ /* 0x040fe400078028ff */
[----:B--2---:R-:W-:Y:S02]  /*13c10*/  LEA.HI.X R7, R4, R12, R0, 0x7, P1 ;  /* 0x0000000c04077211 */ /* 0x004fe400008f3c00 */
[----:B------:R-:W-:Y:S01]  /*13c20*/  LEA.HI.X R5, R9, R5, R10, 0x5, P0 ;  /* 0x0000000509057211 */ /* 0x000fe200000f2c0a */
[----:B------:R-:W-:Y:S01]  /*13c30*/  IMAD.SHL.U32 R10, R231, 0x8, RZ ;  /* 0x00000008e70a7824 */ /* 0x000fe200078e00ff */
[----:B------:R-:W-:Y:S01]  /*13c40*/  LEA R8, P0, R2, R8, 0x1 ;  /* 0x0000000802087211 */ /* 0x000fe200078008ff */
[----:B------:R-:W-:Y:S01]  /*13c50*/  @!PT LDS RZ, [RZ] ;  /* 0x00000000fffff984 */ /* 0x000fe20000000800 */
[----:B------:R-:W-:Y:S01]  /*13c60*/  @!PT LDS RZ, [RZ] ;  /* 0x00000000fffff984 */ /* 0x000fe20000000800 */
[----:B------:R-:W-:Y:S01]  /*13c70*/  @!PT LDS RZ, [RZ] ;  /* 0x00000000fffff984 */ /* 0x000fe20000000800 */
[----:B------:R-:W-:Y:S01]  /*13c80*/  @!P5 LDGSTS.E.BYPASS.LTC128B.128 [R232+0x9000], desc[UR8][R6.64] ;  /* 0x0900000006e8dfae */ /* 0x000fe2000b981a08 */
[----:B------:R-:W-:Y:S02]  /*13c90*/  LOP3.LUT R0, R227, 0x18, RZ, 0xc0, !PT ;  /* 0x00000018e3007812 */ /* 0x000fe400078ec0ff */
[----:B------:R-:W-:Y:S03]  /*13ca0*/  LOP3.LUT R241, R10, 0x18, RZ, 0xc0, !PT ;  /* 0x000000180af17812 */ /* 0x000fe600078ec0ff */
[----:B------:R1:W-:Y:S01]  /*13cb0*/  STL [R1+0x54], R10 ;  /* 0x0000540a01007387 */ /* 0x0003e20000100800 */
[----:B------:R-:W-:Y:S02]  /*13cc0*/  LEA.HI.X R9, R2, R12, R5, 0x1, P0 ;  /* 0x0000000c02097211 */ /* 0x000fe400000f0c05 */
[C---:B------:R-:W-:Y:S03]  /*13cd0*/  LOP3.LUT R2, R241.reuse, 0x40, RZ, 0xfc, !PT ;  /* 0x00000040f1027812 */ /* 0x040fe600078efcff */
[----:B------:R-:W-:Y:S01]  /*13ce0*/  STL [R1+0x18], R241 ;  /* 0x000018f101007387 */ /* 0x000fe20000100800 */
[--C-:B------:R-:W-:Y:S02]  /*13cf0*/  LOP3.LUT R0, R0, 0xc0, R229.reuse, 0xf8, !PT ;  /* 0x000000c000007812 */ /* 0x100fe400078ef8e5 */
[----:B------:R-:W-:Y:S03]  /*13d00*/  ISETP.GE.AND P1, PT, R2, UR11, PT ;  /* 0x0000000b02007c0c */ /* 0x000fe6000bf26270 */
[----:B------:R-:W-:Y:S01]  /*13d10*/  @P5 STS.128 [R232+0x9000], RZ ;  /* 0x009000ffe8005388 */ /* 0x000fe20000000c00 */
[----:B------:R-:W-:Y:S05]  /*13d20*/  ISETP.GE.AND P5, PT, R241, UR11, PT ;  /* 0x0000000bf1007c0c */ /* 0x000fea000bfa6270 */
[----:B------:R2:W-:Y:S06]  /*13d30*/  STL [R1+0x40], R2 ;  /* 0x0000400201007387 */ /* 0x0005ec0000100800 */
        /* <DEDUP_REMOVED lines=8> */
[----:B------:R3:W-:Y:S01]  /*13dc0*/  @!P1 LDGSTS.E.BYPASS.LTC128B.128 [R232+0xb000], desc[UR8][R6.64+0x80] ;  /* 0x0b00008006e89fae */ /* 0x0007e2000b981a08 */
[----:B-1----:R-:W-:Y:S05]  /*13dd0*/  IMAD.SHL.U32 R10, R231, 0x10, RZ ;  /* 0x00000010e70a7824 */ /* 0x002fea00078e00ff */
[----:B------:R-:W-:Y:S01]  /*13de0*/  @P1 STS.128 [R232+0xb000], RZ ;  /* 0x00b000ffe8001388 */ /* 0x000fe20000000c00 */
[----:B------:R-:W-:Y:S05]  /*13df0*/  LOP3.LUT R226, R10, 0x3e00, RZ, 0xc0, !PT ;  /* 0x00003e000ae27812 */ /* 0x000fea00078ec0ff */
[----:B------:R-:W-:Y:S01]  /*13e00*/  @!PT LDS RZ, [RZ] ;  /* 0x00000000fffff984 */ /* 0x000fe20000000800 */
[----:B------:R-:W-:Y:S01]  /*13e10*/  @!PT LDS RZ, [RZ] ;  /* 0x00000000fffff984 */ /* 0x000fe20000000800 */
[----:B------:R-:W-:Y:S01]  /*13e20*/  @!PT LDS RZ, [RZ] ;  /* 0x00000000fffff984 */ /* 0x000fe20000000800 */
[----:B------:R-:W-:Y:S01]  /*13e30*/  @!P5 LDGSTS.E.BYPASS.LTC128B.128 [R232+0x9800], desc[UR8][R8.64] ;  /* 0x0980000008e8dfae */ /* 0x000fe2000b981a08 */
[----:B------:R-:W-:Y:S05]  /*13e40*/  LOP3.LUT R4, R226, 0x120, R229, 0xf8, !PT ;  /* 0x00000120e2047812 */ /* 0x000fea00078ef8e5 */
[----:B------:R-:W-:Y:S01]  /*13e50*/  @P5 STS.128 [R232+0x9800], RZ ;  /* 0x009800ffe8005388 */ /* 0x000fe20000000c00 */
[----:B--2---:R-:W-:Y:S05]  /*13e60*/  LOP3.LUT R2, R225, 0x8, RZ, 0xc0, !PT ;  /* 0x00000008e1027812 */ /* 0x004fea00078ec0ff */
[----:B------:R-:W-:Y:S01]  /*13e70*/  @!PT LDS RZ, [RZ] ;  /* 0x00000000fffff984 */ /* 0x000fe20000000800 */
[----:B------:R-:W-:Y:S01]  /*13e80*/  @!PT LDS RZ, [RZ] ;  /* 0x00000000fffff984 */ /* 0x000fe20000000800 */
[----:B------:R-:W-:Y:S01]  /*13e90*/  @!PT LDS RZ, [RZ] ;  /* 0x00000000fffff984 */ /* 0x000fe20000000800 */
[----:B------:R-:W-:Y:S01]  /*13ea0*/  @!P2 LDGSTS.E.BYPASS.LTC128B.128 [R232+0xa800], desc[UR8][R8.64+0x40] ;  /* 0x0a80004008e8afae */ /* 0x000fe2000b981a08 */
[C---:B------:R-:W-:Y:S02]  /*13eb0*/  LOP3.LUT R224, R0.reuse, R2, RZ, 0x3c, !PT ;  /* 0x0000000200e07212 */ /* 0x040fe400078e3cff */
[----:B------:R-:W-:Y:S03]  /*13ec0*/  LOP3.LUT R0, R0, 0x8, R231, 0x78, !PT ;  /* 0x0000000800007812 */ /* 0x000fe600078e78e7 */
[----:B------:R-:W-:Y:S01]  /*13ed0*/  @P2 STS.128 [R232+0xa800], RZ ;  /* 0x00a800ffe8002388 */ /* 0x000fe20000000c00 */
[----:B------:R-:W-:Y:S02]  /*13ee0*/  LOP3.LUT R2, R4, R224, RZ, 0xfc, !PT ;  /* 0x000000e004027212 */ /* 0x000fe400078efcff */
[----:B------:R-:W-:Y:S03]  /*13ef0*/  LOP3.LUT R0, R228, R0, RZ, 0xfc, !PT ;  /* 0x00000000e4007212 */ /* 0x000fe600078efcff */
[----:B------:R-:W-:Y:S01]  /*13f00*/  @!PT LDS RZ, [RZ] ;  /* 0x00000000fffff984 */ /* 0x000fe20000000800 */
[----:B------:R-:W-:Y:S01]  /*13f10*/  @!PT LDS RZ, [RZ] ;  /* 0x00000000fffff984 */ /* 0x000fe20000000800 */
[----:B------:R-:W-:Y:S01]  /*13f20*/  @!PT LDS RZ, [RZ] ;  /* 0x00000000fffff984 */ /* 0x000fe20000000800 */
[----:B------:R1:W-:Y:S01]  /*13f30*/  @!P1 LDGSTS.E.BYPASS.LTC128B.128 [R232+0xb800], desc[UR8][R8.64+0x80] ;  /* 0x0b80008008e89fae */ /* 0x0003e2000b981a08 */
[----:B------:R-:W-:Y:S02]  /*13f40*/  LEA R101, R2, UR5, 0x1 ;  /* 0x0000000502657c11 */ /* 0x000fe4000f8e08ff */
[----:B------:R-:W-:Y:S03]  /*13f50*/  LEA R0, R0, UR5, 0x1 ;  /* 0x0000000500007c11 */ /* 0x000fe6000f8e08ff */
[----:B------:R-:W-:Y:S01]  /*13f60*/  @P1 STS.128 [R232+0xb800], RZ ;  /* 0x00b800ffe8001388 */ /* 0x000fe20000000c00 */
[C---:B------:R-:W-:Y:S05]  /*13f70*/  IMAD.IADD R102, R230.reuse, 0x1, R101 ;  /* 0x00000001e6667824 */ /* 0x040fea00078e0265 */
[----:B------:R-:W-:Y:S01]  /*13f80*/  LDSM.16.M88.4 R64, [R101] ;  /* 0x000000006540783b */ /* 0x000fe20000000200 */
[----:B------:R-:W-:Y:S05]  /*13f90*/  IMAD.IADD R2, R230, 0x1, R0 ;  /* 0x00000001e6027824 */ /* 0x000fea00078e0200 */
[----:B------:R-:W3:Y:S06]  /*13fa0*/  LDSM.16.M88.4 R16, [R0+0x6000] ;  /* 0x006000000010783b */ /* 0x000eec0000000200 */
[----:B------:R-:W1:Y:S06]  /*13fb0*/  LDSM.16.M88.4 R60, [R101+0x1000] ;  /* 0x00100000653c783b */ /* 0x000e6c0000000200 */
[----:B------:R-:W2:Y:S06]  /*13fc0*/  LDSM.16.M88.4 R32, [R0+0x6400] ;  /* 0x006400000020783b */ /* 0x000eac0000000200 */
[----:B------:R-:W0:Y:S06]  /*13fd0*/  LDGDEPBAR ;  /* 0x00000000000079af */ /* 0x000e2c0000000000 */
[----:B------:R-:W4:Y:S06]  /*13fe0*/  LDSM.16.M88.4 R48, [R0+0x6800] ;  /* 0x006800000030783b */ /* 0x000f2c0000000200 */
[----:B------:R-:W5:Y:S06]  /*13ff0*/  LDSM.16.M88.4 R108, [R0+0x6c00] ;  /* 0x006c0000006c783b */ /* 0x000f6c0000000200 */
[----:B------:R-:W-:Y:S01]  /*14000*/  LDSM.16.M88.4 R176, [R102] ;  /* 0x0000000066b0783b */ /* 0x000fe20000000200 */
[-C--:B---3--:R-:W-:Y:S05]  /*14010*/  HMMA.16816.F32 R4, R64, R16.reuse, RZ ;  /* 0x000000104004723c */ /* 0x088fea00000018ff */
[----:B------:R-:W3:Y:S06]  /*14020*/  LDSM.16.M88.4 R180, [R2+0x6000] ;  /* 0x0060000002b4783b */ /* 0x000eec0000000200 */
[----:B------:R-:W3:Y:S01]  /*14030*/  LDSM.16.M88.4 R184, [R102+0x1000] ;  /* 0x0010000066b8783b */ /* 0x000ee20000000200 */
[C---:B-1----:R-:W-:Y:S05]  /*14040*/  HMMA.16816.F32 R8, R60.reuse, R16, RZ ;  /* 0x000000103c08723c */ /* 0x042fea00000018ff */
[----:B------:R-:W1:Y:S03]  /*14050*/  LDSM.16.M88.4 R188, [R2+0x6400] ;  /* 0x0064000002bc783b */ /* 0x000e660000000200 */
[-C--:B------:R-:W-:Y:S03]  /*14060*/  HMMA.16816.F32 R12, R60, R18.reuse, RZ ;  /* 0x000000123c0c723c */ /* 0x080fe600000018ff */
[----:B------:R-:W1:Y:S05]  /*14070*/  LDSM.16.M88.4 R192, [R2+0x6800] ;  /* 0x0068000002c0783b */ /* 0x000e6a0000000200 */
[C---:B------:R-:W-:Y:S01]  /*14080*/  HMMA.16816.F32 R16, R64.reuse, R18, RZ ;  /* 0x000000124010723c */ /* 0x040fe200000018ff */
[----:B------:R-:W1:Y:S06]  /*14090*/  LDSM.16.M88.4 R196, [R2+0x6c00] ;  /* 0x006c000002c4783b */ /* 0x000e6c0000000200 */
[----:B------:R-:W-:Y:S01]  /*140a0*/  LDSM.16.M88.4 R200, [R0+0x7400] ;  /* 0x0074000000c8783b */ /* 0x000fe20000000200 */
[-C--:B--2---:R-:W-:Y:S05]  /*140b0*/  HMMA.16816.F32 R20, R64, R32.reuse, RZ ;  /* 0x000000204014723c */ /* 0x084fea00000018ff */
[----:B------:R-:W-:Y:S03]  /*140c0*/  LDSM.16.M88.4 R204, [R0+0x7800] ;  /* 0x0078000000cc783b */ /* 0x000fe60000000200 */
[C---:B------:R-:W-:Y:S03]  /*140d0*/  HMMA.16816.F32 R24, R60.reuse, R32, RZ ;  /* 0x000000203c18723c */ /* 0x040fe600000018ff */
[----:B------:R-:W-:Y:S05]  /*140e0*/  LDSM.16.M88.4 R208, [R2+0x7000] ;  /* 0x0070000002d0783b */ /* 0x000fea0000000200 */
[-C--:B------:R-:W-:Y:S01]  /*140f0*/  HMMA.16816.F32 R28, R60, R34.reuse, RZ ;  /* 0x000000223c1c723c */ /* 0x080fe200000018ff */
[----:B------:R-:W-:Y:S06]  /*14100*/  LDSM.16.M88.4 R212, [R102+0x3000] ;  /* 0x0030000066d4783b */ /* 0x000fec0000000200 */
[----:B------:R-:W-:Y:S01]  /*14110*/  LDSM.16.M88.4 R216, [R2+0x7400] ;  /* 0x0074000002d8783b */ /* 0x000fe20000000200 */
[C---:B------:R-:W-:Y:S05]  /*14120*/  HMMA.16816.F32 R32, R64.reuse, R34, RZ ;  /* 0x000000224020723c */ /* 0x040fea00000018ff */
[----:B------:R-:W-:Y:S03]  /*14130*/  LDSM.16.M88.4 R220, [R2+0x8800] ;  /* 0x0088000002dc783b */ /* 0x000fe60000000200 */
[-C--:B----4-:R-:W-:Y:S03]  /*14140*/  HMMA.16816.F32 R36, R64, R48.reuse, RZ ;  /* 0x000000304024723c */ /* 0x090fe600000018ff */
[----:B------:R-:W-:Y:S05]  /*14150*/  STL [R1+0x48], R103 ;  /* 0x0000486701007387 */ /* 0x000fea0000100800 */
        /* <DEDUP_REMOVED lines=8> */
[-C--:B---3--:R-:W-:Y:S08]  /*141e0*/  HMMA.16816.F32 R4, R176, R180.reuse, R4 ;  /* 0x000000b4b004723c */ /* 0x088ff00000001804 */
[C---:B------:R-:W-:Y:S08]  /*141f0*/  HMMA.16816.F32 R8, R184.reuse, R180, R8 ;  /* 0x000000b4b808723c */ /* 0x040ff00000001808 */
[-C--:B------:R-:W-:Y:S08]  /*14200*/  HMMA.16816.F32 R12, R184, R182.reuse, R12 ;  /* 0x000000b6b80c723c */ /* 0x080ff0000000180c */
[C---:B------:R-:W-:Y:S01]  /*14210*/  HMMA.16816.F32 R16, R176.reuse, R182, R16 ;  /* 0x000000b6b010723c */ /* 0x040fe20000001810 */
[----:B------:R-:W2:Y:S07]  /*14220*/  LDSM.16.M88.4 R180, [R0+0x7000] ;  /* 0x0070000000b4783b */ /* 0x000eae0000000200 */
[-C--:B-1----:R-:W-:Y:S08]  /*14230*/  HMMA.16816.F32 R20, R176, R188.reuse, R20 ;  /* 0x000000bcb014723c */ /* 0x082ff00000001814 */
        /* <DEDUP_REMOVED lines=16> */
[-C--:B--2---:R-:W-:Y:S08]  /*14340*/  HMMA.16816.F32 R4, R108, R180.reuse, R4 ;  /* 0x000000b46c04723c */ /* 0x084ff00000001804 */
        /* <DEDUP_REMOVED lines=35> */
[----:B------:R4:W5:Y:S07]  /*14580*/  LDSM.16.M88.4 R176, [R0+0x8c00] ;  /* 0x008c000000b0783b */ /* 0x00096e0000000200 */
[-C--:B-1----:R-:W-:Y:S08]  /*14590*/  HMMA.16816.F32 R52, R184, R180.reuse, R52 ;  /* 0x000000b4b834723c */ /* 0x082ff00000001834 */
[C---:B------:R-:W-:Y:S08]  /*145a0*/  HMMA.16816.F32 R56, R212.reuse, R180, R56 ;  /* 0x000000b4d438723c */ /* 0x040ff00000001838 */
[-C--:B------:R-:W-:Y:S01]  /*145b0*/  HMMA.16816.F32 R60, R212, R182.reuse, R60 ;  /* 0x000000b6d43c723c */ /* 0x080fe2000000183c */
[----:B------:R-:W1:Y:S01]  /*145c0*/  LDSM.16.M88.4 R212, [R2+0x8400] ;  /* 0x0084000002d4783b */ /* 0x000e620000000200 */
[----:B----4-:R-:W-:Y:S04]  /*145d0*/  IMAD.U32 R0, RZ, RZ, UR22 ;  /* 0x00000016ff007e24 */ /* 0x010fe8000f8e00ff */
[----:B------:R-:W-:Y:S02]  /*145e0*/  IMAD R0, R0, 0x40, R103 ;  /* 0x0000004000007824 */ /* 0x000fe400078e0267 */
[----:B------:R-:W-:Y:S08]  /*145f0*/  HMMA.16816.F32 R64, R184, R182, R64 ;  /* 0x000000b6b840723c */ /* 0x000ff00000001840 */
[-C--:B--2---:R-:W-:Y:S08]  /*14600*/  HMMA.16816.F32 R4, R108, R188.reuse, R4 ;  /* 0x000000bc6c04723c */ /* 0x084ff00000001804 */
        /* <DEDUP_REMOVED lines=11> */
[-C--:B-----5:R-:W-:Y:S08]  /*146c0*/  HMMA.16816.F32 R52, R108, R176.reuse, R52 ;  /* 0x000000b06c34723c */ /* 0x0a0ff00000001834 */
[C---:B------:R-:W-:Y:S04]  /*146d0*/  HMMA.16816.F32 R56, R192.reuse, R176, R56 ;  /* 0x000000b0c038723c */ /* 0x040fe80000001838 */
[----:B------:R-:W-:Y:S04]  /*146e0*/  VIADD R176, R0, 0x38 ;  /* 0x0000003800b07836 */ /* 0x000fe80000000000 */
[-C--:B------:R-:W-:Y:S03]  /*146f0*/  HMMA.16816.F32 R60, R192, R178.reuse, R60 ;  /* 0x000000b2c03c723c */ /* 0x080fe6000000183c */
[----:B------:R-:W-:Y:S04]  /*14700*/  VIADD R104, R176, UR21 ;  /* 0x00000015b0687c36 */ /* 0x000fe80008000000 */
[----:B------:R-:W-:Y:S01]  /*14710*/  VIADD R177, R104, 0xffffffc9 ;  /* 0xffffffc968b17836 */ /* 0x000fe20000000000 */
[----:B------:R-:W-:Y:S01]  /*14720*/  HMMA.16816.F32 R64, R108, R178, R64 ;  /* 0x000000b26c40723c */ /* 0x000fe20000001840 */
[----:B------:R2:W3:Y:S01]  /*14730*/  LDSM.16.M88.4 R108, [R2+0x8c00] ;  /* 0x008c0000026c783b */ /* 0x0004e20000000200 */
[----:B------:R-:W-:Y:S04]  /*14740*/  DEPBAR.LE SB0, 0x0 ;  /* 0x000080000000791a */ /* 0x000fe80000000000 */
[C---:B------:R-:W-:Y:S01]  /*14750*/  IMAD.IADD R102, R233.reuse, 0x1, -R177 ;  /* 0x00000001e9667824 */ /* 0x040fe200078e0ab1 */
[----:B------:R-:W-:Y:S01]  /*14760*/  BAR.SYNC.DEFER_BLOCKING 0x0 ;  /* 0x0000000000007b1d */ /* 0x000fe20000010000 */
[-C--:B------:R-:W-:Y:S05]  /*14770*/  HMMA.16816.F32 R4, R204, R208.reuse, R4 ;  /* 0x000000d0cc04723c */ /* 0x080fea0000001804 */
[----:B------:R-:W-:Y:S03]  /*14780*/  IABS R102, R102 ;  /* 0x0000006600667213 */ /* 0x000fe60000000000 */
[C---:B------:R-:W-:Y:S04]  /*14790*/  HMMA.16816.F32 R8, R216.reuse, R208, R8 ;  /* 0x000000d0d808723c */ /* 0x040fe80000001808 */
[----:B------:R-:W-:Y:S04]  /*147a0*/  I2FP.F32.S32 R102, R102 ;  /* 0x0000006600667245 */ /* 0x000fe80000201400 */
[-C--:B------:R-:W-:Y:S03]  /*147b0*/  HMMA.16816.F32 R12, R216, R210.reuse, R12 ;  /* 0x000000d2d80c723c */ /* 0x080fe6000000180c */
[----:B--2---:R-:W-:Y:S02]  /*147c0*/  VIADD R2, R0, UR21 ;  /* 0x0000001500027c36 */ /* 0x004fe40008000000 */
[----:B------:R-:W-:Y:S02]  /*147d0*/  FFMA.FTZ R5, R102, -UR6, R5 ;  /* 0x8000000666057c23 */ /* 0x000fe40008010005 */
[--C-:B------:R-:W-:Y:S01]  /*147e0*/  IMAD.IADD R103, R233, 0x1, -R2.reuse ;  /* 0x00000001e9677824 */ /* 0x100fe200078e0a02 */
[C---:B------:R-:W-:Y:S04]  /*147f0*/  HMMA.16816.F32 R16, R204.reuse, R210, R16 ;  /* 0x000000d2cc10723c */ /* 0x040fe80000001810 */
[--C-:B------:R-:W-:Y:S01]  /*14800*/  IMAD.IADD R101, R239, 0x1, -R2.reuse ;  /* 0x00000001ef657824 */ /* 0x100fe200078e0a02 */
[----:B------:R-:W-:Y:S01]  /*14810*/  IABS R103, R103 ;  /* 0x0000006700677213 */ /* 0x000fe20000000000 */
[--C-:B------:R-:W-:Y:S02]  /*14820*/  IMAD.IADD R102, R238, 0x1, -R2.reuse ;  /* 0x00000001ee667824 */ /* 0x100fe400078e0a02 */
[-C--:B-1----:R-:W-:Y:S03]  /*14830*/  HMMA.16816.F32 R20, R204, R212.reuse, R20 ;  /* 0x000000d4cc14723c */ /* 0x082fe60000001814 */
[----:B------:R-:W-:Y:S01]  /*14840*/  IABS R101, R101 ;  /* 0x0000006500657213 */ /* 0x000fe20000000000 */
[----:B------:R-:W-:Y:S01]  /*14850*/  IMAD.IADD R2, R240, 0x1, -R2 ;  /* 0x00000001f0027824 */ /* 0x000fe200078e0a02 */
[----:B------:R-:W-:Y:S02]  /*14860*/  I2FP.F32.S32 R103, R103 ;  /* 0x0000006700677245 */ /* 0x000fe40000201400 */
[----:B------:R-:W-:Y:S01]  /*14870*/  I2FP.F32.S32 R101, R101 ;  /* 0x0000006500657245 */ /* 0x000fe20000201400 */
[C---:B------:R-:W-:Y:S04]  /*14880*/  HMMA.16816.F32 R24, R216.reuse, R212, R24 ;  /* 0x000000d4d818723c */ /* 0x040fe80000001818 */
[----:B------:R-:W-:Y:S01]  /*14890*/  FFMA.FTZ R4, R103, -UR6, R4 ;  /* 0x8000000667047c23 */ /* 0x000fe20008010004 */
[--C-:B------:R-:W-:Y:S02]  /*148a0*/  IMAD.IADD R103, R239, 0x1, -R177.reuse ;  /* 0x00000001ef677824 */ /* 0x100fe400078e0ab1 */
[----:B------:R-:W-:Y:S01]  /*148b0*/  FFMA.FTZ R6, R101, -UR6, R6 ;  /* 0x8000000665067c23 */ /* 0x000fe20008010006 */
[----:B------:R-:W-:Y:S01]  /*148c0*/  IMAD.IADD R101, R238, 0x1, -R177 ;  /* 0x00000001ee657824 */ /* 0x000fe200078e0ab1 */
[-C--:B------:R-:W-:Y:S03]  /*148d0*/  HMMA.16816.F32 R28, R216, R214.reuse, R28 ;  /* 0x000000d6d81c723c */ /* 0x080fe6000000181c */
[----:B------:R-:W-:Y:S02]  /*148e0*/  IABS R107, R102 ;  /* 0x00000066006b7213 */ /* 0x000fe40000000000 */
[----:B------:R-:W-:Y:S02]  /*148f0*/  IABS R102, R103 ;  /* 0x0000006700667213 */ /* 0x000fe40000000000 */
[----:B------:R-:W-:Y:S01]  /*14900*/  IABS R103, R2 ;  /* 0x0000000200677213 */ /* 0x000fe20000000000 */
[C---:B------:R-:W-:Y:S04]  /*14910*/  HMMA.16816.F32 R32, R204.reuse, R214, R32 ;  /* 0x000000d6cc20723c */ /* 0x040fe80000001820 */
[----:B------:R-:W-:Y:S01]  /*14920*/  IABS R2, R101 ;  /* 0x0000006500027213 */ /* 0x000fe20000000000 */
[----:B------:R-:W-:Y:S01]  /*14930*/  IMAD.MOV.U32 R101, RZ, RZ, R102 ;  /* 0x000000ffff657224 */ /* 0x000fe200078e0066 */
[----:B------:R-:W-:Y:S01]  /*14940*/  I2FP.F32.S32 R102, R107 ;  /* 0x0000006b00667245 */ /* 0x000fe20000201400 */
[----:B------:R-:W-:Y:S01]  /*14950*/  VIADD R107, R0, 0x1 ;  /* 0x00000001006b7836 */ /* 0x000fe20000000000 */
[-C--:B------:R-:W-:Y:S03]  /*14960*/  HMMA.16816.F32 R36, R204, R220.reuse, R36 ;  /* 0x000000dccc24723c */ /* 0x080fe60000001824 */
[----:B------:R-:W-:Y:S01]  /*14970*/  I2FP.F32.S32 R2, R2 ;  /* 0x0000000200027245 */ /* 0x000fe20000201400 */
[----:B------:R-:W-:Y:S01]  /*14980*/  FFMA.FTZ R8, R102, -UR6, R8 ;  /* 0x8000000666087c23 */ /* 0x000fe20008010008 */
[----:B------:R-:W-:Y:S01]  /*14990*/  I2FP.F32.S32 R101, R101 ;  /* 0x0000006500657245 */ /* 0x000fe20000201400 */
[----:B------:R-:W-:Y:S01]  /*149a0*/  VIADD R102, R239, -UR7 ;  /* 0x80000007ef667c36 */ /* 0x000fe20008000000 */
[----:B------:R-:W-:Y:S01]  /*149b0*/  I2FP.F32.S32 R103, R103 ;  /* 0x0000006700677245 */ /* 0x000fe20000201400 */
[C---:B------:R-:W-:Y:S04]  /*149c0*/  HMMA.16816.F32 R40, R216.reuse, R220, R40 ;  /* 0x000000dcd828723c */ /* 0x040fe80000001828 */
[----:B------:R-:W-:Y:S01]  /*149d0*/  FFMA.FTZ R9, R2, -UR6, R9 ;  /* 0x8000000602097c23 */ /* 0x000fe20008010009 */
[----:B------:R-:W-:Y:S02]  /*149e0*/  VIADD R2, R233, -UR7 ;  /* 0x80000007e9027c36 */ /* 0x000fe40008000000 */
[----:B------:R-:W-:Y:S01]  /*149f0*/  FFMA.FTZ R7, R101, -UR6, R7 ;  /* 0x8000000665077c23 */ /* 0x000fe20008010007 */
[----:B------:R-:W-:Y:S01]  /*14a00*/  FFMA.FTZ R10, R103, -UR6, R10 ;  /* 0x80000006670a7c23 */ /* 0x000fe2000801000a */
[-C--:B------:R-:W-:Y:S03]  /*14a10*/  HMMA.16816.F32 R44, R216, R222.reuse, R44 ;  /* 0x000000ded82c723c */ /* 0x080fe6000000182c */
[----:B------:R-:W-:Y:S01]  /*14a20*/  VIADD R101, R238, -UR7 ;  /* 0x80000007ee657c36 */ /* 0x000fe20008000000 */
[-C--:B------:R-:W-:Y:S01]  /*14a30*/  ISETP.GT.AND P6, PT, R2, R0.reuse, PT ;  /* 0x000000000200720c */ /* 0x080fe20003fc4270 */
[----:B------:R-:W-:Y:S01]  /*14a40*/  VIADD R103, R240, -UR7 ;  /* 0x80000007f0677c36 */ /* 0x000fe20008000000 */
[----:B------:R-:W-:Y:S02]  /*14a50*/  ISETP.GT.AND P3, PT, R102, R0, PT ;  /* 0x000000006600720c */ /* 0x000fe40003f64270 */
[C---:B------:R-:W-:Y:S08]  /*14a60*/  HMMA.16816.F32 R48, R204.reuse, R222, R48 ;  /* 0x000000decc30723c */ /* 0x040ff00000001830 */
[-C--:B---3--:R-:W-:Y:S08]  /*14a70*/  HMMA.16816.F32 R52, R204, R108.reuse, R52 ;  /* 0x0000006ccc34723c */ /* 0x088ff00000001834 */
[C---:B------:R-:W-:Y:S08]  /*14a80*/  HMMA.16816.F32 R56, R216.reuse, R108, R56 ;  /* 0x0000006cd838723c */ /* 0x040ff00000001838 */
[-C--:B------:R-:W-:Y:S08]  /*14a90*/  HMMA.16816.F32 R60, R216, R110.reuse, R60 ;  /* 0x0000006ed83c723c */ /* 0x080ff0000000183c */
[----:B------:R-:W-:Y:S01]  /*14aa0*/  HMMA.16816.F32 R64, R204, R110, R64 ;  /* 0x0000006ecc40723c */ /* 0x000fe20000001840 */
[----:B------:R-:W-:Y:S08]  /*14ab0*/  @!UPT UIADD3 URZ, UPT, UPT, URZ, URZ, URZ ;  /* 0x000000fffffff290 */ /* 0x000ff0000fffe0ff */
[----:B------:R-:W-:Y:S11]  /*14ac0*/  BRA.U.ANY UP0, `(.L_x_350) ;  /* 0xffffffed002c7547 */ /* 0x000ff6000b93ffff */
.L_x_349:
[-C--:B------:R-:W-:Y:S01]  /*14ad0*/  ISETP.GT.AND P2, PT, R2, R107.reuse, PT ;  /* 0x0000006b0200720c */ /* 0x080fe20003f44270 */
[----:B------:R-:W-:Y:S01]  /*14ae0*/  IMAD.IADD R177, R240, 0x1, -R177 ;  /* 0x00000001f0b17824 */ /* 0x000fe200078e0ab1 */
[----:B-1----:R-:W-:Y:S01]  /*14af0*/  FSEL R108, R4, -INF , !P6 ;  /* 0xff800000046c7808 */ /* 0x002fe20007000000 */
[----:B------:R-:W-:Y:S01]  /*14b00*/  VIADD R4, R104, 0xffffffd1 ;  /* 0xffffffd168047836 */ /* 0x000fe20000000000 */
[----:B------:R-:W-:Y:S01]  /*14b10*/  ISETP.GT.AND P6, PT, R102, R107, PT ;  /* 0x0000006b6600720c */ /* 0x000fe20003fc4270 */
[----:B------:R-:W-:Y:S01]  /*14b20*/  UISETP.GT.AND UP0, UPT, UR22, UR18, UPT ;  /* 0x000000121600728c */ /* 0x000fe2000bf04270 */
[----:B------:R-:W-:Y:S01]  /*14b30*/  FSEL R111, R5, -INF , !P2 ;  /* 0xff800000056f7808 */ /* 0x000fe20005000000 */
[----:B------:R-:W-:Y:S01]  /*14b40*/  VIADD R5, R104, 0xffffffd0 ;  /* 0xffffffd068057836 */ /* 0x000fe20000000000 */
[----:B------:R-:W-:Y:S01]  /*14b50*/  ISETP.GT.AND P1, PT, R101, R0, PT ;  /* 0x000000006500720c */ /* 0x000fe20003f24270 */
[----:B------:R-:W-:Y:S01]  /*14b60*/  UIADD3 UR22, UPT, UPT, UR22, -0x1, URZ ;  /* 0xffffffff16167890 */ /* 0x000fe2000fffe0ff */
[----:B------:R-:W-:Y:S01]  /*14b70*/  FSEL R109, R7, -INF , !P6 ;  /* 0xff800000076d7808 */ /* 0x000fe20007000000 */
[--C-:B------:R-:W-:Y:S01]  /*14b80*/  IMAD.IADD R7, R240, 0x1, -R5.reuse ;  /* 0x00000001f0077824 */ /* 0x100fe200078e0a05 */
[----:B------:R-:W-:Y:S01]  /*14b90*/  FSEL R178, R8, -INF , !P1 ;  /* 0xff80000008b27808 */ /* 0x000fe20004800000 */
[--C-:B------:R-:W-:Y:S01]  /*14ba0*/  IMAD.IADD R8, R238, 0x1, -R5.reuse ;  /* 0x00000001ee087824 */ /* 0x100fe200078e0a05 */
[----:B------:R-:W-:Y:S01]  /*14bb0*/  FSEL R110, R6, -INF , !P3 ;  /* 0xff800000066e7808 */ /* 0x000fe20005800000 */
[----:B------:R-:W-:Y:S01]  /*14bc0*/  IMAD.IADD R6, R238, 0x1, -R4 ;  /* 0x00000001ee067824 */ /* 0x000fe200078e0a04 */
[----:B------:R-:W-:Y:S02]  /*14bd0*/  IABS R7, R7 ;  /* 0x0000000700077213 */ /* 0x000fe40000000000 */
[----:B------:R-:W-:Y:S02]  /*14be0*/  IABS R8, R8 ;  /* 0x0000000800087213 */ /* 0x000fe40000000000 */
[----:B------:R-:W-:Y:S02]  /*14bf0*/  I2FP.F32.S32 R7, R7 ;  /* 0x0000000700077245 */ /* 0x000fe40000201400 */
[----:B------:R-:W-:Y:S02]  /*14c00*/  I2FP.F32.S32 R8, R8 ;  /* 0x0000000800087245 */ /* 0x000fe40000201400 */
[----:B------:R-:W-:Y:S01]  /*14c10*/  IABS R6, R6 ;  /* 0x0000000600067213 */ /* 0x000fe20000000000 */
[----:B------:R-:W-:Y:S01]  /*14c20*/  FFMA.FTZ R14, R7, -UR6, R14 ;  /* 0x80000006070e7c23 */ /* 0x000fe2000801000e */
[----:B------:R-:W-:Y:S01]  /*14c30*/  ISETP.GT.AND P0, PT, R103, R0, PT ;  /* 0x000000006700720c */ /* 0x000fe20003f04270 */
[----:B------:R-:W-:Y:S01]  /*14c40*/  FFMA.FTZ R12, R8, -UR6, R12 ;  /* 0x80000006080c7c23 */ /* 0x000fe2000801000c */
[----:B------:R-:W-:Y:S01]  /*14c50*/  ISETP.GT.AND P2, PT, R101, R107, PT ;  /* 0x0000006b6500720c */ /* 0x000fe20003f44270 */
[--C-:B------:R-:W-:Y:S01]  /*14c60*/  IMAD.IADD R7, R240, 0x1, -R4.reuse ;  /* 0x00000001f0077824 */ /* 0x100fe200078e0a04 */
[----:B------:R-:W-:Y:S01]  /*14c70*/  IABS R177, R177 ;  /* 0x000000b100b17213 */ /* 0x000fe20000000000 */
[--C-:B------:R-:W-:Y:S01]  /*14c80*/  IMAD.IADD R8, R233, 0x1, -R5.reuse ;  /* 0x00000001e9087824 */ /* 0x100fe200078e0a05 */
[----:B------:R-:W-:Y:S01]  /*14c90*/  I2FP.F32.S32 R6, R6 ;  /* 0x0000000600067245 */ /* 0x000fe20000201400 */
[----:B------:R-:W-:Y:S01]  /*14ca0*/  IMAD.IADD R5, R239, 0x1, -R5 ;  /* 0x00000001ef057824 */ /* 0x000fe200078e0a05 */
[----:B------:R-:W-:Y:S02]  /*14cb0*/  FSEL R9, R9, -INF , !P2 ;  /* 0xff80000009097808 */ /* 0x000fe40005000000 */
[----:B------:R-:W-:Y:S01]  /*14cc0*/  I2FP.F32.S32 R177, R177 ;  /* 0x000000b100b17245 */ /* 0x000fe20000201400 */
[----:B------:R-:W-:Y:S01]  /*14cd0*/  FFMA.FTZ R13, R6, -UR6, R13 ;  /* 0x80000006060d7c23 */ /* 0x000fe2000801000d */
[----:B------:R-:W-:Y:S01]  /*14ce0*/  FSEL R10, R10, -INF , !P0 ;  /* 0xff8000000a0a7808 */ /* 0x000fe20004000000 */
[--C-:B------:R-:W-:Y:S01]  /*14cf0*/  IMAD.IADD R6, R233, 0x1, -R4.reuse ;  /* 0x00000001e9067824 */ /* 0x100fe200078e0a04 */
[----:B------:R-:W-:Y:S01]  /*14d00*/  ISETP.GT.AND P3, PT, R103, R107, PT ;  /* 0x0000006b6700720c */ /* 0x000fe20003f64270 */
[----:B------:R-:W-:Y:S01]  /*14d10*/  FFMA.FTZ R11, R177, -UR6, R11 ;  /* 0x80000006b10b7c23 */ /* 0x000fe2000801000b */
[----:B------:R-:W-:Y:S01]  /*14d20*/  ISETP.GE.AND P6, PT, R107, R234, PT ;  /* 0x000000ea6b00720c */ /* 0x000fe20003fc6270 */
[----:B------:R-:W-:Y:S01]  /*14d30*/  IMAD.IADD R4, R239, 0x1, -R4 ;  /* 0x00000001ef047824 */ /* 0x000fe200078e0a04 */
[C---:B------:R-:W-:Y:S02]  /*14d40*/  ISETP.GE.AND P1, PT, R107.reuse, R236, PT ;  /* 0x000000ec6b00720c */ /* 0x040fe40003f26270 */
[C---:B------:R-:W-:Y:S02]  /*14d50*/  ISETP.GE.AND P2, PT, R107.reuse, R235, PT ;  /* 0x000000eb6b00720c */ /* 0x040fe40003f46270 */
[----:B------:R-:W-:Y:S02]  /*14d60*/  ISETP.GE.AND P0, PT, R107, R237, PT ;  /* 0x000000ed6b00720c */ /* 0x000fe40003f06270 */
[----:B------:R-:W-:Y:S02]  /*14d70*/  IABS R107, R7 ;  /* 0x00000007006b7213 */ /* 0x000fe40000000000 */
[----:B------:R-:W-:Y:S02]  /*14d80*/  IABS R177, R5 ;  /* 0x0000000500b17213 */ /* 0x000fe40000000000 */
[----:B------:R-:W-:Y:S01]  /*14d90*/  IABS R7, R8 ;  /* 0x0000000800077213 */ /* 0x000fe20000000000 */
[----:B------:R-:W-:Y:S01]  /*14da0*/  IMAD.MOV.U32 R5, RZ, RZ, R107 ;  /* 0x000000ffff057224 */ /* 0x000fe200078e006b */
[----:B------:R-:W-:Y:S02]  /*14db0*/  IABS R8, R4 ;  /* 0x0000000400087213 */ /* 0x000fe40000000000 */
[----:B------:R-:W-:Y:S02]  /*14dc0*/  FSEL R11, R11, -INF , !P3 ;  /* 0xff8000000b0b7808 */ /* 0x000fe40005800000 */
[----:B------:R-:W-:Y:S02]  /*14dd0*/  I2FP.F32.S32 R4, R5 ;  /* 0x0000000500047245 */ /* 0x000fe40000201400 */
[----:B------:R-:W-:Y:S01]  /*14de0*/  I2FP.F32.S32 R5, R7 ;  /* 0x0000000700057245 */ /* 0x000fe20000201400 */
[----:B------:R-:W-:Y:S01]  /*14df0*/  IMAD.MOV.U32 R7, RZ, RZ, R177 ;  /* 0x000000ffff077224 */ /* 0x000fe200078e00b1 */
[----:B------:R-:W-:Y:S01]  /*14e00*/  ISETP.GE.AND P3, PT, R0, R234, PT ;  /* 0x000000ea0000720c */ /* 0x000fe20003f66270 */
[----:B------:R-:W-:Y:S01]  /*14e10*/  FFMA.FTZ R15, R4, -UR6, R15 ;  /* 0x80000006040f7c23 */ /* 0x000fe2000801000f */
[----:B------:R-:W-:Y:S01]  /*14e20*/  FSEL R182, R111, -INF , !P6 ;  /* 0xff8000006fb67808 */ /* 0x000fe20007000000 */
[----:B------:R-:W-:Y:S01]  /*14e30*/  FFMA.FTZ R16, R5, -UR6, R16 ;  /* 0x8000000605107c23 */ /* 0x000fe20008010010 */
[----:B------:R-:W-:Y:S01]  /*14e40*/  I2FP.F32.S32 R4, R7 ;  /* 0x0000000700047245 */ /* 0x000fe20000201400 */
[----:B------:R-:W-:Y:S01]  /*14e50*/  VIADD R7, R104, 0xffffffd8 ;  /* 0xffffffd868077836 */ /* 0x000fe20000000000 */
[----:B------:R-:W-:Y:S02]  /*14e60*/  I2FP.F32.S32 R5, R8 ;  /* 0x0000000800057245 */ /* 0x000fe40000201400 */
[----:B------:R-:W-:Y:S01]  /*14e70*/  FSEL R183, R108, -INF , !P3 ;  /* 0xff8000006cb77808 */ /* 0x000fe20005800000 */
[----:B------:R-:W-:Y:S01]  /*14e80*/  FFMA.FTZ R18, R4, -UR6, R18 ;  /* 0x8000000604127c23 */ /* 0x000fe20008010012 */
[C---:B------:R-:W-:Y:S01]  /*14e90*/  ISETP.GE.AND P3, PT, R0.reuse, R236, PT ;  /* 0x000000ec0000720c */ /* 0x040fe20003f66270 */
[----:B------:R-:W-:Y:S01]  /*14ea0*/  FFMA.FTZ R19, R5, -UR6, R19 ;  /* 0x8000000605137c23 */ /* 0x000fe20008010013 */
[----:B------:R-:W-:Y:S01]  /*14eb0*/  IABS R6, R6 ;  /* 0x0000000600067213 */ /* 0x000fe20000000000 */
[----:B------:R-:W-:Y:S01]  /*14ec0*/  VIADD R5, R0, 0x8 ;  /* 0x0000000800057836 */ /* 0x000fe20000000000 */
[----:B------:R-:W-:Y:S01]  /*14ed0*/  FSEL R181, R110, -INF , !P3 ;  /* 0xff8000006eb57808 */ /* 0x000fe20005800000 */
[----:B------:R-:W-:Y:S01]  /*14ee0*/  VIADD R4, R0, 0x9 ;  /* 0x0000000900047836 */ /* 0x000fe20000000000 */
[----:B------:R-:W-:Y:S01]  /*14ef0*/  FSEL R180, R109, -INF , !P1 ;  /* 0xff8000006db47808 */ /* 0x000fe20004800000 */
[----:B------:R-:W-:Y:S01]  /*14f00*/  IMAD.IADD R8, R239, 0x1, -R7 ;  /* 0x00000001ef087824 */ /* 0x000fe200078e0a07 */
[CC--:B------:R-:W-:Y:S02]  /*14f10*/  ISETP.GT.AND P6, PT, R101.reuse, R5.reuse, PT ;  /* 0x000000056500720c */ /* 0x0c0fe40003fc4270 */
[----:B------:R-:W-:Y:S02]  /*14f20*/  ISETP.GT.AND P3, PT, R101, R4, PT ;  /* 0x000000046500720c */ /* 0x000fe40003f64270 */
[----:B------:R-:W-:Y:S02]  /*14f30*/  ISETP.GT.AND P1, PT, R103, R5, PT ;  /* 0x000000056700720c */ /* 0x000fe40003f24270 */
[----:B------:R-:W-:Y:S02]  /*14f40*/  I2FP.F32.S32 R6, R6 ;  /* 0x0000000600067245 */ /* 0x000fe40000201400 */
[----:B------:R-:W-:Y:S02]  /*14f50*/  FSEL R12, R12, -INF , !P6 ;  /* 0xff8000000c0c7808 */ /* 0x000fe40007000000 */
[----:B------:R-:W-:Y:S01]  /*14f60*/  FSEL R13, R13, -INF , !P3 ;  /* 0xff8000000d0d7808 */ /* 0x000fe20005800000 */
[----:B------:R-:W-:Y:S01]  /*14f70*/  FFMA.FTZ R17, R6, -UR6, R17 ;  /* 0x8000000606117c23 */ /* 0x000fe20008010011 */
[-C--:B------:R-:W-:Y:S01]  /*14f80*/  ISETP.GT.AND P6, PT, R103, R4.reuse, PT ;  /* 0x000000046700720c */ /* 0x080fe20003fc4270 */
[--C-:B------:R-:W-:Y:S01]  /*14f90*/  IMAD.IADD R6, R233, 0x1, -R7.reuse ;  /* 0x00000001e9067824 */ /* 0x100fe200078e0a07 */
[----:B------:R-:W-:Y:S02]  /*14fa0*/  ISETP.GE.AND P3, PT, R0, R235, PT ;  /* 0x000000eb0000720c */ /* 0x000fe40003f66270 */
[----:B------:R-:W-:Y:S02]  /*14fb0*/  FSEL R14, R14, -INF , !P1 ;  /* 0xff8000000e0e7808 */ /* 0x000fe40004800000 */
[----:B------:R-:W-:Y:S02]  /*14fc0*/  ISETP.GE.AND P1, PT, R0, R237, PT ;  /* 0x000000ed0000720c */ /* 0x000fe40003f26270 */
[----:B------:R-:W-:Y:S02]  /*14fd0*/  FSEL R15, R15, -INF , !P6 ;  /* 0xff8000000f0f7808 */ /* 0x000fe40007000000 */
[----:B------:R-:W-:Y:S02]  /*14fe0*/  FSEL R178, R178, -INF , !P3 ;  /* 0xff800000b2b27808 */ /* 0x000fe40005800000 */
[CC--:B------:R-:W-:Y:S02]  /*14ff0*/  ISETP.GT.AND P6, PT, R2.reuse, R5.reuse, PT ;  /* 0x000000050200720c */ /* 0x0c0fe40003fc4270 */
[-C--:B------:R-:W-:Y:S02]  /*15000*/  ISETP.GT.AND P3, PT, R2, R4.reuse, PT ;  /* 0x000000040200720c */ /* 0x080fe40003f64270 */
[----:B------:R-:W-:Y:S02]  /*15010*/  FSEL R177, R9, -INF , !P2 ;  /* 0xff80000009b17808 */ /* 0x000fe40005000000 */
[----:B------:R-:W-:Y:S02]  /*15020*/  FSEL R179, R10, -INF , !P1 ;  /* 0xff8000000ab37808 */ /* 0x000fe40004800000 */
[C---:B------:R-:W-:Y:S02]  /*15030*/  ISETP.GT.AND P2, PT, R102.reuse, R5, PT ;  /* 0x000000056600720c */ /* 0x040fe40003f44270 */
[----:B------:R-:W-:Y:S02]  /*15040*/  ISETP.GT.AND P1, PT, R102, R4, PT ;  /* 0x000000046600720c */ /* 0x000fe40003f24270 */
[----:B------:R-:W-:Y:S02]  /*15050*/  FSEL R184, R11, -INF , !P0 ;  /* 0xff8000000bb87808 */ /* 0x000fe40004000000 */
[----:B------:R-:W-:Y:S02]  /*15060*/  FSEL R16, R16, -INF , !P6 ;  /* 0xff80000010107808 */ /* 0x000fe40007000000 */
[----:B------:R-:W-:Y:S02]  /*15070*/  FSEL R17, R17, -INF , !P3 ;  /* 0xff80000011117808 */ /* 0x000fe40005800000 */
[CC--:B------:R-:W-:Y:S02]  /*15080*/  ISETP.GE.AND P0, PT, R5.reuse, R235.reuse, PT ;  /* 0x000000eb0500720c */ /* 0x0c0fe40003f06270 */
[----:B------:R-:W-:Y:S02]  /*15090*/  ISETP.GE.AND P6, PT, R4, R235, PT ;  /* 0x000000eb0400720c */ /* 0x000fe40003fc6270 */
[-C--:B------:R-:W-:Y:S02]  /*150a0*/  ISETP.GE.AND P3, PT, R5, R237.reuse, PT ;  /* 0x000000ed0500720c */ /* 0x080fe40003f66270 */
[----:B------:R-:W-:Y:S02]  /*150b0*/  FSEL R18, R18, -INF , !P2 ;  /* 0xff80000012127808 */ /* 0x000fe40005000000 */
[----:B------:R-:W-:Y:S02]  /*150c0*/  FSEL R19, R19, -INF , !P1 ;  /* 0xff80000013137808 */ /* 0x000fe40004800000 */
[C---:B------:R-:W-:Y:S02]  /*150d0*/  ISETP.GE.AND P2, PT, R5.reuse, R234, PT ;  /* 0x000000ea0500720c */ /* 0x040fe40003f46270 */
[----:B------:R-:W-:Y:S01]  /*150e0*/  ISETP.GE.AND P1, PT, R5, R236, PT ;  /* 0x000000ec0500720c */ /* 0x000fe20003f26270 */
[----:B------:R-:W-:Y:S01]  /*150f0*/  VIADD R5, R104, 0xffffffd9 ;  /* 0xffffffd968057836 */ /* 0x000fe20000000000 */
[----:B------:R-:W-:Y:S01]  /*15100*/  FSEL R109, R12, -INF , !P0 ;  /* 0xff8000000c6d7808 */ /* 0x000fe20004000000 */
[----:B------:R-:W-:Y:S01]  /*15110*/  IMAD.IADD R12, R238, 0x1, -R7 ;  /* 0x00000001ee0c7824 */ /* 0x000fe200078e0a07 */
[----:B------:R-:W-:Y:S01]  /*15120*/  FSEL R111, R13, -INF , !P6 ;  /* 0xff8000000d6f7808 */ /* 0x000fe20007000000 */
[----:B------:R-:W-:Y:S01]  /*15130*/  IMAD.IADD R10, R239, 0x1, -R5 ;  /* 0x00000001ef0a7824 */ /* 0x000fe200078e0a05 */
[----:B------:R-:W-:Y:S01]  /*15140*/  FSEL R14, R14, -INF , !P3 ;  /* 0xff8000000e0e7808 */ /* 0x000fe20005800000 */
[----:B------:R-:W-:Y:S01]  /*15150*/  IMAD.IADD R7, R240, 0x1, -R7 ;  /* 0x00000001f0077824 */ /* 0x000fe200078e0a07 */
[C---:B------:R-:W-:Y:S02]  /*15160*/  ISETP.GE.AND P0, PT, R4.reuse, R237, PT ;  /* 0x000000ed0400720c */ /* 0x040fe40003f06270 */
[C---:B------:R-:W-:Y:S02]  /*15170*/  ISETP.GE.AND P6, PT, R4.reuse, R234, PT ;  /* 0x000000ea0400720c */ /* 0x040fe40003fc6270 */
[----:B------:R-:W-:Y:S01]  /*15180*/  ISETP.GE.AND P3, PT, R4, R236, PT ;  /* 0x000000ec0400720c */ /* 0x000fe20003f66270 */
[----:B------:R-:W-:Y:S01]  /*15190*/  IMAD.IADD R4, R233, 0x1, -R5 ;  /* 0x00000001e9047824 */ /* 0x000fe200078e0a05 */
[----:B------:R-:W-:Y:S02]  /*151a0*/  IABS R11, R6 ;  /* 0x00000006000b7213 */ /* 0x000fe40000000000 */
[----:B------:R-:W-:Y:S02]  /*151b0*/  IABS R8, R8 ;  /* 0x0000000800087213 */ /* 0x000fe40000000000 */
[----:B------:R-:W-:Y:S02]  /*151c0*/  IABS R9, R4 ;  /* 0x0000000400097213 */ /* 0x000fe40000000000 */
[----:B------:R-:W-:Y:S02]  /*151d0*/  IABS R4, R10 ;  /* 0x0000000a00047213 */ /* 0x000fe40000000000 */
[----:B------:R-:W-:Y:S02]  /*151e0*/  IABS R6, R12 ;  /* 0x0000000c00067213 */ /* 0x000fe40000000000 */
[----:B------:R-:W-:Y:S02]  /*151f0*/  I2FP.F32.S32 R4, R4 ;  /* 0x0000000400047245 */ /* 0x000fe40000201400 */
[----:B------:R-:W-:Y:S02]  /*15200*/  I2FP.F32.S32 R8, R8 ;  /* 0x0000000800087245 */ /* 0x000fe40000201400 */
[----:B------:R-:W-:Y:S01]  /*15210*/  I2FP.F32.S32 R11, R11 ;  /* 0x0000000b000b7245 */ /* 0x000fe20000201400 */
[----:B------:R-:W-:Y:S01]  /*15220*/  FFMA.FTZ R23, R4, -UR6, R23 ;  /* 0x8000000604177c23 */ /* 0x000fe20008010017 */
[----:B------:R-:W-:Y:S01]  /*15230*/  I2FP.F32.S32 R6, R6 ;  /* 0x0000000600067245 */ /* 0x000fe20000201400 */
[----:B------:R-:W-:Y:S02]  /*15240*/  VIADD R4, R0, 0x10 ;  /* 0x0000001000047836 */ /* 0x000fe40000000000 */
[----:B------:R-:W-:Y:S01]  /*15250*/  FFMA.FTZ R22, R8, -UR6, R22 ;  /* 0x8000000608167c23 */ /* 0x000fe20008010016 */
[----:B------:R-:W-:Y:S01]  /*15260*/  I2FP.F32.S32 R9, R9 ;  /* 0x0000000900097245 */ /* 0x000fe20000201400 */
[----:B------:R-:W-:Y:S01]  /*15270*/  FFMA.FTZ R20, R11, -UR6, R20 ;  /* 0x800000060b147c23 */ /* 0x000fe20008010014 */
[----:B------:R-:W-:Y:S01]  /*15280*/  FFMA.FTZ R24, R6, -UR6, R24 ;  /* 0x8000000606187c23 */ /* 0x000fe20008010018 */
[----:B------:R-:W-:Y:S01]  /*15290*/  FSEL R15, R15, -INF , !P0 ;  /* 0xff8000000f0f7808 */ /* 0x000fe20004000000 */
[----:B------:R-:W-:Y:S01]  /*152a0*/  IMAD.IADD R8, R238, 0x1, -R5 ;  /* 0x00000001ee087824 */ /* 0x000fe200078e0a05 */
[----:B------:R-:W-:Y:S01]  /*152b0*/  ISETP.GT.AND P0, PT, R2, R4, PT ;  /* 0x000000040200720c */ /* 0x000fe20003f04270 */
[----:B------:R-:W-:Y:S02]  /*152c0*/  VIADD R6, R0, 0x11 ;  /* 0x0000001100067836 */ /* 0x000fe40000000000 */
[----:B------:R-:W-:Y:S01]  /*152d0*/  FFMA.FTZ R21, R9, -UR6, R21 ;  /* 0x8000000609157c23 */ /* 0x000fe20008010015 */
[----:B------:R-:W-:Y:S01]  /*152e0*/  IMAD.IADD R5, R240, 0x1, -R5 ;  /* 0x00000001f0057824 */ /* 0x000fe200078e0a05 */
[----:B------:R-:W-:Y:S02]  /*152f0*/  FSEL R20, R20, -INF , !P0 ;  /* 0xff80000014147808 */ /* 0x000fe40004000000 */
[----:B------:R-:W-:Y:S02]  /*15300*/  IABS R9, R8 ;  /* 0x0000000800097213 */ /* 0x000fe40000000000 */
[----:B------:R-:W-:Y:S02]  /*15310*/  ISETP.GT.AND P0, PT, R2, R6, PT ;  /* 0x000000060200720c */ /* 0x000fe40003f04270 */
[----:B------:R-:W-:Y:S01]  /*15320*/  IABS R8, R5 ;  /* 0x0000000500087213 */ /* 0x000fe20000000000 */
[----:B------:R-:W-:Y:S01]  /*15330*/  IMAD.MOV.U32 R5, RZ, RZ, R9 ;  /* 0x000000ffff057224 */ /* 0x000fe200078e0009 */
[----:B------:R-:W-:Y:S02]  /*15340*/  FSEL R21, R21, -INF , !P0 ;  /* 0xff80000015157808 */ /* 0x000fe40004000000 */
[----:B------:R-:W-:Y:S02]  /*15350*/  ISETP.GT.AND P0, PT, R102, R4, PT ;  /* 0x000000046600720c */ /* 0x000fe40003f04270 */
[----:B------:R-:W-:Y:S02]  /*15360*/  I2FP.F32.S32 R5, R5 ;  /* 0x0000000500057245 */ /* 0x000fe40000201400 */
[----:B------:R-:W-:Y:S02]  /*15370*/  FSEL R22, R22, -INF , !P0 ;  /* 0xff80000016167808 */ /* 0x000fe40004000000 */
[----:B------:R-:W-:Y:S01]  /*15380*/  ISETP.GT.AND P0, PT, R102, R6, PT ;  /* 0x000000066600720c */ /* 0x000fe20003f04270 */
[----:B------:R-:W-:Y:S01]  /*15390*/  FFMA.FTZ R25, R5, -UR6, R25 ;  /* 0x8000000605197c23 */ /* 0x000fe20008010019 */
[----:B------:R-:W-:Y:S01]  /*153a0*/  IABS R7, R7 ;  /* 0x0000000700077213 */ /* 0x000fe20000000000 */
[----:B------:R-:W-:Y:S01]  /*153b0*/  VIADD R5, R104, 0xffffffe1 ;  /* 0xffffffe168057836 */ /* 0x000fe20000000000 */
[----:B------:R-:W-:Y:S02]  /*153c0*/  FSEL R23, R23, -INF , !P0 ;  /* 0xff80000017177808 */ /* 0x000fe40004000000 */
[----:B------:R-:W-:Y:S01]  /*153d0*/  FSEL R16, R16, -INF , !P2 ;  /* 0xff80000010107808 */ /* 0x000fe20005000000 */
[----:B------:R-:W-:Y:S01]  /*153e0*/  IMAD.IADD R11, R240, 0x1, -R5 ;  /* 0x00000001f00b7824 */ /* 0x000fe200078e0a05 */
[C---:B------:R-:W-:Y:S02]  /*153f0*/  ISETP.GT.AND P0, PT, R101.reuse, R4, PT ;  /* 0x000000046500720c */ /* 0x040fe40003f04270 */
[----:B------:R-:W-:Y:S02]  /*15400*/  ISETP.GT.AND P2, PT, R101, R6, PT ;  /* 0x000000066500720c */ /* 0x000fe40003f44270 */
[----:B------:R-:W-:Y:S02]  /*15410*/  I2FP.F32.S32 R7, R7 ;  /* 0x0000000700077245 */ /* 0x000fe40000201400 */
[----:B------:R-:W-:Y:S02]  /*15420*/  I2FP.F32.S32 R8, R8 ;  /* 0x0000000800087245 */ /* 0x000fe40000201400 */
[----:B------:R-:W-:Y:S01]  /*15430*/  FSEL R19, R19, -INF , !P3 ;  /* 0xff80000013137808 */ /* 0x000fe20005800000 */
[----:B------:R-:W-:Y:S01]  /*15440*/  FFMA.FTZ R26, R7, -UR6, R26 ;  /* 0x80000006071a7c23 */ /* 0x000fe2000801001a */
[----:B------:R-:W-:Y:S01]  /*15450*/  FSEL R24, R24, -INF , !P0 ;  /* 0xff80000018187808 */ /* 0x000fe20004000000 */
[----:B------:R-:W-:Y:S01]  /*15460*/  FFMA.FTZ R27, R8, -UR6, R27 ;  /* 0x80000006081b7c23 */ /* 0x000fe2000801001b */
[----:B------:R-:W-:Y:S01]  /*15470*/  FSEL R25, R25, -INF , !P2 ;  /* 0xff80000019197808 */ /* 0x000fe20005000000 */
[----:B------:R-:W-:Y:S01]  /*15480*/  VIADD R7, R104, 0xffffffe0 ;  /* 0xffffffe068077836 */ /* 0x000fe20000000000 */
[----:B------:R-:W-:Y:S02]  /*15490*/  FSEL R17, R17, -INF , !P6 ;  /* 0xff80000011117808 */ /* 0x000fe40007000000 */
[----:B------:R-:W-:Y:S01]  /*154a0*/  FSEL R18, R18, -INF , !P1 ;  /* 0xff80000012127808 */ /* 0x000fe20004800000 */
[--C-:B------:R-:W-:Y:S01]  /*154b0*/  IMAD.IADD R9, R240, 0x1, -R7.reuse ;  /* 0x00000001f0097824 */ /* 0x100fe200078e0a07 */
[-C--:B------:R-:W-:Y:S01]  /*154c0*/  ISETP.GE.AND P3, PT, R4, R234.reuse, PT ;  /* 0x000000ea0400720c */ /* 0x080fe20003f66270 */
[--C-:B------:R-:W-:Y:S01]  /*154d0*/  IMAD.IADD R12, R233, 0x1, -R7.reuse ;  /* 0x00000001e90c7824 */ /* 0x100fe200078e0a07 */
[----:B------:R-:W-:Y:S02]  /*154e0*/  ISETP.GE.AND P0, PT, R6, R234, PT ;  /* 0x000000ea0600720c */ /* 0x000fe40003f06270 */
[----:B------:R-:W-:Y:S02]  /*154f0*/  ISETP.GE.AND P2, PT, R4, R236, PT ;  /* 0x000000ec0400720c */ /* 0x000fe40003f46270 */
[C---:B------:R-:W-:Y:S02]  /*15500*/  ISETP.GT.AND P6, PT, R103.reuse, R4, PT ;  /* 0x000000046700720c */ /* 0x040fe40003fc4270 */
[----:B------:R-:W-:Y:S02]  /*15510*/  ISETP.GT.AND P1, PT, R103, R6, PT ;  /* 0x000000066700720c */ /* 0x000fe40003f24270 */
[----:B------:R-:W-:Y:S02]  /*15520*/  FSEL R205, R20, -INF , !P3 ;  /* 0xff80000014cd7808 */ /* 0x000fe40005800000 */
[----:B------:R-:W-:Y:S02]  /*15530*/  FSEL R208, R21, -INF , !P0 ;  /* 0xff80000015d07808 */ /* 0x000fe40004000000 */
[----:B------:R-:W-:Y:S02]  /*15540*/  FSEL R209, R22, -INF , !P2 ;  /* 0xff80000016d17808 */ /* 0x000fe40005000000 */
[----:B------:R-:W-:Y:S02]  /*15550*/  FSEL R26, R26, -INF , !P6 ;  /* 0xff8000001a1a7808 */ /* 0x000fe40007000000 */
[----:B------:R-:W-:Y:S02]  /*15560*/  FSEL R27, R27, -INF , !P1 ;  /* 0xff8000001b1b7808 */ /* 0x000fe40004800000 */
[C---:B------:R-:W-:Y:S02]  /*15570*/  ISETP.GE.AND P3, PT, R6.reuse, R236, PT ;  /* 0x000000ec0600720c */ /* 0x040fe40003f66270 */
[C---:B------:R-:W-:Y:S02]  /*15580*/  ISETP.GE.AND P0, PT, R6.reuse, R235, PT ;  /* 0x000000eb0600720c */ /* 0x040fe40003f06270 */
[----:B------:R-:W-:Y:S01]  /*15590*/  ISETP.GE.AND P2, PT, R6, R237, PT ;  /* 0x000000ed0600720c */ /* 0x000fe20003f46270 */
[--C-:B------:R-:W-:Y:S01]  /*155a0*/  IMAD.IADD R6, R238, 0x1, -R7.reuse ;  /* 0x00000001ee067824 */ /* 0x100fe200078e0a07 */
[C---:B------:R-:W-:Y:S01]  /*155b0*/  ISETP.GE.AND P6, PT, R4.reuse, R235, PT ;  /* 0x000000eb0400720c */ /* 0x040fe20003fc6270 */
[----:B------:R-:W-:Y:S01]  /*155c0*/  IMAD.IADD R7, R239, 0x1, -R7 ;  /* 0x00000001ef077824 */ /* 0x000fe200078e0a07 */
        /* <DEDUP_REMOVED lines=17> */
[----:B------:R-:W-:Y:S02]  /*156e0*/  VIADD R4, R0, 0x18 ;  /* 0x0000001800047836 */ /* 0x000fe40000000000 */
[----:B------:R-:W-:Y:S01]  /*156f0*/  FFMA.FTZ R31, R6, -UR6, R31 ;  /* 0x80000006061f7c23 */ /* 0x000fe2000801001f */
[--C-:B------:R-:W-:Y:S01]  /*15700*/  IMAD.IADD R8, R233, 0x1, -R5.reuse ;  /* 0x00000001e9087824 */ /* 0x100fe200078e0a05 */
[----:B------:R-:W-:Y:S01]  /*15710*/  IABS R7, R7 ;  /* 0x0000000700077213 */ /* 0x000fe20000000000 */
[----:B------:R-:W-:Y:S01]  /*15720*/  VIADD R6, R0, 0x19 ;  /* 0x0000001900067836 */ /* 0x000fe20000000000 */
[----:B------:R-:W-:Y:S01]  /*15730*/  ISETP.GT.AND P3, PT, R101, R4, PT ;  /* 0x000000046500720c */ /* 0x000fe20003f64270 */
[----:B------:R-:W-:Y:S01]  /*15740*/  IMAD.IADD R5, R239, 0x1, -R5 ;  /* 0x00000001ef057824 */ /* 0x000fe200078e0a05 */
[----:B------:R-:W-:Y:S02]  /*15750*/  IABS R9, R8 ;  /* 0x0000000800097213 */ /* 0x000fe40000000000 */
[----:B------:R-:W-:Y:S02]  /*15760*/  FSEL R28, R28, -INF , !P3 ;  /* 0xff8000001c1c7808 */ /* 0x000fe40005800000 */
[----:B------:R-:W-:Y:S02]  /*15770*/  ISETP.GT.AND P3, PT, R101, R6, PT ;  /* 0x000000066500720c */ /* 0x000fe40003f64270 */
[----:B------:R-:W-:Y:S01]  /*15780*/  IABS R8, R5 ;  /* 0x0000000500087213 */ /* 0x000fe20000000000 */
[----:B------:R-:W-:Y:S01]  /*15790*/  IMAD.MOV.U32 R5, RZ, RZ, R9 ;  /* 0x000000ffff057224 */ /* 0x000fe200078e0009 */
[----:B------:R-:W-:Y:S02]  /*157a0*/  FSEL R29, R29, -INF , !P3 ;  /* 0xff8000001d1d7808 */ /* 0x000fe40005800000 */
[----:B------:R-:W-:Y:S02]  /*157b0*/  ISETP.GT.AND P3, PT, R103, R4, PT ;  /* 0x000000046700720c */ /* 0x000fe40003f64270 */
[----:B------:R-:W-:Y:S02]  /*157c0*/  I2FP.F32.S32 R5, R5 ;  /* 0x0000000500057245 */ /* 0x000fe40000201400 */
[----:B------:R-:W-:Y:S02]  /*157d0*/  FSEL R30, R30, -INF , !P3 ;  /* 0xff8000001e1e7808 */ /* 0x000fe40005800000 */
[----:B------:R-:W-:Y:S01]  /*157e0*/  I2FP.F32.S32 R7, R7 ;  /* 0x0000000700077245 */ /* 0x000fe20000201400 */
[----:B------:R-:W-:Y:S01]  /*157f0*/  FFMA.FTZ R33, R5, -UR6, R33 ;  /* 0x8000000605217c23 */ /* 0x000fe20008010021 */
[----:B------:R-:W-:Y:S01]  /*15800*/  ISETP.GT.AND P3, PT, R103, R6, PT ;  /* 0x000000066700720c */ /* 0x000fe20003f64270 */
[----:B------:R-:W-:Y:S01]  /*15810*/  VIADD R5, R104, 0xffffffe9 ;  /* 0xffffffe968057836 */ /* 0x000fe20000000000 */
[----:B------:R-:W-:Y:S01]  /*15820*/  FSEL R187, R24, -INF , !P6 ;  /* 0xff80000018bb7808 */ /* 0x000fe20007000000 */
[----:B------:R-:W-:Y:S01]  /*15830*/  FFMA.FTZ R34, R7, -UR6, R34 ;  /* 0x8000000607227c23 */ /* 0x000fe20008010022 */
[----:B------:R-:W-:Y:S01]  /*15840*/  FSEL R31, R31, -INF , !P3 ;  /* 0xff8000001f1f7808 */ /* 0x000fe20005800000 */
[----:B------:R-:W-:Y:S01]  /*15850*/  VIADD R7, R104, 0xffffffe8 ;  /* 0xffffffe868077836 */ /* 0x000fe20000000000 */
[----:B------:R-:W-:Y:S01]  /*15860*/  FSEL R191, R25, -INF , !P0 ;  /* 0xff80000019bf7808 */ /* 0x000fe20004000000 */
[C---:B------:R-:W-:Y:S01]  /*15870*/  IMAD.IADD R12, R239.reuse, 0x1, -R5 ;  /* 0x00000001ef0c7824 */ /* 0x040fe200078e0a05 */
[C---:B------:R-:W-:Y:S01]  /*15880*/  ISETP.GT.AND P3, PT, R2.reuse, R4, PT ;  /* 0x000000040200720c */ /* 0x040fe20003f64270 */
[----:B------:R-:W-:Y:S01]  /*15890*/  IMAD.IADD R10, R239, 0x1, -R7 ;  /* 0x00000001ef0a7824 */ /* 0x000fe200078e0a07 */
[----:B------:R-:W-:Y:S02]  /*158a0*/  ISETP.GT.AND P6, PT, R2, R6, PT ;  /* 0x000000060200720c */ /* 0x000fe40003fc4270 */
[----:B------:R-:W-:Y:S02]  /*158b0*/  ISETP.GT.AND P0, PT, R102, R4, PT ;  /* 0x000000046600720c */ /* 0x000fe40003f04270 */
[----:B------:R-:W-:Y:S02]  /*158c0*/  FSEL R196, R27, -INF , !P2 ;  /* 0xff8000001bc47808 */ /* 0x000fe40005000000 */
[----:B------:R-:W-:Y:S02]  /*158d0*/  FSEL R32, R32, -INF , !P3 ;  /* 0xff80000020207808 */ /* 0x000fe40005800000 */
[----:B------:R-:W-:Y:S02]  /*158e0*/  FSEL R33, R33, -INF , !P6 ;  /* 0xff80000021217808 */ /* 0x000fe40007000000 */
[----:B------:R-:W-:Y:S02]  /*158f0*/  FSEL R34, R34, -INF , !P0 ;  /* 0xff80000022227808 */ /* 0x000fe40004000000 */
[C---:B------:R-:W-:Y:S02]  /*15900*/  ISETP.GE.AND P2, PT, R4.reuse, R235, PT ;  /* 0x000000eb0400720c */ /* 0x040fe40003f46270 */
[C---:B------:R-:W-:Y:S02]  /*15910*/  ISETP.GE.AND P3, PT, R4.reuse, R237, PT ;  /* 0x000000ed0400720c */ /* 0x040fe40003f66270 */
[C---:B------:R-:W-:Y:S02]  /*15920*/  ISETP.GE.AND P0, PT, R4.reuse, R236, PT ;  /* 0x000000ec0400720c */ /* 0x040fe40003f06270 */
[----:B------:R-:W-:Y:S01]  /*15930*/  ISETP.GE.AND P6, PT, R4, R234, PT ;  /* 0x000000ea0400720c */ /* 0x000fe20003fc6270 */
[C---:B------:R-:W-:Y:S01]  /*15940*/  IMAD.IADD R4, R233.reuse, 0x1, -R5 ;  /* 0x00000001e9047824 */ /* 0x040fe200078e0a05 */
[----:B------:R-:W-:Y:S02]  /*15950*/  I2FP.F32.S32 R8, R8 ;  /* 0x0000000800087245 */ /* 0x000fe40000201400 */
[----:B------:R-:W-:Y:S02]  /*15960*/  FSEL R194, R26, -INF , !P1 ;  /* 0xff8000001ac27808 */ /* 0x000fe40004800000 */
[----:B------:R-:W-:Y:S01]  /*15970*/  IABS R9, R4 ;  /* 0x0000000400097213 */ /* 0x000fe20000000000 */
[----:B------:R-:W-:Y:S01]  /*15980*/  FFMA.FTZ R35, R8, -UR6, R35 ;  /* 0x8000000608237c23 */ /* 0x000fe20008010023 */
[----:B------:R-:W-:Y:S01]  /*15990*/  IABS R4, R10 ;  /* 0x0000000a00047213 */ /* 0x000fe20000000000 */
[----:B------:R-:W-:Y:S01]  /*159a0*/  IMAD.IADD R8, R233, 0x1, -R7 ;  /* 0x00000001e9087824 */ /* 0x000fe200078e0a07 */
[----:B------:R-:W-:Y:S02]  /*159b0*/  ISETP.GT.AND P1, PT, R102, R6, PT ;  /* 0x000000066600720c */ /* 0x000fe40003f24270 */
[----:B------:R-:W-:Y:S02]  /*159c0*/  I2FP.F32.S32 R4, R4 ;  /* 0x0000000400047245 */ /* 0x000fe40000201400 */
[----:B------:R-:W-:Y:S02]  /*159d0*/  IABS R11, R8 ;  /* 0x00000008000b7213 */ /* 0x000fe40000000000 */
[----:B------:R-:W-:Y:S01]  /*159e0*/  FSEL R35, R35, -INF , !P1 ;  /* 0xff80000023237808 */ /* 0x000fe20004800000 */
[----:B------:R-:W-:Y:S01]  /*159f0*/  FFMA.FTZ R38, R4, -UR6, R38 ;  /* 0x8000000604267c23 */ /* 0x000fe20008010026 */
[----:B------:R-:W-:Y:S01]  /*15a00*/  I2FP.F32.S32 R9, R9 ;  /* 0x0000000900097245 */ /* 0x000fe20000201400 */
[----:B------:R-:W-:Y:S01]  /*15a10*/  VIADD R4, R0, 0x20 ;  /* 0x0000002000047836 */ /* 0x000fe20000000000 */
[----:B------:R-:W-:Y:S02]  /*15a20*/  IABS R8, R12 ;  /* 0x0000000c00087213 */ /* 0x000fe40000000000 */
[----:B------:R-:W-:Y:S01]  /*15a30*/  FSEL R188, R28, -INF , !P2 ;  /* 0xff8000001cbc7808 */ /* 0x000fe20005000000 */
[----:B------:R-:W-:Y:S01]  /*15a40*/  FFMA.FTZ R37, R9, -UR6, R37 ;  /* 0x8000000609257c23 */ /* 0x000fe20008010025 */
[----:B------:R-:W-:Y:S01]  /*15a50*/  ISETP.GE.AND P1, PT, R6, R235, PT ;  /* 0x000000eb0600720c */ /* 0x000fe20003f26270 */
[----:B------:R-:W-:Y:S01]  /*15a60*/  IMAD.IADD R9, R238, 0x1, -R7 ;  /* 0x00000001ee097824 */ /* 0x000fe200078e0a07 */
[----:B------:R-:W-:Y:S02]  /*15a70*/  I2FP.F32.S32 R11, R11 ;  /* 0x0000000b000b7245 */ /* 0x000fe40000201400 */
[----:B------:R-:W-:Y:S02]  /*15a80*/  ISETP.GE.AND P2, PT, R6, R237, PT ;  /* 0x000000ed0600720c */ /* 0x000fe40003f46270 */
[----:B------:R-:W-:Y:S01]  /*15a90*/  I2FP.F32.S32 R8, R8 ;  /* 0x0000000800087245 */ /* 0x000fe20000201400 */
[----:B------:R-:W-:Y:S01]  /*15aa0*/  FFMA.FTZ R36, R11, -UR6, R36 ;  /* 0x800000060b247c23 */ /* 0x000fe20008010024 */
[----:B------:R-:W-:Y:S02]  /*15ab0*/  FSEL R190, R29, -INF , !P1 ;  /* 0xff8000001dbe7808 */ /* 0x000fe40004800000 */
[----:B------:R-:W-:Y:S01]  /*15ac0*/  FSEL R201, R30, -INF , !P3 ;  /* 0xff8000001ec97808 */ /* 0x000fe20005800000 */
[----:B------:R-:W-:Y:S01]  /*15ad0*/  FFMA.FTZ R39, R8, -UR6, R39 ;  /* 0x8000000608277c23 */ /* 0x000fe20008010027 */
[----:B------:R-:W-:Y:S01]  /*15ae0*/  FSEL R200, R31, -INF , !P2 ;  /* 0xff8000001fc87808 */ /* 0x000fe20005000000 */
[----:B------:R-:W-:Y:S01]  /*15af0*/  IMAD.IADD R8, R240, 0x1, -R7 ;  /* 0x00000001f0087824 */ /* 0x000fe200078e0a07 */
[----:B------:R-:W-:Y:S01]  /*15b00*/  ISETP.GE.AND P3, PT, R6, R236, PT ;  /* 0x000000ec0600720c */ /* 0x000fe20003f66270 */
[--C-:B------:R-:W-:Y:S01]  /*15b10*/  IMAD.IADD R7, R238, 0x1, -R5.reuse ;  /* 0x00000001ee077824 */ /* 0x100fe200078e0a05 */
[----:B------:R-:W-:Y:S01]  /*15b20*/  ISETP.GE.AND P1, PT, R6, R234, PT ;  /* 0x000000ea0600720c */ /* 0x000fe20003f26270 */
        /* <DEDUP_REMOVED lines=10> */
[----:B------:R-:W-:Y:S02]  /*15bd0*/  IABS R7, R7 ;  /* 0x0000000700077213 */ /* 0x000fe40000000000 */
[----:B------:R-:W-:Y:S02]  /*15be0*/  FSEL R38, R38, -INF , !P2 ;  /* 0xff80000026267808 */ /* 0x000fe40005000000 */
[----:B------:R-:W-:Y:S02]  /*15bf0*/  I2FP.F32.S32 R8, R8 ;  /* 0x0000000800087245 */ /* 0x000fe40000201400 */
[----:B------:R-:W-:Y:S02]  /*15c00*/  I2FP.F32.S32 R7, R7 ;  /* 0x0000000700077245 */ /* 0x000fe40000201400 */
[----:B------:R-:W-:Y:S01]  /*15c10*/  ISETP.GT.AND P2, PT, R102, R6, PT ;  /* 0x000000066600720c */ /* 0x000fe20003f44270 */
[----:B------:R-:W-:Y:S01]  /*15c20*/  FFMA.FTZ R40, R8, -UR6, R40 ;  /* 0x8000000608287c23 */ /* 0x000fe20008010028 */
[----:B------:R-:W-:Y:S01]  /*15c30*/  IABS R5, R5 ;  /* 0x0000000500057213 */ /* 0x000fe20000000000 */
[----:B------:R-:W-:Y:S01]  /*15c40*/  FFMA.FTZ R41, R7, -UR6, R41 ;  /* 0x8000000607297c23 */ /* 0x000fe20008010029 */
[----:B------:R-:W-:Y:S02]  /*15c50*/  FSEL R39, R39, -INF , !P2 ;  /* 0xff80000027277808 */ /* 0x000fe40005000000 */
[----:B------:R-:W-:Y:S02]  /*15c60*/  FSEL R189, R32, -INF , !P6 ;  /* 0xff80000020bd7808 */ /* 0x000fe40007000000 */
[C---:B------:R-:W-:Y:S02]  /*15c70*/  ISETP.GT.AND P2, PT, R101.reuse, R4, PT ;  /* 0x000000046500720c */ /* 0x040fe40003f44270 */
[----:B------:R-:W-:Y:S02]  /*15c80*/  ISETP.GT.AND P6, PT, R101, R6, PT ;  /* 0x000000066500720c */ /* 0x000fe40003fc4270 */
[----:B------:R-:W-:Y:S01]  /*15c90*/  I2FP.F32.S32 R8, R9 ;  /* 0x0000000900087245 */ /* 0x000fe20000201400 */
[----:B------:R-:W-:Y:S01]  /*15ca0*/  VIADD R9, R104, 0xfffffff1 ;  /* 0xfffffff168097836 */ /* 0x000fe20000000000 */
[----:B------:R-:W-:Y:S02]  /*15cb0*/  I2FP.F32.S32 R5, R5 ;  /* 0x0000000500057245 */ /* 0x000fe40000201400 */
[----:B------:R-:W-:Y:S01]  /*15cc0*/  FSEL R192, R33, -INF , !P1 ;  /* 0xff80000021c07808 */ /* 0x000fe20004800000 */
[----:B------:R-:W-:Y:S01]  /*15cd0*/  FFMA.FTZ R42, R8, -UR6, R42 ;  /* 0x80000006082a7c23 */ /* 0x000fe2000801002a */
[----:B------:R-:W-:Y:S01]  /*15ce0*/  FSEL R193, R34, -INF , !P0 ;  /* 0xff80000022c17808 */ /* 0x000fe20004000000 */
[----:B------:R-:W-:Y:S01]  /*15cf0*/  FFMA.FTZ R43, R5, -UR6, R43 ;  /* 0x80000006052b7c23 */ /* 0x000fe2000801002b */
[----:B------:R-:W-:Y:S01]  /*15d00*/  FSEL R195, R35, -INF , !P3 ;  /* 0xff80000023c37808 */ /* 0x000fe20005800000 */
[----:B------:R-:W-:Y:S01]  /*15d10*/  VIADD R5, R104, 0xfffffff0 ;  /* 0xfffffff068057836 */ /* 0x000fe20000000000 */
[----:B------:R-:W-:Y:S01]  /*15d20*/  FSEL R40, R40, -INF , !P2 ;  /* 0xff80000028287808 */ /* 0x000fe20005000000 */
[----:B------:R-:W-:Y:S01]  /*15d30*/  IMAD.IADD R11, R233, 0x1, -R9 ;  /* 0x00000001e90b7824 */ /* 0x000fe200078e0a09 */
[----:B------:R-:W-:Y:S01]  /*15d40*/  FSEL R41, R41, -INF , !P6 ;  /* 0xff80000029297808 */ /* 0x000fe20007000000 */
[--C-:B------:R-:W-:Y:S01]  /*15d50*/  IMAD.IADD R8, R238, 0x1, -R5.reuse ;  /* 0x00000001ee087824 */ /* 0x100fe200078e0a05 */
[----:B------:R-:W-:Y:S01]  /*15d60*/  ISETP.GE.AND P0, PT, R4, R234, PT ;  /* 0x000000ea0400720c */ /* 0x000fe20003f06270 */
[----:B------:R-:W-:Y:S01]  /*15d70*/  IMAD.IADD R7, R240, 0x1, -R5 ;  /* 0x00000001f0077824 */ /* 0x000fe200078e0a05 */
[C---:B------:R-:W-:Y:S02]  /*15d80*/  ISETP.GE.AND P3, PT, R4.reuse, R236, PT ;  /* 0x000000ec0400720c */ /* 0x040fe40003f66270 */
[C---:B------:R-:W-:Y:S02]  /*15d90*/  ISETP.GT.AND P1, PT, R103.reuse, R4, PT ;  /* 0x000000046700720c */ /* 0x040fe40003f24270 */
[C---:B------:R-:W-:Y:S02]  /*15da0*/  ISETP.GE.AND P2, PT, R4.reuse, R235, PT ;  /* 0x000000eb0400720c */ /* 0x040fe40003f46270 */
[----:B------:R-:W-:Y:S01]  /*15db0*/  ISETP.GE.AND P6, PT, R4, R237, PT ;  /* 0x000000ed0400720c */ /* 0x000fe20003fc6270 */
[----:B------:R-:W-:Y:S01]  /*15dc0*/  IMAD.IADD R4, R238, 0x1, -R9 ;  /* 0x00000001ee047824 */ /* 0x000fe200078e0a09 */
[----:B------:R-:W-:Y:S02]  /*15dd0*/  FSEL R42, R42, -INF , !P1 ;  /* 0xff8000002a2a7808 */ /* 0x000fe40004800000 */
[----:B------:R-:W-:Y:S02]  /*15de0*/  ISETP.GT.AND P1, PT, R103, R6, PT ;  /* 0x000000066700720c */ /* 0x000fe40003f24270 */
[----:B------:R-:W-:Y:S02]  /*15df0*/  IABS R4, R4 ;  /* 0x0000000400047213 */ /* 0x000fe40000000000 */
[----:B------:R-:W-:Y:S02]  /*15e00*/  IABS R8, R8 ;  /* 0x0000000800087213 */ /* 0x000fe40000000000 */
[----:B------:R-:W-:Y:S02]  /*15e10*/  I2FP.F32.S32 R4, R4 ;  /* 0x0000000400047245 */ /* 0x000fe40000201400 */
[----:B------:R-:W-:Y:S02]  /*15e20*/  FSEL R43, R43, -INF , !P1 ;  /* 0xff8000002b2b7808 */ /* 0x000fe40004800000 */
[----:B------:R-:W-:Y:S01]  /*15e30*/  FSEL R211, R36, -INF , !P0 ;  /* 0xff80000024d37808 */ /* 0x000fe20004000000 */
[----:B------:R-:W-:Y:S01]  /*15e40*/  FFMA.FTZ R45, R4, -UR6, R45 ;  /* 0x80000006042d7c23 */ /* 0x000fe2000801002d */
[----:B------:R-:W-:Y:S01]  /*15e50*/  ISETP.GE.AND P1, PT, R6, R234, PT ;  /* 0x000000ea0600720c */ /* 0x000fe20003f26270 */
[----:B------:R-:W-:Y:S01]  /*15e60*/  VIADD R4, R0, 0x28 ;  /* 0x0000002800047836 */ /* 0x000fe20000000000 */
[----:B------:R-:W-:Y:S02]  /*15e70*/  I2FP.F32.S32 R8, R8 ;  /* 0x0000000800087245 */ /* 0x000fe40000201400 */
[----:B------:R-:W-:Y:S02]  /*15e80*/  ISETP.GE.AND P0, PT, R6, R236, PT ;  /* 0x000000ec0600720c */ /* 0x000fe40003f06270 */
[----:B------:R-:W-:Y:S01]  /*15e90*/  IABS R7, R7 ;  /* 0x0000000700077213 */ /* 0x000fe20000000000 */
[----:B------:R-:W-:Y:S01]  /*15ea0*/  FFMA.FTZ R44, R8, -UR6, R44 ;  /* 0x80000006082c7c23 */ /* 0x000fe2000801002c */
[----:B------:R-:W-:Y:S01]  /*15eb0*/  FSEL R210, R37, -INF , !P1 ;  /* 0xff80000025d27808 */ /* 0x000fe20004800000 */
[----:B------:R-:W-:Y:S01]  /*15ec0*/  VIADD R8, R0, 0x29 ;  /* 0x0000002900087836 */ /* 0x000fe20000000000 */
[----:B------:R-:W-:Y:S02]  /*15ed0*/  FSEL R216, R38, -INF , !P3 ;  /* 0xff80000026d87808 */ /* 0x000fe40005800000 */
[----:B------:R-:W-:Y:S02]  /*15ee0*/  FSEL R217, R39, -INF , !P0 ;  /* 0xff80000027d97808 */ /* 0x000fe40004000000 */
[C---:B------:R-:W-:Y:S02]  /*15ef0*/  ISETP.GE.AND P1, PT, R6.reuse, R235, PT ;  /* 0x000000eb0600720c */ /* 0x040fe40003f26270 */
[----:B------:R-:W-:Y:S01]  /*15f00*/  ISETP.GE.AND P3, PT, R6, R237, PT ;  /* 0x000000ed0600720c */ /* 0x000fe20003f66270 */
[--C-:B------:R-:W-:Y:S01]  /*15f10*/  IMAD.IADD R6, R240, 0x1, -R9.reuse ;  /* 0x00000001f0067824 */ /* 0x100fe200078e0a09 */
[----:B------:R-:W-:Y:S01]  /*15f20*/  I2FP.F32.S32 R7, R7 ;  /* 0x0000000700077245 */ /* 0x000fe20000201400 */
[----:B------:R-:W-:Y:S01]  /*15f30*/  IMAD.IADD R9, R239, 0x1, -R9 ;  /* 0x00000001ef097824 */ /* 0x000fe200078e0a09 */
[----:B------:R-:W-:Y:S02]  /*15f40*/  ISETP.GT.AND P0, PT, R101, R4, PT ;  /* 0x000000046500720c */ /* 0x000fe40003f04270 */
[----:B------:R-:W-:Y:S01]  /*15f50*/  IABS R10, R6 ;  /* 0x00000006000a7213 */ /* 0x000fe20000000000 */
[----:B------:R-:W-:Y:S01]  /*15f60*/  FFMA.FTZ R46, R7, -UR6, R46 ;  /* 0x80000006072e7c23 */ /* 0x000fe2000801002e */
[----:B------:R-:W-:Y:S01]  /*15f70*/  FSEL R44, R44, -INF , !P0 ;  /* 0xff8000002c2c7808 */ /* 0x000fe20004000000 */
[--C-:B------:R-:W-:Y:S01]  /*15f80*/  IMAD.IADD R7, R233, 0x1, -R5.reuse ;  /* 0x00000001e9077824 */ /* 0x100fe200078e0a05 */
[----:B------:R-:W-:Y:S01]  /*15f90*/  ISETP.GT.AND P0, PT, R101, R8, PT ;  /* 0x000000086500720c */ /* 0x000fe20003f04270 */
[----:B------:R-:W-:Y:S01]  /*15fa0*/  IMAD.IADD R5, R239, 0x1, -R5 ;  /* 0x00000001ef057824 */ /* 0x000fe200078e0a05 */
[----:B------:R-:W-:Y:S02]  /*15fb0*/  I2FP.F32.S32 R10, R10 ;  /* 0x0000000a000a7245 */ /* 0x000fe40000201400 */
[----:B------:R-:W-:Y:S02]  /*15fc0*/  FSEL R45, R45, -INF , !P0 ;  /* 0xff8000002d2d7808 */ /* 0x000fe40004000000 */
[C---:B------:R-:W-:Y:S01]  /*15fd0*/  ISETP.GT.AND P0, PT, R103.reuse, R4, PT ;  /* 0x000000046700720c */ /* 0x040fe20003f04270 */
[----:B------:R-:W-:Y:S01]  /*15fe0*/  FFMA.FTZ R47, R10, -UR6, R47 ;  /* 0x800000060a2f7c23 */ /* 0x000fe2000801002f */
[----:B------:R-:W-:Y:S02]  /*15ff0*/  IABS R6, R11 ;  /* 0x0000000b00067213 */ /* 0x000fe40000000000 */
[----:B------:R-:W-:Y:S02]  /*16000*/  IABS R7, R7 ;  /* 0x0000000700077213 */ /* 0x000fe40000000000 */
[----:B------:R-:W-:Y:S02]  /*16010*/  FSEL R46, R46, -INF , !P0 ;  /* 0xff8000002e2e7808 */ /* 0x000fe40004000000 */
[----:B------:R-:W-:Y:S02]  /*16020*/  I2FP.F32.S32 R7, R7 ;  /* 0x0000000700077245 */ /* 0x000fe40000201400 */
[----:B------:R-:W-:Y:S02]  /*16030*/  I2FP.F32.S32 R6, R6 ;  /* 0x0000000600067245 */ /* 0x000fe40000201400 */
[----:B------:R-:W-:Y:S01]  /*16040*/  ISETP.GT.AND P0, PT, R103, R8, PT ;  /* 0x000000086700720c */ /* 0x000fe20003f04270 */
[----:B------:R-:W-:Y:S01]  /*16050*/  FFMA.FTZ R48, R7, -UR6, R48 ;  /* 0x8000000607307c23 */ /* 0x000fe20008010030 */
[----:B------:R-:W-:Y:S01]  /*16060*/  FSEL R206, R40, -INF , !P2 ;  /* 0xff80000028ce7808 */ /* 0x000fe20005000000 */
[----:B------:R-:W-:Y:S01]  /*16070*/  FFMA.FTZ R49, R6, -UR6, R49 ;  /* 0x8000000606317c23 */ /* 0x000fe20008010031 */
[----:B------:R-:W-:Y:S01]  /*16080*/  FSEL R47, R47, -INF , !P0 ;  /* 0xff8000002f2f7808 */ /* 0x000fe20004000000 */
[----:B------:R-:W-:Y:S01]  /*16090*/  VIADD R7, R104, 0xfffffff8 ;  /* 0xfffffff868077836 */ /* 0x000fe20000000000 */
[----:B------:R-:W-:Y:S01]  /*160a0*/  ISETP.GT.AND P0, PT, R2, R4, PT ;  /* 0x000000040200720c */ /* 0x000fe20003f04270 */
[----:B------:R-:W-:Y:S01]  /*160b0*/  VIADD R6, R104, 0xfffffff9 ;  /* 0xfffffff968067836 */ /* 0x000fe20000000000 */
[----:B------:R-:W-:Y:S01]  /*160c0*/  ISETP.GT.AND P2, PT, R2, R8, PT ;  /* 0x000000080200720c */ /* 0x000fe20003f44270 */
[C-C-:B------:R-:W-:Y:S01]  /*160d0*/  IMAD.IADD R11, R239.reuse, 0x1, -R7.reuse ;  /* 0x00000001ef0b7824 */ /* 0x140fe200078e0a07 */
[----:B------:R-:W-:Y:S01]  /*160e0*/  IABS R5, R5 ;  /* 0x0000000500057213 */ /* 0x000fe20000000000 */
[----:B------:R-:W-:Y:S01]  /*160f0*/  IMAD.IADD R12, R239, 0x1, -R6 ;  /* 0x00000001ef0c7824 */ /* 0x000fe200078e0a06 */
[----:B------:R-:W-:Y:S02]  /*16100*/  FSEL R204, R41, -INF , !P1 ;  /* 0xff80000029cc7808 */ /* 0x000fe40004800000 */
[----:B------:R-:W-:Y:S02]  /*16110*/  FSEL R214, R42, -INF , !P6 ;  /* 0xff8000002ad67808 */ /* 0x000fe40007000000 */
[----:B------:R-:W-:Y:S02]  /*16120*/  FSEL R223, R43, -INF , !P3 ;  /* 0xff8000002bdf7808 */ /* 0x000fe40005800000 */
[----:B------:R-:W-:Y:S02]  /*16130*/  FSEL R48, R48, -INF , !P0 ;  /* 0xff80000030307808 */ /* 0x000fe40004000000 */
[----:B------:R-:W-:Y:S02]  /*16140*/  FSEL R49, R49, -INF , !P2 ;  /* 0xff80000031317808 */ /* 0x000fe40005000000 */
[----:B------:R-:W-:Y:S02]  /*16150*/  I2FP.F32.S32 R5, R5 ;  /* 0x0000000500057245 */ /* 0x000fe40000201400 */
[C---:B------:R-:W-:Y:S02]  /*16160*/  ISETP.GE.AND P3, PT, R4.reuse, R237, PT ;  /* 0x000000ed0400720c */ /* 0x040fe40003f66270 */
[----:B------:R-:W-:Y:S01]  /*16170*/  ISETP.GE.AND P2, PT, R4, R236, PT ;  /* 0x000000ec0400720c */ /* 0x000fe20003f46270 */
[----:B------:R-:W-:Y:S01]  /*16180*/  FFMA.FTZ R50, R5, -UR6, R50 ;  /* 0x8000000605327c23 */ /* 0x000fe20008010032 */
[----:B------:R-:W-:Y:S01]  /*16190*/  ISETP.GT.AND P1, PT, R102, R4, PT ;  /* 0x000000046600720c */ /* 0x000fe20003f24270 */
[C---:B------:R-:W-:Y:S01]  /*161a0*/  IMAD.IADD R5, R233.reuse, 0x1, -R6 ;  /* 0x00000001e9057824 */ /* 0x040fe200078e0a06 */
[C---:B------:R-:W-:Y:S02]  /*161b0*/  ISETP.GE.AND P6, PT, R4.reuse, R235, PT ;  /* 0x000000eb0400720c */ /* 0x040fe40003fc6270 */
[----:B------:R-:W-:Y:S01]  /*161c0*/  ISETP.GE.AND P0, PT, R4, R234, PT ;  /* 0x000000ea0400720c */ /* 0x000fe20003f06270 */
[----:B------:R-:W-:Y:S01]  /*161d0*/  IMAD.IADD R4, R233, 0x1, -R7 ;  /* 0x00000001e9047824 */ /* 0x000fe200078e0a07 */
[----:B------:R-:W-:Y:S02]  /*161e0*/  IABS R13, R9 ;  /* 0x00000009000d7213 */ /* 0x000fe40000000000 */
[----:B------:R-:W-:Y:S02]  /*161f0*/  IABS R9, R11 ;  /* 0x0000000b00097213 */ /* 0x000fe40000000000 */
[----:B------:R-:W-:Y:S01]  /*16200*/  IABS R4, R4 ;  /* 0x0000000400047213 */ /* 0x000fe20000000000 */
[----:B------:R-:W-:Y:S01]  /*16210*/  IMAD.MOV.U32 R11, RZ, RZ, R13 ;  /* 0x000000ffff0b7224 */ /* 0x000fe200078e000d */
[----:B------:R-:W-:Y:S02]  /*16220*/  IABS R10, R5 ;  /* 0x00000005000a7213 */ /* 0x000fe40000000000 */
[----:B------:R-:W-:Y:S01]  /*16230*/  FSEL R197, R44, -INF , !P6 ;  /* 0xff8000002cc57808 */ /* 0x000fe20007000000 */
[----:B------:R-:W-:Y:S01]  /*16240*/  IMAD.MOV.U32 R5, RZ, RZ, R4 ;  /* 0x000000ffff057224 */ /* 0x000fe200078e0004 */
[----:B------:R-:W-:Y:S02]  /*16250*/  IABS R4, R12 ;  /* 0x0000000c00047213 */ /* 0x000fe40000000000 */
[----:B------:R-:W-:Y:S02]  /*16260*/  I2FP.F32.S32 R12, R11 ;  /* 0x0000000b000c7245 */ /* 0x000fe40000201400 */
[----:B------:R-:W-:Y:S01]  /*16270*/  I2FP.F32.S32 R11, R5 ;  /* 0x00000005000b7245 */ /* 0x000fe20000201400 */
[----:B------:R-:W-:Y:S01]  /*16280*/  IMAD.MOV.U32 R5, RZ, RZ, R9 ;  /* 0x000000ffff057224 */ /* 0x000fe200078e0009 */
[----:B------:R-:W-:Y:S01]  /*16290*/  I2FP.F32.S32 R4, R4 ;  /* 0x0000000400047245 */ /* 0x000fe20000201400 */
[----:B------:R-:W-:Y:S01]  /*162a0*/  FFMA.FTZ R51, R12, -UR6, R51 ;  /* 0x800000060c337c23 */ /* 0x000fe20008010033 */
[----:B------:R-:W-:Y:S01]  /*162b0*/  I2FP.F32.S32 R10, R10 ;  /* 0x0000000a000a7245 */ /* 0x000fe20000201400 */
[----:B------:R-:W-:Y:S01]  /*162c0*/  FFMA.FTZ R52, R11, -UR6, R52 ;  /* 0x800000060b347c23 */ /* 0x000fe20008010034 */
[----:B------:R-:W-:Y:S01]  /*162d0*/  I2FP.F32.S32 R5, R5 ;  /* 0x0000000500057245 */ /* 0x000fe20000201400 */
[----:B------:R-:W-:Y:S01]  /*162e0*/  FFMA.FTZ R55, R4, -UR6, R55 ;  /* 0x8000000604377c23 */ /* 0x000fe20008010037 */
[----:B------:R-:W-:Y:S01]  /*162f0*/  VIADD R4, R0, 0x31 ;  /* 0x0000003100047836 */ /* 0x000fe20000000000 */
[----:B------:R-:W-:Y:S01]  /*16300*/  ISETP.GE.AND P6, PT, R8, R237, PT ;  /* 0x000000ed0800720c */ /* 0x000fe20003fc6270 */
[----:B------:R-:W-:Y:S01]  /*16310*/  FFMA.FTZ R53, R10, -UR6, R53 ;  /* 0x800000060a357c23 */ /* 0x000fe20008010035 */
[----:B------:R-:W-:Y:S01]  /*16320*/  FFMA.FTZ R54, R5, -UR6, R54 ;  /* 0x8000000605367c23 */ /* 0x000fe20008010036 */
[----:B------:R-:W-:Y:S01]  /*16330*/  VIADD R5, R0, 0x30 ;  /* 0x0000003000057836 */ /* 0x000fe20000000000 */
[----:B------:R-:W-:Y:S01]  /*16340*/  FSEL R50, R50, -INF , !P1 ;  /* 0xff80000032327808 */ /* 0x000fe20004800000 */
[----:B------:R-:W-:Y:S01]  /*16350*/  VIADD R10, R0, 0x39 ;  /* 0x00000039000a7836 */ /* 0x000fe20000000000 */
[----:B------:R-:W-:Y:S01]  /*16360*/  FSEL R248, R46, -INF , !P3 ;  /* 0xff8000002ef87808 */ /* 0x000fe20005800000 */
[--C-:B------:R-:W-:Y:S01]  /*16370*/  IMAD.IADD R0, R238, 0x1, -R6.reuse ;  /* 0x00000001ee007824 */ /* 0x100fe200078e0a06 */
[----:B------:R-:W-:Y:S01]  /*16380*/  FSEL R249, R47, -INF , !P6 ;  /* 0xff8000002ff97808 */ /* 0x000fe20007000000 */
[----:B------:R-:W-:Y:S01]  /*16390*/  IMAD.IADD R6, R240, 0x1, -R6 ;  /* 0x00000001f0067824 */ /* 0x000fe200078e0a06 */
[----:B------:R-:W-:Y:S02]  /*163a0*/  ISETP.GT.AND P3, PT, R2, R4, PT ;  /* 0x000000040200720c */ /* 0x000fe40003f64270 */
[C---:B------:R-:W-:Y:S02]  /*163b0*/  ISETP.GT.AND P6, PT, R102.reuse, R5, PT ;  /* 0x000000056600720c */ /* 0x040fe40003fc4270 */
[----:B------:R-:W-:Y:S02]  /*163c0*/  ISETP.GT.AND P1, PT, R102, R8, PT ;  /* 0x000000086600720c */ /* 0x000fe40003f24270 */
[----:B------:R-:W-:Y:S02]  /*163d0*/  FSEL R53, R53, -INF , !P3 ;  /* 0xff80000035357808 */ /* 0x000fe40005800000 */
[----:B------:R-:W-:Y:S02]  /*163e0*/  FSEL R54, R54, -INF , !P6 ;  /* 0xff80000036367808 */ /* 0x000fe40007000000 */
[----:B------:R-:W-:Y:S02]  /*163f0*/  FSEL R51, R51, -INF , !P1 ;  /* 0xff80000033337808 */ /* 0x000fe40004800000 */
[C---:B------:R-:W-:Y:S02]  /*16400*/  ISETP.GE.AND P1, PT, R8.reuse, R235, PT ;  /* 0x000000eb0800720c */ /* 0x040fe40003f26270 */
[C---:B------:R-:W-:Y:S02]  /*16410*/  ISETP.GE.AND P3, PT, R8.reuse, R234, PT ;  /* 0x000000ea0800720c */ /* 0x040fe40003f66270 */
[----:B------:R-:W-:Y:S01]  /*16420*/  ISETP.GE.AND P6, PT, R8, R236, PT ;  /* 0x000000ec0800720c */ /* 0x000fe20003fc6270 */
[--C-:B------:R-:W-:Y:S01]  /*16430*/  IMAD.IADD R8, R238, 0x1, -R7.reuse ;  /* 0x00000001ee087824 */ /* 0x100fe200078e0a07 */
[----:B------:R-:W-:Y:S01]  /*16440*/  IABS R0, R0 ;  /* 0x0000000000007213 */ /* 0x000fe20000000000 */
[----:B------:R-:W-:Y:S01]  /*16450*/  IMAD.IADD R7, R240, 0x1, -R7 ;  /* 0x00000001f0077824 */ /* 0x000fe200078e0a07 */
[----:B------:R-:W-:Y:S02]  /*16460*/  IABS R9, R6 ;  /* 0x0000000600097213 */ /* 0x000fe40000000000 */
[----:B------:R-:W-:Y:S02]  /*16470*/  IABS R11, R8 ;  /* 0x00000008000b7213 */ /* 0x000fe40000000000 */
[----:B------:R-:W-:Y:S01]  /*16480*/  IABS R8, R7 ;  /* 0x0000000700087213 */ /* 0x000fe20000000000 */
[----:B------:R-:W-:Y:S01]  /*16490*/  IMAD.MOV.U32 R7, RZ, RZ, R0 ;  /* 0x000000ffff077224 */ /* 0x000fe200078e0000 */
[----:B------:R-:W-:Y:S01]  /*164a0*/  FSEL R198, R45, -INF , !P1 ;  /* 0xff8000002dc67808 */ /* 0x000fe20004800000 */
[----:B------:R-:W-:Y:S01]  /*164b0*/  IMAD.MOV.U32 R6, RZ, RZ, R11 ;  /* 0x000000ffff067224 */ /* 0x000fe200078e000b */
[----:B------:R-:W-:Y:S01]  /*164c0*/  ISETP.GT.AND P1, PT, R2, R5, PT ;  /* 0x000000050200720c */ /* 0x000fe20003f24270 */
[----:B------:R-:W-:Y:S01]  /*164d0*/  IMAD.IADD R0, R238, 0x1, -R104 ;  /* 0x00000001ee007824 */ /* 0x000fe200078e0a68 */
[----:B------:R-:W-:Y:S02]  /*164e0*/  I2FP.F32.S32 R9, R9 ;  /* 0x0000000900097245 */ /* 0x000fe40000201400 */
[----:B------:R-:W-:Y:S02]  /*164f0*/  I2FP.F32.S32 R6, R6 ;  /* 0x0000000600067245 */ /* 0x000fe40000201400 */
[----:B------:R-:W-:Y:S01]  /*16500*/  IABS R0, R0 ;  /* 0x0000000000007213 */ /* 0x000fe20000000000 */
[----:B------:R-:W-:Y:S01]  /*16510*/  FFMA.FTZ R59, R9, -UR6, R59 ;  /* 0x80000006093b7c23 */ /* 0x000fe2000801003b */
[----:B------:R-:W-:Y:S01]  /*16520*/  FSEL R52, R52, -INF , !P1 ;  /* 0xff80000034347808 */ /* 0x000fe20004800000 */
[----:B------:R-:W-:Y:S01]  /*16530*/  FFMA.FTZ R56, R6, -UR6, R56 ;  /* 0x8000000606387c23 */ /* 0x000fe20008010038 */
[----:B------:R-:W-:Y:S02]  /*16540*/  ISETP.GT.AND P1, PT, R102, R4, PT ;  /* 0x000000046600720c */ /* 0x000fe40003f24270 */
[----:B------:R-:W-:Y:S01]  /*16550*/  I2FP.F32.S32 R6, R0 ;  /* 0x0000000000067245 */ /* 0x000fe20000201400 */
[----:B------:R-:W-:Y:S01]  /*16560*/  VIADD R0, R104, 0x1 ;  /* 0x0000000168007836 */ /* 0x000fe20000000000 */
[----:B------:R-:W-:Y:S02]  /*16570*/  FSEL R55, R55, -INF , !P1 ;  /* 0xff80000037377808 */ /* 0x000fe40004800000 */
[----:B------:R-:W-:Y:S01]  /*16580*/  ISETP.GT.AND P1, PT, R101, R5, PT ;  /* 0x000000056500720c */ /* 0x000fe20003f24270 */
[----:B------:R-:W-:Y:S01]  /*16590*/  FFMA.FTZ R60, R6, -UR6, R60 ;  /* 0x80000006063c7c23 */ /* 0x000fe2000801003c */
[----:B------:R-:W-:Y:S01]  /*165a0*/  I2FP.F32.S32 R7, R7 ;  /* 0x0000000700077245 */ /* 0x000fe20000201400 */
[--C-:B------:R-:W-:Y:S01]  /*165b0*/  IMAD.IADD R6, R238, 0x1, -R0.reuse ;  /* 0x00000001ee067824 */ /* 0x100fe200078e0a00 */
[----:B------:R-:W-:Y:S01]  /*165c0*/  FSEL R56, R56, -INF , !P1 ;  /* 0xff80000038387808 */ /* 0x000fe20004800000 */
[C---:B------:R-:W-:Y:S01]  /*165d0*/  IMAD.IADD R9, R240.reuse, 0x1, -R0 ;  /* 0x00000001f0097824 */ /* 0x040fe200078e0a00 */
[----:B------:R-:W-:Y:S01]  /*165e0*/  ISETP.GT.AND P1, PT, R103, R4, PT ;  /* 0x000000046700720c */ /* 0x000fe20003f24270 */
[----:B------:R-:W-:Y:S01]  /*165f0*/  FFMA.FTZ R57, R7, -UR6, R57 ;  /* 0x8000000607397c23 */ /* 0x000fe20008010039 */
[----:B------:R-:W-:Y:S01]  /*16600*/  I2FP.F32.S32 R8, R8 ;  /* 0x0000000800087245 */ /* 0x000fe20000201400 */
[----:B------:R-:W-:Y:S01]  /*16610*/  IMAD.IADD R7, R240, 0x1, -R104 ;  /* 0x00000001f0077824 */ /* 0x000fe200078e0a68 */
[----:B------:R-:W-:Y:S02]  /*16620*/  IABS R6, R6 ;  /* 0x0000000600067213 */ /* 0x000fe40000000000 */
[----:B------:R-:W-:Y:S01]  /*16630*/  FSEL R59, R59, -INF , !P1 ;  /* 0xff8000003b3b7808 */ /* 0x000fe20004800000 */
[----:B------:R-:W-:Y:S01]  /*16640*/  FFMA.FTZ R58, R8, -UR6, R58 ;  /* 0x80000006083a7c23 */ /* 0x000fe2000801003a */
[-C--:B------:R-:W-:Y:S02]  /*16650*/  ISETP.GE.AND P1, PT, R5, R234.reuse, PT ;  /* 0x000000ea0500720c */ /* 0x080fe40003f26270 */
[----:B------:R-:W-:Y:S01]  /*16660*/  IABS R8, R7 ;  /* 0x0000000700087213 */ /* 0x000fe20000000000 */
[----:B------:R-:W-:Y:S01]  /*16670*/  IMAD.MOV.U32 R7, RZ, RZ, R6 ;  /* 0x000000ffff077224 */ /* 0x000fe200078e0006 */
[----:B------:R-:W-:Y:S02]  /*16680*/  FSEL R219, R52, -INF , !P1 ;  /* 0xff80000034db7808 */ /* 0x000fe40004800000 */
[----:B------:R-:W-:Y:S02]  /*16690*/  ISETP.GE.AND P1, PT, R4, R234, PT ;  /* 0x000000ea0400720c */ /* 0x000fe40003f26270 */
[----:B------:R-:W-:Y:S02]  /*166a0*/  IABS R6, R9 ;  /* 0x0000000900067213 */ /* 0x000fe40000000000 */
[----:B------:R-:W-:Y:S01]  /*166b0*/  I2FP.F32.S32 R9, R7 ;  /* 0x0000000700097245 */ /* 0x000fe20000201400 */
[----:B------:R-:W-:Y:S01]  /*166c0*/  IMAD.MOV.U32 R7, RZ, RZ, R8 ;  /* 0x000000ffff077224 */ /* 0x000fe200078e0008 */
[----:B------:R-:W-:Y:S02]  /*166d0*/  FSEL R212, R53, -INF , !P1 ;  /* 0xff80000035d47808 */ /* 0x000fe40004800000 */
[-C--:B------:R-:W-:Y:S01]  /*166e0*/  ISETP.GE.AND P1, PT, R5, R236.reuse, PT ;  /* 0x000000ec0500720c */ /* 0x080fe20003f26270 */
[----:B------:R-:W-:Y:S01]  /*166f0*/  FFMA.FTZ R61, R9, -UR6, R61 ;  /* 0x80000006093d7c23 */ /* 0x000fe2000801003d */
[----:B------:R-:W-:Y:S02]  /*16700*/  FSEL R203, R48, -INF , !P0 ;  /* 0xff80000030cb7808 */ /* 0x000fe40004000000 */
[----:B------:R-:W-:Y:S02]  /*16710*/  FSEL R185, R54, -INF , !P1 ;  /* 0xff80000036b97808 */ /* 0x000fe40004800000 */
[----:B------:R-:W-:Y:S02]  /*16720*/  FSEL R207, R49, -INF , !P3 ;  /* 0xff80000031cf7808 */ /* 0x000fe40005800000 */
[----:B------:R-:W-:Y:S02]  /*16730*/  I2FP.F32.S32 R7, R7 ;  /* 0x0000000700077245 */ /* 0x000fe40000201400 */
[----:B------:R-:W-:Y:S02]  /*16740*/  ISETP.GE.AND P1, PT, R4, R236, PT ;  /* 0x000000ec0400720c */ /* 0x000fe40003f26270 */
[----:B------:R-:W-:Y:S01]  /*16750*/  ISETP.GT.AND P3, PT, R101, R176, PT ;  /* 0x000000b06500720c */ /* 0x000fe20003f64270 */
[----:B------:R-:W-:Y:S01]  /*16760*/  FFMA.FTZ R62, R7, -UR6, R62 ;  /* 0x80000006073e7c23 */ /* 0x000fe2000801003e */
[----:B------:R-:W-:Y:S02]  /*16770*/  ISETP.GT.AND P0, PT, R101, R4, PT ;  /* 0x000000046500720c */ /* 0x000fe40003f04270 */
[----:B------:R-:W-:Y:S02]  /*16780*/  FSEL R243, R55, -INF , !P1 ;  /* 0xff80000037f37808 */ /* 0x000fe40004800000 */
[----:B------:R-:W-:Y:S02]  /*16790*/  FSEL R222, R50, -INF , !P2 ;  /* 0xff80000032de7808 */ /* 0x000fe40005000000 */
[----:B------:R-:W-:Y:S02]  /*167a0*/  FSEL R199, R51, -INF , !P6 ;  /* 0xff80000033c77808 */ /* 0x000fe40007000000 */
[----:B------:R-:W-:Y:S02]  /*167b0*/  FSEL R57, R57, -INF , !P0 ;  /* 0xff80000039397808 */ /* 0x000fe40004000000 */
[----:B------:R-:W-:Y:S02]  /*167c0*/  FSEL R60, R60, -INF , !P3 ;  /* 0xff8000003c3c7808 */ /* 0x000fe40005800000 */
[----:B------:R-:W-:Y:S02]  /*167d0*/  I2FP.F32.S32 R6, R6 ;  /* 0x0000000600067245 */ /* 0x000fe40000201400 */
[----:B------:R-:W-:Y:S02]  /*167e0*/  ISETP.GT.AND P2, PT, R101, R10, PT ;  /* 0x0000000a6500720c */ /* 0x000fe40003f44270 */
[C---:B------:R-:W-:Y:S01]  /*167f0*/  ISETP.GT.AND P6, PT, R103.reuse, R5, PT ;  /* 0x000000056700720c */ /* 0x040fe20003fc4270 */
[----:B------:R-:W-:Y:S01]  /*16800*/  FFMA.FTZ R63, R6, -UR6, R63 ;  /* 0x80000006063f7c23 */ /* 0x000fe2000801003f */
[----:B------:R-:W-:Y:S02]  /*16810*/  ISETP.GT.AND P0, PT, R103, R176, PT ;  /* 0x000000b06700720c */ /* 0x000fe40003f04270 */
[C---:B------:R-:W-:Y:S02]  /*16820*/  ISETP.GE.AND P1, PT, R5.reuse, R235, PT ;  /* 0x000000eb0500720c */ /* 0x040fe40003f26270 */
[----:B------:R-:W-:Y:S01]  /*16830*/  ISETP.GE.AND P3, PT, R5, R237, PT ;  /* 0x000000ed0500720c */ /* 0x000fe20003f66270 */
[--C-:B------:R-:W-:Y:S01]  /*16840*/  IMAD.IADD R5, R233, 0x1, -R104.reuse ;  /* 0x00000001e9057824 */ /* 0x100fe200078e0a68 */
[----:B------:R-:W-:Y:S01]  /*16850*/  FSEL R58, R58, -INF , !P6 ;  /* 0xff8000003a3a7808 */ /* 0x000fe20007000000 */
[----:B------:R-:W-:Y:S01]  /*16860*/  IMAD.IADD R104, R239, 0x1, -R104 ;  /* 0x00000001ef687824 */ /* 0x000fe200078e0a68 */
[----:B------:R-:W-:Y:S02]  /*16870*/  FSEL R61, R61, -INF , !P2 ;  /* 0xff8000003d3d7808 */ /* 0x000fe40005000000 */
[----:B------:R-:W-:Y:S02]  /*16880*/  FSEL R62, R62, -INF , !P0 ;  /* 0xff8000003e3e7808 */ /* 0x000fe40004000000 */
[-C--:B------:R-:W-:Y:S02]  /*16890*/  ISETP.GT.AND P6, PT, R103, R10.reuse, PT ;  /* 0x0000000a6700720c */ /* 0x080fe40003fc4270 */
[C---:B------:R-:W-:Y:S02]  /*168a0*/  ISETP.GE.AND P2, PT, R4.reuse, R235, PT ;  /* 0x000000eb0400720c */ /* 0x040fe40003f46270 */
[----:B------:R-:W-:Y:S02]  /*168b0*/  ISETP.GE.AND P0, PT, R4, R237, PT ;  /* 0x000000ed0400720c */ /* 0x000fe40003f06270 */
[----:B------:R-:W-:Y:S02]  /*168c0*/  IABS R4, R5 ;  /* 0x0000000500047213 */ /* 0x000fe40000000000 */
[----:B------:R-:W-:Y:S02]  /*168d0*/  FSEL R63, R63, -INF , !P6 ;  /* 0xff8000003f3f7808 */ /* 0x000fe40007000000 */
[----:B------:R-:W-:Y:S02]  /*168e0*/  FSEL R218, R56, -INF , !P1 ;  /* 0xff80000038da7808 */ /* 0x000fe40004800000 */
[C---:B------:R-:W-:Y:S02]  /*168f0*/  ISETP.GT.AND P1, PT, R2.reuse, R10, PT ;  /* 0x0000000a0200720c */ /* 0x040fe40003f24270 */
[----:B------:R-:W-:Y:S01]  /*16900*/  ISETP.GT.AND P6, PT, R2, R176, PT ;  /* 0x000000b00200720c */ /* 0x000fe20003fc4270 */
[----:B------:R-:W-:Y:S01]  /*16910*/  IMAD.MOV.U32 R2, RZ, RZ, R4 ;  /* 0x000000ffff027224 */ /* 0x000fe200078e0004 */
[----:B------:R-:W-:Y:S02]  /*16920*/  FSEL R241, R58, -INF , !P3 ;  /* 0xff8000003af17808 */ /* 0x000fe40005800000 */
[----:B------:R-:W-:Y:S02]  /*16930*/  FSEL R213, R57, -INF , !P2 ;  /* 0xff80000039d57808 */ /* 0x000fe40005000000 */
[----:B------:R-:W-:Y:S01]  /*16940*/  I2FP.F32.S32 R4, R2 ;  /* 0x0000000200047245 */ /* 0x000fe20000201400 */
[--C-:B------:R-:W-:Y:S01]  /*16950*/  IMAD.IADD R2, R233, 0x1, -R0.reuse ;  /* 0x00000001e9027824 */ /* 0x100fe200078e0a00 */
[-C--:B------:R-:W-:Y:S01]  /*16960*/  ISETP.GE.AND P3, PT, R10, R235.reuse, PT ;  /* 0x000000eb0a00720c */ /* 0x080fe20003f66270 */
[----:B------:R-:W-:Y:S01]  /*16970*/  IMAD.IADD R0, R239, 0x1, -R0 ;  /* 0x00000001ef007824 */ /* 0x000fe200078e0a00 */
[----:B------:R-:W-:Y:S01]  /*16980*/  ISETP.GE.AND P2, PT, R176, R235, PT ;  /* 0x000000ebb000720c */ /* 0x000fe20003f46270 */
[----:B------:R-:W-:Y:S01]  /*16990*/  FFMA.FTZ R64, R4, -UR6, R64 ;  /* 0x8000000604407c23 */ /* 0x000fe20008010040 */
[----:B------:R-:W-:Y:S02]  /*169a0*/  IABS R4, R104 ;  /* 0x0000006800047213 */ /* 0x000fe40000000000 */
[----:B------:R-:W-:Y:S02]  /*169b0*/  FMNMX3.FTZ R104, R105, R178, R177, !PT ;  /* 0x000000b269687276 */ /* 0x000fe400078100b1 */
[----:B------:R-:W-:Y:S02]  /*169c0*/  IABS R2, R2 ;  /* 0x0000000200027213 */ /* 0x000fe40000000000 */
[----:B------:R-:W-:Y:S02]  /*169d0*/  FMNMX3.FTZ R104, R104, R109, R111, !PT ;  /* 0x0000006d68687276 */ /* 0x000fe4000781006f */
[----:B------:R-:W-:Y:S02]  /*169e0*/  I2FP.F32.S32 R2, R2 ;  /* 0x0000000200027245 */ /* 0x000fe40000201400 */
[----:B------:R-:W-:Y:S02]  /*169f0*/  FMNMX3.FTZ R104, R104, R187, R191, !PT ;  /* 0x000000bb68687276 */ /* 0x000fe400078100bf */
[----:B------:R-:W-:Y:S01]  /*16a00*/  I2FP.F32.S32 R4, R4 ;  /* 0x0000000400047245 */ /* 0x000fe20000201400 */
[----:B------:R-:W-:Y:S01]  /*16a10*/  FFMA.FTZ R65, R2, -UR6, R65 ;  /* 0x8000000602417c23 */ /* 0x000fe20008010041 */
[----:B------:R-:W-:Y:S02]  /*16a20*/  FMNMX3.FTZ R104, R104, R188, R190, !PT ;  /* 0x000000bc68687276 */ /* 0x000fe400078100be */
[----:B------:R-:W-:Y:S01]  /*16a30*/  IABS R2, R0 ;  /* 0x0000000000027213 */ /* 0x000fe20000000000 */
[----:B------:R-:W-:Y:S01]  /*16a40*/  FFMA.FTZ R66, R4, -UR6, R66 ;  /* 0x8000000604427c23 */ /* 0x000fe20008010042 */
[----:B------:R-:W-:Y:S02]  /*16a50*/  FMNMX3.FTZ R0, R106, R179, R184, !PT ;  /* 0x000000b36a007276 */ /* 0x000fe400078100b8 */
[----:B------:R-:W-:Y:S01]  /*16a60*/  FMNMX3.FTZ R104, R104, R206, R204, !PT ;  /* 0x000000ce68687276 */ /* 0x000fe200078100cc */
[----:B------:R-:W-:Y:S01]  /*16a70*/  IMAD.MOV.U32 R7, RZ, RZ, R2 ;  /* 0x000000ffff077224 */ /* 0x000fe200078e0002 */
[----:B------:R-:W-:Y:S02]  /*16a80*/  FMNMX3.FTZ R0, R0, R14, R15, !PT ;  /* 0x0000000e00007276 */ /* 0x000fe4000781000f */
[----:B------:R-:W-:Y:S02]  /*16a90*/  FMNMX3.FTZ R104, R104, R197, R198, !PT ;  /* 0x000000c568687276 */ /* 0x000fe400078100c6 */
[----:B------:R-:W-:Y:S02]  /*16aa0*/  FMNMX3.FTZ R0, R0, R194, R196, !PT ;  /* 0x000000c200007276 */ /* 0x000fe400078100c4 */
[----:B------:R-:W-:Y:S02]  /*16ab0*/  FSEL R245, R60, -INF , !P2 ;  /* 0xff8000003cf57808 */ /* 0x000fe40005000000 */
[----:B------:R-:W-:Y:S02]  /*16ac0*/  FSEL R242, R61, -INF , !P3 ;  /* 0xff8000003df27808 */ /* 0x000fe40005800000 */
[----:B------:R-:W-:Y:S02]  /*16ad0*/  FMNMX3.FTZ R104, R104, R218, R213, !PT ;  /* 0x000000da68687276 */ /* 0x000fe400078100d5 */
[----:B------:R-:W-:Y:S02]  /*16ae0*/  FMNMX3.FTZ R4, R3, R183, R182, !PT ;  /* 0x000000b703047276 */ /* 0x000fe400078100b6 */
[----:B------:R-:W-:Y:S02]  /*16af0*/  FMNMX3.FTZ R0, R0, R201, R200, !PT ;  /* 0x000000c900007276 */ /* 0x000fe400078100c8 */
[----:B------:R-:W-:Y:S02]  /*16b00*/  FMNMX3.FTZ R2, R100, R181, R180, !PT ;  /* 0x000000b564027276 */ /* 0x000fe400078100b4 */
[----:B------:R-:W-:Y:S02]  /*16b10*/  FMNMX3.FTZ R104, R104, R245, R242, !PT ;  /* 0x000000f568687276 */ /* 0x000fe400078100f2 */
[----:B------:R-:W-:Y:S02]  /*16b20*/  FMNMX3.FTZ R4, R4, R16, R17, !PT ;  /* 0x0000001004047276 */ /* 0x000fe40007810011 */
[----:B------:R-:W-:Y:S01]  /*16b30*/  ISETP.GE.AND P3, PT, R176, R237, PT ;  /* 0x000000edb000720c */ /* 0x000fe20003f66270 */
[----:B------:R-:W1:Y:S01]  /*16b40*/  SHFL.BFLY PT, R6, R104, 0x2, 0x1f ;  /* 0x0c401f0068067f89 */ /* 0x000e6200000e0000 */
[----:B------:R-:W-:Y:S02]  /*16b50*/  FMNMX3.FTZ R0, R0, R214, R223, !PT ;  /* 0x000000d600007276 */ /* 0x000fe400078100df */
[----:B------:R-:W-:Y:S02]  /*16b60*/  FMNMX3.FTZ R2, R2, R18, R19, !PT ;  /* 0x0000001202027276 */ /* 0x000fe40007810013 */
[----:B------:R-:W-:Y:S02]  /*16b70*/  FSEL R108, R62, -INF , !P3 ;  /* 0xff8000003e6c7808 */ /* 0x000fe40005800000 */
[----:B------:R-:W-:Y:S02]  /*16b80*/  FMNMX3.FTZ R5, R4, R205, R208, !PT ;  /* 0x000000cd04057276 */ /* 0x000fe400078100d0 */
[----:B------:R-:W-:Y:S02]  /*16b90*/  ISETP.GE.AND P3, PT, R10, R237, PT ;  /* 0x000000ed0a00720c */ /* 0x000fe40003f66270 */
[----:B------:R-:W-:Y:S02]  /*16ba0*/  FSEL R186, R59, -INF , !P0 ;  /* 0xff8000003bba7808 */ /* 0x000fe40004000000 */
[----:B------:R-:W-:Y:S02]  /*16bb0*/  FMNMX3.FTZ R0, R0, R248, R249, !PT ;  /* 0x000000f800007276 */ /* 0x000fe400078100f9 */
[----:B------:R-:W-:Y:S02]  /*16bc0*/  FMNMX3.FTZ R4, R2, R209, R202, !PT ;  /* 0x000000d102047276 */ /* 0x000fe400078100ca */
[----:B------:R-:W-:Y:S02]  /*16bd0*/  FMNMX3.FTZ R2, R5, R189, R192, !PT ;  /* 0x000000bd05027276 */ /* 0x000fe400078100c0 */
[----:B------:R-:W-:Y:S02]  /*16be0*/  FSEL R107, R63, -INF , !P3 ;  /* 0xff8000003f6b7808 */ /* 0x000fe40005800000 */
[----:B------:R-:W-:Y:S02]  /*16bf0*/  FMNMX3.FTZ R0, R0, R241, R186, !PT ;  /* 0x000000f100007276 */ /* 0x000fe400078100ba */
[----:B------:R-:W-:Y:S02]  /*16c00*/  FMNMX3.FTZ R2, R2, R211, R210, !PT ;  /* 0x000000d302027276 */ /* 0x000fe400078100d2 */
[----:B------:R-:W-:Y:S02]  /*16c10*/  FMNMX3.FTZ R0, R0, R108, R107, !PT ;  /* 0x0000006c00007276 */ /* 0x000fe4000781006b */
[----:B------:R-:W-:Y:S02]  /*16c20*/  FMNMX3.FTZ R5, R2, R203, R207, !PT ;  /* 0x000000cb02057276 */ /* 0x000fe400078100cf */
[----:B-1----:R-:W-:Y:S01]  /*16c30*/  FMNMX.FTZ R104, R104, R6, !PT ;  /* 0x0000000668687209 */ /* 0x002fe20007810000 */
[----:B------:R-:W1:Y:S01]  /*16c40*/  SHFL.BFLY PT, R2, R0, 0x2, 0x1f ;  /* 0x0c401f0000027f89 */ /* 0x000e6200000e0000 */
[----:B------:R-:W-:Y:S02]  /*16c50*/  FSEL R65, R65, -INF , !P1 ;  /* 0xff80000041417808 */ /* 0x000fe40004800000 */
[-C--:B------:R-:W-:Y:S05]  /*16c60*/  ISETP.GE.AND P1, PT, R10, R234.reuse, PT ;  /* 0x000000ea0a00720c */ /* 0x080fea0003f26270 */
[----:B------:R-:W2:Y:S01]  /*16c70*/  SHFL.BFLY PT, R8, R104, 0x1, 0x1f ;  /* 0x0c201f0068087f89 */ /* 0x000ea200000e0000 */
[----:B------:R-:W-:Y:S02]  /*16c80*/  ISETP.GE.AND P3, PT, R176, R234, PT ;  /* 0x000000eab000720c */ /* 0x000fe40003f66270 */
[----:B------:R-:W-:Y:S02]  /*16c90*/  FSEL R64, R64, -INF , !P6 ;  /* 0xff80000040407808 */ /* 0x000fe40007000000 */
[----:B------:R-:W-:Y:S02]  /*16ca0*/  I2FP.F32.S32 R7, R7 ;  /* 0x0000000700077245 */ /* 0x000fe40000201400 */
[----:B------:R-:W-:Y:S02]  /*16cb0*/  FSEL R247, R64, -INF , !P3 ;  /* 0xff80000040f77808 */ /* 0x000fe40005800000 */
[----:B------:R-:W-:Y:S01]  /*16cc0*/  FSEL R250, R65, -INF , !P1 ;  /* 0xff80000041fa7808 */ /* 0x000fe20004800000 */
[----:B------:R-:W-:Y:S01]  /*16cd0*/  FFMA.FTZ R67, R7, -UR6, R67 ;  /* 0x8000000607437c23 */ /* 0x000fe20008010043 */
[----:B------:R-:W-:Y:S02]  /*16ce0*/  FMNMX3.FTZ R5, R5, R219, R212, !PT ;  /* 0x000000db05057276 */ /* 0x000fe400078100d4 */
[----:B------:R-:W-:Y:S02]  /*16cf0*/  FMNMX3.FTZ R4, R4, R193, R195, !PT ;  /* 0x000000c104047276 */ /* 0x000fe400078100c3 */
[----:B------:R-:W-:Y:S02]  /*16d00*/  FMNMX3.FTZ R5, R5, R247, R250, !PT ;  /* 0x000000f705057276 */ /* 0x000fe400078100fa */
[C---:B------:R-:W-:Y:S02]  /*16d10*/  ISETP.GT.AND P0, PT, R102.reuse, R176, PT ;  /* 0x000000b06600720c */ /* 0x040fe40003f04270 */
[----:B------:R-:W-:Y:S01]  /*16d20*/  ISETP.GT.AND P2, PT, R102, R10, PT ;  /* 0x0000000a6600720c */ /* 0x000fe20003f44270 */
[----:B------:R-:W3:Y:S01]  /*16d30*/  SHFL.BFLY PT, R6, R5, 0x2, 0x1f ;  /* 0x0c401f0005067f89 */ /* 0x000ee200000e0000 */
[----:B-1----:R-:W-:Y:S02]  /*16d40*/  FMNMX.FTZ R0, R0, R2, !PT ;  /* 0x0000000200007209 */ /* 0x002fe40007810000 */
[----:B------:R-:W-:Y:S02]  /*16d50*/  FMNMX3.FTZ R4, R4, R216, R217, !PT ;  /* 0x000000d804047276 */ /* 0x000fe400078100d9 */
[----:B------:R-:W-:Y:S03]  /*16d60*/  FSEL R66, R66, -INF , !P0 ;  /* 0xff80000042427808 */ /* 0x000fe60004000000 */
[----:B------:R-:W1:Y:S01]  /*16d70*/  SHFL.BFLY PT, R2, R0, 0x1, 0x1f ;  /* 0x0c201f0000027f89 */ /* 0x000e6200000e0000 */
[-C--:B------:R-:W-:Y:S02]  /*16d80*/  ISETP.GE.AND P0, PT, R10, R236.reuse, PT ;  /* 0x000000ec0a00720c */ /* 0x080fe40003f06270 */
[----:B------:R-:W-:Y:S02]  /*16d90*/  ISETP.GE.AND P6, PT, R176, R236, PT ;  /* 0x000000ecb000720c */ /* 0x000fe40003fc6270 */
[----:B------:R-:W-:Y:S02]  /*16da0*/  FSEL R67, R67, -INF , !P2 ;  /* 0xff80000043437808 */ /* 0x000fe40005000000 */
[----:B------:R-:W-:Y:S02]  /*16db0*/  FMNMX3.FTZ R4, R4, R222, R199, !PT ;  /* 0x000000de04047276 */ /* 0x000fe400078100c7 */
[----:B------:R-:W-:Y:S01]  /*16dc0*/  FSEL R220, R66, -INF , !P6 ;  /* 0xff80000042dc7808 */ /* 0x000fe20007000000 */
[----:B------:R-:W-:Y:S01]  /*16dd0*/  IMAD.MOV.U32 R66, RZ, RZ, R186 ;  /* 0x000000ffff427224 */ /* 0x000fe200078e00ba */
[----:B------:R-:W-:Y:S01]  /*16de0*/  FSEL R221, R67, -INF , !P0 ;  /* 0xff80000043dd7808 */ /* 0x000fe20004000000 */
[----:B------:R-:W-:Y:S01]  /*16df0*/  IMAD.MOV.U32 R67, RZ, RZ, R185 ;  /* 0x000000ffff437224 */ /* 0x000fe200078e00b9 */
[----:B------:R-:W-:Y:S02]  /*16e00*/  FMNMX3.FTZ R4, R4, R185, R243, !PT ;  /* 0x000000b904047276 */ /* 0x000fe400078100f3 */
[----:B--2---:R-:W-:Y:S02]  /*16e10*/  FMNMX.FTZ R104, R104, R8, !PT ;  /* 0x0000000868687209 */ /* 0x004fe40007810000 */
[----:B------:R-:W-:Y:S02]  /*16e20*/  FMNMX3.FTZ R4, R4, R220, R221, !PT ;  /* 0x000000dc04047276 */ /* 0x000fe400078100dd */
[C---:B------:R-:W-:Y:S01]  /*16e30*/  FSETP.NEU.FTZ.AND P1, PT, R104.reuse, -INF , PT ;  /* 0xff8000006800780b */ /* 0x040fe20003f3d000 */
[----:B------:R-:W-:Y:S01]  /*16e40*/  FMUL.FTZ R110, R104, UR4 ;  /* 0x00000004686e7c20 */ /* 0x000fe20008410000 */
[----:B---3--:R-:W-:Y:S01]  /*16e50*/  FMNMX.FTZ R5, R5, R6, !PT ;  /* 0x0000000605057209 */ /* 0x008fe20007810000 */
[----:B------:R-:W2:Y:S01]  /*16e60*/  SHFL.BFLY PT, R7, R4, 0x2, 0x1f ;  /* 0x0c401f0004077f89 */ /* 0x000ea200000e0000 */
[----:B-1----:R-:W-:Y:S02]  /*16e70*/  FMNMX.FTZ R101, R0, R2, !PT ;  /* 0x0000000200657209 */ /* 0x002fe40007810000 */
[----:B------:R-:W-:Y:S05]  /*16e80*/  FSEL R110, R110, RZ, P1 ;  /* 0x000000ff6e6e7208 */ /* 0x000fea0000800000 */
[----:B------:R-:W1:Y:S01]  /*16e90*/  SHFL.BFLY PT, R103, R5, 0x1, 0x1f ;  /* 0x0c201f0005677f89 */ /* 0x000e6200000e0000 */
[C---:B------:R-:W-:Y:S01]  /*16ea0*/  FSETP.NEU.FTZ.AND P0, PT, R101.reuse, -INF , PT ;  /* 0xff8000006500780b */ /* 0x040fe20003f1d000 */
[----:B------:R-:W-:Y:S01]  /*16eb0*/  FMUL.FTZ R186, R101, UR4 ;  /* 0x0000000465ba7c20 */ /* 0x000fe20008410000 */
[--C-:B------:R-:W-:Y:S01]  /*16ec0*/  FFMA.FTZ R0, R178, UR4, -R110.reuse ;  /* 0x00000004b2007c23 */ /* 0x100fe2000801086e */
[--C-:B------:R-:W-:Y:S01]  /*16ed0*/  FFMA.FTZ R2, R177, UR4, -R110.reuse ;  /* 0x00000004b1027c23 */ /* 0x100fe2000801086e */
[----:B------:R-:W-:Y:S02]  /*16ee0*/  FFMA.FTZ R6, R111, UR4, -R110 ;  /* 0x000000046f067c23 */ /* 0x000fe4000801086e */
[----:B------:R-:W-:Y:S01]  /*16ef0*/  FSEL R186, R186, RZ, P0 ;  /* 0x000000ffbaba7208 */ /* 0x000fe20000000000 */
[----:B------:R3:W-:Y:S10]  /*16f00*/  MUFU.EX2 R64, R0 ;  /* 0x0000000000407308 */ /* 0x0007f40000000800 */
[----:B------:R4:W-:Y:S01]  /*16f10*/  MUFU.EX2 R51, R2 ;  /* 0x0000000200337308 */ /* 0x0009e20000000800 */
[----:B------:R-:W-:Y:S09]  /*16f20*/  FFMA.FTZ R108, R108, UR4, -R186 ;  /* 0x000000046c6c7c23 */ /* 0x000ff200080108ba */
[----:B------:R-:W-:Y:S01]  /*16f30*/  MUFU.EX2 R61, R6 ;  /* 0x00000006003d7308 */ /* 0x000fe20000000800 */
[----:B--2---:R-:W-:Y:S01]  /*16f40*/  FMNMX.FTZ R4, R4, R7, !PT ;  /* 0x0000000704047209 */ /* 0x004fe20007810000 */
[----:B---3--:R-:W-:Y:S04]  /*16f50*/  FFMA.FTZ R0, R109, UR4, -R110 ;  /* 0x000000046d007c23 */ /* 0x008fe8000801086e */
[----:B------:R-:W2:Y:S01]  /*16f60*/  SHFL.BFLY PT, R102, R4, 0x1, 0x1f ;  /* 0x0c201f0004667f89 */ /* 0x000ea200000e0000 */
[----:B-1----:R-:W-:Y:S03]  /*16f70*/  FMNMX.FTZ R103, R5, R103, !PT ;  /* 0x0000006705677209 */ /* 0x002fe60007810000 */
[----:B------:R1:W3:Y:S01]  /*16f80*/  MUFU.EX2 R58, R0 ;  /* 0x00000000003a7308 */ /* 0x0002e20000000800 */
[--C-:B----4-:R-:W-:Y:S01]  /*16f90*/  FFMA.FTZ R2, R179, UR4, -R186.reuse ;  /* 0x00000004b3027c23 */ /* 0x110fe200080108ba */
[C---:B------:R-:W-:Y:S01]  /*16fa0*/  FSETP.NEU.FTZ.AND P3, PT, R103.reuse, -INF , PT ;  /* 0xff8000006700780b */ /* 0x040fe20003f7d000 */
[----:B------:R-:W-:Y:S07]  /*16fb0*/  FMUL.FTZ R111, R103, UR4 ;  /* 0x00000004676f7c20 */ /* 0x000fee0008410000 */
[----:B------:R4:W-:Y:S01]  /*16fc0*/  MUFU.EX2 R63, R2 ;  /* 0x00000002003f7308 */ /* 0x0009e20000000800 */
[----:B------:R-:W-:Y:S01]  /*16fd0*/  FSEL R111, R111, RZ, P3 ;  /* 0x000000ff6f6f7208 */ /* 0x000fe20001800000 */
[--C-:B-1----:R-:W-:Y:S04]  /*16fe0*/  FFMA.FTZ R0, R184, UR4, -R186.reuse ;  /* 0x00000004b8007c23 */ /* 0x102fe800080108ba */
[--C-:B------:R-:W-:Y:S04]  /*16ff0*/  FFMA.FTZ R5, R16, UR4, -R111.reuse ;  /* 0x0000000410057c23 */ /* 0x100fe8000801086f */
[----:B------:R1:W5:Y:S01]  /*17000*/  MUFU.EX2 R215, R0 ;  /* 0x0000000000d77308 */ /* 0x0003620000000800 */
[--C-:B----4-:R-:W-:Y:S01]  /*17010*/  FFMA.FTZ R2, R14, UR4, -R186.reuse ;  /* 0x000000040e027c23 */ /* 0x110fe200080108ba */
[----:B--2---:R-:W-:Y:S01]  /*17020*/  FMNMX.FTZ R102, R4, R102, !PT ;  /* 0x0000006604667209 */ /* 0x004fe20007810000 */
[--C-:B------:R-:W-:Y:S07]  /*17030*/  FFMA.FTZ R4, R183, UR4, -R111.reuse ;  /* 0x00000004b7047c23 */ /* 0x100fee000801086f */
[----:B------:R2:W-:Y:S01]  /*17040*/  MUFU.EX2 R244, R2 ;  /* 0x0000000200f47308 */ /* 0x0005e20000000800 */
[C---:B------:R-:W-:Y:S01]  /*17050*/  FSETP.NEU.FTZ.AND P2, PT, R102.reuse, -INF , PT ;  /* 0xff8000006600780b */ /* 0x040fe20003f5d000 */
[----:B------:R-:W-:Y:S08]  /*17060*/  FMUL.FTZ R185, R102, UR4 ;  /* 0x0000000466b97c20 */ /* 0x000ff00008410000 */
[----:B------:R4:W-:Y:S01]  /*17070*/  MUFU.EX2 R246, R4 ;  /* 0x0000000400f67308 */ /* 0x0009e20000000800 */
[----:B-1----:R-:W-:Y:S01]  /*17080*/  FFMA.FTZ R0, R15, UR4, -R186 ;  /* 0x000000040f007c23 */ /* 0x002fe200080108ba */
[----:B------:R-:W-:Y:S08]  /*17090*/  FSEL R185, R185, RZ, P2 ;  /* 0x000000ffb9b97208 */ /* 0x000ff00001000000 */
[----:B------:R-:W-:Y:S10]  /*170a0*/  MUFU.EX2 R57, R5 ;  /* 0x0000000500397308 */ /* 0x000ff40000000800 */
[----:B------:R1:W5:Y:S01]  /*170b0*/  MUFU.EX2 R62, R0 ;  /* 0x00000000003e7308 */ /* 0x0003620000000800 */
[----:B--2---:R-:W-:Y:S01]  /*170c0*/  FFMA.FTZ R2, R182, UR4, -R111 ;  /* 0x00000004b6027c23 */ /* 0x004fe2000801086f */
[----:B---3--:R-:W-:Y:S01]  /*170d0*/  F2FP.F16.F32.PACK_AB R182, R61, R58 ;  /* 0x0000003a3db6723e */ /* 0x008fe200000000ff */
[--C-:B----4-:R-:W-:Y:S07]  /*170e0*/  FFMA.FTZ R4, R180, UR4, -R185.reuse ;  /* 0x00000004b4047c23 */ /* 0x110fee00080108b9 */
[----:B------:R2:W3:Y:S01]  /*170f0*/  MUFU.EX2 R60, R2 ;  /* 0x00000002003c7308 */ /* 0x0004e20000000800 */
[----:B------:R-:W-:Y:S09]  /*17100*/  F2FP.F16.F32.PACK_AB R180, R51, R64 ;  /* 0x0000004033b4723e */ /* 0x000ff200000000ff */
[----:B------:R4:W-:Y:S01]  /*17110*/  MUFU.EX2 R59, R4 ;  /* 0x00000004003b7308 */ /* 0x0009e20000000800 */
[----:B-1----:R-:W-:Y:S01]  /*17120*/  FFMA.FTZ R0, R181, UR4, -R185 ;  /* 0x00000004b5007c23 */ /* 0x002fe200080108b9 */
[----:B-----5:R-:W-:Y:S02]  /*17130*/  F2FP.F16.F32.PACK_AB R181, R215, R63 ;  /* 0x0000003fd7b5723e */ /* 0x020fe400000000ff */
[----:B------:R-:W-:Y:S06]  /*17140*/  F2FP.F16.F32.PACK_AB R183, R62, R244 ;  /* 0x000000f43eb7723e */ /* 0x000fec00000000ff */
[----:B------:R1:W5:Y:S01]  /*17150*/  MUFU.EX2 R56, R0 ;  /* 0x0000000000387308 */ /* 0x0003620000000800 */
[----:B--2---:R-:W-:Y:S02]  /*17160*/  FSEL R2, R103, RZ, P3 ;  /* 0x000000ff67027208 */ /* 0x004fe40001800000 */
[----:B---3--:R-:W-:Y:S01]  /*17170*/  F2FP.F16.F32.PACK_AB R176, R60, R246 ;  /* 0x000000f63cb0723e */ /* 0x008fe200000000ff */
[----:B----4-:R-:W-:Y:S02]  /*17180*/  FFMA.FTZ R4, R17, UR4, -R111 ;  /* 0x0000000411047c23 */ /* 0x010fe4000801086f */
[----:B------:R-:W-:Y:S01]  /*17190*/  FADD.FTZ R3, -R2, R3 ;  /* 0x0000000302037221 */ /* 0x000fe20000010100 */
[----:B------:R-:W-:Y:S03]  /*171a0*/  FFMA.FTZ R2, R18, UR4, -R185 ;  /* 0x0000000412027c23 */ /* 0x000fe600080108b9 */
[----:B------:R2:W3:Y:S01]  /*171b0*/  MUFU.EX2 R65, R4 ;  /* 0x0000000400417308 */ /* 0x0004e20000000800 */
[----:B------:R-:W-:Y:S09]  /*171c0*/  FMUL.FTZ R5, R3, UR4 ;  /* 0x0000000403057c20 */ /* 0x000ff20008410000 */
[----:B------:R4:W-:Y:S01]  /*171d0*/  MUFU.EX2 R251, R2 ;  /* 0x0000000200fb7308 */ /* 0x0009e20000000800 */
[----:B-1----:R-:W-:Y:S02]  /*171e0*/  LOP3.LUT R0, R224, 0x120, R229, 0xf8, !PT ;  /* 0x00000120e0007812 */ /* 0x002fe400078ef8e5 */
[----:B-----5:R-:W-:Y:S02]  /*171f0*/  F2FP.F16.F32.PACK_AB R177, R59, R56 ;  /* 0x000000383bb1723e */ /* 0x020fe400000000ff */
[----:B------:R-:W-:Y:S02]  /*17200*/  LEA R109, R0, UR5, 0x1 ;  /* 0x00000005006d7c11 */ /* 0x000fe4000f8e08ff */
[----:B------:R-:W-:Y:S03]  /*17210*/  FSEL R0, R102, RZ, P2 ;  /* 0x000000ff66007208 */ /* 0x000fe60001000000 */
[----:B------:R-:W1:Y:S01]  /*17220*/  LDSM.16.MT88.4 R20, [R109+0x9000] ;  /* 0x009000006d14783b */ /* 0x000e620000004200 */
[----:B------:R-:W-:Y:S02]  /*17230*/  VIADD R6, R109, 0x9000 ;  /* 0x000090006d067836 */ /* 0x000fe40000000000 */
[----:B--2---:R-:W-:Y:S01]  /*17240*/  FADD.FTZ R4, -R0, R100 ;  /* 0x0000006400047221 */ /* 0x004fe20000010100 */
[----:B------:R-:W-:Y:S01]  /*17250*/  FFMA.FTZ R0, R19, UR4, -R185 ;  /* 0x0000000413007c23 */ /* 0x000fe200080108b9 */
[----:B----4-:R-:W-:Y:S01]  /*17260*/  FSEL R2, R104, RZ, P1 ;  /* 0x000000ff68027208 */ /* 0x010fe20000800000 */
[----:B------:R-:W2:Y:S01]  /*17270*/  MUFU.EX2 R100, R5 ;  /* 0x0000000500647308 */ /* 0x000ea20000000800 */
[----:B------:R-:W-:Y:S01]  /*17280*/  FMUL.FTZ R3, R4, UR4 ;  /* 0x0000000404037c20 */ /* 0x000fe20008410000 */
[----:B------:R-:W-:Y:S01]  /*17290*/  VIADD R184, R109, 0x9020 ;  /* 0x000090206db87836 */ /* 0x000fe20000000000 */
[----:B---3--:R-:W-:Y:S07]  /*172a0*/  F2FP.F16.F32.PACK_AB R178, R65, R57 ;  /* 0x0000003941b2723e */ /* 0x008fee00000000ff */
[----:B------:R3:W4:Y:S01]  /*172b0*/  MUFU.EX2 R252, R0 ;  /* 0x0000000000fc7308 */ /* 0x0007220000000800 */
[----:B------:R-:W-:Y:S01]  /*172c0*/  FADD.FTZ R2, -R2, R105 ;  /* 0x0000006902027221 */ /* 0x000fe20000010100 */
[----:B------:R-:W-:Y:S01]  /*172d0*/  @P4 VIADD R184, R6, 0xffffffe0 ;  /* 0xffffffe006b84836 */ /* 0x000fe20000000000 */
[----:B------:R-:W-:Y:S07]  /*172e0*/  LDSM.16.MT88.4 R52, [R109+0xa000] ;  /* 0x00a000006d34783b */ /* 0x000fee0000004200 */
[----:B------:R-:W5:Y:S01]  /*172f0*/  MUFU.EX2 R3, R3 ;  /* 0x0000000300037308 */ /* 0x000f620000000800 */
[----:B------:R-:W-:Y:S01]  /*17300*/  FMUL.FTZ R2, R2, UR4 ;  /* 0x0000000402027c20 */ /* 0x000fe20008410000 */
[----:B------:R-:W-:Y:S01]  /*17310*/  FFMA.FTZ R105, R191, UR4, -R110 ;  /* 0x00000004bf697c23 */ /* 0x000fe2000801086e */
[C---:B--2---:R-:W-:Y:S07]  /*17320*/  FMUL.FTZ R4, R100.reuse, R112 ;  /* 0x0000007064047220 */ /* 0x044fee0000410000 */
[----:B------:R-:W2:Y:S01]  /*17330*/  MUFU.EX2 R2, R2 ;  /* 0x0000000200027308 */ /* 0x000ea20000000800 */
[----:B------:R-:W1:Y:S01]  /*17340*/  LDSM.16.MT88.4 R36, [R184] ;  /* 0x00000000b824783b */ /* 0x000e620000004200 */
[C---:B------:R-:W-:Y:S01]  /*17350*/  FMUL.FTZ R5, R100.reuse, R113 ;  /* 0x0000007164057220 */ /* 0x040fe20000410000 */
[----:B---3--:R-:W-:Y:S01]  /*17360*/  FSEL R0, R101, RZ, P0 ;  /* 0x000000ff65007208 */ /* 0x008fe20000000000 */
[----:B------:R-:W-:Y:S01]  /*17370*/  FMUL.FTZ R16, R100, R124 ;  /* 0x0000007c64107220 */ /* 0x000fe20000410000 */
[----:B----4-:R-:W-:Y:S01]  /*17380*/  F2FP.F16.F32.PACK_AB R179, R252, R251 ;  /* 0x000000fbfcb3723e */ /* 0x010fe200000000ff */
[----:B------:R-:W-:Y:S01]  /*17390*/  FMUL.FTZ R17, R100, R125 ;  /* 0x0000007d64117220 */ /* 0x000fe20000410000 */
[C---:B-----5:R-:W-:Y:S01]  /*173a0*/  FMUL.FTZ R6, R3.reuse, R114 ;  /* 0x0000007203067220 */ /* 0x060fe20000410000 */
[----:B------:R-:W-:Y:S01]  /*173b0*/  FADD.FTZ R0, -R0, R106 ;  /* 0x0000006a00007221 */ /* 0x000fe20000010100 */
[C---:B------:R-:W-:Y:S01]  /*173c0*/  FMUL.FTZ R7, R3.reuse, R115 ;  /* 0x0000007303077220 */ /* 0x040fe20000410000 */
[C---:B------:R-:W-:Y:S01]  /*173d0*/  FMUL.FTZ R18, R3.reuse, R126 ;  /* 0x0000007e03127220 */ /* 0x040fe20000410000 */
[----:B------:R-:W3:Y:S01]  /*173e0*/  LDSM.16.MT88.4 R112, [R184+0x1000] ;  /* 0x00100000b870783b */ /* 0x000ee20000004200 */
[----:B------:R-:W-:Y:S01]  /*173f0*/  FMUL.FTZ R0, R0, UR4 ;  /* 0x0000000400007c20 */ /* 0x000fe20008410000 */
[C---:B------:R-:W-:Y:S01]  /*17400*/  FMUL.FTZ R19, R3.reuse, R127 ;  /* 0x0000007f03137220 */ /* 0x040fe20000410000 */
[C---:B--2---:R-:W-:Y:S01]  /*17410*/  FMUL.FTZ R8, R2.reuse, R116 ;  /* 0x0000007402087220 */ /* 0x044fe20000410000 */
[C---:B------:R-:W-:Y:S01]  /*17420*/  FMUL.FTZ R9, R2.reuse, R117 ;  /* 0x0000007502097220 */ /* 0x040fe20000410000 */
[C---:B------:R-:W-:Y:S01]  /*17430*/  FMUL.FTZ R24, R2.reuse, R132 ;  /* 0x0000008402187220 */ /* 0x040fe20000410000 */
[C---:B------:R-:W-:Y:S01]  /*17440*/  FMUL.FTZ R25, R2.reuse, R133 ;  /* 0x0000008502197220 */ /* 0x040fe20000410000 */
[----:B------:R-:W2:Y:S01]  /*17450*/  MUFU.EX2 R0, R0 ;  /* 0x0000000000007308 */ /* 0x000ea20000000800 */
[----:B------:R-:W-:Y:S01]  /*17460*/  LDSM.16.MT88.4 R124, [R184+0x400] ;  /* 0x00040000b87c783b */ /* 0x000fe20000004200 */
[-C--:B-1----:R-:W-:Y:S05]  /*17470*/  HMMA.16816.F32 R4, R176, R20.reuse, R4 ;  /* 0x00000014b004723c */ /* 0x082fea0000001804 */
[C---:B------:R-:W-:Y:S01]  /*17480*/  FMUL.FTZ R12, R2.reuse, R120 ;  /* 0x00000078020c7220 */ /* 0x040fe20000410000 */
[C---:B------:R-:W-:Y:S01]  /*17490*/  FMUL.FTZ R13, R2.reuse, R121 ;  /* 0x00000079020d7220 */ /* 0x040fe20000410000 */
[C---:B------:R-:W-:Y:S01]  /*174a0*/  FMUL.FTZ R28, R2.reuse, R136 ;  /* 0x00000088021c7220 */ /* 0x040fe20000410000 */
[----:B------:R-:W-:Y:S01]  /*174b0*/  FMUL.FTZ R29, R2, R137 ;  /* 0x00000089021d7220 */ /* 0x000fe20000410000 */
[C---:B------:R-:W-:Y:S01]  /*174c0*/  FMUL.FTZ R32, R100.reuse, R140 ;  /* 0x0000008c64207220 */ /* 0x040fe20000410000 */
[----:B------:R-:W-:Y:S01]  /*174d0*/  FMUL.FTZ R33, R100, R141 ;  /* 0x0000008d64217220 */ /* 0x000fe20000410000 */
[C---:B------:R-:W-:Y:S01]  /*174e0*/  FMUL.FTZ R34, R3.reuse, R142 ;  /* 0x0000008e03227220 */ /* 0x040fe20000410000 */
[C---:B--2---:R-:W-:Y:S01]  /*174f0*/  FMUL.FTZ R10, R0.reuse, R118 ;  /* 0x00000076000a7220 */ /* 0x044fe20000410000 */
[C---:B------:R-:W-:Y:S01]  /*17500*/  FMUL.FTZ R11, R0.reuse, R119 ;  /* 0x00000077000b7220 */ /* 0x040fe20000410000 */
[C---:B------:R-:W-:Y:S01]  /*17510*/  FMUL.FTZ R26, R0.reuse, R134 ;  /* 0x00000086001a7220 */ /* 0x040fe20000410000 */
[----:B------:R-:W1:Y:S01]  /*17520*/  LDSM.16.MT88.4 R116, [R109+0xb000] ;  /* 0x00b000006d74783b */ /* 0x000e620000004200 */
[C---:B------:R-:W-:Y:S01]  /*17530*/  FMUL.FTZ R27, R0.reuse, R135 ;  /* 0x00000087001b7220 */ /* 0x040fe20000410000 */
[C---:B------:R-:W-:Y:S01]  /*17540*/  FMUL.FTZ R30, R0.reuse, R138 ;  /* 0x0000008a001e7220 */ /* 0x040fe20000410000 */
[C---:B------:R-:W-:Y:S01]  /*17550*/  FMUL.FTZ R31, R0.reuse, R139 ;  /* 0x0000008b001f7220 */ /* 0x040fe20000410000 */
[----:B------:R-:W-:Y:S01]  /*17560*/  IMAD.MOV.U32 R141, RZ, RZ, R244 ;  /* 0x000000ffff8d7224 */ /* 0x000fe200078e00f4 */
[C---:B------:R-:W-:Y:S03]  /*17570*/  HMMA.16816.F32 R8, R180.reuse, R20, R8 ;  /* 0x00000014b408723c */ /* 0x040fe60000001808 */
[----:B------:R-:W-:Y:S01]  /*17580*/  LDSM.16.MT88.4 R132, [R184+0x1400] ;  /* 0x00140000b884783b */ /* 0x000fe20000004200 */
[C---:B------:R-:W-:Y:S01]  /*17590*/  FMUL.FTZ R14, R0.reuse, R122 ;  /* 0x0000007a000e7220 */ /* 0x040fe20000410000 */
[----:B------:R-:W-:Y:S01]  /*175a0*/  FMUL.FTZ R15, R0, R123 ;  /* 0x0000007b000f7220 */ /* 0x000fe20000410000 */
[C---:B------:R-:W-:Y:S01]  /*175b0*/  FMUL.FTZ R20, R100.reuse, R128 ;  /* 0x0000008064147220 */ /* 0x040fe20000410000 */
[----:B------:R-:W-:Y:S01]  /*175c0*/  FMUL.FTZ R21, R100, R129 ;  /* 0x0000008164157220 */ /* 0x000fe20000410000 */
[----:B------:R-:W-:Y:S02]  /*175d0*/  IMAD.MOV.U32 R142, RZ, RZ, R243 ;  /* 0x000000ffff8e7224 */ /* 0x000fe400078e00f3 */
[C---:B------:R-:W-:Y:S01]  /*175e0*/  FMUL.FTZ R35, R3.reuse, R143 ;  /* 0x0000008f03237220 */ /* 0x040fe20000410000 */
[----:B------:R-:W-:Y:S01]  /*175f0*/  IMAD.MOV.U32 R140, RZ, RZ, R220 ;  /* 0x000000ffff8c7224 */ /* 0x000fe200078e00dc */
[----:B------:R-:W-:Y:S01]  /*17600*/  LDSM.16.MT88.4 R136, [R109+0xb400] ;  /* 0x00b400006d88783b */ /* 0x000fe20000004200 */
[-C--:B------:R-:W-:Y:S03]  /*17610*/  HMMA.16816.F32 R12, R180, R22.reuse, R12 ;  /* 0x00000016b40c723c */ /* 0x080fe6000000180c */
[----:B------:R-:W-:Y:S02]  /*17620*/  IMAD.MOV.U32 R143, RZ, RZ, R215 ;  /* 0x000000ffff8f7224 */ /* 0x000fe400078e00d7 */
        /* <DEDUP_REMOVED lines=8> */
[----:B------:R-:W-:Y:S01]  /*176b0*/  LDSM.16.MT88.4 R128, [R109+0xa400] ;  /* 0x00a400006d80783b */ /* 0x000fe20000004200 */
[----:B------:R-:W-:Y:S01]  /*176c0*/  FMUL.FTZ R45, R2, R153 ;  /* 0x00000099022d7220 */ /* 0x000fe20000410000 */
[C---:B------:R-:W-:Y:S01]  /*176d0*/  FMUL.FTZ R46, R0.reuse, R154 ;  /* 0x0000009a002e7220 */ /* 0x040fe20000410000 */
[----:B------:R-:W-:Y:S01]  /*176e0*/  FMUL.FTZ R47, R0, R155 ;  /* 0x0000009b002f7220 */ /* 0x000fe20000410000 */
[C---:B------:R-:W-:Y:S01]  /*176f0*/  FMUL.FTZ R48, R100.reuse, R156 ;  /* 0x0000009c64307220 */ /* 0x040fe20000410000 */
[-C--:B------:R-:W-:Y:S03]  /*17700*/  HMMA.16816.F32 R20, R176, R36.reuse, R20 ;  /* 0x00000024b014723c */ /* 0x080fe60000001814 */
[----:B------:R-:W-:Y:S02]  /*17710*/  IMAD.MOV.U32 R156, RZ, RZ, R221 ;  /* 0x000000ffff9c7224 */ /* 0x000fe400078e00dd */
[----:B------:R-:W-:Y:S01]  /*17720*/  FMUL.FTZ R49, R100, R157 ;  /* 0x0000009d64317220 */ /* 0x000fe20000410000 */
[----:B------:R-:W-:Y:S02]  /*17730*/  IMAD.MOV.U32 R157, RZ, RZ, R66 ;  /* 0x000000ffff9d7224 */ /* 0x000fe400078e0042 */
[C---:B------:R-:W-:Y:S01]  /*17740*/  FMUL.FTZ R66, R3.reuse, R174 ;  /* 0x000000ae03427220 */ /* 0x040fe20000410000 */
[C---:B------:R-:W-:Y:S01]  /*17750*/  FMUL.FTZ R50, R3.reuse, R158 ;  /* 0x0000009e03327220 */ /* 0x040fe20000410000 */
[C---:B------:R-:W-:Y:S04]  /*17760*/  HMMA.16816.F32 R24, R180.reuse, R36, R24 ;  /* 0x00000024b418723c */ /* 0x040fe80000001818 */
[----:B------:R-:W-:Y:S02]  /*17770*/  IMAD.MOV.U32 R158, RZ, RZ, R67 ;  /* 0x000000ffff9e7224 */ /* 0x000fe400078e0043 */
[C---:B------:R-:W-:Y:S01]  /*17780*/  FMUL.FTZ R67, R3.reuse, R175 ;  /* 0x000000af03437220 */ /* 0x040fe20000410000 */
[----:B------:R-:W-:Y:S02]  /*17790*/  IMAD.MOV.U32 R151, RZ, RZ, R63 ;  /* 0x000000ffff977224 */ /* 0x000fe400078e003f */
[----:B------:R-:W-:Y:S01]  /*177a0*/  FMUL.FTZ R63, R0, R171 ;  /* 0x000000ab003f7220 */ /* 0x000fe20000410000 */
[-C--:B------:R-:W-:Y:S03]  /*177b0*/  HMMA.16816.F32 R28, R180, R38.reuse, R28 ;  /* 0x00000026b41c723c */ /* 0x080fe6000000181c */
[----:B------:R-:W-:Y:S02]  /*177c0*/  IMAD.MOV.U32 R153, RZ, RZ, R61 ;  /* 0x000000ffff997224 */ /* 0x000fe400078e003d */
[----:B------:R-:W-:Y:S01]  /*177d0*/  FMUL.FTZ R61, R2, R169 ;  /* 0x000000a9023d7220 */ /* 0x000fe20000410000 */
[----:B------:R-:W-:Y:S02]  /*177e0*/  IMAD.MOV.U32 R155, RZ, RZ, R65 ;  /* 0x000000ffff9b7224 */ /* 0x000fe400078e0041 */
[C---:B------:R-:W-:Y:S01]  /*177f0*/  FMUL.FTZ R65, R100.reuse, R173 ;  /* 0x000000ad64417220 */ /* 0x040fe20000410000 */
[----:B------:R-:W-:Y:S01]  /*17800*/  IMAD.MOV.U32 R152, RZ, RZ, R64 ;  /* 0x000000ffff987224 */ /* 0x000fe200078e0040 */
[C---:B------:R-:W-:Y:S04]  /*17810*/  HMMA.16816.F32 R32, R176.reuse, R38, R32 ;  /* 0x00000026b020723c */ /* 0x040fe80000001820 */
[C---:B------:R-:W-:Y:S01]  /*17820*/  FMUL.FTZ R36, R100.reuse, R144 ;  /* 0x0000009064247220 */ /* 0x040fe20000410000 */
[C---:B------:R-:W-:Y:S01]  /*17830*/  FMUL.FTZ R37, R100.reuse, R145 ;  /* 0x0000009164257220 */ /* 0x040fe20000410000 */
[C---:B------:R-:W-:Y:S01]  /*17840*/  FMUL.FTZ R38, R3.reuse, R146 ;  /* 0x0000009203267220 */ /* 0x040fe20000410000 */
[C---:B------:R-:W-:Y:S01]  /*17850*/  FMUL.FTZ R39, R3.reuse, R147 ;  /* 0x0000009303277220 */ /* 0x040fe20000410000 */
[C---:B------:R-:W-:Y:S01]  /*17860*/  FMUL.FTZ R64, R100.reuse, R172 ;  /* 0x000000ac64407220 */ /* 0x040fe20000410000 */
[----:B------:R-:W-:Y:S01]  /*17870*/  IMAD.MOV.U32 R145, RZ, RZ, R51 ;  /* 0x000000ffff917224 */ /* 0x000fe200078e0033 */
[----:B------:R-:W-:Y:S01]  /*17880*/  LDSM.16.MT88.4 R172, [R184+0x1c00] ;  /* 0x001c0000b8ac783b */ /* 0x000fe20000004200 */
[----:B------:R-:W-:Y:S01]  /*17890*/  FMUL.FTZ R51, R3, R159 ;  /* 0x0000009f03337220 */ /* 0x000fe20000410000 */
[----:B------:R-:W-:Y:S02]  /*178a0*/  IMAD.MOV.U32 R159, RZ, RZ, R212 ;  /* 0x000000ffff9f7224 */ /* 0x000fe400078e00d4 */
[C---:B------:R-:W-:Y:S01]  /*178b0*/  FMUL.FTZ R68, R100.reuse, R68 ;  /* 0x0000004464447220 */ /* 0x040fe20000410000 */
[-C--:B------:R-:W-:Y:S03]  /*178c0*/  HMMA.16816.F32 R36, R176, R52.reuse, R36 ;  /* 0x00000034b024723c */ /* 0x080fe60000001824 */
[----:B------:R-:W-:Y:S01]  /*178d0*/  FFMA.FTZ R106, R187, UR4, -R110 ;  /* 0x00000004bb6a7c23 */ /* 0x000fe2000801086e */
[C---:B------:R-:W-:Y:S01]  /*178e0*/  FMUL.FTZ R69, R100.reuse, R69 ;  /* 0x0000004564457220 */ /* 0x040fe20000410000 */
[C---:B------:R-:W-:Y:S01]  /*178f0*/  FMUL.FTZ R70, R3.reuse, R70 ;  /* 0x0000004603467220 */ /* 0x040fe20000410000 */
[C---:B------:R-:W-:Y:S01]  /*17900*/  FMUL.FTZ R71, R3.reuse, R71 ;  /* 0x0000004703477220 */ /* 0x040fe20000410000 */
[----:B------:R2:W-:Y:S01]  /*17910*/  MUFU.EX2 R244, R106 ;  /* 0x0000006a00f47308 */ /* 0x0005e20000000800 */
[C---:B------:R-:W-:Y:S04]  /*17920*/  HMMA.16816.F32 R40, R180.reuse, R52, R40 ;  /* 0x00000034b428723c */ /* 0x040fe80000001828 */
[----:B------:R-:W-:Y:S02]  /*17930*/  IMAD.MOV.U32 R144, RZ, RZ, R246 ;  /* 0x000000ffff907224 */ /* 0x000fe400078e00f6 */
[C---:B------:R-:W-:Y:S03]  /*17940*/  FMUL.FTZ R52, R100.reuse, R160 ;  /* 0x000000a064347220 */ /* 0x040fe60000410000 */
[----:B------:R4:W-:Y:S01]  /*17950*/  MUFU.EX2 R246, R105 ;  /* 0x0000006900f67308 */ /* 0x0009e20000000800 */
[----:B------:R-:W-:Y:S01]  /*17960*/  FMUL.FTZ R53, R100, R161 ;  /* 0x000000a164357220 */ /* 0x000fe20000410000 */
[-C--:B------:R-:W-:Y:S03]  /*17970*/  HMMA.16816.F32 R44, R180, R54.reuse, R44 ;  /* 0x00000036b42c723c */ /* 0x080fe6000000182c */
[C---:B------:R-:W-:Y:S01]  /*17980*/  FMUL.FTZ R72, R2.reuse, R72 ;  /* 0x0000004802487220 */ /* 0x040fe20000410000 */
[----:B------:R-:W-:Y:S01]  /*17990*/  FMUL.FTZ R73, R2, R73 ;  /* 0x0000004902497220 */ /* 0x000fe20000410000 */
[C---:B------:R-:W-:Y:S01]  /*179a0*/  FMUL.FTZ R74, R0.reuse, R74 ;  /* 0x0000004a004a7220 */ /* 0x040fe20000410000 */
[----:B------:R-:W-:Y:S01]  /*179b0*/  FMUL.FTZ R75, R0, R75 ;  /* 0x0000004b004b7220 */ /* 0x000fe20000410000 */
[----:B------:R-:W-:Y:S01]  /*179c0*/  FMUL.FTZ R76, R2, R76 ;  /* 0x0000004c024c7220 */ /* 0x000fe20000410000 */
[C---:B------:R-:W-:Y:S04]  /*179d0*/  HMMA.16816.F32 R48, R176.reuse, R54, R48 ;  /* 0x00000036b030723c */ /* 0x040fe80000001830 */
[--C-:B--2---:R-:W-:Y:S01]  /*179e0*/  FFMA.FTZ R106, R188, UR4, -R110.reuse ;  /* 0x00000004bc6a7c23 */ /* 0x104fe2000801086e */
[----:B----4-:R-:W-:Y:S01]  /*179f0*/  FFMA.FTZ R105, R190, UR4, -R110 ;  /* 0x00000004be697c23 */ /* 0x010fe2000801086e */
[C---:B------:R-:W-:Y:S01]  /*17a00*/  FMUL.FTZ R54, R3.reuse, R162 ;  /* 0x000000a203367220 */ /* 0x040fe20000410000 */
[----:B------:R-:W-:Y:S01]  /*17a10*/  FMUL.FTZ R55, R3, R163 ;  /* 0x000000a303377220 */ /* 0x000fe20000410000 */
[----:B------:R-:W-:Y:S01]  /*17a20*/  IMAD.MOV.U32 R163, RZ, RZ, R245 ;  /* 0x000000ffffa37224 */ /* 0x000fe200078e00f5 */
[----:B------:R-:W-:Y:S01]  /*17a30*/  MUFU.EX2 R243, R106 ;  /* 0x0000006a00f37308 */ /* 0x000fe20000000800 */
[----:B------:R-:W-:Y:S02]  /*17a40*/  IMAD.MOV.U32 R162, RZ, RZ, R242 ;  /* 0x000000ffffa27224 */ /* 0x000fe400078e00f2 */
[----:B------:R-:W-:Y:S01]  /*17a50*/  FMUL.FTZ R77, R2, R77 ;  /* 0x0000004d024d7220 */ /* 0x000fe20000410000 */
[C---:B------:R-:W-:Y:S06]  /*17a60*/  FMUL.FTZ R78, R0.reuse, R78 ;  /* 0x0000004e004e7220 */ /* 0x040fec0000410000 */
[----:B------:R-:W2:Y:S01]  /*17a70*/  MUFU.EX2 R245, R105 ;  /* 0x0000006900f57308 */ /* 0x000ea20000000800 */
[-C--:B---3--:R-:W-:Y:S03]  /*17a80*/  HMMA.16816.F32 R52, R176, R112.reuse, R52 ;  /* 0x00000070b034723c */ /* 0x088fe60000001834 */
[----:B------:R-:W-:Y:S02]  /*17a90*/  IMAD.MOV.U32 R149, RZ, RZ, R59 ;  /* 0x000000ffff957224 */ /* 0x000fe400078e003b */
[C---:B------:R-:W-:Y:S01]  /*17aa0*/  FMUL.FTZ R59, R0.reuse, R167 ;  /* 0x000000a7003b7220 */ /* 0x040fe20000410000 */
[----:B------:R-:W-:Y:S02]  /*17ab0*/  IMAD.MOV.U32 R148, RZ, RZ, R58 ;  /* 0x000000ffff947224 */ /* 0x000fe400078e003a */
[----:B------:R-:W-:Y:S01]  /*17ac0*/  FMUL.FTZ R58, R0, R166 ;  /* 0x000000a6003a7220 */ /* 0x000fe20000410000 */
[----:B------:R-:W-:Y:S02]  /*17ad0*/  IMAD.MOV.U32 R147, RZ, RZ, R57 ;  /* 0x000000ffff937224 */ /* 0x000fe400078e0039 */
[C---:B------:R-:W-:Y:S01]  /*17ae0*/  FMUL.FTZ R57, R2.reuse, R165 ;  /* 0x000000a502397220 */ /* 0x040fe20000410000 */
[----:B------:R-:W-:Y:S02]  /*17af0*/  IMAD.MOV.U32 R146, RZ, RZ, R56 ;  /* 0x000000ffff927224 */ /* 0x000fe400078e0038 */
[----:B------:R-:W-:Y:S01]  /*17b00*/  FMUL.FTZ R56, R2, R164 ;  /* 0x000000a402387220 */ /* 0x000fe20000410000 */
[----:B------:R-:W-:Y:S01]  /*17b10*/  FMUL.FTZ R79, R0, R79 ;  /* 0x0000004f004f7220 */ /* 0x000fe20000410000 */
[C---:B------:R-:W-:Y:S01]  /*17b20*/  FMUL.FTZ R80, R100.reuse, R80 ;  /* 0x0000005064507220 */ /* 0x040fe20000410000 */
[----:B--2---:R-:W-:Y:S01]  /*17b30*/  F2FP.F16.F32.PACK_AB R122, R245, R243 ;  /* 0x000000f3f57a723e */ /* 0x004fe200000000ff */
[----:B------:R-:W-:Y:S01]  /*17b40*/  FMUL.FTZ R81, R100, R81 ;  /* 0x0000005164517220 */ /* 0x000fe20000410000 */
[C---:B------:R-:W-:Y:S01]  /*17b50*/  FMUL.FTZ R82, R3.reuse, R82 ;  /* 0x0000005203527220 */ /* 0x040fe20000410000 */
[----:B------:R-:W-:Y:S01]  /*17b60*/  FMUL.FTZ R83, R3, R83 ;  /* 0x0000005303537220 */ /* 0x000fe20000410000 */
[C---:B------:R-:W-:Y:S04]  /*17b70*/  HMMA.16816.F32 R56, R180.reuse, R112, R56 ;  /* 0x00000070b438723c */ /* 0x040fe80000001838 */
[----:B------:R-:W-:Y:S02]  /*17b80*/  IMAD.MOV.U32 R154, RZ, RZ, R62 ;  /* 0x000000ffff9a7224 */ /* 0x000fe400078e003e */
[----:B------:R-:W-:Y:S01]  /*17b90*/  FMUL.FTZ R62, R0, R170 ;  /* 0x000000aa003e7220 */ /* 0x000fe20000410000 */
[----:B------:R-:W-:Y:S02]  /*17ba0*/  IMAD.MOV.U32 R150, RZ, RZ, R60 ;  /* 0x000000ffff967224 */ /* 0x000fe400078e003c */
[----:B------:R-:W-:Y:S01]  /*17bb0*/  FMUL.FTZ R60, R2, R168 ;  /* 0x000000a8023c7220 */ /* 0x000fe20000410000 */
[--C-:B------:R-:W-:Y:S01]  /*17bc0*/  FFMA.FTZ R106, R194, UR4, -R186.reuse ;  /* 0x00000004c26a7c23 */ /* 0x100fe200080108ba */
[----:B------:R-:W-:Y:S01]  /*17bd0*/  FFMA.FTZ R105, R196, UR4, -R186 ;  /* 0x00000004c4697c23 */ /* 0x000fe200080108ba */
[----:B------:R-:W-:Y:S02]  /*17be0*/  IMAD.MOV.U32 R161, RZ, RZ, R241 ;  /* 0x000000ffffa17224 */ /* 0x000fe400078e00f1 */
[C---:B------:R-:W-:Y:S01]  /*17bf0*/  FMUL.FTZ R88, R2.reuse, R88 ;  /* 0x0000005802587220 */ /* 0x040fe20000410000 */
[----:B------:R2:W-:Y:S01]  /*17c00*/  MUFU.EX2 R241, R106 ;  /* 0x0000006a00f17308 */ /* 0x0005e20000000800 */
[----:B------:R-:W-:Y:S01]  /*17c10*/  FMUL.FTZ R89, R2, R89 ;  /* 0x0000005902597220 */ /* 0x000fe20000410000 */
[-C--:B------:R-:W-:Y:S08]  /*17c20*/  HMMA.16816.F32 R60, R180, R114.reuse, R60 ;  /* 0x00000072b43c723c */ /* 0x080ff0000000183c */
[----:B------:R3:W4:Y:S01]  /*17c30*/  MUFU.EX2 R242, R105 ;  /* 0x0000006900f27308 */ /* 0x0007220000000800 */
[C---:B------:R-:W-:Y:S01]  /*17c40*/  FMUL.FTZ R90, R0.reuse, R90 ;  /* 0x0000005a005a7220 */ /* 0x040fe20000410000 */
[----:B------:R-:W-:Y:S01]  /*17c50*/  FMUL.FTZ R91, R0, R91 ;  /* 0x0000005b005b7220 */ /* 0x000fe20000410000 */
[--C-:B------:R-:W-:Y:S01]  /*17c60*/  FFMA.FTZ R120, R189, UR4, -R111.reuse ;  /* 0x00000004bd787c23 */ /* 0x100fe2000801086f */
[C---:B------:R-:W-:Y:S01]  /*17c70*/  FMUL.FTZ R92, R2.reuse, R92 ;  /* 0x0000005c025c7220 */ /* 0x040fe20000410000 */
[----:B------:R-:W-:Y:S01]  /*17c80*/  FMUL.FTZ R93, R2, R93 ;  /* 0x0000005d025d7220 */ /* 0x000fe20000410000 */
[C---:B------:R-:W-:Y:S01]  /*17c90*/  HMMA.16816.F32 R64, R176.reuse, R114, R64 ;  /* 0x00000072b040723c */ /* 0x040fe20000001840 */
[----:B------:R-:W5:Y:S03]  /*17ca0*/  LDSM.16.MT88.4 R112, [R184+0x2000] ;  /* 0x00200000b870783b */ /* 0x000f660000004200 */
[----:B------:R4:W-:Y:S01]  /*17cb0*/  MUFU.EX2 R220, R120 ;  /* 0x0000007800dc7308 */ /* 0x0009e20000000800 */
[----:B--2---:R-:W-:Y:S01]  /*17cc0*/  FFMA.FTZ R106, R205, UR4, -R111 ;  /* 0x00000004cd6a7c23 */ /* 0x004fe2000801086f */
[----:B------:R-:W-:Y:S02]  /*17cd0*/  IMAD.MOV.U32 R166, RZ, RZ, R223 ;  /* 0x000000ffffa67224 */ /* 0x000fe400078e00df */
[C---:B------:R-:W-:Y:S01]  /*17ce0*/  FMUL.FTZ R94, R0.reuse, R94 ;  /* 0x0000005e005e7220 */ /* 0x040fe20000410000 */
[----:B------:R-:W-:Y:S01]  /*17cf0*/  FMUL.FTZ R95, R0, R95 ;  /* 0x0000005f005f7220 */ /* 0x000fe20000410000 */
[-C--:B-1----:R-:W-:Y:S04]  /*17d00*/  HMMA.16816.F32 R68, R176, R116.reuse, R68 ;  /* 0x00000074b044723c */ /* 0x082fe80000001844 */
[----:B------:R1:W-:Y:S01]  /*17d10*/  MUFU.EX2 R224, R106 ;  /* 0x0000006a00e07308 */ /* 0x0003e20000000800 */
[----:B---3--:R-:W-:Y:S01]  /*17d20*/  FFMA.FTZ R105, R208, UR4, -R111 ;  /* 0x00000004d0697c23 */ /* 0x008fe2000801086f */
[----:B----4-:R-:W-:Y:S01]  /*17d30*/  F2FP.F16.F32.PACK_AB R121, R242, R241 ;  /* 0x000000f1f279723e */ /* 0x010fe200000000ff */
[----:B------:R-:W-:Y:S02]  /*17d40*/  IMAD.MOV.U32 R169, RZ, RZ, R216 ;  /* 0x000000ffffa97224 */ /* 0x000fe400078e00d8 */
[----:B------:R-:W-:Y:S05]  /*17d50*/  FMUL.FTZ R84, R100, R84 ;  /* 0x0000005464547220 */ /* 0x000fea0000410000 */
[----:B------:R2:W-:Y:S01]  /*17d60*/  MUFU.EX2 R223, R105 ;  /* 0x0000006900df7308 */ /* 0x0005e20000000800 */
[C---:B------:R-:W-:Y:S04]  /*17d70*/  HMMA.16816.F32 R72, R180.reuse, R116, R72 ;  /* 0x00000074b448723c */ /* 0x040fe80000001848 */
[----:B------:R-:W-:Y:S01]  /*17d80*/  IMAD.MOV.U32 R167, RZ, RZ, R222 ;  /* 0x000000ffffa77224 */ /* 0x000fe200078e00de */
[----:B------:R-:W-:Y:S01]  /*17d90*/  F2FP.F16.F32.PACK_AB R120, R246, R244 ;  /* 0x000000f4f678723e */ /* 0x000fe200000000ff */
[----:B------:R-:W-:Y:S02]  /*17da0*/  IMAD.MOV.U32 R160, RZ, RZ, R219 ;  /* 0x000000ffffa07224 */ /* 0x000fe400078e00db */
[----:B-1----:R-:W-:Y:S01]  /*17db0*/  FFMA.FTZ R106, R209, UR4, -R185 ;  /* 0x00000004d16a7c23 */ /* 0x002fe200080108b9 */
[-C--:B------:R-:W-:Y:S03]  /*17dc0*/  HMMA.16816.F32 R76, R180, R118.reuse, R76 ;  /* 0x00000076b44c723c */ /* 0x080fe6000000184c */
[----:B------:R1:W-:Y:S01]  /*17dd0*/  MUFU.EX2 R219, R106 ;  /* 0x0000006a00db7308 */ /* 0x0003e20000000800 */
[----:B------:R-:W-:Y:S02]  /*17de0*/  IMAD.MOV.U32 R170, RZ, RZ, R211 ;  /* 0x000000ffffaa7224 */ /* 0x000fe400078e00d3 */
[----:B--2---:R-:W-:Y:S01]  /*17df0*/  FFMA.FTZ R105, R202, UR4, -R185 ;  /* 0x00000004ca697c23 */ /* 0x004fe200080108b9 */
[C---:B------:R-:W-:Y:S01]  /*17e00*/  FMUL.FTZ R85, R100.reuse, R85 ;  /* 0x0000005564557220 */ /* 0x040fe20000410000 */
[C---:B------:R-:W-:Y:S01]  /*17e10*/  FMUL.FTZ R86, R3.reuse, R86 ;  /* 0x0000005603567220 */ /* 0x040fe20000410000 */
[C---:B------:R-:W-:Y:S04]  /*17e20*/  HMMA.16816.F32 R80, R176.reuse, R118, R80 ;  /* 0x00000076b050723c */ /* 0x040fe80000001850 */
[----:B------:R2:W3:Y:S01]  /*17e30*/  MUFU.EX2 R222, R105 ;  /* 0x0000006900de7308 */ /* 0x0004e20000000800 */
[----:B------:R-:W4:Y:S01]  /*17e40*/  LDSM.16.MT88.4 R116, [R109+0x9400] ;  /* 0x009400006d74783b */ /* 0x000f220000004200 */
[C---:B------:R-:W-:Y:S01]  /*17e50*/  FMUL.FTZ R87, R3.reuse, R87 ;  /* 0x0000005703577220 */ /* 0x040fe20000410000 */
[----:B------:R-:W-:Y:S02]  /*17e60*/  IMAD.MOV.U32 R168, RZ, RZ, R217 ;  /* 0x000000ffffa87224 */ /* 0x000fe400078e00d9 */
[C---:B------:R-:W-:Y:S01]  /*17e70*/  FMUL.FTZ R96, R100.reuse, R96 ;  /* 0x0000006064607220 */ /* 0x040fe20000410000 */
[----:B------:R-:W-:Y:S01]  /*17e80*/  FMUL.FTZ R97, R100, R97 ;  /* 0x0000006164617220 */ /* 0x000fe20000410000 */
[C---:B------:R-:W-:Y:S01]  /*17e90*/  FMUL.FTZ R98, R3.reuse, R98 ;  /* 0x0000006203627220 */ /* 0x040fe20000410000 */
[----:B-1----:R-:W-:Y:S01]  /*17ea0*/  FFMA.FTZ R106, R192, UR4, -R111 ;  /* 0x00000004c06a7c23 */ /* 0x002fe2000801086f */
[----:B------:R-:W-:Y:S01]  /*17eb0*/  FMUL.FTZ R99, R3, R99 ;  /* 0x0000006303637220 */ /* 0x000fe20000410000 */
[-C--:B-----5:R-:W-:Y:S02]  /*17ec0*/  HMMA.16816.F32 R84, R176, R112.reuse, R84 ;  /* 0x00000070b054723c */ /* 0x0a0fe40000001854 */
[----:B------:R1:W5:Y:S01]  /*17ed0*/  MUFU.EX2 R221, R106 ;  /* 0x0000006a00dd7308 */ /* 0x0003620000000800 */
[----:B------:R-:W-:Y:S02]  /*17ee0*/  IMAD.MOV.U32 R165, RZ, RZ, R218 ;  /* 0x000000ffffa57224 */ /* 0x000fe400078e00da */
[----:B--2---:R-:W-:Y:S01]  /*17ef0*/  FFMA.FTZ R105, R193, UR4, -R185 ;  /* 0x00000004c1697c23 */ /* 0x004fe200080108b9 */
[----:B------:R-:W-:Y:S02]  /*17f00*/  IMAD.MOV.U32 R164, RZ, RZ, R213 ;  /* 0x000000ffffa47224 */ /* 0x000fe400078e00d5 */
[C---:B------:R-:W-:Y:S04]  /*17f10*/  HMMA.16816.F32 R88, R180.reuse, R112, R88 ;  /* 0x00000070b458723c */ /* 0x040fe80000001858 */
[----:B------:R2:W-:Y:S01]  /*17f20*/  MUFU.EX2 R218, R105 ;  /* 0x0000006900da7308 */ /* 0x0005e20000000800 */
[----:B------:R-:W-:Y:S01]  /*17f30*/  FFMA.FTZ R112, R195, UR4, -R185 ;  /* 0x00000004c3707c23 */ /* 0x000fe200080108b9 */
[----:B---3--:R-:W-:Y:S02]  /*17f40*/  F2FP.F16.F32.PACK_AB R113, R222, R219 ;  /* 0x000000dbde71723e */ /* 0x008fe400000000ff */
[-C--:B------:R-:W-:Y:S06]  /*17f50*/  HMMA.16816.F32 R92, R180, R114.reuse, R92 ;  /* 0x00000072b45c723c */ /* 0x080fec000000185c */
[----:B------:R3:W4:Y:S01]  /*17f60*/  MUFU.EX2 R217, R112 ;  /* 0x0000007000d97308 */ /* 0x0007220000000800 */
[----:B------:R-:W-:Y:S01]  /*17f70*/  LDSM.16.MT88.4 R180, [R109+0xbc00] ;  /* 0x00bc00006db4783b */ /* 0x000fe20000004200 */
[--C-:B-1----:R-:W-:Y:S01]  /*17f80*/  FFMA.FTZ R106, R201, UR4, -R186.reuse ;  /* 0x00000004c96a7c23 */ /* 0x102fe200080108ba */
[----:B--2---:R-:W-:Y:S01]  /*17f90*/  FFMA.FTZ R105, R200, UR4, -R186 ;  /* 0x00000004c8697c23 */ /* 0x004fe200080108ba */
[----:B------:R-:W-:Y:S06]  /*17fa0*/  HMMA.16816.F32 R96, R176, R114, R96 ;  /* 0x00000072b060723c */ /* 0x000fec0000001860 */
[----:B------:R1:W-:Y:S01]  /*17fb0*/  MUFU.EX2 R215, R106 ;  /* 0x0000006a00d77308 */ /* 0x0003e20000000800 */
[----:B-----5:R-:W-:Y:S09]  /*17fc0*/  F2FP.F16.F32.PACK_AB R114, R221, R220 ;  /* 0x000000dcdd72723e */ /* 0x020ff200000000ff */
[----:B------:R-:W2:Y:S01]  /*17fd0*/  MUFU.EX2 R216, R105 ;  /* 0x0000006900d87308 */ /* 0x000ea20000000800 */
[----:B---3--:R-:W-:Y:S02]  /*17fe0*/  F2FP.F16.F32.PACK_AB R112, R223, R224 ;  /* 0x000000e0df70723e */ /* 0x008fe400000000ff */
[----:B----4-:R-:W-:Y:S01]  /*17ff0*/  F2FP.F16.F32.PACK_AB R115, R217, R218 ;  /* 0x000000dad973723e */ /* 0x010fe200000000ff */
[--C-:B-1----:R-:W-:Y:S06]  /*18000*/  FFMA.FTZ R106, R197, UR4, -R110.reuse ;  /* 0x00000004c56a7c23 */ /* 0x102fec000801086e */
[-C--:B------:R-:W-:Y:S01]  /*18010*/  HMMA.16816.F32 R4, R112, R116.reuse, R4 ;  /* 0x000000747004723c */ /* 0x080fe20000001804 */
[----:B------:R1:W-:Y:S04]  /*18020*/  MUFU.EX2 R213, R106 ;  /* 0x0000006a00d57308 */ /* 0x0003e80000000800 */
[----:B--2---:R-:W-:Y:S01]  /*18030*/  F2FP.F16.F32.PACK_AB R123, R216, R215 ;  /* 0x000000d7d87b723e */ /* 0x004fe200000000ff */
[----:B------:R-:W-:Y:S05]  /*18040*/  FFMA.FTZ R105, R206, UR4, -R110 ;  /* 0x00000004ce697c23 */ /* 0x000fea000801086e */
[----:B------:R2:W-:Y:S01]  /*18050*/  MUFU.EX2 R212, R105 ;  /* 0x0000006900d47308 */ /* 0x0005e20000000800 */
[C---:B------:R-:W-:Y:S04]  /*18060*/  HMMA.16816.F32 R8, R120.reuse, R116, R8 ;  /* 0x000000747808723c */ /* 0x040fe80000001808 */
[----:B-1----:R-:W-:Y:S04]  /*18070*/  FFMA.FTZ R106, R214, UR4, -R186 ;  /* 0x00000004d66a7c23 */ /* 0x002fe800080108ba */
[-C--:B------:R-:W-:Y:S03]  /*18080*/  HMMA.16816.F32 R12, R120, R118.reuse, R12 ;  /* 0x00000076780c723c */ /* 0x080fe6000000180c */
[--C-:B--2---:R-:W-:Y:S05]  /*18090*/  FFMA.FTZ R105, R198, UR4, -R110.reuse ;  /* 0x00000004c6697c23 */ /* 0x104fea000801086e */
[C---:B------:R-:W-:Y:S01]  /*180a0*/  HMMA.16816.F32 R16, R112.reuse, R118, R16 ;  /* 0x000000767010723c */ /* 0x040fe20000001810 */
[----:B------:R-:W1:Y:S01]  /*180b0*/  LDSM.16.MT88.4 R116, [R184+0x2400] ;  /* 0x00240000b874783b */ /* 0x000e620000004200 */
[----:B------:R2:W-:Y:S06]  /*180c0*/  MUFU.EX2 R214, R105 ;  /* 0x0000006900d67308 */ /* 0x0005ec0000000800 */
[-C--:B------:R-:W-:Y:S08]  /*180d0*/  HMMA.16816.F32 R20, R112, R124.reuse, R20 ;  /* 0x0000007c7014723c */ /* 0x080ff00000001814 */
[C---:B------:R-:W-:Y:S04]  /*180e0*/  HMMA.16816.F32 R24, R120.reuse, R124, R24 ;  /* 0x0000007c7818723c */ /* 0x040fe80000001818 */
[----:B------:R-:W-:Y:S01]  /*180f0*/  FFMA.FTZ R124, R204, UR4, -R110 ;  /* 0x00000004cc7c7c23 */ /* 0x000fe2000801086e */
[--C-:B--2---:R-:W-:Y:S01]  /*18100*/  FFMA.FTZ R105, R170, UR4, -R111.reuse ;  /* 0x00000004aa697c23 */ /* 0x104fe2000801086f */
[----:B------:R2:W-:Y:S02]  /*18110*/  MUFU.EX2 R204, R106 ;  /* 0x0000006a00cc7308 */ /* 0x0005e40000000800 */
[-C--:B------:R-:W-:Y:S08]  /*18120*/  HMMA.16816.F32 R28, R120, R126.reuse, R28 ;  /* 0x0000007e781c723c */ /* 0x080ff0000000181c */
[----:B------:R3:W4:Y:S10]  /*18130*/  MUFU.EX2 R211, R124 ;  /* 0x0000007c00d37308 */ /* 0x0007340000000800 */
[----:B------:R5:W-:Y:S01]  /*18140*/  MUFU.EX2 R205, R105 ;  /* 0x0000006900cd7308 */ /* 0x000be20000000800 */
[C---:B------:R-:W-:Y:S04]  /*18150*/  HMMA.16816.F32 R32, R112.reuse, R126, R32 ;  /* 0x0000007e7020723c */ /* 0x040fe80000001820 */
[----:B--2---:R-:W-:Y:S04]  /*18160*/  FFMA.FTZ R106, R210, UR4, -R111 ;  /* 0x00000004d26a7c23 */ /* 0x004fe8000801086f */
[-C--:B------:R-:W-:Y:S01]  /*18170*/  HMMA.16816.F32 R36, R112, R128.reuse, R36 ;  /* 0x000000807024723c */ /* 0x080fe20000001824 */
[----:B---3--:R-:W2:Y:S01]  /*18180*/  LDSM.16.MT88.4 R124, [R109+0x9800] ;  /* 0x009800006d7c783b */ /* 0x008ea20000004200 */
[----:B------:R3:W-:Y:S01]  /*18190*/  MUFU.EX2 R210, R106 ;  /* 0x0000006a00d27308 */ /* 0x0007e20000000800 */
[--C-:B-----5:R-:W-:Y:S05]  /*181a0*/  FFMA.FTZ R105, R168, UR4, -R185.reuse ;  /* 0x00000004a8697c23 */ /* 0x120fea00080108b9 */
[C---:B------:R-:W-:Y:S04]  /*181b0*/  HMMA.16816.F32 R40, R120.reuse, R128, R40 ;  /* 0x000000807828723c */ /* 0x040fe80000001828 */
[----:B------:R5:W-:Y:S01]  /*181c0*/  MUFU.EX2 R206, R105 ;  /* 0x0000006900ce7308 */ /* 0x000be20000000800 */
[----:B------:R-:W-:Y:S03]  /*181d0*/  FFMA.FTZ R128, R169, UR4, -R185 ;  /* 0x00000004a9807c23 */ /* 0x000fe600080108b9 */
[-C--:B------:R-:W-:Y:S06]  /*181e0*/  HMMA.16816.F32 R44, R120, R130.reuse, R44 ;  /* 0x00000082782c723c */ /* 0x080fec000000182c */
[----:B------:R1:W-:Y:S01]  /*181f0*/  MUFU.EX2 R202, R128 ;  /* 0x0000008000ca7308 */ /* 0x0003e20000000800 */
[--C-:B---3--:R-:W-:Y:S09]  /*18200*/  FFMA.FTZ R106, R203, UR4, -R111.reuse ;  /* 0x00000004cb6a7c23 */ /* 0x108ff2000801086f */
[----:B------:R3:W-:Y:S01]  /*18210*/  MUFU.EX2 R208, R106 ;  /* 0x0000006a00d07308 */ /* 0x0007e20000000800 */
[C---:B------:R-:W-:Y:S04]  /*18220*/  HMMA.16816.F32 R48, R112.reuse, R130, R48 ;  /* 0x000000827030723c */ /* 0x040fe80000001830 */
[----:B-----5:R-:W-:Y:S01]  /*18230*/  FFMA.FTZ R105, R207, UR4, -R111 ;  /* 0x00000004cf697c23 */ /* 0x020fe2000801086f */
[----:B-1----:R-:W1:Y:S03]  /*18240*/  LDSM.16.MT88.4 R128, [R184+0x800] ;  /* 0x00080000b880783b */ /* 0x002e660000004200 */
[-C--:B------:R-:W-:Y:S01]  /*18250*/  HMMA.16816.F32 R52, R112, R132.reuse, R52 ;  /* 0x000000847034723c */ /* 0x080fe20000001834 */
[----:B------:R5:W-:Y:S02]  /*18260*/  MUFU.EX2 R209, R105 ;  /* 0x0000006900d17308 */ /* 0x000be40000000800 */
[--C-:B---3--:R-:W-:Y:S05]  /*18270*/  FFMA.FTZ R106, R167, UR4, -R185.reuse ;  /* 0x00000004a76a7c23 */ /* 0x108fea00080108b9 */
[C---:B------:R-:W-:Y:S03]  /*18280*/  HMMA.16816.F32 R56, R120.reuse, R132, R56 ;  /* 0x000000847838723c */ /* 0x040fe60000001838 */
[----:B------:R3:W-:Y:S01]  /*18290*/  MUFU.EX2 R203, R106 ;  /* 0x0000006a00cb7308 */ /* 0x0007e20000000800 */
[----:B-----5:R-:W-:Y:S04]  /*182a0*/  FFMA.FTZ R105, R199, UR4, -R185 ;  /* 0x00000004c7697c23 */ /* 0x020fe800080108b9 */
[-C--:B------:R-:W-:Y:S05]  /*182b0*/  HMMA.16816.F32 R60, R120, R134.reuse, R60 ;  /* 0x00000086783c723c */ /* 0x080fea000000183c */
[----:B------:R5:W-:Y:S01]  /*182c0*/  MUFU.EX2 R207, R105 ;  /* 0x0000006900cf7308 */ /* 0x000be20000000800 */
[--C-:B---3--:R-:W-:Y:S02]  /*182d0*/  FFMA.FTZ R106, R166, UR4, -R186.reuse ;  /* 0x00000004a66a7c23 */ /* 0x108fe400080108ba */
[C---:B------:R-:W-:Y:S01]  /*182e0*/  HMMA.16816.F32 R64, R112.reuse, R134, R64 ;  /* 0x000000867040723c */ /* 0x040fe20000001840 */
[----:B------:R-:W3:Y:S06]  /*182f0*/  LDSM.16.MT88.4 R132, [R109+0xa800] ;  /* 0x00a800006d84783b */ /* 0x000eec0000004200 */
[----:B------:R4:W2:Y:S01]  /*18300*/  MUFU.EX2 R199, R106 ;  /* 0x0000006a00c77308 */ /* 0x0008a20000000800 */
[-C--:B------:R-:W-:Y:S03]  /*18310*/  HMMA.16816.F32 R68, R112, R136.reuse, R68 ;  /* 0x000000887044723c */ /* 0x080fe60000001844 */
[--C-:B-----5:R-:W-:Y:S06]  /*18320*/  FFMA.FTZ R105, R248, UR4, -R186.reuse ;  /* 0x00000004f8697c23 */ /* 0x120fec00080108ba */
[----:B------:R5:W-:Y:S01]  /*18330*/  MUFU.EX2 R200, R105 ;  /* 0x0000006900c87308 */ /* 0x000be20000000800 */
[C---:B------:R-:W-:Y:S04]  /*18340*/  HMMA.16816.F32 R72, R120.reuse, R136, R72 ;  /* 0x000000887848723c */ /* 0x040fe80000001848 */
[----:B----4-:R-:W-:Y:S04]  /*18350*/  FFMA.FTZ R106, R249, UR4, -R186 ;  /* 0x00000004f96a7c23 */ /* 0x010fe800080108ba */
[-C--:B------:R-:W-:Y:S01]  /*18360*/  HMMA.16816.F32 R76, R120, R138.reuse, R76 ;  /* 0x0000008a784c723c */ /* 0x080fe2000000184c */
[----:B------:R4:W-:Y:S02]  /*18370*/  MUFU.EX2 R201, R106 ;  /* 0x0000006a00c97308 */ /* 0x0009e40000000800 */
[--C-:B-----5:R-:W-:Y:S05]  /*18380*/  FFMA.FTZ R105, R165, UR4, -R110.reuse ;  /* 0x00000004a5697c23 */ /* 0x120fea000801086e */
[C---:B------:R-:W-:Y:S01]  /*18390*/  HMMA.16816.F32 R80, R112.reuse, R138, R80 ;  /* 0x0000008a7050723c */ /* 0x040fe20000001850 */
[----:B------:R-:W-:Y:S02]  /*183a0*/  LDSM.16.MT88.4 R136, [R109+0xb800] ;  /* 0x00b800006d88783b */ /* 0x000fe40000004200 */
[----:B------:R5:W-:Y:S01]  /*183b0*/  MUFU.EX2 R195, R105 ;  /* 0x0000006900c37308 */ /* 0x000be20000000800 */
[--C-:B----4-:R-:W-:Y:S04]  /*183c0*/  FFMA.FTZ R106, R164, UR4, -R110.reuse ;  /* 0x00000004a46a7c23 */ /* 0x110fe8000801086e */
[-C--:B------:R-:W-:Y:S05]  /*183d0*/  HMMA.16816.F32 R84, R112, R116.reuse, R84 ;  /* 0x000000747054723c */ /* 0x080fea0000001854 */
[----:B------:R4:W1:Y:S03]  /*183e0*/  MUFU.EX2 R196, R106 ;  /* 0x0000006a00c47308 */ /* 0x0008660000000800 */
[C---:B------:R-:W-:Y:S04]  /*183f0*/  HMMA.16816.F32 R88, R120.reuse, R116, R88 ;  /* 0x000000747858723c */ /* 0x040fe80000001858 */
[----:B------:R-:W-:Y:S01]  /*18400*/  F2FP.F16.F32.PACK_AB R116, R211, R212 ;  /* 0x000000d4d374723e */ /* 0x000fe200000000ff */
[--C-:B-----5:R-:W-:Y:S01]  /*18410*/  FFMA.FTZ R105, R163, UR4, -R110.reuse ;  /* 0x00000004a3697c23 */ /* 0x120fe2000801086e */
[----:B--2---:R-:W-:Y:S01]  /*18420*/  F2FP.F16.F32.PACK_AB R117, R199, R204 ;  /* 0x000000ccc775723e */ /* 0x004fe200000000ff */
[----:B------:R-:W-:Y:S01]  /*18430*/  FFMA.FTZ R110, R162, UR4, -R110 ;  /* 0x00000004a26e7c23 */ /* 0x000fe2000801086e */
[-C--:B------:R-:W-:Y:S01]  /*18440*/  HMMA.16816.F32 R92, R120, R118.reuse, R92 ;  /* 0x00000076785c723c */ /* 0x080fe2000000185c */
[----:B------:R-:W2:Y:S01]  /*18450*/  LDSM.16.MT88.4 R120, [R184+0x1800] ;  /* 0x00180000b878783b */ /* 0x000ea20000004200 */
[----:B------:R5:W-:Y:S01]  /*18460*/  MUFU.EX2 R197, R105 ;  /* 0x0000006900c57308 */ /* 0x000be20000000800 */
[----:B------:R-:W-:Y:S02]  /*18470*/  IMAD.MOV.U32 R162, RZ, RZ, R157 ;  /* 0x000000ffffa27224 */ /* 0x000fe400078e009d */
[----:B----4-:R-:W-:Y:S01]  /*18480*/  FFMA.FTZ R106, R160, UR4, -R111 ;  /* 0x00000004a06a7c23 */ /* 0x010fe2000801086f */
[----:B-1----:R-:W-:Y:S06]  /*18490*/  F2FP.F16.F32.PACK_AB R176, R196, R195 ;  /* 0x000000c3c4b0723e */ /* 0x002fec00000000ff */
[----:B------:R-:W1:Y:S01]  /*184a0*/  MUFU.EX2 R198, R110 ;  /* 0x0000006e00c67308 */ /* 0x000e620000000800 */
[----:B------:R-:W-:Y:S01]  /*184b0*/  IMAD.MOV.U32 R160, RZ, RZ, R154 ;  /* 0x000000ffffa07224 */ /* 0x000fe200078e009a */
[----:B------:R-:W-:Y:S08]  /*184c0*/  HMMA.16816.F32 R96, R112, R118, R96 ;  /* 0x000000767060723c */ /* 0x000ff00000001860 */
[----:B------:R4:W-:Y:S01]  /*184d0*/  MUFU.EX2 R191, R106 ;  /* 0x0000006a00bf7308 */ /* 0x0009e20000000800 */
[----:B------:R-:W-:Y:S01]  /*184e0*/  F2FP.F16.F32.PACK_AB R112, R210, R205 ;  /* 0x000000cdd270723e */ /* 0x000fe200000000ff */
[----:B------:R-:W-:Y:S01]  /*184f0*/  IMAD.MOV.U32 R154, RZ, RZ, R147 ;  /* 0x000000ffff9a7224 */ /* 0x000fe200078e0093 */
[----:B------:R-:W-:Y:S01]  /*18500*/  F2FP.F16.F32.PACK_AB R113, R206, R202 ;  /* 0x000000cace71723e */ /* 0x000fe200000000ff */
[----:B------:R-:W-:Y:S01]  /*18510*/  IMAD.MOV.U32 R147, RZ, RZ, R146 ;  /* 0x000000ffff937224 */ /* 0x000fe200078e0092 */
[----:B------:R-:W-:Y:S01]  /*18520*/  F2FP.F16.F32.PACK_AB R114, R209, R208 ;  /* 0x000000d0d172723e */ /* 0x000fe200000000ff */
[----:B-----5:R-:W-:Y:S01]  /*18530*/  FFMA.FTZ R105, R161, UR4, -R186 ;  /* 0x00000004a1697c23 */ /* 0x020fe200080108ba */
[----:B------:R-:W-:Y:S01]  /*18540*/  F2FP.F16.F32.PACK_AB R115, R207, R203 ;  /* 0x000000cbcf73723e */ /* 0x000fe200000000ff */
[----:B------:R-:W-:Y:S01]  /*18550*/  IMAD.MOV.U32 R146, RZ, RZ, R145 ;  /* 0x000000ffff927224 */ /* 0x000fe200078e0091 */
[----:B------:R-:W-:Y:S01]  /*18560*/  F2FP.F16.F32.PACK_AB R118, R214, R213 ;  /* 0x000000d5d676723e */ /* 0x000fe200000000ff */
[----:B------:R-:W-:Y:S01]  /*18570*/  IMAD.MOV.U32 R145, RZ, RZ, R143 ;  /* 0x000000ffff917224 */ /* 0x000fe200078e008f */
[----:B------:R-:W-:Y:S01]  /*18580*/  F2FP.F16.F32.PACK_AB R119, R201, R200 ;  /* 0x000000c8c977723e */ /* 0x000fe200000000ff */
[----:B------:R5:W-:Y:S01]  /*18590*/  MUFU.EX2 R189, R105 ;  /* 0x0000006900bd7308 */ /* 0x000be20000000800 */
[----:B----4-:R-:W-:Y:S01]  /*185a0*/  FFMA.FTZ R106, R158, UR4, -R185 ;  /* 0x000000049e6a7c23 */ /* 0x010fe200080108b9 */
[-C--:B------:R-:W-:Y:S03]  /*185b0*/  HMMA.16816.F32 R4, R112, R124.reuse, R4 ;  /* 0x0000007c7004723c */ /* 0x080fe60000001804 */
[----:B-1----:R-:W-:Y:S05]  /*185c0*/  F2FP.F16.F32.PACK_AB R178, R198, R197 ;  /* 0x000000c5c6b2723e */ /* 0x002fea00000000ff */
[----:B------:R1:W-:Y:S01]  /*185d0*/  MUFU.EX2 R188, R106 ;  /* 0x0000006a00bc7308 */ /* 0x0003e20000000800 */
[----:B------:R-:W-:Y:S02]  /*185e0*/  IMAD.MOV.U32 R161, RZ, RZ, R155 ;  /* 0x000000ffffa17224 */ /* 0x000fe400078e009b */
[----:B------:R-:W-:Y:S01]  /*185f0*/  IMAD.MOV.U32 R155, RZ, RZ, R153 ;  /* 0x000000ffff9b7224 */ /* 0x000fe200078e0099 */
[C---:B------:R-:W-:Y:S04]  /*18600*/  HMMA.16816.F32 R8, R116.reuse, R124, R8 ;  /* 0x0000007c7408723c */ /* 0x040fe80000001808 */
[----:B-----5:R-:W-:Y:S01]  /*18610*/  FFMA.FTZ R105, R159, UR4, -R111 ;  /* 0x000000049f697c23 */ /* 0x020fe2000801086f */
[----:B------:R-:W-:Y:S02]  /*18620*/  IMAD.MOV.U32 R153, RZ, RZ, R141 ;  /* 0x000000ffff997224 */ /* 0x000fe400078e008d */
[----:B------:R-:W-:Y:S01]  /*18630*/  IMAD.MOV.U32 R248, RZ, RZ, R161 ;  /* 0x000000fffff87224 */ /* 0x000fe200078e00a1 */
[-C--:B------:R-:W-:Y:S01]  /*18640*/  HMMA.16816.F32 R12, R116, R126.reuse, R12 ;  /* 0x0000007e740c723c */ /* 0x080fe2000000180c */
[----:B------:R4:W-:Y:S02]  /*18650*/  MUFU.EX2 R193, R105 ;  /* 0x0000006900c17308 */ /* 0x0009e40000000800 */
[--C-:B-1----:R-:W-:Y:S01]  /*18660*/  FFMA.FTZ R106, R247, UR4, -R111.reuse ;  /* 0x00000004f76a7c23 */ /* 0x102fe2000801086f */
[----:B------:R-:W-:Y:S01]  /*18670*/  FFMA.FTZ R111, R250, UR4, -R111 ;  /* 0x00000004fa6f7c23 */ /* 0x000fe2000801086f */
[----:B------:R-:W-:Y:S06]  /*18680*/  IMAD.MOV.U32 R247, RZ, RZ, R155 ;  /* 0x000000fffff77224 */ /* 0x000fec00078e009b */
[----:B------:R-:W-:Y:S01]  /*18690*/  MUFU.EX2 R192, R106 ;  /* 0x0000006a00c07308 */ /* 0x000fe20000000800 */
[C---:B------:R-:W-:Y:S01]  /*186a0*/  HMMA.16816.F32 R16, R112.reuse, R126, R16 ;  /* 0x0000007e7010723c */ /* 0x040fe20000001810 */
[----:B------:R-:W1:Y:S08]  /*186b0*/  LDSM.16.MT88.4 R124, [R184+0x2800] ;  /* 0x00280000b87c783b */ /* 0x000e700000004200 */
[----:B------:R-:W5:Y:S01]  /*186c0*/  MUFU.EX2 R194, R111 ;  /* 0x0000006f00c27308 */ /* 0x000f620000000800 */
[----:B------:R-:W-:Y:S02]  /*186d0*/  IMAD.MOV.U32 R249, RZ, RZ, R160 ;  /* 0x000000fffff97224 */ /* 0x000fe400078e00a0 */
[----:B------:R-:W-:Y:S02]  /*186e0*/  IMAD.MOV.U32 R250, RZ, RZ, R154 ;  /* 0x000000fffffa7224 */ /* 0x000fe400078e009a */
[--C-:B----4-:R-:W-:Y:S01]  /*186f0*/  FFMA.FTZ R105, R142, UR4, -R185.reuse ;  /* 0x000000048e697c23 */ /* 0x110fe200080108b9 */
[-C--:B------:R-:W-:Y:S04]  /*18700*/  HMMA.16816.F32 R20, R112, R128.reuse, R20 ;  /* 0x000000807014723c */ /* 0x080fe80000001814 */
[----:B------:R4:W-:Y:S10]  /*18710*/  MUFU.EX2 R106, R108 ;  /* 0x0000006c006a7308 */ /* 0x0009f40000000800 */
[----:B------:R3:W-:Y:S01]  /*18720*/  MUFU.EX2 R190, R105 ;  /* 0x0000006900be7308 */ /* 0x0007e20000000800 */
[C---:B------:R-:W-:Y:S04]  /*18730*/  HMMA.16816.F32 R24, R116.reuse, R128, R24 ;  /* 0x000000807418723c */ /* 0x040fe80000001818 */
[----:B-----5:R-:W-:Y:S02]  /*18740*/  F2FP.F16.F32.PACK_AB R110, R194, R192 ;  /* 0x000000c0c26e723e */ /* 0x020fe400000000ff */
[----:B----4-:R-:W-:Y:S02]  /*18750*/  F2FP.F16.F32.PACK_AB R108, R193, R191 ;  /* 0x000000bfc16c723e */ /* 0x010fe400000000ff */
[-C--:B------:R-:W-:Y:S03]  /*18760*/  HMMA.16816.F32 R28, R116, R130.reuse, R28 ;  /* 0x00000082741c723c */ /* 0x080fe6000000181c */
[--C-:B---3--:R-:W-:Y:S01]  /*18770*/  FFMA.FTZ R105, R140, UR4, -R185.reuse ;  /* 0x000000048c697c23 */ /* 0x108fe200080108b9 */
[----:B------:R-:W-:Y:S01]  /*18780*/  FFMA.FTZ R185, R156, UR4, -R185 ;  /* 0x000000049cb97c23 */ /* 0x000fe200080108b9 */
[----:B------:R-:W-:Y:S02]  /*18790*/  LDSM.16.MT88.4 R140, [R184+0xc00] ;  /* 0x000c0000b88c783b */ /* 0x000fe40000004200 */
[----:B------:R3:W-:Y:S01]  /*187a0*/  MUFU.EX2 R187, R105 ;  /* 0x0000006900bb7308 */ /* 0x0007e20000000800 */
[C---:B------:R-:W-:Y:S09]  /*187b0*/  HMMA.16816.F32 R32, R112.reuse, R130, R32 ;  /* 0x000000827020723c */ /* 0x040ff20000001820 */
[----:B------:R-:W4:Y:S01]  /*187c0*/  MUFU.EX2 R185, R185 ;  /* 0x000000b900b97308 */ /* 0x000f220000000800 */
[----:B------:R-:W5:Y:S01]  /*187d0*/  LDSM.16.MT88.4 R128, [R109+0x9c00] ;  /* 0x009c00006d80783b */ /* 0x000f620000004200 */
[-C--:B------:R-:W-:Y:S07]  /*187e0*/  HMMA.16816.F32 R36, R112, R132.reuse, R36 ;  /* 0x000000847024723c */ /* 0x080fee0000001824 */
[----:B------:R2:W5:Y:S01]  /*187f0*/  LDSM.16.MT88.4 R156, [R109+0xac00] ;  /* 0x00ac00006d9c783b */ /* 0x0005620000004200 */
[--C-:B---3--:R-:W-:Y:S01]  /*18800*/  FFMA.FTZ R105, R162, UR4, -R186.reuse ;  /* 0x00000004a2697c23 */ /* 0x108fe200080108ba */
[----:B------:R-:W-:Y:S01]  /*18810*/  FFMA.FTZ R186, R107, UR4, -R186 ;  /* 0x000000046bba7c23 */ /* 0x000fe200080108ba */
[C---:B------:R-:W-:Y:S04]  /*18820*/  HMMA.16816.F32 R40, R116.reuse, R132, R40 ;  /* 0x000000847428723c */ /* 0x040fe80000001828 */
[----:B----4-:R-:W-:Y:S01]  /*18830*/  F2FP.F16.F32.PACK_AB R111, R185, R187 ;  /* 0x000000bbb96f723e */ /* 0x010fe200000000ff */
[----:B------:R-:W3:Y:S01]  /*18840*/  MUFU.EX2 R186, R186 ;  /* 0x000000ba00ba7308 */ /* 0x000ee20000000800 */
[----:B------:R-:W-:Y:S02]  /*18850*/  IMAD.MOV.U32 R107, RZ, RZ, R153 ;  /* 0x000000ffff6b7224 */ /* 0x000fe400078e0099 */
[-C--:B------:R-:W-:Y:S07]  /*18860*/  HMMA.16816.F32 R44, R116, R134.reuse, R44 ;  /* 0x00000086742c723c */ /* 0x080fee000000182c */
[----:B------:R-:W4:Y:S01]  /*18870*/  MUFU.EX2 R105, R105 ;  /* 0x0000006900697308 */ /* 0x000f220000000800 */
[C---:B------:R-:W-:Y:S04]  /*18880*/  HMMA.16816.F32 R48, R112.reuse, R134, R48 ;  /* 0x000000867030723c */ /* 0x040fe80000001830 */
[----:B--2---:R-:W-:Y:S02]  /*18890*/  F2FP.F16.F32.PACK_AB R109, R190, R188 ;  /* 0x000000bcbe6d723e */ /* 0x004fe400000000ff */
[----:B---3--:R-:W-:Y:S02]  /*188a0*/  F2FP.F16.F32.PACK_AB R179, R186, R106 ;  /* 0x0000006abab3723e */ /* 0x008fe400000000ff */
[-C--:B------:R-:W-:Y:S03]  /*188b0*/  HMMA.16816.F32 R52, R112, R120.reuse, R52 ;  /* 0x000000787034723c */ /* 0x080fe60000001834 */
[----:B----4-:R-:W-:Y:S05]  /*188c0*/  F2FP.F16.F32.PACK_AB R177, R105, R189 ;  /* 0x000000bd69b1723e */ /* 0x010fea00000000ff */
        /* <DEDUP_REMOVED lines=13> */
[----:B------:R-:W3:Y:S01]  /*189a0*/  LDL.LU R4, [R1+0x30] ;  /* 0x0000300001047983 */ /* 0x000ee20000300800 */
[----:B------:R-:W-:Y:S02]  /*189b0*/  IMAD.MOV.U32 R7, RZ, RZ, R151 ;  /* 0x000000ffff077224 */ /* 0x000fe400078e0097 */
[C---:B------:R-:W-:Y:S04]  /*189c0*/  HMMA.16816.F32 R116, R176.reuse, R128, R8 ;  /* 0x00000080b074723c */ /* 0x040fe80000001808 */
[----:B------:R-:W-:Y:S02]  /*189d0*/  IMAD.MOV.U32 R6, RZ, RZ, R152 ;  /* 0x000000ffff067224 */ /* 0x000fe400078e0098 */
[----:B------:R-:W-:Y:S02]  /*189e0*/  IMAD.MOV.U32 R9, RZ, RZ, R150 ;  /* 0x000000ffff097224 */ /* 0x000fe400078e0096 */
[-C--:B------:R-:W-:Y:S01]  /*189f0*/  HMMA.16816.F32 R120, R176, R130.reuse, R12 ;  /* 0x00000082b078723c */ /* 0x080fe2000000180c */
[----:B------:R-:W4:Y:S02]  /*18a00*/  LDL.LU R12, [R1+0x3c] ;  /* 0x00003c00010c7983 */ /* 0x000f240000300800 */
[----:B------:R-:W-:Y:S02]  /*18a10*/  IMAD.MOV.U32 R10, RZ, RZ, R149 ;  /* 0x000000ffff0a7224 */ /* 0x000fe400078e0095 */
[----:B------:R-:W-:Y:S02]  /*18a20*/  IMAD.MOV.U32 R13, RZ, RZ, R147 ;  /* 0x000000ffff0d7224 */ /* 0x000fe400078e0093 */
[----:B------:R-:W-:Y:S01]  /*18a30*/  IMAD.MOV.U32 R15, RZ, RZ, R145 ;  /* 0x000000ffff0f7224 */ /* 0x000fe200078e0091 */
[C---:B------:R-:W-:Y:S01]  /*18a40*/  HMMA.16816.F32 R124, R108.reuse, R130, R16 ;  /* 0x000000826c7c723c */ /* 0x040fe20000001810 */
[----:B------:R-:W5:Y:S03]  /*18a50*/  LDL.LU R19, [R1+0x38] ;  /* 0x0000380001137983 */ /* 0x000f660000300800 */
[----:B------:R-:W-:Y:S02]  /*18a60*/  IMAD.MOV.U32 R11, RZ, RZ, R148 ;  /* 0x000000ffff0b7224 */ /* 0x000fe400078e0094 */
[----:B------:R-:W-:Y:S02]  /*18a70*/  IMAD.MOV.U32 R14, RZ, RZ, R146 ;  /* 0x000000ffff0e7224 */ /* 0x000fe400078e0092 */
[-C--:B------:R-:W-:Y:S03]  /*18a80*/  HMMA.16816.F32 R128, R108, R140.reuse, R20 ;  /* 0x0000008c6c80723c */ /* 0x080fe60000001814 */
[----:B------:R-:W-:Y:S05]  /*18a90*/  IMAD.MOV.U32 R18, RZ, RZ, R144 ;  /* 0x000000ffff127224 */ /* 0x000fea00078e0090 */
        /* <DEDUP_REMOVED lines=16> */
[----:B---3--:R-:W-:Y:S03]  /*18ba0*/  FFMA.FTZ R2, R0, R4, R7 ;  /* 0x0000000400027223 */ /* 0x008fe60000010007 */
[----:B------:R-:W-:Y:S01]  /*18bb0*/  FADD.FTZ R0, R14, R8 ;  /* 0x000000080e007221 */ /* 0x000fe20000010000 */
[----:B------:R-:W1:Y:S01]  /*18bc0*/  LDSM.16.MT88.4 R4, [R184+0x2c00] ;  /* 0x002c0000b804783b */ /* 0x000e620000004200 */
[----:B------:R-:W-:Y:S02]  /*18bd0*/  FADD.FTZ R2, R15, R2 ;  /* 0x000000020f027221 */ /* 0x000fe40000010000 */
[----:B------:R-:W-:Y:S02]  /*18be0*/  FADD.FTZ R8, R11, R0 ;  /* 0x000000000b087221 */ /* 0x000fe40000010000 */
[----:B------:R-:W-:Y:S02]  /*18bf0*/  FADD.FTZ R0, R107, R2 ;  /* 0x000000026b007221 */ /* 0x000fe40000010000 */
[----:B------:R-:W-:Y:S01]  /*18c00*/  FADD.FTZ R8, R247, R8 ;  /* 0x00000008f7087221 */ /* 0x000fe20000010000 */
[----:B----4-:R-:W-:Y:S01]  /*18c10*/  FFMA.FTZ R3, R3, R12, R13 ;  /* 0x0000000c03037223 */ /* 0x010fe2000001000d */
[----:B------:R-:W-:Y:S04]  /*18c20*/  FADD.FTZ R0, R249, R0 ;  /* 0x00000000f9007221 */ /* 0x000fe80000010000 */
[----:B------:R-:W-:Y:S01]  /*18c30*/  FADD.FTZ R0, R241, R0 ;  /* 0x00000000f1007221 */ /* 0x000fe20000010000 */
[----:B-----5:R-:W-:Y:S03]  /*18c40*/  FFMA.FTZ R100, R100, R19, R18 ;  /* 0x0000001364647223 */ /* 0x020fe60000010012 */
[----:B------:R-:W-:Y:S01]  /*18c50*/  FADD.FTZ R0, R242, R0 ;  /* 0x00000000f2007221 */ /* 0x000fe20000010000 */
[----:B------:R-:W-:Y:S03]  /*18c60*/  FADD.FTZ R100, R9, R100 ;  /* 0x0000006409647221 */ /* 0x000fe60000010000 */
[----:B------:R-:W-:Y:S01]  /*18c70*/  FADD.FTZ R0, R215, R0 ;  /* 0x00000000d7007221 */ /* 0x000fe20000010000 */
[----:B------:R-:W-:Y:S01]  /*18c80*/  FADD.FTZ R9, R10, R3 ;  /* 0x000000030a097221 */ /* 0x000fe20000010000 */
[----:B------:R-:W-:Y:S01]  /*18c90*/  FADD.FTZ R3, R250, R100 ;  /* 0x00000064fa037221 */ /* 0x000fe20000010000 */
[----:B------:R-:W-:Y:S02]  /*18ca0*/  IMAD.MOV.U32 R100, RZ, RZ, R102 ;  /* 0x000000ffff647224 */ /* 0x000fe400078e0066 */
        /* <DEDUP_REMOVED lines=8> */
[-C--:B-1----:R-:W-:Y:S03]  /*18d30*/  HMMA.16816.F32 R84, R108, R4.reuse, R84 ;  /* 0x000000046c54723c */ /* 0x082fe60000001854 */
        /* <DEDUP_REMOVED lines=39> */
[----:B------:R-:W-:Y:S01]  /*18fb0*/  FADD.FTZ R3, R186, R3 ;  /* 0x00000003ba037221 */ /* 0x000fe20000010000 */
[----:B------:R-:W-:Y:S01]  /*18fc0*/  FADD.FTZ R0, R187, R5 ;  /* 0x00000005bb007221 */ /* 0x000fe20000010000 */
[----:B------:R-:W-:Y:S01]  /*18fd0*/  FADD.FTZ R4, R198, R4 ;  /* 0x00000004c6047221 */ /* 0x000fe20000010000 */
[----:B------:R-:W-:Y:S01]  /*18fe0*/  FADD.FTZ R2, R194, R2 ;  /* 0x00000002c2027221 */ /* 0x000fe20000010000 */
[----:B------:R-:W-:Y:S02]  /*18ff0*/  IMAD.MOV.U32 R105, RZ, RZ, R104 ;  /* 0x000000ffff697224 */ /* 0x000fe400078e0068 */
[----:B------:R-:W-:Y:S01]  /*19000*/  FADD.FTZ R0, R185, R0 ;  /* 0x00000000b9007221 */ /* 0x000fe20000010000 */
[----:B------:R-:W-:Y:S04]  /*19010*/  STL [R1+0x34], R4 ;  /* 0x0000340401007387 */ /* 0x000fe80000100800 */
[----:B------:R1:W-:Y:S04]  /*19020*/  STL [R1+0x30], R3 ;  /* 0x0000300301007387 */ /* 0x0003e80000100800 */
[----:B------:R3:W-:Y:S04]  /*19030*/  STL [R1+0x38], R2 ;  /* 0x0000380201007387 */ /* 0x0007e80000100800 */
[----:B------:R3:W-:Y:S01]  /*19040*/  STL [R1+0x3c], R0 ;  /* 0x00003c0001007387 */ /* 0x0007e20000100800 */
[----:B-1----:R-:W-:Y:S01]  /*19050*/  IMAD.MOV.U32 R3, RZ, RZ, R103 ;  /* 0x000000ffff037224 */ /* 0x002fe200078e0067 */
[----:B------:R-:W-:Y:S06]  /*19060*/  BRA.U UP0, `(.L_x_348) ;  /* 0xffffffa900987547 */ /* 0x000fec000b83ffff */
.L_x_347:
[----:B------:R-:W3:Y:S04]  /*19070*/  LDL.LU R4, [R1+0x38] ;  /* 0x0000380001047983 */ /* 0x000ee80000300800 */
[----:B------:R-:W2:Y:S04]  /*19080*/  LDL.LU R9, [R1+0x3c] ;  /* 0x00003c0001097983 */ /* 0x000ea80000300800 */
[----:B------:R-:W4:Y:S04]  /*19090*/  LDL.LU R8, [R1+0x34] ;  /* 0x0000340001087983 */ /* 0x000f280000300800 */
[----:B------:R-:W5:Y:S04]  /*190a0*/  LDL.LU R5, [R1+0x30] ;  /* 0x0000300001057983 */ /* 0x000f680000300800 */
[----:B------:R-:W4:Y:S04]  /*190b0*/  LDL.LU R7, [R1+0x48] ;  /* 0x0000480001077983 */ /* 0x000f280000300800 */
[----:B------:R-:W4:Y:S01]  /*190c0*/  LDL.LU R6, [R1+0x54] ;  /* 0x0000540001067983 */ /* 0x000f220000300800 */
[----:B------:R-:W-:Y:S01]  /*190d0*/  UISETP.NE.AND UP3, UPT, UR19, -0x1, UPT ;  /* 0xffffffff1300788c */ /* 0x000fe2000bf65270 */
[----:B------:R-:W-:Y:S01]  /*190e0*/  LOP3.LUT P6, RZ, R231, 0x3, RZ, 0xc0, !PT ;  /* 0x00000003e7ff7812 */ /* 0x000fe200078cc0ff */
[----:B------:R-:W1:Y:S01]  /*190f0*/  LDCU.U8 UR12, c[0x0][0x549] ;  /* 0x0000a920ff0c77ac */ /* 0x000e620008000000 */
[----:B------:R-:W-:Y:S01]  /*19100*/  UISETP.NE.AND UP2, UPT, UR19, -0x1, UPT ;  /* 0xffffffff1300788c */ /* 0x000fe2000bf45270 */
[----:B------:R-:W4:Y:S07]  /*19110*/  LDCU UR16, c[0x0][0x434] ;  /* 0x00008680ff1077ac */ /* 0x000f2e0008000800 */
        /* <DEDUP_REMOVED lines=10> */
[----:B---3--:R-:W1:Y:S04]  /*191c0*/  SHFL.BFLY PT, R2, R4, 0x2, 0x1f ;  /* 0x0c401f0004027f89 */ /* 0x008e6800000e0000 */
[----:B--2---:R-:W2:Y:S04]  /*191d0*/  SHFL.BFLY PT, R0, R9, 0x2, 0x1f ;  /* 0x0c401f0009007f89 */ /* 0x004ea800000e0000 */
[----:B-----5:R-:W3:Y:S01]  /*191e0*/  SHFL.BFLY PT, R3, R5, 0x2, 0x1f ;  /* 0x0c401f0005037f89 */ /* 0x020ee200000e0000 */
[----:B----4-:R-:W-:-:S04]  /*191f0*/  LOP3.LUT R226, R7, R226, RZ, 0xfc, !PT ;  /* 0x000000e207e27212 */ /* 0x010fc800078efcff */
[----:B------:R-:W-:Y:S01]  /*19200*/  LOP3.LUT R226, R226, 0x20, R6, 0xf8, !PT ;  /* 0x00000020e2e27812 */ /* 0x000fe200078ef806 */
[----:B-1----:R-:W-:Y:S02]  /*19210*/  FADD.FTZ R2, R2, R4 ;  /* 0x0000000402027221 */ /* 0x002fe40000010000 */
[----:B------:R-:W1:Y:S01]  /*19220*/  SHFL.BFLY PT, R4, R8, 0x2, 0x1f ;  /* 0x0c401f0008047f89 */ /* 0x000e6200000e0000 */
[----:B--2---:R-:W-:-:S03]  /*19230*/  FADD.FTZ R0, R0, R9 ;  /* 0x0000000900007221 */ /* 0x004fc60000010000 */
[----:B------:R-:W2:Y:S04]  /*19240*/  SHFL.BFLY PT, R51, R2, 0x1, 0x1f ;  /* 0x0c201f0002337f89 */ /* 0x000ea800000e0000 */
[----:B------:R-:W4:Y:S01]  /*19250*/  SHFL.BFLY PT, R50, R0, 0x1, 0x1f ;  /* 0x0c201f0000327f89 */ /* 0x000f2200000e0000 */
[----:B---3--:R-:W-:-:S05]  /*19260*/  FADD.FTZ R3, R3, R5 ;  /* 0x0000000503037221 */ /* 0x008fca0000010000 */
[----:B------:R-:W3:Y:S01]  /*19270*/  SHFL.BFLY PT, R53, R3, 0x1, 0x1f ;  /* 0x0c201f0003357f89 */ /* 0x000ee200000e0000 */
[----:B-1----:R-:W-:Y:S01]  /*19280*/  FADD.FTZ R4, R4, R8 ;  /* 0x0000000804047221 */ /* 0x002fe20000010000 */
[----:B--2---:R-:W-:-:S04]  /*19290*/  FADD.FTZ R51, R2, R51 ;  /* 0x0000003302337221 */ /* 0x004fc80000010000 */
[----:B------:R-:W1:Y:S01]  /*192a0*/  SHFL.BFLY PT, R52, R4, 0x1, 0x1f ;  /* 0x0c201f0004347f89 */ /* 0x000e6200000e0000 */
[----:B------:R-:W2:Y:S01]  /*192b0*/  MUFU.RCP R2, R51 ;  /* 0x0000003300027308 */ /* 0x000ea20000001000 */
[----:B----4-:R-:W-:Y:S01]  /*192c0*/  FADD.FTZ R50, R0, R50 ;  /* 0x0000003200327221 */ /* 0x010fe20000010000 */
[----:B------:R-:W-:Y:S02]  /*192d0*/  LOP3.LUT R0, R6, 0xc0, RZ, 0xc0, !PT ;  /* 0x000000c006007812 */ /* 0x000fe400078ec0ff */
[----:B------:R-:W-:Y:S02]  /*192e0*/  FSETP.NE.FTZ.AND P0, PT, R51, RZ, PT ;  /* 0x000000ff3300720b */ /* 0x000fe40003f15000 */
[----:B------:R-:W-:Y:S01]  /*192f0*/  LOP3.LUT R6, R0, 0x18, R231, 0xf8, !PT ;  /* 0x0000001800067812 */ /* 0x000fe200078ef8e7 */
[----:B---3--:R-:W-:Y:S01]  /*19300*/  FADD.FTZ R53, R3, R53 ;  /* 0x0000003503357221 */ /* 0x008fe20000010000 */
[----:B------:R-:W3:Y:S01]  /*19310*/  MUFU.RCP R5, R50 ;  /* 0x0000003200057308 */ /* 0x000ee20000001000 */
[----:B------:R-:W-:-:S02]  /*19320*/  FSETP.NE.FTZ.AND P4, PT, R50, RZ, PT ;  /* 0x000000ff3200720b */ /* 0x000fc40003f95000 */
[----:B------:R-:W-:Y:S02]  /*19330*/  LOP3.LUT R226, R226, R6, RZ, 0xfc, !PT ;  /* 0x00000006e2e27212 */ /* 0x000fe400078efcff */
[----:B------:R-:W-:Y:S02]  /*19340*/  FSETP.NE.FTZ.AND P5, PT, R53, RZ, PT ;  /* 0x000000ff3500720b */ /* 0x000fe40003fb5000 */
[----:B--2---:R-:W-:Y:S01]  /*19350*/  FSEL R0, R2, 1, P0 ;  /* 0x3f80000002007808 */ /* 0x004fe20000000000 */
[----:B-1----:R-:W-:Y:S01]  /*19360*/  FADD.FTZ R52, R4, R52 ;  /* 0x0000003404347221 */ /* 0x002fe20000010000 */
[----:B------:R-:W-:-:S03]  /*19370*/  LEA R4, R226, UR5, 0x1 ;  /* 0x00000005e2047c11 */ /* 0x000fc6000f8e08ff */
        /* <DEDUP_REMOVED lines=24> */
[----:B------:R-:W-:Y:S01]  /*19500*/  MUFU.RCP R2, R52 ;  /* 0x0000003400027308 */ /* 0x000fe20000001000 */
[----:B---3--:R-:W-:Y:S01]  /*19510*/  FSEL R3, R5, 1, P4 ;  /* 0x3f80000005037808 */ /* 0x008fe20002000000 */
[----:B------:R-:W1:Y:S01]  /*19520*/  @UP3 LDCU.64 UR4, c[0x0][0x408] ;  /* 0x00008100ff0437ac */ /* 0x000e620008000a00 */
[----:B------:R-:W-:-:S02]  /*19530*/  FSETP.NE.FTZ.AND P3, PT, R52, RZ, PT ;  /* 0x000000ff3400720b */ /* 0x000fc40003f75000 */
[----:B------:R-:W-:Y:S01]  /*19540*/  F2FP.F16.F32.PACK_AB R47, R47, R112 ;  /* 0x000000702f2f723e */ /* 0x000fe200000000ff */
        /* <DEDUP_REMOVED lines=20> */
[----:B--2---:R-:W-:Y:S01]  /*19690*/  FSEL R0, R0, 1, P5 ;  /* 0x3f80000000007808 */ /* 0x004fe20002800000 */
[C---:B------:R-:W-:Y:S01]  /*196a0*/  FMUL.FTZ R13, R3.reuse, R83 ;  /* 0x00000053030d7220 */ /* 0x040fe20000410000 */
[C---:B------:R-:W-:Y:S01]  /*196b0*/  FMUL.FTZ R86, R3.reuse, R86 ;  /* 0x0000005603567220 */ /* 0x040fe20000410000 */
[C---:B------:R-:W-:Y:S01]  /*196c0*/  FMUL.FTZ R9, R3.reuse, R87 ;  /* 0x0000005703097220 */ /* 0x040fe20000410000 */
[C---:B------:R-:W-:Y:S01]  /*196d0*/  FMUL.FTZ R98, R3.reuse, R98 ;  /* 0x0000006203627220 */ /* 0x040fe20000410000 */
[----:B------:R-:W-:Y:S01]  /*196e0*/  FMUL.FTZ R6, R3, R99 ;  /* 0x0000006303067220 */ /* 0x000fe20000410000 */
[----:B------:R-:W-:Y:S01]  /*196f0*/  LOP3.LUT R3, R227, 0x20, RZ, 0xc0, !PT ;  /* 0x00000020e3037812 */ /* 0x000fe200078ec0ff */
[----:B------:R-:W-:Y:S01]  /*19700*/  FMUL.FTZ R118, R0, R118 ;  /* 0x0000007600767220 */ /* 0x000fe20000410000 */
[----:B------:R-:W-:Y:S01]  /*19710*/  FSEL R2, R2, 1, P3 ;  /* 0x3f80000002027808 */ /* 0x000fe20001800000 */
        /* <DEDUP_REMOVED lines=53> */
[----:B-1----:R-:W-:Y:S01]  /*19a70*/  @UP3 UIMAD.WIDE.U32 UR22, UR19, UR4, URZ ;  /* 0x00000004131632a5 */ /* 0x002fe2000f8e00ff */
[----:B------:R-:W-:Y:S01]  /*19a80*/  F2FP.F16.F32.PACK_AB R5, R5, R118 ;  /* 0x000000760505723e */ /* 0x000fe200000000ff */
[----:B------:R-:W-:Y:S01]  /*19a90*/  STS [R4+0x200], R46 ;  /* 0x0002002e04007388 */ /* 0x000fe20000000800 */
[----:B------:R-:W-:Y:S01]  /*19aa0*/  F2FP.F16.F32.PACK_AB R48, R48, R120 ;  /* 0x000000783030723e */ /* 0x000fe200000000ff */
[----:B------:R-:W1:Y:S01]  /*19ab0*/  S2UR UR4, SR_CTAID.X ;  /* 0x00000000000479c3 */ /* 0x000e620000002500 */
[----:B------:R-:W-:Y:S01]  /*19ac0*/  F2FP.F16.F32.PACK_AB R123, R123, R122 ;  /* 0x0000007a7b7b723e */ /* 0x000fe200000000ff */
[----:B------:R2:W-:Y:S01]  /*19ad0*/  STS [R3+0x10], R0 ;  /* 0x0000100003007388 */ /* 0x0005e20000000800 */
[----:B------:R-:W-:Y:S01]  /*19ae0*/  F2FP.F16.F32.PACK_AB R42, R42, R128 ;  /* 0x000000802a2a723e */ /* 0x000fe200000000ff */
[----:B------:R-:W-:Y:S01]  /*19af0*/  @UP3 UIMAD UR7, UR19, UR5, UR23 ;  /* 0x00000005130732a4 */ /* 0x000fe2000f8e0217 */
[----:B------:R-:W-:Y:S01]  /*19b00*/  F2FP.F16.F32.PACK_AB R41, R41, R130 ;  /* 0x000000822929723e */ /* 0x000fe200000000ff */
[----:B------:R3:W-:Y:S01]  /*19b10*/  STS [R3+0x210], R2 ;  /* 0x0002100203007388 */ /* 0x0007e20000000800 */
[----:B------:R-:W-:Y:S01]  /*19b20*/  F2FP.F16.F32.PACK_AB R38, R38, R140 ;  /* 0x0000008c2626723e */ /* 0x000fe200000000ff */
[----:B------:R-:W4:Y:S01]  /*19b30*/  @UP1 LDCU UR5, c[0x0][0x430] ;  /* 0x00008600ff0517ac */ /* 0x000f220008000800 */
[----:B------:R-:W-:Y:S01]  /*19b40*/  F2FP.F16.F32.PACK_AB R37, R37, R142 ;  /* 0x0000008e2525723e */ /* 0x000fe200000000ff */
[----:B------:R-:W-:Y:S01]  /*19b50*/  STS [R4+0x1000], R49 ;  /* 0x0010003104007388 */ /* 0x000fe20000000800 */
[----:B------:R-:W-:Y:S01]  /*19b60*/  F2FP.F16.F32.PACK_AB R40, R40, R132 ;  /* 0x000000842828723e */ /* 0x000fe200000000ff */
[----:B------:R-:W-:Y:S01]  /*19b70*/  @!UP2 UIMAD UR19, UR20, UR6, URZ ;  /* 0x000000061413a2a4 */ /* 0x000fe2000f8e02ff */
[----:B------:R-:W-:Y:S01]  /*19b80*/  F2FP.F16.F32.PACK_AB R39, R39, R134 ;  /* 0x000000862727723e */ /* 0x000fe200000000ff */
[----:B------:R5:W-:Y:S01]  /*19b90*/  STS [R4+0x1200], R5 ;  /* 0x0012000504007388 */ /* 0x000be20000000800 */
[----:B------:R-:W-:Y:S01]  /*19ba0*/  F2FP.F16.F32.PACK_AB R36, R36, R136 ;  /* 0x000000882424723e */ /* 0x000fe200000000ff */
[----:B------:R-:W-:Y:S01]  /*19bb0*/  @UP3 UMOV UR10, UR22 ;  /* 0x00000016000a3c82 */ /* 0x000fe20008000000 */
[----:B------:R-:W-:Y:S01]  /*19bc0*/  F2FP.F16.F32.PACK_AB R35, R35, R138 ;  /* 0x0000008a2323723e */ /* 0x000fe200000000ff */
[----:B------:R-:W-:Y:S01]  /*19bd0*/  STS [R3+0x1010], R48 ;  /* 0x0010103003007388 */ /* 0x000fe20000000800 */
[----:B------:R-:W-:-:S02]  /*19be0*/  F2FP.F16.F32.PACK_AB R34, R34, R144 ;  /* 0x000000902222723e */ /* 0x000fc400000000ff */
[----:B------:R-:W-:Y:S01]  /*19bf0*/  F2FP.F16.F32.PACK_AB R33, R33, R146 ;  /* 0x000000922121723e */ /* 0x000fe200000000ff */
[----:B------:R-:W-:Y:S01]  /*19c00*/  STS [R3+0x1210], R123 ;  /* 0x0012107b03007388 */ /* 0x000fe20000000800 */
[----:B------:R-:W-:Y:S02]  /*19c10*/  F2FP.F16.F32.PACK_AB R30, R30, R156 ;  /* 0x0000009c1e1e723e */ /* 0x000fe400000000ff */
[----:B------:R-:W-:Y:S01]  /*19c20*/  F2FP.F16.F32.PACK_AB R29, R29, R158 ;  /* 0x0000009e1d1d723e */ /* 0x000fe200000000ff */
[----:B----4-:R-:W-:Y:S01]  /*19c30*/  @UP1 UIMAD UR16, UR5, UR6, URZ ;  /* 0x00000006051012a4 */ /* 0x010fe2000f8e02ff */
[----:B--2---:R-:W-:Y:S01]  /*19c40*/  LOP3.LUT R0, R227, 0x40, RZ, 0xc0, !PT ;  /* 0x00000040e3007812 */ /* 0x004fe200078ec0ff */
[----:B------:R-:W-:Y:S01]  /*19c50*/  USHF.R.S32.HI UR5, URZ, 0x1f, UR19 ;  /* 0x0000001fff057899 */ /* 0x000fe20008011413 */
[----:B------:R-:W-:Y:S02]  /*19c60*/  F2FP.F16.F32.PACK_AB R32, R32, R148 ;  /* 0x000000942020723e */ /* 0x000fe400000000ff */
[----:B---3--:R-:W-:-:S02]  /*19c70*/  IADD3 R2, PT, PT, R4, -R0, RZ ;  /* 0x8000000004027210 */ /* 0x008fc40007ffe0ff */
        /* <DEDUP_REMOVED lines=89> */
.L_x_351:
        /* <DEDUP_REMOVED lines=78> */
.L_x_353:
[----:B------:R-:W-:Y:S05]  /*1a6f0*/  BSYNC.RECONVERGENT B0 ;  /* 0x0000000000007941 */ /* 0x000fea0003800200 */
.L_x_352:
        /* <DEDUP_REMOVED lines=24> */
.L_x_355:
[----:B------:R-:W-:Y:S05]  /*1a880*/  BSYNC.RECONVERGENT B0 ;  /* 0x0000000000007941 */ /* 0x000fea0003800200 */
.L_x_354:
        /* <DEDUP_REMOVED lines=24> */
.L_x_357:
[----:B------:R-:W-:Y:S05]  /*1aa10*/  BSYNC.RECONVERGENT B0 ;  /* 0x0000000000007941 */ /* 0x000fea0003800200 */
.L_x_356:
        /* <DEDUP_REMOVED lines=24> */
.L_x_359:
[----:B------:R-:W-:Y:S05]  /*1aba0*/  BSYNC.RECONVERGENT B0 ;  /* 0x0000000000007941 */ /* 0x000fea0003800200 */
.L_x_358:
        /* <DEDUP_REMOVED lines=24> */
.L_x_360:
        /* <DEDUP_REMOVED lines=13> */
.L_x_1353:


//--------------------- .text._ZN5flash16flash_fwd_kernelI23Flash_fwd_kernel_traitsILi96ELi128ELi64ELi4ELb0ELb0EN7cutlass6half_tE19Flash_kernel_traitsILi96ELi128ELi64ELi4ES3_EELb1ELb0ELb0ELb0ELb0ELb1ELb0ELb0EEEvNS_16Flash_fwd_paramsE --------------------------
	.section	.text._ZN5flash16flash_fwd_kernelI23Flash_fwd_kernel_traitsILi96ELi128ELi64ELi4ELb0ELb0EN7cutlass6half_tE19Flash_kernel_traitsILi96ELi128ELi64ELi4ES3_EELb1ELb0ELb0ELb0ELb0ELb1ELb0ELb0EEEvNS_16Flash_fwd_paramsE,"ax",@progbits
	.align	128
        .global         _ZN5flash16flash_fwd_kernelI23Flash_fwd_kernel_traitsILi96ELi128ELi64ELi4ELb0ELb0EN7cutlass6half_tE19Flash_kernel_traitsILi96ELi128ELi64ELi4ES3_EELb1ELb0ELb0ELb0ELb0ELb1ELb0ELb0EEEvNS_16Flash_fwd_paramsE
        .type           _ZN5flash16flash_fwd_kernelI23Flash_fwd_kernel_traitsILi96ELi128ELi64ELi4ELb0ELb0EN7cutlass6half_tE19Flash_kernel_traitsILi96ELi128ELi64ELi4ES3_EELb1ELb0ELb0ELb0ELb0ELb1ELb0ELb0EEEvNS_16Flash_fwd_paramsE,@function
        .size           _ZN5flash16flash_fwd_kernelI23Flash_fwd_kernel_traitsILi96ELi128ELi64ELi4ELb0ELb0EN7cutlass6half_tE19Flash_kernel_traitsILi96ELi128ELi64ELi4ES3_EELb1ELb0ELb0ELb0ELb0ELb1ELb0ELb0EEEvNS_16Flash_fwd_paramsE,(.L_x_1354 - _ZN5flash16flash_fwd_kernelI23Flash_fwd_kernel_traitsILi96ELi128ELi64ELi4ELb0ELb0EN7cutlass6half_tE19Flash_kernel_traitsILi96ELi128ELi64ELi4ES3_EELb1ELb0ELb0ELb0ELb0ELb1ELb0ELb0EEEvNS_16Flash_fwd_paramsE)
        .other          _ZN5flash16flash_fwd_kernelI23Flash_fwd_kernel_traitsILi96ELi128ELi64ELi4ELb0ELb0EN7cutlass6half_tE19Flash_kernel_traitsILi96ELi128ELi64ELi4ES3_EELb1ELb0ELb0ELb0ELb0ELb1ELb0ELb0EEEvNS_16Flash_fwd_paramsE,@"STO_CUDA_ENTRY STV_DEFAULT"
_ZN5flash16flash_fwd_kernelI23Flash_fwd_kernel_traitsILi96ELi128ELi64ELi4ELb0ELb0EN7cutlass6half_tE19Flash_kernel_traitsILi96ELi128ELi64ELi4ES3_EELb1ELb0ELb0ELb0ELb0ELb1ELb0ELb0EEEvNS_16Flash_fwd_paramsE:
.text._ZN5flash16flash_fwd_kernelI23Flash_fwd_kernel_traitsILi96ELi128ELi64ELi4ELb0ELb0EN7cutlass6half_tE19Flash_kernel_traitsILi96ELi128ELi64ELi4ES3_EELb1ELb0ELb0ELb0ELb0ELb1ELb0ELb0EEEvNS_16Flash_fwd_paramsE:
[----:B------:R-:W1:Y:S01]  /*0000*/  LDC R1, c[0x0][0x37c] ;  /* 0x0000df00ff017b82 */ /* 0x000e620000000800 */
[----:B------:R-:W2:Y:S07]  /*0010*/  LDCU.U8 UR4, c[0x0][0x524] ;  /* 0x0000a480ff0477ac */ /* 0x000eae0008000000 */
[----:B------:R-:W3:Y:S01]  /*0020*/  LDC R39, c[0x0][0x518] ;  /* 0x00014600ff277b82 */ /* 0x000ee20000000800 */
[----:B-1----:R-:W-:Y:S01]  /*0030*/  VIADD R1, R1, 0xffffff90 ;  /* 0xffffff9001017836 */ /* 0x002fe20000000000 */
[----:B------:R-:W1:Y:S06]  /*0040*/  LDCU.64 UR16, c[0x0][0x358] ;  /* 0x00006b00ff1077ac */ /* 0x000e6c0008000a00 */
[----:B------:R-:W4:Y:S01]  /*0050*/  LDC R148, c[0x0][0x51c] ;  /* 0x00014700ff947b82 */ /* 0x000f220000000800 */
[----:B------:R-:W1:Y:S01]  /*0060*/  S2R R153, SR_CTAID.X ;  /* 0x0000000000997919 */ /* 0x000e620000002500 */
[----:B------:R-:W1:Y:S01]  /*0070*/  LDCU.64 UR8, c[0x0][0x460] ;  /* 0x00008c00ff0877ac */ /* 0x000e620008000a00 */
[----:B------:R-:W1:Y:S01]  /*0080*/  S2R R151, SR_CTAID.Y ;  /* 0x0000000000977919 */ /* 0x000e620000002600 */
[----:B------:R-:W1:Y:S04]  /*0090*/  LDCU.64 UR6, c[0x0][0x470] ;  /* 0x00008e00ff0677ac */ /* 0x000e680008000a00 */
[----:B------:R-:W1:Y:S01]  /*00a0*/  LDC.64 R8, c[0x0][0x460] ;  /* 0x00011800ff087b82 */ /* 0x000e620000000a00 */
[----:B--2---:R-:W-:Y:S01]  /*00b0*/  ISETP.NE.AND P5, PT, RZ, UR4, PT ;  /* 0x00000004ff007c0c */ /* 0x004fe2000bfa5270 */
[----:B------:R-:W2:-:S12]  /*00c0*/  LDCU.64 UR4, c[0x0][0x510] ;  /* 0x0000a200ff0477ac */ /* 0x000e980008000a00 */
[----:B---3--:R-:W-:Y:S01]  /*00d0*/  @P5 IMAD.MOV.U32 R2, RZ, RZ, R39 ;  /* 0x000000ffff025224 */ /* 0x008fe200078e0027 */
[----:B------:R-:W3:Y:S01]  /*00e0*/  S2R R152, SR_CTAID.Z ;  /* 0x0000000000987919 */ /* 0x000ee20000002700 */
[----:B----4-:R-:W-:Y:S01]  /*00f0*/  @P5 IMAD.MOV.U32 R3, RZ, RZ, R148 ;  /* 0x000000ffff035224 */ /* 0x010fe200078e0094 */
[----:B------:R-:W4:Y:S05]  /*0100*/  @P5 LDC R6, c[0x0][0x520] ;  /* 0x00014800ff065b82 */ /* 0x000f2a0000000800 */
[----:B-1----:R-:W4:Y:S01]  /*0110*/  @P5 LDG.E.64 R2, desc[UR16][R2.64] ;  /* 0x0000001002025981 */ /* 0x002f22000c1e1b00 */
[----:B--2---:R-:W-:Y:S02]  /*0120*/  IMAD.U32 R224, RZ, RZ, UR4 ;  /* 0x00000004ffe07e24 */ /* 0x004fe4000f8e00ff */
[----:B------:R-:W-:Y:S01]  /*0130*/  IMAD.U32 R225, RZ, RZ, UR5 ;  /* 0x00000005ffe17e24 */ /* 0x000fe2000f8e00ff */
[----:B------:R-:W1:Y:S01]  /*0140*/  S2R R185, SR_TID.X ;  /* 0x0000000000b97919 */ /* 0x000e620000002100 */
[----:B------:R-:W2:Y:S04]  /*0150*/  LDCU.64 UR4, c[0x0][0x478] ;  /* 0x00008f00ff0477ac */ /* 0x000ea80008000a00 */
[----:B------:R-:W4:Y:S01]  /*0160*/  @P5 LDG.E.64 R224, desc[UR16][R224.64] ;  /* 0x00000010e0e05981 */ /* 0x000f22000c1e1b00 */
[----:B------:R-:W-:Y:S01]  /*0170*/  ISETP.NE.U32.AND P3, PT, RZ, UR8, PT ;  /* 0x00000008ff007c0c */ /* 0x000fe2000bf65070 */
[----:B------:R-:W-:Y:S01]  /*0180*/  IMAD.MOV.U32 R22, RZ, RZ, -0x1 ;  /* 0xffffffffff167424 */ /* 0x000fe200078e00ff */
[----:B------:R-:W-:Y:S01]  /*0190*/  ISETP.NE.U32.AND P1, PT, RZ, UR6, PT ;  /* 0x00000006ff007c0c */ /* 0x000fe2000bf25070 */
[----:B------:R-:W-:Y:S01]  /*01a0*/  IMAD.SHL.U32 R11, R151, 0x4, RZ ;  /* 0x00000004970b7824 */ /* 0x000fe200078e00ff */
[----:B------:R-:W-:-:S02]  /*01b0*/  ISETP.NE.AND.EX P3, PT, RZ, UR9, PT, P3 ;  /* 0x00000009ff007c0c */ /* 0x000fc4000bf65330 */
[----:B------:R-:W-:Y:S01]  /*01c0*/  ISETP.NE.AND.EX P1, PT, RZ, UR7, PT, P1 ;  /* 0x00000007ff007c0c */ /* 0x000fe2000bf25310 */
[----:B------:R-:W-:Y:S01]  /*01d0*/  IMAD.MOV.U32 R10, RZ, RZ, RZ ;  /* 0x000000ffff0a7224 */ /* 0x000fe200078e00ff */
[----:B------:R-:W-:-:S04]  /*01e0*/  ISETP.NE.U32.AND P2, PT, RZ, UR8, PT ;  /* 0x00000008ff007c0c */ /* 0x000fc8000bf45070 */
[----:B------:R-:W-:Y:S02]  /*01f0*/  ISETP.NE.AND.EX P2, PT, RZ, UR9, PT, P2 ;  /* 0x00000009ff007c0c */ /* 0x000fe4000bf45320 */
[----:B--2---:R-:W-:Y:S02]  /*0200*/  ISETP.NE.U32.AND P0, PT, RZ, UR4, PT ;  /* 0x00000004ff007c0c */ /* 0x004fe4000bf05070 */
[----:B---3--:R-:W-:Y:S02]  /*0210*/  LOP3.LUT R0, R152, R153, R151, 0xfe, !PT ;  /* 0x0000009998007212 */ /* 0x008fe400078efe97 */
[----:B------:R-:W-:Y:S02]  /*0220*/  ISETP.NE.AND.EX P0, PT, RZ, UR5, PT, P0 ;  /* 0x00000005ff007c0c */ /* 0x000fe4000bf05300 */
[----:B-1----:R-:W-:-:S13]  /*0230*/  LOP3.LUT P6, RZ, R0, R185, RZ, 0xfc, !PT ;  /* 0x000000b900ff7212 */ /* 0x002fda00078cfcff */
[----:B------:R-:W1:Y:S01]  /*0240*/  @!P6 LDC.64 R4, c[0x0][0x528] ;  /* 0x00014a00ff04eb82 */ /* 0x000e620000000a00 */
[----:B----4-:R-:W-:Y:S01]  /*0250*/  @P5 IADD3 R39, P4, PT, R2, R6, RZ ;  /* 0x0000000602275210 */ /* 0x010fe20007f9e0ff */
[----:B------:R-:W-:Y:S01]  /*0260*/  IMAD.WIDE.U32 R6, R151, 0x4, R8 ;  /* 0x0000000497067825 */ /* 0x000fe200078e0008 */
[----:B------:R-:W-:-:S03]  /*0270*/  SHF.R.U32.HI R9, RZ, 0x1e, R151 ;  /* 0x0000001eff097819 */ /* 0x000fc60000011697 */
[----:B------:R-:W-:Y:S02]  /*0280*/  @P5 IMAD.X R148, RZ, RZ, R3, P4 ;  /* 0x000000ffff945224 */ /* 0x000fe400020e0603 */
[----:B------:R-:W-:Y:S02]  /*0290*/  @!P6 IMAD.MOV.U32 R2, RZ, RZ, R39 ;  /* 0x000000ffff02e224 */ /* 0x000fe400078e0027 */
[----:B------:R-:W-:Y:S01]  /*02a0*/  @!P6 IMAD.MOV.U32 R3, RZ, RZ, R148 ;  /* 0x000000ffff03e224 */ /* 0x000fe200078e0094 */
[----:B-1----:R-:W-:Y:S04]  /*02b0*/  @!P6 STG.E.64 desc[UR16][R4.64], R224 ;  /* 0x000000e00400e986 */ /* 0x002fe8000c101b10 */
[----:B------:R1:W-:Y:S04]  /*02c0*/  @!P6 STG.E.64 desc[UR16][R4.64+0x8], R2 ;  /* 0x000008020400e986 */ /* 0x0003e8000c101b10 */
[----:B------:R-:W2:Y:S04]  /*02d0*/  @P3 LDG.E R22, desc[UR16][R6.64] ;  /* 0x0000001006163981 */ /* 0x000ea8000c1e1900 */
[----:B------:R3:W4:Y:S01]  /*02e0*/  @P2 LDG.E R8, desc[UR16][R6.64+0x4] ;  /* 0x0000041006082981 */ /* 0x000722000c1e1900 */
[----:B-1----:R-:W-:-:S02]  /*02f0*/  @P1 IADD3 R4, P4, PT, R11, UR6, RZ ;  /* 0x000000060b041c10 */ /* 0x002fc4000ff9e0ff */
[----:B------:R-:W-:Y:S02]  /*0300*/  @P0 IADD3 R2, P3, PT, R11, UR4, RZ ;  /* 0x000000040b020c10 */ /* 0x000fe4000ff7e0ff */
[C---:B------:R-:W-:Y:S01]  /*0310*/  @P1 IADD3.X R5, PT, PT, R9.reuse, UR7, RZ, P4, !PT ;  /* 0x0000000709051c10 */ /* 0x040fe2000a7fe4ff */
[----:B---3--:R-:W1:Y:S01]  /*0320*/  LDC.64 R6, c[0x0][0x468] ;  /* 0x00011a00ff067b82 */ /* 0x008e620000000a00 */
[----:B------:R-:W-:-:S03]  /*0330*/  @P0 IADD3.X R3, PT, PT, R9, UR5, RZ, P3, !PT ;  /* 0x0000000509030c10 */ /* 0x000fc60009ffe4ff */
[----:B------:R3:W4:Y:S04]  /*0340*/  @P1 LDG.E R10, desc[UR16][R4.64] ;  /* 0x00000010040a1981 */ /* 0x000728000c1e1900 */
[----:B------:R1:W4:Y:S01]  /*0350*/  @P0 LDG.E R0, desc[UR16][R2.64] ;  /* 0x0000001002000981 */ /* 0x000322000c1e1900 */
[----:B------:R-:W1:Y:S01]  /*0360*/  LDCU.U8 UR4, c[0x0][0x532] ;  /* 0x0000a640ff0477ac */ /* 0x000e620008000000 */
[----:B------:R-:W4:Y:S08]  /*0370*/  @!P2 LDC R12, c[0x0][0x434] ;  /* 0x00010d00ff0cab82 */ /* 0x000f300000000800 */
[----:B---3--:R-:W3:Y:S01]  /*0380*/  @!P0 LDC.64 R4, c[0x0][0x488] ;  /* 0x00012200ff048b82 */ /* 0x008ee20000000a00 */
[----:B-1----:R-:W-:-:S05]  /*0390*/  IADD3 R2, P1, PT, R11, R6, RZ ;  /* 0x000000060b027210 */ /* 0x002fca0007f3e0ff */
[----:B------:R-:W-:Y:S01]  /*03a0*/  IMAD.X R3, R9, 0x1, R7, P1 ;  /* 0x0000000109037824 */ /* 0x000fe200008e0607 */
[C---:B------:R-:W-:Y:S01]  /*03b0*/  ISETP.NE.U32.AND P1, PT, R6.reuse, RZ, PT ;  /* 0x000000ff0600720c */ /* 0x040fe20003f25070 */
[----:B------:R-:W1:Y:S03]  /*03c0*/  @!P0 LDC R9, c[0x0][0x43c] ;  /* 0x00010f00ff098b82 */ /* 0x000e660000000800 */
[----:B------:R-:W-:Y:S02]  /*03d0*/  ISETP.NE.AND.EX P1, PT, R7, RZ, PT, P1 ;  /* 0x000000ff0700720c */ /* 0x000fe40003f25310 */
[----:B------:R-:W-:Y:S02]  /*03e0*/  ISETP.NE.AND P3, PT, RZ, UR4, PT ;  /* 0x00000004ff007c0c */ /* 0x000fe4000bf65270 */
[----:B------:R-:W-:-:S04]  /*03f0*/  ISETP.EQ.U32.AND P4, PT, R6, RZ, PT ;  /* 0x000000ff0600720c */ /* 0x000fc80003f82070 */
[----:B------:R-:W-:Y:S01]  /*0400*/  ISETP.EQ.OR.EX P4, PT, R7, RZ, !P3, P4 ;  /* 0x000000ff0700720c */ /* 0x000fe20005f82740 */
[----:B------:R-:W-:Y:S02]  /*0410*/  IMAD.MOV.U32 R11, RZ, RZ, -0x1 ;  /* 0xffffffffff0b7424 */ /* 0x000fe400078e00ff */
[----:B------:R-:W-:-:S10]  /*0420*/  IMAD.SHL.U32 R16, R153, 0x80, RZ ;  /* 0x0000008099107824 */ /* 0x000fd400078e00ff */
[----:B------:R1:W5:Y:S04]  /*0430*/  @!P4 LDG.E R11, desc[UR16][R2.64] ;  /* 0x00000010020bc981 */ /* 0x000368000c1e1900 */
[----:B--2---:R2:W-:Y:S01]  /*0440*/  STL [R1+0x44], R22 ;  /* 0x0000441601007387 */ /* 0x0045e20000100800 */
[----:B----4-:R-:W-:Y:S01]  /*0450*/  @P2 IMAD.IADD R12, R8, 0x1, -R22 ;  /* 0x00000001080c2824 */ /* 0x010fe200078e0a16 */
[----:B---3--:R-:W-:-:S04]  /*0460*/  @!P0 ISETP.NE.U32.AND P2, PT, R4, RZ, PT ;  /* 0x000000ff0400820c */ /* 0x008fc80003f45070 */
[----:B------:R-:W-:Y:S02]  /*0470*/  @!P0 ISETP.NE.AND.EX P2, PT, R5, RZ, PT, P2 ;  /* 0x000000ff0500820c */ /* 0x000fe40003f45320 */
[----:B------:R-:W-:Y:S02]  /*0480*/  ISETP.GT.AND P4, PT, R12, R16, PT ;  /* 0x000000100c00720c */ /* 0x000fe40003f84270 */
[----:B-1----:R-:W-:Y:S01]  /*0490*/  @!P0 SEL R4, R9, RZ, P2 ;  /* 0x000000ff09048207 */ /* 0x002fe20001000000 */
[----:B------:R-:W-:Y:S02]  /*04a0*/  @P0 IMAD.IADD R36, R0, 0x1, -R10 ;  /* 0x0000000100240824 */ /* 0x000fe400078e0a0a */
[----:B------:R-:W1:Y:S01]  /*04b0*/  @!P1 LDC R0, c[0x0][0x438] ;  /* 0x00010e00ff009b82 */ /* 0x000e620000000800 */
[----:B--2---:R-:W-:Y:S07]  /*04c0*/  @!P1 BRA `(.L_x_361) ;  /* 0x00000000000c9947 */ /* 0x004fee0003800000 */
[----:B-1----:R-:W2:Y:S02]  /*04d0*/  @P3 LDG.E R0, desc[UR16][R2.64+0x4] ;  /* 0x0000041002003981 */ /* 0x002ea4000c1e1900 */
[----:B--2--5:R-:W-:-:S06]  /*04e0*/  @P3 IADD3 R0, PT, PT, R0, -R11, RZ ;  /* 0x8000000b00003210 */ /* 0x024fcc0007ffe0ff */
[----:B------:R2:W5:Y:S02]  /*04f0*/  @!P3 LDG.E R0, desc[UR16][R2.64] ;  /* 0x000000100200b981 */ /* 0x000564000c1e1900 */
.L_x_361:
[----:B-1---5:R-:W-:Y:S01]  /*0500*/  @!P0 IADD3 R36, PT, PT, R4, R0, -R10 ;  /* 0x0000000004248210 */ /* 0x022fe20007ffe80a */
[----:B------:R-:W-:Y:S06]  /*0510*/  @!P4 EXIT ;  /* 0x000000000000c94d */ /* 0x000fec0003800000 */
[C---:B------:R-:W-:Y:S01]  /*0520*/  VIADD R0, R36.reuse, 0x3f ;  /* 0x0000003f24007836 */ /* 0x040fe20000000000 */
[----:B------:R-:W-:-:S04]  /*0530*/  ISETP.GT.AND P0, PT, R36, RZ, PT ;  /* 0x000000ff2400720c */ /* 0x000fc80003f04270 */
[----:B--2---:R-:W-:-:S04]  /*0540*/  SHF.R.S32.HI R2, RZ, 0x1f, R0 ;  /* 0x0000001fff027819 */ /* 0x004fc80000011400 */
[----:B------:R-:W-:-:S04]  /*0550*/  LEA.HI R0, R2, R0, RZ, 0x6 ;  /* 0x0000000002007211 */ /* 0x000fc800078f30ff */
[----:B------:R-:W-:-:S05]  /*0560*/  SHF.R.S32.HI R154, RZ, 0x6, R0 ;  /* 0x00000006ff9a7819 */ /* 0x000fca0000011400 */
[----:B------:R1:W-:Y:S01]  /*0570*/  STL [R1+0x4], R154 ;  /* 0x0000049a01007387 */ /* 0x0003e20000100800 */
[----:B------:R-:W-:Y:S05]  /*0580*/  @P0 BRA `(.L_x_362) ;  /* 0x0000000800c40947 */ /* 0x000fea0003800000 */
        /* <DEDUP_REMOVED lines=29> */
.L_x_363:
[----:B------:R-:W-:Y:S01]  /*0760*/  IMAD.IADD R2, R12, 0x1, -R16 ;  /* 0x000000010c027824 */ /* 0x000fe200078e0a10 */
[----:B------:R-:W-:Y:S01]  /*0770*/  SHF.R.U32.HI R12, RZ, 0x2, R185 ;  /* 0x00000002ff0c7819 */ /* 0x000fe200000116b9 */
[----:B------:R-:W-:Y:S01]  /*0780*/  IMAD.SHL.U32 R5, R185, 0x8, RZ ;  /* 0x00000008b9057824 */ /* 0x000fe200078e00ff */
[----:B------:R-:W2:Y:S01]  /*0790*/  LDCU.64 UR4, c[0x0][0x410] ;  /* 0x00008200ff0477ac */ /* 0x000ea20008000a00 */
[----:B------:R-:W-:Y:S01]  /*07a0*/  IMAD R4, R151, R13, RZ ;  /* 0x0000000d97047224 */ /* 0x000fe200078e02ff */
[----:B------:R-:W-:Y:S01]  /*07b0*/  ISETP.NE.AND P0, PT, R22, -0x1, PT ;  /* 0xffffffff1600780c */ /* 0x000fe20003f05270 */
[C---:B------:R-:W-:Y:S01]  /*07c0*/  VIADD R18, R12.reuse, 0x20 ;  /* 0x000000200c127836 */ /* 0x040fe20000000000 */
[----:B------:R-:W-:Y:S01]  /*07d0*/  LOP3.LUT P6, R185, R185, 0x3, RZ, 0xc0, !PT ;  /* 0x00000003b9b97812 */ /* 0x000fe200078cc0ff */
[C---:B------:R-:W-:Y:S01]  /*07e0*/  VIADD R19, R12.reuse, 0x40 ;  /* 0x000000400c137836 */ /* 0x040fe20000000000 */
[----:B------:R-:W-:Y:S01]  /*07f0*/  LOP3.LUT R5, R5, 0x18, RZ, 0xc0, !PT ;  /* 0x0000001805057812 */ /* 0x000fe200078ec0ff */
[----:B------:R-:W-:Y:S01]  /*0800*/  VIADD R20, R12, 0x60 ;  /* 0x000000600c147836 */ /* 0x000fe20000000000 */
[----:B------:R-:W-:Y:S01]  /*0810*/  SEL R4, R4, R22, !P0 ;  /* 0x0000001604047207 */ /* 0x000fe20004000000 */
[----:B----4-:R-:W-:Y:S01]  /*0820*/  IMAD R14, R152, R0, RZ ;  /* 0x00000000980e7224 */ /* 0x010fe200078e02ff */
[CC--:B------:R-:W-:Y:S01]  /*0830*/  ISETP.GE.AND P3, PT, R12.reuse, R2.reuse, PT ;  /* 0x000000020c00720c */ /* 0x0c0fe20003f66270 */
[----:B------:R-:W-:Y:S01]  /*0840*/  IMAD.MOV.U32 R13, RZ, RZ, RZ ;  /* 0x000000ffff0d7224 */ /* 0x000fe200078e00ff */
[-C--:B------:R-:W-:Y:S01]  /*0850*/  ISETP.GE.OR P6, PT, R12, R2.reuse, P6 ;  /* 0x000000020c00720c */ /* 0x080fe200037c6670 */
[----:B------:R-:W-:Y:S01]  /*0860*/  @!P5 IMAD R14, R151, R3, R14 ;  /* 0x00000003970ed224 */ /* 0x000fe200078e020e */
[-C--:B------:R-:W-:Y:S01]  /*0870*/  ISETP.GE.AND P1, PT, R18, R2.reuse, PT ;  /* 0x000000021200720c */ /* 0x080fe20003f26270 */
[----:B------:R-:W-:Y:S01]  /*0880*/  BSSY.RECONVERGENT B0, `(.L_x_364) ;  /* 0x000001a000007945 */ /* 0x000fe20003800200 */
[----:B------:R-:W-:-:S02]  /*0890*/  ISETP.GE.AND P2, PT, R19, R2, PT ;  /* 0x000000021300720c */ /* 0x000fc40003f46270 */
[----:B------:R-:W-:Y:S02]  /*08a0*/  ISETP.GE.AND P0, PT, R20, R2, PT ;  /* 0x000000021400720c */ /* 0x000fe40003f06270 */
[----:B------:R-:W-:Y:S02]  /*08b0*/  IADD3 R2, P4, PT, R5, R10, RZ ;  /* 0x0000000a05027210 */ /* 0x000fe40007f9e0ff */
[----:B------:R-:W-:Y:S02]  /*08c0*/  SHF.R.S32.HI R0, RZ, 0x1f, R4 ;  /* 0x0000001fff007819 */ /* 0x000fe40000011404 */
[----:B------:R-:W-:Y:S01]  /*08d0*/  SEL R17, R4, RZ, P5 ;  /* 0x000000ff04117207 */ /* 0x000fe20002800000 */
[----:B------:R-:W-:Y:S01]  /*08e0*/  IMAD.X R3, RZ, RZ, R11, P4 ;  /* 0x000000ffff037224 */ /* 0x000fe200020e060b */
[----:B------:R-:W-:Y:S01]  /*08f0*/  SEL R21, R0, RZ, P5 ;  /* 0x000000ff00157207 */ /* 0x000fe20002800000 */
[----:B------:R-:W-:Y:S01]  /*0900*/  IMAD.WIDE.U32 R4, R153, 0x80, R12 ;  /* 0x0000008099047825 */ /* 0x000fe200078e000c */
[----:B------:R-:W-:-:S02]  /*0910*/  ISETP.NE.OR P5, PT, R185, RZ, P1 ;  /* 0x000000ffb900720c */ /* 0x000fc40000fa5670 */
        /* <DEDUP_REMOVED lines=16> */
.L_x_365:
[----:B------:R-:W-:Y:S05]  /*0a20*/  BSYNC.RECONVERGENT B0 ;  /* 0x0000000000007941 */ /* 0x000fea0003800200 */
.L_x_364:
        /* <DEDUP_REMOVED lines=19> */
.L_x_367:
[----:B------:R-:W-:Y:S05]  /*0b60*/  BSYNC.RECONVERGENT B0 ;  /* 0x0000000000007941 */ /* 0x000fea0003800200 */
.L_x_366:
        /* <DEDUP_REMOVED lines=17> */
.L_x_369:
[----:B------:R-:W-:Y:S05]  /*0c80*/  BSYNC.RECONVERGENT B0 ;  /* 0x0000000000007941 */ /* 0x000fea0003800200 */
.L_x_368:
        /* <DEDUP_REMOVED lines=20> */
.L_x_371:
[----:B------:R-:W-:Y:S05]  /*0dd0*/  BSYNC.RECONVERGENT B0 ;  /* 0x0000000000007941 */ /* 0x000fea0003800200 */
.L_x_370:
        /* <DEDUP_REMOVED lines=11> */
.L_x_373:
[----:B------:R-:W-:Y:S05]  /*0e90*/  BSYNC.RECONVERGENT B0 ;  /* 0x0000000000007941 */ /* 0x000fea0003800200 */
.L_x_372:
        /* <DEDUP_REMOVED lines=10> */
.L_x_375:
[----:B------:R-:W-:Y:S05]  /*0f40*/  BSYNC.RECONVERGENT B0 ;  /* 0x0000000000007941 */ /* 0x000fea0003800200 */
.L_x_374:
        /* <DEDUP_REMOVED lines=10> */
.L_x_377:
[----:B------:R-:W-:Y:S05]  /*0ff0*/  BSYNC.RECONVERGENT B0 ;  /* 0x0000000000007941 */ /* 0x000fea0003800200 */
.L_x_376:
        /* <DEDUP_REMOVED lines=10> */
.L_x_362:
        /* <DEDUP_REMOVED lines=13> */
[----:B------:R-:W3:Y:S04]  /*1170*/  LDCU.64 UR4, c[0x0][0x3a0] ;  /* 0x00007400ff0477ac */ /* 0x000ee80008000a00 */
[----:B--2---:R-:W-:Y:S02]  /*1180*/  IMAD R0, R0, UR12, RZ ;  /* 0x0000000c00007c24 */ /* 0x004fe4000f8e02ff */
[----:B------:R-:W-:-:S04]  /*1190*/  IMAD.WIDE.U32 R2, R10, UR12, RZ ;  /* 0x0000000c0a027c25 */ /* 0x000fc8000f8e00ff */
[----:B------:R-:W-:-:S05]  /*11a0*/  IMAD R0, R10, UR13, R0 ;  /* 0x0000000d0a007c24 */ /* 0x000fca000f8e0200 */
[----:B------:R-:W-:-:S03]  /*11b0*/  IADD3 R3, PT, PT, R3, R0, RZ ;  /* 0x0000000003037210 */ /* 0x000fc60007ffe0ff */
[----:B---3--:R-:W-:-:S04]  /*11c0*/  IMAD.WIDE.U32 R2, R151, UR4, R2 ;  /* 0x0000000497027c25 */ /* 0x008fc8000f8e0002 */
[----:B------:R-:W-:Y:S01]  /*11d0*/  IMAD R9, R151, UR5, R3 ;  /* 0x0000000597097c24 */ /* 0x000fe2000f8e0203 */
[----:B------:R-:W-:Y:S01]  /*11e0*/  MOV R6, R2 ;  /* 0x0000000200067202 */ /* 0x000fe20000000f00 */
[----:B------:R-:W-:Y:S06]  /*11f0*/  BRA `(.L_x_379) ;  /* 0x0000000000187947 */ /* 0x000fec0003800000 */
.L_x_378:
[----:B------:R-:W2:Y:S01]  /*1200*/  LDCU.64 UR12, c[0x0][0x3b8] ;  /* 0x00007700ff0c77ac */ /* 0x000ea20008000a00 */
[----:B------:R-:W-:-:S05]  /*1210*/  IADD3 R2, PT, PT, R10, R11, RZ ;  /* 0x0000000b0a027210 */ /* 0x000fca0007ffe0ff */
[C---:B--2---:R-:W-:Y:S02]  /*1220*/  IMAD R0, R2.reuse, UR13, RZ ;  /* 0x0000000d02007c24 */ /* 0x044fe4000f8e02ff */
[----:B------:R-:W-:-:S05]  /*1230*/  IMAD.WIDE.U32 R2, R2, UR12, RZ ;  /* 0x0000000c02027c25 */ /* 0x000fca000f8e00ff */
[----:B------:R-:W-:Y:S02]  /*1240*/  IADD3 R9, PT, PT, R3, R0, RZ ;  /* 0x0000000003097210 */ /* 0x000fe40007ffe0ff */
[----:B------:R-:W-:-:S07]  /*1250*/  MOV R6, R2 ;  /* 0x0000000200067202 */ /* 0x000fce0000000f00 */
.L_x_379:
[----:B------:R-:W2:Y:S01]  /*1260*/  LDC R7, c[0x0][0x3e8] ;  /* 0x0000fa00ff077b82 */ /* 0x000ea20000000800 */
[----:B------:R-:W-:Y:S02]  /*1270*/  IABS R8, R152 ;  /* 0x0000009800087213 */ /* 0x000fe40000000000 */
[----:B--2---:R-:W-:-:S04]  /*1280*/  IABS R4, R7 ;  /* 0x0000000700047213 */ /* 0x004fc80000000000 */
        /* <DEDUP_REMOVED lines=35> */
[----:B------:R-:W-:Y:S01]  /*14c0*/  MOV R3, R2 ;  /* 0x0000000200037202 */ /* 0x000fe20000000f00 */
[----:B------:R-:W-:Y:S06]  /*14d0*/  BRA `(.L_x_381) ;  /* 0x0000000000187947 */ /* 0x000fec0003800000 */
.L_x_380:
[----:B------:R-:W2:Y:S01]  /*14e0*/  LDC.64 R22, c[0x0][0x3c0] ;  /* 0x0000f000ff167b82 */ /* 0x000ea20000000a00 */
[----:B------:R-:W-:-:S05]  /*14f0*/  IADD3 R0, PT, PT, R10, R11, RZ ;  /* 0x0000000b0a007210 */ /* 0x000fca0007ffe0ff */
[C---:B--2---:R-:W-:Y:S02]  /*1500*/  IMAD R4, R0.reuse, R23, RZ ;  /* 0x0000001700047224 */ /* 0x044fe400078e02ff */
[----:B------:R-:W-:-:S05]  /*1510*/  IMAD.WIDE.U32 R2, R0, R22, RZ ;  /* 0x0000001600027225 */ /* 0x000fca00078e00ff */
[----:B------:R-:W-:Y:S02]  /*1520*/  IADD3 R13, PT, PT, R3, R4, RZ ;  /* 0x00000004030d7210 */ /* 0x000fe40007ffe0ff */
[----:B------:R-:W-:-:S07]  /*1530*/  MOV R3, R2 ;  /* 0x0000000200037202 */ /* 0x000fce0000000f00 */
.L_x_381:
[----:B------:R-:W-:Y:S01]  /*1540*/  IMAD.IADD R10, R12, 0x1, -R16 ;  /* 0x000000010c0a7824 */ /* 0x000fe200078e0a10 */
[----:B------:R-:W-:Y:S01]  /*1550*/  SHF.R.U32.HI R2, RZ, 0x2, R185 ;  /* 0x00000002ff027819 */ /* 0x000fe200000116b9 */
[----:B------:R-:W-:Y:S01]  /*1560*/  IMAD.SHL.U32 R7, R185, 0x8, RZ ;  /* 0x00000008b9077824 */ /* 0x000fe200078e00ff */
[----:B------:R-:W2:Y:S01]  /*1570*/  LDCU.64 UR4, c[0x0][0x3c8] ;  /* 0x00007900ff0477ac */ /* 0x000ea20008000a00 */
[----:B------:R-:W3:Y:S01]  /*1580*/  S2UR UR18, SR_CgaCtaId ;  /* 0x00000000001279c3 */ /* 0x000ee20000008800 */
[CC--:B------:R-:W-:Y:S01]  /*1590*/  ISETP.GE.AND P6, PT, R2.reuse, R10.reuse, PT ;  /* 0x0000000a0200720c */ /* 0x0c0fe20003fc6270 */
[C---:B------:R-:W-:Y:S01]  /*15a0*/  VIADD R26, R2.reuse, 0x20 ;  /* 0x00000020021a7836 */ /* 0x040fe20000000000 */
[C---:B------:R-:W-:Y:S01]  /*15b0*/  LOP3.LUT R4, R7.reuse, 0x18, RZ, 0xc0, !PT ;  /* 0x0000001807047812 */ /* 0x040fe200078ec0ff */
[----:B------:R-:W-:Y:S01]  /*15c0*/  VIADD R0, R2, 0x60 ;  /* 0x0000006002007836 */ /* 0x000fe20000000000 */
[----:B------:R-:W-:Y:S01]  /*15d0*/  LOP3.LUT R8, R7, 0xd8, RZ, 0xc0, !PT ;  /* 0x000000d807087812 */ /* 0x000fe200078ec0ff */
[----:B------:R4:W-:Y:S01]  /*15e0*/  STL [R1+0x48], R10 ;  /* 0x0000480a01007387 */ /* 0x0009e20000100800 */
[----:B------:R-:W-:Y:S01]  /*15f0*/  ISETP.GE.AND P5, PT, R26, R10, PT ;  /* 0x0000000a1a00720c */ /* 0x000fe20003fa6270 */
[----:B------:R-:W-:Y:S01]  /*1600*/  VIADD R150, R154, 0xffffffff ;  /* 0xffffffff9a967836 */ /* 0x000fe20000000000 */
[----:B------:R-:W-:Y:S01]  /*1610*/  IADD3 R12, P0, PT, R4, R3, RZ ;  /* 0x00000003040c7210 */ /* 0x000fe20007f1e0ff */
[----:B------:R-:W-:Y:S01]  /*1620*/  VIADD R3, R2, 0x40 ;  /* 0x0000004002037836 */ /* 0x000fe20000000000 */
[----:B------:R-:W-:Y:S01]  /*1630*/  IADD3 R6, P1, PT, R4, R6, RZ ;  /* 0x0000000604067210 */ /* 0x000fe20007f3e0ff */
[----:B------:R-:W-:Y:S01]  /*1640*/  IMAD R31, R150, -0x40, R36 ;  /* 0xffffffc0961f7824 */ /* 0x000fe200078e0224 */
[----:B------:R-:W-:Y:S01]  /*1650*/  IADD3 R4, P2, PT, R4, R5, RZ ;  /* 0x0000000504047210 */ /* 0x000fe20007f5e0ff */
[----:B------:R-:W5:Y:S01]  /*1660*/  @!P6 LDC.64 R20, c[0x0][0x3b0] ;  /* 0x0000ec00ff14eb82 */ /* 0x000f620000000a00 */
[-C--:B------:R-:W-:Y:S01]  /*1670*/  ISETP.GE.AND P3, PT, R0, R10.reuse, PT ;  /* 0x0000000a0000720c */ /* 0x080fe20003f66270 */
[----:B------:R-:W-:Y:S01]  /*1680*/  IMAD.X R13, RZ, RZ, R13, P0 ;  /* 0x000000ffff0d7224 */ /* 0x000fe200000e060d */
[----:B------:R-:W-:Y:S01]  /*1690*/  ISETP.GE.AND P4, PT, R3, R10, PT ;  /* 0x0000000a0300720c */ /* 0x000fe20003f86270 */
[----:B------:R-:W-:Y:S01]  /*16a0*/  IMAD.X R5, RZ, RZ, R15, P2 ;  /* 0x000000ffff057224 */ /* 0x000fe200010e060f */
[----:B------:R-:W-:Y:S01]  /*16b0*/  LOP3.LUT R0, R8, 0x18, R185, 0x78, !PT ;  /* 0x0000001808007812 */ /* 0x000fe200078e78b9 */
[----:B------:R-:W-:Y:S01]  /*16c0*/  IMAD.MOV.U32 R3, RZ, RZ, RZ ;  /* 0x000000ffff037224 */ /* 0x000fe200078e00ff */
[----:B------:R-:W-:Y:S01]  /*16d0*/  UMOV UR20, 0x400 ;  /* 0x0000040000147882 */ /* 0x000fe20000000000 */
[----:B------:R-:W1:Y:S01]  /*16e0*/  @!P6 LDC.64 R24, c[0x0][0x380] ;  /* 0x0000e000ff18eb82 */ /* 0x000e620000000a00 */
[----:B------:R-:W-:Y:S01]  /*16f0*/  LOP3.LUT R220, R0, 0x1f20, R7, 0xf8, !PT ;  /* 0x00001f2000dc7812 */ /* 0x000fe200078ef807 */
[----:B--2---:R-:W-:Y:S01]  /*1700*/  IMAD.WIDE.U32 R4, R152, UR4, R4 ;  /* 0x0000000498047c25 */ /* 0x004fe2000f8e0004 */
[----:B---3--:R-:W-:Y:S01]  /*1710*/  ULEA UR19, UR18, UR20, 0x18 ;  /* 0x0000001412137291 */ /* 0x008fe2000f8ec0ff */
[----:B------:R-:W-:Y:S01]  /*1720*/  SHF.R.U32.HI R187, RZ, 0x1, R185 ;  /* 0x00000001ffbb7819 */ /* 0x000fe200000116b9 */
[----:B------:R-:W2:Y:S01]  /*1730*/  LDCU.64 UR10, c[0x0][0x388] ;  /* 0x00007100ff0a77ac */ /* 0x000ea20008000a00 */
[----:B------:R-:W-:-:S02]  /*1740*/  IMAD.X R7, RZ, RZ, R9, P1 ;  /* 0x000000ffff077224 */ /* 0x000fc400008e0609 */
[----:B------:R-:W3:Y:S01]  /*1750*/  @!P5 LDC.64 R18, c[0x0][0x3b0] ;  /* 0x0000ec00ff12db82 */ /* 0x000ee20000000a00 */
[----:B----4-:R-:W-:Y:S01]  /*1760*/  IMAD.WIDE.U32 R10, R153, 0x80, R2 ;  /* 0x00000080990a7825 */ /* 0x010fe200078e0002 */
[----:B------:R-:W-:Y:S01]  /*1770*/  LEA R220, R220, UR19, 0x1 ;  /* 0x00000013dcdc7c11 */ /* 0x000fe2000f8e08ff */
[----:B------:R-:W4:Y:S02]  /*1780*/  LDCU.64 UR8, c[0x0][0x390] ;  /* 0x00007200ff0877ac */ /* 0x000f240008000a00 */
[----:B------:R-:W-:Y:S01]  /*1790*/  IMAD R5, R152, UR5, R5 ;  /* 0x0000000598057c24 */ /* 0x000fe2000f8e0205 */
[----:B------:R-:W-:Y:S01]  /*17a0*/  @!P3 IADD3 R30, P0, PT, R10, 0x60, RZ ;  /* 0x000000600a1eb810 */ /* 0x000fe20007f1e0ff */
[----:B------:R-:W-:Y:S01]  /*17b0*/  IMAD.WIDE.U32 R6, R2, UR12, R6 ;  /* 0x0000000c02067c25 */ /* 0x000fe2000f8e0006 */
[C---:B------:R-:W-:Y:S01]  /*17c0*/  @!P4 IADD3 R27, P1, PT, R10.reuse, 0x40, RZ ;  /* 0x000000400a1bc810 */ /* 0x040fe20007f3e0ff */
[----:B------:R-:W2:Y:S01]  /*17d0*/  LDCU.128 UR4, c[0x0][0x3d0] ;  /* 0x00007a00ff0477ac */ /* 0x000ea20008000c00 */
[----:B------:R-:W-:Y:S01]  /*17e0*/  @!P5 IADD3 R15, P2, PT, R10, 0x20, RZ ;  /* 0x000000200a0fd810 */ /* 0x000fe20007f5e0ff */
[----:B-----5:R-:W-:Y:S01]  /*17f0*/  @!P6 IMAD R0, R11, R20, RZ ;  /* 0x000000140b00e224 */ /* 0x020fe200078e02ff */
[----:B------:R-:W5:Y:S01]  /*1800*/  @!P4 LDC.64 R28, c[0x0][0x380] ;  /* 0x0000e000ff1ccb82 */ /* 0x000f620000000a00 */
[----:B------:R-:W-:Y:S01]  /*1810*/  IMAD R9, R2, UR13, R7 ;  /* 0x0000000d02097c24 */ /* 0x000fe2000f8e0207 */
[----:B------:R-:W-:Y:S01]  /*1820*/  USHF.L.U64.HI UR14, UR12, 0x6, UR13 ;  /* 0x000000060c0e7899 */ /* 0x000fe2000801020d */
[----:B------:R-:W-:Y:S01]  /*1830*/  @!P5 IMAD.MOV.U32 R16, RZ, RZ, R4 ;  /* 0x000000ffff10d224 */ /* 0x000fe200078e0004 */
[----:B------:R-:W-:Y:S01]  /*1840*/  USHF.L.U32 UR15, UR12, 0x6, URZ ;  /* 0x000000060c0f7899 */ /* 0x000fe200080006ff */
[----:B------:R-:W-:-:S02]  /*1850*/  @!P5 IMAD.MOV.U32 R17, RZ, RZ, R5 ;  /* 0x000000ffff11d224 */ /* 0x000fc400078e0005 */
[--C-:B------:R-:W-:Y:S02]  /*1860*/  @!P4 IMAD.MOV.U32 R32, RZ, RZ, R4.reuse ;  /* 0x000000ffff20c224 */ /* 0x100fe400078e0004 */
[--C-:B------:R-:W-:Y:S02]  /*1870*/  @!P4 IMAD.MOV.U32 R33, RZ, RZ, R5.reuse ;  /* 0x000000ffff21c224 */ /* 0x100fe400078e0005 */
[----:B------:R-:W-:Y:S02]  /*1880*/  @!P3 IMAD.MOV.U32 R34, RZ, RZ, R4 ;  /* 0x000000ffff22b224 */ /* 0x000fe400078e0004 */
[----:B------:R-:W-:Y:S02]  /*1890*/  @!P3 IMAD.MOV.U32 R35, RZ, RZ, R5 ;  /* 0x000000ffff23b224 */ /* 0x000fe400078e0005 */
[----:B------:R-:W-:Y:S02]  /*18a0*/  IMAD.MOV.U32 R8, RZ, RZ, R6 ;  /* 0x000000ffff087224 */ /* 0x000fe400078e0006 */
[----:B------:R-:W-:-:S02]  /*18b0*/  @!P6 IMAD R0, R10, R21, R0 ;  /* 0x000000150a00e224 */ /* 0x000fc400078e0200 */
[----:B------:R-:W-:-:S04]  /*18c0*/  IMAD.WIDE.U32 R6, R2, R22, R12 ;  /* 0x0000001602067225 */ /* 0x000fc800078e000c */
[----:B------:R-:W-:-:S04]  /*18d0*/  @!P6 IMAD.WIDE.U32 R4, R10, R20, R4 ;  /* 0x000000140a04e225 */ /* 0x000fc800078e0004 */
[--C-:B------:R-:W-:Y:S01]  /*18e0*/  @!P3 IMAD.X R38, RZ, RZ, R11.reuse, P0 ;  /* 0x000000ffff26b224 */ /* 0x100fe200000e060b */
[C---:B------:R-:W-:Y:S01]  /*18f0*/  ISETP.GE.AND P0, PT, R2.reuse, R31, PT ;  /* 0x0000001f0200720c */ /* 0x040fe20003f06270 */
[----:B------:R-:W-:Y:S02]  /*1900*/  @!P4 IMAD.X R37, RZ, RZ, R11, P1 ;  /* 0x000000ffff25c224 */ /* 0x000fe400008e060b */
[----:B------:R-:W-:Y:S01]  /*1910*/  IMAD R7, R2, R23, R7 ;  /* 0x0000001702077224 */ /* 0x000fe200078e0207 */
[C---:B-1----:R-:W-:Y:S01]  /*1920*/  @!P6 LEA R2, P1, R4.reuse, R24, 0x1 ;  /* 0x000000180402e211 */ /* 0x042fe200078208ff */
[----:B------:R-:W-:Y:S02]  /*1930*/  @!P6 IMAD.IADD R0, R5, 0x1, R0 ;  /* 0x000000010500e824 */ /* 0x000fe400078e0200 */
[----:B------:R-:W-:Y:S02]  /*1940*/  @!P5 IMAD.X R21, RZ, RZ, R11, P2 ;  /* 0x000000ffff15d224 */ /* 0x000fe400010e060b */
[-C--:B---3--:R-:W-:Y:S01]  /*1950*/  @!P5 IMAD.WIDE.U32 R10, R15, R18.reuse, R16 ;  /* 0x000000120f0ad225 */ /* 0x088fe200078e0010 */
[----:B------:R-:W-:Y:S01]  /*1960*/  @!P6 LEA.HI.X R3, R4, R25, R0, 0x1, P1 ;  /* 0x000000190403e211 */ /* 0x000fe200008f0c00 */
[----:B------:R-:W1:Y:S01]  /*1970*/  @!P4 LDC.64 R16, c[0x0][0x3b0] ;  /* 0x0000ec00ff10cb82 */ /* 0x000e620000000a00 */
[----:B------:R-:W-:Y:S01]  /*1980*/  SHF.R.S32.HI R0, RZ, 0x1f, R14 ;  /* 0x0000001fff007819 */ /* 0x000fe2000001140e */
[----:B------:R-:W-:-:S02]  /*1990*/  @!P5 IMAD R4, R21, R18, RZ ;  /* 0x000000121504d224 */ /* 0x000fc400078e02ff */
[----:B------:R-:W-:Y:S01]  /*19a0*/  @!PT LDS RZ, [RZ] ;  /* 0x00000000fffff984 */ /* 0x000fe20000000800 */
[----:B------:R-:W-:Y:S01]  /*19b0*/  @!PT LDS RZ, [RZ] ;  /* 0x00000000fffff984 */ /* 0x000fe20000000800 */
[----:B------:R-:W-:Y:S01]  /*19c0*/  @!PT LDS RZ, [RZ] ;  /* 0x00000000fffff984 */ /* 0x000fe20000000800 */
[----:B------:R-:W-:Y:S01]  /*19d0*/  @!P6 LDGSTS.E.BYPASS.LTC128B.128 [R220], desc[UR16][R2.64] ;  /* 0x0000000002dcefae */ /* 0x000fe2000b981a10 */
[----:B--2---:R-:W-:-:S03]  /*19e0*/  IMAD.WIDE.U32 R8, R14, UR4, R8 ;  /* 0x000000040e087c25 */ /* 0x004fc6000f8e0008 */
[----:B------:R-:W2:Y:S01]  /*19f0*/  @!P5 LDC.64 R24, c[0x0][0x380] ;  /* 0x0000e000ff18db82 */ /* 0x000ea20000000a00 */
[----:B------:R-:W-:Y:S01]  /*1a00*/  @!P6 LDGSTS.E.BYPASS.LTC128B.128 [R220+0x2000], desc[UR16][R2.64+0x40] ;  /* 0x0200004002dcefae */ /* 0x000fe2000b981a10 */
[----:B------:R-:W-:Y:S01]  /*1a10*/  @!P5 IMAD R19, R15, R19, R4 ;  /* 0x000000130f13d224 */ /* 0x000fe200078e0204 */
[----:B------:R-:W-:Y:S01]  /*1a20*/  SHF.R.S32.HI R15, RZ, 0x1f, R150 ;  /* 0x0000001fff0f7819 */ /* 0x000fe20000011496 */
[----:B------:R-:W-:Y:S01]  /*1a30*/  IMAD R12, R150, UR14, RZ ;  /* 0x0000000e960c7c24 */ /* 0x000fe2000f8e02ff */
[----:B------:R3:W-:Y:S01]  /*1a40*/  @!P6 LDGSTS.E.BYPASS.LTC128B.128 [R220+0x4000], desc[UR16][R2.64+0x80] ;  /* 0x0400008002dcefae */ /* 0x0007e2000b981a10 */
[----:B------:R-:W-:Y:S01]  /*1a50*/  ISETP.GE.AND P6, PT, R26, R31, PT ;  /* 0x0000001f1a00720c */ /* 0x000fe20003fc6270 */
[----:B------:R-:W-:Y:S01]  /*1a60*/  IMAD.WIDE.U32 R4, R150, UR15, RZ ;  /* 0x0000000f96047c25 */ /* 0x000fe2000f8e00ff */
[----:B------:R-:W5:Y:S01]  /*1a70*/  @!P3 LDC.64 R20, c[0x0][0x3b0] ;  /* 0x0000ec00ff14bb82 */ /* 0x000f620000000a00 */
[----:B------:R-:W-:Y:S02]  /*1a80*/  LEA R156, P2, R8, UR10, 0x1 ;  /* 0x0000000a089c7c11 */ /* 0x000fe4000f8408ff */
[----:B------:R-:W-:-:S03]  /*1a90*/  IMAD.WIDE.U32 R6, R14, UR6, R6 ;  /* 0x000000060e067c25 */ /* 0x000fc6000f8e0006 */
[----:B------:R-:W-:Y:S01]  /*1aa0*/  STL [R1+0x38], R156 ;  /* 0x0000389c01007387 */ /* 0x000fe20000100800 */
[C---:B------:R-:W-:Y:S02]  /*1ab0*/  IMAD.SHL.U32 R186, R185.reuse, 0x4, RZ ;  /* 0x00000004b9ba7824 */ /* 0x040fe400078e00ff */
[C---:B------:R-:W-:Y:S02]  /*1ac0*/  IMAD.SHL.U32 R200, R185.reuse, 0x20, RZ ;  /* 0x00000020b9c87824 */ /* 0x040fe400078e00ff */
[----:B------:R-:W-:Y:S02]  /*1ad0*/  IMAD.SHL.U32 R42, R185, 0x10, RZ ;  /* 0x00000010b92a7824 */ /* 0x000fe400078e00ff */
[C---:B---3--:R-:W-:Y:S01]  /*1ae0*/  IMAD R2, R0.reuse, UR4, RZ ;  /* 0x0000000400027c24 */ /* 0x048fe2000f8e02ff */
[----:B------:R-:W-:Y:S01]  /*1af0*/  USHF.L.U32 UR4, UR12, 0x5, URZ ;  /* 0x000000050c047899 */ /* 0x000fe200080006ff */
[----:B------:R-:W-:Y:S01]  /*1b00*/  IMAD R0, R0, UR6, RZ ;  /* 0x0000000600007c24 */ /* 0x000fe2000f8e02ff */
[----:B------:R-:W-:Y:S01]  /*1b10*/  USHF.L.U64.HI UR12, UR12, 0x5, UR13 ;  /* 0x000000050c0c7899 */ /* 0x000fe2000801020d */
[C---:B------:R-:W-:Y:S01]  /*1b20*/  IMAD R2, R14.reuse, UR5, R2 ;  /* 0x000000050e027c24 */ /* 0x040fe2000f8e0202 */
[----:B------:R-:W3:Y:S01]  /*1b30*/  LDCU UR5, c[0x0][0x3e0] ;  /* 0x00007c00ff0577ac */ /* 0x000ee20008000800 */
[----:B------:R-:W-:-:S02]  /*1b40*/  IMAD R13, R14, UR7, R0 ;  /* 0x000000070e0d7c24 */ /* 0x000fc4000f8e0200 */
[----:B------:R-:W-:Y:S01]  /*1b50*/  IMAD.IADD R3, R9, 0x1, R2 ;  /* 0x0000000109037824 */ /* 0x000fe200078e0202 */
[----:B--2---:R-:W-:Y:S01]  /*1b60*/  @!P5 LEA R2, P1, R10, R24, 0x1 ;  /* 0x000000180a02d211 */ /* 0x004fe200078208ff */
[----:B------:R-:W-:Y:S02]  /*1b70*/  @!P5 IMAD.IADD R9, R11, 0x1, R19 ;  /* 0x000000010b09d824 */ /* 0x000fe400078e0213 */
[----:B------:R-:W-:Y:S01]  /*1b80*/  IMAD R0, R15, UR15, R12 ;  /* 0x0000000f0f007c24 */ /* 0x000fe2000f8e020c */
[----:B------:R-:W2:Y:S01]  /*1b90*/  @!P3 LDC.64 R18, c[0x0][0x380] ;  /* 0x0000e000ff12bb82 */ /* 0x000ea20000000a00 */
[----:B------:R-:W-:Y:S02]  /*1ba0*/  LEA.HI.X R155, R8, UR11, R3, 0x1, P2 ;  /* 0x0000000b089b7c11 */ /* 0x000fe400090f0c03 */
[----:B------:R-:W-:Y:S01]  /*1bb0*/  IMAD.IADD R12, R5, 0x1, R0 ;  /* 0x00000001050c7824 */ /* 0x000fe200078e0200 */
[----:B------:R-:W-:Y:S01]  /*1bc0*/  @!P5 LEA.HI.X R3, R10, R25, R9, 0x1, P1 ;  /* 0x000000190a03d211 */ /* 0x000fe200008f0c09 */
[----:B------:R-:W-:Y:S01]  /*1bd0*/  IMAD.IADD R5, R7, 0x1, R13 ;  /* 0x0000000107057824 */ /* 0x000fe200078e020d */
[----:B----4-:R-:W-:Y:S01]  /*1be0*/  LEA R41, P1, R6, UR8, 0x1 ;  /* 0x0000000806297c11 */ /* 0x010fe2000f8208ff */
[----:B-1----:R-:W-:Y:S01]  /*1bf0*/  @!P4 IMAD R0, R37, R16, RZ ;  /* 0x000000102500c224 */ /* 0x002fe200078e02ff */
[----:B------:R-:W-:Y:S01]  /*1c00*/  @!P0 LEA R10, P2, R4, R156, 0x1 ;  /* 0x0000009c040a8211 */ /* 0x000fe200078408ff */
[----:B------:R-:W-:Y:S01]  /*1c10*/  @!P5 LDGSTS.E.BYPASS.LTC128B.128 [R220+0x800], desc[UR16][R2.64] ;  /* 0x0080000002dcdfae */ /* 0x000fe2000b981a10 */
[----:B------:R-:W-:Y:S01]  /*1c20*/  LEA.HI.X R40, R6, UR9, R5, 0x1, P1 ;  /* 0x0000000906287c11 */ /* 0x000fe200088f0c05 */
[C---:B------:R-:W-:Y:S01]  /*1c30*/  @!P4 IMAD R6, R27.reuse, R17, R0 ;  /* 0x000000111b06c224 */ /* 0x040fe200078e0200 */
[C---:B------:R-:W-:Y:S01]  /*1c40*/  @!P6 IADD3 R14, P1, PT, R4.reuse, UR4, RZ ;  /* 0x00000004040eec10 */ /* 0x040fe2000ff3e0ff */
[----:B------:R-:W-:Y:S01]  /*1c50*/  @!P5 LDGSTS.E.BYPASS.LTC128B.128 [R220+0x2800], desc[UR16][R2.64+0x40] ;  /* 0x0280004002dcdfae */ /* 0x000fe2000b981a10 */
[----:B------:R-:W-:Y:S01]  /*1c60*/  @!P0 LEA.HI.X R11, R4, R155, R12, 0x1, P2 ;  /* 0x0000009b040b8211 */ /* 0x000fe200010f0c0c */
[----:B------:R-:W-:-:S02]  /*1c70*/  @!P4 IMAD.WIDE.U32 R4, R27, R16, R32 ;  /* 0x000000101b04c225 */ /* 0x000fc400078e0020 */
[----:B------:R1:W-:Y:S01]  /*1c80*/  @!P5 LDGSTS.E.BYPASS.LTC128B.128 [R220+0x4800], desc[UR16][R2.64+0x80] ;  /* 0x0480008002dcdfae */ /* 0x0003e2000b981a10 */
[----:B------:R-:W-:Y:S01]  /*1c90*/  ISETP.GE.AND P5, PT, R26, R31, PT ;  /* 0x0000001f1a00720c */ /* 0x000fe20003fa6270 */
[-C--:B-----5:R-:W-:Y:S02]  /*1ca0*/  @!P3 IMAD R0, R38, R20.reuse, RZ ;  /* 0x000000142600b224 */ /* 0x0a0fe400078e02ff */
[----:B------:R-:W-:Y:S01]  /*1cb0*/  @!P3 IMAD.WIDE.U32 R8, R30, R20, R34 ;  /* 0x000000141e08b225 */ /* 0x000fe200078e0022 */
[----:B------:R-:W-:Y:S04]  /*1cc0*/  STL [R1+0xc], R155 ;  /* 0x00000c9b01007387 */ /* 0x000fe80000100800 */
[----:B------:R-:W-:Y:S04]  /*1cd0*/  STL [R1+0x40], R41 ;  /* 0x0000402901007387 */ /* 0x000fe80000100800 */
[----:B------:R-:W-:Y:S04]  /*1ce0*/  STL [R1+0x3c], R40 ;  /* 0x00003c2801007387 */ /* 0x000fe80000100800 */
[----:B------:R-:W-:Y:S01]  /*1cf0*/  STL [R1], R42 ;  /* 0x0000002a01007387 */ /* 0x000fe20000100800 */
[----:B-1----:R-:W-:Y:S01]  /*1d00*/  @!P4 IMAD.IADD R3, R5, 0x1, R6 ;  /* 0x000000010503c824 */ /* 0x002fe200078e0206 */
[----:B------:R-:W-:Y:S01]  /*1d10*/  SHF.L.U64.HI R5, R22, 0x6, R23 ;  /* 0x0000000616057819 */ /* 0x000fe20000010217 */
[----:B------:R-:W-:Y:S01]  /*1d20*/  @!P3 IMAD R2, R30, R21, R0 ;  /* 0x000000151e02b224 */ /* 0x000fe200078e0200 */
[----:B------:R-:W-:Y:S01]  /*1d30*/  @!P4 LEA R6, P2, R4, R28, 0x1 ;  /* 0x0000001c0406c211 */ /* 0x000fe200078408ff */
[----:B------:R-:W-:-:S02]  /*1d40*/  IMAD.SHL.U32 R0, R22, 0x40, RZ ;  /* 0x0000004016007824 */ /* 0x000fc400078e00ff */
[----:B------:R-:W-:Y:S01]  /*1d50*/  IMAD R13, R5, R150, RZ ;  /* 0x00000096050d7224 */ /* 0x000fe200078e02ff */
[----:B------:R-:W-:Y:S01]  /*1d60*/  @!P4 LEA.HI.X R7, R4, R29, R3, 0x1, P2 ;  /* 0x0000001d0407c211 */ /* 0x000fe200010f0c03 */
[----:B------:R-:W-:Y:S01]  /*1d70*/  @!P3 IMAD.IADD R5, R9, 0x1, R2 ;  /* 0x000000010905b824 */ /* 0x000fe200078e0202 */
[----:B--2---:R-:W-:Y:S01]  /*1d80*/  @!P3 LEA R4, P2, R8, R18, 0x1 ;  /* 0x000000120804b211 */ /* 0x004fe200078408ff */
[----:B------:R-:W-:Y:S01]  /*1d90*/  IMAD R13, R15, R0, R13 ;  /* 0x000000000f0d7224 */ /* 0x000fe200078e020d */
[----:B------:R-:W-:Y:S01]  /*1da0*/  @!P6 IADD3.X R3, PT, PT, R12, UR12, RZ, P1, !PT ;  /* 0x0000000c0c03ec10 */ /* 0x000fe20008ffe4ff */
[----:B------:R-:W-:Y:S01]  /*1db0*/  @!P4 LDGSTS.E.BYPASS.LTC128B.128 [R220+0x1000], desc[UR16][R6.64] ;  /* 0x0100000006dccfae */ /* 0x000fe2000b981a10 */
[----:B------:R-:W-:Y:S02]  /*1dc0*/  @!P3 LEA.HI.X R5, R8, R19, R5, 0x1, P2 ;  /* 0x000000130805b211 */ /* 0x000fe400010f0c05 */
[C---:B------:R-:W-:Y:S01]  /*1dd0*/  @!P6 LEA R2, P1, R14.reuse, R156, 0x1 ;  /* 0x0000009c0e02e211 */ /* 0x040fe200078208ff */
[----:B------:R-:W-:Y:S03]  /*1de0*/  @!P4 LDGSTS.E.BYPASS.LTC128B.128 [R220+0x3000], desc[UR16][R6.64+0x40] ;  /* 0x0300004006dccfae */ /* 0x000fe6000b981a10 */
[----:B------:R-:W-:Y:S01]  /*1df0*/  @!P6 LEA.HI.X R3, R14, R155, R3, 0x1, P1 ;  /* 0x0000009b0e03e211 */ /* 0x000fe200008f0c03 */
[----:B------:R1:W-:Y:S04]  /*1e00*/  @!P4 LDGSTS.E.BYPASS.LTC128B.128 [R220+0x5000], desc[UR16][R6.64+0x80] ;  /* 0x0500008006dccfae */ /* 0x0003e8000b981a10 */
[----:B------:R-:W-:Y:S04]  /*1e10*/  @!P3 LDGSTS.E.BYPASS.LTC128B.128 [R220+0x1800], desc[UR16][R4.64] ;  /* 0x0180000004dcbfae */ /* 0x000fe8000b981a10 */
[----:B------:R-:W-:Y:S04]  /*1e20*/  @!P3 LDGSTS.E.BYPASS.LTC128B.128 [R220+0x3800], desc[UR16][R4.64+0x40] ;  /* 0x0380004004dcbfae */ /* 0x000fe8000b981a10 */
[----:B------:R2:W-:Y:S04]  /*1e30*/  @!P3 LDGSTS.E.BYPASS.LTC128B.128 [R220+0x5800], desc[UR16][R4.64+0x80] ;  /* 0x0580008004dcbfae */ /* 0x0005e8000b981a10 */
[----:B------:R-:W-:Y:S04]  /*1e40*/  @!P0 LDGSTS.E.BYPASS.LTC128B.128 [R220+0x6000], desc[UR16][R10.64] ;  /* 0x060000000adc8fae */ /* 0x000fe8000b981a10 */
[----:B------:R-:W-:Y:S04]  /*1e50*/  @!P0 LDGSTS.E.BYPASS.LTC128B.128 [R220+0x7000], desc[UR16][R10.64+0x40] ;  /* 0x070000400adc8fae */ /* 0x000fe8000b981a10 */
[----:B------:R-:W-:Y:S01]  /*1e60*/  @!P0 LDGSTS.E.BYPASS.LTC128B.128 [R220+0x8000], desc[UR16][R10.64+0x80] ;  /* 0x080000800adc8fae */ /* 0x000fe2000b981a10 */
[----:B-1----:R-:W-:-:S03]  /*1e70*/  LOP3.LUT R7, R185, 0x8, RZ, 0xc0, !PT ;  /* 0x00000008b9077812 */ /* 0x002fc600078ec0ff */
[----:B------:R-:W-:Y:S01]  /*1e80*/  @!P6 LDGSTS.E.BYPASS.LTC128B.128 [R220+0x6800], desc[UR16][R2.64] ;  /* 0x0680000002dcefae */ /* 0x000fe2000b981a10 */
[----:B------:R-:W-:-:S03]  /*1e90*/  LOP3.LUT R6, R187, 0x8, RZ, 0xc0, !PT ;  /* 0x00000008bb067812 */ /* 0x000fc600078ec0ff */
[----:B------:R-:W-:Y:S04]  /*1ea0*/  @!P6 LDGSTS.E.BYPASS.LTC128B.128 [R220+0x7800], desc[UR16][R2.64+0x40] ;  /* 0x0780004002dcefae */ /* 0x000fe8000b981a10 */
[----:B------:R1:W-:Y:S01]  /*1eb0*/  @!P6 LDGSTS.E.BYPASS.LTC128B.128 [R220+0x8800], desc[UR16][R2.64+0x80] ;  /* 0x0880008002dcefae */ /* 0x0003e2000b981a10 */
[----:B--2---:R-:W-:-:S03]  /*1ec0*/  LOP3.LUT R5, R186, 0x18, RZ, 0xc0, !PT ;  /* 0x00000018ba057812 */ /* 0x004fc600078ec0ff */
[----:B------:R-:W0:Y:S01]  /*1ed0*/  LDGDEPBAR ;  /* 0x00000000000079af */ /* 0x000e220000000000 */
[----:B------:R-:W-:-:S04]  /*1ee0*/  LOP3.LUT R5, R5, 0xc0, R200, 0xf8, !PT ;  /* 0x000000c005057812 */ /* 0x000fc800078ef8c8 */
[C---:B------:R-:W-:Y:S02]  /*1ef0*/  LOP3.LUT R20, R5.reuse, R7, RZ, 0x3c, !PT ;  /* 0x0000000705147212 */ /* 0x040fe400078e3cff */
[C---:B------:R-:W-:Y:S02]  /*1f00*/  LOP3.LUT R7, R42.reuse, 0x100, RZ, 0xc0, !PT ;  /* 0x000001002a077812 */ /* 0x040fe400078ec0ff */
[----:B------:R-:W-:Y:S02]  /*1f10*/  LOP3.LUT R149, R5, R6, RZ, 0x3c, !PT ;  /* 0x0000000605957212 */ /* 0x000fe400078e3cff */
[----:B------:R-:W-:Y:S02]  /*1f20*/  LOP3.LUT R7, R7, 0x20, R200, 0xf8, !PT ;  /* 0x0000002007077812 */ /* 0x000fe400078ef8c8 */
[----:B------:R-:W-:-:S03]  /*1f30*/  LOP3.LUT R6, R42, 0x3e00, RZ, 0xc0, !PT ;  /* 0x00003e002a067812 */ /* 0x000fc600078ec0ff */
[----:B------:R-:W-:Y:S01]  /*1f40*/  IMAD.IADD R20, R20, 0x1, R7 ;  /* 0x0000000114147824 */ /* 0x000fe200078e0207 */
[----:B------:R-:W-:Y:S01]  /*1f50*/  STL [R1+0x4c], R7 ;  /* 0x00004c0701007387 */ /* 0x000fe20000100800 */
[----:B-1----:R-:W-:Y:S01]  /*1f60*/  IMAD.WIDE.U32 R2, R0, R150, RZ ;  /* 0x0000009600027225 */ /* 0x002fe200078e00ff */
[----:B------:R-:W-:-:S04]  /*1f70*/  DEPBAR.LE SB0, 0x0 ;  /* 0x000080000000791a */ /* 0x000fc80000000000 */
[----:B------:R-:W-:Y:S01]  /*1f80*/  IMAD.IADD R0, R3, 0x1, R13 ;  /* 0x0000000103007824 */ /* 0x000fe200078e020d */
[----:B------:R-:W-:Y:S01]  /*1f90*/  BAR.SYNC.DEFER_BLOCKING 0x0 ;  /* 0x0000000000007b1d */ /* 0x000fe20000010000 */
[----:B------:R-:W-:Y:S02]  /*1fa0*/  @!P5 LEA R3, P1, R22, R2, 0x5 ;  /* 0x000000021603d211 */ /* 0x000fe400078228ff */
[----:B------:R-:W-:Y:S02]  /*1fb0*/  @!P0 LEA R4, P2, R2, R41, 0x1 ;  /* 0x0000002902048211 */ /* 0x000fe400078408ff */
[----:B------:R-:W-:Y:S02]  /*1fc0*/  @!P5 LEA.HI.X R8, R22, R0, R23, 0x5, P1 ;  /* 0x000000001608d211 */ /* 0x000fe400008f2c17 */
[----:B------:R-:W-:Y:S02]  /*1fd0*/  @!P0 LEA.HI.X R5, R2, R40, R0, 0x1, P2 ;  /* 0x0000002802058211 */ /* 0x000fe400010f0c00 */
[----:B------:R-:W-:-:S02]  /*1fe0*/  LOP3.LUT R0, R200, 0x120, RZ, 0xc0, !PT ;  /* 0x00000120c8007812 */ /* 0x000fc400078ec0ff */
[----:B------:R-:W-:Y:S02]  /*1ff0*/  @!P5 LEA R2, P1, R3, R41, 0x1 ;  /* 0x000000290302d211 */ /* 0x000fe400078208ff */
[----:B------:R-:W-:Y:S02]  /*2000*/  IADD3 R0, PT, PT, R149, R0, R6 ;  /* 0x0000000095007210 */ /* 0x000fe40007ffe006 */
[----:B------:R-:W-:Y:S02]  /*2010*/  @!P5 LEA.HI.X R3, R3, R40, R8, 0x1, P1 ;  /* 0x000000280303d211 */ /* 0x000fe400008f0c08 */
[----:B------:R-:W-:Y:S01]  /*2020*/  LEA R21, R0, UR19, 0x1 ;  /* 0x0000001300157c11 */ /* 0x000fe2000f8e08ff */
[----:B------:R-:W-:Y:S01]  /*2030*/  IMAD.MOV.U32 R0, RZ, RZ, 0x20 ;  /* 0x00000020ff007424 */ /* 0x000fe200078e00ff */
[----:B------:R-:W-:Y:S02]  /*2040*/  LEA R20, R20, UR19, 0x1 ;  /* 0x0000001314147c11 */ /* 0x000fe4000f8e08ff */
[----:B------:R-:W-:Y:S01]  /*2050*/  LOP3.LUT P1, RZ, R185, 0x4, RZ, 0xc0, !PT ;  /* 0x00000004b9ff7812 */ /* 0x000fe2000782c0ff */
[----:B------:R-:W-:Y:S01]  /*2060*/  @!PT LDS RZ, [RZ] ;  /* 0x00000000fffff984 */ /* 0x000fe20000000800 */
[----:B------:R-:W-:Y:S01]  /*2070*/  @!PT LDS RZ, [RZ] ;  /* 0x00000000fffff984 */ /* 0x000fe20000000800 */
[----:B------:R-:W-:Y:S01]  /*2080*/  @!PT LDS RZ, [RZ] ;  /* 0x00000000fffff984 */ /* 0x000fe20000000800 */
[----:B------:R-:W-:Y:S03]  /*2090*/  @!P0 LDGSTS.E.BYPASS.LTC128B.128 [R220+0x9000], desc[UR16][R4.64] ;  /* 0x0900000004dc8fae */ /* 0x000fe6000b981a10 */
[----:B------:R-:W-:Y:S01]  /*20a0*/  SEL R0, R0, 0xffffffe0, !P1 ;  /* 0xffffffe000007807 */ /* 0x000fe20004800000 */
        /* <DEDUP_REMOVED lines=13> */
[----:B------:R2:W-:Y:S04]  /*2180*/  @!P5 LDGSTS.E.BYPASS.LTC128B.128 [R220+0xb800], desc[UR16][R2.64+0x80] ;  /* 0x0b80008002dcdfae */ /* 0x0005e8000b981a10 */
[----:B------:R-:W-:Y:S04]  /*2190*/  LDSM.16.M88.4 R16, [R21] ;  /* 0x000000001510783b */ /* 0x000fe80000000200 */
[----:B------:R-:W4:Y:S04]  /*21a0*/  LDSM.16.M88.4 R8, [R20+0x6000] ;  /* 0x006000001408783b */ /* 0x000f280000000200 */
[----:B-1----:R-:W1:Y:S04]  /*21b0*/  LDSM.16.M88.4 R4, [R21+0x1000] ;  /* 0x001000001504783b */ /* 0x002e680000000200 */
[----:B------:R-:W5:Y:S04]  /*21c0*/  LDSM.16.M88.4 R24, [R20+0x6400] ;  /* 0x006400001418783b */ /* 0x000f680000000200 */
[----:B------:R-:W3:Y:S04]  /*21d0*/  LDSM.16.M88.4 R32, [R20+0x6800] ;  /* 0x006800001420783b */ /* 0x000ee80000000200 */
[----:B------:R-:W3:Y:S01]  /*21e0*/  LDSM.16.M88.4 R56, [R20+0x6c00] ;  /* 0x006c00001438783b */ /* 0x000ee20000000200 */
[----:B--2---:R-:W-:-:S03]  /*21f0*/  IMAD.IADD R2, R20, 0x1, R0 ;  /* 0x0000000114027824 */ /* 0x004fc600078e0200 */
[----:B------:R-:W-:Y:S01]  /*2200*/  LDSM.16.M88.4 R28, [R20+0x7000] ;  /* 0x00700000141c783b */ /* 0x000fe20000000200 */
[----:B------:R-:W-:-:S03]  /*2210*/  IMAD.IADD R3, R21, 0x1, R0 ;  /* 0x0000000115037824 */ /* 0x000fc600078e0200 */
[----:B------:R-:W-:Y:S04]  /*2220*/  LDSM.16.M88.4 R40, [R2+0x6000] ;  /* 0x006000000228783b */ /* 0x000fe80000000200 */
[----:B------:R-:W-:Y:S04]  /*2230*/  LDSM.16.M88.4 R52, [R2+0x6400] ;  /* 0x006400000234783b */ /* 0x000fe80000000200 */
[----:B------:R-:W-:Y:S04]  /*2240*/  LDSM.16.M88.4 R44, [R2+0x6c00] ;  /* 0x006c0000022c783b */ /* 0x000fe80000000200 */
[----:B------:R-:W-:Y:S01]  /*2250*/  LDSM.16.M88.4 R48, [R2+0x6800] ;  /* 0x006800000230783b */ /* 0x000fe20000000200 */
[-C--:B----4-:R-:W-:Y:S03]  /*2260*/  HMMA.16816.F32 R124, R16, R8.reuse, RZ ;  /* 0x00000008107c723c */ /* 0x090fe600000018ff */
[----:B------:R-:W-:Y:S04]  /*2270*/  LDSM.16.M88.4 R12, [R3] ;  /* 0x00000000030c783b */ /* 0x000fe80000000200 */
[----:B------:R-:W-:Y:S01]  /*2280*/  LDSM.16.M88.4 R60, [R20+0x7400] ;  /* 0x00740000143c783b */ /* 0x000fe20000000200 */
[C---:B-1----:R-:W-:Y:S03]  /*2290*/  HMMA.16816.F32 R76, R4.reuse, R8, RZ ;  /* 0x00000008044c723c */ /* 0x042fe600000018ff */
[----:B------:R-:W-:Y:S04]  /*22a0*/  LDSM.16.M88.4 R64, [R20+0x7800] ;  /* 0x007800001440783b */ /* 0x000fe80000000200 */
[----:B------:R-:W-:Y:S01]  /*22b0*/  LDSM.16.M88.4 R128, [R20+0x7c00] ;  /* 0x007c00001480783b */ /* 0x000fe20000000200 */
[-C--:B------:R-:W-:Y:S03]  /*22c0*/  HMMA.16816.F32 R84, R4, R10.reuse, RZ ;  /* 0x0000000a0454723c */ /* 0x080fe600000018ff */
[----:B------:R-:W0:Y:S05]  /*22d0*/  LDGDEPBAR ;  /* 0x00000000000079af */ /* 0x000e2a0000000000 */
[----:B------:R-:W-:Y:S01]  /*22e0*/  HMMA.16816.F32 R140, R16, R10, RZ ;  /* 0x0000000a108c723c */ /* 0x000fe200000018ff */
[----:B------:R-:W1:Y:S07]  /*22f0*/  LDSM.16.M88.4 R8, [R3+0x1000] ;  /* 0x001000000308783b */ /* 0x000e6e0000000200 */
[C---:B-----5:R-:W-:Y:S08]  /*2300*/  HMMA.16816.F32 R68, R4.reuse, R24, RZ ;  /* 0x000000180444723c */ /* 0x060ff000000018ff */
[C---:B---3--:R-:W-:Y:S08]  /*2310*/  HMMA.16816.F32 R72, R4.reuse, R32, RZ ;  /* 0x000000200448723c */ /* 0x048ff000000018ff */
[C---:B------:R-:W-:Y:S08]  /*2320*/  HMMA.16816.F32 R80, R4.reuse, R56, RZ ;  /* 0x000000380450723c */ /* 0x040ff000000018ff */
[C---:B------:R-:W-:Y:S08]  /*2330*/  HMMA.16816.F32 R88, R4.reuse, R26, RZ ;  /* 0x0000001a0458723c */ /* 0x040ff000000018ff */
[C---:B------:R-:W-:Y:S08]  /*2340*/  HMMA.16816.F32 R96, R4.reuse, R34, RZ ;  /* 0x000000220460723c */ /* 0x040ff000000018ff */
[----:B------:R-:W-:Y:S01]  /*2350*/  HMMA.16816.F32 R92, R4, R58, RZ ;  /* 0x0000003a045c723c */ /* 0x000fe200000018ff */
[----:B------:R-:W2:Y:S07]  /*2360*/  LDSM.16.M88.4 R4, [R21+0x3000] ;  /* 0x003000001504783b */ /* 0x000eae0000000200 */
[C---:B------:R-:W-:Y:S08]  /*2370*/  HMMA.16816.F32 R112, R16.reuse, R24, RZ ;  /* 0x000000181070723c */ /* 0x040ff000000018ff */
[C---:B------:R-:W-:Y:S01]  /*2380*/  HMMA.16816.F32 R136, R16.reuse, R26, RZ ;  /* 0x0000001a1088723c */ /* 0x040fe200000018ff */
[----:B------:R-:W3:Y:S07]  /*2390*/  LDSM.16.M88.4 R24, [R21+0x2000] ;  /* 0x002000001518783b */ /* 0x000eee0000000200 */
[C---:B------:R-:W-:Y:S08]  /*23a0*/  HMMA.16816.F32 R108, R16.reuse, R32, RZ ;  /* 0x00000020106c723c */ /* 0x040ff000000018ff */
[C---:B------:R-:W-:Y:S08]  /*23b0*/  HMMA.16816.F32 R104, R16.reuse, R56, RZ ;  /* 0x000000381068723c */ /* 0x040ff000000018ff */
[C---:B------:R-:W-:Y:S08]  /*23c0*/  HMMA.16816.F32 R120, R16.reuse, R58, RZ ;  /* 0x0000003a1078723c */ /* 0x040ff000000018ff */
        /* <DEDUP_REMOVED lines=18> */
[----:B------:R-:W-:Y:S04]  /*24f0*/  LDSM.16.M88.4 R44, [R2+0x7000] ;  /* 0x00700000022c783b */ /* 0x000fe80000000200 */
[----:B------:R-:W-:Y:S03]  /*2500*/  LDSM.16.M88.4 R12, [R21+0x5000] ;  /* 0x00500000150c783b */ /* 0x000fe60000000200 */
[C---:B--2---:R-:W-:Y:S08]  /*2510*/  HMMA.16816.F32 R116, R4.reuse, R28, R116 ;  /* 0x0000001c0474723c */ /* 0x044ff00000001874 */
[C---:B------:R-:W-:Y:S08]  /*2520*/  HMMA.16816.F32 R132, R4.reuse, R60, R100 ;  /* 0x0000003c0484723c */ /* 0x040ff00000001864 */
[C---:B------:R-:W-:Y:S08]  /*2530*/  HMMA.16816.F32 R136, R4.reuse, R64, R72 ;  /* 0x000000400488723c */ /* 0x040ff00000001848 */
[C---:B------:R-:W-:Y:S01]  /*2540*/  HMMA.16816.F32 R140, R4.reuse, R128, R56 ;  /* 0x00000080048c723c */ /* 0x040fe20000001838 */
[----:B------:R-:W-:Y:S07]  /*2550*/  LDSM.16.M88.4 R56, [R20+0x8c00] ;  /* 0x008c00001438783b */ /* 0x000fee0000000200 */
[C---:B------:R-:W-:Y:S08]  /*2560*/  HMMA.16816.F32 R96, R4.reuse, R30, R80 ;  /* 0x0000001e0460723c */ /* 0x040ff00000001850 */
[C---:B------:R-:W-:Y:S08]  /*2570*/  HMMA.16816.F32 R112, R4.reuse, R62, R76 ;  /* 0x0000003e0470723c */ /* 0x040ff0000000184c */
[C---:B------:R-:W-:Y:S08]  /*2580*/  HMMA.16816.F32 R124, R4.reuse, R66, R68 ;  /* 0x00000042047c723c */ /* 0x040ff00000001844 */
[----:B------:R-:W-:Y:S01]  /*2590*/  HMMA.16816.F32 R108, R4, R130, R32 ;  /* 0x00000082046c723c */ /* 0x000fe20000001820 */
[----:B------:R-:W1:Y:S04]  /*25a0*/  LDSM.16.M88.4 R4, [R3+0x3000] ;  /* 0x003000000304783b */ /* 0x000e680000000200 */
[----:B------:R-:W2:Y:S03]  /*25b0*/  LDSM.16.M88.4 R32, [R2+0x7800] ;  /* 0x007800000220783b */ /* 0x000ea60000000200 */
[C---:B---3--:R-:W-:Y:S01]  /*25c0*/  HMMA.16816.F32 R104, R24.reuse, R28, R16 ;  /* 0x0000001c1868723c */ /* 0x048fe20000001810 */
[----:B------:R-:W-:Y:S07]  /*25d0*/  LDSM.16.M88.4 R16, [R21+0x4000] ;  /* 0x004000001510783b */ /* 0x000fee0000000200 */
[C---:B------:R-:W-:Y:S01]  /*25e0*/  HMMA.16816.F32 R100, R24.reuse, R30, R8 ;  /* 0x0000001e1864723c */ /* 0x040fe20000001808 */
[----:B------:R-:W3:Y:S04]  /*25f0*/  LDSM.16.M88.4 R28, [R2+0x7c00] ;  /* 0x007c0000021c783b */ /* 0x000ee80000000200 */
[----:B------:R-:W4:Y:S03]  /*2600*/  LDSM.16.M88.4 R8, [R3+0x2000] ;  /* 0x002000000308783b */ /* 0x000f260000000200 */
[C---:B------:R-:W-:Y:S01]  /*2610*/  HMMA.16816.F32 R72, R24.reuse, R66, R48 ;  /* 0x000000421848723c */ /* 0x040fe20000001830 */
[----:B------:R-:W5:Y:S07]  /*2620*/  LDSM.16.M88.4 R48, [R20+0x8000] ;  /* 0x008000001430783b */ /* 0x000f6e0000000200 */
[C---:B------:R-:W-:Y:S08]  /*2630*/  HMMA.16816.F32 R88, R24.reuse, R60, R84 ;  /* 0x0000003c1858723c */ /* 0x040ff00000001854 */
[C---:B------:R-:W-:Y:S01]  /*2640*/  HMMA.16816.F32 R80, R24.reuse, R62, R52 ;  /* 0x0000003e1850723c */ /* 0x040fe20000001834 */
[----:B------:R-:W5:Y:S04]  /*2650*/  LDSM.16.M88.4 R52, [R20+0x8400] ;  /* 0x008400001434783b */ /* 0x000f680000000200 */
[----:B------:R-:W5:Y:S03]  /*2660*/  LDSM.16.M88.4 R60, [R20+0x8800] ;  /* 0x00880000143c783b */ /* 0x000f660000000200 */
[C---:B------:R-:W-:Y:S01]  /*2670*/  HMMA.16816.F32 R76, R24.reuse, R64, R92 ;  /* 0x00000040184c723c */ /* 0x040fe2000000185c */
[----:B------:R-:W-:Y:S07]  /*2680*/  LDSM.16.M88.4 R20, [R2+0x8000] ;  /* 0x008000000214783b */ /* 0x000fee0000000200 */
[C---:B------:R-:W-:Y:S08]  /*2690*/  HMMA.16816.F32 R68, R24.reuse, R128, R144 ;  /* 0x000000801844723c */ /* 0x040ff00000001890 */
[----:B------:R-:W-:Y:S08]  /*26a0*/  HMMA.16816.F32 R24, R24, R130, R120 ;  /* 0x000000821818723c */ /* 0x000ff00000001878 */
[C---:B-1----:R-:W-:Y:S08]  /*26b0*/  HMMA.16816.F32 R84, R4.reuse, R46, R96 ;  /* 0x0000002e0454723c */ /* 0x042ff00000001860 */
[C---:B------:R-:W-:Y:S08]  /*26c0*/  HMMA.16816.F32 R96, R4.reuse, R42, R112 ;  /* 0x0000002a0460723c */ /* 0x040ff00000001870 */
[C---:B------:R-:W-:Y:S08]  /*26d0*/  HMMA.16816.F32 R64, R4.reuse, R44, R116 ;  /* 0x0000002c0440723c */ /* 0x040ff00000001874 */
[C---:B------:R-:W-:Y:S08]  /*26e0*/  HMMA.16816.F32 R92, R4.reuse, R40, R132 ;  /* 0x00000028045c723c */ /* 0x040ff00000001884 */
[C---:B--2---:R-:W-:Y:S08]  /*26f0*/  HMMA.16816.F32 R112, R4.reuse, R32, R136 ;  /* 0x000000200470723c */ /* 0x044ff00000001888 */
[C---:B------:R-:W-:Y:S08]  /*2700*/  HMMA.16816.F32 R124, R4.reuse, R34, R124 ;  /* 0x00000022047c723c */ /* 0x040ff0000000187c */
[C---:B---3--:R-:W-:Y:S08]  /*2710*/  HMMA.16816.F32 R128, R4.reuse, R28, R140 ;  /* 0x0000001c0480723c */ /* 0x048ff0000000188c */
[----:B------:R-:W-:Y:S01]  /*2720*/  HMMA.16816.F32 R120, R4, R30, R108 ;  /* 0x0000001e0478723c */ /* 0x000fe2000000186c */
[----:B------:R-:W1:Y:S07]  /*2730*/  LDSM.16.M88.4 R4, [R3+0x5000] ;  /* 0x005000000304783b */ /* 0x000e6e0000000200 */
        /* <DEDUP_REMOVED lines=8> */
[----:B------:R2:W3:Y:S04]  /*27c0*/  LDSM.16.M88.4 R8, [R3+0x4000] ;  /* 0x004000000308783b */ /* 0x0004e80000000200 */
[----:B------:R-:W4:Y:S03]  /*27d0*/  LDSM.16.M88.4 R24, [R2+0x8400] ;  /* 0x008400000218783b */ /* 0x000f260000000200 */
[C---:B-----5:R-:W-:Y:S01]  /*27e0*/  HMMA.16816.F32 R32, R12.reuse, R48, R64 ;  /* 0x000000300c20723c */ /* 0x060fe20000001840 */
[----:B------:R-:W5:Y:S07]  /*27f0*/  LDSM.16.M88.4 R28, [R2+0x8800] ;  /* 0x00880000021c783b */ /* 0x000f6e0000000200 */
[C---:B------:R-:W-:Y:S08]  /*2800*/  HMMA.16816.F32 R64, R12.reuse, R50, R84 ;  /* 0x000000320c40723c */ /* 0x040ff00000001854 */
[----:B------:R-:W-:Y:S01]  /*2810*/  HMMA.16816.F32 R72, R12, R52, R92 ;  /* 0x000000340c48723c */ /* 0x000fe2000000185c */
[----:B--2---:R-:W-:Y:S01]  /*2820*/  IMAD R3, R151, UR5, R152 ;  /* 0x0000000597037c24 */ /* 0x004fe2000f8e0298 */
[----:B------:R-:W-:-:S03]  /*2830*/  ULEA UR5, UR18, UR20, 0x18 ;  /* 0x0000001412057291 */ /* 0x000fc6000f8ec0ff */
[----:B------:R-:W-:-:S03]  /*2840*/  IMAD.SHL.U32 R3, R3, 0x20, RZ ;  /* 0x0000002003037824 */ /* 0x000fc600078e00ff */
[C---:B------:R-:W-:Y:S08]  /*2850*/  HMMA.16816.F32 R76, R12.reuse, R54, R96 ;  /* 0x000000360c4c723c */ /* 0x040ff00000001860 */
[C---:B------:R-:W-:Y:S08]  /*2860*/  HMMA.16816.F32 R80, R12.reuse, R60, R112 ;  /* 0x0000003c0c50723c */ /* 0x040ff00000001870 */
[C---:B------:R-:W-:Y:S08]  /*2870*/  HMMA.16816.F32 R124, R12.reuse, R62, R124 ;  /* 0x0000003e0c7c723c */ /* 0x040ff0000000187c */
[C---:B------:R-:W-:Y:S08]  /*2880*/  HMMA.16816.F32 R128, R12.reuse, R56, R128 ;  /* 0x000000380c80723c */ /* 0x040ff00000001880 */
[----:B------:R-:W-:Y:S08]  /*2890*/  HMMA.16816.F32 R120, R12, R58, R120 ;  /* 0x0000003a0c78723c */ /* 0x000ff00000001878 */
[C---:B------:R-:W-:Y:S08]  /*28a0*/  HMMA.16816.F32 R12, R16.reuse, R48, R116 ;  /* 0x00000030100c723c */ /* 0x040ff00000001874 */
[----:B------:R-:W-:Y:S08]  /*28b0*/  HMMA.16816.F32 R96, R16, R62, R44 ;  /* 0x0000003e1060723c */ /* 0x000ff0000000182c */
[----:B-1----:R-:W-:Y:S01]  /*28c0*/  HMMA.16816.F32 R44, R4, R20, R32 ;  /* 0x00000014042c723c */ /* 0x002fe20000001820 */
[----:B------:R1:W2:Y:S01]  /*28d0*/  LDSM.16.M88.4 R32, [R2+0x8c00] ;  /* 0x008c00000220783b */ /* 0x0002a20000000200 */
[----:B------:R-:W-:-:S06]  /*28e0*/  DEPBAR.LE SB0, 0x0 ;  /* 0x000080000000791a */ /* 0x000fcc0000000000 */
[C---:B------:R-:W-:Y:S08]  /*28f0*/  HMMA.16816.F32 R48, R16.reuse, R50, R108 ;  /* 0x000000321030723c */ /* 0x040ff0000000186c */
[C---:B------:R-:W-:Y:S08]  /*2900*/  HMMA.16816.F32 R92, R16.reuse, R60, R88 ;  /* 0x0000003c105c723c */ /* 0x040ff00000001858 */
[----:B------:R-:W-:Y:S01]  /*2910*/  HMMA.16816.F32 R104, R16, R52, R104 ;  /* 0x000000341068723c */ /* 0x000fe20000001868 */
[----:B-1----:R-:W-:-:S05]  /*2920*/  IMAD.SHL.U32 R2, R185, 0x2, RZ ;  /* 0x00000002b9027824 */ /* 0x002fca00078e00ff */
[----:B------:R-:W-:Y:S02]  /*2930*/  LOP3.LUT R2, R2, 0x6, RZ, 0xc0, !PT ;  /* 0x0000000602027812 */ /* 0x000fe400078ec0ff */
[----:B------:R-:W-:Y:S03]  /*2940*/  HMMA.16816.F32 R100, R16, R54, R100 ;  /* 0x000000361064723c */ /* 0x000fe60000001864 */
[----:B------:R-:W-:-:S05]  /*2950*/  IMAD R2, R150, 0x40, R2 ;  /* 0x0000004096027824 */ /* 0x000fca00078e0202 */
[C---:B------:R-:W-:Y:S08]  /*2960*/  HMMA.16816.F32 R88, R16.reuse, R56, R68 ;  /* 0x000000381058723c */ /* 0x040ff00000001844 */
[----:B------:R-:W-:Y:S08]  /*2970*/  HMMA.16816.F32 R84, R16, R58, R40 ;  /* 0x0000003a1054723c */ /* 0x000ff00000001828 */
[----:B---3--:R-:W-:Y:S01]  /*2980*/  HMMA.16816.F32 R16, R8, R20, R12 ;  /* 0x000000140810723c */ /* 0x008fe2000000180c */
[----:B------:R-:W-:Y:S01]  /*2990*/  LOP3.LUT R12, R185, 0x1f, RZ, 0xc0, !PT ;  /* 0x0000001fb90c7812 */ /* 0x000fe200078ec0ff */
[----:B------:R-:W-:-:S02]  /*29a0*/  VIADD R13, R2, 0x1 ;  /* 0x00000001020d7836 */ /* 0x000fc40000000000 */
[----:B------:R-:W-:-:S03]  /*29b0*/  VIADD R14, R2, 0x9 ;  /* 0x00000009020e7836 */ /* 0x000fc60000000000 */
[-C--:B------:R-:W-:Y:S01]  /*29c0*/  ISETP.GE.AND P3, PT, R13, R36.reuse, PT ;  /* 0x000000240d00720c */ /* 0x080fe20003f66270 */
[----:B------:R-:W-:Y:S01]  /*29d0*/  HMMA.16816.F32 R40, R4, R22, R64 ;  /* 0x000000160428723c */ /* 0x000fe20000001840 */
[----:B------:R-:W-:Y:S01]  /*29e0*/  ISETP.GE.AND P0, PT, R14, R36, PT ;  /* 0x000000240e00720c */ /* 0x000fe20003f06270 */
[----:B------:R-:W-:Y:S01]  /*29f0*/  VIADD R13, R2, 0x10 ;  /* 0x00000010020d7836 */ /* 0x000fe20000000000 */
[----:B------:R-:W-:-:S04]  /*2a00*/  FSEL R47, R47, -INF , !P3 ;  /* 0xff8000002f2f7808 */ /* 0x000fc80005800000 */
[----:B------:R-:W-:Y:S01]  /*2a10*/  ISETP.GE.AND P6, PT, R13, R36, PT ;  /* 0x000000240d00720c */ /* 0x000fe20003fc6270 */
[----:B------:R-:W-:Y:S03]  /*2a20*/  HMMA.16816.F32 R20, R8, R22, R48 ;  /* 0x000000160814723c */ /* 0x000fe60000001830 */
[----:B------:R-:W-:-:S05]  /*2a30*/  FSEL R139, R19, -INF , !P3 ;  /* 0xff800000138b7808 */ /* 0x000fca0005800000 */
[----:B----4-:R-:W-:Y:S01]  /*2a40*/  HMMA.16816.F32 R48, R4, R24, R72 ;  /* 0x000000180430723c */ /* 0x010fe20000001848 */
[----:B------:R-:W-:Y:S01]  /*2a50*/  BAR.SYNC.DEFER_BLOCKING 0x0 ;  /* 0x0000000000007b1d */ /* 0x000fe20000010000 */
[----:B------:R-:W-:Y:S01]  /*2a60*/  IADD3 R73, P5, P4, R3, R39, R12 ;  /* 0x0000002703497210 */ /* 0x000fe20007cbe00c */
[----:B------:R-:W-:Y:S01]  /*2a70*/  VIADD R12, R2, 0x8 ;  /* 0x00000008020c7836 */ /* 0x000fe20000000000 */
[----:B------:R-:W-:-:S04]  /*2a80*/  SHF.R.S32.HI R3, RZ, 0x1f, R3 ;  /* 0x0000001fff037819 */ /* 0x000fc80000011403 */
[----:B------:R-:W-:Y:S01]  /*2a90*/  IADD3.X R72, PT, PT, R3, R148, RZ, P5, P4 ;  /* 0x0000009403487210 */ /* 0x000fe20002fe84ff */
[C---:B------:R-:W-:Y:S01]  /*2aa0*/  VIADD R3, R2.reuse, 0x18 ;  /* 0x0000001802037836 */ /* 0x040fe20000000000 */
[-C--:B------:R-:W-:Y:S01]  /*2ab0*/  ISETP.GE.AND P4, PT, R2, R36.reuse, PT ;  /* 0x000000240200720c */ /* 0x080fe20003f86270 */
[C---:B------:R-:W-:Y:S01]  /*2ac0*/  HMMA.16816.F32 R52, R4.reuse, R26, R76 ;  /* 0x0000001a0434723c */ /* 0x040fe2000000184c */
[----:B------:R-:W-:Y:S01]  /*2ad0*/  ISETP.GE.AND P2, PT, R12, R36, PT ;  /* 0x000000240c00720c */ /* 0x000fe20003f46270 */
[----:B------:R-:W-:Y:S01]  /*2ae0*/  VIADD R12, R2, 0x11 ;  /* 0x00000011020c7836 */ /* 0x000fe20000000000 */
[----:B------:R-:W-:Y:S02]  /*2af0*/  FSEL R39, R46, -INF , !P4 ;  /* 0xff8000002e277808 */ /* 0x000fe40006000000 */
[----:B------:R-:W-:Y:S02]  /*2b00*/  FSEL R37, R44, -INF , !P4 ;  /* 0xff8000002c257808 */ /* 0x000fe40006000000 */
[----:B------:R-:W-:Y:S01]  /*2b10*/  FSEL R140, R18, -INF , !P4 ;  /* 0xff800000128c7808 */ /* 0x000fe20006000000 */
[----:B-----5:R-:W-:Y:S01]  /*2b20*/  HMMA.16816.F32 R56, R4, R28, R80 ;  /* 0x0000001c0438723c */ /* 0x020fe20000001850 */
        /* <DEDUP_REMOVED lines=8> */
[----:B------:R-:W-:-:S02]  /*2bb0*/  ISETP.GE.AND P5, PT, R12, R36, PT ;  /* 0x000000240c00720c */ /* 0x000fc40003fa6270 */
[----:B------:R-:W-:Y:S01]  /*2bc0*/  FSEL R74, R54, -INF , !P4 ;  /* 0xff800000364a7808 */ /* 0x000fe20006000000 */
[C---:B--2---:R-:W-:Y:S01]  /*2bd0*/  HMMA.16816.F32 R68, R4.reuse, R32, R128 ;  /* 0x000000200444723c */ /* 0x044fe20000001880 */
[----:B------:R-:W-:Y:S02]  /*2be0*/  FSEL R128, R17, -INF , !P3 ;  /* 0xff80000011807808 */ /* 0x000fe40005800000 */
[----:B------:R-:W-:Y:S02]  /*2bf0*/  FSEL R130, R22, -INF , !P2 ;  /* 0xff80000016827808 */ /* 0x000fe40005000000 */
[----:B------:R-:W-:Y:S02]  /*2c00*/  FSEL R22, R41, -INF , !P0 ;  /* 0xff80000029167808 */ /* 0x000fe40004000000 */
[----:B------:R-:W-:Y:S01]  /*2c10*/  FSEL R131, R23, -INF , !P0 ;  /* 0xff80000017837808 */ /* 0x000fe20004000000 */
[----:B------:R-:W-:Y:S01]  /*2c20*/  HMMA.16816.F32 R60, R4, R34, R120 ;  /* 0x00000022043c723c */ /* 0x000fe20000001878 */
[----:B------:R-:W-:-:S02]  /*2c30*/  FSEL R75, R51, -INF , !P5 ;  /* 0xff800000334b7808 */ /* 0x000fc40006800000 */
[----:B------:R-:W-:-:S05]  /*2c40*/  FSEL R44, R52, -INF , !P4 ;  /* 0xff800000342c7808 */ /* 0x000fca0006000000 */
[C---:B------:R-:W-:Y:S01]  /*2c50*/  HMMA.16816.F32 R4, R8.reuse, R24, R104 ;  /* 0x000000180804723c */ /* 0x040fe20000001868 */
[----:B------:R-:W-:Y:S02]  /*2c60*/  FSEL R25, R45, -INF , !P3 ;  /* 0xff8000002d197808 */ /* 0x000fe40005800000 */
[-C--:B------:R-:W-:Y:S01]  /*2c70*/  ISETP.GE.AND P3, PT, R3, R36.reuse, PT ;  /* 0x000000240300720c */ /* 0x080fe20003f66270 */
[----:B------:R-:W-:Y:S01]  /*2c80*/  VIADD R3, R2, 0x20 ;  /* 0x0000002002037836 */ /* 0x000fe20000000000 */
[----:B------:R-:W-:Y:S02]  /*2c90*/  FSEL R24, R40, -INF , !P2 ;  /* 0xff80000028187808 */ /* 0x000fe40005000000 */
[----:B------:R-:W-:Y:S01]  /*2ca0*/  FSEL R45, R55, -INF , !P3 ;  /* 0xff800000372d7808 */ /* 0x000fe20005800000 */
[----:B------:R-:W-:Y:S01]  /*2cb0*/  HMMA.16816.F32 R16, R8, R26, R100 ;  /* 0x0000001a0810723c */ /* 0x000fe20000001864 */
[----:B------:R-:W-:Y:S01]  /*2cc0*/  ISETP.GE.AND P2, PT, R3, R36, PT ;  /* 0x000000240300720c */ /* 0x000fe20003f46270 */
[----:B------:R-:W-:Y:S01]  /*2cd0*/  VIADD R3, R2, 0x21 ;  /* 0x0000002102037836 */ /* 0x000fe20000000000 */
[----:B------:R-:W-:-:S02]  /*2ce0*/  FSEL R26, R43, -INF , !P0 ;  /* 0xff8000002b1a7808 */ /* 0x000fc40004000000 */
[----:B------:R-:W-:Y:S02]  /*2cf0*/  FSEL R100, R50, -INF , !P6 ;  /* 0xff80000032647808 */ /* 0x000fe40007000000 */
[-C--:B------:R-:W-:Y:S01]  /*2d00*/  ISETP.GE.AND P0, PT, R3, R36.reuse, PT ;  /* 0x000000240300720c */ /* 0x080fe20003f06270 */
[----:B------:R-:W-:Y:S01]  /*2d10*/  VIADD R3, R2, 0x28 ;  /* 0x0000002802037836 */ /* 0x000fe20000000000 */
[----:B------:R-:W-:Y:S01]  /*2d20*/  FSEL R43, R49, -INF , !P5 ;  /* 0xff800000312b7808 */ /* 0x000fe20006800000 */
[C---:B------:R-:W-:Y:S01]  /*2d30*/  HMMA.16816.F32 R12, R8.reuse, R28, R92 ;  /* 0x0000001c080c723c */ /* 0x040fe2000000185c */
[----:B------:R-:W-:Y:S02]  /*2d40*/  FSEL R148, R6, -INF , !P6 ;  /* 0xff80000006947808 */ /* 0x000fe40007000000 */
[----:B------:R-:W-:Y:S01]  /*2d50*/  FSEL R147, R4, -INF , !P6 ;  /* 0xff80000004937808 */ /* 0x000fe20007000000 */
[C---:B------:R-:W-:Y:S01]  /*2d60*/  VIADD R4, R2.reuse, 0x31 ;  /* 0x0000003102047836 */ /* 0x040fe20000000000 */
[----:B------:R-:W-:Y:S01]  /*2d70*/  ISETP.GE.AND P6, PT, R3, R36, PT ;  /* 0x000000240300720c */ /* 0x000fe20003fc6270 */
[----:B------:R-:W-:Y:S01]  /*2d80*/  VIADD R3, R2, 0x29 ;  /* 0x0000002902037836 */ /* 0x000fe20000000000 */
[----:B------:R-:W-:Y:S01]  /*2d90*/  FSEL R146, R7, -INF , !P5 ;  /* 0xff80000007927808 */ /* 0x000fe20006800000 */
[----:B------:R-:W-:Y:S01]  /*2da0*/  HMMA.16816.F32 R108, R8, R30, R96 ;  /* 0x0000001e086c723c */ /* 0x000fe20000001860 */
[----:B------:R-:W-:-:S02]  /*2db0*/  P2R R20, PR, RZ, 0x40 ;  /* 0x00000040ff147803 */ /* 0x000fc40000000000 */
[-C--:B------:R-:W-:Y:S01]  /*2dc0*/  ISETP.GE.AND P6, PT, R3, R36.reuse, PT ;  /* 0x000000240300720c */ /* 0x080fe20003fc6270 */
[----:B------:R-:W-:Y:S01]  /*2dd0*/  VIADD R3, R2, 0x30 ;  /* 0x0000003002037836 */ /* 0x000fe20000000000 */
[----:B------:R-:W-:Y:S02]  /*2de0*/  FSEL R145, R5, -INF , !P5 ;  /* 0xff80000005917808 */ /* 0x000fe40006800000 */
[----:B------:R-:W-:Y:S01]  /*2df0*/  FSEL R144, R18, -INF , !P4 ;  /* 0xff80000012907808 */ /* 0x000fe20006000000 */
[----:B------:R-:W-:Y:S01]  /*2e00*/  HMMA.16816.F32 R104, R8, R32, R88 ;  /* 0x000000200868723c */ /* 0x000fe20000001858 */
[----:B------:R-:W-:Y:S02]  /*2e10*/  ISETP.GE.AND P5, PT, R3, R36, PT ;  /* 0x000000240300720c */ /* 0x000fe40003fa6270 */
[----:B------:R-:W-:Y:S02]  /*2e20*/  LOP3.LUT R3, R149, 0x120, R200, 0xf8, !PT ;  /* 0x0000012095037812 */ /* 0x000fe400078ef8c8 */
[----:B------:R-:W-:-:S02]  /*2e30*/  FSEL R143, R16, -INF , !P4 ;  /* 0xff800000108f7808 */ /* 0x000fc40006000000 */
[----:B------:R-:W-:Y:S02]  /*2e40*/  LEA R41, R3, UR5, 0x1 ;  /* 0x0000000503297c11 */ /* 0x000fe4000f8e08ff */
[----:B------:R-:W-:Y:S02]  /*2e50*/  FSEL R18, R53, -INF , !P3 ;  /* 0xff80000035127808 */ /* 0x000fe40005800000 */
[----:B------:R-:W-:Y:S01]  /*2e60*/  ISETP.GE.AND P4, PT, R4, R36, PT ;  /* 0x000000240400720c */ /* 0x000fe20003f86270 */
[C---:B------:R-:W-:Y:S01]  /*2e70*/  VIADD R3, R41.reuse, 0x9000 ;  /* 0x0000900029037836 */ /* 0x040fe20000000000 */
[----:B------:R-:W-:Y:S01]  /*2e80*/  HMMA.16816.F32 R52, R8, R34, R84 ;  /* 0x000000220834723c */ /* 0x000fe20000001854 */
[----:B------:R-:W-:Y:S01]  /*2e90*/  VIADD R42, R41, 0x9020 ;  /* 0x00009020292a7836 */ /* 0x000fe20000000000 */
[----:B------:R-:W-:Y:S01]  /*2ea0*/  FSEL R162, R14, -INF , !P2 ;  /* 0xff8000000ea27808 */ /* 0x000fe20005000000 */
[----:B------:R-:W-:Y:S01]  /*2eb0*/  @P1 VIADD R42, R3, 0xffffffe0 ;  /* 0xffffffe0032a1836 */ /* 0x000fe20000000000 */
[----:B------:R-:W-:Y:S01]  /*2ec0*/  ISETP.GE.U32.AND P1, PT, R36, 0x41, PT ;  /* 0x000000412400780c */ /* 0x000fe20003f26070 */
[C---:B------:R-:W-:Y:S01]  /*2ed0*/  VIADD R4, R2.reuse, 0x38 ;  /* 0x0000003802047836 */ /* 0x040fe20000000000 */
[----:B------:R-:W-:Y:S01]  /*2ee0*/  FMNMX3.FTZ R3, R37, R25, R24, !PT ;  /* 0x0000001925037276 */ /* 0x000fe20007810018 */
[----:B------:R-:W-:Y:S01]  /*2ef0*/  VIADD R8, R2, 0x39 ;  /* 0x0000003902087836 */ /* 0x000fe20000000000 */
[----:B------:R-:W-:-:S02]  /*2f00*/  FSEL R184, R58, -INF , !P2 ;  /* 0xff8000003ab87808 */ /* 0x000fc40005000000 */
[----:B------:R-:W-:Y:S02]  /*2f10*/  FMNMX3.FTZ R2, R3, R22, R46, !PT ;  /* 0x0000001603027276 */ /* 0x000fe4000781002e */
[----:B------:R-:W-:Y:S02]  /*2f20*/  FSEL R170, R56, -INF , !P2 ;  /* 0xff80000038aa7808 */ /* 0x000fe40005000000 */
[----:B------:R-:W-:Y:S02]  /*2f30*/  FSEL R160, R12, -INF , !P2 ;  /* 0xff8000000ca07808 */ /* 0x000fe40005000000 */
[----:B------:R-:W-:Y:S02]  /*2f40*/  ISETP.NE.AND P2, PT, R20, RZ, PT ;  /* 0x000000ff1400720c */ /* 0x000fe40003f45270 */
[----:B------:R-:W-:Y:S02]  /*2f50*/  FMNMX3.FTZ R2, R2, R43, R44, !PT ;  /* 0x0000002b02027276 */ /* 0x000fe4000781002c */
[----:B------:R-:W-:-:S02]  /*2f60*/  FSEL R142, R19, -INF , !P3 ;  /* 0xff800000138e7808 */ /* 0x000fc40005800000 */
[----:B------:R-:W-:Y:S02]  /*2f70*/  FSEL R141, R17, -INF , !P3 ;  /* 0xff800000118d7808 */ /* 0x000fe40005800000 */
        /* <DEDUP_REMOVED lines=8> */
[----:B------:R-:W-:Y:S01]  /*3000*/  FMNMX3.FTZ R7, R2, R18, R170, !PT ;  /* 0x0000001202077276 */ /* 0x000fe200078100aa */
[----:B------:R-:W-:Y:S06]  /*3010*/  @!P1 BRA `(.L_x_382) ;  /* 0x0000000000509947 */ /* 0x000fec0003800000 */
[----:B------:R-:W-:-:S04]  /*3020*/  VIADD R2, R154, 0xfffffffe ;  /* 0xfffffffe9a027836 */ /* 0x000fc80000000000 */
        /* <DEDUP_REMOVED lines=19> */
.L_x_382:
[----:B-1----:R-:W-:Y:S01]  /*3160*/  FMNMX3.FTZ R2, R7, R168, R163, !PT ;  /* 0x000000a807027276 */ /* 0x002fe200078100a3 */
[----:B------:R-:W1:Y:S01]  /*3170*/  LDCU UR4, c[0x0][0x45c] ;  /* 0x00008b80ff0477ac */ /* 0x000e620008000800 */
[----:B------:R-:W-:Y:S01]  /*3180*/  ISETP.GE.AND P2, PT, R8, R36, PT ;  /* 0x000000240800720c */ /* 0x000fe20003f46270 */
[----:B------:R-:W-:Y:S01]  /*3190*/  IMAD.SHL.U32 R129, R154, 0x2, RZ ;  /* 0x000000029a817824 */ /* 0x000fe200078e00ff */
[----:B------:R-:W-:Y:S01]  /*31a0*/  FSEL R218, R69, -INF , !P4 ;  /* 0xff80000045da7808 */ /* 0x000fe20006000000 */
[----:B------:R-:W-:Y:S01]  /*31b0*/  IMAD.WIDE.U32 R176, R73, -0x2daee0ad, RZ ;  /* 0xd2511f5349b07825 */ /* 0x000fe200078e00ff */
[----:B------:R-:W-:Y:S01]  /*31c0*/  FSEL R222, R60, -INF , !P3 ;  /* 0xff8000003cde7808 */ /* 0x000fe20005800000 */
[----:B------:R-:W-:Y:S01]  /*31d0*/  STL [R1+0x60], R200 ;  /* 0x000060c801007387 */ /* 0x000fe20000100800 */
[----:B------:R-:W-:Y:S01]  /*31e0*/  FMNMX3.FTZ R2, R2, R169, R243, !PT ;  /* 0x000000a902027276 */ /* 0x000fe200078100f3 */
[----:B------:R-:W-:Y:S01]  /*31f0*/  VIADD R13, R225, 0xbb67ae85 ;  /* 0xbb67ae85e10d7836 */ /* 0x000fe20000000000 */
[----:B------:R-:W-:Y:S01]  /*3200*/  FSEL R241, R61, -INF , !P2 ;  /* 0xff8000003df17808 */ /* 0x000fe20005000000 */
[----:B------:R-:W-:Y:S01]  /*3210*/  STL [R1+0x5c], R220 ;  /* 0x00005cdc01007387 */ /* 0x000fe20000100800 */
[----:B------:R-:W-:Y:S01]  /*3220*/  FMNMX3.FTZ R2, R2, R218, R222, !PT ;  /* 0x000000da02027276 */ /* 0x000fe200078100de */
[----:B------:R-:W-:Y:S01]  /*3230*/  VIADD R15, R224, 0x9e3779b9 ;  /* 0x9e3779b9e00f7836 */ /* 0x000fe20000000000 */
[----:B------:R-:W-:Y:S01]  /*3240*/  FSEL R159, R67, -INF , !P6 ;  /* 0xff800000439f7808 */ /* 0x000fe20007000000 */
[----:B------:R-:W-:Y:S01]  /*3250*/  STL [R1+0x58], R187 ;  /* 0x000058bb01007387 */ /* 0x000fe20000100800 */
[----:B------:R-:W-:Y:S01]  /*3260*/  FMNMX.FTZ R2, R241, R2, !PT ;  /* 0x00000002f1027209 */ /* 0x000fe20007810000 */
[----:B------:R-:W-:Y:S01]  /*3270*/  VIADD R150, R225, 0x76cf5d0a ;  /* 0x76cf5d0ae1967836 */ /* 0x000fe20000000000 */
[----:B------:R-:W-:Y:S01]  /*3280*/  FSEL R217, R70, -INF , !P5 ;  /* 0xff80000046d97808 */ /* 0x000fe20006800000 */
[----:B------:R-:W-:Y:S01]  /*3290*/  STL [R1+0x54], R186 ;  /* 0x000054ba01007387 */ /* 0x000fe20000100800 */
[----:B------:R-:W-:Y:S01]  /*32a0*/  FSEL R231, R71, -INF , !P4 ;  /* 0xff80000047e77808 */ /* 0x000fe20006000000 */
[----:B------:R-:W-:Y:S01]  /*32b0*/  VIADD R149, R225, 0x32370b8f ;  /* 0x32370b8fe1957836 */ /* 0x000fe20000000000 */
[----:B------:R-:W-:Y:S01]  /*32c0*/  FSEL R242, R62, -INF , !P3 ;  /* 0xff8000003ef27808 */ /* 0x000fe20005800000 */
[----:B------:R-:W2:Y:S01]  /*32d0*/  SHFL.BFLY PT, R3, R2, 0x2, 0x1f ;  /* 0x0c401f0002037f89 */ /* 0x000ea200000e0000 */
[----:B------:R-:W-:Y:S01]  /*32e0*/  FSEL R230, R63, -INF , !P2 ;  /* 0xff8000003fe67808 */ /* 0x000fe20005000000 */
[C---:B------:R-:W-:Y:S01]  /*32f0*/  VIADD R227, R224.reuse, 0xdaa66d2b ;  /* 0xdaa66d2be0e37836 */ /* 0x040fe20000000000 */
[----:B------:R-:W-:Y:S01]  /*3300*/  FSEL R137, R109, -INF , !P6 ;  /* 0xff8000006d897808 */ /* 0x000fe20007000000 */
[----:B------:R3:W-:Y:S01]  /*3310*/  STL [R1+0x50], R0 ;  /* 0x0000500001007387 */ /* 0x0007e20000100800 */
[----:B------:R-:W-:Y:S01]  /*3320*/  VIADD R228, R224, 0x78dde6e4 ;  /* 0x78dde6e4e0e47836 */ /* 0x000fe20000000000 */
[----:B------:R-:W-:Y:S01]  /*3330*/  FSEL R240, R104, -INF , !P5 ;  /* 0xff80000068f07808 */ /* 0x000fe20006800000 */
[----:B------:R-:W-:Y:S01]  /*3340*/  VIADD R156, R225, 0xa9066899 ;  /* 0xa9066899e19c7836 */ /* 0x000fe20000000000 */
[----:B------:R-:W-:Y:S01]  /*3350*/  FSEL R229, R105, -INF , !P4 ;  /* 0xff80000069e57808 */ /* 0x000fe20006000000 */
[----:B------:R-:W-:Y:S01]  /*3360*/  VIADD R151, R225, 0xed9eba14 ;  /* 0xed9eba14e1977836 */ /* 0x000fe20000000000 */
[----:B------:R-:W-:Y:S01]  /*3370*/  FSEL R221, R52, -INF , !P3 ;  /* 0xff80000034dd7808 */ /* 0x000fe20005800000 */
[C---:B------:R-:W-:Y:S01]  /*3380*/  VIADD R223, R224.reuse, 0xb54cda56 ;  /* 0xb54cda56e0df7836 */ /* 0x040fe20000000000 */
[----:B------:R-:W-:Y:S01]  /*3390*/  FSEL R219, R53, -INF , !P2 ;  /* 0xff80000035db7808 */ /* 0x000fe20005000000 */
[----:B------:R-:W-:Y:S01]  /*33a0*/  VIADD R226, R224, 0x1715609d ;  /* 0x1715609de0e27836 */ /* 0x000fe20000000000 */
[----:B------:R-:W-:Y:S01]  /*33b0*/  LDSM.16.MT88.4 R76, [R41+0x9000] ;  /* 0x00900000294c783b */ /* 0x000fe20000004200 */
[----:B------:R-:W-:Y:S01]  /*33c0*/  VIADD R252, R225, 0x646e171e ;  /* 0x646e171ee1fc7836 */ /* 0x000fe20000000000 */
[----:B------:R-:W-:-:S02]  /*33d0*/  FSEL R125, R111, -INF , !P6 ;  /* 0xff8000006f7d7808 */ /* 0x000fc40007000000 */
[----:B------:R-:W-:Y:S01]  /*33e0*/  LDSM.16.MT88.4 R80, [R42] ;  /* 0x000000002a50783b */ /* 0x000fe20000004200 */
[----:B------:R-:W-:Y:S02]  /*33f0*/  FSEL R203, R106, -INF , !P5 ;  /* 0xff8000006acb7808 */ /* 0x000fe40006800000 */
[----:B------:R-:W-:Y:S01]  /*3400*/  FSEL R202, R107, -INF , !P4 ;  /* 0xff8000006bca7808 */ /* 0x000fe20006000000 */
[----:B------:R-:W-:Y:S01]  /*3410*/  LDSM.16.MT88.4 R84, [R41+0xa000] ;  /* 0x00a000002954783b */ /* 0x000fe20000004200 */
[----:B------:R-:W-:Y:S02]  /*3420*/  FSEL R216, R54, -INF , !P3 ;  /* 0xff80000036d87808 */ /* 0x000fe40005800000 */
[----:B--2---:R-:W-:Y:S01]  /*3430*/  FMNMX.FTZ R2, R2, R3, !PT ;  /* 0x0000000302027209 */ /* 0x004fe20007810000 */
[----:B------:R-:W-:Y:S01]  /*3440*/  LDSM.16.MT88.4 R92, [R42+0x1000] ;  /* 0x001000002a5c783b */ /* 0x000fe20000004200 */
[----:B------:R-:W-:Y:S01]  /*3450*/  FSEL R201, R55, -INF , !P2 ;  /* 0xff80000037c97808 */ /* 0x000fe20005000000 */
[----:B---3--:R-:W-:-:S02]  /*3460*/  VIADD R0, R224, 0x3c6ef372 ;  /* 0x3c6ef372e0007836 */ /* 0x008fc40000000000 */
[----:B------:R-:W2:Y:S04]  /*3470*/  SHFL.BFLY PT, R3, R2, 0x1, 0x1f ;  /* 0x0c201f0002037f89 */ /* 0x000ea800000e0000 */
[----:B------:R-:W-:Y:S04]  /*3480*/  LDSM.16.MT88.4 R88, [R41+0xb000] ;  /* 0x00b000002958783b */ /* 0x000fe80000004200 */
[----:B------:R-:W-:Y:S04]  /*3490*/  LDSM.16.MT88.4 R96, [R42+0x2000] ;  /* 0x002000002a60783b */ /* 0x000fe80000004200 */
[----:B------:R-:W-:Y:S04]  /*34a0*/  LDSM.16.MT88.4 R116, [R41+0x9400] ;  /* 0x009400002974783b */ /* 0x000fe80000004200 */
[----:B------:R-:W-:Y:S04]  /*34b0*/  LDSM.16.MT88.4 R104, [R41+0xa400] ;  /* 0x00a400002968783b */ /* 0x000fe80000004200 */
[----:B------:R-:W-:Y:S01]  /*34c0*/  LDSM.16.MT88.4 R112, [R41+0xb400] ;  /* 0x00b400002970783b */ /* 0x000fe20000004200 */
[----:B--2---:R-:W-:-:S03]  /*34d0*/  FMNMX.FTZ R134, R2, R3, !PT ;  /* 0x0000000302867209 */ /* 0x004fc60007810000 */
[----:B------:R-:W-:Y:S01]  /*34e0*/  LDSM.16.MT88.4 R120, [R42+0x2400] ;  /* 0x002400002a78783b */ /* 0x000fe20000004200 */
[C---:B------:R-:W-:Y:S01]  /*34f0*/  FSETP.NEU.FTZ.AND P0, PT, R134.reuse, -INF , PT ;  /* 0xff8000008600780b */ /* 0x040fe20003f1d000 */
[----:B-1----:R-:W-:Y:S02]  /*3500*/  FMUL.FTZ R2, R134, UR4 ;  /* 0x0000000486027c20 */ /* 0x002fe40008410000 */
[----:B------:R-:W-:Y:S03]  /*3510*/  STL [R1+0x64], R134 ;  /* 0x0000648601007387 */ /* 0x000fe60000100800 */
[----:B------:R-:W-:Y:S02]  /*3520*/  FSEL R40, R2, RZ, P0 ;  /* 0x000000ff02287208 */ /* 0x000fe40000000000 */
[----:B------:R-:W-:Y:S02]  /*3530*/  FMNMX3.FTZ R2, R39, R47, R38, !PT ;  /* 0x0000002f27027276 */ /* 0x000fe40007810026 */
[----:B------:R-:W-:-:S02]  /*3540*/  ISETP.NE.AND P0, PT, R20, RZ, PT ;  /* 0x000000ff1400720c */ /* 0x000fc40003f05270 */
[----:B------:R-:W-:Y:S02]  /*3550*/  FMNMX3.FTZ R2, R2, R26, R100, !PT ;  /* 0x0000001a02027276 */ /* 0x000fe40007810064 */
[----:B------:R-:W-:Y:S02]  /*3560*/  FSEL R158, R66, -INF , !P0 ;  /* 0xff800000429e7808 */ /* 0x000fe40004000000 */
[----:B------:R-:W-:-:S04]  /*3570*/  FMNMX3.FTZ R2, R2, R75, R74, !PT ;  /* 0x0000004b02027276 */ /* 0x000fc8000781004a */
[----:B------:R-:W-:-:S04]  /*3580*/  FMNMX3.FTZ R2, R2, R45, R184, !PT ;  /* 0x0000002d02027276 */ /* 0x000fc800078100b8 */
[----:B------:R-:W-:-:S04]  /*3590*/  FMNMX3.FTZ R2, R2, R171, R158, !PT ;  /* 0x000000ab02027276 */ /* 0x000fc8000781009e */
[----:B------:R-:W-:-:S04]  /*35a0*/  FMNMX3.FTZ R2, R2, R159, R217, !PT ;  /* 0x0000009f02027276 */ /* 0x000fc800078100d9 */
[----:B------:R-:W-:-:S04]  /*35b0*/  FMNMX3.FTZ R2, R2, R231, R242, !PT ;  /* 0x000000e702027276 */ /* 0x000fc800078100f2 */
[----:B------:R-:W-:-:S05]  /*35c0*/  FMNMX.FTZ R2, R230, R2, !PT ;  /* 0x00000002e6027209 */ /* 0x000fca0007810000 */
[----:B------:R-:W1:Y:S02]  /*35d0*/  SHFL.BFLY PT, R3, R2, 0x2, 0x1f ;  /* 0x0c401f0002037f89 */ /* 0x000e6400000e0000 */
[----:B-1----:R-:W-:-:S05]  /*35e0*/  FMNMX.FTZ R2, R2, R3, !PT ;  /* 0x0000000302027209 */ /* 0x002fca0007810000 */
[----:B------:R-:W1:Y:S02]  /*35f0*/  SHFL.BFLY PT, R3, R2, 0x1, 0x1f ;  /* 0x0c201f0002037f89 */ /* 0x000e6400000e0000 */
[----:B-1----:R-:W-:Y:S01]  /*3600*/  FMNMX.FTZ R132, R2, R3, !PT ;  /* 0x0000000302847209 */ /* 0x002fe20007810000 */
[----:B------:R-:W-:-:S03]  /*3610*/  VIADD R3, R129, 0xfffffffe ;  /* 0xfffffffe81037836 */ /* 0x000fc60000000000 */
[C---:B------:R-:W-:Y:S01]  /*3620*/  FSETP.NEU.FTZ.AND P0, PT, R132.reuse, -INF , PT ;  /* 0xff8000008400780b */ /* 0x040fe20003f1d000 */
[----:B------:R-:W-:Y:S01]  /*3630*/  FMUL.FTZ R2, R132, UR4 ;  /* 0x0000000484027c20 */ /* 0x000fe20008410000 */
[----:B------:R-:W-:Y:S01]  /*3640*/  LOP3.LUT R3, R225, R3, R177, 0x96, !PT ;  /* 0x00000003e1037212 */ /* 0x000fe200078e96b1 */
[----:B------:R-:W-:Y:S03]  /*3650*/  STL [R1+0x68], R132 ;  /* 0x0000688401007387 */ /* 0x000fe60000100800 */
[----:B------:R-:W-:Y:S01]  /*3660*/  FSEL R23, R2, RZ, P0 ;  /* 0x000000ff02177208 */ /* 0x000fe20000000000 */
[----:B------:R-:W-:Y:S01]  /*3670*/  IMAD.WIDE.U32 R16, R3, -0x326172a9, RZ ;  /* 0xcd9e8d5703107825 */ /* 0x000fe200078e00ff */
[----:B------:R-:W-:Y:S01]  /*3680*/  SHF.R.U32.HI R2, RZ, 0x5, R185 ;  /* 0x00000005ff027819 */ /* 0x000fe200000116b9 */
[----:B------:R-:W-:Y:S01]  /*3690*/  STL [R1+0x6c], R185 ;  /* 0x00006cb901007387 */ /* 0x000fe20000100800 */
[----:B------:R-:W-:-:S02]  /*36a0*/  ISETP.NE.AND P0, PT, R20, RZ, PT ;  /* 0x000000ff1400720c */ /* 0x000fc40003f05270 */
[----:B------:R-:W1:Y:S01]  /*36b0*/  LDC R20, c[0x0][0x4f8] ;  /* 0x00013e00ff147b82 */ /* 0x000e620000000800 */
[----:B------:R-:W-:Y:S01]  /*36c0*/  IMAD R12, R153, 0x8, R2 ;  /* 0x00000008990c7824 */ /* 0x000fe200078e0202 */
[----:B------:R-:W-:Y:S01]  /*36d0*/  FSEL R138, R108, -INF , !P0 ;  /* 0xff8000006c8a7808 */ /* 0x000fe20004000000 */
[----:B------:R-:W-:Y:S01]  /*36e0*/  STL.64 [R1+0x20], R176 ;  /* 0x000020b001007387 */ /* 0x000fe20000100a00 */
[----:B------:R-:W-:Y:S01]  /*36f0*/  FSEL R124, R110, -INF , !P0 ;  /* 0xff8000006e7c7808 */ /* 0x000fe20004000000 */
[C---:B------:R-:W-:Y:S02]  /*3700*/  VIADD R2, R12.reuse, 0x4 ;  /* 0x000000040c027836 */ /* 0x040fe40000000000 */
[----:B------:R-:W-:Y:S01]  /*3710*/  IMAD.WIDE.U32 R180, R12, -0x326172a9, RZ ;  /* 0xcd9e8d570cb47825 */ /* 0x000fe200078e00ff */
[----:B------:R-:W-:Y:S03]  /*3720*/  LDSM.16.MT88.4 R108, [R42+0x400] ;  /* 0x000400002a6c783b */ /* 0x000fe60000004200 */
[----:B------:R-:W-:-:S05]  /*3730*/  IMAD.WIDE.U32 R182, R2, -0x326172a9, RZ ;  /* 0xcd9e8d5702b67825 */ /* 0x000fca00078e00ff */
[----:B------:R-:W-:-:S05]  /*3740*/  LOP3.LUT R2, R224, R72, R183, 0x96, !PT ;  /* 0x00000048e0027212 */ /* 0x000fca00078e96b7 */
[----:B------:R-:W-:Y:S01]  /*3750*/  IMAD.WIDE.U32 R188, R2, -0x2daee0ad, RZ ;  /* 0xd2511f5302bc7825 */ /* 0x000fe200078e00ff */
[----:B-1----:R-:W-:-:S04]  /*3760*/  LOP3.LUT R20, R20, 0xff, RZ, 0xc0, !PT ;  /* 0x000000ff14147812 */ /* 0x002fc800078ec0ff */
[----:B------:R-:W-:Y:S01]  /*3770*/  LOP3.LUT R2, R13, R176, R189, 0x96, !PT ;  /* 0x000000b00d027212 */ /* 0x000fe200078e96bd */
[----:B------:R-:W-:Y:S01]  /*3780*/  STL.64 [R1+0x30], R188 ;  /* 0x000030bc01007387 */ /* 0x000fe20000100a00 */
[----:B------:R-:W-:-:S03]  /*3790*/  IMAD R20, R20, 0x10000, R20 ;  /* 0x0001000014147824 */ /* 0x000fc600078e0214 */
[----:B------:R-:W-:Y:S01]  /*37a0*/  IMAD.WIDE.U32 R172, R2, -0x326172a9, RZ ;  /* 0xcd9e8d5702ac7825 */ /* 0x000fe200078e00ff */
[C-C-:B------:R-:W-:Y:S02]  /*37b0*/  LOP3.LUT R2, R15.reuse, R182, R17.reuse, 0x96, !PT ;  /* 0x000000b60f027212 */ /* 0x140fe400078e9611 */
[----:B------:R-:W-:Y:S02]  /*37c0*/  LOP3.LUT R17, R15, R180, R17, 0x96, !PT ;  /* 0x000000b40f117212 */ /* 0x000fe400078e9611 */
[----:B------:R-:W-:Y:S01]  /*37d0*/  LOP3.LUT R3, R0, R16, R173, 0x96, !PT ;  /* 0x0000001000037212 */ /* 0x000fe200078e96ad */
[----:B------:R-:W-:Y:S01]  /*37e0*/  IMAD.WIDE.U32 R4, R2, -0x2daee0ad, RZ ;  /* 0xd2511f5302047825 */ /* 0x000fe200078e00ff */
[----:B------:R-:W-:Y:S03]  /*37f0*/  STL.64 [R1+0x18], R172 ;  /* 0x000018ac01007387 */ /* 0x000fe60000100a00 */
[----:B------:R-:W-:Y:S01]  /*3800*/  IMAD.WIDE.U32 R2, R3, -0x2daee0ad, RZ ;  /* 0xd2511f5303027825 */ /* 0x000fe200078e00ff */
[----:B------:R-:W-:-:S04]  /*3810*/  LOP3.LUT R5, R150, R188, R5, 0x96, !PT ;  /* 0x000000bc96057212 */ /* 0x000fc800078e9605 */
[----:B------:R-:W-:Y:S01]  /*3820*/  LOP3.LUT R3, R149, R4, R3, 0x96, !PT ;  /* 0x0000000495037212 */ /* 0x000fe200078e9603 */
[----:B------:R-:W-:-:S04]  /*3830*/  IMAD.WIDE.U32 R4, R5, -0x326172a9, RZ ;  /* 0xcd9e8d5705047825 */ /* 0x000fc800078e00ff */
[----:B------:R-:W-:Y:S01]  /*3840*/  IMAD.WIDE.U32 R6, R3, -0x326172a9, RZ ;  /* 0xcd9e8d5703067825 */ /* 0x000fe200078e00ff */
[----:B------:R-:W-:-:S04]  /*3850*/  LOP3.LUT R5, R227, R172, R5, 0x96, !PT ;  /* 0x000000ace3057212 */ /* 0x000fc800078e9605 */
[----:B------:R-:W-:Y:S01]  /*3860*/  LOP3.LUT R3, R228, R4, R7, 0x96, !PT ;  /* 0x00000004e4037212 */ /* 0x000fe200078e9607 */
[----:B------:R-:W-:-:S04]  /*3870*/  IMAD.WIDE.U32 R4, R5, -0x2daee0ad, RZ ;  /* 0xd2511f5305047825 */ /* 0x000fc800078e00ff */
[----:B------:R-:W-:-:S05]  /*3880*/  IMAD.WIDE.U32 R28, R3, -0x2daee0ad, RZ ;  /* 0xd2511f53031c7825 */ /* 0x000fca00078e00ff */
[----:B------:R-:W-:Y:S02]  /*3890*/  LOP3.LUT R3, R156, R4, R29, 0x96, !PT ;  /* 0x000000049c037212 */ /* 0x000fe400078e961d */
[----:B------:R-:W-:-:S03]  /*38a0*/  LOP3.LUT R4, R151, R2, R5, 0x96, !PT ;  /* 0x0000000297047212 */ /* 0x000fc600078e9605 */
[----:B------:R-:W-:-:S04]  /*38b0*/  IMAD.WIDE.U32 R2, R3, -0x326172a9, RZ ;  /* 0xcd9e8d5703027825 */ /* 0x000fc800078e00ff */
[----:B------:R-:W-:Y:S01]  /*38c0*/  IMAD.WIDE.U32 R4, R4, -0x326172a9, RZ ;  /* 0xcd9e8d5704047825 */ /* 0x000fe200078e00ff */
[C---:B------:R-:W-:Y:S02]  /*38d0*/  PRMT R10, R2.reuse, 0x7771, RZ ;  /* 0x00007771020a7816 */ /* 0x040fe400000000ff */
[C---:B------:R-:W-:Y:S01]  /*38e0*/  PRMT R9, R2.reuse, 0x7773, RZ ;  /* 0x0000777302097816 */ /* 0x040fe200000000ff */
[----:B------:R-:W-:Y:S01]  /*38f0*/  IMAD.MOV.U32 R7, RZ, RZ, R2 ;  /* 0x000000ffff077224 */ /* 0x000fe200078e0002 */
[----:B------:R-:W-:Y:S02]  /*3900*/  PRMT R8, R2, 0x7772, RZ ;  /* 0x0000777202087816 */ /* 0x000fe400000000ff */
[----:B------:R-:W-:Y:S01]  /*3910*/  LOP3.LUT R2, R223, R4, R3, 0x96, !PT ;  /* 0x00000004df027212 */ /* 0x000fe200078e9603 */
[--C-:B------:R-:W-:Y:S01]  /*3920*/  FFMA.FTZ R3, R37, UR4, -R40.reuse ;  /* 0x0000000425037c23 */ /* 0x100fe20008010828 */
[--C-:B------:R-:W-:Y:S01]  /*3930*/  FFMA.FTZ R4, R25, UR4, -R40.reuse ;  /* 0x0000000419047c23 */ /* 0x100fe20008010828 */
[----:B------:R-:W-:Y:S01]  /*3940*/  LOP3.LUT R14, R226, R6, R5, 0x96, !PT ;  /* 0x00000006e20e7212 */ /* 0x000fe200078e9605 */
[----:B------:R-:W-:Y:S01]  /*3950*/  FFMA.FTZ R6, R24, UR4, -R40 ;  /* 0x0000000418067c23 */ /* 0x000fe20008010828 */
[----:B------:R1:W-:Y:S01]  /*3960*/  MUFU.EX2 R220, R3 ;  /* 0x0000000300dc7308 */ /* 0x0003e20000000800 */
[----:B------:R-:W-:-:S02]  /*3970*/  LOP3.LUT R5, R2, 0xff, RZ, 0xc0, !PT ;  /* 0x000000ff02057812 */ /* 0x000fc400078ec0ff */
[----:B------:R-:W-:Y:S01]  /*3980*/  LOP3.LUT R7, R7, 0xff, RZ, 0xc0, !PT ;  /* 0x000000ff07077812 */ /* 0x000fe200078ec0ff */
[----:B------:R2:W-:Y:S01]  /*3990*/  MUFU.EX2 R200, R4 ;  /* 0x0000000400c87308 */ /* 0x0005e20000000800 */
[----:B------:R-:W-:Y:S02]  /*39a0*/  PRMT R11, R8, 0x5410, R9 ;  /* 0x00005410080b7816 */ /* 0x000fe40000000009 */
[----:B------:R-:W-:Y:S01]  /*39b0*/  PRMT R10, R7, 0x5410, R10 ;  /* 0x00005410070a7816 */ /* 0x000fe2000000000a */
[----:B------:R3:W-:Y:S01]  /*39c0*/  MUFU.EX2 R166, R6 ;  /* 0x0000000600a67308 */ /* 0x0007e20000000800 */
[----:B------:R-:W-:Y:S01]  /*39d0*/  FFMA.FTZ R7, R26, UR4, -R23 ;  /* 0x000000041a077c23 */ /* 0x000fe20008010817 */
[----:B------:R-:W-:-:S03]  /*39e0*/  LOP3.LUT R8, R224, R72, R181, 0x96, !PT ;  /* 0x00000048e0087212 */ /* 0x000fc600078e96b5 */
[----:B------:R-:W-:Y:S01]  /*39f0*/  MUFU.EX2 R178, R7 ;  /* 0x0000000700b27308 */ /* 0x000fe20000000800 */
[----:B-1----:R-:W-:Y:S01]  /*3a00*/  LOP3.LUT R3, R2, 0xffff, RZ, 0xc0, !PT ;  /* 0x0000ffff02037812 */ /* 0x002fe200078ec0ff */
[----:B------:R-:W-:-:S04]  /*3a10*/  IMAD.WIDE.U32 R134, R8, -0x2daee0ad, RZ ;  /* 0xd2511f5308867825 */ /* 0x000fc800078e00ff */
[----:B--2---:R-:W-:Y:S01]  /*3a20*/  FFMA.FTZ R4, R22, UR4, -R40 ;  /* 0x0000000416047c23 */ /* 0x004fe20008010828 */
[----:B------:R-:W-:Y:S01]  /*3a30*/  SHF.R.U32.HI R3, RZ, 0x8, R3 ;  /* 0x00000008ff037819 */ /* 0x000fe20000011603 */
[----:B------:R-:W-:Y:S02]  /*3a40*/  STL.64 [R1+0x28], R134 ;  /* 0x0000288601007387 */ /* 0x000fe40000100a00 */
[----:B------:R1:W2:Y:S01]  /*3a50*/  MUFU.EX2 R164, R4 ;  /* 0x0000000400a47308 */ /* 0x0002a20000000800 */
[----:B------:R-:W-:Y:S01]  /*3a60*/  PRMT R9, R5, 0x5410, R3 ;  /* 0x0000541005097816 */ /* 0x000fe20000000003 */
[--C-:B------:R-:W-:Y:S01]  /*3a70*/  FFMA.FTZ R3, R39, UR4, -R23.reuse ;  /* 0x0000000427037c23 */ /* 0x100fe20008010817 */
[----:B---3--:R-:W-:Y:S01]  /*3a80*/  SHF.R.U32.HI R6, RZ, 0x18, R2 ;  /* 0x00000018ff067819 */ /* 0x008fe20000011602 */
[--C-:B------:R-:W-:Y:S02]  /*3a90*/  FFMA.FTZ R5, R47, UR4, -R23.reuse ;  /* 0x000000042f057c23 */ /* 0x100fe40008010817 */
[----:B------:R3:W-:Y:S04]  /*3aa0*/  MUFU.EX2 R186, R3 ;  /* 0x0000000300ba7308 */ /* 0x0007e80000000800 */
[----:B------:R-:W-:Y:S01]  /*3ab0*/  MUFU.EX2 R187, R5 ;  /* 0x0000000500bb7308 */ /* 0x000fe20000000800 */
[----:B-1----:R-:W-:-:S04]  /*3ac0*/  FFMA.FTZ R4, R38, UR4, -R23 ;  /* 0x0000000426047c23 */ /* 0x002fc80008010817 */
[----:B------:R1:W4:Y:S01]  /*3ad0*/  MUFU.EX2 R165, R4 ;  /* 0x0000000400a57308 */ /* 0x0003220000000800 */
[----:B---3--:R-:W-:Y:S02]  /*3ae0*/  PRMT R3, R2, 0x7632, R3 ;  /* 0x0000763202037816 */ /* 0x008fe40000000003 */
[----:B------:R-:W-:Y:S02]  /*3af0*/  HSET2.LE.AND R2, R10, R20, PT ;  /* 0x000000140a027233 */ /* 0x000fe40003803000 */
[----:B-1----:R-:W-:Y:S02]  /*3b00*/  LOP3.LUT R4, R3, 0xff, RZ, 0xc0, !PT ;  /* 0x000000ff03047812 */ /* 0x002fe400078ec0ff */
[----:B--2---:R-:W-:Y:S02]  /*3b10*/  F2FP.F16.F32.PACK_AB R3, R164, R166 ;  /* 0x000000a6a403723e */ /* 0x004fe400000000ff */
[----:B------:R-:W-:Y:S02]  /*3b20*/  PRMT R5, R4, 0x5410, R6 ;  /* 0x0000541004057816 */ /* 0x000fe40000000006 */
[----:B------:R-:W-:-:S02]  /*3b30*/  LOP3.LUT R4, R11, 0xff00ff, RZ, 0xc0, !PT ;  /* 0x00ff00ff0b047812 */ /* 0x000fc400078ec0ff */
[----:B------:R-:W-:Y:S02]  /*3b40*/  LOP3.LUT R6, R3, R2, RZ, 0xc0, !PT ;  /* 0x0000000203067212 */ /* 0x000fe400078ec0ff */
[----:B------:R-:W-:Y:S02]  /*3b50*/  FMNMX3.FTZ R3, R133, R128, R126, !PT ;  /* 0x0000008085037276 */ /* 0x000fe4000781007e */
[--C-:B------:R-:W-:Y:S02]  /*3b60*/  HSET2.LE.AND R2, R4, R20.reuse, PT ;  /* 0x0000001404027233 */ /* 0x100fe40003803000 */
[----:B------:R-:W-:Y:S02]  /*3b70*/  FMNMX3.FTZ R10, R3, R127, R147, !PT ;  /* 0x0000007f030a7276 */ /* 0x000fe40007810093 */
[----:B----4-:R-:W-:Y:S02]  /*3b80*/  F2FP.F16.F32.PACK_AB R3, R178, R165 ;  /* 0x000000a5b203723e */ /* 0x010fe400000000ff */
[----:B------:R-:W-:-:S02]  /*3b90*/  HSET2.LE.AND R4, R9, R20, PT ;  /* 0x0000001409047233 */ /* 0x000fc40003803000 */
[----:B------:R-:W-:Y:S02]  /*3ba0*/  LOP3.LUT R7, R3, R2, RZ, 0xc0, !PT ;  /* 0x0000000203077212 */ /* 0x000fe400078ec0ff */
[----:B------:R-:W-:Y:S02]  /*3bb0*/  FMNMX3.FTZ R3, R10, R145, R143, !PT ;  /* 0x000000910a037276 */ /* 0x000fe4000781008f */
[----:B------:R-:W-:Y:S02]  /*3bc0*/  HSET2.LE.AND R8, R5, R20, PT ;  /* 0x0000001405087233 */ /* 0x000fe40003803000 */
[----:B------:R-:W-:Y:S02]  /*3bd0*/  FMNMX3.FTZ R3, R3, R141, R160, !PT ;  /* 0x0000008d03037276 */ /* 0x000fe400078100a0 */
[----:B------:R-:W-:Y:S02]  /*3be0*/  F2FP.F16.F32.PACK_AB R5, R200, R220 ;  /* 0x000000dcc805723e */ /* 0x000fe400000000ff */
[----:B------:R-:W-:-:S02]  /*3bf0*/  FMNMX3.FTZ R3, R3, R157, R138, !PT ;  /* 0x0000009d03037276 */ /* 0x000fc4000781008a */
[----:B------:R-:W-:Y:S02]  /*3c00*/  F2FP.F16.F32.PACK_AB R9, R187, R186 ;  /* 0x000000babb09723e */ /* 0x000fe400000000ff */
[----:B------:R-:W-:Y:S02]  /*3c10*/  FMNMX3.FTZ R3, R3, R137, R240, !PT ;  /* 0x0000008903037276 */ /* 0x000fe400078100f0 */
[----:B------:R-:W-:Y:S02]  /*3c20*/  LOP3.LUT R4, R5, R4, RZ, 0xc0, !PT ;  /* 0x0000000405047212 */ /* 0x000fe400078ec0ff */
[----:B------:R-:W-:Y:S02]  /*3c30*/  FMNMX3.FTZ R3, R3, R229, R221, !PT ;  /* 0x000000e503037276 */ /* 0x000fe400078100dd */
[----:B------:R-:W-:Y:S01]  /*3c40*/  LOP3.LUT R5, R9, R8, RZ, 0xc0, !PT ;  /* 0x0000000809057212 */ /* 0x000fe200078ec0ff */
[----:B------:R-:W-:Y:S01]  /*3c50*/  IMAD.WIDE.U32 R8, R14, -0x2daee0ad, RZ ;  /* 0xd2511f530e087825 */ /* 0x000fe200078e00ff */
[----:B------:R-:W-:-:S02]  /*3c60*/  FMNMX.FTZ R3, R219, R3, !PT ;  /* 0x00000003db037209 */ /* 0x000fc40007810000 */
[----:B------:R-:W-:Y:S02]  /*3c70*/  LOP3.LUT R2, R13, R176, R135, 0x96, !PT ;  /* 0x000000b00d027212 */ /* 0x000fe400078e9687 */
[C---:B------:R-:W-:Y:S01]  /*3c80*/  PRMT R15, R8.reuse, 0x7773, RZ ;  /* 0x00007773080f7816 */ /* 0x040fe200000000ff */
[----:B------:R-:W1:Y:S01]  /*3c90*/  SHFL.BFLY PT, R12, R3, 0x2, 0x1f ;  /* 0x0c401f00030c7f89 */ /* 0x000e6200000e0000 */
[----:B------:R-:W-:Y:S01]  /*3ca0*/  PRMT R14, R8, 0x7772, RZ ;  /* 0x00007772080e7816 */ /* 0x000fe200000000ff */
[----:B------:R-:W-:Y:S01]  /*3cb0*/  IMAD.WIDE.U32 R174, R2, -0x326172a9, RZ ;  /* 0xcd9e8d5702ae7825 */ /* 0x000fe200078e00ff */
[----:B------:R-:W-:Y:S01]  /*3cc0*/  LOP3.LUT R2, R252, R28, R9, 0x96, !PT ;  /* 0x0000001cfc027212 */ /* 0x000fe200078e9609 */
[----:B------:R-:W-:Y:S02]  /*3cd0*/  HMMA.16816.F32 R24, R4, R76, RZ ;  /* 0x0000004c0418723c */ /* 0x000fe400000018ff */
[----:B------:R-:W-:Y:S01]  /*3ce0*/  IMAD.MOV.U32 R9, RZ, RZ, R8 ;  /* 0x000000ffff097224 */ /* 0x000fe200078e0008 */
[----:B------:R-:W-:Y:S01]  /*3cf0*/  PRMT R10, R2, 0x7632, R10 ;  /* 0x00007632020a7816 */ /* 0x000fe2000000000a */
[----:B------:R-:W-:Y:S01]  /*3d00*/  STL.64 [R1+0x10], R174 ;  /* 0x000010ae01007387 */ /* 0x000fe20000100a00 */
[----:B------:R-:W-:-:S02]  /*3d10*/  LOP3.LUT R21, R0, R16, R175, 0x96, !PT ;  /* 0x0000001000157212 */ /* 0x000fc400078e96af */
[----:B------:R-:W-:Y:S01]  /*3d20*/  PRMT R16, R8, 0x7771, RZ ;  /* 0x0000777108107816 */ /* 0x000fe200000000ff */
[C---:B------:R-:W-:Y:S01]  /*3d30*/  HMMA.16816.F32 R36, R4.reuse, R80, RZ ;  /* 0x000000500424723c */ /* 0x040fe200000018ff */
[----:B------:R-:W-:Y:S02]  /*3d40*/  LOP3.LUT R13, R9, 0xff, RZ, 0xc0, !PT ;  /* 0x000000ff090d7812 */ /* 0x000fe400078ec0ff */
[C---:B------:R-:W-:Y:S02]  /*3d50*/  LOP3.LUT R8, R2.reuse, 0xffff, RZ, 0xc0, !PT ;  /* 0x0000ffff02087812 */ /* 0x040fe400078ec0ff */
[----:B------:R-:W-:Y:S02]  /*3d60*/  LOP3.LUT R11, R2, 0xff, RZ, 0xc0, !PT ;  /* 0x000000ff020b7812 */ /* 0x000fe400078ec0ff */
[----:B------:R-:W-:Y:S01]  /*3d70*/  SHF.R.U32.HI R9, RZ, 0x18, R2 ;  /* 0x00000018ff097819 */ /* 0x000fe20000011602 */
[----:B------:R-:W-:Y:S01]  /*3d80*/  HMMA.16816.F32 R48, R4, R84, RZ ;  /* 0x000000540430723c */ /* 0x000fe200000018ff */
[----:B------:R-:W-:-:S02]  /*3d90*/  LOP3.LUT R2, R10, 0xff, RZ, 0xc0, !PT ;  /* 0x000000ff0a027812 */ /* 0x000fc400078ec0ff */
[----:B------:R-:W-:Y:S02]  /*3da0*/  PRMT R10, R14, 0x5410, R15 ;  /* 0x000054100e0a7816 */ /* 0x000fe4000000000f */
[----:B------:R-:W-:Y:S02]  /*3db0*/  PRMT R15, R13, 0x5410, R16 ;  /* 0x000054100d0f7816 */ /* 0x000fe40000000010 */
[----:B------:R-:W-:Y:S01]  /*3dc0*/  PRMT R13, R2, 0x5410, R9 ;  /* 0x00005410020d7816 */ /* 0x000fe20000000009 */
[----:B------:R-:W-:Y:S01]  /*3dd0*/  FFMA.FTZ R2, R43, UR4, -R40 ;  /* 0x000000042b027c23 */ /* 0x000fe20008010828 */
[----:B-1----:R-:W-:Y:S01]  /*3de0*/  FMNMX.FTZ R19, R3, R12, !PT ;  /* 0x0000000c03137209 */ /* 0x002fe20007810000 */
[----:B------:R-:W-:Y:S01]  /*3df0*/  FFMA.FTZ R9, R74, UR4, -R23 ;  /* 0x000000044a097c23 */ /* 0x000fe20008010817 */
[----:B------:R-:W-:Y:S01]  /*3e00*/  FMNMX3.FTZ R3, R140, R139, R130, !PT ;  /* 0x0000008b8c037276 */ /* 0x000fe20007810082 */
[----:B------:R1:W-:Y:S01]  /*3e10*/  MUFU.EX2 R179, R2 ;  /* 0x0000000200b37308 */ /* 0x0003e20000000800 */
[----:B------:R-:W-:Y:S01]  /*3e20*/  SHF.R.U32.HI R8, RZ, 0x8, R8 ;  /* 0x00000008ff087819 */ /* 0x000fe20000011608 */
[----:B------:R-:W-:Y:S01]  /*3e30*/  HMMA.16816.F32 R32, R4, R92, RZ ;  /* 0x0000005c0420723c */ /* 0x000fe200000018ff */
[----:B------:R-:W-:Y:S01]  /*3e40*/  LOP3.LUT R10, R10, 0xff00ff, RZ, 0xc0, !PT ;  /* 0x00ff00ff0a0a7812 */ /* 0x000fe200078ec0ff */
[----:B------:R2:W-:Y:S01]  /*3e50*/  MUFU.EX2 R0, R9 ;  /* 0x0000000900007308 */ /* 0x0005e20000000800 */
[----:B------:R-:W-:Y:S01]  /*3e60*/  PRMT R14, R11, 0x5410, R8 ;  /* 0x000054100b0e7816 */ /* 0x000fe20000000008 */
[----:B------:R-:W-:-:S02]  /*3e70*/  FFMA.FTZ R8, R46, UR4, -R40 ;  /* 0x000000042e087c23 */ /* 0x000fc40008010828 */
[----:B------:R-:W-:Y:S02]  /*3e80*/  HSET2.LE.AND R11, R10, R20, PT ;  /* 0x000000140a0b7233 */ /* 0x000fe40003803000 */
[----:B------:R3:W-:Y:S01]  /*3e90*/  MUFU.EX2 R155, R8 ;  /* 0x00000008009b7308 */ /* 0x0007e20000000800 */
[----:B------:R-:W-:Y:S01]  /*3ea0*/  HMMA.16816.F32 R28, R4, R88, RZ ;  /* 0x00000058041c723c */ /* 0x000fe200000018ff */
[----:B-1----:R-:W-:Y:S01]  /*3eb0*/  FMNMX3.FTZ R2, R3, R131, R148, !PT ;  /* 0x0000008303027276 */ /* 0x002fe20007810094 */
[----:B------:R-:W-:-:S03]  /*3ec0*/  FFMA.FTZ R3, R18, UR4, -R40 ;  /* 0x0000000412037c23 */ /* 0x000fc60008010828 */
[----:B------:R-:W-:Y:S01]  /*3ed0*/  FMNMX3.FTZ R2, R2, R146, R144, !PT ;  /* 0x0000009202027276 */ /* 0x000fe20007810090 */
[----:B------:R1:W-:Y:S01]  /*3ee0*/  MUFU.EX2 R190, R3 ;  /* 0x0000000300be7308 */ /* 0x0003e20000000800 */
[--C-:B--2---:R-:W-:Y:S01]  /*3ef0*/  FFMA.FTZ R9, R75, UR4, -R23.reuse ;  /* 0x000000044b097c23 */ /* 0x104fe20008010817 */
[C---:B------:R-:W-:Y:S01]  /*3f00*/  HMMA.16816.F32 R52, R4.reuse, R96, RZ ;  /* 0x000000600434723c */ /* 0x040fe200000018ff */
[----:B------:R-:W-:Y:S01]  /*3f10*/  FMNMX3.FTZ R2, R2, R142, R162, !PT ;  /* 0x0000008e02027276 */ /* 0x000fe200078100a2 */
[----:B---3--:R-:W-:Y:S01]  /*3f20*/  FFMA.FTZ R8, R44, UR4, -R40 ;  /* 0x000000042c087c23 */ /* 0x008fe20008010828 */
[----:B------:R2:W-:Y:S04]  /*3f30*/  MUFU.EX2 R132, R9 ;  /* 0x0000000900847308 */ /* 0x0005e80000000800 */
[----:B------:R3:W4:Y:S01]  /*3f40*/  MUFU.EX2 R191, R8 ;  /* 0x0000000800bf7308 */ /* 0x0007220000000800 */
[----:B------:R-:W-:Y:S01]  /*3f50*/  HMMA.16816.F32 R56, R4, R78, RZ ;  /* 0x0000004e0438723c */ /* 0x000fe200000018ff */
[----:B-1----:R-:W-:Y:S01]  /*3f60*/  FMNMX3.FTZ R3, R2, R161, R124, !PT ;  /* 0x000000a102037276 */ /* 0x002fe2000781007c */
[----:B------:R-:W-:-:S02]  /*3f70*/  FFMA.FTZ R2, R100, UR4, -R23 ;  /* 0x0000000464027c23 */ /* 0x000fc40008010817 */
[----:B------:R-:W-:Y:S01]  /*3f80*/  LDSM.16.MT88.4 R100, [R42+0x1400] ;  /* 0x001400002a64783b */ /* 0x000fe20000004200 */
[----:B------:R-:W-:Y:S01]  /*3f90*/  FMNMX3.FTZ R3, R3, R125, R203, !PT ;  /* 0x0000007d03037276 */ /* 0x000fe200078100cb */
[----:B------:R1:W-:Y:S01]  /*3fa0*/  MUFU.EX2 R167, R2 ;  /* 0x0000000200a77308 */ /* 0x0003e20000000800 */
[----:B--2---:R-:W-:Y:S01]  /*3fb0*/  HSET2.LE.AND R9, R13, R20, PT ;  /* 0x000000140d097233 */ /* 0x004fe20003803000 */
[----:B------:R-:W-:Y:S01]  /*3fc0*/  IMAD.WIDE.U32 R12, R17, -0x2daee0ad, RZ ;  /* 0xd2511f53110c7825 */ /* 0x000fe200078e00ff */
[----:B------:R-:W-:Y:S03]  /*3fd0*/  HMMA.16816.F32 R60, R4, R82, RZ ;  /* 0x00000052043c723c */ /* 0x000fe600000018ff */
[----:B---3--:R-:W-:Y:S01]  /*3fe0*/  FFMA.FTZ R8, R45, UR4, -R23 ;  /* 0x000000042d087c23 */ /* 0x008fe20008010817 */
[----:B------:R-:W-:-:S03]  /*3ff0*/  IMAD.WIDE.U32 R16, R21, -0x2daee0ad, RZ ;  /* 0xd2511f5315107825 */ /* 0x000fc600078e00ff */
[----:B------:R2:W3:Y:S01]  /*4000*/  MUFU.EX2 R154, R8 ;  /* 0x00000008009a7308 */ /* 0x0004e20000000800 */
[----:B------:R-:W-:Y:S01]  /*4010*/  HMMA.16816.F32 R72, R4, R86, RZ ;  /* 0x000000560448723c */ /* 0x000fe200000018ff */
[----:B-1----:R-:W-:-:S07]  /*4020*/  HSET2.LE.AND R2, R15, R20, PT ;  /* 0x000000140f027233 */ /* 0x002fce0003803000 */
[----:B------:R-:W-:Y:S01]  /*4030*/  HMMA.16816.F32 R68, R4, R94, RZ ;  /* 0x0000005e0444723c */ /* 0x000fe200000018ff */
[----:B--2---:R-:W-:Y:S02]  /*4040*/  FMNMX3.FTZ R8, R3, R202, R216, !PT ;  /* 0x000000ca03087276 */ /* 0x004fe400078100d8 */
[----:B----4-:R-:W-:Y:S02]  /*4050*/  F2FP.F16.F32.PACK_AB R3, R190, R191 ;  /* 0x000000bfbe03723e */ /* 0x010fe400000000ff */
[----:B------:R-:W-:-:S03]  /*4060*/  FMNMX.FTZ R15, R201, R8, !PT ;  /* 0x00000008c90f7209 */ /* 0x000fc60007810000 */
[C---:B------:R-:W-:Y:S01]  /*4070*/  HMMA.16816.F32 R64, R4.reuse, R90, RZ ;  /* 0x0000005a0440723c */ /* 0x040fe200000018ff */
[----:B------:R-:W-:Y:S02]  /*4080*/  LOP3.LUT R10, R3, R2, RZ, 0xc0, !PT ;  /* 0x00000002030a7212 */ /* 0x000fe400078ec0ff */
[----:B---3--:R-:W-:Y:S01]  /*4090*/  F2FP.F16.F32.PACK_AB R8, R154, R0 ;  /* 0x000000009a08723e */ /* 0x008fe200000000ff */
[----:B------:R-:W1:Y:S01]  /*40a0*/  SHFL.BFLY PT, R18, R15, 0x2, 0x1f ;  /* 0x0c401f000f127f89 */ /* 0x000e6200000e0000 */
[----:B------:R-:W-:Y:S02]  /*40b0*/  HSET2.LE.AND R2, R14, R20, PT ;  /* 0x000000140e027233 */ /* 0x000fe40003803000 */
[----:B------:R-:W-:Y:S01]  /*40c0*/  F2FP.F16.F32.PACK_AB R3, R179, R155 ;  /* 0x0000009bb303723e */ /* 0x000fe200000000ff */
[----:B------:R-:W-:Y:S01]  /*40d0*/  HMMA.16816.F32 R44, R4, R98, RZ ;  /* 0x00000062042c723c */ /* 0x000fe200000018ff */
[----:B------:R-:W-:Y:S02]  /*40e0*/  LOP3.LUT R11, R8, R11, RZ, 0xc0, !PT ;  /* 0x0000000b080b7212 */ /* 0x000fe400078ec0ff */
[----:B------:R-:W-:-:S02]  /*40f0*/  F2FP.F16.F32.PACK_AB R14, R132, R167 ;  /* 0x000000a7840e723e */ /* 0x000fc400000000ff */
[----:B------:R-:W-:Y:S02]  /*4100*/  LOP3.LUT R8, R3, R2, RZ, 0xc0, !PT ;  /* 0x0000000203087212 */ /* 0x000fe400078ec0ff */
[----:B------:R-:W-:Y:S02]  /*4110*/  LOP3.LUT R2, R150, R134, R13, 0x96, !PT ;  /* 0x0000008696027212 */ /* 0x000fe400078e960d */
[----:B------:R-:W2:Y:S01]  /*4120*/  SHFL.BFLY PT, R13, R19, 0x1, 0x1f ;  /* 0x0c201f00130d7f89 */ /* 0x000ea200000e0000 */
[----:B------:R-:W-:Y:S02]  /*4130*/  LOP3.LUT R9, R14, R9, RZ, 0xc0, !PT ;  /* 0x000000090e097212 */ /* 0x000fe400078ec0ff */
[----:B------:R-:W-:Y:S01]  /*4140*/  LOP3.LUT R4, R149, R12, R17, 0x96, !PT ;  /* 0x0000000c95047212 */ /* 0x000fe200078e9611 */
[----:B------:R-:W-:-:S04]  /*4150*/  IMAD.WIDE.U32 R2, R2, -0x326172a9, RZ ;  /* 0xcd9e8d5702027825 */ /* 0x000fc800078e00ff */
[C---:B------:R-:W-:Y:S01]  /*4160*/  HMMA.16816.F32 R244, R8.reuse, R116, R24 ;  /* 0x0000007408f4723c */ /* 0x040fe20000001818 */
[----:B------:R-:W-:Y:S01]  /*4170*/  IMAD.WIDE.U32 R24, R4, -0x326172a9, RZ ;  /* 0xcd9e8d5704187825 */ /* 0x000fe200078e00ff */
[----:B------:R-:W-:Y:S02]  /*4180*/  LOP3.LUT R3, R227, R174, R3, 0x96, !PT ;  /* 0x000000aee3037212 */ /* 0x000fe400078e9603 */
[----:B-1----:R-:W-:Y:S01]  /*4190*/  FMNMX.FTZ R4, R15, R18, !PT ;  /* 0x000000120f047209 */ /* 0x002fe20007810000 */
[----:B------:R-:W-:Y:S01]  /*41a0*/  IMAD.MOV.U32 R27, RZ, RZ, R135 ;  /* 0x000000ffff1b7224 */ /* 0x000fe200078e0087 */
[----:B------:R-:W-:Y:S01]  /*41b0*/  LOP3.LUT R2, R228, R2, R25, 0x96, !PT ;  /* 0x00000002e4027212 */ /* 0x000fe200078e9619 */
[----:B------:R-:W-:Y:S01]  /*41c0*/  IMAD.WIDE.U32 R6, R3, -0x2daee0ad, RZ ;  /* 0xd2511f5303067825 */ /* 0x000fe200078e00ff */
[----:B------:R-:W-:Y:S01]  /*41d0*/  HMMA.16816.F32 R236, R8, R108, R36 ;  /* 0x0000006c08ec723c */ /* 0x000fe20000001824 */
[----:B------:R-:W1:Y:S02]  /*41e0*/  SHFL.BFLY PT, R14, R4, 0x1, 0x1f ;  /* 0x0c201f00040e7f89 */ /* 0x000e6400000e0000 */
[----:B------:R-:W-:Y:S01]  /*41f0*/  IMAD.WIDE.U32 R152, R2, -0x2daee0ad, RZ ;  /* 0xd2511f5302987825 */ /* 0x000fe200078e00ff */
[----:B------:R-:W-:-:S03]  /*4200*/  LOP3.LUT R5, R151, R16, R7, 0x96, !PT ;  /* 0x0000001097057212 */ /* 0x000fc600078e9607 */
[----:B------:R-:W-:Y:S01]  /*4210*/  IMAD.MOV.U32 R18, RZ, RZ, R0 ;  /* 0x000000ffff127224 */ /* 0x000fe200078e0000 */
[----:B--2---:R-:W-:Y:S01]  /*4220*/  FMNMX.FTZ R136, R19, R13, !PT ;  /* 0x0000000d13887209 */ /* 0x004fe20007810000 */
[----:B------:R-:W-:Y:S01]  /*4230*/  IMAD.WIDE.U32 R16, R5, -0x326172a9, RZ ;  /* 0xcd9e8d5705107825 */ /* 0x000fe200078e00ff */
[----:B------:R-:W-:Y:S01]  /*4240*/  LOP3.LUT R2, R156, R6, R153, 0x96, !PT ;  /* 0x000000069c027212 */ /* 0x000fe200078e9699 */
[C---:B------:R-:W-:Y:S01]  /*4250*/  HMMA.16816.F32 R232, R8.reuse, R104, R48 ;  /* 0x0000006808e8723c */ /* 0x040fe20000001830 */
[C---:B------:R-:W-:Y:S01]  /*4260*/  FSETP.NEU.FTZ.AND P0, PT, R136.reuse, -INF , PT ;  /* 0xff8000008800780b */ /* 0x040fe20003f1d000 */
[----:B------:R-:W-:Y:S01]  /*4270*/  FMUL.FTZ R5, R136, UR4 ;  /* 0x0000000488057c20 */ /* 0x000fe20008410000 */
[----:B------:R-:W-:Y:S02]  /*4280*/  IMAD.MOV.U32 R26, RZ, RZ, R134 ;  /* 0x000000ffff1a7224 */ /* 0x000fe400078e0086 */
[----:B------:R-:W-:Y:S02]  /*4290*/  IMAD.WIDE.U32 R2, R2, -0x326172a9, RZ ;  /* 0xcd9e8d5702027825 */ /* 0x000fe400078e00ff */
[----:B------:R-:W-:Y:S01]  /*42a0*/  FSEL R22, R5, RZ, P0 ;  /* 0x000000ff05167208 */ /* 0x000fe20000000000 */
[C---:B------:R-:W-:Y:S01]  /*42b0*/  HMMA.16816.F32 R204, R8.reuse, R118, R56 ;  /* 0x0000007608cc723c */ /* 0x040fe20000001838 */
[----:B------:R-:W-:Y:S01]  /*42c0*/  IMAD.MOV.U32 R6, RZ, RZ, R2 ;  /* 0x000000ffff067224 */ /* 0x000fe200078e0002 */
[C---:B------:R-:W-:Y:S01]  /*42d0*/  PRMT R13, R2.reuse, 0x7771, RZ ;  /* 0x00007771020d7816 */ /* 0x040fe200000000ff */
[----:B------:R-:W-:Y:S01]  /*42e0*/  IMAD.MOV.U32 R49, RZ, RZ, R132 ;  /* 0x000000ffff317224 */ /* 0x000fe200078e0084 */
[----:B------:R-:W-:Y:S01]  /*42f0*/  PRMT R12, R2, 0x7773, RZ ;  /* 0x00007773020c7816 */ /* 0x000fe200000000ff */
[--C-:B------:R-:W-:Y:S01]  /*4300*/  FFMA.FTZ R5, R128, UR4, -R22.reuse ;  /* 0x0000000480057c23 */ /* 0x100fe20008010816 */
[----:B------:R-:W-:Y:S01]  /*4310*/  PRMT R7, R2, 0x7772, RZ ;  /* 0x0000777202077816 */ /* 0x000fe200000000ff */
[--C-:B------:R-:W-:Y:S01]  /*4320*/  FFMA.FTZ R2, R133, UR4, -R22.reuse ;  /* 0x0000000485027c23 */ /* 0x100fe20008010816 */
[----:B-1----:R-:W-:Y:S01]  /*4330*/  FMNMX.FTZ R135, R4, R14, !PT ;  /* 0x0000000e04877209 */ /* 0x002fe20007810000 */
[----:B------:R-:W-:Y:S01]  /*4340*/  FFMA.FTZ R4, R126, UR4, -R22 ;  /* 0x000000047e047c23 */ /* 0x000fe20008010816 */
[----:B------:R-:W-:Y:S01]  /*4350*/  LOP3.LUT R3, R223, R16, R3, 0x96, !PT ;  /* 0x00000010df037212 */ /* 0x000fe200078e9603 */
[----:B------:R1:W-:Y:S01]  /*4360*/  MUFU.EX2 R185, R2 ;  /* 0x0000000200b97308 */ /* 0x0003e20000000800 */
[----:B------:R-:W-:Y:S01]  /*4370*/  FSETP.NEU.FTZ.AND P0, PT, R135, -INF , PT ;  /* 0xff8000008700780b */ /* 0x000fe20003f1d000 */
[----:B------:R-:W-:Y:S01]  /*4380*/  IMAD.MOV.U32 R58, RZ, RZ, R172 ;  /* 0x000000ffff3a7224 */ /* 0x000fe200078e00ac */
[----:B------:R-:W-:Y:S01]  /*4390*/  LOP3.LUT R6, R6, 0xff, RZ, 0xc0, !PT ;  /* 0x000000ff06067812 */ /* 0x000fe200078ec0ff */
[----:B------:R-:W-:Y:S01]  /*43a0*/  MUFU.EX2 R0, R4 ;  /* 0x0000000400007308 */ /* 0x000fe20000000800 */
[----:B------:R-:W-:Y:S01]  /*43b0*/  PRMT R7, R7, 0x5410, R12 ;  /* 0x0000541007077816 */ /* 0x000fe2000000000c */
[----:B------:R-:W-:Y:S01]  /*43c0*/  IMAD.MOV.U32 R59, RZ, RZ, R173 ;  /* 0x000000ffff3b7224 */ /* 0x000fe200078e00ad */
[----:B------:R-:W-:Y:S01]  /*43d0*/  PRMT R14, R6, 0x5410, R13 ;  /* 0x00005410060e7816 */ /* 0x000fe2000000000d */
[----:B------:R2:W-:Y:S01]  /*43e0*/  MUFU.EX2 R43, R5 ;  /* 0x00000005002b7308 */ /* 0x0005e20000000800 */
[C---:B------:R-:W-:Y:S01]  /*43f0*/  PRMT R6, R3.reuse, 0x7632, R6 ;  /* 0x0000763203067816 */ /* 0x040fe20000000006 */
[----:B------:R-:W-:Y:S01]  /*4400*/  HMMA.16816.F32 R192, R8, R106, R72 ;  /* 0x0000006a08c0723c */ /* 0x000fe20000001848 */
[----:B------:R-:W-:Y:S01]  /*4410*/  LOP3.LUT R15, R3, 0xff, RZ, 0xc0, !PT ;  /* 0x000000ff030f7812 */ /* 0x000fe200078ec0ff */
[----:B------:R-:W-:Y:S01]  /*4420*/  IMAD.MOV.U32 R50, RZ, RZ, R190 ;  /* 0x000000ffff327224 */ /* 0x000fe200078e00be */
[----:B------:R-:W-:Y:S01]  /*4430*/  SHF.R.U32.HI R13, RZ, 0x18, R3 ;  /* 0x00000018ff0d7819 */ /* 0x000fe20000011603 */
[----:B-1----:R-:W-:Y:S01]  /*4440*/  FMUL.FTZ R2, R135, UR4 ;  /* 0x0000000487027c20 */ /* 0x002fe20008410000 */
[----:B------:R-:W-:Y:S01]  /*4450*/  LOP3.LUT R12, R7, 0xff00ff, RZ, 0xc0, !PT ;  /* 0x00ff00ff070c7812 */ /* 0x000fe200078ec0ff */
[----:B------:R-:W-:-:S02]  /*4460*/  IMAD.MOV.U32 R51, RZ, RZ, R191 ;  /* 0x000000ffff337224 */ /* 0x000fc400078e00bf */
[----:B------:R-:W-:Y:S01]  /*4470*/  IMAD.MOV.U32 R74, RZ, RZ, R174 ;  /* 0x000000ffff4a7224 */ /* 0x000fe200078e00ae */
[----:B------:R-:W-:Y:S01]  /*4480*/  FSEL R21, R2, RZ, P0 ;  /* 0x000000ff02157208 */ /* 0x000fe20000000000 */
[----:B------:R-:W-:Y:S01]  /*4490*/  FFMA.FTZ R2, R127, UR4, -R22 ;  /* 0x000000047f027c23 */ /* 0x000fe20008010816 */
[----:B------:R-:W-:Y:S01]  /*44a0*/  IMAD.MOV.U32 R75, RZ, RZ, R175 ;  /* 0x000000ffff4b7224 */ /* 0x000fe200078e00af */
[----:B--2---:R-:W-:Y:S01]  /*44b0*/  LOP3.LUT R5, R3, 0xffff, RZ, 0xc0, !PT ;  /* 0x0000ffff03057812 */ /* 0x004fe200078ec0ff */
[----:B------:R-:W-:Y:S01]  /*44c0*/  IMAD.MOV.U32 R48, RZ, RZ, R50 ;  /* 0x000000ffff307224 */ /* 0x000fe200078e0032 */
[----:B------:R1:W2:Y:S01]  /*44d0*/  MUFU.EX2 R127, R2 ;  /* 0x00000002007f7308 */ /* 0x0002a20000000800 */
[----:B------:R-:W-:Y:S01]  /*44e0*/  FFMA.FTZ R4, R140, UR4, -R21 ;  /* 0x000000048c047c23 */ /* 0x000fe20008010815 */
[----:B------:R-:W-:Y:S01]  /*44f0*/  IMAD.MOV.U32 R50, RZ, RZ, R51 ;  /* 0x000000ffff327224 */ /* 0x000fe200078e0033 */
[----:B------:R-:W-:Y:S01]  /*4500*/  HMMA.16816.F32 R212, R8, R100, R32 ;  /* 0x0000006408d4723c */ /* 0x000fe20000001820 */
[----:B------:R-:W-:Y:S01]  /*4510*/  IMAD.MOV.U32 R51, RZ, RZ, R18 ;  /* 0x000000ffff337224 */ /* 0x000fe200078e0012 */
[----:B------:R3:W-:Y:S01]  /*4520*/  MUFU.EX2 R134, R4 ;  /* 0x0000000400867308 */ /* 0x0007e20000000800 */
[----:B------:R-:W-:-:S02]  /*4530*/  IMAD.MOV.U32 R128, RZ, RZ, R48 ;  /* 0x000000ffff807224 */ /* 0x000fc400078e0030 */
[----:B------:R-:W-:Y:S02]  /*4540*/  IMAD.MOV.U32 R73, RZ, RZ, R165 ;  /* 0x000000ffff497224 */ /* 0x000fe400078e00a5 */
[----:B------:R-:W-:Y:S01]  /*4550*/  IMAD.MOV.U32 R48, RZ, RZ, R155 ;  /* 0x000000ffff307224 */ /* 0x000fe200078e009b */
[C---:B------:R-:W-:Y:S01]  /*4560*/  HMMA.16816.F32 R208, R8.reuse, R112, R28 ;  /* 0x0000007008d0723c */ /* 0x040fe2000000181c */
[----:B------:R-:W-:Y:S02]  /*4570*/  IMAD.MOV.U32 R133, RZ, RZ, R166 ;  /* 0x000000ffff857224 */ /* 0x000fe400078e00a6 */
[--C-:B-1----:R-:W-:Y:S01]  /*4580*/  FFMA.FTZ R2, R130, UR4, -R21.reuse ;  /* 0x0000000482027c23 */ /* 0x102fe20008010815 */
[----:B--2---:R-:W-:Y:S01]  /*4590*/  F2FP.F16.F32.PACK_AB R3, R127, R0 ;  /* 0x000000007f03723e */ /* 0x004fe200000000ff */
[----:B------:R-:W-:Y:S02]  /*45a0*/  IMAD.MOV.U32 R130, RZ, RZ, R188 ;  /* 0x000000ffff827224 */ /* 0x000fe400078e00bc */
[----:B------:R1:W2:Y:S01]  /*45b0*/  MUFU.EX2 R39, R2 ;  /* 0x0000000200277308 */ /* 0x0002a20000000800 */
[----:B---3--:R-:W-:Y:S01]  /*45c0*/  FFMA.FTZ R4, R131, UR4, -R21 ;  /* 0x0000000483047c23 */ /* 0x008fe20008010815 */
[----:B------:R-:W-:Y:S01]  /*45d0*/  HMMA.16816.F32 R248, R8, R120, R52 ;  /* 0x0000007808f8723c */ /* 0x000fe20000001834 */
[----:B------:R-:W-:-:S02]  /*45e0*/  IMAD.MOV.U32 R131, RZ, RZ, R189 ;  /* 0x000000ffff837224 */ /* 0x000fc400078e00bd */
[----:B------:R3:W-:Y:S01]  /*45f0*/  MUFU.EX2 R126, R4 ;  /* 0x00000004007e7308 */ /* 0x0007e20000000800 */
[----:B------:R-:W-:-:S04]  /*4600*/  IMAD.MOV.U32 R72, RZ, RZ, R167 ;  /* 0x000000ffff487224 */ /* 0x000fc800078e00a7 */
[----:B------:R-:W-:Y:S01]  /*4610*/  HMMA.16816.F32 R196, R8, R110, R60 ;  /* 0x0000006e08c4723c */ /* 0x000fe2000000183c */
[----:B-1----:R-:W-:Y:S01]  /*4620*/  FFMA.FTZ R2, R139, UR4, -R21 ;  /* 0x000000048b027c23 */ /* 0x002fe20008010815 */
[----:B--2---:R-:W-:-:S03]  /*4630*/  IMAD.MOV.U32 R139, RZ, RZ, R39 ;  /* 0x000000ffff8b7224 */ /* 0x004fc600078e0027 */
[----:B------:R1:W2:Y:S01]  /*4640*/  MUFU.EX2 R132, R2 ;  /* 0x0000000200847308 */ /* 0x0002a20000000800 */
[----:B---3--:R-:W-:Y:S02]  /*4650*/  SHF.R.U32.HI R4, RZ, 0x8, R5 ;  /* 0x00000008ff047819 */ /* 0x008fe40000011605 */
[C---:B------:R-:W-:Y:S01]  /*4660*/  HMMA.16816.F32 R172, R8.reuse, R122, R44 ;  /* 0x0000007a08ac723c */ /* 0x040fe2000000182c */
[----:B------:R-:W-:Y:S02]  /*4670*/  LOP3.LUT R5, R6, 0xff, RZ, 0xc0, !PT ;  /* 0x000000ff06057812 */ /* 0x000fe400078ec0ff */
[----:B------:R-:W-:Y:S02]  /*4680*/  PRMT R4, R15, 0x5410, R4 ;  /* 0x000054100f047816 */ /* 0x000fe40000000004 */
[----:B------:R-:W-:Y:S02]  /*4690*/  PRMT R7, R5, 0x5410, R13 ;  /* 0x0000541005077816 */ /* 0x000fe4000000000d */
[----:B------:R-:W-:Y:S01]  /*46a0*/  F2FP.F16.F32.PACK_AB R5, R43, R185 ;  /* 0x000000b92b05723e */ /* 0x000fe200000000ff */
[----:B------:R-:W-:Y:S01]  /*46b0*/  HMMA.16816.F32 R68, R8, R102, R68 ;  /* 0x000000660844723c */ /* 0x000fe20000001844 */
[----:B------:R-:W-:-:S02]  /*46c0*/  HSET2.LE.AND R4, R4, R20, PT ;  /* 0x0000001404047233 */ /* 0x000fc40003803000 */
[--C-:B-1----:R-:W-:Y:S02]  /*46d0*/  HSET2.LE.AND R2, R14, R20.reuse, PT ;  /* 0x000000140e027233 */ /* 0x102fe40003803000 */
[----:B--2---:R-:W-:Y:S02]  /*46e0*/  F2FP.F16.F32.PACK_AB R13, R132, R134 ;  /* 0x00000086840d723e */ /* 0x004fe400000000ff */
[----:B------:R-:W-:Y:S01]  /*46f0*/  LOP3.LUT R4, R5, R4, RZ, 0xc0, !PT ;  /* 0x0000000405047212 */ /* 0x000fe200078ec0ff */
[----:B------:R-:W-:Y:S01]  /*4700*/  HMMA.16816.F32 R188, R8, R114, R64 ;  /* 0x0000007208bc723c */ /* 0x000fe20000001840 */
[----:B------:R-:W-:Y:S01]  /*4710*/  LOP3.LUT R6, R3, R2, RZ, 0xc0, !PT ;  /* 0x0000000203067212 */ /* 0x000fe200078ec0ff */
[----:B------:R-:W-:Y:S01]  /*4720*/  IMAD.MOV.U32 R11, RZ, RZ, R49 ;  /* 0x000000ffff0b7224 */ /* 0x000fe200078e0031 */
[--C-:B------:R-:W-:Y:S01]  /*4730*/  HSET2.LE.AND R2, R12, R20.reuse, PT ;  /* 0x000000140c027233 */ /* 0x100fe20003803000 */
[----:B------:R-:W-:Y:S01]  /*4740*/  IMAD.MOV.U32 R49, RZ, RZ, R154 ;  /* 0x000000ffff317224 */ /* 0x000fe200078e009a */
[----:B------:R-:W-:-:S02]  /*4750*/  HSET2.LE.AND R12, R7, R20, PT ;  /* 0x00000014070c7233 */ /* 0x000fc40003803000 */
[----:B------:R-:W-:-:S03]  /*4760*/  F2FP.F16.F32.PACK_AB R3, R126, R139 ;  /* 0x0000008b7e03723e */ /* 0x000fc600000000ff */
[----:B------:R-:W-:Y:S02]  /*4770*/  LOP3.LUT R5, R13, R12, RZ, 0xc0, !PT ;  /* 0x0000000c0d057212 */ /* 0x000fe400078ec0ff */
[----:B------:R-:W-:Y:S02]  /*4780*/  LOP3.LUT R7, R3, R2, RZ, 0xc0, !PT ;  /* 0x0000000203077212 */ /* 0x000fe400078ec0ff */
[----:B------:R-:W-:-:S05]  /*4790*/  LOP3.LUT R2, R226, R24, R17, 0x96, !PT ;  /* 0x00000018e2027212 */ /* 0x000fca00078e9611 */
[----:B------:R-:W-:Y:S01]  /*47a0*/  HMMA.16816.F32 R12, R4, R92, RZ ;  /* 0x0000005c040c723c */ /* 0x000fe200000018ff */
[----:B------:R-:W-:Y:S02]  /*47b0*/  IMAD.MOV.U32 R92, RZ, RZ, R58 ;  /* 0x000000ffff5c7224 */ /* 0x000fe400078e003a */
[----:B------:R-:W-:-:S05]  /*47c0*/  IMAD.MOV.U32 R93, RZ, RZ, R59 ;  /* 0x000000ffff5d7224 */ /* 0x000fca00078e003b */
[C---:B------:R-:W-:Y:S01]  /*47d0*/  HMMA.16816.F32 R56, R4.reuse, R94, RZ ;  /* 0x0000005e0438723c */ /* 0x040fe200000018ff */
[----:B------:R-:W-:Y:S02]  /*47e0*/  IMAD.MOV.U32 R94, RZ, RZ, R74 ;  /* 0x000000ffff5e7224 */ /* 0x000fe400078e004a */
[----:B------:R-:W-:Y:S02]  /*47f0*/  IMAD.MOV.U32 R95, RZ, RZ, R75 ;  /* 0x000000ffff5f7224 */ /* 0x000fe400078e004b */
[----:B------:R-:W-:Y:S02]  /*4800*/  IMAD.MOV.U32 R74, RZ, RZ, R26 ;  /* 0x000000ffff4a7224 */ /* 0x000fe400078e001a */
[----:B------:R-:W-:Y:S01]  /*4810*/  IMAD.MOV.U32 R75, RZ, RZ, R27 ;  /* 0x000000ffff4b7224 */ /* 0x000fe200078e001b */
[C---:B------:R-:W-:Y:S08]  /*4820*/  HMMA.16816.F32 R16, R4.reuse, R88, RZ ;  /* 0x000000580410723c */ /* 0x040ff000000018ff */
[C---:B------:R-:W-:Y:S08]  /*4830*/  HMMA.16816.F32 R24, R4.reuse, R96, RZ ;  /* 0x000000600418723c */ /* 0x040ff000000018ff */
[C---:B------:R-:W-:Y:S08]  /*4840*/  HMMA.16816.F32 R36, R4.reuse, R76, RZ ;  /* 0x0000004c0424723c */ /* 0x040ff000000018ff */
[C---:B------:R-:W-:Y:S08]  /*4850*/  HMMA.16816.F32 R44, R4.reuse, R78, RZ ;  /* 0x0000004e042c723c */ /* 0x040ff000000018ff */
[----:B------:R-:W-:Y:S01]  /*4860*/  HMMA.16816.F32 R32, R4, R80, RZ ;  /* 0x000000500420723c */ /* 0x000fe200000018ff */
[----:B------:R-:W-:-:S07]  /*4870*/  IMAD.MOV.U32 R81, RZ, RZ, R179 ;  /* 0x000000ffff517224 */ /* 0x000fce00078e00b3 */
[----:B------:R-:W-:Y:S01]  /*4880*/  HMMA.16816.F32 R52, R4, R82, RZ ;  /* 0x000000520434723c */ /* 0x000fe200000018ff */
[----:B------:R-:W-:Y:S02]  /*4890*/  IMAD.MOV.U32 R83, RZ, RZ, R177 ;  /* 0x000000ffff537224 */ /* 0x000fe400078e00b1 */
[----:B------:R-:W-:-:S05]  /*48a0*/  IMAD.MOV.U32 R82, RZ, RZ, R176 ;  /* 0x000000ffff527224 */ /* 0x000fca00078e00b0 */
[----:B------:R-:W-:Y:S01]  /*48b0*/  HMMA.16816.F32 R28, R4, R84, RZ ;  /* 0x00000054041c723c */ /* 0x000fe200000018ff */
[----:B------:R-:W-:Y:S02]  /*48c0*/  IMAD.MOV.U32 R84, RZ, RZ, R11 ;  /* 0x000000ffff547224 */ /* 0x000fe400078e000b */
[----:B------:R-:W-:-:S05]  /*48d0*/  IMAD.MOV.U32 R85, RZ, RZ, R81 ;  /* 0x000000ffff557224 */ /* 0x000fca00078e0051 */
[----:B------:R-:W-:Y:S01]  /*48e0*/  HMMA.16816.F32 R60, R4, R86, RZ ;  /* 0x00000056043c723c */ /* 0x000fe200000018ff */
[C---:B------:R-:W-:Y:S02]  /*48f0*/  VIADD R86, R224.reuse, 0x9e3779b9 ;  /* 0x9e3779b9e0567836 */ /* 0x040fe40000000000 */
[----:B------:R-:W-:Y:S02]  /*4900*/  IMAD.MOV.U32 R87, RZ, RZ, R128 ;  /* 0x000000ffff577224 */ /* 0x000fe400078e0080 */
[----:B------:R-:W-:-:S03]  /*4910*/  VIADD R128, R224, 0x3c6ef372 ;  /* 0x3c6ef372e0807836 */ /* 0x000fc60000000000 */
[C---:B------:R-:W-:Y:S08]  /*4920*/  HMMA.16816.F32 R88, R4.reuse, R90, RZ ;  /* 0x0000005a0458723c */ /* 0x040ff000000018ff */
[----:B------:R-:W-:Y:S01]  /*4930*/  HMMA.16816.F32 R96, R4, R98, RZ ;  /* 0x000000620460723c */ /* 0x000fe200000018ff */
[----:B------:R-:W-:-:S04]  /*4940*/  IMAD.WIDE.U32 R4, R2, -0x2daee0ad, RZ ;  /* 0xd2511f5302047825 */ /* 0x000fc800078e00ff */
[----:B------:R-:W-:Y:S01]  /*4950*/  IMAD.MOV.U32 R6, RZ, RZ, R4 ;  /* 0x000000ffff067224 */ /* 0x000fe200078e0004 */
[----:B------:R-:W-:Y:S02]  /*4960*/  LOP3.LUT R2, R252, R152, R5, 0x96, !PT ;  /* 0x00000098fc027212 */ /* 0x000fe400078e9605 */
[C---:B------:R-:W-:Y:S02]  /*4970*/  PRMT R5, R4.reuse, 0x7773, RZ ;  /* 0x0000777304057816 */ /* 0x040fe400000000ff */
[C---:B------:R-:W-:Y:S02]  /*4980*/  PRMT R3, R4.reuse, 0x7772, RZ ;  /* 0x0000777204037816 */ /* 0x040fe400000000ff */
[----:B------:R-:W-:Y:S02]  /*4990*/  PRMT R8, R4, 0x7771, RZ ;  /* 0x0000777104087816 */ /* 0x000fe400000000ff */
[--C-:B------:R-:W-:Y:S02]  /*49a0*/  PRMT R10, R3, 0x5410, R5.reuse ;  /* 0x00005410030a7816 */ /* 0x100fe40000000005 */
[----:B------:R-:W-:-:S02]  /*49b0*/  PRMT R5, R2, 0x7632, R5 ;  /* 0x0000763202057816 */ /* 0x000fc40000000005 */
[----:B------:R-:W-:Y:S02]  /*49c0*/  LOP3.LUT R7, R6, 0xff, RZ, 0xc0, !PT ;  /* 0x000000ff06077812 */ /* 0x000fe400078ec0ff */
[C---:B------:R-:W-:Y:S02]  /*49d0*/  LOP3.LUT R3, R2.reuse, 0xffff, RZ, 0xc0, !PT ;  /* 0x0000ffff02037812 */ /* 0x040fe400078ec0ff */
[----:B------:R-:W-:Y:S02]  /*49e0*/  LOP3.LUT R6, R2, 0xff, RZ, 0xc0, !PT ;  /* 0x000000ff02067812 */ /* 0x000fe400078ec0ff */
[----:B------:R-:W-:Y:S02]  /*49f0*/  SHF.R.U32.HI R4, RZ, 0x18, R2 ;  /* 0x00000018ff047819 */ /* 0x000fe40000011602 */
[----:B------:R-:W-:Y:S02]  /*4a00*/  LOP3.LUT R2, R5, 0xff, RZ, 0xc0, !PT ;  /* 0x000000ff05027812 */ /* 0x000fe400078ec0ff */
[----:B------:R-:W-:-:S02]  /*4a10*/  SHF.R.U32.HI R3, RZ, 0x8, R3 ;  /* 0x00000008ff037819 */ /* 0x000fc40000011603 */
[----:B------:R-:W-:Y:S01]  /*4a20*/  PRMT R9, R2, 0x5410, R4 ;  /* 0x0000541002097816 */ /* 0x000fe20000000004 */
[----:B------:R-:W-:Y:S01]  /*4a30*/  FFMA.FTZ R2, R147, UR4, -R22 ;  /* 0x0000000493027c23 */ /* 0x000fe20008010816 */
[----:B------:R-:W-:Y:S01]  /*4a40*/  PRMT R7, R7, 0x5410, R8 ;  /* 0x0000541007077816 */ /* 0x000fe20000000008 */
[--C-:B------:R-:W-:Y:S01]  /*4a50*/  FFMA.FTZ R4, R145, UR4, -R22.reuse ;  /* 0x0000000491047c23 */ /* 0x100fe20008010816 */
[----:B------:R-:W-:Y:S01]  /*4a60*/  PRMT R8, R6, 0x5410, R3 ;  /* 0x0000541006087816 */ /* 0x000fe20000000003 */
[----:B------:R1:W-:Y:S01]  /*4a70*/  MUFU.EX2 R65, R2 ;  /* 0x0000000200417308 */ /* 0x0003e20000000800 */
[----:B------:R-:W-:Y:S01]  /*4a80*/  FFMA.FTZ R3, R143, UR4, -R22 ;  /* 0x000000048f037c23 */ /* 0x000fe20008010816 */
[----:B------:R-:W-:Y:S01]  /*4a90*/  LOP3.LUT R5, R10, 0xff00ff, RZ, 0xc0, !PT ;  /* 0x00ff00ff0a057812 */ /* 0x000fe200078ec0ff */
[----:B------:R-:W-:Y:S01]  /*4aa0*/  IMAD.MOV.U32 R145, RZ, RZ, R75 ;  /* 0x000000ffff917224 */ /* 0x000fe200078e004b */
[----:B------:R2:W-:Y:S01]  /*4ab0*/  MUFU.EX2 R64, R4 ;  /* 0x0000000400407308 */ /* 0x0005e20000000800 */
[----:B------:R-:W-:-:S03]  /*4ac0*/  IMAD.MOV.U32 R75, RZ, RZ, R164 ;  /* 0x000000ffff4b7224 */ /* 0x000fc600078e00a4 */
[----:B------:R3:W-:Y:S01]  /*4ad0*/  MUFU.EX2 R76, R3 ;  /* 0x00000003004c7308 */ /* 0x0007e20000000800 */
[----:B-1----:R-:W-:-:S04]  /*4ae0*/  FFMA.FTZ R2, R141, UR4, -R22 ;  /* 0x000000048d027c23 */ /* 0x002fc80008010816 */
[----:B------:R1:W4:Y:S01]  /*4af0*/  MUFU.EX2 R67, R2 ;  /* 0x0000000200437308 */ /* 0x0003220000000800 */
[--C-:B--2---:R-:W-:Y:S01]  /*4b00*/  FFMA.FTZ R4, R146, UR4, -R21.reuse ;  /* 0x0000000492047c23 */ /* 0x104fe20008010815 */
[----:B---3--:R-:W-:-:S03]  /*4b10*/  FFMA.FTZ R3, R144, UR4, -R21 ;  /* 0x0000000490037c23 */ /* 0x008fc60008010815 */
[----:B------:R-:W-:Y:S01]  /*4b20*/  MUFU.EX2 R78, R4 ;  /* 0x00000004004e7308 */ /* 0x000fe20000000800 */
[----:B------:R-:W-:Y:S02]  /*4b30*/  IMAD.MOV.U32 R144, RZ, RZ, R74 ;  /* 0x000000ffff907224 */ /* 0x000fe400078e004a */
[----:B------:R-:W-:Y:S01]  /*4b40*/  IMAD.MOV.U32 R74, RZ, RZ, R178 ;  /* 0x000000ffff4a7224 */ /* 0x000fe200078e00b2 */
[----:B------:R2:W-:Y:S01]  /*4b50*/  MUFU.EX2 R79, R3 ;  /* 0x00000003004f7308 */ /* 0x0005e20000000800 */
[----:B-1----:R-:W-:-:S04]  /*4b60*/  FFMA.FTZ R2, R142, UR4, -R21 ;  /* 0x000000048e027c23 */ /* 0x002fc80008010815 */
[----:B------:R1:W3:Y:S01]  /*4b70*/  MUFU.EX2 R66, R2 ;  /* 0x0000000200427308 */ /* 0x0002e20000000800 */
[----:B--2---:R-:W-:-:S04]  /*4b80*/  FFMA.FTZ R3, R148, UR4, -R21 ;  /* 0x0000000494037c23 */ /* 0x004fc80008010815 */
[----:B------:R4:W2:Y:S01]  /*4b90*/  MUFU.EX2 R77, R3 ;  /* 0x00000003004d7308 */ /* 0x0008a20000000800 */
[----:B-1----:R-:W-:Y:S02]  /*4ba0*/  HSET2.LE.AND R2, R7, R20, PT ;  /* 0x0000001407027233 */ /* 0x002fe40003803000 */
[----:B----4-:R-:W-:-:S04]  /*4bb0*/  F2FP.F16.F32.PACK_AB R3, R67, R76 ;  /* 0x0000004c4303723e */ /* 0x010fc800000000ff */
[----:B------:R-:W-:Y:S02]  /*4bc0*/  LOP3.LUT R6, R3, R2, RZ, 0xc0, !PT ;  /* 0x0000000203067212 */ /* 0x000fe400078ec0ff */
[----:B------:R-:W-:Y:S02]  /*4bd0*/  HSET2.LE.AND R2, R5, R20, PT ;  /* 0x0000001405027233 */ /* 0x000fe40003803000 */
[----:B---3--:R-:W-:-:S04]  /*4be0*/  F2FP.F16.F32.PACK_AB R3, R66, R79 ;  /* 0x0000004f4203723e */ /* 0x008fc800000000ff */
[----:B------:R-:W-:Y:S02]  /*4bf0*/  LOP3.LUT R7, R3, R2, RZ, 0xc0, !PT ;  /* 0x0000000203077212 */ /* 0x000fe400078ec0ff */
[----:B------:R-:W-:Y:S02]  /*4c00*/  HSET2.LE.AND R2, R8, R20, PT ;  /* 0x0000001408027233 */ /* 0x000fe40003803000 */
[----:B------:R-:W-:-:S04]  /*4c10*/  F2FP.F16.F32.PACK_AB R3, R64, R65 ;  /* 0x000000414003723e */ /* 0x000fc800000000ff */
[----:B------:R-:W-:Y:S02]  /*4c20*/  LOP3.LUT R4, R3, R2, RZ, 0xc0, !PT ;  /* 0x0000000203047212 */ /* 0x000fe400078ec0ff */
[----:B------:R-:W-:Y:S02]  /*4c30*/  HSET2.LE.AND R2, R9, R20, PT ;  /* 0x0000001409027233 */ /* 0x000fe40003803000 */
[----:B--2---:R-:W-:-:S04]  /*4c40*/  F2FP.F16.F32.PACK_AB R3, R78, R77 ;  /* 0x0000004d4e03723e */ /* 0x004fc800000000ff */
[----:B------:R-:W-:Y:S01]  /*4c50*/  LOP3.LUT R5, R3, R2, RZ, 0xc0, !PT ;  /* 0x0000000203057212 */ /* 0x000fe200078ec0ff */
[----:B------:R-:W-:-:S05]  /*4c60*/  VIADD R2, R129, 0xffffffff ;  /* 0xffffffff81027836 */ /* 0x000fca0000000000 */
[----:B------:R-:W-:Y:S01]  /*4c70*/  LOP3.LUT R2, R225, R2, R83, 0x96, !PT ;  /* 0x00000002e1027212 */ /* 0x000fe200078e9653 */
[----:B------:R-:W-:Y:S04]  /*4c80*/  HMMA.16816.F32 R140, R4, R100, R12 ;  /* 0x00000064048c723c */ /* 0x000fe8000000180c */
[----:B------:R-:W-:-:S04]  /*4c90*/  IMAD.WIDE.U32 R10, R2, -0x326172a9, RZ ;  /* 0xcd9e8d57020a7825 */ /* 0x000fc800078e00ff */
[C---:B------:R-:W-:Y:S01]  /*4ca0*/  HMMA.16816.F32 R80, R4.reuse, R112, R16 ;  /* 0x000000700450723c */ /* 0x040fe20000001810 */
[----:B------:R-:W-:Y:S02]  /*4cb0*/  LOP3.LUT R2, R86, R180, R11, 0x96, !PT ;  /* 0x000000b456027212 */ /* 0x000fe400078e960b */
[----:B------:R-:W-:Y:S02]  /*4cc0*/  LOP3.LUT R9, R128, R10, R95, 0x96, !PT ;  /* 0x0000000a80097212 */ /* 0x000fe400078e965f */
[----:B------:R-:W-:Y:S01]  /*4cd0*/  LOP3.LUT R8, R86, R182, R11, 0x96, !PT ;  /* 0x000000b656087212 */ /* 0x000fe200078e960b */
[----:B------:R-:W-:Y:S01]  /*4ce0*/  IMAD.WIDE.U32 R2, R2, -0x2daee0ad, RZ ;  /* 0xd2511f5302027825 */ /* 0x000fe200078e00ff */
[----:B------:R-:W-:Y:S01]  /*4cf0*/  LOP3.LUT R10, R128, R10, R93, 0x96, !PT ;  /* 0x0000000a800a7212 */ /* 0x000fe200078e965d */
[----:B------:R-:W-:Y:S02]  /*4d00*/  HMMA.16816.F32 R176, R4, R116, R36 ;  /* 0x0000007404b0723c */ /* 0x000fe40000001824 */
[----:B------:R-:W-:Y:S01]  /*4d10*/  IMAD.WIDE.U32 R16, R9, -0x2daee0ad, RZ ;  /* 0xd2511f5309107825 */ /* 0x000fe200078e00ff */
[----:B------:R-:W-:-:S03]  /*4d20*/  LOP3.LUT R9, R150, R144, R3, 0x96, !PT ;  /* 0x0000009096097212 */ /* 0x000fc600078e9603 */
[----:B------:R-:W-:Y:S01]  /*4d30*/  IMAD.WIDE.U32 R14, R10, -0x2daee0ad, RZ ;  /* 0xd2511f530a0e7825 */ /* 0x000fe200078e00ff */
[----:B------:R-:W-:Y:S01]  /*4d40*/  LOP3.LUT R17, R149, R2, R17, 0x96, !PT ;  /* 0x0000000295117212 */ /* 0x000fe200078e9611 */
[----:B------:R-:W-:Y:S02]  /*4d50*/  HMMA.16816.F32 R116, R4, R118, R44 ;  /* 0x000000760474723c */ /* 0x000fe4000000182c */
[----:B------:R-:W-:-:S04]  /*4d60*/  IMAD.WIDE.U32 R2, R8, -0x2daee0ad, RZ ;  /* 0xd2511f5308027825 */ /* 0x000fc800078e00ff */
[----:B------:R-:W-:Y:S01]  /*4d70*/  IMAD.WIDE.U32 R12, R9, -0x326172a9, RZ ;  /* 0xcd9e8d57090c7825 */ /* 0x000fe200078e00ff */
[----:B------:R-:W-:Y:S01]  /*4d80*/  LOP3.LUT R3, R150, R130, R3, 0x96, !PT ;  /* 0x0000008296037212 */ /* 0x000fe200078e9603 */
[----:B------:R-:W-:Y:S01]  /*4d90*/  HMMA.16816.F32 R56, R4, R102, R56 ;  /* 0x000000660438723c */ /* 0x000fe20000001838 */
[----:B------:R-:W-:Y:S01]  /*4da0*/  LOP3.LUT R15, R149, R2, R15, 0x96, !PT ;  /* 0x00000002950f7212 */ /* 0x000fe200078e960f */
[----:B------:R-:W-:Y:S01]  /*4db0*/  IMAD.MOV.U32 R86, RZ, RZ, R50 ;  /* 0x000000ffff567224 */ /* 0x000fe200078e0032 */
[----:B------:R-:W-:Y:S01]  /*4dc0*/  LOP3.LUT R2, R227, R94, R13, 0x96, !PT ;  /* 0x0000005ee3027212 */ /* 0x000fe200078e960d */
[----:B------:R-:W-:-:S04]  /*4dd0*/  IMAD.WIDE.U32 R8, R3, -0x326172a9, RZ ;  /* 0xcd9e8d5703087825 */ /* 0x000fc800078e00ff */
[----:B------:R-:W-:Y:S01]  /*4de0*/  IMAD.MOV.U32 R93, RZ, RZ, R51 ;  /* 0x000000ffff5d7224 */ /* 0x000fe200078e0033 */
[----:B------:R-:W-:Y:S01]  /*4df0*/  LOP3.LUT R10, R227, R92, R9, 0x96, !PT ;  /* 0x0000005ce30a7212 */ /* 0x000fe200078e9609 */
[----:B------:R-:W-:Y:S01]  /*4e00*/  IMAD.WIDE.U32 R2, R2, -0x2daee0ad, RZ ;  /* 0xd2511f5302027825 */ /* 0x000fe200078e00ff */
[----:B------:R-:W-:Y:S01]  /*4e10*/  HMMA.16816.F32 R152, R4, R108, R32 ;  /* 0x0000006c0498723c */ /* 0x000fe20000001820 */
[----:B------:R-:W-:Y:S02]  /*4e20*/  LDSM.16.MT88.4 R32, [R41+0xb800] ;  /* 0x00b800002920783b */ /* 0x000fe40000004200 */
[----:B------:R-:W-:Y:S01]  /*4e30*/  IMAD.WIDE.U32 R50, R17, -0x326172a9, RZ ;  /* 0xcd9e8d5711327825 */ /* 0x000fe200078e00ff */
[----:B------:R-:W-:-:S03]  /*4e40*/  LOP3.LUT R13, R151, R16, R3, 0x96, !PT ;  /* 0x00000010970d7212 */ /* 0x000fc600078e9603 */
[----:B------:R-:W-:Y:S01]  /*4e50*/  IMAD.WIDE.U32 R46, R15, -0x326172a9, RZ ;  /* 0xcd9e8d570f2e7825 */ /* 0x000fe200078e00ff */
[----:B------:R-:W-:Y:S01]  /*4e60*/  LOP3.LUT R3, R228, R12, R51, 0x96, !PT ;  /* 0x0000000ce4037212 */ /* 0x000fe200078e9633 */
[----:B------:R-:W-:Y:S01]  /*4e70*/  HMMA.16816.F32 R164, R4, R104, R28 ;  /* 0x0000006804a4723c */ /* 0x000fe2000000181c */
[----:B------:R-:W-:Y:S01]  /*4e80*/  LDSM.16.MT88.4 R28, [R42+0x1800] ;  /* 0x001800002a1c783b */ /* 0x000fe20000004200 */
        /* <DEDUP_REMOVED lines=8> */
[----:B------:R-:W-:Y:S01]  /*4f10*/  IMAD.WIDE.U32 R8, R2, -0x326172a9, RZ ;  /* 0xcd9e8d5702087825 */ /* 0x000fe200078e00ff */
[----:B------:R-:W-:Y:S01]  /*4f20*/  LOP3.LUT R10, R156, R10, R113, 0x96, !PT ;  /* 0x0000000a9c0a7212 */ /* 0x000fe200078e9671 */
[C---:B------:R-:W-:Y:S02]  /*4f30*/  HMMA.16816.F32 R104, R4.reuse, R106, R60 ;  /* 0x0000006a0468723c */ /* 0x040fe4000000183c */
[----:B------:R-:W-:Y:S01]  /*4f40*/  IMAD.MOV.U32 R2, RZ, RZ, R8 ;  /* 0x000000ffff027224 */ /* 0x000fe200078e0008 */
[C---:B------:R-:W-:Y:S01]  /*4f50*/  PRMT R12, R8.reuse, 0x7773, RZ ;  /* 0x00007773080c7816 */ /* 0x040fe200000000ff */
[----:B------:R-:W-:Y:S01]  /*4f60*/  IMAD.MOV.U32 R103, RZ, RZ, R66 ;  /* 0x000000ffff677224 */ /* 0x000fe200078e0042 */
[----:B------:R-:W-:Y:S01]  /*4f70*/  PRMT R11, R8, 0x7772, RZ ;  /* 0x00007772080b7816 */ /* 0x000fe200000000ff */
[----:B------:R-:W-:Y:S01]  /*4f80*/  IMAD.MOV.U32 R67, RZ, RZ, R73 ;  /* 0x000000ffff437224 */ /* 0x000fe200078e0049 */
[----:B------:R-:W-:Y:S01]  /*4f90*/  LOP3.LUT R3, R2, 0xff, RZ, 0xc0, !PT ;  /* 0x000000ff02037812 */ /* 0x000fe200078ec0ff */
[----:B------:R-:W-:Y:S01]  /*4fa0*/  IMAD.MOV.U32 R66, RZ, RZ, R48 ;  /* 0x000000ffff427224 */ /* 0x000fe200078e0030 */
[----:B------:R-:W-:Y:S01]  /*4fb0*/  PRMT R2, R8, 0x7771, RZ ;  /* 0x0000777108027816 */ /* 0x000fe200000000ff */
[----:B------:R-:W-:Y:S01]  /*4fc0*/  IMAD.MOV.U32 R73, RZ, RZ, R49 ;  /* 0x000000ffff497224 */ /* 0x000fe200078e0031 */
[----:B------:R-:W-:Y:S01]  /*4fd0*/  PRMT R15, R11, 0x5410, R12 ;  /* 0x000054100b0f7816 */ /* 0x000fe2000000000c */
[----:B------:R-:W-:Y:S01]  /*4fe0*/  IMAD.WIDE.U32 R48, R13, -0x326172a9, RZ ;  /* 0xcd9e8d570d307825 */ /* 0x000fe200078e00ff */
[----:B------:R-:W-:Y:S01]  /*4ff0*/  PRMT R13, R3, 0x5410, R2 ;  /* 0x00005410030d7816 */ /* 0x000fe20000000002 */
[C---:B------:R-:W-:Y:S02]  /*5000*/  HMMA.16816.F32 R128, R4.reuse, R120, R24 ;  /* 0x000000780480723c */ /* 0x040fe40000001818 */
[----:B------:R-:W-:Y:S01]  /*5010*/  FFMA.FTZ R12, R160, UR4, -R22 ;  /* 0x00000004a00c7c23 */ /* 0x000fe20008010816 */
[----:B------:R-:W-:Y:S01]  /*5020*/  IMAD.WIDE.U32 R2, R10, -0x326172a9, RZ ;  /* 0xcd9e8d570a027825 */ /* 0x000fe200078e00ff */
[----:B------:R-:W-:Y:S01]  /*5030*/  LOP3.LUT R8, R223, R48, R9, 0x96, !PT ;  /* 0x00000030df087212 */ /* 0x000fe200078e9609 */
[----:B------:R-:W1:Y:S01]  /*5040*/  LDSM.16.MT88.4 R24, [R41+0x9800] ;  /* 0x009800002918783b */ /* 0x000e620000004200 */
[----:B------:R-:W-:Y:S01]  /*5050*/  MUFU.EX2 R38, R12 ;  /* 0x0000000c00267308 */ /* 0x000fe20000000800 */
[----:B------:R-:W-:Y:S01]  /*5060*/  IMAD.MOV.U32 R11, RZ, RZ, R2 ;  /* 0x000000ffff0b7224 */ /* 0x000fe200078e0002 */
[----:B------:R-:W-:Y:S01]  /*5070*/  PRMT R10, R2, 0x7773, RZ ;  /* 0x00007773020a7816 */ /* 0x000fe200000000ff */
[----:B------:R-:W-:Y:S01]  /*5080*/  IMAD.WIDE.U32 R44, R14, -0x326172a9, RZ ;  /* 0xcd9e8d570e2c7825 */ /* 0x000fe200078e00ff */
[C---:B------:R-:W-:Y:S01]  /*5090*/  PRMT R9, R2.reuse, 0x7772, RZ ;  /* 0x0000777202097816 */ /* 0x040fe200000000ff */
[C---:B------:R-:W-:Y:S01]  /*50a0*/  HMMA.16816.F32 R52, R4.reuse, R114, R88 ;  /* 0x000000720434723c */ /* 0x040fe20000001858 */
[----:B------:R-:W-:Y:S01]  /*50b0*/  PRMT R2, R2, 0x7771, RZ ;  /* 0x0000777102027816 */ /* 0x000fe200000000ff */
[----:B------:R-:W-:Y:S01]  /*50c0*/  IMAD.MOV.U32 R160, RZ, RZ, R79 ;  /* 0x000000ffffa07224 */ /* 0x000fe200078e004f */
[----:B------:R-:W-:Y:S01]  /*50d0*/  PRMT R17, R9, 0x5410, R10 ;  /* 0x0000541009117816 */ /* 0x000fe2000000000a */
[--C-:B------:R-:W-:Y:S01]  /*50e0*/  FFMA.FTZ R10, R157, UR4, -R22.reuse ;  /* 0x000000049d0a7c23 */ /* 0x100fe20008010816 */
[----:B------:R-:W-:Y:S01]  /*50f0*/  LOP3.LUT R9, R11, 0xff, RZ, 0xc0, !PT ;  /* 0x000000ff0b097812 */ /* 0x000fe200078ec0ff */
[----:B------:R-:W-:Y:S01]  /*5100*/  FFMA.FTZ R11, R138, UR4, -R22 ;  /* 0x000000048a0b7c23 */ /* 0x000fe20008010816 */
[----:B------:R-:W-:Y:S01]  /*5110*/  IMAD.MOV.U32 R79, RZ, RZ, R72 ;  /* 0x000000ffff4f7224 */ /* 0x000fe200078e0048 */
[----:B------:R-:W-:Y:S01]  /*5120*/  HMMA.16816.F32 R60, R4, R122, R96 ;  /* 0x0000007a043c723c */ /* 0x000fe20000001860 */
[----:B------:R-:W-:Y:S01]  /*5130*/  PRMT R16, R9, 0x5410, R2 ;  /* 0x0000541009107816 */ /* 0x000fe20000000002 */
[----:B------:R-:W-:Y:S01]  /*5140*/  FFMA.FTZ R2, R137, UR4, -R22 ;  /* 0x0000000489027c23 */ /* 0x000fe20008010816 */
[----:B------:R-:W-:Y:S01]  /*5150*/  FFMA.FTZ R9, R162, UR4, -R21 ;  /* 0x00000004a2097c23 */ /* 0x000fe20008010815 */
[----:B------:R-:W-:-:S02]  /*5160*/  IMAD.MOV.U32 R162, RZ, RZ, R76 ;  /* 0x000000ffffa27224 */ /* 0x000fc400078e004c */
[----:B------:R-:W-:Y:S01]  /*5170*/  FFMA.FTZ R4, R125, UR4, -R21 ;  /* 0x000000047d047c23 */ /* 0x000fe20008010815 */
[----:B------:R-:W-:Y:S01]  /*5180*/  IMAD.MOV.U32 R76, RZ, RZ, R66 ;  /* 0x000000ffff4c7224 */ /* 0x000fe200078e0042 */
[----:B------:R-:W-:Y:S01]  /*5190*/  LOP3.LUT R6, R8, 0xffff, RZ, 0xc0, !PT ;  /* 0x0000ffff08067812 */ /* 0x000fe200078ec0ff */
[----:B------:R-:W-:Y:S01]  /*51a0*/  IMAD.MOV.U32 R66, RZ, RZ, R133 ;  /* 0x000000ffff427224 */ /* 0x000fe200078e0085 */
[----:B------:R2:W-:Y:S01]  /*51b0*/  MUFU.EX2 R51, R11 ;  /* 0x0000000b00337308 */ /* 0x0005e20000000800 */
[----:B------:R-:W-:Y:S01]  /*51c0*/  FFMA.FTZ R5, R124, UR4, -R21 ;  /* 0x000000047c057c23 */ /* 0x000fe20008010815 */
[----:B------:R-:W-:Y:S01]  /*51d0*/  PRMT R7, R8, 0x7632, R7 ;  /* 0x0000763208077816 */ /* 0x000fe20000000007 */
[----:B------:R-:W-:Y:S01]  /*51e0*/  IMAD.MOV.U32 R115, RZ, RZ, R93 ;  /* 0x000000ffff737224 */ /* 0x000fe200078e005d */
[----:B------:R3:W4:Y:S01]  /*51f0*/  MUFU.EX2 R133, R2 ;  /* 0x0000000200857308 */ /* 0x0007220000000800 */
[----:B------:R-:W-:Y:S02]  /*5200*/  IMAD.MOV.U32 R114, RZ, RZ, R86 ;  /* 0x000000ffff727224 */ /* 0x000fe400078e0056 */
[----:B------:R-:W-:Y:S01]  /*5210*/  IMAD.MOV.U32 R99, RZ, RZ, R87 ;  /* 0x000000ffff637224 */ /* 0x000fe200078e0057 */
[----:B------:R1:W-:Y:S01]  /*5220*/  MUFU.EX2 R37, R9 ;  /* 0x0000000900257308 */ /* 0x0003e20000000800 */
[----:B------:R-:W-:-:S02]  /*5230*/  IMAD.MOV.U32 R98, RZ, RZ, R84 ;  /* 0x000000ffff627224 */ /* 0x000fc400078e0054 */
[----:B------:R-:W-:Y:S01]  /*5240*/  IMAD.MOV.U32 R97, RZ, RZ, R85 ;  /* 0x000000ffff617224 */ /* 0x000fe200078e0055 */
[----:B------:R4:W-:Y:S01]  /*5250*/  MUFU.EX2 R48, R4 ;  /* 0x0000000400307308 */ /* 0x0009e20000000800 */
[----:B------:R-:W-:Y:S01]  /*5260*/  IMAD.MOV.U32 R96, RZ, RZ, R78 ;  /* 0x000000ffff607224 */ /* 0x000fe200078e004e */
[----:B--2---:R-:W-:Y:S02]  /*5270*/  LOP3.LUT R11, R8, 0xff, RZ, 0xc0, !PT ;  /* 0x000000ff080b7812 */ /* 0x004fe400078ec0ff */
[----:B------:R2:W-:Y:S01]  /*5280*/  MUFU.EX2 R47, R5 ;  /* 0x00000005002f7308 */ /* 0x0005e20000000800 */
[----:B---3--:R-:W-:Y:S01]  /*5290*/  LOP3.LUT R2, R223, R44, R3, 0x96, !PT ;  /* 0x0000002cdf027212 */ /* 0x008fe200078e9603 */
[----:B------:R-:W-:Y:S01]  /*52a0*/  FFMA.FTZ R3, R161, UR4, -R21 ;  /* 0x00000004a1037c23 */ /* 0x000fe20008010815 */
[----:B------:R-:W-:Y:S01]  /*52b0*/  IMAD.MOV.U32 R161, RZ, RZ, R64 ;  /* 0x000000ffffa17224 */ /* 0x000fe200078e0040 */
[----:B------:R3:W-:Y:S01]  /*52c0*/  MUFU.EX2 R72, R10 ;  /* 0x0000000a00487308 */ /* 0x0007e20000000800 */
[----:B-1----:R-:W-:-:S03]  /*52d0*/  LOP3.LUT R9, R2, 0xff, RZ, 0xc0, !PT ;  /* 0x000000ff02097812 */ /* 0x002fc600078ec0ff */
[----:B------:R1:W1:Y:S01]  /*52e0*/  MUFU.EX2 R64, R3 ;  /* 0x0000000300407308 */ /* 0x0002620000000800 */
[----:B----4-:R-:W-:Y:S01]  /*52f0*/  SHF.R.U32.HI R4, RZ, 0x8, R6 ;  /* 0x00000008ff047819 */ /* 0x010fe20000011606 */
[----:B------:R-:W-:Y:S01]  /*5300*/  FFMA.FTZ R6, R168, UR4, -R40 ;  /* 0x00000004a8067c23 */ /* 0x000fe20008010828 */
[----:B------:R-:W-:Y:S01]  /*5310*/  IMAD.MOV.U32 R168, RZ, RZ, R76 ;  /* 0x000000ffffa87224 */ /* 0x000fe200078e004c */
[----:B--2---:R-:W-:Y:S02]  /*5320*/  LOP3.LUT R5, R7, 0xff, RZ, 0xc0, !PT ;  /* 0x000000ff07057812 */ /* 0x004fe400078ec0ff */
[----:B------:R2:W-:Y:S01]  /*5330*/  MUFU.EX2 R39, R6 ;  /* 0x0000000600277308 */ /* 0x0005e20000000800 */
[----:B------:R-:W-:Y:S01]  /*5340*/  PRMT R12, R11, 0x5410, R4 ;  /* 0x000054100b0c7816 */ /* 0x000fe20000000004 */
[----:B------:R-:W-:Y:S01]  /*5350*/  FFMA.FTZ R4, R163, UR4, -R40 ;  /* 0x00000004a3047c23 */ /* 0x000fe20008010828 */
[----:B------:R-:W-:Y:S01]  /*5360*/  SHF.R.U32.HI R7, RZ, 0x18, R2 ;  /* 0x00000018ff077819 */ /* 0x000fe20000011602 */
[----:B------:R-:W-:Y:S01]  /*5370*/  IMAD.MOV.U32 R163, RZ, RZ, R77 ;  /* 0x000000ffffa37224 */ /* 0x000fe200078e004d */
[----:B---3--:R-:W-:Y:S01]  /*5380*/  SHF.R.U32.HI R10, RZ, 0x18, R8 ;  /* 0x00000018ff0a7819 */ /* 0x008fe20000011608 */
[----:B------:R3:W-:Y:S01]  /*5390*/  MUFU.EX2 R18, R4 ;  /* 0x0000000400127308 */ /* 0x0007e20000000800 */
[----:B------:R-:W-:Y:S01]  /*53a0*/  FFMA.FTZ R8, R170, UR4, -R40 ;  /* 0x00000004aa087c23 */ /* 0x000fe20008010828 */
[----:B-1----:R-:W-:Y:S01]  /*53b0*/  LOP3.LUT R3, R2, 0xffff, RZ, 0xc0, !PT ;  /* 0x0000ffff02037812 */ /* 0x002fe200078ec0ff */
[----:B------:R-:W-:Y:S01]  /*53c0*/  IMAD.MOV.U32 R170, RZ, RZ, R79 ;  /* 0x000000ffffaa7224 */ /* 0x000fe200078e004f */
[----:B------:R-:W-:Y:S01]  /*53d0*/  PRMT R11, R5, 0x5410, R10 ;  /* 0x00005410050b7816 */ /* 0x000fe2000000000a */
[----:B------:R-:W-:Y:S01]  /*53e0*/  FFMA.FTZ R5, R169, UR4, -R40 ;  /* 0x00000004a9057c23 */ /* 0x000fe20008010828 */
[----:B------:R-:W-:Y:S01]  /*53f0*/  SHF.R.U32.HI R3, RZ, 0x8, R3 ;  /* 0x00000008ff037819 */ /* 0x000fe20000011603 */
[----:B------:R1:W4:Y:S01]  /*5400*/  MUFU.EX2 R36, R8 ;  /* 0x0000000800247308 */ /* 0x0003220000000800 */
[----:B--2---:R-:W-:Y:S01]  /*5410*/  FFMA.FTZ R6, R159, UR4, -R23 ;  /* 0x000000049f067c23 */ /* 0x004fe20008010817 */
[----:B------:R-:W-:Y:S01]  /*5420*/  IMAD.MOV.U32 R169, RZ, RZ, R139 ;  /* 0x000000ffffa97224 */ /* 0x000fe200078e008b */
[----:B------:R-:W-:-:S02]  /*5430*/  PRMT R14, R9, 0x5410, R3 ;  /* 0x00005410090e7816 */ /* 0x000fc40000000003 */
[----:B------:R-:W-:Y:S01]  /*5440*/  PRMT R3, R2, 0x7632, R3 ;  /* 0x0000763202037816 */ /* 0x000fe20000000003 */
[----:B------:R-:W-:Y:S01]  /*5450*/  FFMA.FTZ R2, R184, UR4, -R23 ;  /* 0x00000004b8027c23 */ /* 0x000fe20008010817 */
[----:B------:R2:W-:Y:S02]  /*5460*/  MUFU.EX2 R44, R6 ;  /* 0x00000006002c7308 */ /* 0x0005e40000000800 */
[----:B---3--:R-:W-:Y:S02]  /*5470*/  LOP3.LUT R4, R3, 0xff, RZ, 0xc0, !PT ;  /* 0x000000ff03047812 */ /* 0x008fe400078ec0ff */
[----:B------:R3:W-:Y:S01]  /*5480*/  MUFU.EX2 R138, R2 ;  /* 0x00000002008a7308 */ /* 0x0007e20000000800 */
[----:B------:R-:W-:Y:S02]  /*5490*/  F2FP.F16.F32.PACK_AB R3, R133, R51 ;  /* 0x000000338503723e */ /* 0x000fe400000000ff */
[----:B-1----:R-:W-:Y:S01]  /*54a0*/  LOP3.LUT R8, R15, 0xff00ff, RZ, 0xc0, !PT ;  /* 0x00ff00ff0f087812 */ /* 0x002fe200078ec0ff */
[----:B------:R1:W4:Y:S01]  /*54b0*/  MUFU.EX2 R184, R5 ;  /* 0x0000000500b87308 */ /* 0x0003220000000800 */
[----:B--2---:R-:W-:-:S02]  /*54c0*/  HSET2.LE.AND R6, R11, R20, PT ;  /* 0x000000140b067233 */ /* 0x004fc40003803000 */
[--C-:B---3--:R-:W-:Y:S02]  /*54d0*/  HSET2.LE.AND R2, R13, R20.reuse, PT ;  /* 0x000000140d027233 */ /* 0x108fe40003803000 */
[----:B------:R-:W-:Y:S02]  /*54e0*/  PRMT R13, R4, 0x5410, R7 ;  /* 0x00005410040d7816 */ /* 0x000fe40000000007 */
[----:B------:R-:W-:Y:S01]  /*54f0*/  F2FP.F16.F32.PACK_AB R7, R64, R37 ;  /* 0x000000254007723e */ /* 0x000fe200000000ff */
[--C-:B-1----:R-:W-:Y:S01]  /*5500*/  FFMA.FTZ R5, R158, UR4, -R23.reuse ;  /* 0x000000049e057c23 */ /* 0x102fe20008010817 */
[----:B------:R-:W-:Y:S01]  /*5510*/  LOP3.LUT R10, R3, R2, RZ, 0xc0, !PT ;  /* 0x00000002030a7212 */ /* 0x000fe200078ec0ff */
[----:B------:R-:W-:Y:S01]  /*5520*/  FFMA.FTZ R3, R171, UR4, -R23 ;  /* 0x00000004ab037c23 */ /* 0x000fe20008010817 */
[--C-:B------:R-:W-:Y:S01]  /*5530*/  HSET2.LE.AND R2, R8, R20.reuse, PT ;  /* 0x0000001408027233 */ /* 0x100fe20003803000 */
[----:B------:R1:W2:Y:S01]  /*5540*/  MUFU.EX2 R139, R5 ;  /* 0x00000005008b7308 */ /* 0x0002a20000000800 */
[----:B------:R-:W-:Y:S01]  /*5550*/  LOP3.LUT R9, R7, R6, RZ, 0xc0, !PT ;  /* 0x0000000607097212 */ /* 0x000fe200078ec0ff */
[----:B------:R-:W-:Y:S01]  /*5560*/  IMAD.MOV.U32 R171, RZ, RZ, R65 ;  /* 0x000000ffffab7224 */ /* 0x000fe200078e0041 */
[--C-:B------:R-:W-:Y:S01]  /*5570*/  HSET2.LE.AND R4, R12, R20.reuse, PT ;  /* 0x000000140c047233 */ /* 0x100fe20003803000 */
[----:B------:R3:W2:Y:S01]  /*5580*/  MUFU.EX2 R137, R3 ;  /* 0x0000000300897308 */ /* 0x0006a20000000800 */
[----:B------:R-:W-:Y:S01]  /*5590*/  LOP3.LUT R12, R17, 0xff00ff, RZ, 0xc0, !PT ;  /* 0x00ff00ff110c7812 */ /* 0x000fe200078ec0ff */
[----:B------:R-:W-:Y:S01]  /*55a0*/  IMAD.MOV.U32 R65, RZ, RZ, R73 ;  /* 0x000000ffff417224 */ /* 0x000fe200078e0049 */
[----:B------:R-:W-:-:S03]  /*55b0*/  HSET2.LE.AND R13, R13, R20, PT ;  /* 0x000000140d0d7233 */ /* 0x000fc60003803000 */
[----:B------:R-:W-:Y:S02]  /*55c0*/  HSET2.LE.AND R7, R12, R20, PT ;  /* 0x000000140c077233 */ /* 0x000fe40003803000 */
[----:B----4-:R-:W-:Y:S02]  /*55d0*/  F2FP.F16.F32.PACK_AB R12, R39, R36 ;  /* 0x00000024270c723e */ /* 0x010fe400000000ff */
[----:B-1----:R-:W-:Y:S02]  /*55e0*/  F2FP.F16.F32.PACK_AB R5, R72, R38 ;  /* 0x000000264805723e */ /* 0x002fe400000000ff */
[----:B---3--:R-:W-:Y:S02]  /*55f0*/  F2FP.F16.F32.PACK_AB R3, R48, R47 ;  /* 0x0000002f3003723e */ /* 0x008fe400000000ff */
[----:B------:R-:W-:Y:S02]  /*5600*/  LOP3.LUT R8, R5, R4, RZ, 0xc0, !PT ;  /* 0x0000000405087212 */ /* 0x000fe400078ec0ff */
[----:B------:R-:W-:-:S02]  /*5610*/  LOP3.LUT R11, R3, R2, RZ, 0xc0, !PT ;  /* 0x00000002030b7212 */ /* 0x000fc400078ec0ff */
[--C-:B------:R-:W-:Y:S02]  /*5620*/  HSET2.LE.AND R2, R16, R20.reuse, PT ;  /* 0x0000001410027233 */ /* 0x100fe40003803000 */
[----:B------:R-:W-:Y:S02]  /*5630*/  F2FP.F16.F32.PACK_AB R3, R184, R18 ;  /* 0x00000012b803723e */ /* 0x000fe400000000ff */
[----:B------:R-:W-:Y:S01]  /*5640*/  HSET2.LE.AND R5, R14, R20, PT ;  /* 0x000000140e057233 */ /* 0x000fe20003803000 */
[C---:B------:R-:W-:Y:S01]  /*5650*/  HMMA.16816.F32 R176, R8.reuse, R24, R176 ;  /* 0x0000001808b0723c */ /* 0x040fe200000018b0 */
[----:B------:R-:W-:Y:S01]  /*5660*/  LOP3.LUT R6, R3, R2, RZ, 0xc0, !PT ;  /* 0x0000000203067212 */ /* 0x000fe200078ec0ff */
[----:B------:R-:W-:Y:S01]  /*5670*/  IMAD.MOV.U32 R2, RZ, RZ, R18 ;  /* 0x000000ffff027224 */ /* 0x000fe200078e0012 */
[----:B--2---:R-:W-:Y:S01]  /*5680*/  F2FP.F16.F32.PACK_AB R4, R44, R139 ;  /* 0x0000008b2c04723e */ /* 0x004fe200000000ff */
[----:B------:R-:W1:Y:S01]  /*5690*/  LDSM.16.MT88.4 R16, [R42+0x800] ;  /* 0x000800002a10783b */ /* 0x000e620000004200 */
[----:B------:R-:W-:Y:S01]  /*56a0*/  F2FP.F16.F32.PACK_AB R14, R137, R138 ;  /* 0x0000008a890e723e */ /* 0x000fe200000000ff */
[----:B------:R-:W-:Y:S01]  /*56b0*/  IMAD.MOV.U32 R3, RZ, RZ, R74 ;  /* 0x000000ffff037224 */ /* 0x000fe200078e004a */
[----:B------:R-:W-:Y:S01]  /*56c0*/  LOP3.LUT R7, R4, R7, RZ, 0xc0, !PT ;  /* 0x0000000704077212 */ /* 0x000fe200078ec0ff */
[----:B------:R-:W-:Y:S01]  /*56d0*/  HMMA.16816.F32 R52, R8, R34, R52 ;  /* 0x000000220834723c */ /* 0x000fe20000001834 */
[----:B------:R-:W-:-:S02]  /*56e0*/  LOP3.LUT R4, R12, R5, RZ, 0xc0, !PT ;  /* 0x000000050c047212 */ /* 0x000fc400078ec0ff */
[----:B------:R-:W-:Y:S02]  /*56f0*/  LOP3.LUT R5, R14, R13, RZ, 0xc0, !PT ;  /* 0x0000000d0e057212 */ /* 0x000fe400078ec0ff */
[----:B------:R-:W2:Y:S03]  /*5700*/  LDSM.16.MT88.4 R12, [R41+0xa800] ;  /* 0x00a80000290c783b */ /* 0x000ea60000004200 */
[----:B------:R-:W-:Y:S08]  /*5710*/  HMMA.16816.F32 R56, R8, R30, R56 ;  /* 0x0000001e0838723c */ /* 0x000ff00000001838 */
[----:B------:R-:W-:Y:S01]  /*5720*/  HMMA.16816.F32 R144, R4, R24, R244 ;  /* 0x000000180490723c */ /* 0x000fe200000018f4 */
[----:B------:R-:W-:-:S02]  /*5730*/  IMAD.MOV.U32 R244, RZ, RZ, R72 ;  /* 0x000000fffff47224 */ /* 0x000fc400078e0048 */
[----:B------:R-:W-:Y:S02]  /*5740*/  IMAD.MOV.U32 R247, RZ, RZ, R75 ;  /* 0x000000fffff77224 */ /* 0x000fe400078e004b */
[----:B------:R-:W-:Y:S02]  /*5750*/  IMAD.MOV.U32 R246, RZ, RZ, R39 ;  /* 0x000000fffff67224 */ /* 0x000fe400078e0027 */
[----:B------:R-:W-:Y:S01]  /*5760*/  IMAD.MOV.U32 R245, RZ, RZ, R64 ;  /* 0x000000fffff57224 */ /* 0x000fe200078e0040 */
[----:B------:R-:W-:Y:S01]  /*5770*/  HMMA.16816.F32 R120, R4, R32, R208 ;  /* 0x000000200478723c */ /* 0x000fe200000018d0 */
[----:B------:R-:W-:Y:S02]  /*5780*/  IMAD.MOV.U32 R208, RZ, RZ, R170 ;  /* 0x000000ffffd07224 */ /* 0x000fe400078e00aa */
[----:B------:R-:W-:Y:S02]  /*5790*/  IMAD.MOV.U32 R209, RZ, RZ, R161 ;  /* 0x000000ffffd17224 */ /* 0x000fe400078e00a1 */
[----:B------:R-:W-:-:S02]  /*57a0*/  IMAD.MOV.U32 R210, RZ, RZ, R96 ;  /* 0x000000ffffd27224 */ /* 0x000fc400078e0060 */
[----:B------:R-:W-:Y:S01]  /*57b0*/  IMAD.MOV.U32 R211, RZ, RZ, R97 ;  /* 0x000000ffffd37224 */ /* 0x000fe200078e0061 */
[C---:B------:R-:W-:Y:S01]  /*57c0*/  HMMA.16816.F32 R148, R4.reuse, R26, R204 ;  /* 0x0000001a0494723c */ /* 0x040fe200000018cc */
[----:B------:R-:W-:Y:S02]  /*57d0*/  IMAD.MOV.U32 R204, RZ, RZ, R3 ;  /* 0x000000ffffcc7224 */ /* 0x000fe400078e0003 */
[----:B------:R-:W-:Y:S01]  /*57e0*/  FFMA.FTZ R3, R243, UR4, -R40 ;  /* 0x00000004f3037c23 */ /* 0x000fe20008010828 */
[----:B------:R-:W-:Y:S02]  /*57f0*/  IMAD.MOV.U32 R207, RZ, RZ, R168 ;  /* 0x000000ffffcf7224 */ /* 0x000fe400078e00a8 */
[----:B------:R-:W-:Y:S02]  /*5800*/  IMAD.MOV.U32 R205, RZ, RZ, R171 ;  /* 0x000000ffffcd7224 */ /* 0x000fe400078e00ab */
[----:B------:R-:W-:Y:S01]  /*5810*/  IMAD.MOV.U32 R206, RZ, RZ, R163 ;  /* 0x000000ffffce7224 */ /* 0x000fe200078e00a3 */
[----:B-1----:R-:W-:Y:S01]  /*5820*/  HMMA.16816.F32 R72, R4, R16, R236 ;  /* 0x000000100448723c */ /* 0x002fe200000018ec */
[----:B------:R-:W-:-:S02]  /*5830*/  IMAD.MOV.U32 R237, RZ, RZ, R38 ;  /* 0x000000ffffed7224 */ /* 0x000fc400078e0026 */
[----:B------:R-:W-:Y:S02]  /*5840*/  IMAD.MOV.U32 R238, RZ, RZ, R37 ;  /* 0x000000ffffee7224 */ /* 0x000fe400078e0025 */
[----:B------:R-:W-:Y:S02]  /*5850*/  IMAD.MOV.U32 R239, RZ, RZ, R36 ;  /* 0x000000ffffef7224 */ /* 0x000fe400078e0024 */
[----:B------:R-:W1:Y:S01]  /*5860*/  LDSM.16.MT88.4 R36, [R42+0x2800] ;  /* 0x002800002a24783b */ /* 0x000e620000004200 */
[----:B--2---:R-:W-:Y:S01]  /*5870*/  HMMA.16816.F32 R88, R4, R12, R232 ;  /* 0x0000000c0458723c */ /* 0x004fe200000018e8 */
[----:B------:R-:W-:Y:S02]  /*5880*/  IMAD.MOV.U32 R234, RZ, RZ, R127 ;  /* 0x000000ffffea7224 */ /* 0x000fe400078e007f */
[----:B------:R-:W-:Y:S02]  /*5890*/  IMAD.MOV.U32 R235, RZ, RZ, R126 ;  /* 0x000000ffffeb7224 */ /* 0x000fe400078e007e */
[----:B------:R-:W-:-:S02]  /*58a0*/  IMAD.MOV.U32 R236, RZ, RZ, R65 ;  /* 0x000000ffffec7224 */ /* 0x000fc400078e0041 */
[----:B------:R-:W-:Y:S01]  /*58b0*/  IMAD.MOV.U32 R232, RZ, RZ, R66 ;  /* 0x000000ffffe87224 */ /* 0x000fe200078e0042 */
[----:B------:R-:W-:Y:S01]  /*58c0*/  HMMA.16816.F32 R76, R4, R18, R196 ;  /* 0x00000012044c723c */ /* 0x000fe200000018c4 */
[----:B------:R-:W-:-:S07]  /*58d0*/  IMAD.MOV.U32 R233, RZ, RZ, R67 ;  /* 0x000000ffffe97224 */ /* 0x000fce00078e0043 */
[C---:B------:R-:W-:Y:S01]  /*58e0*/  HMMA.16816.F32 R64, R4.reuse, R28, R212 ;  /* 0x0000001c0440723c */ /* 0x040fe200000018d4 */
[----:B------:R-:W-:Y:S02]  /*58f0*/  IMAD.MOV.U32 R212, RZ, RZ, R98 ;  /* 0x000000ffffd47224 */ /* 0x000fe400078e0062 */
[----:B------:R-:W-:Y:S02]  /*5900*/  IMAD.MOV.U32 R213, RZ, RZ, R162 ;  /* 0x000000ffffd57224 */ /* 0x000fe400078e00a2 */
[----:B------:R-:W-:Y:S02]  /*5910*/  IMAD.MOV.U32 R214, RZ, RZ, R160 ;  /* 0x000000ffffd67224 */ /* 0x000fe400078e00a0 */
[----:B------:R-:W-:Y:S01]  /*5920*/  IMAD.MOV.U32 R215, RZ, RZ, R114 ;  /* 0x000000ffffd77224 */ /* 0x000fe200078e0072 */
[C---:B------:R-:W-:Y:S01]  /*5930*/  HMMA.16816.F32 R92, R4.reuse, R14, R192 ;  /* 0x0000000e045c723c */ /* 0x040fe200000018c0 */
[----:B------:R-:W-:Y:S07]  /*5940*/  LDSM.16.MT88.4 R160, [R41+0xbc00] ;  /* 0x00bc000029a0783b */ /* 0x000fee0000004200 */
[----:B------:R-:W-:Y:S01]  /*5950*/  HMMA.16816.F32 R68, R4, R30, R68 ;  /* 0x0000001e0444723c */ /* 0x000fe20000001844 */
[----:B------:R-:W-:-:S07]  /*5960*/  IMAD.MOV.U32 R31, RZ, RZ, R185 ;  /* 0x000000ffff1f7224 */ /* 0x000fce00078e00b9 */
[C---:B-1----:R-:W-:Y:S01]  /*5970*/  HMMA.16816.F32 R124, R4.reuse, R36, R248 ;  /* 0x00000024047c723c */ /* 0x042fe200000018f8 */
[----:B------:R-:W-:Y:S01]  /*5980*/  IMAD.MOV.U32 R251, RZ, RZ, R247 ;  /* 0x000000fffffb7224 */ /* 0x000fe200078e00f7 */
[----:B------:R1:W5:Y:S01]  /*5990*/  LDL.LU R185, [R1+0x6c] ;  /* 0x00006c0001b97983 */ /* 0x0003620000300800 */
[----:B------:R-:W-:Y:S01]  /*59a0*/  IMAD.MOV.U32 R247, RZ, RZ, R2 ;  /* 0x000000fffff77224 */ /* 0x000fe200078e0002 */
[----:B------:R-:W-:Y:S01]  /*59b0*/  LOP3.LUT R2, R226, R46, R45, 0x96, !PT ;  /* 0x0000002ee2027212 */ /* 0x000fe200078e962d */
[----:B------:R-:W-:Y:S02]  /*59c0*/  IMAD.MOV.U32 R248, RZ, RZ, R233 ;  /* 0x000000fffff87224 */ /* 0x000fe400078e00e9 */
[----:B------:R-:W-:Y:S01]  /*59d0*/  IMAD.MOV.U32 R249, RZ, RZ, R234 ;  /* 0x000000fffff97224 */ /* 0x000fe200078e00ea */
[----:B------:R-:W-:Y:S01]  /*59e0*/  HMMA.16816.F32 R156, R4, R34, R188 ;  /* 0x00000022049c723c */ /* 0x000fe200000018bc */
[----:B------:R-:W-:Y:S02]  /*59f0*/  IMAD.MOV.U32 R233, RZ, RZ, R102 ;  /* 0x000000ffffe97224 */ /* 0x000fe400078e0066 */
[----:B------:R-:W-:-:S05]  /*5a00*/  IMAD.MOV.U32 R234, RZ, RZ, R103 ;  /* 0x000000ffffea7224 */ /* 0x000fca00078e0067 */
[----:B------:R-:W-:Y:S01]  /*5a10*/  HMMA.16816.F32 R84, R4, R38, R172 ;  /* 0x000000260454723c */ /* 0x000fe200000018ac */
[----:B------:R-:W-:-:S04]  /*5a20*/  IMAD.WIDE.U32 R4, R2, -0x2daee0ad, RZ ;  /* 0xd2511f5302047825 */ /* 0x000fc800078e00ff */
[----:B------:R-:W-:Y:S01]  /*5a30*/  FFMA.FTZ R2, R218, UR4, -R40 ;  /* 0x00000004da027c23 */ /* 0x000fe20008010828 */
[----:B------:R-:W-:Y:S01]  /*5a40*/  IMAD.MOV.U32 R6, RZ, RZ, R4 ;  /* 0x000000ffff067224 */ /* 0x000fe200078e0004 */
[----:B------:R-:W-:Y:S01]  /*5a50*/  PRMT R7, R4, 0x7772, RZ ;  /* 0x0000777204077816 */ /* 0x000fe200000000ff */
[----:B------:R-:W-:Y:S01]  /*5a60*/  HMMA.16816.F32 R196, R8, R18, R108 ;  /* 0x0000001208c4723c */ /* 0x000fe2000000186c */
[----:B------:R-:W-:Y:S02]  /*5a70*/  IMAD.MOV.U32 R110, RZ, RZ, R100 ;  /* 0x000000ffff6e7224 */ /* 0x000fe400078e0064 */
[----:B------:R-:W-:Y:S01]  /*5a80*/  LOP3.LUT R6, R6, 0xff, RZ, 0xc0, !PT ;  /* 0x000000ff06067812 */ /* 0x000fe200078ec0ff */
[----:B------:R-:W-:-:S04]  /*5a90*/  IMAD.MOV.U32 R111, RZ, RZ, R101 ;  /* 0x000000ffff6f7224 */ /* 0x000fc800078e0065 */
[----:B------:R-:W-:Y:S01]  /*5aa0*/  HMMA.16816.F32 R164, R8, R12, R164 ;  /* 0x0000000c08a4723c */ /* 0x000fe200000018a4 */
[----:B------:R-:W-:-:S07]  /*5ab0*/  PRMT R13, R4, 0x7773, RZ ;  /* 0x00007773040d7816 */ /* 0x000fce00000000ff */
[C---:B------:R-:W-:Y:S01]  /*5ac0*/  HMMA.16816.F32 R192, R8.reuse, R16, R152 ;  /* 0x0000001008c0723c */ /* 0x040fe20000001898 */
[----:B------:R-:W-:Y:S01]  /*5ad0*/  PRMT R13, R7, 0x5410, R13 ;  /* 0x00005410070d7816 */ /* 0x000fe2000000000d */
[----:B------:R-:W-:Y:S01]  /*5ae0*/  IMAD.MOV.U32 R16, RZ, RZ, R169 ;  /* 0x000000ffff107224 */ /* 0x000fe200078e00a9 */
[----:B------:R-:W2:Y:S01]  /*5af0*/  LDSM.16.MT88.4 R152, [R41+0x9c00] ;  /* 0x009c00002998783b */ /* 0x000ea20000004200 */
[----:B------:R-:W-:Y:S02]  /*5b00*/  IMAD.MOV.U32 R17, RZ, RZ, R232 ;  /* 0x000000ffff117224 */ /* 0x000fe400078e00e8 */
[----:B------:R-:W-:Y:S02]  /*5b10*/  IMAD.MOV.U32 R46, RZ, RZ, R16 ;  /* 0x000000ffff2e7224 */ /* 0x000fe400078e0010 */
[----:B------:R-:W-:Y:S01]  /*5b20*/  HMMA.16816.F32 R100, R8, R14, R104 ;  /* 0x0000000e0864723c */ /* 0x000fe20000001868 */
[----:B------:R-:W-:Y:S01]  /*5b30*/  PRMT R14, R4, 0x7771, RZ ;  /* 0x00007771040e7816 */ /* 0x000fe200000000ff */
[----:B------:R-:W-:Y:S01]  /*5b40*/  FFMA.FTZ R4, R222, UR4, -R40 ;  /* 0x00000004de047c23 */ /* 0x000fe20008010828 */
[----:B------:R-:W-:-:S02]  /*5b50*/  IMAD.MOV.U32 R45, RZ, RZ, R17 ;  /* 0x000000ffff2d7224 */ /* 0x000fc400078e0011 */
[----:B------:R-:W-:Y:S01]  /*5b60*/  PRMT R14, R6, 0x5410, R14 ;  /* 0x00005410060e7816 */ /* 0x000fe2000000000e */
[----:B------:R-:W-:Y:S02]  /*5b70*/  FFMA.FTZ R6, R230, UR4, -R23 ;  /* 0x00000004e6067c23 */ /* 0x000fe40008010817 */
[C---:B------:R-:W-:Y:S01]  /*5b80*/  HMMA.16816.F32 R60, R8.reuse, R38, R60 ;  /* 0x00000026083c723c */ /* 0x040fe2000000183c */
[----:B------:R-:W-:Y:S01]  /*5b90*/  IMAD.MOV.U32 R30, RZ, RZ, R43 ;  /* 0x000000ffff1e7224 */ /* 0x000fe200078e002b */
[----:B------:R-:W-:Y:S01]  /*5ba0*/  MUFU.EX2 R25, R6 ;  /* 0x0000000600197308 */ /* 0x000fe20000000800 */
[----:B------:R-:W-:Y:S02]  /*5bb0*/  IMAD.MOV.U32 R250, RZ, RZ, R235 ;  /* 0x000000fffffa7224 */ /* 0x000fe400078e00eb */
[----:B------:R-:W-:Y:S02]  /*5bc0*/  IMAD.MOV.U32 R235, RZ, RZ, R99 ;  /* 0x000000ffffeb7224 */ /* 0x000fe400078e0063 */
[----:B------:R-:W-:Y:S01]  /*5bd0*/  IMAD.MOV.U32 R232, RZ, RZ, R115 ;  /* 0x000000ffffe87224 */ /* 0x000fe200078e0073 */
[C---:B------:R-:W-:Y:S01]  /*5be0*/  HMMA.16816.F32 R188, R8.reuse, R28, R140 ;  /* 0x0000001c08bc723c */ /* 0x040fe2000000188c */
[----:B------:R3:W-:Y:S01]  /*5bf0*/  MUFU.EX2 R29, R3 ;  /* 0x00000003001d7308 */ /* 0x0007e20000000800 */
[----:B------:R-:W-:Y:S03]  /*5c00*/  LDSM.16.MT88.4 R96, [R41+0xac00] ;  /* 0x00ac00002960783b */ /* 0x000fe60000004200 */
[----:B------:R4:W-:Y:S03]  /*5c10*/  MUFU.EX2 R28, R2 ;  /* 0x00000002001c7308 */ /* 0x0009e60000000800 */
[----:B------:R-:W-:Y:S01]  /*5c20*/  HMMA.16816.F32 R172, R8, R26, R116 ;  /* 0x0000001a08ac723c */ /* 0x000fe20000001874 */
[----:B------:R1:W-:Y:S01]  /*5c30*/  MUFU.EX2 R27, R4 ;  /* 0x00000004001b7308 */ /* 0x0003e20000000800 */
[----:B---3--:R-:W-:-:S06]  /*5c40*/  FFMA.FTZ R3, R241, UR4, -R40 ;  /* 0x00000004f1037c23 */ /* 0x008fcc0008010828 */
[C---:B------:R-:W-:Y:S01]  /*5c50*/  HMMA.16816.F32 R116, R8.reuse, R32, R80 ;  /* 0x000000200874723c */ /* 0x040fe20000001850 */
[----:B------:R-:W3:Y:S01]  /*5c60*/  LDSM.16.MT88.4 R80, [R42+0xc00] ;  /* 0x000c00002a50783b */ /* 0x000ee20000004200 */
[----:B----4-:R-:W-:Y:S01]  /*5c70*/  LOP3.LUT R2, R252, R112, R5, 0x96, !PT ;  /* 0x00000070fc027212 */ /* 0x010fe200078e9605 */
[--C-:B------:R-:W-:Y:S01]  /*5c80*/  FFMA.FTZ R5, R217, UR4, -R23.reuse ;  /* 0x00000004d9057c23 */ /* 0x100fe20008010817 */
[----:B------:R4:W2:Y:S01]  /*5c90*/  MUFU.EX2 R26, R3 ;  /* 0x00000003001a7308 */ /* 0x0008a20000000800 */
[----:B------:R-:W3:Y:S01]  /*5ca0*/  LDSM.16.MT88.4 R112, [R42+0x1c00] ;  /* 0x001c00002a70783b */ /* 0x000ee20000004200 */
[--C-:B-1----:R-:W-:Y:S01]  /*5cb0*/  FFMA.FTZ R4, R231, UR4, -R23.reuse ;  /* 0x00000004e7047c23 */ /* 0x102fe20008010817 */
[----:B------:R-:W-:Y:S01]  /*5cc0*/  LOP3.LUT R12, R2, 0xff, RZ, 0xc0, !PT ;  /* 0x000000ff020c7812 */ /* 0x000fe200078ec0ff */
[----:B------:R1:W-:Y:S01]  /*5cd0*/  MUFU.EX2 R19, R5 ;  /* 0x0000000500137308 */ /* 0x0003e20000000800 */
[----:B------:R-:W-:Y:S01]  /*5ce0*/  SHF.R.U32.HI R7, RZ, 0x18, R2 ;  /* 0x00000018ff077819 */ /* 0x000fe20000011602 */
[----:B------:R-:W-:Y:S01]  /*5cf0*/  HMMA.16816.F32 R32, R8, R36, R128 ;  /* 0x000000240820723c */ /* 0x000fe20000001880 */
[----:B------:R-:W-:Y:S01]  /*5d00*/  HSET2.LE.AND R8, R14, R20, PT ;  /* 0x000000140e087233 */ /* 0x000fe20003803000 */
[----:B------:R-:W3:Y:S01]  /*5d10*/  LDSM.16.MT88.4 R40, [R42+0x2c00] ;  /* 0x002c00002a28783b */ /* 0x000ee20000004200 */
[----:B----4-:R-:W-:Y:S01]  /*5d20*/  FFMA.FTZ R3, R242, UR4, -R23 ;  /* 0x00000004f2037c23 */ /* 0x010fe20008010817 */
[----:B--2---:R-:W-:Y:S01]  /*5d30*/  F2FP.F16.F32.PACK_AB R6, R26, R27 ;  /* 0x0000001b1a06723e */ /* 0x004fe200000000ff */
[----:B------:R2:W4:Y:S01]  /*5d40*/  MUFU.EX2 R23, R4 ;  /* 0x0000000400177308 */ /* 0x0005220000000800 */
[----:B-1----:R-:W-:-:S03]  /*5d50*/  PRMT R5, R2, 0x7632, R5 ;  /* 0x0000763202057816 */ /* 0x002fc60000000005 */
[----:B------:R1:W4:Y:S01]  /*5d60*/  MUFU.EX2 R24, R3 ;  /* 0x0000000300187308 */ /* 0x0003220000000800 */
[----:B------:R-:W-:Y:S02]  /*5d70*/  LOP3.LUT R170, R6, R8, RZ, 0xc0, !PT ;  /* 0x0000000806aa7212 */ /* 0x000fe400078ec0ff */
[----:B--2---:R-:W-:Y:S02]  /*5d80*/  LOP3.LUT R4, R2, 0xffff, RZ, 0xc0, !PT ;  /* 0x0000ffff02047812 */ /* 0x004fe400078ec0ff */
[----:B------:R-:W-:Y:S02]  /*5d90*/  LOP3.LUT R2, R5, 0xff, RZ, 0xc0, !PT ;  /* 0x000000ff05027812 */ /* 0x000fe400078ec0ff */
[----:B-1----:R-:W-:Y:S02]  /*5da0*/  SHF.R.U32.HI R3, RZ, 0x8, R4 ;  /* 0x00000008ff037819 */ /* 0x002fe40000011604 */
[----:B------:R-:W-:Y:S02]  /*5db0*/  LOP3.LUT R4, R13, 0xff00ff, RZ, 0xc0, !PT ;  /* 0x00ff00ff0d047812 */ /* 0x000fe400078ec0ff */
[----:B------:R-:W-:-:S02]  /*5dc0*/  PRMT R2, R2, 0x5410, R7 ;  /* 0x0000541002027816 */ /* 0x000fc40000000007 */
[----:B------:R-:W-:Y:S02]  /*5dd0*/  PRMT R3, R12, 0x5410, R3 ;  /* 0x000054100c037816 */ /* 0x000fe40000000003 */
[--C-:B------:R-:W-:Y:S02]  /*5de0*/  HSET2.LE.AND R9, R4, R20.reuse, PT ;  /* 0x0000001404097233 */ /* 0x100fe40003803000 */
[--C-:B------:R-:W-:Y:S02]  /*5df0*/  HSET2.LE.AND R2, R2, R20.reuse, PT ;  /* 0x0000001402027233 */ /* 0x100fe40003803000 */
[----:B----4-:R-:W-:Y:S02]  /*5e00*/  F2FP.F16.F32.PACK_AB R4, R23, R19 ;  /* 0x000000131704723e */ /* 0x010fe400000000ff */
[----:B------:R-:W-:Y:S02]  /*5e10*/  HSET2.LE.AND R3, R3, R20, PT ;  /* 0x0000001403037233 */ /* 0x000fe40003803000 */
[----:B------:R-:W-:-:S02]  /*5e20*/  LOP3.LUT R169, R4, R2, RZ, 0xc0, !PT ;  /* 0x0000000204a97212 */ /* 0x000fc400078ec0ff */
[----:B------:R-:W-:Y:S02]  /*5e30*/  F2FP.F16.F32.PACK_AB R5, R28, R29 ;  /* 0x0000001d1c05723e */ /* 0x000fe400000000ff */
[----:B------:R-:W-:Y:S02]  /*5e40*/  LOP3.LUT R2, R226, R50, R49, 0x96, !PT ;  /* 0x00000032e2027212 */ /* 0x000fe400078e9631 */
[----:B------:R-:W-:Y:S02]  /*5e50*/  LOP3.LUT R168, R5, R3, RZ, 0xc0, !PT ;  /* 0x0000000305a87212 */ /* 0x000fe400078ec0ff */
[----:B------:R-:W-:Y:S01]  /*5e60*/  F2FP.F16.F32.PACK_AB R7, R25, R24 ;  /* 0x000000181907723e */ /* 0x000fe200000000ff */
[----:B------:R-:W-:-:S03]  /*5e70*/  IMAD.WIDE.U32 R4, R2, -0x2daee0ad, RZ ;  /* 0xd2511f5302047825 */ /* 0x000fc600078e00ff */
[----:B------:R-:W-:Y:S01]  /*5e80*/  LOP3.LUT R171, R7, R9, RZ, 0xc0, !PT ;  /* 0x0000000907ab7212 */ /* 0x000fe200078ec0ff */
[----:B------:R-:W-:Y:S01]  /*5e90*/  IMAD.MOV.U32 R3, RZ, RZ, R4 ;  /* 0x000000ffff037224 */ /* 0x000fe200078e0004 */
[----:B------:R-:W-:Y:S02]  /*5ea0*/  PRMT R6, R4, 0x7771, RZ ;  /* 0x0000777104067816 */ /* 0x000fe400000000ff */
[----:B------:R-:W-:Y:S02]  /*5eb0*/  LOP3.LUT R2, R252, R110, R5, 0x96, !PT ;  /* 0x0000006efc027212 */ /* 0x000fe400078e9605 */
[----:B------:R-:W-:Y:S01]  /*5ec0*/  LOP3.LUT R3, R3, 0xff, RZ, 0xc0, !PT ;  /* 0x000000ff03037812 */ /* 0x000fe200078ec0ff */
[--C-:B------:R-:W-:Y:S01]  /*5ed0*/  FFMA.FTZ R7, R216, UR4, -R21.reuse ;  /* 0x00000004d8077c23 */ /* 0x100fe20008010815 */
[----:B------:R-:W-:Y:S01]  /*5ee0*/  PRMT R5, R4, 0x7773, RZ ;  /* 0x0000777304057816 */ /* 0x000fe200000000ff */
[----:B------:R-:W-:Y:S01]  /*5ef0*/  FFMA.FTZ R8, R202, UR4, -R21 ;  /* 0x00000004ca087c23 */ /* 0x000fe20008010815 */
[----:B------:R-:W-:Y:S01]  /*5f00*/  PRMT R4, R4, 0x7772, RZ ;  /* 0x0000777204047816 */ /* 0x000fe200000000ff */
[----:B------:R-:W-:Y:S01]  /*5f10*/  HMMA.16816.F32 R144, R168, R152, R144 ;  /* 0x00000098a890723c */ /* 0x000fe20000001890 */
[----:B------:R-:W-:Y:S01]  /*5f20*/  PRMT R9, R3, 0x5410, R6 ;  /* 0x0000541003097816 */ /* 0x000fe20000000006 */
[--C-:B------:R-:W-:Y:S01]  /*5f30*/  FFMA.FTZ R3, R229, UR4, -R22.reuse ;  /* 0x00000004e5037c23 */ /* 0x100fe20008010816 */
[----:B------:R-:W-:Y:S01]  /*5f40*/  PRMT R18, R4, 0x5410, R5 ;  /* 0x0000541004127816 */ /* 0x000fe20000000005 */
[----:B------:R-:W-:-:S02]  /*5f50*/  FFMA.FTZ R4, R240, UR4, -R22 ;  /* 0x00000004f0047c23 */ /* 0x000fc40008010816 */
[----:B------:R1:W-:Y:S01]  /*5f60*/  MUFU.EX2 R15, R3 ;  /* 0x00000003000f7308 */ /* 0x0003e20000000800 */
[--C-:B------:R-:W-:Y:S01]  /*5f70*/  FFMA.FTZ R6, R221, UR4, -R22.reuse ;  /* 0x00000004dd067c23 */ /* 0x100fe20008010816 */
[----:B------:R-:W-:Y:S01]  /*5f80*/  FFMA.FTZ R5, R219, UR4, -R22 ;  /* 0x00000004db057c23 */ /* 0x000fe20008010816 */
[C---:B------:R-:W-:Y:S01]  /*5f90*/  HMMA.16816.F32 R148, R168.reuse, R154, R148 ;  /* 0x0000009aa894723c */ /* 0x040fe20000001894 */
[----:B------:R2:W-:Y:S04]  /*5fa0*/  MUFU.EX2 R12, R4 ;  /* 0x00000004000c7308 */ /* 0x0005e80000000800 */
[----:B------:R4:W-:Y:S03]  /*5fb0*/  MUFU.EX2 R16, R6 ;  /* 0x0000000600107308 */ /* 0x0009e60000000800 */
[----:B---3--:R-:W-:Y:S01]  /*5fc0*/  HMMA.16816.F32 R72, R168, R80, R72 ;  /* 0x00000050a848723c */ /* 0x008fe20000001848 */
[--C-:B-1----:R-:W-:Y:S01]  /*5fd0*/  FFMA.FTZ R3, R201, UR4, -R21.reuse ;  /* 0x00000004c9037c23 */ /* 0x102fe20008010815 */
[----:B------:R1:W3:Y:S01]  /*5fe0*/  MUFU.EX2 R17, R5 ;  /* 0x0000000500117308 */ /* 0x0002e20000000800 */
[----:B--2---:R-:W-:-:S03]  /*5ff0*/  FFMA.FTZ R4, R203, UR4, -R21 ;  /* 0x00000004cb047c23 */ /* 0x004fc60008010815 */
[----:B------:R2:W-:Y:S02]  /*6000*/  MUFU.EX2 R14, R3 ;  /* 0x00000003000e7308 */ /* 0x0005e40000000800 */
[----:B------:R-:W-:Y:S01]  /*6010*/  HMMA.16816.F32 R76, R168, R82, R76 ;  /* 0x00000052a84c723c */ /* 0x000fe2000000184c */
[C---:B----4-:R-:W-:Y:S01]  /*6020*/  LOP3.LUT R6, R2.reuse, 0xffff, RZ, 0xc0, !PT ;  /* 0x0000ffff02067812 */ /* 0x050fe200078ec0ff */
[----:B------:R4:W-:Y:S04]  /*6030*/  MUFU.EX2 R11, R4 ;  /* 0x00000004000b7308 */ /* 0x0009e80000000800 */
[----:B------:R-:W3:Y:S01]  /*6040*/  MUFU.EX2 R13, R7 ;  /* 0x00000007000d7308 */ /* 0x000ee20000000800 */
[----:B-1----:R-:W-:Y:S02]  /*6050*/  SHF.R.U32.HI R5, RZ, 0x18, R2 ;  /* 0x00000018ff057819 */ /* 0x002fe40000011602 */
[C---:B--2---:R-:W-:Y:S01]  /*6060*/  PRMT R3, R2.reuse, 0x7632, R3 ;  /* 0x0000763202037816 */ /* 0x044fe20000000003 */
[----:B------:R1:W2:Y:S01]  /*6070*/  MUFU.EX2 R10, R8 ;  /* 0x00000008000a7308 */ /* 0x0002a20000000800 */
[----:B----4-:R-:W-:-:S02]  /*6080*/  LOP3.LUT R4, R2, 0xff, RZ, 0xc0, !PT ;  /* 0x000000ff02047812 */ /* 0x010fc400078ec0ff */
[----:B------:R-:W-:Y:S02]  /*6090*/  LOP3.LUT R2, R3, 0xff, RZ, 0xc0, !PT ;  /* 0x000000ff03027812 */ /* 0x000fe400078ec0ff */
[----:B------:R-:W-:Y:S02]  /*60a0*/  SHF.R.U32.HI R6, RZ, 0x8, R6 ;  /* 0x00000008ff067819 */ /* 0x000fe40000011606 */
[----:B------:R-:W-:Y:S02]  /*60b0*/  PRMT R2, R2, 0x5410, R5 ;  /* 0x0000541002027816 */ /* 0x000fe40000000005 */
[----:B------:R-:W-:Y:S02]  /*60c0*/  PRMT R4, R4, 0x5410, R6 ;  /* 0x0000541004047816 */ /* 0x000fe40000000006 */
[----:B------:R-:W-:Y:S02]  /*60d0*/  LOP3.LUT R3, R18, 0xff00ff, RZ, 0xc0, !PT ;  /* 0x00ff00ff12037812 */ /* 0x000fe400078ec0ff */
[----:B------:R-:W-:-:S02]  /*60e0*/  HSET2.LE.AND R6, R9, R20, PT ;  /* 0x0000001409067233 */ /* 0x000fc40003803000 */
[--C-:B-1----:R-:W-:Y:S02]  /*60f0*/  HSET2.LE.AND R8, R2, R20.reuse, PT ;  /* 0x0000001402087233 */ /* 0x102fe40003803000 */
[----:B---3--:R-:W-:Y:S02]  /*6100*/  F2FP.F16.F32.PACK_AB R2, R17, R16 ;  /* 0x000000101102723e */ /* 0x008fe400000000ff */
[--C-:B------:R-:W-:Y:S02]  /*6110*/  HSET2.LE.AND R7, R3, R20.reuse, PT ;  /* 0x0000001403077233 */ /* 0x100fe40003803000 */
[----:B------:R-:W-:Y:S02]  /*6120*/  HSET2.LE.AND R9, R4, R20, PT ;  /* 0x0000001404097233 */ /* 0x000fe40003803000 */
[----:B------:R-:W-:Y:S02]  /*6130*/  F2FP.F16.F32.PACK_AB R3, R14, R13 ;  /* 0x0000000d0e03723e */ /* 0x000fe400000000ff */
[----:B------:R-:W-:-:S02]  /*6140*/  F2FP.F16.F32.PACK_AB R4, R15, R12 ;  /* 0x0000000c0f04723e */ /* 0x000fc400000000ff */
[----:B--2---:R-:W-:Y:S02]  /*6150*/  F2FP.F16.F32.PACK_AB R5, R10, R11 ;  /* 0x0000000b0a05723e */ /* 0x004fe400000000ff */
[----:B------:R-:W-:Y:S01]  /*6160*/  LOP3.LUT R130, R2, R6, RZ, 0xc0, !PT ;  /* 0x0000000602827212 */ /* 0x000fe200078ec0ff */
[----:B------:R-:W-:Y:S01]  /*6170*/  FADD.FTZ R2, R134, R132 ;  /* 0x0000008486027221 */ /* 0x000fe20000010000 */
[----:B------:R-:W-:Y:S01]  /*6180*/  LOP3.LUT R131, R3, R7, RZ, 0xc0, !PT ;  /* 0x0000000703837212 */ /* 0x000fe200078ec0ff */
[----:B------:R1:W5:Y:S01]  /*6190*/  LDL.LU R132, [R1+0x68] ;  /* 0x0000680001847983 */ /* 0x0003620000300800 */
[----:B------:R-:W-:Y:S01]  /*61a0*/  LOP3.LUT R128, R4, R9, RZ, 0xc0, !PT ;  /* 0x0000000904807212 */ /* 0x000fe200078ec0ff */
[----:B------:R-:W-:Y:S01]  /*61b0*/  FADD.FTZ R3, R31, R30 ;  /* 0x0000001e1f037221 */ /* 0x000fe20000010000 */
[----:B------:R-:W-:Y:S01]  /*61c0*/  FADD.FTZ R4, R220, R200 ;  /* 0x000000c8dc047221 */ /* 0x000fe20000010000 */
[----:B------:R1:W5:Y:S01]  /*61d0*/  LDL.LU R134, [R1+0x64] ;  /* 0x0000640001867983 */ /* 0x0003620000300800 */
[----:B------:R-:W-:Y:S01]  /*61e0*/  LOP3.LUT R129, R5, R8, RZ, 0xc0, !PT ;  /* 0x0000000805817212 */ /* 0x000fe200078ec0ff */
[----:B------:R-:W-:-:S02]  /*61f0*/  FADD.FTZ R5, R186, R187 ;  /* 0x000000bbba057221 */ /* 0x000fc40000010000 */
[----:B------:R-:W2:Y:S01]  /*6200*/  LDL.LU R200, [R1+0x60] ;  /* 0x0000600001c87983 */ /* 0x000ea20000300800 */
[----:B------:R-:W-:-:S03]  /*6210*/  FADD.FTZ R3, R0, R3 ;  /* 0x0000000300037221 */ /* 0x000fc60000010000 */
[----:B------:R1:W5:Y:S04]  /*6220*/  LDL.LU R220, [R1+0x5c] ;  /* 0x00005c0001dc7983 */ /* 0x0003680000300800 */
[----:B------:R1:W5:Y:S04]  /*6230*/  LDL.LU R187, [R1+0x58] ;  /* 0x0000580001bb7983 */ /* 0x0003680000300800 */
[----:B------:R1:W5:Y:S04]  /*6240*/  LDL.LU R186, [R1+0x54] ;  /* 0x0000540001ba7983 */ /* 0x0003680000300800 */
[----:B------:R1:W5:Y:S01]  /*6250*/  LDL.LU R0, [R1+0x50] ;  /* 0x0000500001007983 */ /* 0x0003620000300800 */
        /* <DEDUP_REMOVED lines=46> */
[----:B------:R-:W-:Y:S01]  /*6540*/  FADD.FTZ R4, R10, R4 ;  /* 0x000000040a047221 */ /* 0x000fe20000010000 */
[----:B------:R-:W-:-:S04]  /*6550*/  FADD.FTZ R2, R23, R2 ;  /* 0x0000000217027221 */ /* 0x000fc80000010000 */
[----:B------:R-:W-:Y:S01]  /*6560*/  HMMA.16816.F32 R92, R168, R98, R92 ;  /* 0x00000062a85c723c */ /* 0x000fe2000000185c */
[----:B------:R-:W-:Y:S01]  /*6570*/  FADD.FTZ R3, R27, R3 ;  /* 0x000000031b037221 */ /* 0x000fe20000010000 */
[----:B------:R-:W-:Y:S01]  /*6580*/  FADD.FTZ R5, R16, R5 ;  /* 0x0000000510057221 */ /* 0x000fe20000010000 */
[----:B------:R-:W-:-:S05]  /*6590*/  FADD.FTZ R4, R13, R4 ;  /* 0x000000040d047221 */ /* 0x000fca0000010000 */
[----:B------:R-:W-:Y:S01]  /*65a0*/  HMMA.16816.F32 R104, R168, R112, R64 ;  /* 0x00000070a868723c */ /* 0x000fe20000001840 */
[----:B------:R-:W-:-:S07]  /*65b0*/  FADD.FTZ R2, R24, R2 ;  /* 0x0000000218027221 */ /* 0x000fce0000010000 */
[C---:B------:R-:W-:Y:S08]  /*65c0*/  HMMA.16816.F32 R108, R168.reuse, R114, R68 ;  /* 0x00000072a86c723c */ /* 0x040ff00000001844 */
[C---:B------:R-:W-:Y:S08]  /*65d0*/  HMMA.16816.F32 R120, R168.reuse, R160, R120 ;  /* 0x000000a0a878723c */ /* 0x040ff00000001878 */
[C---:B------:R-:W-:Y:S08]  /*65e0*/  HMMA.16816.F32 R156, R168.reuse, R162, R156 ;  /* 0x000000a2a89c723c */ /* 0x040ff0000000189c */
[----:B------:R-:W-:Y:S01]  /*65f0*/  HMMA.16816.F32 R124, R168, R40, R124 ;  /* 0x00000028a87c723c */ /* 0x000fe2000000187c */
[----:B------:R-:W-:-:S07]  /*6600*/  FADD.FTZ R239, R26, R3 ;  /* 0x000000031aef7221 */ /* 0x000fce0000010000 */
[----:B------:R-:W-:Y:S01]  /*6610*/  HMMA.16816.F32 R168, R168, R42, R84 ;  /* 0x0000002aa8a8723c */ /* 0x000fe20000001854 */
[----:B------:R-:W-:-:S07]  /*6620*/  FADD.FTZ R236, R17, R5 ;  /* 0x0000000511ec7221 */ /* 0x000fce0000010000 */
        /* <DEDUP_REMOVED lines=14> */
[----:B--2---:R-:W-:Y:S01]  /*6710*/  LOP3.LUT R3, R200, 0xc0, RZ, 0xc0, !PT ;  /* 0x000000c0c8037812 */ /* 0x004fe200078ec0ff */
[----:B------:R-:W-:-:S03]  /*6720*/  NOP ;  /* 0x0000000000007918 */ /* 0x000fc60000000000 */
[----:B-1----:R-:W-:-:S15]  /*6730*/  @!P1 BRA `(.L_x_383) ;  /* 0x00000044000c9947 */ /* 0x002fde0003800000 */
[----:B------:R-:W2:Y:S01]  /*6740*/  LDL.LU R232, [R1] ;  /* 0x0000000001e87983 */ /* 0x000ea20000300800 */
[----:B------:R-:W1:Y:S01]  /*6750*/  S2UR UR8, SR_CgaCtaId ;  /* 0x00000000000879c3 */ /* 0x000e620000008800 */
[----:B------:R-:W-:Y:S01]  /*6760*/  LOP3.LUT R2, R200, 0x120, RZ, 0xc0, !PT ;  /* 0x00000120c8027812 */ /* 0x000fe200078ec0ff */
[----:B------:R-:W3:Y:S01]  /*6770*/  LDCU.64 UR6, c[0x0][0x3c0] ;  /* 0x00007800ff0677ac */ /* 0x000ee20008000a00 */
[----:B------:R-:W4:Y:S01]  /*6780*/  LDL.LU R244, [R1+0x4c] ;  /* 0x00004c0001f47983 */ /* 0x000f220000300800 */
[----:B-----5:R-:W-:Y:S02]  /*6790*/  LOP3.LUT R186, R3, 0x18, R186, 0xf8, !PT ;  /* 0x0000001803ba7812 */ /* 0x020fe400078ef8ba */
[--C-:B------:R-:W-:Y:S01]  /*67a0*/  SHF.R.U32.HI R218, RZ, 0x1, R185.reuse ;  /* 0x00000001ffda7819 */ /* 0x100fe200000116b9 */
[----:B------:R-:W4:Y:S01]  /*67b0*/  LDL.LU R245, [R1+0x4] ;  /* 0x0000040001f57983 */ /* 0x000f220000300800 */
[----:B------:R-:W-:Y:S01]  /*67c0*/  VIADD R233, R224, 0x9e3779b9 ;  /* 0x9e3779b9e0e97836 */ /* 0x000fe20000000000 */
[----:B------:R-:W1:Y:S02]  /*67d0*/  LDCU UR4, c[0x0][0x45c] ;  /* 0x00008b80ff0477ac */ /* 0x000e640008000800 */
[----:B------:R-:W4:Y:S04]  /*67e0*/  LDL.64 R234, [R1+0x10] ;  /* 0x0000100001ea7983 */ /* 0x000f280000100a00 */
[----:B------:R-:W4:Y:S01]  /*67f0*/  LDL.64 R246, [R1+0x18] ;  /* 0x0000180001f67983 */ /* 0x000f220000100a00 */
[C---:B------:R-:W-:Y:S01]  /*6800*/  LOP3.LUT R216, R186.reuse, 0x8, R185, 0x78, !PT ;  /* 0x00000008bad87812 */ /* 0x040fe200078e78b9 */
[----:B------:R-:W-:Y:S01]  /*6810*/  IMAD.MOV.U32 R138, RZ, RZ, R132 ;  /* 0x000000ffff8a7224 */ /* 0x000fe200078e0084 */
[----:B------:R-:W-:Y:S01]  /*6820*/  LOP3.LUT R218, R186, 0x8, R218, 0x78, !PT ;  /* 0x00000008bada7812 */ /* 0x000fe200078e78da */
[----:B------:R-:W-:Y:S01]  /*6830*/  IMAD.MOV.U32 R137, RZ, RZ, R134 ;  /* 0x000000ffff897224 */ /* 0x000fe200078e0086 */
[-C--:B------:R-:W-:Y:S01]  /*6840*/  LOP3.LUT R4, R180, R233.reuse, RZ, 0x3c, !PT ;  /* 0x000000e9b4047212 */ /* 0x080fe200078e3cff */
[----:B------:R-:W-:Y:S01]  /*6850*/  IMAD.MOV.U32 R133, RZ, RZ, R135 ;  /* 0x000000ffff857224 */ /* 0x000fe200078e0087 */
[----:B------:R-:W-:Y:S01]  /*6860*/  LOP3.LUT R3, R182, R233, RZ, 0x3c, !PT ;  /* 0x000000e9b6037212 */ /* 0x000fe200078e3cff */
[----:B------:R-:W-:Y:S01]  /*6870*/  UMOV UR10, 0x400 ;  /* 0x00000400000a7882 */ /* 0x000fe20000000000 */
[----:B---3--:R-:W-:Y:S01]  /*6880*/  USHF.L.U64.HI UR9, UR6, 0x5, UR7 ;  /* 0x0000000506097899 */ /* 0x008fe20008010207 */
[----:B------:R-:W-:Y:S01]  /*6890*/  STL [R1+0x8], R4 ;  /* 0x0000080401007387 */ /* 0x000fe20000100800 */
[----:B------:R-:W-:Y:S01]  /*68a0*/  USHF.L.U32 UR11, UR6, 0x5, URZ ;  /* 0x00000005060b7899 */ /* 0x000fe200080006ff */
[----:B------:R-:W3:Y:S02]  /*68b0*/  LDCU.64 UR6, c[0x0][0x3c0] ;  /* 0x00007800ff0677ac */ /* 0x000ee40008000a00 */
[----:B------:R3:W-:Y:S01]  /*68c0*/  STL [R1], R3 ;  /* 0x0000000301007387 */ /* 0x0007e20000100800 */
[----:B-1----:R-:W-:Y:S01]  /*68d0*/  ULEA UR8, UR8, UR10, 0x18 ;  /* 0x0000000a08087291 */ /* 0x002fe2000f8ec0ff */
[----:B---3--:R-:W-:Y:S01]  /*68e0*/  IMAD.MOV.U32 R3, RZ, RZ, R136 ;  /* 0x000000ffff037224 */ /* 0x008fe200078e0088 */
[----:B--2---:R-:W-:-:S02]  /*68f0*/  LOP3.LUT R2, R2, 0x3e00, R232, 0xf8, !PT ;  /* 0x00003e0002027812 */ /* 0x004fc400078ef8e8 */
[----:B----4-:R-:W-:Y:S02]  /*6900*/  LOP3.LUT R216, R244, R216, RZ, 0xfc, !PT ;  /* 0x000000d8f4d87212 */ /* 0x010fe400078efcff */
[----:B------:R-:W-:Y:S01]  /*6910*/  LOP3.LUT R218, R2, R218, RZ, 0xfc, !PT ;  /* 0x000000da02da7212 */ /* 0x000fe200078efcff */
[----:B------:R-:W-:Y:S01]  /*6920*/  VIADD R221, R245, 0xfffffffe ;  /* 0xfffffffef5dd7836 */ /* 0x000fe20000000000 */
[----:B------:R-:W-:Y:S01]  /*6930*/  LEA R216, R216, UR5, 0x1 ;  /* 0x00000005d8d87c11 */ /* 0x000fe2000f8e08ff */
[----:B------:R-:W-:Y:S01]  /*6940*/  VIADD R245, R224, 0x3c6ef372 ;  /* 0x3c6ef372e0f57836 */ /* 0x000fe20000000000 */
[----:B------:R-:W-:-:S03]  /*6950*/  LEA R218, R218, UR5, 0x1 ;  /* 0x00000005dada7c11 */ /* 0x000fc6000f8e08ff */
[C---:B------:R-:W-:Y:S01]  /*6960*/  IMAD.IADD R217, R0.reuse, 0x1, R216 ;  /* 0x0000000100d97824 */ /* 0x040fe200078e02d8 */
[-C--:B------:R-:W-:Y:S01]  /*6970*/  LOP3.LUT R252, R235, R245.reuse, RZ, 0x3c, !PT ;  /* 0x000000f5ebfc7212 */ /* 0x080fe200078e3cff */
[----:B------:R-:W-:Y:S01]  /*6980*/  IMAD.IADD R219, R0, 0x1, R218 ;  /* 0x0000000100db7824 */ /* 0x000fe200078e02da */
[----:B------:R-:W-:Y:S01]  /*6990*/  LOP3.LUT R251, R247, R245, RZ, 0x3c, !PT ;  /* 0x000000f5f7fb7212 */ /* 0x000fe200078e3cff */
[----:B------:R-:W-:Y:S06]  /*69a0*/  BRA `(.L_x_384) ;  /* 0x0000000000647947 */ /* 0x000fec0003800000 */
.L_x_386:
[----:B------:R-:W2:Y:S01]  /*69b0*/  LDL R191, [R1+0x38] ;  /* 0x0000380001bf7983 */ /* 0x000ea20000100800 */
[----:B------:R-:W1:Y:S01]  /*69c0*/  LDC.64 R172, c[0x0][0x3b8] ;  /* 0x0000ee00ffac7b82 */ /* 0x000e620000000a00 */
[----:B------:R-:W-:Y:S02]  /*69d0*/  VIADD R0, R221, 0xffffffff ;  /* 0xffffffffdd007836 */ /* 0x000fe40000000000 */
[----:B------:R-:W3:Y:S02]  /*69e0*/  LDL R190, [R1+0xc] ;  /* 0x00000c0001be7983 */ /* 0x000ee40000100800 */
[C---:B-1----:R-:W-:Y:S04]  /*69f0*/  IMAD.WIDE.U32 R134, R0.reuse, R172, RZ ;  /* 0x000000ac00867225 */ /* 0x042fe800078e00ff */
[----:B------:R-:W-:Y:S02]  /*6a00*/  IMAD R135, R0, R173, R135 ;  /* 0x000000ad00877224 */ /* 0x000fe400078e0287 */
[C---:B------:R-:W-:Y:S03]  /*6a10*/  IMAD.SHL.U32 R0, R134.reuse, 0x40, RZ ;  /* 0x0000004086007824 */ /* 0x040fe600078e00ff */
[----:B------:R-:W-:Y:S02]  /*6a20*/  SHF.L.U64.HI R132, R134, 0x6, R135 ;  /* 0x0000000686847819 */ /* 0x000fe40000010287 */
[C---:B------:R-:W-:Y:S04]  /*6a30*/  LEA R0, P0, R172.reuse, R0, 0x5 ;  /* 0x00000000ac007211 */ /* 0x040fe800078028ff */
[----:B------:R-:W-:Y:S02]  /*6a40*/  LEA.HI.X R132, R172, R132, R173, 0x5, P0 ;  /* 0x00000084ac847211 */ /* 0x000fe400000f2cad */
[-C--:B--2---:R-:W-:Y:S02]  /*6a50*/  LEA R174, P1, R134, R191.reuse, 0x7 ;  /* 0x000000bf86ae7211 */ /* 0x084fe400078238ff */
[----:B------:R-:W-:Y:S02]  /*6a60*/  LEA R172, P0, R0, R191, 0x1 ;  /* 0x000000bf00ac7211 */ /* 0x000fe400078008ff */
[-C--:B---3--:R-:W-:Y:S02]  /*6a70*/  LEA.HI.X R175, R134, R190.reuse, R135, 0x7, P1 ;  /* 0x000000be86af7211 */ /* 0x088fe400008f3c87 */
[----:B------:R-:W-:Y:S03]  /*6a80*/  LEA.HI.X R173, R0, R190, R132, 0x1, P0 ;  /* 0x000000be00ad7211 */ /* 0x000fe600000f0c84 */
        /* <DEDUP_REMOVED lines=9> */
[----:B------:R-:W0:Y:S01]  /*6b20*/  LDGDEPBAR ;  /* 0x00000000000079af */ /* 0x000e220000000000 */
[----:B------:R-:W-:Y:S05]  /*6b30*/  BRA `(.L_x_385) ;  /* 0x0000000c00a47947 */ /* 0x000fea0003800000 */
.L_x_384:
[----:B------:R-:W2:Y:S01]  /*6b40*/  LDL R4, [R1+0x40] ;  /* 0x0000400001047983 */ /* 0x000ea20000100800 */
[----:B------:R-:W-:Y:S04]  /*6b50*/  DEPBAR.LE SB0, 0x0 ;  /* 0x000080000000791a */ /* 0x000fe80000000000 */
[----:B------:R-:W3:Y:S01]  /*6b60*/  LDL R10, [R1+0x3c] ;  /* 0x00003c00010a7983 */ /* 0x000ee20000100800 */
[C---:B------:R-:W-:Y:S01]  /*6b70*/  IMAD.WIDE.U32 R8, R221.reuse, UR6, RZ ;  /* 0x00000006dd087c25 */ /* 0x040fe2000f8e00ff */
[----:B------:R-:W-:Y:S01]  /*6b80*/  UMOV UR5, UR8 ;  /* 0x0000000800057c82 */ /* 0x000fe20008000000 */
[----:B------:R-:W-:Y:S02]  /*6b90*/  BAR.SYNC.DEFER_BLOCKING 0x0 ;  /* 0x0000000000007b1d */ /* 0x000fe40000010000 */
[C---:B------:R-:W-:Y:S01]  /*6ba0*/  IMAD R0, R221.reuse, UR7, R9 ;  /* 0x00000007dd007c24 */ /* 0x040fe2000f8e0209 */
[C---:B------:R-:W-:Y:S01]  /*6bb0*/  LEA R2, P0, R8.reuse, UR11, 0x6 ;  /* 0x0000000b08027c11 */ /* 0x040fe2000f8030ff */
[----:B------:R-:W-:Y:S03]  /*6bc0*/  IMAD.SHL.U32 R222, R221, 0x2, RZ ;  /* 0x00000002ddde7824 */ /* 0x000fe600078e00ff */
[C-C-:B------:R-:W-:Y:S01]  /*6bd0*/  LEA.HI.X R5, R8.reuse, UR9, R0.reuse, 0x6, P0 ;  /* 0x0000000908057c11 */ /* 0x140fe200080f3400 */
[----:B------:R-:W4:Y:S06]  /*6be0*/  LDL.64 R240, [R1+0x20] ;  /* 0x0000200001f07983 */ /* 0x000f2c0000100a00 */
[----:B------:R-:W5:Y:S04]  /*6bf0*/  LDL R231, [R1+0x8] ;  /* 0x0000080001e77983 */ /* 0x000f680000100800 */
[----:B------:R-:W5:Y:S04]  /*6c00*/  LDL R229, [R1] ;  /* 0x0000000001e57983 */ /* 0x000f680000100800 */
[----:B------:R-:W5:Y:S06]  /*6c10*/  LDL.64 R232, [R1+0x30] ;  /* 0x0000300001e87983 */ /* 0x000f6c0000100a00 */
[----:B------:R-:W5:Y:S06]  /*6c20*/  LDL.64 R242, [R1+0x28] ;  /* 0x0000280001f27983 */ /* 0x000f6c0000100a00 */
[----:B------:R-:W5:Y:S01]  /*6c30*/  LDL.64 R234, [R1+0x18] ;  /* 0x0000180001ea7983 */ /* 0x000f620000100a00 */
[-C--:B--2---:R-:W-:Y:S02]  /*6c40*/  LEA R6, P1, R8, R4.reuse, 0x7 ;  /* 0x0000000408067211 */ /* 0x084fe400078238ff */
[----:B------:R-:W-:Y:S02]  /*6c50*/  LEA R4, P0, R2, R4, 0x1 ;  /* 0x0000000402047211 */ /* 0x000fe400078008ff */
[-C--:B---3--:R-:W-:Y:S02]  /*6c60*/  LEA.HI.X R7, R8, R10.reuse, R0, 0x7, P1 ;  /* 0x0000000a08077211 */ /* 0x088fe400008f3c00 */
[----:B------:R-:W-:Y:S01]  /*6c70*/  LEA.HI.X R5, R2, R10, R5, 0x1, P0 ;  /* 0x0000000a02057211 */ /* 0x000fe200000f0c05 */
[----:B------:R-:W1:Y:S02]  /*6c80*/  S2R R0, SR_TID.X ;  /* 0x0000000000007919 */ /* 0x000e640000002100 */
[----:B------:R-:W-:Y:S01]  /*6c90*/  @!PT LDS RZ, [RZ] ;  /* 0x00000000fffff984 */ /* 0x000fe20000000800 */
[----:B------:R-:W-:Y:S01]  /*6ca0*/  @!PT LDS RZ, [RZ] ;  /* 0x00000000fffff984 */ /* 0x000fe20000000800 */
[----:B------:R-:W-:Y:S01]  /*6cb0*/  @!PT LDS RZ, [RZ] ;  /* 0x00000000fffff984 */ /* 0x000fe20000000800 */
[----:B------:R-:W-:Y:S01]  /*6cc0*/  LDGSTS.E.BYPASS.LTC128B.128 [R220+0x9000], desc[UR16][R6.64] ;  /* 0x0900000006dc7fae */ /* 0x000fe2000b981a10 */
[----:B----4-:R-:W-:Y:S07]  /*6cd0*/  LOP3.LUT R134, R222, R241, R225, 0x96, !PT ;  /* 0x000000f1de867212 */ /* 0x010fee00078e96e1 */
[----:B------:R-:W-:Y:S01]  /*6ce0*/  LDGSTS.E.BYPASS.LTC128B.128 [R220+0xa000], desc[UR16][R6.64+0x40] ;  /* 0x0a00004006dc7fae */ /* 0x000fe2000b981a10 */
[----:B------:R-:W-:Y:S07]  /*6cf0*/  IMAD.WIDE.U32 R134, R134, -0x326172a9, RZ ;  /* 0xcd9e8d5786867825 */ /* 0x000fee00078e00ff */
[----:B------:R-:W-:Y:S08]  /*6d00*/  LDGSTS.E.BYPASS.LTC128B.128 [R220+0xb000], desc[UR16][R6.64+0x80] ;  /* 0x0b00008006dc7fae */ /* 0x000ff0000b981a10 */
[----:B------:R-:W-:Y:S08]  /*6d10*/  LDGSTS.E.BYPASS.LTC128B.128 [R220+0x9800], desc[UR16][R4.64] ;  /* 0x0980000004dc7fae */ /* 0x000ff0000b981a10 */
[----:B------:R-:W-:Y:S08]  /*6d20*/  LDGSTS.E.BYPASS.LTC128B.128 [R220+0xa800], desc[UR16][R4.64+0x40] ;  /* 0x0a80004004dc7fae */ /* 0x000ff0000b981a10 */
[----:B------:R2:W-:Y:S08]  /*6d30*/  LDGSTS.E.BYPASS.LTC128B.128 [R220+0xb800], desc[UR16][R4.64+0x80] ;  /* 0x0b80008004dc7fae */ /* 0x0005f0000b981a10 */
[----:B------:R-:W-:Y:S08]  /*6d40*/  LDSM.16.M88.4 R64, [R218] ;  /* 0x00000000da40783b */ /* 0x000ff00000000200 */
[----:B------:R-:W2:Y:S08]  /*6d50*/  LDSM.16.M88.4 R16, [R216+0x6000] ;  /* 0x00600000d810783b */ /* 0x000eb00000000200 */
[----:B------:R-:W3:Y:S08]  /*6d60*/  LDSM.16.M88.4 R60, [R218+0x1000] ;  /* 0x00100000da3c783b */ /* 0x000ef00000000200 */
[----:B------:R-:W4:Y:S08]  /*6d70*/  LDSM.16.M88.4 R32, [R216+0x6400] ;  /* 0x00640000d820783b */ /* 0x000f300000000200 */
[----:B------:R-:W0:Y:S08]  /*6d80*/  LDGDEPBAR ;  /* 0x00000000000079af */ /* 0x000e300000000000 */
[----:B------:R-:W1:Y:S08]  /*6d90*/  LDSM.16.M88.4 R48, [R216+0x6800] ;  /* 0x00680000d830783b */ /* 0x000e700000000200 */
[----:B------:R-:W5:Y:S01]  /*6da0*/  LDSM.16.M88.4 R172, [R216+0x6c00] ;  /* 0x006c0000d8ac783b */ /* 0x000f620000000200 */
[-C--:B--2---:R-:W-:Y:S07]  /*6db0*/  HMMA.16816.F32 R4, R64, R16.reuse, RZ ;  /* 0x000000104004723c */ /* 0x084fee00000018ff */
[----:B------:R-:W-:Y:S01]  /*6dc0*/  LDSM.16.M88.4 R176, [R219] ;  /* 0x00000000dbb0783b */ /* 0x000fe20000000200 */
[C---:B---3--:R-:W-:Y:S07]  /*6dd0*/  HMMA.16816.F32 R8, R60.reuse, R16, RZ ;  /* 0x000000103c08723c */ /* 0x048fee00000018ff */
[----:B------:R-:W2:Y:S01]  /*6de0*/  LDSM.16.M88.4 R180, [R217+0x6000] ;  /* 0x00600000d9b4783b */ /* 0x000ea20000000200 */
[-C--:B------:R-:W-:Y:S07]  /*6df0*/  HMMA.16816.F32 R12, R60, R18.reuse, RZ ;  /* 0x000000123c0c723c */ /* 0x080fee00000018ff */
[----:B------:R-:W3:Y:S01]  /*6e00*/  LDSM.16.M88.4 R184, [R219+0x1000] ;  /* 0x00100000dbb8783b */ /* 0x000ee20000000200 */
[C---:B------:R-:W-:Y:S07]  /*6e10*/  HMMA.16816.F32 R16, R64.reuse, R18, RZ ;  /* 0x000000124010723c */ /* 0x040fee00000018ff */
[----:B------:R-:W3:Y:S01]  /*6e20*/  LDSM.16.M88.4 R188, [R217+0x6400] ;  /* 0x00640000d9bc783b */ /* 0x000ee20000000200 */
[-C--:B----4-:R-:W-:Y:S07]  /*6e30*/  HMMA.16816.F32 R20, R64, R32.reuse, RZ ;  /* 0x000000204014723c */ /* 0x090fee00000018ff */
[----:B------:R-:W4:Y:S01]  /*6e40*/  LDSM.16.M88.4 R192, [R217+0x6800] ;  /* 0x00680000d9c0783b */ /* 0x000f220000000200 */
[C---:B------:R-:W-:Y:S07]  /*6e50*/  HMMA.16816.F32 R24, R60.reuse, R32, RZ ;  /* 0x000000203c18723c */ /* 0x040fee00000018ff */
[----:B------:R-:W4:Y:S01]  /*6e60*/  LDSM.16.M88.4 R196, [R217+0x6c00] ;  /* 0x006c0000d9c4783b */ /* 0x000f220000000200 */
[-C--:B------:R-:W-:Y:S07]  /*6e70*/  HMMA.16816.F32 R28, R60, R34.reuse, RZ ;  /* 0x000000223c1c723c */ /* 0x080fee00000018ff */
[----:B------:R-:W-:Y:S01]  /*6e80*/  LDSM.16.M88.4 R200, [R216+0x7000] ;  /* 0x00700000d8c8783b */ /* 0x000fe20000000200 */
[C---:B------:R-:W-:Y:S07]  /*6e90*/  HMMA.16816.F32 R32, R64.reuse, R34, RZ ;  /* 0x000000224020723c */ /* 0x040fee00000018ff */
[----:B------:R-:W-:Y:S01]  /*6ea0*/  LDSM.16.M88.4 R204, [R218+0x3000] ;  /* 0x00300000dacc783b */ /* 0x000fe20000000200 */
[-C--:B-1----:R-:W-:Y:S07]  /*6eb0*/  HMMA.16816.F32 R36, R64, R48.reuse, RZ ;  /* 0x000000304024723c */ /* 0x082fee00000018ff */
        /* <DEDUP_REMOVED lines=9> */
[----:B------:R-:W1:Y:S07]  /*6f50*/  LDSM.16.M88.4 R172, [R218+0x2000] ;  /* 0x00200000daac783b */ /* 0x000e6e0000000200 */
[-C--:B--2---:R-:W-:Y:S08]  /*6f60*/  HMMA.16816.F32 R4, R176, R180.reuse, R4 ;  /* 0x000000b4b004723c */ /* 0x084ff00000001804 */
[C---:B---3--:R-:W-:Y:S08]  /*6f70*/  HMMA.16816.F32 R8, R184.reuse, R180, R8 ;  /* 0x000000b4b808723c */ /* 0x048ff00000001808 */
        /* <DEDUP_REMOVED lines=8> */
[-C--:B----4-:R-:W-:Y:S08]  /*7000*/  HMMA.16816.F32 R36, R176, R192.reuse, R36 ;  /* 0x000000c0b024723c */ /* 0x090ff00000001824 */
[C---:B------:R-:W-:Y:S08]  /*7010*/  HMMA.16816.F32 R40, R184.reuse, R192, R40 ;  /* 0x000000c0b828723c */ /* 0x040ff00000001828 */
[-C--:B------:R-:W-:Y:S08]  /*7020*/  HMMA.16816.F32 R44, R184, R194.reuse, R44 ;  /* 0x000000c2b82c723c */ /* 0x080ff0000000182c */
[C---:B------:R-:W-:Y:S01]  /*7030*/  HMMA.16816.F32 R48, R176.reuse, R194, R48 ;  /* 0x000000c2b030723c */ /* 0x040fe20000001830 */
[----:B------:R-:W-:Y:S07]  /*7040*/  LDSM.16.M88.4 R192, [R217+0x7000] ;  /* 0x00700000d9c0783b */ /* 0x000fee0000000200 */
[-C--:B------:R-:W-:Y:S08]  /*7050*/  HMMA.16816.F32 R52, R176, R196.reuse, R52 ;  /* 0x000000c4b034723c */ /* 0x080ff00000001834 */
[C---:B------:R-:W-:Y:S08]  /*7060*/  HMMA.16816.F32 R56, R184.reuse, R196, R56 ;  /* 0x000000c4b838723c */ /* 0x040ff00000001838 */
[-C--:B------:R-:W-:Y:S01]  /*7070*/  HMMA.16816.F32 R60, R184, R198.reuse, R60 ;  /* 0x000000c6b83c723c */ /* 0x080fe2000000183c */
[----:B------:R-:W3:Y:S07]  /*7080*/  LDSM.16.M88.4 R184, [R216+0x7800] ;  /* 0x00780000d8b8783b */ /* 0x000eee0000000200 */
[----:B------:R-:W-:Y:S01]  /*7090*/  HMMA.16816.F32 R64, R176, R198, R64 ;  /* 0x000000c6b040723c */ /* 0x000fe20000001840 */
[----:B------:R-:W4:Y:S07]  /*70a0*/  LDSM.16.M88.4 R176, [R219+0x2000] ;  /* 0x00200000dbb0783b */ /* 0x000f2e0000000200 */
[-C--:B-1----:R-:W-:Y:S01]  /*70b0*/  HMMA.16816.F32 R4, R172, R200.reuse, R4 ;  /* 0x000000c8ac04723c */ /* 0x082fe20000001804 */
[----:B------:R-:W1:Y:S07]  /*70c0*/  LDSM.16.M88.4 R196, [R219+0x3000] ;  /* 0x00300000dbc4783b */ /* 0x000e6e0000000200 */
[C---:B------:R-:W-:Y:S08]  /*70d0*/  HMMA.16816.F32 R8, R204.reuse, R200, R8 ;  /* 0x000000c8cc08723c */ /* 0x040ff00000001808 */
[-C--:B------:R-:W-:Y:S08]  /*70e0*/  HMMA.16816.F32 R12, R204, R202.reuse, R12 ;  /* 0x000000cacc0c723c */ /* 0x080ff0000000180c */
[C---:B------:R-:W-:Y:S01]  /*70f0*/  HMMA.16816.F32 R16, R172.reuse, R202, R16 ;  /* 0x000000caac10723c */ /* 0x040fe20000001810 */
[----:B------:R-:W5:Y:S07]  /*7100*/  LDSM.16.M88.4 R200, [R217+0x7400] ;  /* 0x00740000d9c8783b */ /* 0x000f6e0000000200 */
        /* <DEDUP_REMOVED lines=17> */
[----:B------:R-:W3:Y:S07]  /*7220*/  LDSM.16.M88.4 R188, [R216+0x8400] ;  /* 0x00840000d8bc783b */ /* 0x000eee0000000200 */
[C---:B-1----:R-:W-:Y:S08]  /*7230*/  HMMA.16816.F32 R8, R196.reuse, R192, R8 ;  /* 0x000000c0c408723c */ /* 0x042ff00000001808 */
[-C--:B------:R-:W-:Y:S08]  /*7240*/  HMMA.16816.F32 R12, R196, R194.reuse, R12 ;  /* 0x000000c2c40c723c */ /* 0x080ff0000000180c */
[C---:B------:R-:W-:Y:S01]  /*7250*/  HMMA.16816.F32 R16, R176.reuse, R194, R16 ;  /* 0x000000c2b010723c */ /* 0x040fe20000001810 */
[----:B------:R-:W1:Y:S07]  /*7260*/  LDSM.16.M88.4 R192, [R216+0x8800] ;  /* 0x00880000d8c0783b */ /* 0x000e6e0000000200 */
[-C--:B-----5:R-:W-:Y:S08]  /*7270*/  HMMA.16816.F32 R20, R176, R200.reuse, R20 ;  /* 0x000000c8b014723c */ /* 0x0a0ff00000001814 */
[C---:B------:R-:W-:Y:S08]  /*7280*/  HMMA.16816.F32 R24, R196.reuse, R200, R24 ;  /* 0x000000c8c418723c */ /* 0x040ff00000001818 */
[-C--:B------:R-:W-:Y:S08]  /*7290*/  HMMA.16816.F32 R28, R196, R202.reuse, R28 ;  /* 0x000000cac41c723c */ /* 0x080ff0000000181c */
[C---:B------:R-:W-:Y:S01]  /*72a0*/  HMMA.16816.F32 R32, R176.reuse, R202, R32 ;  /* 0x000000cab020723c */ /* 0x040fe20000001820 */
[----:B------:R-:W4:Y:S07]  /*72b0*/  LDSM.16.M88.4 R200, [R216+0x8c00] ;  /* 0x008c0000d8c8783b */ /* 0x000f2e0000000200 */
[-C--:B------:R-:W-:Y:S08]  /*72c0*/  HMMA.16816.F32 R36, R176, R208.reuse, R36 ;  /* 0x000000d0b024723c */ /* 0x080ff00000001824 */
[C---:B------:R-:W-:Y:S08]  /*72d0*/  HMMA.16816.F32 R40, R196.reuse, R208, R40 ;  /* 0x000000d0c428723c */ /* 0x040ff00000001828 */
[-C--:B------:R-:W-:Y:S08]  /*72e0*/  HMMA.16816.F32 R44, R196, R210.reuse, R44 ;  /* 0x000000d2c42c723c */ /* 0x080ff0000000182c */
[C---:B------:R-:W-:Y:S01]  /*72f0*/  HMMA.16816.F32 R48, R176.reuse, R210, R48 ;  /* 0x000000d2b030723c */ /* 0x040fe20000001830 */
[----:B------:R-:W-:Y:S07]  /*7300*/  LDSM.16.M88.4 R208, [R219+0x5000] ;  /* 0x00500000dbd0783b */ /* 0x000fee0000000200 */
[-C--:B------:R-:W-:Y:S08]  /*7310*/  HMMA.16816.F32 R52, R176, R212.reuse, R52 ;  /* 0x000000d4b034723c */ /* 0x080ff00000001834 */
[C---:B------:R-:W-:Y:S08]  /*7320*/  HMMA.16816.F32 R56, R196.reuse, R212, R56 ;  /* 0x000000d4c438723c */ /* 0x040ff00000001838 */
[-C--:B------:R-:W-:Y:S01]  /*7330*/  HMMA.16816.F32 R60, R196, R214.reuse, R60 ;  /* 0x000000d6c43c723c */ /* 0x080fe2000000183c */
[----:B------:R-:W5:Y:S07]  /*7340*/  LDSM.16.M88.4 R196, [R219+0x4000] ;  /* 0x00400000dbc4783b */ /* 0x000f6e0000000200 */
[----:B------:R-:W-:Y:S01]  /*7350*/  HMMA.16816.F32 R64, R176, R214, R64 ;  /* 0x000000d6b040723c */ /* 0x000fe20000001840 */
[----:B------:R-:W5:Y:S07]  /*7360*/  LDSM.16.M88.4 R176, [R217+0x8400] ;  /* 0x00840000d9b0783b */ /* 0x000f6e0000000200 */
[-C--:B--2---:R-:W-:Y:S01]  /*7370*/  HMMA.16816.F32 R4, R172, R180.reuse, R4 ;  /* 0x000000b4ac04723c */ /* 0x084fe20000001804 */
[----:B------:R-:W2:Y:S07]  /*7380*/  LDSM.16.M88.4 R212, [R217+0x8800] ;  /* 0x00880000d9d4783b */ /* 0x000eae0000000200 */
[C---:B------:R-:W-:Y:S04]  /*7390*/  HMMA.16816.F32 R8, R184.reuse, R180, R8 ;  /* 0x000000b4b808723c */ /* 0x040fe80000001808 */
[----:B------:R-:W-:Y:S04]  /*73a0*/  LOP3.LUT R180, R134, R251, RZ, 0x3c, !PT ;  /* 0x000000fb86b47212 */ /* 0x000fe800078e3cff */
[-C--:B------:R-:W-:Y:S03]  /*73b0*/  HMMA.16816.F32 R12, R184, R182.reuse, R12 ;  /* 0x000000b6b80c723c */ /* 0x080fe6000000180c */
[----:B------:R-:W-:Y:S05]  /*73c0*/  IMAD.WIDE.U32 R180, R180, -0x2daee0ad, RZ ;  /* 0xd2511f53b4b47825 */ /* 0x000fea00078e00ff */
[C---:B------:R-:W-:Y:S08]  /*73d0*/  HMMA.16816.F32 R16, R172.reuse, R182, R16 ;  /* 0x000000b6ac10723c */ /* 0x040ff00000001810 */
[-C--:B---3--:R-:W-:Y:S08]  /*73e0*/  HMMA.16816.F32 R20, R172, R188.reuse, R20 ;  /* 0x000000bcac14723c */ /* 0x088ff00000001814 */
        /* <DEDUP_REMOVED lines=9> */
[C---:B------:R-:W-:Y:S02]  /*7480*/  VIADD R201, R225.reuse, 0xed9eba14 ;  /* 0xed9eba14e1c97836 */ /* 0x040fe40000000000 */
[----:B------:R-:W-:Y:S02]  /*7490*/  VIADD R200, R225, 0xa9066899 ;  /* 0xa9066899e1c87836 */ /* 0x000fe40000000000 */
[-C--:B------:R-:W-:Y:S03]  /*74a0*/  HMMA.16816.F32 R60, R184, R202.reuse, R60 ;  /* 0x000000cab83c723c */ /* 0x080fe6000000183c */
[----:B------:R-:W-:Y:S04]  /*74b0*/  IMAD.MOV.U32 R185, RZ, RZ, R0 ;  /* 0x000000ffffb97224 */ /* 0x000fe800078e0000 */
[C---:B------:R-:W-:Y:S01]  /*74c0*/  IMAD.SHL.U32 R186, R185.reuse, 0x4, RZ ;  /* 0x00000004b9ba7824 */ /* 0x040fe200078e00ff */
[----:B------:R-:W-:Y:S01]  /*74d0*/  HMMA.16816.F32 R64, R172, R202, R64 ;  /* 0x000000caac40723c */ /* 0x000fe20000001840 */
[----:B------:R-:W1:Y:S01]  /*74e0*/  LDSM.16.M88.4 R172, [R217+0x8c00] ;  /* 0x008c0000d9ac783b */ /* 0x000e620000000200 */
[----:B------:R-:W-:Y:S04]  /*74f0*/  DEPBAR.LE SB0, 0x0 ;  /* 0x000080000000791a */ /* 0x000fe80000000000 */
[----:B------:R-:W-:Y:S01]  /*7500*/  IMAD.SHL.U32 R0, R185, 0x20, RZ ;  /* 0x00000020b9007824 */ /* 0x000fe200078e00ff */
[----:B------:R-:W-:Y:S01]  /*7510*/  SHF.R.U32.HI R187, RZ, 0x1, R185 ;  /* 0x00000001ffbb7819 */ /* 0x000fe200000116b9 */
[-C--:B-----5:R-:W-:Y:S01]  /*7520*/  HMMA.16816.F32 R4, R196, R204.reuse, R4 ;  /* 0x000000ccc404723c */ /* 0x0a0fe20000001804 */
[----:B------:R-:W-:Y:S04]  /*7530*/  BAR.SYNC.DEFER_BLOCKING 0x0 ;  /* 0x0000000000007b1d */ /* 0x000fe80000010000 */
[----:B------:R-:W-:Y:S01]  /*7540*/  LOP3.LUT R139, R186, 0x18, RZ, 0xc0, !PT ;  /* 0x00000018ba8b7812 */ /* 0x000fe200078ec0ff */
[----:B------:R-:W-:Y:S01]  /*7550*/  VIADD R202, R225, 0x76cf5d0a ;  /* 0x76cf5d0ae1ca7836 */ /* 0x000fe20000000000 */
[----:B------:R-:W-:Y:S01]  /*7560*/  LOP3.LUT R2, R187, 0x8, RZ, 0xc0, !PT ;  /* 0x00000008bb027812 */ /* 0x000fe200078ec0ff */
[C---:B------:R-:W-:Y:S04]  /*7570*/  HMMA.16816.F32 R8, R208.reuse, R204, R8 ;  /* 0x000000ccd008723c */ /* 0x040fe80000001808 */
[--C-:B------:R-:W-:Y:S01]  /*7580*/  LOP3.LUT R139, R139, 0xc0, R0.reuse, 0xf8, !PT ;  /* 0x000000c08b8b7812 */ /* 0x100fe200078ef800 */
[----:B------:R-:W-:Y:S01]  /*7590*/  VIADD R203, R225, 0x32370b8f ;  /* 0x32370b8fe1cb7836 */ /* 0x000fe20000000000 */
[----:B------:R-:W-:Y:S02]  /*75a0*/  LOP3.LUT P0, RZ, R185, 0x4, RZ, 0xc0, !PT ;  /* 0x00000004b9ff7812 */ /* 0x000fe4000780c0ff */
[-C--:B------:R-:W-:Y:S03]  /*75b0*/  HMMA.16816.F32 R12, R208, R206.reuse, R12 ;  /* 0x000000ced00c723c */ /* 0x080fe6000000180c */
[----:B------:R-:W-:Y:S04]  /*75c0*/  LOP3.LUT R139, R139, R2, RZ, 0x3c, !PT ;  /* 0x000000028b8b7212 */ /* 0x000fe800078e3cff */
[----:B------:R-:W-:Y:S01]  /*75d0*/  LOP3.LUT R139, R139, 0x120, R0, 0xf8, !PT ;  /* 0x000001208b8b7812 */ /* 0x000fe200078ef800 */
[C---:B------:R-:W-:Y:S04]  /*75e0*/  HMMA.16816.F32 R16, R196.reuse, R206, R16 ;  /* 0x000000cec410723c */ /* 0x040fe80000001810 */
[----:B------:R-:W-:Y:S04]  /*75f0*/  LEA R139, R139, UR5, 0x1 ;  /* 0x000000058b8b7c11 */ /* 0x000fe8000f8e08ff */
[-C--:B------:R-:W-:Y:S03]  /*7600*/  HMMA.16816.F32 R20, R196, R176.reuse, R20 ;  /* 0x000000b0c414723c */ /* 0x080fe60000001814 */
[----:B------:R-:W-:Y:S05]  /*7610*/  VIADD R184, R139, 0x9020 ;  /* 0x000090208bb87836 */ /* 0x000fea0000000000 */
[C---:B------:R-:W-:Y:S04]  /*7620*/  HMMA.16816.F32 R24, R208.reuse, R176, R24 ;  /* 0x000000b0d018723c */ /* 0x040fe80000001818 */
[C---:B------:R-:W-:Y:S02]  /*7630*/  LOP3.LUT R176, R135.reuse, R231, RZ, 0x3c, !PT ;  /* 0x000000e787b07212 */ /* 0x040fe400078e3cff */
[----:B------:R-:W-:Y:S02]  /*7640*/  LOP3.LUT R135, R135, R229, RZ, 0x3c, !PT ;  /* 0x000000e587877212 */ /* 0x000fe400078e3cff */
[-C--:B------:R-:W-:Y:S03]  /*7650*/  HMMA.16816.F32 R28, R208, R178.reuse, R28 ;  /* 0x000000b2d01c723c */ /* 0x080fe6000000181c */
[----:B------:R-:W-:Y:S05]  /*7660*/  IMAD.WIDE.U32 R176, R176, -0x2daee0ad, RZ ;  /* 0xd2511f53b0b07825 */ /* 0x000fea00078e00ff */
[C---:B------:R-:W-:Y:S04]  /*7670*/  HMMA.16816.F32 R32, R196.reuse, R178, R32 ;  /* 0x000000b2c420723c */ /* 0x040fe80000001820 */
[----:B------:R-:W-:Y:S01]  /*7680*/  LOP3.LUT R178, R134, R252, RZ, 0x3c, !PT ;  /* 0x000000fc86b27212 */ /* 0x000fe200078e3cff */
[----:B------:R-:W-:Y:S01]  /*7690*/  IMAD.WIDE.U32 R134, R135, -0x2daee0ad, RZ ;  /* 0xd2511f5387867825 */ /* 0x000fe200078e00ff */
[-C--:B------:R-:W-:Y:S02]  /*76a0*/  LOP3.LUT R2, R242, R202.reuse, R177, 0x96, !PT ;  /* 0x000000caf2027212 */ /* 0x080fe400078e96b1 */
[-C--:B--2---:R-:W-:Y:S03]  /*76b0*/  HMMA.16816.F32 R36, R196, R212.reuse, R36 ;  /* 0x000000d4c424723c */ /* 0x084fe60000001824 */
[----:B------:R-:W-:Y:S01]  /*76c0*/  LOP3.LUT R0, R232, R202, R135, 0x96, !PT ;  /* 0x000000cae8007212 */ /* 0x000fe200078e9687 */
[----:B------:R-:W-:Y:S01]  /*76d0*/  IMAD.WIDE.U32 R178, R178, -0x2daee0ad, RZ ;  /* 0xd2511f53b2b27825 */ /* 0x000fe200078e00ff */
[C---:B------:R-:W-:Y:S03]  /*76e0*/  LOP3.LUT R134, R203.reuse, R134, R181, 0x96, !PT ;  /* 0x00000086cb867212 */ /* 0x040fe600078e96b5 */
[C---:B------:R-:W-:Y:S04]  /*76f0*/  HMMA.16816.F32 R40, R208.reuse, R212, R40 ;  /* 0x000000d4d028723c */ /* 0x040fe80000001828 */
[----:B------:R-:W-:Y:S01]  /*7700*/  LOP3.LUT R176, R203, R176, R179, 0x96, !PT ;  /* 0x000000b0cbb07212 */ /* 0x000fe200078e96b3 */
[----:B------:R-:W-:Y:S03]  /*7710*/  IMAD.WIDE.U32 R188, R0, -0x326172a9, RZ ;  /* 0xcd9e8d5700bc7825 */ /* 0x000fe600078e00ff */
[-C--:B------:R-:W-:Y:S03]  /*7720*/  HMMA.16816.F32 R44, R208, R214.reuse, R44 ;  /* 0x000000d6d02c723c */ /* 0x080fe6000000182c */
[----:B------:R-:W-:Y:S02]  /*7730*/  VIADD R0, R139, 0x9000 ;  /* 0x000090008b007836 */ /* 0x000fe40000000000 */
[----:B------:R-:W-:Y:S01]  /*7740*/  IMAD.WIDE.U32 R206, R176, -0x326172a9, RZ ;  /* 0xcd9e8d57b0ce7825 */ /* 0x000fe200078e00ff */
[-C--:B------:R-:W-:Y:S02]  /*7750*/  LOP3.LUT R176, R234, R227.reuse, R189, 0x96, !PT ;  /* 0x000000e3eab07212 */ /* 0x080fe400078e96bd */
[C---:B------:R-:W-:Y:S01]  /*7760*/  HMMA.16816.F32 R48, R196.reuse, R214, R48 ;  /* 0x000000d6c430723c */ /* 0x040fe20000001830 */
[----:B------:R-:W2:Y:S03]  /*7770*/  LDL.64 R214, [R1+0x10] ;  /* 0x0000100001d67983 */ /* 0x000ea60000100a00 */
[----:B------:R-:W-:Y:S01]  /*7780*/  @P0 VIADD R184, R0, 0xffffffe0 ;  /* 0xffffffe000b80836 */ /* 0x000fe20000000000 */
[----:B------:R-:W-:Y:S01]  /*7790*/  FMNMX3.FTZ R0, R133, R6, R7, !PT ;  /* 0x0000000685007276 */ /* 0x000fe20007810007 */
[----:B------:R-:W-:Y:S01]  /*77a0*/  IMAD.WIDE.U32 R212, R134, -0x326172a9, RZ ;  /* 0xcd9e8d5786d47825 */ /* 0x000fe200078e00ff */
[----:B------:R-:W-:Y:S01]  /*77b0*/  ISETP.NE.AND P0, PT, R221, RZ, PT ;  /* 0x000000ffdd00720c */ /* 0x000fe20003f05270 */
[-C--:B-1----:R-:W-:Y:S03]  /*77c0*/  HMMA.16816.F32 R52, R196, R172.reuse, R52 ;  /* 0x000000acc434723c */ /* 0x082fe60000001834 */
[----:B------:R-:W-:Y:S01]  /*77d0*/  FMNMX3.FTZ R0, R0, R18, R19, !PT ;  /* 0x0000001200007276 */ /* 0x000fe20007810013 */
[----:B------:R-:W-:Y:S01]  /*77e0*/  IMAD.WIDE.U32 R176, R176, -0x2daee0ad, RZ ;  /* 0xd2511f53b0b07825 */ /* 0x000fe200078e00ff */
[----:B------:R-:W-:Y:S02]  /*77f0*/  LOP3.LUT R188, R228, R188, R213, 0x96, !PT ;  /* 0x000000bce4bc7212 */ /* 0x000fe400078e96d5 */
[----:B------:R-:W-:Y:S01]  /*7800*/  FMNMX3.FTZ R0, R0, R22, R23, !PT ;  /* 0x0000001600007276 */ /* 0x000fe20007810017 */
[C---:B------:R-:W-:Y:S04]  /*7810*/  HMMA.16816.F32 R56, R208.reuse, R172, R56 ;  /* 0x000000acd038723c */ /* 0x040fe80000001838 */
[----:B------:R-:W-:Y:S01]  /*7820*/  FMNMX3.FTZ R0, R0, R34, R35, !PT ;  /* 0x0000002200007276 */ /* 0x000fe20007810023 */
[----:B------:R-:W-:Y:S01]  /*7830*/  IMAD.WIDE.U32 R172, R2, -0x326172a9, RZ ;  /* 0xcd9e8d5702ac7825 */ /* 0x000fe200078e00ff */
[----:B------:R-:W-:Y:S02]  /*7840*/  FMNMX3.FTZ R2, R3, R4, R5, !PT ;  /* 0x0000000403027276 */ /* 0x000fe40007810005 */
[----:B------:R-:W-:Y:S01]  /*7850*/  FMNMX3.FTZ R0, R0, R38, R39, !PT ;  /* 0x0000002600007276 */ /* 0x000fe20007810027 */
[-C--:B------:R-:W-:Y:S03]  /*7860*/  HMMA.16816.F32 R60, R208, R174.reuse, R60 ;  /* 0x000000aed03c723c */ /* 0x080fe6000000183c */
[----:B------:R-:W-:Y:S02]  /*7870*/  FMNMX3.FTZ R2, R2, R16, R17, !PT ;  /* 0x0000001002027276 */ /* 0x000fe40007810011 */
[----:B------:R-:W-:Y:S02]  /*7880*/  LOP3.LUT R132, R228, R172, R207, 0x96, !PT ;  /* 0x000000ace4847212 */ /* 0x000fe400078e96cf */
[----:B------:R-:W-:Y:S01]  /*7890*/  FMNMX3.FTZ R2, R2, R20, R21, !PT ;  /* 0x0000001402027276 */ /* 0x000fe20007810015 */
[----:B------:R-:W-:Y:S04]  /*78a0*/  HMMA.16816.F32 R64, R196, R174, R64 ;  /* 0x000000aec440723c */ /* 0x000fe80000001840 */
[----:B------:R-:W-:Y:S01]  /*78b0*/  FMNMX3.FTZ R2, R2, R32, R33, !PT ;  /* 0x0000002002027276 */ /* 0x000fe20007810021 */
[----:B------:R-:W-:Y:S01]  /*78c0*/  IMAD.WIDE.U32 R204, R132, -0x2daee0ad, RZ ;  /* 0xd2511f5384cc7825 */ /* 0x000fe200078e00ff */
        /* <DEDUP_REMOVED lines=9> */
[----:B--2---:R-:W-:Y:S05]  /*7960*/  LOP3.LUT R134, R214, R227, R173, 0x96, !PT ;  /* 0x000000e3d6867212 */ /* 0x004fea00078e96ad */
[----:B------:R-:W-:Y:S05]  /*7970*/  IMAD.WIDE.U32 R134, R134, -0x2daee0ad, RZ ;  /* 0xd2511f5386867825 */ /* 0x000fea00078e00ff */
[----:B------:R-:W-:Y:S02]  /*7980*/  LOP3.LUT R183, R201, R178, R135, 0x96, !PT ;  /* 0x000000b2c9b77212 */ /* 0x000fe400078e9687 */
[----:B------:R-:W-:Y:S02]  /*7990*/  FMNMX3.FTZ R178, R2, R14, R15, !PT ;  /* 0x0000000e02b27276 */ /* 0x000fe4000781000f */
[----:B------:R-:W-:Y:S02]  /*79a0*/  LOP3.LUT R182, R200, R134, R205, 0x96, !PT ;  /* 0x00000086c8b67212 */ /* 0x000fe400078e96cd */
[----:B------:R-:W-:Y:S01]  /*79b0*/  FMNMX3.FTZ R2, R0, R66, R67, !PT ;  /* 0x0000004200027276 */ /* 0x000fe20007810043 */
[----:B------:R-:W-:Y:S06]  /*79c0*/  @P0 BRA `(.L_x_386) ;  /* 0xffffffec00f80947 */ /* 0x000fec000383ffff */
.L_x_385:
[----:B-1----:R-:W1:Y:S01]  /*79d0*/  SHFL.BFLY PT, R173, R136, 0x2, 0x1f ;  /* 0x0c401f0088ad7f89 */ /* 0x002e6200000e0000 */
[----:B------:R-:W-:Y:S01]  /*79e0*/  FMNMX3.FTZ R132, R179, R24, R25, !PT ;  /* 0x00000018b3847276 */ /* 0x000fe20007810019 */
[----:B------:R-:W-:Y:S01]  /*79f0*/  IMAD.WIDE.U32 R134, R182, -0x326172a9, RZ ;  /* 0xcd9e8d57b6867825 */ /* 0x000fe200078e00ff */
[----:B------:R-:W-:Y:S05]  /*7a00*/  FMNMX3.FTZ R0, R178, R26, R27, !PT ;  /* 0x0000001ab2007276 */ /* 0x000fea000781001b */
[----:B------:R-:W2:Y:S01]  /*7a10*/  SHFL.BFLY PT, R174, R2, 0x2, 0x1f ;  /* 0x0c401f0002ae7f89 */ /* 0x000ea200000e0000 */
[----:B------:R-:W-:Y:S01]  /*7a20*/  FMNMX3.FTZ R132, R132, R28, R29, !PT ;  /* 0x0000001c84847276 */ /* 0x000fe2000781001d */
[----:B------:R-:W-:Y:S01]  /*7a30*/  IMAD.WIDE.U32 R192, R183, -0x326172a9, RZ ;  /* 0xcd9e8d57b7c07825 */ /* 0x000fe200078e00ff */
[----:B------:R-:W-:Y:S02]  /*7a40*/  FMNMX3.FTZ R0, R0, R30, R31, !PT ;  /* 0x0000001e00007276 */ /* 0x000fe4000781001f */
[----:B------:R-:W-:Y:S01]  /*7a50*/  FMNMX3.FTZ R132, R132, R40, R41, !PT ;  /* 0x0000002884847276 */ /* 0x000fe20007810029 */
[----:B------:R-:W-:Y:S01]  /*7a60*/  IMAD.WIDE.U32 R194, R188, -0x2daee0ad, RZ ;  /* 0xd2511f53bcc27825 */ /* 0x000fe200078e00ff */
[----:B------:R-:W-:Y:S02]  /*7a70*/  FMNMX3.FTZ R0, R0, R42, R43, !PT ;  /* 0x0000002a00007276 */ /* 0x000fe4000781002b */
[----:B------:R-:W-:Y:S01]  /*7a80*/  FMNMX3.FTZ R132, R132, R44, R45, !PT ;  /* 0x0000002c84847276 */ /* 0x000fe2000781002d */
[----:B------:R-:W-:Y:S01]  /*7a90*/  IMAD.MOV.U32 R181, RZ, RZ, R134 ;  /* 0x000000ffffb57224 */ /* 0x000fe200078e0086 */
[----:B------:R-:W-:Y:S01]  /*7aa0*/  FMNMX3.FTZ R0, R0, R46, R47, !PT ;  /* 0x0000002e00007276 */ /* 0x000fe2000781002f */
[----:B------:R-:W-:Y:S01]  /*7ab0*/  IMAD.MOV.U32 R211, RZ, RZ, R243 ;  /* 0x000000ffffd37224 */ /* 0x000fe200078e00f3 */
[----:B------:R-:W-:Y:S01]  /*7ac0*/  FMNMX3.FTZ R172, R132, R56, R57, !PT ;  /* 0x0000003884ac7276 */ /* 0x000fe20007810039 */
[----:B------:R-:W-:Y:S01]  /*7ad0*/  IMAD.MOV.U32 R210, RZ, RZ, R242 ;  /* 0x000000ffffd27224 */ /* 0x000fe200078e00f2 */
[----:B------:R-:W-:Y:S01]  /*7ae0*/  FMNMX3.FTZ R0, R0, R58, R59, !PT ;  /* 0x0000003a00007276 */ /* 0x000fe2000781003b */
[----:B------:R-:W-:Y:S01]  /*7af0*/  IMAD.MOV.U32 R209, RZ, RZ, R241 ;  /* 0x000000ffffd17224 */ /* 0x000fe200078e00f1 */
[----:B------:R-:W-:Y:S02]  /*7b00*/  LOP3.LUT R132, R223, R192, R135, 0x96, !PT ;  /* 0x000000c0df847212 */ /* 0x000fe400078e9687 */
[----:B------:R-:W-:Y:S02]  /*7b10*/  FMNMX3.FTZ R135, R172, R60, R61, !PT ;  /* 0x0000003cac877276 */ /* 0x000fe4000781003d */
[----:B------:R-:W-:Y:S02]  /*7b20*/  FMNMX3.FTZ R0, R0, R62, R63, !PT ;  /* 0x0000003e00007276 */ /* 0x000fe4000781003f */
[----:B------:R-:W-:Y:S02]  /*7b30*/  LOP3.LUT R176, R200, R176, R195, 0x96, !PT ;  /* 0x000000b0c8b07212 */ /* 0x000fe400078e96c3 */
[----:B-1----:R-:W-:Y:S02]  /*7b40*/  FMNMX.FTZ R136, R136, R173, !PT ;  /* 0x000000ad88887209 */ /* 0x002fe40007810000 */
[----:B--2---:R-:W-:Y:S01]  /*7b50*/  FMNMX.FTZ R172, R2, R174, !PT ;  /* 0x000000ae02ac7209 */ /* 0x004fe20007810000 */
[----:B------:R-:W-:Y:S01]  /*7b60*/  SHFL.BFLY PT, R173, R135, 0x2, 0x1f ;  /* 0x0c401f0087ad7f89 */ /* 0x000fe200000e0000 */
[----:B------:R-:W-:Y:S01]  /*7b70*/  LOP3.LUT R180, R201, R180, R177, 0x96, !PT ;  /* 0x000000b4c9b47212 */ /* 0x000fe200078e96b1 */
[----:B------:R-:W-:Y:S01]  /*7b80*/  IMAD.WIDE.U32 R176, R176, -0x326172a9, RZ ;  /* 0xcd9e8d57b0b07825 */ /* 0x000fe200078e00ff */
[C---:B------:R-:W-:Y:S05]  /*7b90*/  PRMT R196, R134.reuse, 0x7773, RZ ;  /* 0x0000777386c47816 */ /* 0x040fea00000000ff */
[----:B------:R-:W1:Y:S01]  /*7ba0*/  SHFL.BFLY PT, R174, R136, 0x1, 0x1f ;  /* 0x0c201f0088ae7f89 */ /* 0x000e6200000e0000 */
[----:B------:R-:W-:Y:S01]  /*7bb0*/  PRMT R178, R134, 0x7772, RZ ;  /* 0x0000777286b27816 */ /* 0x000fe200000000ff */
[----:B------:R-:W-:Y:S01]  /*7bc0*/  IMAD.WIDE.U32 R198, R180, -0x326172a9, RZ ;  /* 0xcd9e8d57b4c67825 */ /* 0x000fe200078e00ff */
[----:B------:R-:W-:Y:S05]  /*7bd0*/  MOV R180, R176 ;  /* 0x000000b000b47202 */ /* 0x000fea0000000f00 */
[----:B------:R-:W2:Y:S01]  /*7be0*/  SHFL.BFLY PT, R175, R172, 0x1, 0x1f ;  /* 0x0c201f00acaf7f89 */ /* 0x000ea200000e0000 */
[C---:B------:R-:W-:Y:S02]  /*7bf0*/  PRMT R183, R176.reuse, 0x7773, RZ ;  /* 0x00007773b0b77816 */ /* 0x040fe400000000ff */
[----:B------:R-:W-:Y:S05]  /*7c00*/  PRMT R182, R176, 0x7772, RZ ;  /* 0x00007772b0b67816 */ /* 0x000fea00000000ff */
[----:B------:R-:W3:Y:S01]  /*7c10*/  SHFL.BFLY PT, R2, R0, 0x2, 0x1f ;  /* 0x0c401f0000027f89 */ /* 0x000ee200000e0000 */
[----:B------:R-:W-:Y:S02]  /*7c20*/  PRMT R196, R178, 0x5410, R196 ;  /* 0x00005410b2c47816 */ /* 0x000fe400000000c4 */
[----:B------:R-:W-:Y:S02]  /*7c30*/  PRMT R188, R176, 0x7771, RZ ;  /* 0x00007771b0bc7816 */ /* 0x000fe400000000ff */
[----:B------:R-:W-:Y:S02]  /*7c40*/  LOP3.LUT R180, R180, 0xff, RZ, 0xc0, !PT ;  /* 0x000000ffb4b47812 */ /* 0x000fe400078ec0ff */
[----:B------:R-:W-:Y:S02]  /*7c50*/  PRMT R178, R132, 0x7632, R178 ;  /* 0x0000763284b27816 */ /* 0x000fe400000000b2 */
[----:B------:R-:W-:Y:S02]  /*7c60*/  PRMT R189, R134, 0x7771, RZ ;  /* 0x0000777186bd7816 */ /* 0x000fe400000000ff */
[----:B------:R-:W-:Y:S02]  /*7c70*/  LOP3.LUT R134, R223, R198, R177, 0x96, !PT ;  /* 0x000000c6df867212 */ /* 0x000fe400078e96b1 */
[----:B------:R-:W-:Y:S02]  /*7c80*/  LOP3.LUT R179, R132, 0xff, RZ, 0xc0, !PT ;  /* 0x000000ff84b37812 */ /* 0x000fe400078ec0ff */
[----:B------:R-:W-:Y:S02]  /*7c90*/  SHF.R.U32.HI R177, RZ, 0x18, R132 ;  /* 0x00000018ffb17819 */ /* 0x000fe40000011684 */
[----:B-1----:R-:W-:Y:S02]  /*7ca0*/  FMNMX.FTZ R136, R136, R174, !PT ;  /* 0x000000ae88887209 */ /* 0x002fe40007810000 */
[----:B------:R-:W-:Y:S02]  /*7cb0*/  LOP3.LUT R181, R181, 0xff, RZ, 0xc0, !PT ;  /* 0x000000ffb5b57812 */ /* 0x000fe400078ec0ff */
[----:B------:R-:W-:Y:S01]  /*7cc0*/  PRMT R195, R182, 0x5410, R183 ;  /* 0x00005410b6c37816 */ /* 0x000fe200000000b7 */
[----:B------:R-:W-:Y:S01]  /*7cd0*/  FMUL.FTZ R192, R136, UR4 ;  /* 0x0000000488c07c20 */ /* 0x000fe20008410000 */
[----:B------:R-:W-:Y:S01]  /*7ce0*/  LOP3.LUT R176, R132, 0xffff, RZ, 0xc0, !PT ;  /* 0x0000ffff84b07812 */ /* 0x000fe200078ec0ff */
[----:B------:R-:W-:Y:S01]  /*7cf0*/  FADD.FTZ R3, -R136, R3 ;  /* 0x0000000388037221 */ /* 0x000fe20000010100 */
[----:B------:R-:W-:Y:S02]  /*7d00*/  PRMT R183, R180, 0x5410, R188 ;  /* 0x00005410b4b77816 */ /* 0x000fe400000000bc */
[----:B------:R-:W-:Y:S01]  /*7d10*/  LOP3.LUT R132, R178, 0xff, RZ, 0xc0, !PT ;  /* 0x000000ffb2847812 */ /* 0x000fe200078ec0ff */
[----:B------:R-:W1:Y:S01]  /*7d20*/  LDC R188, c[0x0][0x4f8] ;  /* 0x00013e00ffbc7b82 */ /* 0x000e620000000800 */
[----:B------:R-:W-:Y:S01]  /*7d30*/  FMNMX.FTZ R173, R135, R173, !PT ;  /* 0x000000ad87ad7209 */ /* 0x000fe20007810000 */
[----:B------:R-:W-:Y:S01]  /*7d40*/  FMUL.FTZ R3, R3, UR4 ;  /* 0x0000000403037c20 */ /* 0x000fe20008410000 */
[----:B--2---:R-:W-:Y:S02]  /*7d50*/  FMNMX.FTZ R135, R172, R175, !PT ;  /* 0x000000afac877209 */ /* 0x004fe40007810000 */
[----:B---3--:R-:W-:Y:S01]  /*7d60*/  FMNMX.FTZ R0, R0, R2, !PT ;  /* 0x0000000200007209 */ /* 0x008fe20007810000 */
[----:B------:R-:W2:Y:S01]  /*7d70*/  SHFL.BFLY PT, R172, R173, 0x1, 0x1f ;  /* 0x0c201f00adac7f89 */ /* 0x000ea200000e0000 */
[----:B------:R-:W-:Y:S01]  /*7d80*/  FSETP.NEU.FTZ.AND P0, PT, R136, -INF , PT ;  /* 0xff8000008800780b */ /* 0x000fe20003f1d000 */
[----:B------:R-:W-:Y:S01]  /*7d90*/  FMUL.FTZ R191, R135, UR4 ;  /* 0x0000000487bf7c20 */ /* 0x000fe20008410000 */
[----:B------:R-:W-:Y:S01]  /*7da0*/  PRMT R182, R181, 0x5410, R189 ;  /* 0x00005410b5b67816 */ /* 0x000fe200000000bd */
[C---:B------:R-:W-:Y:S01]  /*7db0*/  FADD.FTZ R2, -R135.reuse, R133 ;  /* 0x0000008587027221 */ /* 0x040fe20000010100 */
[----:B------:R-:W-:Y:S01]  /*7dc0*/  PRMT R181, R132, 0x5410, R177 ;  /* 0x0000541084b57816 */ /* 0x000fe200000000b1 */
[----:B------:R-:W-:Y:S01]  /*7dd0*/  MUFU.EX2 R3, R3 ;  /* 0x0000000300037308 */ /* 0x000fe20000000800 */
[----:B------:R-:W-:Y:S01]  /*7de0*/  FSEL R192, R192, RZ, P0 ;  /* 0x000000ffc0c07208 */ /* 0x000fe20000000000 */
[----:B------:R-:W3:Y:S01]  /*7df0*/  SHFL.BFLY PT, R132, R0, 0x1, 0x1f ;  /* 0x0c201f0000847f89 */ /* 0x000ee200000e0000 */
[----:B------:R-:W-:Y:S01]  /*7e00*/  FSETP.NEU.FTZ.AND P0, PT, R135, -INF , PT ;  /* 0xff8000008700780b */ /* 0x000fe20003f1d000 */
[----:B------:R-:W-:Y:S01]  /*7e10*/  FMUL.FTZ R2, R2, UR4 ;  /* 0x0000000402027c20 */ /* 0x000fe20008410000 */
[----:B------:R-:W-:Y:S01]  /*7e20*/  SHF.R.U32.HI R176, RZ, 0x8, R176 ;  /* 0x00000008ffb07819 */ /* 0x000fe200000116b0 */
[--C-:B------:R-:W-:Y:S01]  /*7e30*/  FFMA.FTZ R16, R16, UR4, -R192.reuse ;  /* 0x0000000410107c23 */ /* 0x100fe200080108c0 */
[----:B------:R-:W-:Y:S01]  /*7e40*/  FSEL R191, R191, RZ, P0 ;  /* 0x000000ffbfbf7208 */ /* 0x000fe20000000000 */
[----:B------:R-:W-:Y:S01]  /*7e50*/  FFMA.FTZ R17, R17, UR4, -R192 ;  /* 0x0000000411117c23 */ /* 0x000fe200080108c0 */
[C---:B------:R-:W-:Y:S01]  /*7e60*/  LOP3.LUT R174, R134.reuse, 0xffff, RZ, 0xc0, !PT ;  /* 0x0000ffff86ae7812 */ /* 0x040fe200078ec0ff */
[----:B------:R4:W5:Y:S01]  /*7e70*/  MUFU.EX2 R190, R16 ;  /* 0x0000001000be7308 */ /* 0x0009620000000800 */
[----:B------:R-:W-:Y:S01]  /*7e80*/  PRMT R178, R179, 0x5410, R176 ;  /* 0x00005410b3b27816 */ /* 0x000fe200000000b0 */
[----:B------:R-:W-:Y:S01]  /*7e90*/  FFMA.FTZ R19, R19, UR4, -R191 ;  /* 0x0000000413137c23 */ /* 0x000fe200080108bf */
[C---:B------:R-:W-:Y:S07]  /*7ea0*/  LOP3.LUT R176, R134.reuse, 0xff, RZ, 0xc0, !PT ;  /* 0x000000ff86b07812 */ /* 0x040fee00078ec0ff */
[----:B------:R-:W-:Y:S01]  /*7eb0*/  MUFU.EX2 R133, R2 ;  /* 0x0000000200857308 */ /* 0x000fe20000000800 */
[----:B------:R-:W-:Y:S01]  /*7ec0*/  PRMT R175, R134, 0x7632, R175 ;  /* 0x0000763286af7816 */ /* 0x000fe200000000af */
[--C-:B------:R-:W-:Y:S01]  /*7ed0*/  FFMA.FTZ R18, R18, UR4, -R191.reuse ;  /* 0x0000000412127c23 */ /* 0x100fe200080108bf */
[----:B------:R-:W-:Y:S07]  /*7ee0*/  SHF.R.U32.HI R180, RZ, 0x18, R134 ;  /* 0x00000018ffb47819 */ /* 0x000fee0000011686 */
[----:B------:R5:W-:Y:S01]  /*7ef0*/  MUFU.EX2 R230, R19 ;  /* 0x0000001300e67308 */ /* 0x000be20000000800 */
[----:B------:R-:W-:Y:S01]  /*7f00*/  SHF.R.U32.HI R134, RZ, 0x8, R174 ;  /* 0x00000008ff867819 */ /* 0x000fe200000116ae */
[--C-:B------:R-:W-:Y:S01]  /*7f10*/  FFMA.FTZ R4, R4, UR4, -R192.reuse ;  /* 0x0000000404047c23 */ /* 0x100fe200080108c0 */
[----:B-1----:R-:W-:Y:S07]  /*7f20*/  LOP3.LUT R188, R188, 0xff, RZ, 0xc0, !PT ;  /* 0x000000ffbcbc7812 */ /* 0x002fee00078ec0ff */
[----:B------:R-:W1:Y:S01]  /*7f30*/  MUFU.EX2 R17, R17 ;  /* 0x0000001100117308 */ /* 0x000e620000000800 */
[----:B------:R-:W-:Y:S01]  /*7f40*/  FFMA.FTZ R5, R5, UR4, -R192 ;  /* 0x0000000405057c23 */ /* 0x000fe200080108c0 */
[----:B----4-:R-:W-:Y:S01]  /*7f50*/  PRMT R16, R176, 0x5410, R134 ;  /* 0x00005410b0107816 */ /* 0x010fe20000000086 */
[--C-:B------:R-:W-:Y:S01]  /*7f60*/  FFMA.FTZ R6, R6, UR4, -R191.reuse ;  /* 0x0000000406067c23 */ /* 0x100fe200080108bf */
[----:B--2---:R-:W-:Y:S01]  /*7f70*/  FMNMX.FTZ R134, R173, R172, !PT ;  /* 0x000000acad867209 */ /* 0x004fe20007810000 */
[----:B------:R-:W-:Y:S01]  /*7f80*/  IMAD R188, R188, 0x10000, R188 ;  /* 0x00010000bcbc7824 */ /* 0x000fe200078e02bc */
[----:B---3--:R-:W-:Y:S04]  /*7f90*/  FMNMX.FTZ R132, R0, R132, !PT ;  /* 0x0000008400847209 */ /* 0x008fe80007810000 */
[----:B------:R-:W-:Y:S01]  /*7fa0*/  MUFU.EX2 R197, R5 ;  /* 0x0000000500c57308 */ /* 0x000fe20000000800 */
[C---:B------:R-:W-:Y:S01]  /*7fb0*/  FSETP.NEU.FTZ.AND P1, PT, R134.reuse, -INF , PT ;  /* 0xff8000008600780b */ /* 0x040fe20003f3d000 */
[----:B------:R-:W-:Y:S01]  /*7fc0*/  FMUL.FTZ R189, R134, UR4 ;  /* 0x0000000486bd7c20 */ /* 0x000fe20008410000 */
[----:B-----5:R-:W-:Y:S02]  /*7fd0*/  IMAD.MOV.U32 R19, RZ, RZ, R190 ;  /* 0x000000ffff137224 */ /* 0x020fe400078e00be */
[C---:B------:R-:W-:Y:S01]  /*7fe0*/  FMUL.FTZ R190, R132.reuse, UR4 ;  /* 0x0000000484be7c20 */ /* 0x040fe20008410000 */
[--C-:B------:R-:W-:Y:S04]  /*7ff0*/  HSET2.LE.AND R172, R178, R188.reuse, PT ;  /* 0x000000bcb2ac7233 */ /* 0x100fe80003803000 */
[----:B------:R-:W-:Y:S01]  /*8000*/  MUFU.EX2 R18, R18 ;  /* 0x0000001200127308 */ /* 0x000fe20000000800 */
[----:B------:R-:W-:Y:S01]  /*8010*/  FSETP.NEU.FTZ.AND P0, PT, R132, -INF , PT ;  /* 0xff8000008400780b */ /* 0x000fe20003f1d000 */
[----:B------:R-:W2:Y:S01]  /*8020*/  LDSM.16.MT88.4 R176, [R139+0x9000] ;  /* 0x009000008bb0783b */ /* 0x000ea20000004200 */
[----:B------:R-:W-:Y:S07]  /*8030*/  FFMA.FTZ R7, R7, UR4, -R191 ;  /* 0x0000000407077c23 */ /* 0x000fee00080108bf */
[----:B------:R-:W3:Y:S01]  /*8040*/  MUFU.EX2 R243, R4 ;  /* 0x0000000400f37308 */ /* 0x000ee20000000800 */
[----:B------:R-:W-:Y:S01]  /*8050*/  FSEL R189, R189, RZ, P1 ;  /* 0x000000ffbdbd7208 */ /* 0x000fe20000800000 */
[----:B------:R-:W-:Y:S01]  /*8060*/  FMUL.FTZ R68, R3, R68 ;  /* 0x0000004403447220 */ /* 0x000fe20000410000 */
[----:B------:R-:W-:Y:S07]  /*8070*/  FSEL R190, R190, RZ, P0 ;  /* 0x000000ffbebe7208 */ /* 0x000fee0000000000 */
[----:B------:R-:W-:Y:S01]  /*8080*/  MUFU.EX2 R242, R6 ;  /* 0x0000000600f27308 */ /* 0x000fe20000000800 */
[----:B------:R-:W-:Y:S01]  /*8090*/  LOP3.LUT R2, R175, 0xff, RZ, 0xc0, !PT ;  /* 0x000000ffaf027812 */ /* 0x000fe200078ec0ff */
[--C-:B------:R-:W-:Y:S01]  /*80a0*/  FFMA.FTZ R8, R8, UR4, -R189.reuse ;  /* 0x0000000408087c23 */ /* 0x100fe200080108bd */
[----:B------:R-:W-:Y:S07]  /*80b0*/  LOP3.LUT R175, R196, 0xff00ff, RZ, 0xc0, !PT ;  /* 0x00ff00ffc4af7812 */ /* 0x000fee00078ec0ff */
[----:B------:R-:W4:Y:S01]  /*80c0*/  MUFU.EX2 R250, R7 ;  /* 0x0000000700fa7308 */ /* 0x000f220000000800 */
[--C-:B------:R-:W-:Y:S01]  /*80d0*/  HSET2.LE.AND R0, R182, R188.reuse, PT ;  /* 0x000000bcb6007233 */ /* 0x100fe20003803000 */
[--C-:B------:R-:W-:Y:S01]  /*80e0*/  FFMA.FTZ R10, R10, UR4, -R190.reuse ;  /* 0x000000040a0a7c23 */ /* 0x100fe200080108be */
[----:B------:R-:W-:Y:S01]  /*80f0*/  FFMA.FTZ R11, R11, UR4, -R190 ;  /* 0x000000040b0b7c23 */ /* 0x000fe200080108be */
[----:B-1----:R-:W-:Y:S01]  /*8100*/  F2FP.F16.F32.PACK_AB R174, R17, R19 ;  /* 0x0000001311ae723e */ /* 0x002fe200000000ff */
[--C-:B------:R-:W-:Y:S01]  /*8110*/  FFMA.FTZ R9, R9, UR4, -R189.reuse ;  /* 0x0000000409097c23 */ /* 0x100fe200080108bd */
[----:B------:R-:W-:Y:S04]  /*8120*/  MOV R208, R240 ;  /* 0x000000f000d07202 */ /* 0x000fe80000000f00 */
[----:B------:R-:W-:Y:S01]  /*8130*/  MUFU.EX2 R246, R11 ;  /* 0x0000000b00f67308 */ /* 0x000fe20000000800 */
[----:B------:R-:W-:Y:S01]  /*8140*/  LOP3.LUT R174, R174, R0, RZ, 0xc0, !PT ;  /* 0x00000000aeae7212 */ /* 0x000fe200078ec0ff */
[----:B------:R-:W-:Y:S01]  /*8150*/  FFMA.FTZ R13, R13, UR4, -R189 ;  /* 0x000000040d0d7c23 */ /* 0x000fe200080108bd */
[----:B------:R-:W-:Y:S07]  /*8160*/  PRMT R180, R2, 0x5410, R180 ;  /* 0x0000541002b47816 */ /* 0x000fee00000000b4 */
[----:B------:R-:W-:Y:S01]  /*8170*/  MUFU.EX2 R240, R10 ;  /* 0x0000000a00f07308 */ /* 0x000fe20000000800 */
[--C-:B------:R-:W-:Y:S01]  /*8180*/  HSET2.LE.AND R175, R175, R188.reuse, PT ;  /* 0x000000bcafaf7233 */ /* 0x100fe20003803000 */
[--C-:B------:R-:W-:Y:S01]  /*8190*/  FFMA.FTZ R14, R14, UR4, -R190.reuse ;  /* 0x000000040e0e7c23 */ /* 0x100fe200080108be */
[----:B---3--:R-:W-:Y:S07]  /*81a0*/  F2FP.F16.F32.PACK_AB R2, R197, R243 ;  /* 0x000000f3c502723e */ /* 0x008fee00000000ff */
[----:B------:R-:W-:Y:S01]  /*81b0*/  MUFU.EX2 R241, R8 ;  /* 0x0000000800f17308 */ /* 0x000fe20000000800 */
[----:B------:R-:W-:Y:S01]  /*81c0*/  F2FP.F16.F32.PACK_AB R0, R230, R18 ;  /* 0x00000012e600723e */ /* 0x000fe200000000ff */
[----:B------:R-:W-:Y:S01]  /*81d0*/  FFMA.FTZ R15, R15, UR4, -R190 ;  /* 0x000000040f0f7c23 */ /* 0x000fe200080108be */
[----:B------:R-:W-:Y:S07]  /*81e0*/  LOP3.LUT R172, R2, R172, RZ, 0xc0, !PT ;  /* 0x000000ac02ac7212 */ /* 0x000fee00078ec0ff */
[----:B------:R-:W1:Y:S01]  /*81f0*/  MUFU.EX2 R249, R9 ;  /* 0x0000000900f97308 */ /* 0x000e620000000800 */
[----:B------:R-:W-:Y:S01]  /*8200*/  LOP3.LUT R175, R0, R175, RZ, 0xc0, !PT ;  /* 0x000000af00af7212 */ /* 0x000fe200078ec0ff */
[----:B------:R-:W-:Y:S01]  /*8210*/  FADD.FTZ R2, -R134, R137 ;  /* 0x0000008986027221 */ /* 0x000fe20000010100 */
[----:B------:R-:W-:Y:S01]  /*8220*/  FADD.FTZ R0, -R132, R138 ;  /* 0x0000008a84007221 */ /* 0x000fe20000010100 */
[--C-:B------:R-:W-:Y:S01]  /*8230*/  HSET2.LE.AND R173, R181, R188.reuse, PT ;  /* 0x000000bcb5ad7233 */ /* 0x100fe20003803000 */
[----:B------:R-:W-:Y:S01]  /*8240*/  FFMA.FTZ R12, R12, UR4, -R189 ;  /* 0x000000040c0c7c23 */ /* 0x000fe200080108bd */
[----:B----4-:R-:W-:Y:S01]  /*8250*/  F2FP.F16.F32.PACK_AB R4, R250, R242 ;  /* 0x000000f2fa04723e */ /* 0x010fe200000000ff */
[----:B------:R-:W-:Y:S01]  /*8260*/  FMUL.FTZ R2, R2, UR4 ;  /* 0x0000000402027c20 */ /* 0x000fe20008410000 */
[----:B------:R-:W-:Y:S02]  /*8270*/  FMUL.FTZ R0, R0, UR4 ;  /* 0x0000000400007c20 */ /* 0x000fe40008410000 */
[----:B------:R-:W-:Y:S01]  /*8280*/  MUFU.EX2 R247, R13 ;  /* 0x0000000d00f77308 */ /* 0x000fe20000000800 */
[----:B------:R-:W-:Y:S01]  /*8290*/  LOP3.LUT R173, R4, R173, RZ, 0xc0, !PT ;  /* 0x000000ad04ad7212 */ /* 0x000fe200078ec0ff */
[C---:B------:R-:W-:Y:S01]  /*82a0*/  FMUL.FTZ R6, R133.reuse, R142 ;  /* 0x0000008e85067220 */ /* 0x040fe20000410000 */
[--C-:B------:R-:W-:Y:S07]  /*82b0*/  HSET2.LE.AND R5, R16, R188.reuse, PT ;  /* 0x000000bc10057233 */ /* 0x100fee0003803000 */
[----:B------:R-:W-:Y:S01]  /*82c0*/  MUFU.EX2 R245, R14 ;  /* 0x0000000e00f57308 */ /* 0x000fe20000000800 */
[--C-:B------:R-:W-:Y:S01]  /*82d0*/  HSET2.LE.AND R4, R180, R188.reuse, PT ;  /* 0x000000bcb4047233 */ /* 0x100fe20003803000 */
[----:B------:R-:W-:Y:S01]  /*82e0*/  FMUL.FTZ R7, R133, R143 ;  /* 0x0000008f85077220 */ /* 0x000fe20000410000 */
[----:B-1----:R-:W-:Y:S07]  /*82f0*/  F2FP.F16.F32.PACK_AB R180, R249, R241 ;  /* 0x000000f1f9b4723e */ /* 0x002fee00000000ff */
[----:B------:R-:W-:Y:S01]  /*8300*/  MUFU.EX2 R244, R15 ;  /* 0x0000000f00f47308 */ /* 0x000fe20000000800 */
[----:B------:R-:W-:Y:S01]  /*8310*/  F2FP.F16.F32.PACK_AB R181, R246, R240 ;  /* 0x000000f0f6b5723e */ /* 0x000fe200000000ff */
[----:B------:R-:W-:Y:S01]  /*8320*/  FMUL.FTZ R16, R3, R152 ;  /* 0x0000009803107220 */ /* 0x000fe20000410000 */
[----:B------:R-:W-:Y:S07]  /*8330*/  LOP3.LUT R180, R180, R5, RZ, 0xc0, !PT ;  /* 0x00000005b4b47212 */ /* 0x000fee00078ec0ff */
[----:B------:R-:W1:Y:S01]  /*8340*/  MUFU.EX2 R248, R12 ;  /* 0x0000000c00f87308 */ /* 0x000e620000000800 */
[----:B------:R-:W-:Y:S01]  /*8350*/  LOP3.LUT R181, R181, R4, RZ, 0xc0, !PT ;  /* 0x00000004b5b57212 */ /* 0x000fe200078ec0ff */
[C---:B------:R-:W-:Y:S01]  /*8360*/  FMUL.FTZ R4, R3.reuse, R140 ;  /* 0x0000008c03047220 */ /* 0x040fe20000410000 */
[----:B------:R-:W-:Y:S07]  /*8370*/  FMUL.FTZ R5, R3, R141 ;  /* 0x0000008d03057220 */ /* 0x000fee0000410000 */
[----:B------:R-:W3:Y:S01]  /*8380*/  MUFU.EX2 R2, R2 ;  /* 0x0000000200027308 */ /* 0x000ee20000000800 */
[----:B------:R-:W-:Y:S01]  /*8390*/  LOP3.LUT R9, R195, 0xff00ff, RZ, 0xc0, !PT ;  /* 0x00ff00ffc3097812 */ /* 0x000fe200078ec0ff */
[----:B------:R-:W4:Y:S01]  /*83a0*/  LDSM.16.MT88.4 R140, [R184] ;  /* 0x00000000b88c783b */ /* 0x000f220000004200 */
[--C-:B------:R-:W-:Y:S07]  /*83b0*/  HSET2.LE.AND R8, R183, R188.reuse, PT ;  /* 0x000000bcb7087233 */ /* 0x100fee0003803000 */
[----:B------:R-:W5:Y:S01]  /*83c0*/  MUFU.EX2 R0, R0 ;  /* 0x0000000000007308 */ /* 0x000f620000000800 */
[--C-:B------:R-:W-:Y:S01]  /*83d0*/  FFMA.FTZ R50, R50, UR4, -R191.reuse ;  /* 0x0000000432327c23 */ /* 0x100fe200080108bf */
[-C--:B--2---:R-:W-:Y:S05]  /*83e0*/  HMMA.16816.F32 R4, R172, R176.reuse, R4 ;  /* 0x000000b0ac04723c */ /* 0x084fea0000001804 */
[--C-:B------:R-:W-:Y:S01]  /*83f0*/  HSET2.LE.AND R9, R9, R188.reuse, PT ;  /* 0x000000bc09097233 */ /* 0x100fe20003803000 */
[----:B------:R-:W-:Y:S01]  /*8400*/  FMUL.FTZ R69, R3, R69 ;  /* 0x0000004503457220 */ /* 0x000fe20000410000 */
[----:B-1----:R-:W-:Y:S01]  /*8410*/  F2FP.F16.F32.PACK_AB R182, R247, R248 ;  /* 0x000000f8f7b6723e */ /* 0x002fe200000000ff */
[----:B---3--:R-:W-:Y:S01]  /*8420*/  FMUL.FTZ R13, R2, R149 ;  /* 0x00000095020d7220 */ /* 0x008fe20000410000 */
[----:B------:R-:W-:Y:S01]  /*8430*/  F2FP.F16.F32.PACK_AB R183, R244, R245 ;  /* 0x000000f5f4b7723e */ /* 0x000fe200000000ff */
[----:B------:R-:W-:Y:S01]  /*8440*/  FMUL.FTZ R12, R2, R148 ;  /* 0x00000094020c7220 */ /* 0x000fe20000410000 */
[----:B------:R-:W-:Y:S01]  /*8450*/  LOP3.LUT R182, R182, R8, RZ, 0xc0, !PT ;  /* 0x00000008b6b67212 */ /* 0x000fe200078ec0ff */
[C---:B------:R-:W-:Y:S01]  /*8460*/  FMUL.FTZ R8, R2.reuse, R144 ;  /* 0x0000009002087220 */ /* 0x040fe20000410000 */
[----:B------:R-:W-:Y:S01]  /*8470*/  LOP3.LUT R183, R183, R9, RZ, 0xc0, !PT ;  /* 0x00000009b7b77212 */ /* 0x000fe200078ec0ff */
[----:B------:R-:W-:Y:S01]  /*8480*/  FMUL.FTZ R9, R2, R145 ;  /* 0x0000009102097220 */ /* 0x000fe20000410000 */
[C---:B-----5:R-:W-:Y:S01]  /*8490*/  FMUL.FTZ R10, R0.reuse, R146 ;  /* 0x00000092000a7220 */ /* 0x060fe20000410000 */
[----:B------:R-:W-:Y:S01]  /*84a0*/  FMUL.FTZ R11, R0, R147 ;  /* 0x00000093000b7220 */ /* 0x000fe20000410000 */
[----:B------:R-:W-:Y:S01]  /*84b0*/  FFMA.FTZ R51, R51, UR4, -R191 ;  /* 0x0000000433337c23 */ /* 0x000fe200080108bf */
[----:B------:R-:W1:Y:S01]  /*84c0*/  LDSM.16.MT88.4 R144, [R139+0xa000] ;  /* 0x00a000008b90783b */ /* 0x000e620000004200 */
[----:B------:R-:W-:Y:S01]  /*84d0*/  FFMA.FTZ R45, R45, UR4, -R189 ;  /* 0x000000042d2d7c23 */ /* 0x000fe200080108bd */
[--C-:B------:R-:W-:Y:S01]  /*84e0*/  FFMA.FTZ R46, R46, UR4, -R190.reuse ;  /* 0x000000042e2e7c23 */ /* 0x100fe200080108be */
[----:B------:R-:W-:Y:S01]  /*84f0*/  FFMA.FTZ R47, R47, UR4, -R190 ;  /* 0x000000042f2f7c23 */ /* 0x000fe200080108be */
[----:B------:R-:W-:Y:S01]  /*8500*/  FFMA.FTZ R52, R52, UR4, -R192 ;  /* 0x0000000434347c23 */ /* 0x000fe200080108c0 */
[C---:B------:R-:W-:Y:S04]  /*8510*/  HMMA.16816.F32 R8, R180.reuse, R176, R8 ;  /* 0x000000b0b408723c */ /* 0x040fe80000001808 */
[C---:B------:R-:W-:Y:S01]  /*8520*/  FMUL.FTZ R14, R0.reuse, R150 ;  /* 0x00000096000e7220 */ /* 0x040fe20000410000 */
[----:B------:R-:W-:Y:S01]  /*8530*/  FMUL.FTZ R15, R0, R151 ;  /* 0x00000097000f7220 */ /* 0x000fe20000410000 */
[----:B------:R-:W-:Y:S01]  /*8540*/  FFMA.FTZ R54, R54, UR4, -R191 ;  /* 0x0000000436367c23 */ /* 0x000fe200080108bf */
[----:B------:R-:W-:Y:S01]  /*8550*/  FFMA.FTZ R57, R57, UR4, -R189 ;  /* 0x0000000439397c23 */ /* 0x000fe200080108bd */
[--C-:B------:R-:W-:Y:S01]  /*8560*/  FFMA.FTZ R58, R58, UR4, -R190.reuse ;  /* 0x000000043a3a7c23 */ /* 0x100fe200080108be */
[----:B------:R-:W-:Y:S01]  /*8570*/  FFMA.FTZ R59, R59, UR4, -R190 ;  /* 0x000000043b3b7c23 */ /* 0x000fe200080108be */
[----:B------:R-:W-:Y:S01]  /*8580*/  MOV R148, R19 ;  /* 0x0000001300947202 */ /* 0x000fe20000000f00 */
[C---:B------:R-:W-:Y:S01]  /*8590*/  FMUL.FTZ R19, R133.reuse, R155 ;  /* 0x0000009b85137220 */ /* 0x040fe20000410000 */
[-C--:B------:R-:W-:Y:S03]  /*85a0*/  HMMA.16816.F32 R12, R180, R178.reuse, R12 ;  /* 0x000000b2b40c723c */ /* 0x080fe6000000180c */
[----:B------:R-:W-:Y:S02]  /*85b0*/  IMAD.MOV.U32 R177, RZ, RZ, R18 ;  /* 0x000000ffffb17224 */ /* 0x000fe400078e0012 */
[----:B------:R-:W-:Y:S01]  /*85c0*/  FMUL.FTZ R18, R133, R154 ;  /* 0x0000009a85127220 */ /* 0x000fe20000410000 */
[----:B------:R-:W-:Y:S02]  /*85d0*/  IMAD.MOV.U32 R176, RZ, RZ, R17 ;  /* 0x000000ffffb07224 */ /* 0x000fe400078e0011 */
[----:B------:R-:W-:Y:S01]  /*85e0*/  FMUL.FTZ R17, R3, R153 ;  /* 0x0000009903117220 */ /* 0x000fe20000410000 */
[C---:B------:R-:W-:Y:S01]  /*85f0*/  FMUL.FTZ R70, R133.reuse, R70 ;  /* 0x0000004685467220 */ /* 0x040fe20000410000 */
        /* <DEDUP_REMOVED lines=8> */
[C---:B------:R-:W-:Y:S01]  /*8680*/  FMUL.FTZ R78, R0.reuse, R78 ;  /* 0x0000004e004e7220 */ /* 0x040fe20000410000 */
[----:B------:R-:W-:Y:S01]  /*8690*/  FMUL.FTZ R79, R0, R79 ;  /* 0x0000004f004f7220 */ /* 0x000fe20000410000 */
[-C--:B----4-:R-:W-:Y:S03]  /*86a0*/  HMMA.16816.F32 R68, R172, R140.reuse, R68 ;  /* 0x0000008cac44723c */ /* 0x090fe60000001844 */
[C---:B------:R-:W-:Y:S01]  /*86b0*/  FMUL.FTZ R80, R3.reuse, R80 ;  /* 0x0000005003507220 */ /* 0x040fe20000410000 */
[----:B------:R-:W-:Y:S01]  /*86c0*/  FMUL.FTZ R81, R3, R81 ;  /* 0x0000005103517220 */ /* 0x000fe20000410000 */
[C---:B------:R-:W-:Y:S01]  /*86d0*/  FMUL.FTZ R82, R133.reuse, R82 ;  /* 0x0000005285527220 */ /* 0x040fe20000410000 */
[----:B------:R-:W-:Y:S01]  /*86e0*/  FMUL.FTZ R83, R133, R83 ;  /* 0x0000005385537220 */ /* 0x000fe20000410000 */
[C---:B------:R-:W-:Y:S01]  /*86f0*/  LOP3.LUT R137, R226.reuse, R206, R193, 0x96, !PT ;  /* 0x000000cee2897212 */ /* 0x040fe200078e96c1 */
[C---:B------:R-:W-:Y:S04]  /*8700*/  HMMA.16816.F32 R72, R180.reuse, R140, R72 ;  /* 0x0000008cb448723c */ /* 0x040fe80000001848 */
[----:B------:R-:W-:Y:S01]  /*8710*/  LOP3.LUT R138, R226, R212, R199, 0x96, !PT ;  /* 0x000000d4e28a7212 */ /* 0x000fe200078e96c7 */
[C---:B------:R-:W-:Y:S01]  /*8720*/  FMUL.FTZ R108, R2.reuse, R108 ;  /* 0x0000006c026c7220 */ /* 0x040fe20000410000 */
[----:B------:R-:W-:Y:S01]  /*8730*/  IADD3 R196, PT, PT, R225, 0x646e171e, RZ ;  /* 0x646e171ee1c47810 */ /* 0x000fe20007ffe0ff */
[----:B------:R-:W-:Y:S01]  /*8740*/  FMUL.FTZ R109, R2, R109 ;  /* 0x0000006d026d7220 */ /* 0x000fe20000410000 */
[-C--:B------:R-:W-:Y:S03]  /*8750*/  HMMA.16816.F32 R76, R180, R142.reuse, R76 ;  /* 0x0000008eb44c723c */ /* 0x080fe6000000184c */
[----:B------:R-:W-:Y:S01]  /*8760*/  MOV R206, R148 ;  /* 0x0000009400ce7202 */ /* 0x000fe20000000f00 */
[C---:B------:R-:W-:Y:S01]  /*8770*/  FMUL.FTZ R110, R0.reuse, R110 ;  /* 0x0000006e006e7220 */ /* 0x040fe20000410000 */
[----:B------:R-:W-:Y:S01]  /*8780*/  FMUL.FTZ R111, R0, R111 ;  /* 0x0000006f006f7220 */ /* 0x000fe20000410000 */
[C---:B------:R-:W-:Y:S01]  /*8790*/  FMUL.FTZ R112, R3.reuse, R112 ;  /* 0x0000007003707220 */ /* 0x040fe20000410000 */
[C---:B------:R-:W-:Y:S01]  /*87a0*/  FMUL.FTZ R113, R3.reuse, R113 ;  /* 0x0000007103717220 */ /* 0x040fe20000410000 */
[C---:B------:R-:W-:Y:S01]  /*87b0*/  HMMA.16816.F32 R80, R172.reuse, R142, R80 ;  /* 0x0000008eac50723c */ /* 0x040fe20000001850 */
[----:B------:R-:W2:Y:S03]  /*87c0*/  LDSM.16.MT88.4 R140, [R184+0x1000] ;  /* 0x00100000b88c783b */ /* 0x000ea60000004200 */
[C---:B------:R-:W-:Y:S01]  /*87d0*/  FMUL.FTZ R84, R3.reuse, R84 ;  /* 0x0000005403547220 */ /* 0x040fe20000410000 */
[----:B------:R-:W-:Y:S01]  /*87e0*/  FMUL.FTZ R85, R3, R85 ;  /* 0x0000005503557220 */ /* 0x000fe20000410000 */
[C---:B------:R-:W-:Y:S01]  /*87f0*/  FMUL.FTZ R86, R133.reuse, R86 ;  /* 0x0000005685567220 */ /* 0x040fe20000410000 */
[C---:B------:R-:W-:Y:S01]  /*8800*/  FMUL.FTZ R87, R133.reuse, R87 ;  /* 0x0000005785577220 */ /* 0x040fe20000410000 */
[C---:B------:R-:W-:Y:S01]  /*8810*/  FMUL.FTZ R114, R133.reuse, R114 ;  /* 0x0000007285727220 */ /* 0x040fe20000410000 */
[----:B------:R-:W-:Y:S01]  /*8820*/  FMUL.FTZ R115, R133, R115 ;  /* 0x0000007385737220 */ /* 0x000fe20000410000 */
[----:B------:R-:W-:Y:S01]  /*8830*/  IMAD.MOV.U32 R212, RZ, RZ, R210 ;  /* 0x000000ffffd47224 */ /* 0x000fe200078e00d2 */
[----:B------:R-:W-:Y:S01]  /*8840*/  MOV R213, R211 ;  /* 0x000000d300d57202 */ /* 0x000fe20000000f00 */
[C---:B------:R-:W-:Y:S01]  /*8850*/  FMUL.FTZ R124, R2.reuse, R124 ;  /* 0x0000007c027c7220 */ /* 0x040fe20000410000 */
[C---:B------:R-:W-:Y:S01]  /*8860*/  FMUL.FTZ R125, R2.reuse, R125 ;  /* 0x0000007d027d7220 */ /* 0x040fe20000410000 */
[-C--:B-1----:R-:W-:Y:S03]  /*8870*/  HMMA.16816.F32 R84, R172, R144.reuse, R84 ;  /* 0x00000090ac54723c */ /* 0x082fe60000001854 */
        /* <DEDUP_REMOVED lines=15> */
[----:B------:R-:W-:Y:S04]  /*8970*/  IMAD.WIDE.U32 R144, R137, -0x2daee0ad, RZ ;  /* 0xd2511f5389907825 */ /* 0x000fe800078e00ff */
[--C-:B------:R-:W-:Y:S01]  /*8980*/  FFMA.FTZ R48, R48, UR4, -R192.reuse ;  /* 0x0000000430307c23 */ /* 0x100fe200080108c0 */
[----:B------:R-:W-:Y:S01]  /*8990*/  ISETP.GT.AND P0, PT, R221, RZ, PT ;  /* 0x000000ffdd00720c */ /* 0x000fe20003f04270 */
[--C-:B------:R-:W-:Y:S01]  /*89a0*/  FFMA.FTZ R49, R49, UR4, -R192.reuse ;  /* 0x0000000431317c23 */ /* 0x100fe200080108c0 */
[--C-:B------:R-:W-:Y:S01]  /*89b0*/  FFMA.FTZ R37, R37, UR4, -R192.reuse ;  /* 0x0000000425257c23 */ /* 0x100fe200080108c0 */
[----:B------:R-:W-:Y:S01]  /*89c0*/  LOP3.LUT R137, R196, R204, R145, 0x96, !PT ;  /* 0x000000ccc4897212 */ /* 0x000fe200078e9691 */
[-C--:B------:R-:W-:Y:S03]  /*89d0*/  HMMA.16816.F32 R92, R180, R146.reuse, R92 ;  /* 0x00000092b45c723c */ /* 0x080fe6000000185c */
[C---:B------:R-:W-:Y:S01]  /*89e0*/  FMUL.FTZ R96, R3.reuse, R96 ;  /* 0x0000006003607220 */ /* 0x040fe20000410000 */
[----:B------:R-:W-:Y:S01]  /*89f0*/  FMUL.FTZ R97, R3, R97 ;  /* 0x0000006103617220 */ /* 0x000fe20000410000 */
[C---:B------:R-:W-:Y:S01]  /*8a00*/  FMUL.FTZ R98, R133.reuse, R98 ;  /* 0x0000006285627220 */ /* 0x040fe20000410000 */
[----:B------:R-:W-:Y:S01]  /*8a10*/  FMUL.FTZ R99, R133, R99 ;  /* 0x0000006385637220 */ /* 0x000fe20000410000 */
[----:B------:R-:W-:Y:S01]  /*8a20*/  PRMT R150, R144, 0x7773, RZ ;  /* 0x0000777390967816 */ /* 0x000fe200000000ff */
[----:B------:R-:W-:Y:S01]  /*8a30*/  FFMA.FTZ R36, R36, UR4, -R192 ;  /* 0x0000000424247c23 */ /* 0x000fe200080108c0 */
[----:B------:R-:W-:Y:S01]  /*8a40*/  PRMT R148, R144, 0x7772, RZ ;  /* 0x0000777290947816 */ /* 0x000fe200000000ff */
[--C-:B------:R-:W-:Y:S01]  /*8a50*/  FFMA.FTZ R39, R39, UR4, -R191.reuse ;  /* 0x0000000427277c23 */ /* 0x100fe200080108bf */
[----:B------:R-:W-:Y:S01]  /*8a60*/  MOV R151, R144 ;  /* 0x0000009000977202 */ /* 0x000fe20000000f00 */
[----:B------:R-:W-:Y:S01]  /*8a70*/  FFMA.FTZ R38, R38, UR4, -R191 ;  /* 0x0000000426267c23 */ /* 0x000fe200080108bf */
[C---:B------:R-:W-:Y:S04]  /*8a80*/  HMMA.16816.F32 R96, R172.reuse, R146, R96 ;  /* 0x00000092ac60723c */ /* 0x040fe80000001860 */
[----:B------:R-:W-:Y:S04]  /*8a90*/  IMAD.WIDE.U32 R146, R138, -0x2daee0ad, RZ ;  /* 0xd2511f538a927825 */ /* 0x000fe800078e00ff */
[C---:B------:R-:W-:Y:S01]  /*8aa0*/  FMUL.FTZ R100, R3.reuse, R100 ;  /* 0x0000006403647220 */ /* 0x040fe20000410000 */
[----:B------:R-:W-:Y:S01]  /*8ab0*/  FMUL.FTZ R101, R3, R101 ;  /* 0x0000006503657220 */ /* 0x000fe20000410000 */
[C---:B------:R-:W-:Y:S01]  /*8ac0*/  FMUL.FTZ R102, R133.reuse, R102 ;  /* 0x0000006685667220 */ /* 0x040fe20000410000 */
[----:B------:R-:W-:Y:S01]  /*8ad0*/  FMUL.FTZ R103, R133, R103 ;  /* 0x0000006785677220 */ /* 0x000fe20000410000 */
[----:B------:R-:W-:Y:S01]  /*8ae0*/  PRMT R155, R144, 0x7771, RZ ;  /* 0x00007771909b7816 */ /* 0x000fe200000000ff */
[----:B------:R-:W-:Y:S01]  /*8af0*/  IMAD.MOV.U32 R149, RZ, RZ, R146 ;  /* 0x000000ffff957224 */ /* 0x000fe200078e0092 */
[----:B------:R-:W-:Y:S01]  /*8b00*/  LOP3.LUT R138, R196, R194, R147, 0x96, !PT ;  /* 0x000000c2c48a7212 */ /* 0x000fe200078e9693 */
[--C-:B------:R-:W-:Y:S01]  /*8b10*/  FFMA.FTZ R40, R40, UR4, -R189.reuse ;  /* 0x0000000428287c23 */ /* 0x100fe200080108bd */
[----:B------:R-:W-:Y:S01]  /*8b20*/  PRMT R154, R146, 0x7773, RZ ;  /* 0x00007773929a7816 */ /* 0x000fe200000000ff */
[--C-:B------:R-:W-:Y:S01]  /*8b30*/  FFMA.FTZ R44, R44, UR4, -R189.reuse ;  /* 0x000000042c2c7c23 */ /* 0x100fe200080108bd */
[-C--:B--2---:R-:W-:Y:S03]  /*8b40*/  HMMA.16816.F32 R100, R172, R140.reuse, R100 ;  /* 0x0000008cac64723c */ /* 0x084fe60000001864 */
[----:B------:R-:W-:Y:S01]  /*8b50*/  PRMT R153, R146, 0x7772, RZ ;  /* 0x0000777292997816 */ /* 0x000fe200000000ff */
[----:B------:R-:W-:Y:S01]  /*8b60*/  FMUL.FTZ R104, R2, R104 ;  /* 0x0000006802687220 */ /* 0x000fe20000410000 */
[----:B------:R-:W-:Y:S01]  /*8b70*/  PRMT R152, R146, 0x7771, RZ ;  /* 0x0000777192987816 */ /* 0x000fe200000000ff */
[----:B------:R-:W-:Y:S01]  /*8b80*/  FMUL.FTZ R105, R2, R105 ;  /* 0x0000006902697220 */ /* 0x000fe20000410000 */
[----:B------:R-:W1:Y:S01]  /*8b90*/  LDSM.16.MT88.4 R144, [R139+0xb000] ;  /* 0x00b000008b90783b */ /* 0x000e620000004200 */
[C---:B------:R-:W-:Y:S01]  /*8ba0*/  FMUL.FTZ R106, R0.reuse, R106 ;  /* 0x0000006a006a7220 */ /* 0x040fe20000410000 */
[----:B------:R-:W-:Y:S01]  /*8bb0*/  FMUL.FTZ R107, R0, R107 ;  /* 0x0000006b006b7220 */ /* 0x000fe20000410000 */
[----:B------:R-:W-:Y:S01]  /*8bc0*/  LOP3.LUT R149, R149, 0xff, RZ, 0xc0, !PT ;  /* 0x000000ff95957812 */ /* 0x000fe200078ec0ff */
[----:B------:R-:W-:Y:S01]  /*8bd0*/  FFMA.FTZ R56, R56, UR4, -R189 ;  /* 0x0000000438387c23 */ /* 0x000fe200080108bd */
[--C-:B------:R-:W-:Y:S01]  /*8be0*/  FFMA.FTZ R64, R64, UR4, -R192.reuse ;  /* 0x0000000440407c23 */ /* 0x100fe200080108c0 */
[----:B------:R-:W-:Y:S01]  /*8bf0*/  FFMA.FTZ R65, R65, UR4, -R192 ;  /* 0x0000000441417c23 */ /* 0x000fe200080108c0 */
[----:B------:R-:W-:Y:S01]  /*8c00*/  PRMT R194, R149, 0x5410, R152 ;  /* 0x0000541095c27816 */ /* 0x000fe20000000098 */
[----:B------:R-:W-:Y:S01]  /*8c10*/  FFMA.FTZ R149, R34, UR4, -R191 ;  /* 0x0000000422957c23 */ /* 0x000fe200080108bf */
[C---:B------:R-:W-:Y:S04]  /*8c20*/  HMMA.16816.F32 R104, R180.reuse, R140, R104 ;  /* 0x0000008cb468723c */ /* 0x040fe80000001868 */
[C---:B------:R-:W-:Y:S01]  /*8c30*/  PRMT R141, R137.reuse, 0x7632, R141 ;  /* 0x00007632898d7816 */ /* 0x040fe2000000008d */
[----:B------:R-:W-:Y:S01]  /*8c40*/  FMUL.FTZ R34, R0, R158 ;  /* 0x0000009e00227220 */ /* 0x000fe20000410000 */
[----:B------:R-:W-:Y:S01]  /*8c50*/  PRMT R193, R148, 0x5410, R150 ;  /* 0x0000541094c17816 */ /* 0x000fe20000000096 */
[----:B------:R-:W-:Y:S01]  /*8c60*/  IMAD.MOV.U32 R158, RZ, RZ, R212 ;  /* 0x000000ffff9e7224 */ /* 0x000fe200078e00d4 */
[-C--:B------:R-:W-:Y:S03]  /*8c70*/  HMMA.16816.F32 R108, R180, R142.reuse, R108 ;  /* 0x0000008eb46c723c */ /* 0x080fe6000000186c */
[C---:B------:R-:W-:Y:S01]  /*8c80*/  LOP3.LUT R148, R137.reuse, 0xff, RZ, 0xc0, !PT ;  /* 0x000000ff89947812 */ /* 0x040fe200078ec0ff */
[----:B------:R-:W-:Y:S01]  /*8c90*/  IMAD.MOV.U32 R198, RZ, RZ, R176 ;  /* 0x000000ffffc67224 */ /* 0x000fe200078e00b0 */
[----:B------:R-:W-:Y:S01]  /*8ca0*/  LOP3.LUT R140, R137, 0xffff, RZ, 0xc0, !PT ;  /* 0x0000ffff898c7812 */ /* 0x000fe200078ec0ff */
[----:B------:R-:W-:Y:S01]  /*8cb0*/  FFMA.FTZ R152, R23, UR4, -R191 ;  /* 0x0000000417987c23 */ /* 0x000fe200080108bf */
[----:B------:R-:W-:Y:S01]  /*8cc0*/  LOP3.LUT R141, R141, 0xff, RZ, 0xc0, !PT ;  /* 0x000000ff8d8d7812 */ /* 0x000fe200078ec0ff */
[C---:B------:R-:W-:Y:S04]  /*8cd0*/  HMMA.16816.F32 R112, R172.reuse, R142, R112 ;  /* 0x0000008eac70723c */ /* 0x040fe80000001870 */
[----:B------:R-:W-:Y:S01]  /*8ce0*/  SHF.R.U32.HI R137, RZ, 0x18, R137 ;  /* 0x00000018ff897819 */ /* 0x000fe20000011689 */
[C---:B------:R-:W-:Y:S01]  /*8cf0*/  FMUL.FTZ R116, R3.reuse, R116 ;  /* 0x0000007403747220 */ /* 0x040fe20000410000 */
[----:B------:R-:W-:Y:S01]  /*8d00*/  SHF.R.U32.HI R140, RZ, 0x8, R140 ;  /* 0x00000008ff8c7819 */ /* 0x000fe2000001168c */
[----:B------:R-:W-:Y:S01]  /*8d10*/  FMUL.FTZ R117, R3, R117 ;  /* 0x0000007503757220 */ /* 0x000fe20000410000 */
[----:B------:R-:W-:Y:S01]  /*8d20*/  PRMT R178, R141, 0x5410, R137 ;  /* 0x000054108db27816 */ /* 0x000fe20000000089 */
[C---:B------:R-:W-:Y:S01]  /*8d30*/  FMUL.FTZ R118, R133.reuse, R118 ;  /* 0x0000007685767220 */ /* 0x040fe20000410000 */
[C---:B------:R-:W-:Y:S01]  /*8d40*/  LOP3.LUT R137, R138.reuse, 0xffff, RZ, 0xc0, !PT ;  /* 0x0000ffff8a897812 */ /* 0x040fe200078ec0ff */
[C---:B------:R-:W-:Y:S01]  /*8d50*/  FMUL.FTZ R119, R133.reuse, R119 ;  /* 0x0000007785777220 */ /* 0x040fe20000410000 */
[----:B------:R-:W-:Y:S01]  /*8d60*/  LOP3.LUT R141, R138, 0xff, RZ, 0xc0, !PT ;  /* 0x000000ff8a8d7812 */ /* 0x000fe200078ec0ff */
[----:B------:R-:W-:Y:S01]  /*8d70*/  IMAD.MOV.U32 R199, RZ, RZ, R177 ;  /* 0x000000ffffc77224 */ /* 0x000fe200078e00b1 */
[--C-:B------:R-:W-:Y:S01]  /*8d80*/  PRMT R176, R148, 0x5410, R140.reuse ;  /* 0x0000541094b07816 */ /* 0x100fe2000000008c */
[----:B------:R-:W-:Y:S01]  /*8d90*/  FMUL.FTZ R23, R133, R163 ;  /* 0x000000a385177220 */ /* 0x000fe20000410000 */
[----:B------:R-:W-:Y:S01]  /*8da0*/  SHF.R.U32.HI R137, RZ, 0x8, R137 ;  /* 0x00000008ff897819 */ /* 0x000fe20000011689 */
[----:B------:R-:W-:Y:S01]  /*8db0*/  FFMA.FTZ R148, R29, UR4, -R189 ;  /* 0x000000041d947c23 */ /* 0x000fe200080108bd */
[-C--:B-1----:R-:W-:Y:S03]  /*8dc0*/  HMMA.16816.F32 R116, R172, R144.reuse, R116 ;  /* 0x00000090ac74723c */ /* 0x082fe60000001874 */
[----:B------:R-:W-:Y:S01]  /*8dd0*/  PRMT R140, R138, 0x7632, R140 ;  /* 0x000076328a8c7816 */ /* 0x000fe2000000008c */
[----:B------:R-:W-:Y:S01]  /*8de0*/  IMAD.MOV.U32 R210, RZ, RZ, R234 ;  /* 0x000000ffffd27224 */ /* 0x000fe200078e00ea */
[----:B------:R-:W-:Y:S01]  /*8df0*/  PRMT R179, R141, 0x5410, R137 ;  /* 0x000054108db37816 */ /* 0x000fe20000000089 */
[----:B------:R-:W-:Y:S01]  /*8e00*/  FMUL.FTZ R120, R2, R120 ;  /* 0x0000007802787220 */ /* 0x000fe20000410000 */
[----:B------:R-:W-:Y:S01]  /*8e10*/  LOP3.LUT R137, R140, 0xff, RZ, 0xc0, !PT ;  /* 0x000000ff8c897812 */ /* 0x000fe200078ec0ff */
[----:B------:R-:W-:Y:S01]  /*8e20*/  FMUL.FTZ R121, R2, R121 ;  /* 0x0000007902797220 */ /* 0x000fe20000410000 */
[----:B------:R-:W1:Y:S01]  /*8e30*/  LDSM.16.MT88.4 R140, [R184+0x2000] ;  /* 0x00200000b88c783b */ /* 0x000e620000004200 */
[----:B------:R-:W-:Y:S01]  /*8e40*/  SHF.R.U32.HI R138, RZ, 0x18, R138 ;  /* 0x00000018ff8a7819 */ /* 0x000fe2000001168a */
[C---:B------:R-:W-:Y:S01]  /*8e50*/  FMUL.FTZ R122, R0.reuse, R122 ;  /* 0x0000007a007a7220 */ /* 0x040fe20000410000 */
[----:B------:R-:W-:Y:S01]  /*8e60*/  FMUL.FTZ R123, R0, R123 ;  /* 0x0000007b007b7220 */ /* 0x000fe20000410000 */
[----:B------:R-:W-:Y:S01]  /*8e70*/  LOP3.LUT R150, R151, 0xff, RZ, 0xc0, !PT ;  /* 0x000000ff97967812 */ /* 0x000fe200078ec0ff */
[----:B------:R-:W-:Y:S01]  /*8e80*/  FFMA.FTZ R151, R35, UR4, -R191 ;  /* 0x0000000423977c23 */ /* 0x000fe200080108bf */
[----:B------:R-:W-:Y:S01]  /*8e90*/  PRMT R177, R137, 0x5410, R138 ;  /* 0x0000541089b17816 */ /* 0x000fe2000000008a */
[--C-:B------:R-:W-:Y:S01]  /*8ea0*/  FFMA.FTZ R138, R33, UR4, -R192.reuse ;  /* 0x00000004218a7c23 */ /* 0x100fe200080108c0 */
[----:B------:R-:W-:Y:S01]  /*8eb0*/  FMUL.FTZ R33, R2, R157 ;  /* 0x0000009d02217220 */ /* 0x000fe20000410000 */
[----:B------:R-:W-:Y:S01]  /*8ec0*/  FFMA.FTZ R137, R32, UR4, -R192 ;  /* 0x0000000420897c23 */ /* 0x000fe200080108c0 */
[C---:B------:R-:W-:Y:S01]  /*8ed0*/  HMMA.16816.F32 R120, R180.reuse, R144, R120 ;  /* 0x00000090b478723c */ /* 0x040fe20000001878 */
[----:B------:R2:W-:Y:S03]  /*8ee0*/  MUFU.EX2 R234, R138 ;  /* 0x0000008a00ea7308 */ /* 0x0005e60000000800 */
[----:B------:R-:W-:Y:S01]  /*8ef0*/  FMUL.FTZ R32, R2, R156 ;  /* 0x0000009c02207220 */ /* 0x000fe20000410000 */
[----:B------:R-:W-:Y:S01]  /*8f00*/  FMUL.FTZ R35, R0, R159 ;  /* 0x0000009f00237220 */ /* 0x000fe20000410000 */
[----:B------:R-:W-:Y:S01]  /*8f10*/  PRMT R195, R153, 0x5410, R154 ;  /* 0x0000541099c37816 */ /* 0x000fe2000000009a */
[----:B------:R-:W-:Y:S01]  /*8f20*/  IMAD.MOV.U32 R159, RZ, RZ, R213 ;  /* 0x000000ffff9f7224 */ /* 0x000fe200078e00d5 */
[----:B------:R-:W-:Y:S01]  /*8f30*/  PRMT R153, R150, 0x5410, R155 ;  /* 0x0000541096997816 */ /* 0x000fe2000000009b */
[----:B------:R-:W-:Y:S02]  /*8f40*/  FFMA.FTZ R150, R21, UR4, -R192 ;  /* 0x0000000415967c23 */ /* 0x000fe400080108c0 */
[----:B------:R-:W-:Y:S01]  /*8f50*/  MUFU.EX2 R213, R148 ;  /* 0x0000009400d57308 */ /* 0x000fe20000000800 */
[----:B------:R-:W-:Y:S01]  /*8f60*/  FFMA.FTZ R156, R31, UR4, -R190 ;  /* 0x000000041f9c7c23 */ /* 0x000fe200080108be */
[-C--:B------:R-:W-:Y:S03]  /*8f70*/  HMMA.16816.F32 R32, R180, R146.reuse, R32 ;  /* 0x00000092b420723c */ /* 0x080fe60000001820 */
[----:B------:R-:W-:Y:S01]  /*8f80*/  FFMA.FTZ R145, R20, UR4, -R192 ;  /* 0x0000000414917c23 */ /* 0x000fe200080108c0 */
[----:B------:R-:W-:Y:S01]  /*8f90*/  FFMA.FTZ R144, R22, UR4, -R191 ;  /* 0x0000000416907c23 */ /* 0x000fe200080108bf */
[----:B------:R-:W-:Y:S01]  /*8fa0*/  FMUL.FTZ R22, R133, R162 ;  /* 0x000000a285167220 */ /* 0x000fe20000410000 */
[C---:B------:R-:W-:Y:S01]  /*8fb0*/  FMUL.FTZ R20, R3.reuse, R160 ;  /* 0x000000a003147220 */ /* 0x040fe20000410000 */
[C---:B------:R-:W-:Y:S01]  /*8fc0*/  FMUL.FTZ R21, R3.reuse, R161 ;  /* 0x000000a103157220 */ /* 0x040fe20000410000 */
[----:B--2---:R-:W-:Y:S01]  /*8fd0*/  FFMA.FTZ R138, R28, UR4, -R189 ;  /* 0x000000041c8a7c23 */ /* 0x004fe200080108bd */
[----:B------:R-:W-:Y:S01]  /*8fe0*/  FMUL.FTZ R28, R3, R164 ;  /* 0x000000a4031c7220 */ /* 0x000fe20000410000 */
[----:B------:R-:W-:Y:S01]  /*8ff0*/  IMAD.MOV.U32 R164, RZ, RZ, R210 ;  /* 0x000000ffffa47224 */ /* 0x000fe200078e00d2 */
[----:B------:R-:W-:Y:S01]  /*9000*/  MOV R161, R233 ;  /* 0x000000e900a17202 */ /* 0x000fe20000000f00 */
[----:B------:R-:W-:Y:S01]  /*9010*/  IMAD.MOV.U32 R160, RZ, RZ, R232 ;  /* 0x000000ffffa07224 */ /* 0x000fe200078e00e8 */
[----:B------:R-:W-:Y:S01]  /*9020*/  MOV R210, R231 ;  /* 0x000000e700d27202 */ /* 0x000fe20000000f00 */
[C---:B------:R-:W-:Y:S01]  /*9030*/  HMMA.16816.F32 R20, R172.reuse, R146, R20 ;  /* 0x00000092ac14723c */ /* 0x040fe20000001814 */
[----:B------:R-:W-:Y:S03]  /*9040*/  MUFU.EX2 R233, R149 ;  /* 0x0000009500e97308 */ /* 0x000fe60000000800 */
[----:B------:R-:W-:Y:S07]  /*9050*/  FFMA.FTZ R155, R30, UR4, -R190 ;  /* 0x000000041e9b7c23 */ /* 0x000fee00080108be */
[----:B------:R-:W-:Y:S01]  /*9060*/  MUFU.EX2 R232, R151 ;  /* 0x0000009700e87308 */ /* 0x000fe20000000800 */
[----:B------:R-:W-:Y:S01]  /*9070*/  FMUL.FTZ R30, R133, R166 ;  /* 0x000000a6851e7220 */ /* 0x000fe20000410000 */
[----:B------:R-:W-:Y:S02]  /*9080*/  IMAD.MOV.U32 R211, RZ, RZ, R235 ;  /* 0x000000ffffd37224 */ /* 0x000fe400078e00eb */
[----:B------:R-:W-:Y:S06]  /*9090*/  FMUL.FTZ R29, R3, R165 ;  /* 0x000000a5031d7220 */ /* 0x000fec0000410000 */
[----:B------:R2:W-:Y:S01]  /*90a0*/  MUFU.EX2 R231, R150 ;  /* 0x0000009600e77308 */ /* 0x0005e20000000800 */
[----:B------:R-:W-:Y:S02]  /*90b0*/  IMAD.MOV.U32 R205, RZ, RZ, R230 ;  /* 0x000000ffffcd7224 */ /* 0x000fe400078e00e6 */
[----:B------:R-:W-:Y:S01]  /*90c0*/  FMUL.FTZ R31, R133, R167 ;  /* 0x000000a7851f7220 */ /* 0x000fe20000410000 */
[----:B------:R-:W-:Y:S06]  /*90d0*/  IMAD.MOV.U32 R166, RZ, RZ, R214 ;  /* 0x000000ffffa67224 */ /* 0x000fec00078e00d6 */
[----:B------:R3:W4:Y:S01]  /*90e0*/  MUFU.EX2 R235, R137 ;  /* 0x0000008900eb7308 */ /* 0x0007220000000800 */
[----:B------:R-:W-:Y:S01]  /*90f0*/  FFMA.FTZ R192, R53, UR4, -R192 ;  /* 0x0000000435c07c23 */ /* 0x000fe200080108c0 */
[--C-:B------:R-:W-:Y:S01]  /*9100*/  FFMA.FTZ R66, R66, UR4, -R191.reuse ;  /* 0x0000000442427c23 */ /* 0x100fe200080108bf */
[--C-:B------:R-:W-:Y:S07]  /*9110*/  FFMA.FTZ R67, R67, UR4, -R191.reuse ;  /* 0x0000000443437c23 */ /* 0x100fee00080108bf */
[----:B------:R5:W4:Y:S01]  /*9120*/  MUFU.EX2 R230, R145 ;  /* 0x0000009100e67308 */ /* 0x000b220000000800 */
[-C--:B-1----:R-:W-:Y:S09]  /*9130*/  HMMA.16816.F32 R28, R172, R140.reuse, R28 ;  /* 0x0000008cac1c723c */ /* 0x082ff2000000181c */
[----:B------:R1:W-:Y:S01]  /*9140*/  MUFU.EX2 R214, R152 ;  /* 0x0000009800d67308 */ /* 0x0003e20000000800 */
[----:B------:R-:W-:Y:S01]  /*9150*/  FFMA.FTZ R191, R55, UR4, -R191 ;  /* 0x0000000437bf7c23 */ /* 0x000fe200080108bf */
[----:B--2---:R-:W2:Y:S01]  /*9160*/  LDSM.16.MT88.4 R148, [R139+0x9400] ;  /* 0x009400008b94783b */ /* 0x004ea20000004200 */
[--C-:B------:R-:W-:Y:S07]  /*9170*/  FFMA.FTZ R154, R24, UR4, -R189.reuse ;  /* 0x00000004189a7c23 */ /* 0x100fee00080108bd */
[----:B------:R4:W-:Y:S01]  /*9180*/  MUFU.EX2 R212, R156 ;  /* 0x0000009c00d47308 */ /* 0x0009e20000000800 */
[C---:B------:R-:W-:Y:S09]  /*9190*/  HMMA.16816.F32 R124, R180.reuse, R140, R124 ;  /* 0x0000008cb47c723c */ /* 0x040ff2000000187c */
[----:B------:R-:W-:Y:S01]  /*91a0*/  MUFU.EX2 R192, R192 ;  /* 0x000000c000c07308 */ /* 0x000fe20000000800 */
[--C-:B---3--:R-:W-:Y:S01]  /*91b0*/  HSET2.LE.AND R137, R153, R188.reuse, PT ;  /* 0x000000bc99897233 */ /* 0x108fe20003803000 */
[----:B------:R-:W-:Y:S01]  /*91c0*/  FFMA.FTZ R153, R25, UR4, -R189 ;  /* 0x0000000419997c23 */ /* 0x000fe200080108bd */
[--C-:B-----5:R-:W-:Y:S01]  /*91d0*/  FFMA.FTZ R145, R26, UR4, -R190.reuse ;  /* 0x000000041a917c23 */ /* 0x120fe200080108be */
[C---:B------:R-:W-:Y:S01]  /*91e0*/  FMUL.FTZ R24, R2.reuse, R168 ;  /* 0x000000a802187220 */ /* 0x040fe20000410000 */
[----:B------:R-:W-:Y:S01]  /*91f0*/  FMUL.FTZ R25, R2, R169 ;  /* 0x000000a902197220 */ /* 0x000fe20000410000 */
[----:B-1----:R-:W-:Y:S01]  /*9200*/  FFMA.FTZ R152, R27, UR4, -R190 ;  /* 0x000000041b987c23 */ /* 0x002fe200080108be */
[C---:B------:R-:W-:Y:S01]  /*9210*/  FMUL.FTZ R26, R0.reuse, R170 ;  /* 0x000000aa001a7220 */ /* 0x040fe20000410000 */
[----:B------:R-:W-:Y:S01]  /*9220*/  FMUL.FTZ R27, R0, R171 ;  /* 0x000000ab001b7220 */ /* 0x000fe20000410000 */
[----:B------:R-:W-:Y:S01]  /*9230*/  MOV R207, R229 ;  /* 0x000000e500cf7202 */ /* 0x000fe20000000f00 */
[----:B------:R-:W-:Y:S01]  /*9240*/  IMAD.MOV.U32 R167, RZ, RZ, R215 ;  /* 0x000000ffffa77224 */ /* 0x000fe200078e00d7 */
[----:B------:R1:W-:Y:S01]  /*9250*/  MUFU.EX2 R229, R138 ;  /* 0x0000008a00e57308 */ /* 0x0003e20000000800 */
[----:B------:R-:W-:Y:S01]  /*9260*/  IMAD.MOV.U32 R170, RZ, RZ, R158 ;  /* 0x000000ffffaa7224 */ /* 0x000fe200078e009e */
[----:B------:R-:W-:Y:S01]  /*9270*/  MOV R171, R159 ;  /* 0x0000009f00ab7202 */ /* 0x000fe20000000f00 */
[----:B------:R-:W-:Y:S01]  /*9280*/  IMAD.MOV.U32 R169, RZ, RZ, R161 ;  /* 0x000000ffffa97224 */ /* 0x000fe200078e00a1 */
[-C--:B------:R-:W-:Y:S06]  /*9290*/  HMMA.16816.F32 R24, R180, R142.reuse, R24 ;  /* 0x0000008eb418723c */ /* 0x080fec0000001818 */
[----:B------:R3:W5:Y:S01]  /*92a0*/  MUFU.EX2 R215, R144 ;  /* 0x0000009000d77308 */ /* 0x0007620000000800 */
[----:B----4-:R-:W4:Y:S01]  /*92b0*/  LDSM.16.MT88.4 R156, [R184+0x400] ;  /* 0x00040000b89c783b */ /* 0x010f220000004200 */
[----:B------:R-:W-:Y:S01]  /*92c0*/  MOV R182, R208 ;  /* 0x000000d000b67202 */ /* 0x000fe20000000f00 */
[----:B------:R-:W-:Y:S07]  /*92d0*/  IMAD.MOV.U32 R165, RZ, RZ, R211 ;  /* 0x000000ffffa57224 */ /* 0x000fee00078e00d3 */
[----:B------:R5:W-:Y:S01]  /*92e0*/  MUFU.EX2 R208, R145 ;  /* 0x0000009100d07308 */ /* 0x000be20000000800 */
[----:B------:R-:W-:Y:S01]  /*92f0*/  LOP3.LUT R147, R193, 0xff00ff, RZ, 0xc0, !PT ;  /* 0x00ff00ffc1937812 */ /* 0x000fe200078ec0ff */
[----:B------:R-:W-:Y:S01]  /*9300*/  IMAD.MOV.U32 R193, RZ, RZ, R210 ;  /* 0x000000ffffc17224 */ /* 0x000fe200078e00d2 */
[----:B------:R-:W-:Y:S07]  /*9310*/  HMMA.16816.F32 R128, R172, R142, R128 ;  /* 0x0000008eac80723c */ /* 0x000fee0000001880 */
[----:B------:R2:W-:Y:S01]  /*9320*/  MUFU.EX2 R211, R155 ;  /* 0x0000009b00d37308 */ /* 0x0005e20000000800 */
[----:B------:R-:W-:Y:S09]  /*9330*/  F2FP.F16.F32.PACK_AB R146, R234, R235 ;  /* 0x000000ebea92723e */ /* 0x000ff200000000ff */
[----:B------:R4:W-:Y:S01]  /*9340*/  MUFU.EX2 R210, R154 ;  /* 0x0000009a00d27308 */ /* 0x0009e20000000800 */
[----:B------:R-:W-:Y:S01]  /*9350*/  IMAD.MOV.U32 R204, RZ, RZ, R207 ;  /* 0x000000ffffcc7224 */ /* 0x000fe200078e00cf */
[--C-:B-1----:R-:W-:Y:S01]  /*9360*/  HSET2.LE.AND R138, R176, R188.reuse, PT ;  /* 0x000000bcb08a7233 */ /* 0x102fe20003803000 */
[----:B------:R-:W-:Y:S01]  /*9370*/  IMAD.MOV.U32 R183, RZ, RZ, R209 ;  /* 0x000000ffffb77224 */ /* 0x000fe200078e00d1 */
[----:B------:R-:W-:Y:S06]  /*9380*/  LOP3.LUT R146, R146, R137, RZ, 0xc0, !PT ;  /* 0x0000008992927212 */ /* 0x000fec00078ec0ff */
[----:B------:R1:W1:Y:S01]  /*9390*/  MUFU.EX2 R207, R152 ;  /* 0x0000009800cf7308 */ /* 0x0002620000000800 */
[--C-:B------:R-:W-:Y:S01]  /*93a0*/  HSET2.LE.AND R137, R147, R188.reuse, PT ;  /* 0x000000bc93897233 */ /* 0x100fe20003803000 */
[--C-:B------:R-:W-:Y:S01]  /*93b0*/  FFMA.FTZ R42, R42, UR4, -R190.reuse ;  /* 0x000000042a2a7c23 */ /* 0x100fe200080108be */
[----:B------:R-:W-:Y:S07]  /*93c0*/  F2FP.F16.F32.PACK_AB R147, R232, R233 ;  /* 0x000000e9e893723e */ /* 0x000fee00000000ff */
[----:B------:R1:W1:Y:S01]  /*93d0*/  MUFU.EX2 R209, R153 ;  /* 0x0000009900d17308 */ /* 0x0002620000000800 */
[----:B---3--:R-:W-:Y:S01]  /*93e0*/  F2FP.F16.F32.PACK_AB R144, R231, R230 ;  /* 0x000000e6e790723e */ /* 0x008fe200000000ff */
[----:B------:R-:W-:Y:S01]  /*93f0*/  FFMA.FTZ R43, R43, UR4, -R190 ;  /* 0x000000042b2b7c23 */ /* 0x000fe200080108be */
[----:B------:R-:W-:Y:S07]  /*9400*/  LOP3.LUT R147, R147, R137, RZ, 0xc0, !PT ;  /* 0x0000008993937212 */ /* 0x000fee00078ec0ff */
[----:B------:R-:W-:Y:S01]  /*9410*/  MUFU.EX2 R176, R57 ;  /* 0x0000003900b07308 */ /* 0x000fe20000000800 */
[--C-:B------:R-:W-:Y:S01]  /*9420*/  HSET2.LE.AND R137, R178, R188.reuse, PT ;  /* 0x000000bcb2897233 */ /* 0x100fe20003803000 */
[--C-:B------:R-:W-:Y:S01]  /*9430*/  FFMA.FTZ R41, R41, UR4, -R189.reuse ;  /* 0x0000000429297c23 */ /* 0x100fe200080108bd */
[----:B-----5:R-:W-:Y:S07]  /*9440*/  F2FP.F16.F32.PACK_AB R145, R214, R215 ;  /* 0x000000d7d691723e */ /* 0x020fee00000000ff */
[----:B------:R-:W-:Y:S01]  /*9450*/  MUFU.EX2 R178, R52 ;  /* 0x0000003400b27308 */ /* 0x000fe20000000800 */
[----:B------:R-:W-:Y:S01]  /*9460*/  LOP3.LUT R144, R144, R138, RZ, 0xc0, !PT ;  /* 0x0000008a90907212 */ /* 0x000fe200078ec0ff */
[--C-:B------:R-:W-:Y:S01]  /*9470*/  FFMA.FTZ R60, R60, UR4, -R189.reuse ;  /* 0x000000043c3c7c23 */ /* 0x100fe200080108bd */
[--C-:B------:R-:W-:Y:S07]  /*9480*/  HSET2.LE.AND R138, R194, R188.reuse, PT ;  /* 0x000000bcc28a7233 */ /* 0x100fee0003803000 */
[----:B------:R-:W-:Y:S01]  /*9490*/  MUFU.EX2 R174, R59 ;  /* 0x0000003b00ae7308 */ /* 0x000fe20000000800 */
[----:B--2---:R-:W-:Y:S01]  /*94a0*/  LOP3.LUT R155, R195, 0xff00ff, RZ, 0xc0, !PT ;  /* 0x00ff00ffc39b7812 */ /* 0x004fe200078ec0ff */
[----:B------:R-:W-:Y:S01]  /*94b0*/  FFMA.FTZ R189, R61, UR4, -R189 ;  /* 0x000000043dbd7c23 */ /* 0x000fe200080108bd */
[----:B----4-:R-:W-:Y:S07]  /*94c0*/  F2FP.F16.F32.PACK_AB R154, R213, R229 ;  /* 0x000000e5d59a723e */ /* 0x010fee00000000ff */
[----:B------:R-:W-:Y:S01]  /*94d0*/  MUFU.EX2 R195, R43 ;  /* 0x0000002b00c37308 */ /* 0x000fe20000000800 */
[----:B------:R-:W-:Y:S01]  /*94e0*/  LOP3.LUT R145, R145, R137, RZ, 0xc0, !PT ;  /* 0x0000008991917212 */ /* 0x000fe200078ec0ff */
[----:B------:R-:W-:Y:S01]  /*94f0*/  FFMA.FTZ R133, R133, R237, R242 ;  /* 0x000000ed85857223 */ /* 0x000fe200000100f2 */
[----:B------:R-:W-:Y:S07]  /*9500*/  LOP3.LUT R154, R154, R138, RZ, 0xc0, !PT ;  /* 0x0000008a9a9a7212 */ /* 0x000fee00078ec0ff */
[----:B------:R-:W-:Y:S01]  /*9510*/  MUFU.EX2 R194, R44 ;  /* 0x0000002c00c27308 */ /* 0x000fe20000000800 */
[--C-:B------:R-:W-:Y:S02]  /*9520*/  HSET2.LE.AND R155, R155, R188.reuse, PT ;  /* 0x000000bc9b9b7233 */ /* 0x100fe40003803000 */
[--C-:B-1----:R-:W-:Y:S01]  /*9530*/  HSET2.LE.AND R152, R179, R188.reuse, PT ;  /* 0x000000bcb3987233 */ /* 0x102fe20003803000 */
[-C--:B------:R-:W-:Y:S06]  /*9540*/  HMMA.16816.F32 R4, R144, R148.reuse, R4 ;  /* 0x000000949004723c */ /* 0x080fec0000001804 */
[----:B------:R1:W-:Y:S01]  /*9550*/  MUFU.EX2 R175, R56 ;  /* 0x0000003800af7308 */ /* 0x0003e20000000800 */
[--C-:B------:R-:W-:Y:S09]  /*9560*/  HSET2.LE.AND R153, R177, R188.reuse, PT ;  /* 0x000000bcb1997233 */ /* 0x100ff20003803000 */
[----:B------:R-:W-:Y:S01]  /*9570*/  MUFU.EX2 R181, R64 ;  /* 0x0000004000b57308 */ /* 0x000fe20000000800 */
[----:B------:R-:W-:Y:S02]  /*9580*/  F2FP.F16.F32.PACK_AB R140, R207, R208 ;  /* 0x000000d0cf8c723e */ /* 0x000fe400000000ff */
[----:B------:R-:W-:Y:S07]  /*9590*/  F2FP.F16.F32.PACK_AB R137, R212, R211 ;  /* 0x000000d3d489723e */ /* 0x000fee00000000ff */
[----:B------:R2:W-:Y:S01]  /*95a0*/  MUFU.EX2 R177, R54 ;  /* 0x0000003600b17308 */ /* 0x0005e20000000800 */
[----:B------:R-:W-:Y:S02]  /*95b0*/  F2FP.F16.F32.PACK_AB R138, R209, R210 ;  /* 0x000000d2d18a723e */ /* 0x000fe400000000ff */
[----:B------:R-:W-:Y:S07]  /*95c0*/  LOP3.LUT R155, R137, R155, RZ, 0xc0, !PT ;  /* 0x0000009b899b7212 */ /* 0x000fee00078ec0ff */
[----:B------:R-:W-:Y:S01]  /*95d0*/  MUFU.EX2 R182, R65 ;  /* 0x0000004100b67308 */ /* 0x000fe20000000800 */
[----:B------:R-:W-:Y:S01]  /*95e0*/  LOP3.LUT R152, R138, R152, RZ, 0xc0, !PT ;  /* 0x000000988a987212 */ /* 0x000fe200078ec0ff */
[--C-:B-1----:R-:W-:Y:S01]  /*95f0*/  FFMA.FTZ R56, R62, UR4, -R190.reuse ;  /* 0x000000043e387c23 */ /* 0x102fe200080108be */
[----:B------:R-:W-:Y:S07]  /*9600*/  LOP3.LUT R153, R140, R153, RZ, 0xc0, !PT ;  /* 0x000000998c997212 */ /* 0x000fee00078ec0ff */
[----:B------:R1:W-:Y:S01]  /*9610*/  MUFU.EX2 R179, R66 ;  /* 0x0000004200b37308 */ /* 0x0003e20000000800 */
[----:B------:R-:W-:Y:S01]  /*9620*/  LDSM.16.MT88.4 R140, [R184+0x1400] ;  /* 0x00140000b88c783b */ /* 0x000fe20000004200 */
[----:B------:R-:W-:Y:S01]  /*9630*/  MOV R168, R160 ;  /* 0x000000a000a87202 */ /* 0x000fe20000000f00 */
[----:B------:R-:W-:Y:S01]  /*9640*/  FFMA.FTZ R190, R63, UR4, -R190 ;  /* 0x000000043fbe7c23 */ /* 0x000fe200080108be */
[----:B------:R-:W-:Y:S01]  /*9650*/  IADD3 R137, PT, PT, R222, 0x1, RZ ;  /* 0x00000001de897810 */ /* 0x000fe20007ffe0ff */
[----:B------:R-:W-:Y:S01]  /*9660*/  IMAD.MOV.U32 R222, RZ, RZ, R205 ;  /* 0x000000ffffde7224 */ /* 0x000fe200078e00cd */
[C---:B------:R-:W-:Y:S04]  /*9670*/  HMMA.16816.F32 R8, R152.reuse, R148, R8 ;  /* 0x000000949808723c */ /* 0x040fe80000001808 */
[----:B------:R-:W-:Y:S01]  /*9680*/  MUFU.EX2 R205, R49 ;  /* 0x0000003100cd7308 */ /* 0x000fe20000000800 */
[----:B------:R-:W3:Y:S01]  /*9690*/  LDSM.16.MT88.4 R160, [R139+0xa400] ;  /* 0x00a400008ba0783b */ /* 0x000ee20000004200 */
[----:B------:R-:W-:Y:S08]  /*96a0*/  LOP3.LUT R137, R183, R225, R137, 0x96, !PT ;  /* 0x000000e1b7897212 */ /* 0x000ff000078e9689 */
[----:B------:R-:W4:Y:S01]  /*96b0*/  MUFU.EX2 R180, R67 ;  /* 0x0000004300b47308 */ /* 0x000f220000000800 */
[----:B------:R-:W-:Y:S01]  /*96c0*/  FFMA.FTZ R63, R0, R238, R240 ;  /* 0x000000ee003f7223 */ /* 0x000fe200000100f0 */
[-C--:B------:R-:W-:Y:S08]  /*96d0*/  HMMA.16816.F32 R12, R152, R150.reuse, R12 ;  /* 0x00000096980c723c */ /* 0x080ff0000000180c */
[----:B------:R-:W-:Y:S01]  /*96e0*/  MUFU.EX2 R183, R46 ;  /* 0x0000002e00b77308 */ /* 0x000fe20000000800 */
[----:B--2---:R-:W-:Y:S01]  /*96f0*/  LDSM.16.MT88.4 R52, [R139+0xac00] ;  /* 0x00ac00008b34783b */ /* 0x004fe20000004200 */
[----:B-1----:R-:W-:Y:S08]  /*9700*/  FFMA.FTZ R66, R2, R239, R241 ;  /* 0x000000ef02427223 */ /* 0x002ff000000100f1 */
[----:B------:R-:W-:Y:S01]  /*9710*/  MUFU.EX2 R191, R191 ;  /* 0x000000bf00bf7308 */ /* 0x000fe20000000800 */
[C---:B------:R-:W-:Y:S09]  /*9720*/  HMMA.16816.F32 R16, R144.reuse, R150, R16 ;  /* 0x000000969010723c */ /* 0x040ff20000001810 */
[----:B------:R-:W-:Y:S01]  /*9730*/  MUFU.EX2 R189, R189 ;  /* 0x000000bd00bd7308 */ /* 0x000fe20000000800 */
[----:B------:R-:W-:Y:S01]  /*9740*/  IMAD.WIDE.U32 R150, R137, -0x326172a9, RZ ;  /* 0xcd9e8d5789967825 */ /* 0x000fe200078e00ff */
[----:B----4-:R-:W-:Y:S08]  /*9750*/  F2FP.F16.F32.PACK_AB R2, R180, R179 ;  /* 0x000000b3b402723e */ /* 0x010ff000000000ff */
[----:B------:R-:W-:Y:S01]  /*9760*/  MUFU.EX2 R190, R190 ;  /* 0x000000be00be7308 */ /* 0x000fe20000000800 */
[----:B------:R-:W-:Y:S01]  /*9770*/  FFMA.FTZ R67, R3, R236, R243 ;  /* 0x000000ec03437223 */ /* 0x000fe200000100f3 */
[-C--:B------:R-:W-:Y:S03]  /*9780*/  HMMA.16816.F32 R68, R144, R156.reuse, R68 ;  /* 0x0000009c9044723c */ /* 0x080fe60000001844 */
[C---:B------:R-:W-:Y:S05]  /*9790*/  LOP3.LUT R138, R151.reuse, R204, RZ, 0x3c, !PT ;  /* 0x000000cc978a7212 */ /* 0x040fea00078e3cff */
[----:B------:R-:W-:Y:S01]  /*97a0*/  MUFU.EX2 R204, R51 ;  /* 0x0000003300cc7308 */ /* 0x000fe20000000800 */
[----:B------:R-:W-:Y:S01]  /*97b0*/  LOP3.LUT R149, R151, R193, RZ, 0x3c, !PT ;  /* 0x000000c197957212 */ /* 0x000fe200078e3cff */
[C---:B------:R-:W-:Y:S04]  /*97c0*/  HMMA.16816.F32 R72, R152.reuse, R156, R72 ;  /* 0x0000009c9848723c */ /* 0x040fe80000001848 */
[----:B------:R-:W-:Y:S01]  /*97d0*/  MOV R193, R206 ;  /* 0x000000ce00c17202 */ /* 0x000fe20000000f00 */
[----:B------:R-:W-:Y:S01]  /*97e0*/  IMAD.WIDE.U32 R156, R149, -0x2daee0ad, RZ ;  /* 0xd2511f53959c7825 */ /* 0x000fe200078e00ff */
[C---:B------:R-:W-:Y:S02]  /*97f0*/  LOP3.LUT R148, R150.reuse, R252, RZ, 0x3c, !PT ;  /* 0x000000fc96947212 */ /* 0x040fe400078e3cff */
[----:B------:R-:W-:Y:S01]  /*9800*/  MUFU.EX2 R206, R48 ;  /* 0x0000003000ce7308 */ /* 0x000fe20000000800 */
[-C--:B------:R-:W-:Y:S03]  /*9810*/  HMMA.16816.F32 R76, R152, R158.reuse, R76 ;  /* 0x0000009e984c723c */ /* 0x080fe6000000184c */
[----:B------:R-:W-:Y:S01]  /*9820*/  LOP3.LUT R137, R150, R251, RZ, 0x3c, !PT ;  /* 0x000000fb96897212 */ /* 0x000fe200078e3cff */
[----:B------:R-:W-:Y:S01]  /*9830*/  IMAD.WIDE.U32 R150, R138, -0x2daee0ad, RZ ;  /* 0xd2511f538a967825 */ /* 0x000fe200078e00ff */
[----:B------:R-:W-:Y:S02]  /*9840*/  LOP3.LUT R149, R170, R202, R157, 0x96, !PT ;  /* 0x000000caaa957212 */ /* 0x000fe400078e969d */
[----:B------:R-:W-:Y:S01]  /*9850*/  F2FP.F16.F32.PACK_AB R3, R192, R178 ;  /* 0x000000b2c003723e */ /* 0x000fe200000000ff */
[C---:B------:R-:W-:Y:S04]  /*9860*/  HMMA.16816.F32 R80, R144.reuse, R158, R80 ;  /* 0x0000009e9050723c */ /* 0x040fe80000001850 */
[----:B------:R-:W-:Y:S01]  /*9870*/  IMAD.WIDE.U32 R158, R148, -0x2daee0ad, RZ ;  /* 0xd2511f53949e7825 */ /* 0x000fe200078e00ff */
[----:B------:R-:W-:Y:S02]  /*9880*/  LOP3.LUT R138, R168, R202, R151, 0x96, !PT ;  /* 0x000000caa88a7212 */ /* 0x000fe400078e9697 */
[----:B------:R-:W-:Y:S01]  /*9890*/  MUFU.EX2 R202, R37 ;  /* 0x0000002500ca7308 */ /* 0x000fe20000000800 */
[-C--:B---3--:R-:W-:Y:S03]  /*98a0*/  HMMA.16816.F32 R84, R144, R160.reuse, R84 ;  /* 0x000000a09054723c */ /* 0x088fe60000001854 */
[----:B------:R-:W-:Y:S01]  /*98b0*/  LOP3.LUT R148, R203, R156, R159, 0x96, !PT ;  /* 0x0000009ccb947212 */ /* 0x000fe200078e969f */
[----:B------:R-:W-:Y:S04]  /*98c0*/  IMAD.WIDE.U32 R156, R138, -0x326172a9, RZ ;  /* 0xcd9e8d578a9c7825 */ /* 0x000fe800078e00ff */
[C---:B------:R-:W-:Y:S04]  /*98d0*/  HMMA.16816.F32 R88, R152.reuse, R160, R88 ;  /* 0x000000a09858723c */ /* 0x040fe80000001858 */
[----:B------:R-:W-:Y:S01]  /*98e0*/  IMAD.WIDE.U32 R160, R137, -0x2daee0ad, RZ ;  /* 0xd2511f5389a07825 */ /* 0x000fe200078e00ff */
[-C--:B------:R-:W-:Y:S03]  /*98f0*/  LOP3.LUT R138, R164, R227.reuse, R157, 0x96, !PT ;  /* 0x000000e3a48a7212 */ /* 0x080fe600078e969d */
[-C--:B------:R-:W-:Y:S03]  /*9900*/  HMMA.16816.F32 R92, R152, R162.reuse, R92 ;  /* 0x000000a2985c723c */ /* 0x080fe6000000185c */
[----:B------:R-:W-:Y:S01]  /*9910*/  LOP3.LUT R137, R203, R150, R161, 0x96, !PT ;  /* 0x00000096cb897212 */ /* 0x000fe200078e96a1 */
[----:B------:R-:W-:Y:S01]  /*9920*/  IMAD.WIDE.U32 R172, R148, -0x326172a9, RZ ;  /* 0xcd9e8d5794ac7825 */ /* 0x000fe200078e00ff */
[----:B------:R-:W-:Y:S03]  /*9930*/  MUFU.EX2 R203, R50 ;  /* 0x0000003200cb7308 */ /* 0x000fe60000000800 */
[C---:B------:R-:W-:Y:S04]  /*9940*/  HMMA.16816.F32 R96, R144.reuse, R162, R96 ;  /* 0x000000a29060723c */ /* 0x040fe80000001860 */
[----:B------:R-:W-:Y:S04]  /*9950*/  IMAD.WIDE.U32 R150, R149, -0x326172a9, RZ ;  /* 0xcd9e8d5795967825 */ /* 0x000fe800078e00ff */
[-C--:B------:R-:W-:Y:S03]  /*9960*/  HMMA.16816.F32 R100, R144, R140.reuse, R100 ;  /* 0x0000008c9064723c */ /* 0x080fe60000001864 */
[----:B------:R-:W-:Y:S01]  /*9970*/  IMAD.WIDE.U32 R170, R137, -0x326172a9, RZ ;  /* 0xcd9e8d5789aa7825 */ /* 0x000fe200078e00ff */
[----:B------:R-:W-:Y:S02]  /*9980*/  LOP3.LUT R149, R166, R227, R151, 0x96, !PT ;  /* 0x000000e3a6957212 */ /* 0x000fe400078e9697 */
[C---:B------:R-:W-:Y:S02]  /*9990*/  LOP3.LUT R148, R228.reuse, R150, R173, 0x96, !PT ;  /* 0x00000096e4947212 */ /* 0x040fe400078e96ad */
[C---:B------:R-:W-:Y:S01]  /*99a0*/  HMMA.16816.F32 R104, R152.reuse, R140, R104 ;  /* 0x0000008c9868723c */ /* 0x040fe20000001868 */
[----:B------:R-:W1:Y:S03]  /*99b0*/  MUFU.EX2 R173, R58 ;  /* 0x0000003a00ad7308 */ /* 0x000e660000000800 */
[----:B------:R-:W-:Y:S01]  /*99c0*/  LOP3.LUT R137, R228, R156, R171, 0x96, !PT ;  /* 0x0000009ce4897212 */ /* 0x000fe200078e96ab */
[----:B------:R-:W-:Y:S03]  /*99d0*/  IMAD.WIDE.U32 R150, R149, -0x2daee0ad, RZ ;  /* 0xd2511f5395967825 */ /* 0x000fe600078e00ff */
[-C--:B------:R-:W-:Y:S03]  /*99e0*/  HMMA.16816.F32 R108, R152, R142.reuse, R108 ;  /* 0x0000008e986c723c */ /* 0x080fe6000000186c */
[----:B------:R-:W-:Y:S01]  /*99f0*/  IMAD.WIDE.U32 R168, R148, -0x2daee0ad, RZ ;  /* 0xd2511f5394a87825 */ /* 0x000fe200078e00ff */
[----:B------:R-:W-:Y:S03]  /*9a00*/  LOP3.LUT R148, R201, R158, R151, 0x96, !PT ;  /* 0x0000009ec9947212 */ /* 0x000fe600078e9697 */
[----:B------:R-:W-:Y:S01]  /*9a10*/  IMAD.WIDE.U32 R166, R137, -0x2daee0ad, RZ ;  /* 0xd2511f5389a67825 */ /* 0x000fe200078e00ff */
[C---:B------:R-:W-:Y:S04]  /*9a20*/  HMMA.16816.F32 R112, R144.reuse, R142, R112 ;  /* 0x0000008e9070723c */ /* 0x040fe80000001870 */
[----:B------:R-:W-:Y:S01]  /*9a30*/  LOP3.LUT R137, R200, R150, R169, 0x96, !PT ;  /* 0x00000096c8897212 */ /* 0x000fe200078e96a9 */
[----:B------:R-:W-:Y:S01]  /*9a40*/  IMAD.WIDE.U32 R156, R138, -0x2daee0ad, RZ ;  /* 0xd2511f538a9c7825 */ /* 0x000fe200078e00ff */
[----:B-1----:R-:W-:Y:S03]  /*9a50*/  F2FP.F16.F32.PACK_AB R169, R174, R173 ;  /* 0x000000adaea9723e */ /* 0x002fe600000000ff */
[----:B------:R-:W-:Y:S01]  /*9a60*/  IMAD.WIDE.U32 R150, R137, -0x326172a9, RZ ;  /* 0xcd9e8d5789967825 */ /* 0x000fe200078e00ff */
[----:B------:R-:W-:Y:S02]  /*9a70*/  LOP3.LUT R138, R200, R156, R167, 0x96, !PT ;  /* 0x0000009cc88a7212 */ /* 0x000fe400078e96a7 */
[----:B------:R-:W-:Y:S01]  /*9a80*/  LOP3.LUT R137, R201, R160, R157, 0x96, !PT ;  /* 0x000000a0c9897212 */ /* 0x000fe200078e969d */
[----:B------:R-:W-:Y:S01]  /*9a90*/  IMAD.WIDE.U32 R164, R148, -0x326172a9, RZ ;  /* 0xcd9e8d5794a47825 */ /* 0x000fe200078e00ff */
[C---:B------:R-:W-:Y:S01]  /*9aa0*/  PRMT R149, R150.reuse, 0x7773, RZ ;  /* 0x0000777396957816 */ /* 0x040fe200000000ff */
[----:B------:R-:W-:Y:S01]  /*9ab0*/  MUFU.EX2 R167, R40 ;  /* 0x0000002800a77308 */ /* 0x000fe20000000800 */
[----:B------:R-:W-:Y:S01]  /*9ac0*/  PRMT R148, R150, 0x7772, RZ ;  /* 0x0000777296947816 */ /* 0x000fe200000000ff */
[----:B------:R-:W-:Y:S01]  /*9ad0*/  IMAD.WIDE.U32 R140, R138, -0x326172a9, RZ ;  /* 0xcd9e8d578a8c7825 */ /* 0x000fe200078e00ff */
[----:B------:R-:W-:Y:S07]  /*9ae0*/  MOV R156, R150 ;  /* 0x00000096009c7202 */ /* 0x000fee0000000f00 */
[----:B------:R-:W-:Y:S01]  /*9af0*/  MUFU.EX2 R201, R36 ;  /* 0x0000002400c97308 */ /* 0x000fe20000000800 */
[----:B------:R-:W-:Y:S01]  /*9b00*/  PRMT R157, R150, 0x7771, RZ ;  /* 0x00007771969d7816 */ /* 0x000fe200000000ff */
[----:B------:R-:W-:Y:S01]  /*9b10*/  IMAD.WIDE.U32 R162, R137, -0x326172a9, RZ ;  /* 0xcd9e8d5789a27825 */ /* 0x000fe200078e00ff */
[C---:B------:R-:W-:Y:S07]  /*9b20*/  LOP3.LUT R138, R223.reuse, R164, R151, 0x96, !PT ;  /* 0x000000a4df8a7212 */ /* 0x040fee00078e9697 */
[----:B------:R-:W-:Y:S01]  /*9b30*/  MUFU.EX2 R200, R38 ;  /* 0x0000002600c87308 */ /* 0x000fe20000000800 */
[C---:B------:R-:W-:Y:S01]  /*9b40*/  PRMT R151, R140.reuse, 0x7773, RZ ;  /* 0x000077738c977816 */ /* 0x040fe200000000ff */
[----:B------:R-:W-:Y:S01]  /*9b50*/  IMAD.MOV.U32 R159, RZ, RZ, R140 ;  /* 0x000000ffff9f7224 */ /* 0x000fe200078e008c */
[C---:B------:R-:W-:Y:S07]  /*9b60*/  PRMT R150, R140.reuse, 0x7772, RZ ;  /* 0x000077728c967816 */ /* 0x040fee00000000ff */
[----:B------:R-:W1:Y:S01]  /*9b70*/  MUFU.EX2 R164, R42 ;  /* 0x0000002a00a47308 */ /* 0x000e620000000800 */
[----:B------:R-:W-:Y:S02]  /*9b80*/  PRMT R161, R140, 0x7771, RZ ;  /* 0x000077718ca17816 */ /* 0x000fe400000000ff */
[----:B------:R-:W-:Y:S02]  /*9b90*/  LOP3.LUT R137, R223, R162, R141, 0x96, !PT ;  /* 0x000000a2df897212 */ /* 0x000fe400078e968d */
[----:B------:R-:W2:Y:S01]  /*9ba0*/  LDSM.16.MT88.4 R140, [R139+0xb400] ;  /* 0x00b400008b8c783b */ /* 0x000ea20000004200 */
[----:B------:R-:W-:Y:S02]  /*9bb0*/  PRMT R158, R148, 0x5410, R149 ;  /* 0x00005410949e7816 */ /* 0x000fe40000000095 */
[----:B------:R-:W-:Y:S02]  /*9bc0*/  LOP3.LUT R148, R156, 0xff, RZ, 0xc0, !PT ;  /* 0x000000ff9c947812 */ /* 0x000fe400078ec0ff */
[----:B------:R-:W-:Y:S02]  /*9bd0*/  PRMT R160, R150, 0x5410, R151 ;  /* 0x0000541096a07816 */ /* 0x000fe40000000097 */
[----:B------:R-:W-:Y:S02]  /*9be0*/  PRMT R156, R148, 0x5410, R157 ;  /* 0x00005410949c7816 */ /* 0x000fe4000000009d */
[----:B------:R-:W3:Y:S01]  /*9bf0*/  LDSM.16.MT88.4 R148, [R184+0x2400] ;  /* 0x00240000b894783b */ /* 0x000ee20000004200 */
[----:B------:R-:W-:Y:S02]  /*9c00*/  PRMT R49, R137, 0x7632, R49 ;  /* 0x0000763289317816 */ /* 0x000fe40000000031 */
[----:B-1----:R-:W-:Y:S02]  /*9c10*/  F2FP.F16.F32.PACK_AB R44, R195, R164 ;  /* 0x000000a4c32c723e */ /* 0x002fe400000000ff */
[----:B------:R-:W-:Y:S02]  /*9c20*/  LOP3.LUT R37, R49, 0xff, RZ, 0xc0, !PT ;  /* 0x000000ff31257812 */ /* 0x000fe400078ec0ff */
[----:B------:R-:W-:Y:S02]  /*9c30*/  PRMT R48, R138, 0x7632, R48 ;  /* 0x000076328a307816 */ /* 0x000fe40000000030 */
[--C-:B------:R-:W-:Y:S02]  /*9c40*/  HSET2.LE.AND R38, R156, R188.reuse, PT ;  /* 0x000000bc9c267233 */ /* 0x100fe40003803000 */
[----:B------:R-:W-:Y:S02]  /*9c50*/  LOP3.LUT R48, R48, 0xff, RZ, 0xc0, !PT ;  /* 0x000000ff30307812 */ /* 0x000fe400078ec0ff */
[----:B------:R-:W-:Y:S02]  /*9c60*/  MOV R156, R197 ;  /* 0x000000c5009c7202 */ /* 0x000fe40000000f00 */
[----:B------:R-:W-:Y:S01]  /*9c70*/  MUFU.EX2 R197, R45 ;  /* 0x0000002d00c57308 */ /* 0x000fe20000000800 */
[----:B------:R-:W-:Y:S02]  /*9c80*/  MOV R157, R198 ;  /* 0x000000c6009d7202 */ /* 0x000fe40000000f00 */
[----:B------:R-:W-:Y:S07]  /*9c90*/  LOP3.LUT R36, R137, 0xffff, RZ, 0xc0, !PT ;  /* 0x0000ffff89247812 */ /* 0x000fee00078ec0ff */
[----:B------:R-:W1:Y:S01]  /*9ca0*/  MUFU.EX2 R198, R41 ;  /* 0x0000002900c67308 */ /* 0x000e620000000800 */
[----:B------:R-:W-:Y:S01]  /*9cb0*/  SHF.R.U32.HI R36, RZ, 0x8, R36 ;  /* 0x00000008ff247819 */ /* 0x000fe20000011624 */
[-C--:B--2---:R-:W-:Y:S03]  /*9cc0*/  HMMA.16816.F32 R116, R144, R140.reuse, R116 ;  /* 0x0000008c9074723c */ /* 0x084fe60000001874 */
[----:B-1----:R-:W-:Y:S02]  /*9cd0*/  F2FP.F16.F32.PACK_AB R42, R198, R167 ;  /* 0x000000a7c62a723e */ /* 0x002fe400000000ff */
[----:B------:R-:W-:Y:S03]  /*9ce0*/  F2FP.F16.F32.PACK_AB R41, R202, R201 ;  /* 0x000000c9ca29723e */ /* 0x000fe600000000ff */
[C---:B------:R-:W-:Y:S04]  /*9cf0*/  HMMA.16816.F32 R120, R152.reuse, R140, R120 ;  /* 0x0000008c9878723c */ /* 0x040fe80000001878 */
[C---:B------:R-:W-:Y:S02]  /*9d00*/  LOP3.LUT R140, R138.reuse, 0xffff, RZ, 0xc0, !PT ;  /* 0x0000ffff8a8c7812 */ /* 0x040fe400078ec0ff */
[----:B------:R-:W-:Y:S02]  /*9d10*/  LOP3.LUT R141, R138, 0xff, RZ, 0xc0, !PT ;  /* 0x000000ff8a8d7812 */ /* 0x000fe400078ec0ff */
[-C--:B------:R-:W-:Y:S03]  /*9d20*/  HMMA.16816.F32 R32, R152, R142.reuse, R32 ;  /* 0x0000008e9820723c */ /* 0x080fe60000001820 */
[----:B------:R-:W-:Y:S04]  /*9d30*/  SHF.R.U32.HI R140, RZ, 0x8, R140 ;  /* 0x00000008ff8c7819 */ /* 0x000fe8000001168c */
[----:B------:R-:W-:Y:S01]  /*9d40*/  PRMT R141, R141, 0x5410, R140 ;  /* 0x000054108d8d7816 */ /* 0x000fe2000000008c */
[C---:B------:R-:W-:Y:S04]  /*9d50*/  HMMA.16816.F32 R20, R144.reuse, R142, R20 ;  /* 0x0000008e9014723c */ /* 0x040fe80000001814 */
[----:B------:R-:W-:Y:S02]  /*9d60*/  SHF.R.U32.HI R140, RZ, 0x18, R138 ;  /* 0x00000018ff8c7819 */ /* 0x000fe4000001168a */
[----:B------:R-:W-:Y:S01]  /*9d70*/  LOP3.LUT R142, R159, 0xff, RZ, 0xc0, !PT ;  /* 0x000000ff9f8e7812 */ /* 0x000fe200078ec0ff */
[----:B------:R-:W-:Y:S01]  /*9d80*/  IMAD.MOV.U32 R159, RZ, RZ, R199 ;  /* 0x000000ffff9f7224 */ /* 0x000fe200078e00c7 */
[-C--:B---3--:R-:W-:Y:S01]  /*9d90*/  HMMA.16816.F32 R28, R144, R148.reuse, R28 ;  /* 0x00000094901c723c */ /* 0x088fe2000000181c */
[----:B------:R1:W2:Y:S02]  /*9da0*/  MUFU.EX2 R199, R39 ;  /* 0x0000002700c77308 */ /* 0x0002a40000000800 */
[----:B------:R-:W-:Y:S02]  /*9db0*/  PRMT R140, R48, 0x5410, R140 ;  /* 0x00005410308c7816 */ /* 0x000fe4000000008c */
[----:B------:R-:W3:Y:S01]  /*9dc0*/  LDSM.16.MT88.4 R48, [R139+0x9800] ;  /* 0x009800008b30783b */ /* 0x000ee20000004200 */
[----:B------:R-:W-:Y:S02]  /*9dd0*/  LOP3.LUT R138, R137, 0xff, RZ, 0xc0, !PT ;  /* 0x000000ff898a7812 */ /* 0x000fe400078ec0ff */
[C---:B------:R-:W-:Y:S04]  /*9de0*/  HMMA.16816.F32 R124, R152.reuse, R148, R124 ;  /* 0x00000094987c723c */ /* 0x040fe8000000187c */
[----:B------:R-:W-:Y:S02]  /*9df0*/  SHF.R.U32.HI R137, RZ, 0x18, R137 ;  /* 0x00000018ff897819 */ /* 0x000fe40000011689 */
[----:B------:R-:W-:Y:S02]  /*9e00*/  PRMT R138, R138, 0x5410, R36 ;  /* 0x000054108a8a7816 */ /* 0x000fe40000000024 */
[-C--:B------:R-:W-:Y:S01]  /*9e10*/  HMMA.16816.F32 R24, R152, R150.reuse, R24 ;  /* 0x000000969818723c */ /* 0x080fe20000001818 */
[----:B------:R-:W-:Y:S02]  /*9e20*/  LDSM.16.MT88.4 R152, [R139+0x9c00] ;  /* 0x009c00008b98783b */ /* 0x000fe40000004200 */
[----:B-1----:R-:W-:Y:S01]  /*9e30*/  LOP3.LUT R39, R158, 0xff00ff, RZ, 0xc0, !PT ;  /* 0x00ff00ff9e277812 */ /* 0x002fe200078ec0ff */
[----:B------:R-:W-:Y:S01]  /*9e40*/  IMAD.MOV.U32 R158, RZ, RZ, R193 ;  /* 0x000000ffff9e7224 */ /* 0x000fe200078e00c1 */
[----:B------:R-:W-:Y:S01]  /*9e50*/  PRMT R137, R37, 0x5410, R137 ;  /* 0x0000541025897816 */ /* 0x000fe20000000089 */
[----:B------:R1:W4:Y:S01]  /*9e60*/  MUFU.EX2 R193, R47 ;  /* 0x0000002f00c17308 */ /* 0x0003220000000800 */
[--C-:B------:R-:W-:Y:S01]  /*9e70*/  HSET2.LE.AND R40, R141, R188.reuse, PT ;  /* 0x000000bc8d287233 */ /* 0x100fe20003803000 */
[----:B------:R-:W-:Y:S04]  /*9e80*/  HMMA.16816.F32 R128, R144, R150, R128 ;  /* 0x000000969080723c */ /* 0x000fe80000001880 */
[--C-:B------:R-:W-:Y:S02]  /*9e90*/  HSET2.LE.AND R39, R39, R188.reuse, PT ;  /* 0x000000bc27277233 */ /* 0x100fe40003803000 */
[----:B------:R-:W-:Y:S02]  /*9ea0*/  F2FP.F16.F32.PACK_AB R37, R204, R203 ;  /* 0x000000cbcc25723e */ /* 0x000fe400000000ff */
[----:B------:R-:W-:Y:S02]  /*9eb0*/  F2FP.F16.F32.PACK_AB R36, R205, R206 ;  /* 0x000000cecd24723e */ /* 0x000fe400000000ff */
[----:B------:R-:W-:Y:S02]  /*9ec0*/  LOP3.LUT R39, R37, R39, RZ, 0xc0, !PT ;  /* 0x0000002725277212 */ /* 0x000fe400078ec0ff */
[----:B------:R-:W-:Y:S02]  /*9ed0*/  LOP3.LUT R38, R36, R38, RZ, 0xc0, !PT ;  /* 0x0000002624267212 */ /* 0x000fe400078ec0ff */
[--C-:B------:R-:W-:Y:S02]  /*9ee0*/  HSET2.LE.AND R37, R140, R188.reuse, PT ;  /* 0x000000bc8c257233 */ /* 0x100fe40003803000 */
[----:B------:R-:W-:Y:S02]  /*9ef0*/  LOP3.LUT R36, R41, R40, RZ, 0xc0, !PT ;  /* 0x0000002829247212 */ /* 0x000fe400078ec0ff */
[--C-:B------:R-:W-:Y:S02]  /*9f00*/  HSET2.LE.AND R41, R138, R188.reuse, PT ;  /* 0x000000bc8a297233 */ /* 0x100fe40003803000 */
[----:B--2---:R-:W-:Y:S02]  /*9f10*/  F2FP.F16.F32.PACK_AB R40, R199, R200 ;  /* 0x000000c8c728723e */ /* 0x004fe400000000ff */
[--C-:B------:R-:W-:Y:S02]  /*9f20*/  HSET2.LE.AND R43, R137, R188.reuse, PT ;  /* 0x000000bc892b7233 */ /* 0x100fe40003803000 */
[----:B------:R-:W-:Y:S02]  /*9f30*/  LOP3.LUT R37, R40, R37, RZ, 0xc0, !PT ;  /* 0x0000002528257212 */ /* 0x000fe400078ec0ff */
[----:B------:R-:W-:Y:S02]  /*9f40*/  LOP3.LUT R40, R42, R41, RZ, 0xc0, !PT ;  /* 0x000000292a287212 */ /* 0x000fe400078ec0ff */
[----:B------:R-:W-:Y:S02]  /*9f50*/  PRMT R142, R142, 0x5410, R161 ;  /* 0x000054108e8e7816 */ /* 0x000fe400000000a1 */
[----:B------:R-:W-:Y:S01]  /*9f60*/  LOP3.LUT R41, R44, R43, RZ, 0xc0, !PT ;  /* 0x0000002b2c297212 */ /* 0x000fe200078ec0ff */
[-C--:B---3--:R-:W-:Y:S01]  /*9f70*/  HMMA.16816.F32 R4, R36, R48.reuse, R4 ;  /* 0x000000302404723c */ /* 0x088fe20000001804 */
[----:B-1----:R-:W1:Y:S04]  /*9f80*/  LDSM.16.MT88.4 R44, [R184+0x800] ;  /* 0x00080000b82c783b */ /* 0x002e680000004200 */
[----:B------:R-:W-:Y:S02]  /*9f90*/  LOP3.LUT R137, R160, 0xff00ff, RZ, 0xc0, !PT ;  /* 0x00ff00ffa0897812 */ /* 0x000fe400078ec0ff */
[--C-:B------:R-:W-:Y:S02]  /*9fa0*/  HSET2.LE.AND R42, R142, R188.reuse, PT ;  /* 0x000000bc8e2a7233 */ /* 0x100fe40003803000 */
[----:B------:R-:W-:Y:S01]  /*9fb0*/  F2FP.F16.F32.PACK_AB R43, R197, R194 ;  /* 0x000000c2c52b723e */ /* 0x000fe200000000ff */
[----:B------:R-:W2:Y:S01]  /*9fc0*/  LDSM.16.MT88.4 R140, [R139+0xa800] ;  /* 0x00a800008b8c783b */ /* 0x000ea20000004200 */
[--C-:B------:R-:W-:Y:S02]  /*9fd0*/  HSET2.LE.AND R137, R137, R188.reuse, PT ;  /* 0x000000bc89897233 */ /* 0x100fe40003803000 */
[----:B----4-:R-:W-:Y:S02]  /*9fe0*/  F2FP.F16.F32.PACK_AB R138, R193, R183 ;  /* 0x000000b7c18a723e */ /* 0x010fe400000000ff */
[----:B------:R-:W-:Y:S02]  /*9ff0*/  LOP3.LUT R42, R43, R42, RZ, 0xc0, !PT ;  /* 0x0000002a2b2a7212 */ /* 0x000fe400078ec0ff */
[----:B------:R-:W-:Y:S02]  /*a000*/  LOP3.LUT R43, R138, R137, RZ, 0xc0, !PT ;  /* 0x000000898a2b7212 */ /* 0x000fe400078ec0ff */
[C---:B------:R-:W-:Y:S02]  /*a010*/  LOP3.LUT R137, R226.reuse, R170, R163, 0x96, !PT ;  /* 0x000000aae2897212 */ /* 0x040fe400078e96a3 */
[----:B------:R-:W-:Y:S01]  /*a020*/  LDSM.16.MT88.4 R160, [R139+0xbc00] ;  /* 0x00bc00008ba0783b */ /* 0x000fe20000004200 */
[----:B------:R-:W-:Y:S02]  /*a030*/  LOP3.LUT R138, R226, R172, R165, 0x96, !PT ;  /* 0x000000ace28a7212 */ /* 0x000fe400078e96a5 */
[C---:B------:R-:W-:Y:S01]  /*a040*/  HMMA.16816.F32 R8, R40.reuse, R48, R8 ;  /* 0x000000302808723c */ /* 0x040fe20000001808 */
[----:B------:R-:W3:Y:S07]  /*a050*/  MUFU.EX2 R172, R60 ;  /* 0x0000003c00ac7308 */ /* 0x000eee0000000800 */
[-C--:B------:R-:W-:Y:S03]  /*a060*/  HMMA.16816.F32 R12, R40, R50.reuse, R12 ;  /* 0x00000032280c723c */ /* 0x080fe6000000180c */
[----:B---3--:R-:W-:Y:S05]  /*a070*/  F2FP.F16.F32.PACK_AB R170, R189, R172 ;  /* 0x000000acbdaa723e */ /* 0x008fea00000000ff */
[C---:B------:R-:W-:Y:S01]  /*a080*/  HMMA.16816.F32 R16, R36.reuse, R50, R16 ;  /* 0x000000322410723c */ /* 0x040fe20000001810 */
[----:B------:R-:W3:Y:S07]  /*a090*/  LDSM.16.MT88.4 R48, [R184+0x1800] ;  /* 0x00180000b830783b */ /* 0x000eee0000004200 */
[-C--:B-1----:R-:W-:Y:S08]  /*a0a0*/  HMMA.16816.F32 R68, R36, R44.reuse, R68 ;  /* 0x0000002c2444723c */ /* 0x082ff00000001844 */
[C---:B------:R-:W-:Y:S08]  /*a0b0*/  HMMA.16816.F32 R72, R40.reuse, R44, R72 ;  /* 0x0000002c2848723c */ /* 0x040ff00000001848 */
[-C--:B------:R-:W-:Y:S08]  /*a0c0*/  HMMA.16816.F32 R76, R40, R46.reuse, R76 ;  /* 0x0000002e284c723c */ /* 0x080ff0000000184c */
[C---:B------:R-:W-:Y:S01]  /*a0d0*/  HMMA.16816.F32 R80, R36.reuse, R46, R80 ;  /* 0x0000002e2450723c */ /* 0x040fe20000001850 */
[----:B------:R-:W1:Y:S07]  /*a0e0*/  LDSM.16.MT88.4 R44, [R139+0xb800] ;  /* 0x00b800008b2c783b */ /* 0x000e6e0000004200 */
[-C--:B--2---:R-:W-:Y:S08]  /*a0f0*/  HMMA.16816.F32 R84, R36, R140.reuse, R84 ;  /* 0x0000008c2454723c */ /* 0x084ff00000001854 */
[C---:B------:R-:W-:Y:S04]  /*a100*/  HMMA.16816.F32 R88, R40.reuse, R140, R88 ;  /* 0x0000008c2858723c */ /* 0x040fe80000001858 */
[----:B------:R-:W-:Y:S04]  /*a110*/  IMAD.WIDE.U32 R140, R138, -0x2daee0ad, RZ ;  /* 0xd2511f538a8c7825 */ /* 0x000fe800078e00ff */
[-C--:B------:R-:W-:Y:S03]  /*a120*/  HMMA.16816.F32 R92, R40, R142.reuse, R92 ;  /* 0x0000008e285c723c */ /* 0x080fe6000000185c */
[----:B------:R-:W-:Y:S01]  /*a130*/  LOP3.LUT R138, R196, R168, R141, 0x96, !PT ;  /* 0x000000a8c48a7212 */ /* 0x000fe200078e968d */
[----:B------:R-:W-:Y:S01]  /*a140*/  IMAD.MOV.U32 R144, RZ, RZ, R140 ;  /* 0x000000ffff907224 */ /* 0x000fe200078e008c */
[C---:B------:R-:W-:Y:S02]  /*a150*/  PRMT R141, R140.reuse, 0x7772, RZ ;  /* 0x000077728c8d7816 */ /* 0x040fe400000000ff */
[C---:B------:R-:W-:Y:S01]  /*a160*/  PRMT R146, R140.reuse, 0x7771, RZ ;  /* 0x000077718c927816 */ /* 0x040fe200000000ff */
[C---:B------:R-:W-:Y:S04]  /*a170*/  HMMA.16816.F32 R96, R36.reuse, R142, R96 ;  /* 0x0000008e2460723c */ /* 0x040fe80000001860 */
[----:B------:R-:W-:Y:S02]  /*a180*/  PRMT R143, R140, 0x7773, RZ ;  /* 0x000077738c8f7816 */ /* 0x000fe400000000ff */
[----:B------:R-:W-:Y:S02]  /*a190*/  F2FP.F16.F32.PACK_AB R168, R176, R175 ;  /* 0x000000afb0a8723e */ /* 0x000fe400000000ff */
[-C--:B---3--:R-:W-:Y:S03]  /*a1a0*/  HMMA.16816.F32 R100, R36, R48.reuse, R100 ;  /* 0x000000302464723c */ /* 0x088fe60000001864 */
[----:B------:R-:W-:Y:S02]  /*a1b0*/  PRMT R148, R141, 0x5410, R143 ;  /* 0x000054108d947816 */ /* 0x000fe4000000008f */
[----:B------:R-:W-:Y:S02]  /*a1c0*/  LOP3.LUT R141, R138, 0xff, RZ, 0xc0, !PT ;  /* 0x000000ff8a8d7812 */ /* 0x000fe400078ec0ff */
[----:B------:R-:W-:Y:S01]  /*a1d0*/  LOP3.LUT R143, R144, 0xff, RZ, 0xc0, !PT ;  /* 0x000000ff908f7812 */ /* 0x000fe200078ec0ff */
[C---:B------:R-:W-:Y:S04]  /*a1e0*/  HMMA.16816.F32 R104, R40.reuse, R48, R104 ;  /* 0x000000302868723c */ /* 0x040fe80000001868 */
[----:B------:R-:W-:Y:S01]  /*a1f0*/  IMAD.WIDE.U32 R48, R137, -0x2daee0ad, RZ ;  /* 0xd2511f5389307825 */ /* 0x000fe200078e00ff */
[----:B------:R-:W-:Y:S02]  /*a200*/  PRMT R143, R143, 0x5410, R146 ;  /* 0x000054108f8f7816 */ /* 0x000fe40000000092 */
[----:B------:R-:W-:Y:S01]  /*a210*/  LOP3.LUT R0, R148, 0xff00ff, RZ, 0xc0, !PT ;  /* 0x00ff00ff94007812 */ /* 0x000fe200078ec0ff */
[-C--:B------:R-:W-:Y:S03]  /*a220*/  HMMA.16816.F32 R108, R40, R50.reuse, R108 ;  /* 0x00000032286c723c */ /* 0x080fe6000000186c */
[----:B------:R-:W-:Y:S02]  /*a230*/  LOP3.LUT R137, R196, R166, R49, 0x96, !PT ;  /* 0x000000a6c4897212 */ /* 0x000fe400078e9631 */
[C---:B------:R-:W-:Y:S02]  /*a240*/  PRMT R49, R48.reuse, 0x7772, RZ ;  /* 0x0000777230317816 */ /* 0x040fe400000000ff */
[C---:B------:R-:W-:Y:S01]  /*a250*/  PRMT R140, R48.reuse, 0x7773, RZ ;  /* 0x00007773308c7816 */ /* 0x040fe200000000ff */
[C---:B------:R-:W-:Y:S04]  /*a260*/  HMMA.16816.F32 R112, R36.reuse, R50, R112 ;  /* 0x000000322470723c */ /* 0x040fe80000001870 */
[----:B------:R-:W-:Y:S02]  /*a270*/  MOV R142, R48 ;  /* 0x00000030008e7202 */ /* 0x000fe40000000f00 */
[----:B------:R-:W-:Y:S02]  /*a280*/  PRMT R145, R48, 0x7771, RZ ;  /* 0x0000777130917816 */ /* 0x000fe400000000ff */
[-C--:B-1----:R-:W-:Y:S03]  /*a290*/  HMMA.16816.F32 R116, R36, R44.reuse, R116 ;  /* 0x0000002c2474723c */ /* 0x082fe60000001874 */
[C---:B------:R-:W-:Y:S02]  /*a2a0*/  LOP3.LUT R48, R138.reuse, 0xffff, RZ, 0xc0, !PT ;  /* 0x0000ffff8a307812 */ /* 0x040fe400078ec0ff */
[----:B------:R-:W-:Y:S02]  /*a2b0*/  PRMT R147, R49, 0x5410, R140 ;  /* 0x0000541031937816 */ /* 0x000fe4000000008c */
[----:B------:R-:W-:Y:S01]  /*a2c0*/  SHF.R.U32.HI R140, RZ, 0x8, R48 ;  /* 0x00000008ff8c7819 */ /* 0x000fe20000011630 */
[C---:B------:R-:W-:Y:S01]  /*a2d0*/  HMMA.16816.F32 R120, R40.reuse, R44, R120 ;  /* 0x0000002c2878723c */ /* 0x040fe20000001878 */
[----:B------:R-:W1:Y:S03]  /*a2e0*/  LDSM.16.MT88.4 R48, [R184+0x2800] ;  /* 0x00280000b830783b */ /* 0x000e660000004200 */
[--C-:B------:R-:W-:Y:S02]  /*a2f0*/  PRMT R141, R141, 0x5410, R140.reuse ;  /* 0x000054108d8d7816 */ /* 0x100fe4000000008c */
[----:B------:R-:W-:Y:S02]  /*a300*/  PRMT R140, R138, 0x7632, R140 ;  /* 0x000076328a8c7816 */ /* 0x000fe4000000008c */
[-C--:B------:R-:W-:Y:S03]  /*a310*/  HMMA.16816.F32 R32, R40, R46.reuse, R32 ;  /* 0x0000002e2820723c */ /* 0x080fe60000001820 */
[----:B------:R-:W-:Y:S02]  /*a320*/  SHF.R.U32.HI R138, RZ, 0x18, R138 ;  /* 0x00000018ff8a7819 */ /* 0x000fe4000001168a */
[----:B------:R-:W-:Y:S02]  /*a330*/  LOP3.LUT R64, R140, 0xff, RZ, 0xc0, !PT ;  /* 0x000000ff8c407812 */ /* 0x000fe400078ec0ff */
[C---:B------:R-:W-:Y:S01]  /*a340*/  LOP3.LUT R45, R137.reuse, 0xffff, RZ, 0xc0, !PT ;  /* 0x0000ffff892d7812 */ /* 0x040fe200078ec0ff */
[C---:B------:R-:W-:Y:S04]  /*a350*/  HMMA.16816.F32 R20, R36.reuse, R46, R20 ;  /* 0x0000002e2414723c */ /* 0x040fe80000001814 */
[----:B------:R-:W-:Y:S02]  /*a360*/  SHF.R.U32.HI R45, RZ, 0x8, R45 ;  /* 0x00000008ff2d7819 */ /* 0x000fe4000001162d */
[----:B------:R-:W-:Y:S02]  /*a370*/  PRMT R64, R64, 0x5410, R138 ;  /* 0x0000541040407816 */ /* 0x000fe4000000008a */
[----:B------:R2:W3:Y:S01]  /*a380*/  MUFU.EX2 R138, R56 ;  /* 0x00000038008a7308 */ /* 0x0004e20000000800 */
[C---:B------:R-:W-:Y:S02]  /*a390*/  PRMT R44, R137.reuse, 0x7632, R44 ;  /* 0x00007632892c7816 */ /* 0x040fe4000000002c */
[----:B------:R-:W-:Y:S02]  /*a3a0*/  LOP3.LUT R65, R137, 0xff, RZ, 0xc0, !PT ;  /* 0x000000ff89417812 */ /* 0x000fe400078ec0ff */
[----:B------:R-:W-:Y:S02]  /*a3b0*/  LOP3.LUT R44, R44, 0xff, RZ, 0xc0, !PT ;  /* 0x000000ff2c2c7812 */ /* 0x000fe400078ec0ff */
[----:B------:R-:W-:Y:S02]  /*a3c0*/  PRMT R65, R65, 0x5410, R45 ;  /* 0x0000541041417816 */ /* 0x000fe4000000002d */
[----:B------:R-:W-:Y:S02]  /*a3d0*/  SHF.R.U32.HI R137, RZ, 0x18, R137 ;  /* 0x00000018ff897819 */ /* 0x000fe40000011689 */
[----:B------:R-:W-:Y:S02]  /*a3e0*/  LOP3.LUT R142, R142, 0xff, RZ, 0xc0, !PT ;  /* 0x000000ff8e8e7812 */ /* 0x000fe400078ec0ff */
[----:B------:R-:W-:Y:S01]  /*a3f0*/  PRMT R137, R44, 0x5410, R137 ;  /* 0x000054102c897816 */ /* 0x000fe20000000089 */
[----:B--2---:R-:W-:Y:S01]  /*a400*/  LDSM.16.MT88.4 R56, [R184+0x1c00] ;  /* 0x001c0000b838783b */ /* 0x004fe20000004200 */
[----:B------:R-:W-:Y:S01]  /*a410*/  PRMT R142, R142, 0x5410, R145 ;  /* 0x000054108e8e7816 */ /* 0x000fe20000000091 */
[-C--:B-1----:R-:W-:Y:S04]  /*a420*/  HMMA.16816.F32 R28, R36, R48.reuse, R28 ;  /* 0x00000030241c723c */ /* 0x082fe8000000181c */
[--C-:B------:R-:W-:Y:S02]  /*a430*/  HSET2.LE.AND R61, R142, R188.reuse, PT ;  /* 0x000000bc8e3d7233 */ /* 0x100fe40003803000 */
[----:B------:R-:W1:Y:S01]  /*a440*/  LDSM.16.MT88.4 R44, [R184+0xc00] ;  /* 0x000c0000b82c783b */ /* 0x000e620000004200 */
[----:B------:R-:W-:Y:S01]  /*a450*/  LOP3.LUT R62, R147, 0xff00ff, RZ, 0xc0, !PT ;  /* 0x00ff00ff933e7812 */ /* 0x000fe200078ec0ff */
[C---:B------:R-:W-:Y:S04]  /*a460*/  HMMA.16816.F32 R124, R40.reuse, R48, R124 ;  /* 0x00000030287c723c */ /* 0x040fe8000000187c */
[--C-:B------:R-:W-:Y:S02]  /*a470*/  HSET2.LE.AND R48, R64, R188.reuse, PT ;  /* 0x000000bc40307233 */ /* 0x100fe40003803000 */
[--C-:B------:R-:W-:Y:S02]  /*a480*/  HSET2.LE.AND R62, R62, R188.reuse, PT ;  /* 0x000000bc3e3e7233 */ /* 0x100fe40003803000 */
[-C--:B------:R-:W-:Y:S03]  /*a490*/  HMMA.16816.F32 R24, R40, R50.reuse, R24 ;  /* 0x000000322818723c */ /* 0x080fe60000001818 */
[--C-:B------:R-:W-:Y:S02]  /*a4a0*/  HSET2.LE.AND R42, R143, R188.reuse, PT ;  /* 0x000000bc8f2a7233 */ /* 0x100fe40003803000 */
[--C-:B------:R-:W-:Y:S02]  /*a4b0*/  HSET2.LE.AND R40, R141, R188.reuse, PT ;  /* 0x000000bc8d287233 */ /* 0x100fe40003803000 */
[--C-:B------:R-:W-:Y:S01]  /*a4c0*/  HSET2.LE.AND R43, R0, R188.reuse, PT ;  /* 0x000000bc002b7233 */ /* 0x100fe20003803000 */
[----:B------:R-:W-:Y:S04]  /*a4d0*/  HMMA.16816.F32 R128, R36, R50, R128 ;  /* 0x000000322480723c */ /* 0x000fe80000001880 */
[----:B------:R-:W-:Y:S02]  /*a4e0*/  F2FP.F16.F32.PACK_AB R0, R182, R181 ;  /* 0x000000b5b600723e */ /* 0x000fe400000000ff */
[----:B------:R-:W-:Y:S02]  /*a4f0*/  F2FP.F16.F32.PACK_AB R41, R191, R177 ;  /* 0x000000b1bf29723e */ /* 0x000fe400000000ff */
[----:B------:R-:W-:Y:S01]  /*a500*/  LOP3.LUT R42, R0, R42, RZ, 0xc0, !PT ;  /* 0x0000002a002a7212 */ /* 0x000fe200078ec0ff */
[----:B------:R-:W-:Y:S01]  /*a510*/  FADD.FTZ R0, R246, R63 ;  /* 0x0000003ff6007221 */ /* 0x000fe20000010000 */
[----:B------:R-:W-:Y:S01]  /*a520*/  LOP3.LUT R43, R2, R43, RZ, 0xc0, !PT ;  /* 0x0000002b022b7212 */ /* 0x000fe200078ec0ff */
[----:B------:R-:W-:Y:S01]  /*a530*/  FADD.FTZ R2, R156, R67 ;  /* 0x000000439c027221 */ /* 0x000fe20000010000 */
[----:B------:R-:W-:Y:S01]  /*a540*/  LOP3.LUT R40, R3, R40, RZ, 0xc0, !PT ;  /* 0x0000002803287212 */ /* 0x000fe200078ec0ff */
[----:B------:R-:W-:Y:S01]  /*a550*/  FADD.FTZ R0, R245, R0 ;  /* 0x00000000f5007221 */ /* 0x000fe20000010000 */
[----:B------:R-:W-:Y:S01]  /*a560*/  LOP3.LUT R41, R41, R48, RZ, 0xc0, !PT ;  /* 0x0000003029297212 */ /* 0x000fe200078ec0ff */
[----:B------:R-:W-:Y:S01]  /*a570*/  FADD.FTZ R2, R158, R2 ;  /* 0x000000029e027221 */ /* 0x000fe20000010000 */
[--C-:B------:R-:W-:Y:S01]  /*a580*/  HSET2.LE.AND R49, R65, R188.reuse, PT ;  /* 0x000000bc41317233 */ /* 0x100fe20003803000 */
[----:B------:R-:W-:Y:S01]  /*a590*/  FADD.FTZ R3, R250, R133 ;  /* 0x00000085fa037221 */ /* 0x000fe20000010000 */
[----:B------:R-:W-:Y:S01]  /*a5a0*/  HSET2.LE.AND R60, R137, R188, PT ;  /* 0x000000bc893c7233 */ /* 0x000fe20003803000 */
[----:B------:R-:W-:Y:S01]  /*a5b0*/  IMAD.MOV.U32 R133, RZ, RZ, R135 ;  /* 0x000000ffff857224 */ /* 0x000fe200078e0087 */
[----:B---3--:R-:W-:Y:S01]  /*a5c0*/  F2FP.F16.F32.PACK_AB R171, R190, R138 ;  /* 0x0000008abeab723e */ /* 0x008fe200000000ff */
[-C--:B------:R-:W-:Y:S01]  /*a5d0*/  HMMA.16816.F32 R140, R40, R152.reuse, R4 ;  /* 0x00000098288c723c */ /* 0x080fe20000001804 */
[----:B------:R-:W2:Y:S04]  /*a5e0*/  LDSM.16.MT88.4 R4, [R184+0x2c00] ;  /* 0x002c0000b804783b */ /* 0x000ea80000004200 */
        /* <DEDUP_REMOVED lines=8> */
[----:B------:R-:W-:Y:S01]  /*a670*/  MOV R137, R134 ;  /* 0x0000008600897202 */ /* 0x000fe20000000f00 */
[----:B------:R-:W-:Y:S04]  /*a680*/  FADD.FTZ R3, R222, R3 ;  /* 0x00000003de037221 */ /* 0x000fe80000010000 */
[C---:B------:R-:W-:Y:S04]  /*a690*/  HMMA.16816.F32 R144, R168.reuse, R152, R8 ;  /* 0x00000098a890723c */ /* 0x040fe80000001808 */
[----:B------:R-:W-:Y:S01]  /*a6a0*/  FADD.FTZ R8, R249, R66 ;  /* 0x00000042f9087221 */ /* 0x000fe20000010000 */
[----:B------:R-:W-:Y:S01]  /*a6b0*/  FADD.FTZ R11, R230, R2 ;  /* 0x00000002e60b7221 */ /* 0x000fe20000010000 */
[----:B------:R-:W-:Y:S02]  /*a6c0*/  FADD.FTZ R3, R215, R3 ;  /* 0x00000003d7037221 */ /* 0x000fe40000010000 */
        /* <DEDUP_REMOVED lines=8> */
[----:B------:R-:W-:Y:S02]  /*a750*/  FADD.FTZ R3, R235, R11 ;  /* 0x0000000beb037221 */ /* 0x000fe40000010000 */
        /* <DEDUP_REMOVED lines=15> */
[----:B------:R-:W-:Y:S02]  /*a850*/  FADD.FTZ R3, R202, R3 ;  /* 0x00000003ca037221 */ /* 0x000fe40000010000 */
        /* <DEDUP_REMOVED lines=14> */
[----:B------:R-:W-:Y:S02]  /*a940*/  FADD.FTZ R9, R178, R9 ;  /* 0x00000009b2097221 */ /* 0x000fe40000010000 */
[-C--:B------:R-:W-:Y:S03]  /*a950*/  HMMA.16816.F32 R92, R168, R54.reuse, R92 ;  /* 0x00000036a85c723c */ /* 0x080fe6000000185c */
[----:B------:R-:W-:Y:S01]  /*a960*/  FADD.FTZ R8, R177, R3 ;  /* 0x00000003b1087221 */ /* 0x000fe20000010000 */
[----:B------:R-:W-:Y:S04]  /*a970*/  FADD.FTZ R3, R192, R9 ;  /* 0x00000009c0037221 */ /* 0x000fe80000010000 */
        /* <DEDUP_REMOVED lines=22> */
[----:B------:R-:W-:Y:S02]  /*aae0*/  VIADD R0, R221, 0xffffffff ;  /* 0xffffffffdd007836 */ /* 0x000fe40000000000 */
[----:B------:R-:W-:Y:S01]  /*aaf0*/  FADD.FTZ R2, R138, R4 ;  /* 0x000000048a027221 */ /* 0x000fe20000010000 */
[----:B------:R-:W-:Y:S01]  /*ab00*/  FADD.FTZ R239, R189, R3 ;  /* 0x00000003bdef7221 */ /* 0x000fe20000010000 */
[----:B------:R-:W-:Y:S01]  /*ab10*/  MOV R3, R136 ;  /* 0x0000008800037202 */ /* 0x000fe20000000f00 */
[----:B------:R-:W-:Y:S01]  /*ab20*/  FADD.FTZ R237, R180, R5 ;  /* 0x00000005b4ed7221 */ /* 0x000fe20000010000 */
[----:B------:R-:W-:Y:S01]  /*ab30*/  MOV R221, R0 ;  /* 0x0000000000dd7202 */ /* 0x000fe20000000f00 */
[----:B------:R-:W-:Y:S02]  /*ab40*/  IMAD.MOV.U32 R138, RZ, RZ, R132 ;  /* 0x000000ffff8a7224 */ /* 0x000fe400078e0084 */
[----:B------:R-:W-:Y:S01]  /*ab50*/  FADD.FTZ R238, R190, R2 ;  /* 0x00000002beee7221 */ /* 0x000fe20000010000 */
[----:B------:R-:W-:Y:S06]  /*ab60*/  @P0 BRA `(.L_x_384) ;  /* 0xffffffbc00f40947 */ /* 0x000fec000383ffff */
.L_x_383:
[----:B------:R-:W2:Y:S01]  /*ab70*/  LDL R54, [R1+0x44] ;  /* 0x0000440001367983 */ /* 0x000ea20000100800 */
[----:B------:R-:W1:Y:S01]  /*ab80*/  LDCU UR4, c[0x0][0x4fc] ;  /* 0x00009f80ff0477ac */ /* 0x000e620008000800 */
[----:B-----5:R-:W-:Y:S02]  /*ab90*/  SHF.L.U32 R48, R185, 0x3, RZ ;  /* 0x00000003b9307819 */ /* 0x020fe400000006ff */
[----:B------:R-:W3:Y:S04]  /*aba0*/  SHFL.BFLY PT, R4, R236, 0x2, 0x1f ;  /* 0x0c401f00ec047f89 */ /* 0x000ee800000e0000 */
[----:B------:R-:W4:Y:S04]  /*abb0*/  SHFL.BFLY PT, R3, R237, 0x2, 0x1f ;  /* 0x0c401f00ed037f89 */ /* 0x000f2800000e0000 */
[----:B------:R-:W1:Y:S04]  /*abc0*/  SHFL.BFLY PT, R2, R239, 0x2, 0x1f ;  /* 0x0c401f00ef027f89 */ /* 0x000e6800000e0000 */
[----:B------:R-:W1:Y:S01]  /*abd0*/  SHFL.BFLY PT, R0, R238, 0x2, 0x1f ;  /* 0x0c401f00ee007f89 */ /* 0x000e6200000e0000 */
[----:B---3--:R-:W-:Y:S01]  /*abe0*/  FADD.FTZ R4, R4, R236 ;  /* 0x000000ec04047221 */ /* 0x008fe20000010000 */
[----:B----4-:R-:W-:-:S04]  /*abf0*/  FADD.FTZ R3, R3, R237 ;  /* 0x000000ed03037221 */ /* 0x010fc80000010000 */
[----:B------:R-:W3:Y:S01]  /*ac00*/  SHFL.BFLY PT, R49, R4, 0x1, 0x1f ;  /* 0x0c201f0004317f89 */ /* 0x000ee200000e0000 */
[----:B-1----:R-:W-:-:S03]  /*ac10*/  FADD.FTZ R2, R2, R239 ;  /* 0x000000ef02027221 */ /* 0x002fc60000010000 */
[----:B------:R-:W1:Y:S01]  /*ac20*/  SHFL.BFLY PT, R5, R3, 0x1, 0x1f ;  /* 0x0c201f0003057f89 */ /* 0x000e6200000e0000 */
[----:B------:R-:W-:-:S03]  /*ac30*/  FADD.FTZ R0, R0, R238 ;  /* 0x000000ee00007221 */ /* 0x000fc60000010000 */
[----:B------:R-:W4:Y:S04]  /*ac40*/  SHFL.BFLY PT, R52, R2, 0x1, 0x1f ;  /* 0x0c201f0002347f89 */ /* 0x000f2800000e0000 */
[----:B------:R-:W4:Y:S01]  /*ac50*/  SHFL.BFLY PT, R51, R0, 0x1, 0x1f ;  /* 0x0c201f0000337f89 */ /* 0x000f2200000e0000 */
[----:B---3--:R-:W-:Y:S01]  /*ac60*/  FADD.FTZ R49, R4, R49 ;  /* 0x0000003104317221 */ /* 0x008fe20000010000 */
[----:B------:R-:W-:-:S03]  /*ac70*/  SHF.L.U32 R4, R185, 0x4, RZ ;  /* 0x00000004b9047819 */ /* 0x000fc600000006ff */
[----:B------:R-:W3:Y:S01]  /*ac80*/  MUFU.RCP R6, R49 ;  /* 0x0000003100067308 */ /* 0x000ee20000001000 */
[----:B-1----:R-:W-:Y:S01]  /*ac90*/  FADD.FTZ R50, R3, R5 ;  /* 0x0000000503327221 */ /* 0x002fe20000010000 */
[----:B------:R-:W-:Y:S02]  /*aca0*/  SHF.L.U32 R3, R185, 0x1, RZ ;  /* 0x00000001b9037819 */ /* 0x000fe400000006ff */
[----:B------:R-:W-:Y:S01]  /*acb0*/  FSETP.NE.FTZ.AND P6, PT, R49, RZ, PT ;  /* 0x000000ff3100720b */ /* 0x000fe20003fd5000 */
[----:B----4-:R-:W-:Y:S01]  /*acc0*/  FADD.FTZ R52, R2, R52 ;  /* 0x0000003402347221 */ /* 0x010fe20000010000 */
[----:B------:R-:W-:Y:S01]  /*acd0*/  LOP3.LUT R3, R3, 0x6, RZ, 0xc0, !PT ;  /* 0x0000000603037812 */ /* 0x000fe200078ec0ff */
[----:B------:R-:W-:Y:S01]  /*ace0*/  FADD.FTZ R51, R0, R51 ;  /* 0x0000003300337221 */ /* 0x000fe20000010000 */
[----:B------:R-:W1:Y:S02]  /*acf0*/  MUFU.RCP R7, R50 ;  /* 0x0000003200077308 */ /* 0x000e640000001000 */
[----:B------:R-:W-:-:S02]  /*ad00*/  LOP3.LUT R3, R3, 0x3e00, R4, 0xf8, !PT ;  /* 0x00003e0003037812 */ /* 0x000fc400078ef804 */
[----:B------:R-:W-:Y:S02]  /*ad10*/  LOP3.LUT R4, R48, 0xc0, RZ, 0xc0, !PT ;  /* 0x000000c030047812 */ /* 0x000fe400078ec0ff */
[----:B------:R-:W-:Y:S02]  /*ad20*/  LOP3.LUT R2, R3, 0x20, R48, 0xf8, !PT ;  /* 0x0000002003027812 */ /* 0x000fe400078ef830 */
[----:B------:R-:W-:Y:S02]  /*ad30*/  LOP3.LUT R4, R4, 0x18, R185, 0xf8, !PT ;  /* 0x0000001804047812 */ /* 0x000fe400078ef8b9 */
[----:B---3--:R-:W-:Y:S02]  /*ad40*/  FSEL R5, R6, 1, P6 ;  /* 0x3f80000006057808 */ /* 0x008fe40003000000 */
[----:B------:R-:W-:Y:S02]  /*ad50*/  LOP3.LUT R53, R2, R4, RZ, 0xfc, !PT ;  /* 0x0000000402357212 */ /* 0x000fe400078efcff */
[----:B------:R-:W3:Y:S01]  /*ad60*/  MUFU.RCP R2, R52 ;  /* 0x0000003400027308 */ /* 0x000ee20000001000 */
[----:B------:R-:W-:Y:S01]  /*ad70*/  FMUL.FTZ R0, R5, UR4 ;  /* 0x0000000405007c20 */ /* 0x000fe20008410000 */
[----:B------:R-:W-:-:S02]  /*ad80*/  FSETP.NE.FTZ.AND P5, PT, R50, RZ, PT ;  /* 0x000000ff3200720b */ /* 0x000fc40003fb5000 */
[----:B------:R-:W-:Y:S01]  /*ad90*/  FSETP.NE.FTZ.AND P4, PT, R52, RZ, PT ;  /* 0x000000ff3400720b */ /* 0x000fe20003f95000 */
        /* <DEDUP_REMOVED lines=24> */
[----:B-1----:R-:W-:Y:S01]  /*af20*/  FSEL R3, R7, 1, P5 ;  /* 0x3f80000007037808 */ /* 0x002fe20002800000 */
[----:B------:R-:W1:Y:S01]  /*af30*/  MUFU.RCP R0, R51 ;  /* 0x0000003300007308 */ /* 0x000e620000001000 */
[----:B------:R-:W-:-:S02]  /*af40*/  FSETP.NE.FTZ.AND P3, PT, R51, RZ, PT ;  /* 0x000000ff3300720b */ /* 0x000fc40003f75000 */
[----:B---3--:R-:W-:Y:S01]  /*af50*/  FSEL R2, R2, 1, P4 ;  /* 0x3f80000002027808 */ /* 0x008fe20002000000 */
[----:B------:R-:W-:Y:S01]  /*af60*/  FMUL.FTZ R3, R3, UR4 ;  /* 0x0000000403037c20 */ /* 0x000fe20008410000 */
[----:B------:R-:W-:Y:S02]  /*af70*/  LOP3.LUT R4, R186, 0x20, RZ, 0xc0, !PT ;  /* 0x00000020ba047812 */ /* 0x000fe400078ec0ff */
[----:B------:R-:W-:Y:S01]  /*af80*/  F2FP.F16.F32.PACK_AB R45, R45, R140 ;  /* 0x0000008c2d2d723e */ /* 0x000fe200000000ff */
[C---:B------:R-:W-:Y:S01]  /*af90*/  FMUL.FTZ R142, R3.reuse, R142 ;  /* 0x0000008e038e7220 */ /* 0x040fe20000410000 */
[C---:B------:R-:W-:Y:S01]  /*afa0*/  FMUL.FTZ R143, R3.reuse, R143 ;  /* 0x0000008f038f7220 */ /* 0x040fe20000410000 */
[----:B------:R-:W-:Y:S01]  /*afb0*/  FMUL.FTZ R2, R2, UR4 ;  /* 0x0000000402027c20 */ /* 0x000fe20008410000 */
[C---:B------:R-:W-:Y:S01]  /*afc0*/  FMUL.FTZ R154, R3.reuse, R154 ;  /* 0x0000009a039a7220 */ /* 0x040fe20000410000 */
[C---:B------:R-:W-:Y:S01]  /*afd0*/  FMUL.FTZ R155, R3.reuse, R155 ;  /* 0x0000009b039b7220 */ /* 0x040fe20000410000 */
[----:B------:R-:W-:Y:S01]  /*afe0*/  FMUL.FTZ R70, R3, R70 ;  /* 0x0000004603467220 */ /* 0x000fe20000410000 */
[C---:B------:R-:W-:Y:S01]  /*aff0*/  FMUL.FTZ R144, R2.reuse, R144 ;  /* 0x0000009002907220 */ /* 0x040fe20000410000 */
[C---:B------:R-:W-:Y:S01]  /*b000*/  FMUL.FTZ R47, R2.reuse, R145 ;  /* 0x00000091022f7220 */ /* 0x040fe20000410000 */
[C---:B------:R-:W-:Y:S01]  /*b010*/  FMUL.FTZ R148, R2.reuse, R148 ;  /* 0x0000009402947220 */ /* 0x040fe20000410000 */
[----:B------:R-:W-:Y:S01]  /*b020*/  FMUL.FTZ R46, R2, R149 ;  /* 0x00000095022e7220 */ /* 0x000fe20000410000 */
[----:B-1----:R-:W-:Y:S01]  /*b030*/  FSEL R0, R0, 1, P3 ;  /* 0x3f80000000007808 */ /* 0x002fe20001800000 */
[C---:B------:R-:W-:Y:S01]  /*b040*/  FMUL.FTZ R72, R2.reuse, R72 ;  /* 0x0000004802487220 */ /* 0x040fe20000410000 */
[C---:B------:R-:W-:Y:S01]  /*b050*/  FMUL.FTZ R41, R2.reuse, R73 ;  /* 0x0000004902297220 */ /* 0x040fe20000410000 */
[C---:B------:R-:W-:Y:S01]  /*b060*/  FMUL.FTZ R76, R2.reuse, R76 ;  /* 0x0000004c024c7220 */ /* 0x040fe20000410000 */
[----:B------:R-:W-:Y:S01]  /*b070*/  FMUL.FTZ R36, R2, R77 ;  /* 0x0000004d02247220 */ /* 0x000fe20000410000 */
[----:B------:R-:W-:Y:S01]  /*b080*/  FMUL.FTZ R0, R0, UR4 ;  /* 0x0000000400007c20 */ /* 0x000fe20008410000 */
        /* <DEDUP_REMOVED lines=62> */
[----:B------:R1:W-:Y:S01]  /*b470*/  STS [R0+0x200], R2 ;  /* 0x0002000200007388 */ /* 0x0003e20000000800 */
[----:B------:R-:W-:-:S02]  /*b480*/  IADD3 R4, PT, PT, R0, -R4, RZ ;  /* 0x8000000400047210 */ /* 0x000fc40007ffe0ff */
[----:B------:R-:W-:Y:S01]  /*b490*/  F2FP.F16.F32.PACK_AB R44, R44, R152 ;  /* 0x000000982c2c723e */ /* 0x000fe200000000ff */
[----:B------:R-:W-:Y:S01]  /*b4a0*/  STS [R0], R45 ;  /* 0x0000002d00007388 */ /* 0x000fe20000000800 */
        /* <DEDUP_REMOVED lines=15> */
[----:B-1----:R-:W-:-:S02]  /*b5a0*/  LOP3.LUT R2, R186, 0x40, RZ, 0xc0, !PT ;  /* 0x00000040ba027812 */ /* 0x002fc400078ec0ff */
[----:B------:R-:W-:Y:S01]  /*b5b0*/  F2FP.F16.F32.PACK_AB R36, R36, R76 ;  /* 0x0000004c2424723e */ /* 0x000fe200000000ff */
[----:B------:R-:W-:Y:S01]  /*b5c0*/  STS [R4+0x1210], R150 ;  /* 0x0012109604007388 */ /* 0x000fe20000000800 */
[----:B------:R-:W-:Y:S02]  /*b5d0*/  F2FP.F16.F32.PACK_AB R35, R35, R78 ;  /* 0x0000004e2323723e */ /* 0x000fe400000000ff */
[----:B------:R-:W-:Y:S02]  /*b5e0*/  F2FP.F16.F32.PACK_AB R34, R34, R84 ;  /* 0x000000542222723e */ /* 0x000fe400000000ff */
[-C--:B---3--:R-:W-:Y:S02]  /*b5f0*/  IADD3 R3, PT, PT, R0, -R2.reuse, RZ ;  /* 0x8000000200037210 */ /* 0x088fe40007ffe0ff */
[----:B------:R-:W-:Y:S02]  /*b600*/  IADD3 R2, PT, PT, R4, -R2, RZ ;  /* 0x8000000204027210 */ /* 0x000fe40007ffe0ff */
        /* <DEDUP_REMOVED lines=38> */
[----:B-1----:R-:W1:Y:S01]  /*b870*/  LDC.U8 R36, c[0x0][0x549] ;  /* 0x00015240ff247b82 */ /* 0x002e620000000000 */
[----:B------:R-:W-:-:S02]  /*b880*/  F2FP.F16.F32.PACK_AB R6, R6, R128 ;  /* 0x000000800606723e */ /* 0x000fc400000000ff */
[----:B------:R-:W-:Y:S01]  /*b890*/  STS [R0+0x3200], R31 ;  /* 0x0032001f00007388 */ /* 0x000fe20000000800 */
[----:B------:R-:W-:Y:S02]  /*b8a0*/  F2FP.F16.F32.PACK_AB R5, R5, R130 ;  /* 0x000000820505723e */ /* 0x000fe400000000ff */
[----:B------:R-:W-:Y:S01]  /*b8b0*/  F2FP.F16.F32.PACK_AB R8, R8, R124 ;  /* 0x0000007c0808723e */ /* 0x000fe200000000ff */
[----:B------:R-:W-:Y:S01]  /*b8c0*/  STS [R4+0x3010], R28 ;  /* 0x0030101c04007388 */ /* 0x000fe20000000800 */
[----:B------:R-:W-:Y:S02]  /*b8d0*/  F2FP.F16.F32.PACK_AB R7, R7, R126 ;  /* 0x0000007e0707723e */ /* 0x000fe400000000ff */
[----:B------:R-:W-:Y:S01]  /*b8e0*/  F2FP.F16.F32.PACK_AB R40, R40, R168 ;  /* 0x000000a82828723e */ /* 0x000fe200000000ff */
[----:B------:R-:W-:Y:S01]  /*b8f0*/  STS [R4+0x3210], R27 ;  /* 0x0032101b04007388 */ /* 0x000fe20000000800 */
[----:B------:R-:W-:Y:S02]  /*b900*/  F2FP.F16.F32.PACK_AB R39, R39, R170 ;  /* 0x000000aa2727723e */ /* 0x000fe400000000ff */
[----:B--2---:R-:W-:Y:S01]  /*b910*/  ISETP.NE.AND P0, PT, R54, -0x1, PT ;  /* 0xffffffff3600780c */ /* 0x004fe20003f05270 */
[----:B------:R-:W-:Y:S04]  /*b920*/  STS [R3+0x2020], R26 ;  /* 0x0020201a03007388 */ /* 0x000fe80000000800 */
[----:B------:R-:W-:Y:S04]  /*b930*/  STS [R3+0x2220], R25 ;  /* 0x0022201903007388 */ /* 0x000fe80000000800 */
[----:B------:R-:W-:Y:S01]  /*b940*/  STS [R2+0x2030], R22 ;  /* 0x0020301602007388 */ /* 0x000fe20000000800 */
[----:B-1----:R-:W-:-:S03]  /*b950*/  ISETP.NE.AND P2, PT, R36, RZ, PT ;  /* 0x000000ff2400720c */ /* 0x002fc60003f45270 */
[----:B------:R-:W-:Y:S04]  /*b960*/  STS [R2+0x2230], R21 ;  /* 0x0022301502007388 */ /* 0x000fe80000000800 */
[----:B------:R-:W-:Y:S04]  /*b970*/  STS [R3+0x3020], R24 ;  /* 0x0030201803007388 */ /* 0x000fe80000000800 */
[----:B------:R-:W-:Y:S04]  /*b980*/  STS [R3+0x3220], R23 ;  /* 0x0032201703007388 */ /* 0x000fe80000000800 */
[----:B------:R-:W-:Y:S04]  /*b990*/  STS [R2+0x3030], R20 ;  /* 0x0030301402007388 */ /* 0x000fe80000000800 */
[----:B------:R-:W-:Y:S04]  /*b9a0*/  STS [R2+0x3230], R19 ;  /* 0x0032301302007388 */ /* 0x000fe80000000800 */
[----:B------:R1:W-:Y:S04]  /*b9b0*/  STS [R0+0x4000], R18 ;  /* 0x0040001200007388 */ /* 0x0003e80000000800 */
[----:B------:R2:W-:Y:S04]  /*b9c0*/  STS [R0+0x4200], R17 ;  /* 0x0042001100007388 */ /* 0x0005e80000000800 */
[----:B------:R-:W-:Y:S04]  /*b9d0*/  STS [R4+0x4010], R14 ;  /* 0x0040100e04007388 */ /* 0x000fe80000000800 */
[----:B------:R-:W-:Y:S04]  /*b9e0*/  STS [R4+0x4210], R13 ;  /* 0x0042100d04007388 */ /* 0x000fe80000000800 */
[----:B------:R3:W-:Y:S04]  /*b9f0*/  STS [R0+0x5000], R16 ;  /* 0x0050001000007388 */ /* 0x0007e80000000800 */
[----:B------:R4:W-:Y:S04]  /*ba00*/  STS [R0+0x5200], R15 ;  /* 0x0052000f00007388 */ /* 0x0009e80000000800 */
[----:B------:R4:W-:Y:S01]  /*ba10*/  STS [R4+0x5010], R12 ;  /* 0x0050100c04007388 */ /* 0x0009e20000000800 */
[----:B-1----:R-:W1:Y:S03]  /*ba20*/  @P0 LDC.64 R18, c[0x0][0x408] ;  /* 0x00010200ff120b82 */ /* 0x002e660000000a00 */
[----:B------:R4:W-:Y:S04]  /*ba30*/  STS [R4+0x5210], R11 ;  /* 0x0052100b04007388 */ /* 0x0009e80000000800 */
[----:B------:R-:W-:Y:S01]  /*ba40*/  STS [R3+0x4020], R10 ;  /* 0x0040200a03007388 */ /* 0x000fe20000000800 */
[----:B--2---:R-:W2:Y:S03]  /*ba50*/  @P5 LDC R17, c[0x0][0x458] ;  /* 0x00011600ff115b82 */ /* 0x004ea60000000800 */
[----:B------:R1:W-:Y:S04]  /*ba60*/  STS [R3+0x4220], R9 ;  /* 0x0042200903007388 */ /* 0x0003e80000000800 */
[----:B------:R-:W-:Y:S01]  /*ba70*/  STS [R2+0x4030], R6 ;  /* 0x0040300602007388 */ /* 0x000fe20000000800 */
[----:B---3--:R3:W1:Y:S03]  /*ba80*/  @P5 MUFU.LG2 R16, R50 ;  /* 0x0000003200105308 */ /* 0x0086660000000c00 */
[----:B------:R3:W-:Y:S01]  /*ba90*/  STS [R2+0x4230], R5 ;  /* 0x0042300502007388 */ /* 0x0007e20000000800 */
[----:B----4-:R-:W-:-:S03]  /*baa0*/  LOP3.LUT R0, R185, 0x18, RZ, 0xc0, !PT ;  /* 0x00000018b9007812 */ /* 0x010fc600078ec0ff */
[----:B------:R-:W-:Y:S01]  /*bab0*/  STS [R3+0x5020], R8 ;  /* 0x0050200803007388 */ /* 0x000fe20000000800 */
[----:B------:R-:W-:Y:S01]  /*bac0*/  LOP3.LUT R0, R0, 0xd8, R48, 0x78, !PT ;  /* 0x000000d800007812 */ /* 0x000fe200078e7830 */
[----:B------:R-:W4:Y:S02]  /*bad0*/  @!P0 LDC.64 R12, c[0x0][0x400] ;  /* 0x00010000ff0c8b82 */ /* 0x000f240000000a00 */
[----:B------:R2:W-:Y:S01]  /*bae0*/  STS [R3+0x5220], R7 ;  /* 0x0052200703007388 */ /* 0x0005e20000000800 */
[----:B------:R-:W-:-:S03]  /*baf0*/  SHF.R.U32.HI R4, RZ, 0x2, R185 ;  /* 0x00000002ff047819 */ /* 0x000fc600000116b9 */
[----:B------:R-:W-:Y:S04]  /*bb00*/  STS [R2+0x5030], R40 ;  /* 0x0050302802007388 */ /* 0x000fe80000000800 */
[----:B------:R2:W-:Y:S01]  /*bb10*/  STS [R2+0x5230], R39 ;  /* 0x0052302702007388 */ /* 0x0005e20000000800 */
[----:B-1----:R-:W1:Y:S01]  /*bb20*/  LDC.U8 R9, c[0x0][0x548] ;  /* 0x00015200ff097b82 */ /* 0x002e620000000000 */
[----:B------:R-:W1:Y:S01]  /*bb30*/  S2R R31, SR_CTAID.X ;  /* 0x00000000001f7919 */ /* 0x000e620000002500 */
[----:B------:R-:W1:Y:S06]  /*bb40*/  S2R R20, SR_CTAID.Y ;  /* 0x0000000000147919 */ /* 0x000e6c0000002600 */
[----:B---3--:R-:W3:Y:S01]  /*bb50*/  LDC R5, c[0x0][0x434] ;  /* 0x00010d00ff057b82 */ /* 0x008ee20000000800 */
[----:B------:R-:W1:Y:S07]  /*bb60*/  S2R R30, SR_CTAID.Z ;  /* 0x00000000001e7919 */ /* 0x000e6e0000002700 */
[----:B------:R-:W3:Y:S01]  /*bb70*/  LDC R6, c[0x0][0x434] ;  /* 0x00010d00ff067b82 */ /* 0x000ee20000000800 */
[----:B--2---:R2:W1:Y:S01]  /*bb80*/  @P6 MUFU.LG2 R7, R49 ;  /* 0x0000003100076308 */ /* 0x0044620000000c00 */
[----:B------:R-:W-:-:S06]  /*bb90*/  SHF.L.U32 R2, R4, 0x5, RZ ;  /* 0x0000000504027819 */ /* 0x000fcc00000006ff */
[----:B------:R-:W3:Y:S01]  /*bba0*/  @P2 LDC R3, c[0x0][0x430] ;  /* 0x00010c00ff032b82 */ /* 0x000ee20000000800 */
[----:B------:R-:W-:-:S04]  /*bbb0*/  LOP3.LUT R2, R2, 0x20, RZ, 0xc0, !PT ;  /* 0x0000002002027812 */ /* 0x000fc800078ec0ff */
[----:B------:R-:W-:-:S03]  /*bbc0*/  LOP3.LUT R2, R2, 0x1f00, R48, 0xf8, !PT ;  /* 0x00001f0002027812 */ /* 0x000fc600078ef830 */
[----:B------:R-:W1:Y:S01]  /*bbd0*/  @P6 LDC R8, c[0x0][0x458] ;  /* 0x00011600ff086b82 */ /* 0x000e620000000800 */
[----:B------:R-:W-:-:S07]  /*bbe0*/  LOP3.LUT R2, R2, R0, RZ, 0xfc, !PT ;  /* 0x0000000002027212 */ /* 0x000fce00078efcff */
[----:B------:R-:W1:Y:S01]  /*bbf0*/  @P2 LDC R0, c[0x0][0x430] ;  /* 0x00010c00ff002b82 */ /* 0x000e620000000800 */
[----:B---3--:R-:W-:Y:S01]  /*bc00*/  @P2 IMAD R6, R3, R5, RZ ;  /* 0x0000000503062224 */ /* 0x008fe200078e02ff */
[----:B------:R-:W-:Y:S01]  /*bc10*/  @P2 MOV R3, 0x1 ;  /* 0x0000000100032802 */ /* 0x000fe20000000f00 */
[----:B--2-4-:R-:W-:Y:S06]  /*bc20*/  @P2 BRA `(.L_x_387) ;  /* 0x0000000000202947 */ /* 0x014fec0003800000 */
[----:B-1----:R-:W-:Y:S01]  /*bc30*/  ISETP.NE.AND P1, PT, R9, RZ, PT ;  /* 0x000000ff0900720c */ /* 0x002fe20003f25270 */
[----:B------:R-:W1:-:S12]  /*bc40*/  LDC R10, c[0x0][0x3e0] ;  /* 0x0000f800ff0a7b82 */ /* 0x000e580000000800 */
[----:B------:R-:W1:Y:S01]  /*bc50*/  @P1 LDC R3, c[0x0][0x454] ;  /* 0x00011500ff031b82 */ /* 0x000e620000000800 */
[----:B------:R-:W-:Y:S02]  /*bc60*/  @P1 MOV R0, 0x1 ;  /* 0x0000000100001802 */ /* 0x000fe40000000f00 */
[----:B------:R-:W-:-:S05]  /*bc70*/  @!P1 MOV R0, 0x1 ;  /* 0x0000000100009802 */ /* 0x000fca0000000f00 */
[----:B------:R-:W2:Y:S01]  /*bc80*/  @P1 LDC R6, c[0x0][0x454] ;  /* 0x00011500ff061b82 */ /* 0x000ea20000000800 */
[-C--:B-1----:R-:W-:Y:S02]  /*bc90*/  @P1 IMAD R3, R3, R10.reuse, RZ ;  /* 0x0000000a03031224 */ /* 0x082fe400078e02ff */
[----:B------:R-:W-:-:S07]  /*bca0*/  @!P1 IMAD R3, R5, R10, RZ ;  /* 0x0000000a05039224 */ /* 0x000fce00078e02ff */
.L_x_387:
[----:B------:R-:W-:Y:S01]  /*bcb0*/  BAR.SYNC.DEFER_BLOCKING 0x0 ;  /* 0x0000000000007b1d */ /* 0x000fe20000010000 */
[----:B------:R-:W-:Y:S02]  /*bcc0*/  LEA R24, R2, UR5, 0x1 ;  /* 0x0000000502187c11 */ /* 0x000fe4000f8e08ff */
[----:B-1----:R-:W-:Y:S02]  /*bcd0*/  ISETP.NE.AND P2, PT, R9, RZ, !P2 ;  /* 0x000000ff0900720c */ /* 0x002fe40005745270 */
[----:B------:R-:W-:Y:S01]  /*bce0*/  ISETP.NE.AND P1, PT, R54, -0x1, PT ;  /* 0xffffffff3600780c */ /* 0x000fe20003f25270 */
[----:B------:R-:W-:Y:S02]  /*bcf0*/  @P6 FMUL.FTZ R2, R7, 0.69314718246459960938 ;  /* 0x3f31721807026820 */ /* 0x000fe40000410000 */
[----:B------:R-:W1:Y:S01]  /*bd00*/  @P4 LDC R15, c[0x0][0x458] ;  /* 0x00011600ff0f4b82 */ /* 0x000e620000000800 */
[----:B------:R-:W-:Y:S01]  /*bd10*/  MOV R29, 0x7f800000 ;  /* 0x7f800000001d7802 */ /* 0x000fe20000000f00 */
[----:B------:R-:W3:Y:S01]  /*bd20*/  @P4 MUFU.LG2 R10, R52 ;  /* 0x00000034000a4308 */ /* 0x000ee20000000c00 */
[----:B------:R-:W-:Y:S01]  /*bd30*/  @P6 FFMA.FTZ R29, R136, R8, R2 ;  /* 0x00000008881d6223 */ /* 0x000fe20000010002 */
[----:B------:R4:W5:Y:S01]  /*bd40*/  LDL R36, [R1+0x48] ;  /* 0x0000480001247983 */ /* 0x0009620000100800 */
[----:B------:R-:W-:Y:S01]  /*bd50*/  @!P0 IMAD.WIDE.U32 R8, R20, R12, RZ ;  /* 0x0000000c14088225 */ /* 0x000fe200078e00ff */
[----:B------:R-:W-:-:S03]  /*bd60*/  LOP3.LUT P6, RZ, R185, 0x3, RZ, 0xc0, !PT ;  /* 0x00000003b9ff7812 */ /* 0x000fc600078cc0ff */
[----:B------:R-:W-:Y:S01]  /*bd70*/  @P5 FMUL.FTZ R7, R16, 0.69314718246459960938 ;  /* 0x3f31721810075820 */ /* 0x000fe20000410000 */
[----:B------:R-:W4:Y:S01]  /*bd80*/  @P3 LDC R14, c[0x0][0x458] ;  /* 0x00011600ff0e3b82 */ /* 0x000f220000000800 */
[----:B------:R-:W-:Y:S01]  /*bd90*/  @P0 IMAD.WIDE.U32 R22, R54, R18, RZ ;  /* 0x0000001236160225 */ /* 0x000fe200078e00ff */
[----:B------:R-:W3:Y:S01]  /*bda0*/  @P3 MUFU.LG2 R11, R51 ;  /* 0x00000033000b3308 */ /* 0x000ee20000000c00 */
[----:B------:R-:W-:Y:S02]  /*bdb0*/  MOV R27, 0x7f800000 ;  /* 0x7f800000001b7802 */ /* 0x000fe40000000f00 */
[----:B------:R-:W-:Y:S01]  /*bdc0*/  @P5 FFMA.FTZ R27, R135, R17, R7 ;  /* 0x00000011871b5223 */ /* 0x000fe20000010007 */
[----:B--2---:R-:W-:Y:S01]  /*bdd0*/  IMAD R2, R30, R6, RZ ;  /* 0x000000061e027224 */ /* 0x004fe200078e02ff */
[----:B------:R-:W-:Y:S01]  /*bde0*/  BSSY.RECONVERGENT B0, `(.L_x_388) ;  /* 0x000003d000007945 */ /* 0x000fe20003800200 */
[----:B------:R-:W-:Y:S01]  /*bdf0*/  @!P0 IMAD R28, R20, R13, R9 ;  /* 0x0000000d141c8224 */ /* 0x000fe200078e0209 */
[----:B------:R-:W-:Y:S01]  /*be00*/  MOV R26, 0x7f800000 ;  /* 0x7f800000001a7802 */ /* 0x000fe20000000f00 */
[----:B------:R2:W2:Y:S01]  /*be10*/  LDS.128 R32, [R24+0x1800] ;  /* 0x0018000018207984 */ /* 0x0004a20000000c00 */
[----:B------:R-:W-:Y:S01]  /*be20*/  @P0 IMAD R28, R54, R19, R23 ;  /* 0x00000013361c0224 */ /* 0x000fe200078e0217 */
[----:B------:R-:W-:Y:S01]  /*be30*/  MOV R25, 0x7f800000 ;  /* 0x7f80000000197802 */ /* 0x000fe20000000f00 */
[----:B------:R-:W-:-:S02]  /*be40*/  @!P1 IMAD R54, R20, R5, RZ ;  /* 0x0000000514369224 */ /* 0x000fc400078e02ff */
[----:B---3--:R-:W-:Y:S01]  /*be50*/  @P4 FMUL.FTZ R10, R10, 0.69314718246459960938 ;  /* 0x3f3172180a0a4820 */ /* 0x008fe20000410000 */
[----:B------:R-:W-:Y:S02]  /*be60*/  @!P2 IMAD R2, R20, R3, R2 ;  /* 0x000000031402a224 */ /* 0x000fe400078e0202 */
[----:B------:R-:W-:Y:S01]  /*be70*/  IMAD R3, R31, R0, RZ ;  /* 0x000000001f037224 */ /* 0x000fe200078e02ff */
[----:B------:R-:W-:Y:S01]  /*be80*/  SHF.R.S32.HI R6, RZ, 0x1f, R54 ;  /* 0x0000001fff067819 */ /* 0x000fe20000011436 */
[----:B------:R3:W-:Y:S01]  /*be90*/  @!P1 STL [R1+0x44], R54 ;  /* 0x0000443601009387 */ /* 0x0007e20000100800 */
[----:B------:R-:W-:Y:S01]  /*bea0*/  SEL R7, R54, RZ, P2 ;  /* 0x000000ff36077207 */ /* 0x000fe20001000000 */
[----:B------:R-:W-:Y:S01]  /*beb0*/  @P3 FMUL.FTZ R9, R11, 0.69314718246459960938 ;  /* 0x3f3172180b093820 */ /* 0x000fe20000410000 */
[----:B------:R-:W-:Y:S01]  /*bec0*/  SHF.L.U32 R3, R3, 0x7, RZ ;  /* 0x0000000703037819 */ /* 0x000fe200000006ff */
[----:B-1----:R-:W-:Y:S01]  /*bed0*/  @P4 FFMA.FTZ R26, R134, R15, R10 ;  /* 0x0000000f861a4223 */ /* 0x002fe2000001000a */
[----:B------:R-:W-:Y:S01]  /*bee0*/  SEL R6, R6, RZ, P2 ;  /* 0x000000ff06067207 */ /* 0x000fe20001000000 */
[----:B----4-:R-:W-:Y:S01]  /*bef0*/  @P3 FFMA.FTZ R25, R132, R14, R9 ;  /* 0x0000000e84193223 */ /* 0x010fe20000010009 */
[----:B------:R-:W-:-:S02]  /*bf00*/  IADD3 R12, P2, P1, R3, R7, R2 ;  /* 0x00000007030c7210 */ /* 0x000fc4000795e002 */
[----:B------:R-:W-:Y:S02]  /*bf10*/  SHF.R.S32.HI R2, RZ, 0x1f, R2 ;  /* 0x0000001fff027819 */ /* 0x000fe40000011402 */
[----:B------:R-:W-:Y:S02]  /*bf20*/  SHF.R.S32.HI R3, RZ, 0x1f, R3 ;  /* 0x0000001fff037819 */ /* 0x000fe40000011403 */
[----:B------:R-:W-:Y:S02]  /*bf30*/  @!P0 MOV R15, R8 ;  /* 0x00000008000f8202 */ /* 0x000fe40000000f00 */
[----:B------:R-:W-:Y:S01]  /*bf40*/  IADD3.X R7, PT, PT, R3, R6, R2, P2, P1 ;  /* 0x0000000603077210 */ /* 0x000fe200017e2402 */
[----:B--23--:R-:W-:Y:S06]  /*bf50*/  @P6 BRA `(.L_x_389) ;  /* 0x0000000000946947 */ /* 0x00cfec0003800000 */
[----:B------:R-:W-:-:S04]  /*bf60*/  LOP3.LUT R2, R187, 0x30, RZ, 0xc0, !PT ;  /* 0x00000030bb027812 */ /* 0x000fc800078ec0ff */
[----:B------:R-:W-:-:S04]  /*bf70*/  LOP3.LUT R2, R2, 0x7, R4, 0xf8, !PT ;  /* 0x0000000702027812 */ /* 0x000fc800078ef804 */
[C---:B-----5:R-:W-:Y:S01]  /*bf80*/  ISETP.GE.AND P6, PT, R2.reuse, R36, PT ;  /* 0x000000240200720c */ /* 0x060fe20003fc6270 */
[C---:B------:R-:W-:Y:S01]  /*bf90*/  VIADD R6, R2.reuse, 0x8 ;  /* 0x0000000802067836 */ /* 0x040fe20000000000 */
[C---:B------:R-:W-:Y:S01]  /*bfa0*/  LOP3.LUT R9, R2.reuse, 0x40, RZ, 0xfc, !PT ;  /* 0x0000004002097812 */ /* 0x040fe200078efcff */
[----:B------:R-:W-:-:S03]  /*bfb0*/  VIADD R14, R2, 0x48 ;  /* 0x00000048020e7836 */ /* 0x000fc60000000000 */
[-C--:B------:R-:W-:Y:S02]  /*bfc0*/  ISETP.GE.AND P5, PT, R6, R36.reuse, PT ;  /* 0x000000240600720c */ /* 0x080fe40003fa6270 */
[-C--:B------:R-:W-:Y:S02]  /*bfd0*/  ISETP.GE.AND P4, PT, R9, R36.reuse, PT ;  /* 0x000000240900720c */ /* 0x080fe40003f86270 */
[----:B------:R-:W-:-:S03]  /*bfe0*/  ISETP.GE.AND P3, PT, R14, R36, PT ;  /* 0x000000240e00720c */ /* 0x000fc60003f66270 */
[----:B------:R-:W1:Y:S01]  /*bff0*/  @!P6 LDC.64 R10, c[0x0][0x420] ;  /* 0x00010800ff0aeb82 */ /* 0x000e620000000a00 */
[----:B------:R-:W-:-:S05]  /*c000*/  @!P6 IMAD R2, R2, R0, RZ ;  /* 0x000000000202e224 */ /* 0x000fca00078e02ff */
[----:B------:R-:W-:Y:S01]  /*c010*/  @!P6 IADD3 R3, P1, PT, R2, R12, RZ ;  /* 0x0000000c0203e210 */ /* 0x000fe20007f3e0ff */
[-C--:B------:R-:W-:Y:S01]  /*c020*/  @!P5 IMAD R6, R6, R0.reuse, RZ ;  /* 0x000000000606d224 */ /* 0x080fe200078e02ff */
[----:B------:R-:W2:Y:S01]  /*c030*/  @!P5 LDC.64 R16, c[0x0][0x420] ;  /* 0x00010800ff10db82 */ /* 0x000ea20000000a00 */
[-C--:B------:R-:W-:Y:S01]  /*c040*/  @!P4 IMAD R13, R9, R0.reuse, RZ ;  /* 0x00000000090dc224 */ /* 0x080fe200078e02ff */
[----:B------:R-:W-:Y:S01]  /*c050*/  @!P6 LEA.HI.X.SX32 R8, R2, R7, 0x1, P1 ;  /* 0x000000070208e211 */ /* 0x000fe200008f0eff */
[----:B------:R-:W-:Y:S01]  /*c060*/  @!P3 IMAD R14, R14, R0, RZ ;  /* 0x000000000e0eb224 */ /* 0x000fe200078e02ff */
[----:B------:R-:W-:-:S04]  /*c070*/  @!P5 IADD3 R2, P1, PT, R6, R12, RZ ;  /* 0x0000000c0602d210 */ /* 0x000fc80007f3e0ff */
[----:B------:R-:W3:Y:S08]  /*c080*/  @!P4 LDC.64 R18, c[0x0][0x420] ;  /* 0x00010800ff12cb82 */ /* 0x000ef00000000a00 */
[----:B------:R-:W4:Y:S01]  /*c090*/  @!P3 LDC.64 R20, c[0x0][0x420] ;  /* 0x00010800ff14bb82 */ /* 0x000f220000000a00 */
[----:B-1----:R-:W-:-:S04]  /*c0a0*/  @!P6 LEA R10, P2, R3, R10, 0x2 ;  /* 0x0000000a030ae211 */ /* 0x002fc800078410ff */
[----:B------:R-:W-:Y:S02]  /*c0b0*/  @!P6 LEA.HI.X R11, R3, R11, R8, 0x2, P2 ;  /* 0x0000000b030be211 */ /* 0x000fe400010f1408 */
[----:B------:R-:W-:Y:S02]  /*c0c0*/  @!P5 LEA.HI.X.SX32 R3, R6, R7, 0x1, P1 ;  /* 0x000000070603d211 */ /* 0x000fe400008f0eff */
[C---:B--2---:R-:W-:Y:S01]  /*c0d0*/  @!P5 LEA R8, P1, R2.reuse, R16, 0x2 ;  /* 0x000000100208d211 */ /* 0x044fe200078210ff */
[----:B------:R1:W-:Y:S01]  /*c0e0*/  @!P6 STG.E desc[UR16][R10.64], R29 ;  /* 0x0000001d0a00e986 */ /* 0x0003e2000c101910 */
[-C--:B------:R-:W-:Y:S02]  /*c0f0*/  @!P4 IADD3 R0, P2, PT, R13, R12.reuse, RZ ;  /* 0x0000000c0d00c210 */ /* 0x080fe40007f5e0ff */
[----:B------:R-:W-:Y:S02]  /*c100*/  @!P5 LEA.HI.X R9, R2, R17, R3, 0x2, P1 ;  /* 0x000000110209d211 */ /* 0x000fe400008f1403 */
[----:B------:R-:W-:-:S02]  /*c110*/  @!P3 IADD3 R3, P1, PT, R14, R12, RZ ;  /* 0x0000000c0e03b210 */ /* 0x000fc40007f3e0ff */
[-C--:B------:R-:W-:Y:S01]  /*c120*/  @!P4 LEA.HI.X.SX32 R2, R13, R7.reuse, 0x1, P2 ;  /* 0x000000070d02c211 */ /* 0x080fe200010f0eff */
[----:B------:R1:W-:Y:S01]  /*c130*/  @!P5 STG.E desc[UR16][R8.64], R27 ;  /* 0x0000001b0800d986 */ /* 0x0003e2000c101910 */
[----:B---3--:R-:W-:Y:S02]  /*c140*/  @!P4 LEA R6, P2, R0, R18, 0x2 ;  /* 0x000000120006c211 */ /* 0x008fe400078410ff */
[----:B------:R-:W-:Y:S02]  /*c150*/  @!P3 LEA.HI.X.SX32 R14, R14, R7, 0x1, P1 ;  /* 0x000000070e0eb211 */ /* 0x000fe400008f0eff */
[----:B------:R-:W-:Y:S02]  /*c160*/  @!P4 LEA.HI.X R7, R0, R19, R2, 0x2, P2 ;  /* 0x000000130007c211 */ /* 0x000fe400010f1402 */
[----:B----4-:R-:W-:-:S03]  /*c170*/  @!P3 LEA R2, P1, R3, R20, 0x2 ;  /* 0x000000140302b211 */ /* 0x010fc600078210ff */
[----:B------:R1:W-:Y:S01]  /*c180*/  @!P4 STG.E desc[UR16][R6.64], R26 ;  /* 0x0000001a0600c986 */ /* 0x0003e2000c101910 */
[----:B------:R-:W-:-:S05]  /*c190*/  @!P3 LEA.HI.X R3, R3, R21, R14, 0x2, P1 ;  /* 0x000000150303b211 */ /* 0x000fca00008f140e */
[----:B------:R1:W-:Y:S04]  /*c1a0*/  @!P3 STG.E desc[UR16][R2.64], R25 ;  /* 0x000000190200b986 */ /* 0x0003e8000c101910 */
.L_x_389:
[----:B------:R-:W-:Y:S05]  /*c1b0*/  BSYNC.RECONVERGENT B0 ;  /* 0x0000000000007941 */ /* 0x000fea0003800200 */
.L_x_388:
[----:B------:R-:W-:Y:S01]  /*c1c0*/  @P0 IMAD.MOV.U32 R15, RZ, RZ, R22 ;  /* 0x000000ffff0f0224 */ /* 0x000fe200078e0016 */
[----:B-1----:R-:W-:Y:S01]  /*c1d0*/  LOP3.LUT R2, R48, 0x18, RZ, 0xc0, !PT ;  /* 0x0000001830027812 */ /* 0x002fe200078ec0ff */
[----:B------:R1:W2:Y:S01]  /*c1e0*/  LDS.128 R20, [R24] ;  /* 0x0000000018147984 */ /* 0x0002a20000000c00 */
[----:B------:R-:W3:Y:S01]  /*c1f0*/  LDCU.64 UR4, c[0x0][0x410] ;  /* 0x00008200ff0477ac */ /* 0x000ee20008000a00 */
[C---:B-----5:R-:W-:Y:S01]  /*c200*/  ISETP.GE.AND P3, PT, R4.reuse, R36, PT ;  /* 0x000000240400720c */ /* 0x060fe20003f66270 */
[----:B------:R-:W-:Y:S01]  /*c210*/  VIADD R6, R4, 0x20 ;  /* 0x0000002004067836 */ /* 0x000fe20000000000 */
[----:B------:R-:W-:Y:S01]  /*c220*/  IADD3 R2, P0, PT, R2, R15, RZ ;  /* 0x0000000f02027210 */ /* 0x000fe20007f1e0ff */
[----:B------:R1:W4:Y:S01]  /*c230*/  LDS.128 R16, [R24+0x2000] ;  /* 0x0020000018107984 */ /* 0x0003220000000c00 */
[C---:B------:R-:W-:Y:S01]  /*c240*/  IADD3 R5, PT, PT, R4.reuse, 0x40, RZ ;  /* 0x0000004004057810 */ /* 0x040fe20007ffe0ff */
[----:B------:R-:W-:Y:S01]  /*c250*/  VIADD R0, R4, 0x60 ;  /* 0x0000006004007836 */ /* 0x000fe20000000000 */
[----:B------:R-:W-:Y:S01]  /*c260*/  IADD3.X R3, PT, PT, RZ, R28, RZ, P0, !PT ;  /* 0x0000001cff037210 */ /* 0x000fe200007fe4ff */
[----:B------:R1:W1:Y:S01]  /*c270*/  LDS.128 R12, [R24+0x4000] ;  /* 0x00400000180c7984 */ /* 0x0002620000000c00 */
[-C--:B------:R-:W-:Y:S01]  /*c280*/  ISETP.GE.AND P1, PT, R5, R36.reuse, PT ;  /* 0x000000240500720c */ /* 0x080fe20003f26270 */
[----:B------:R-:W-:Y:S01]  /*c290*/  IMAD.MOV.U32 R5, RZ, RZ, RZ ;  /* 0x000000ffff057224 */ /* 0x000fe200078e00ff */
[----:B------:R-:W-:Y:S01]  /*c2a0*/  BSSY.RECONVERGENT B0, `(.L_x_390) ;  /* 0x0000013000007945 */ /* 0x000fe20003800200 */
[----:B------:R-:W-:-:S02]  /*c2b0*/  ISETP.GE.AND P2, PT, R6, R36, PT ;  /* 0x000000240600720c */ /* 0x000fc40003f46270 */
[----:B------:R-:W-:Y:S01]  /*c2c0*/  ISETP.GE.AND P0, PT, R0, R36, PT ;  /* 0x000000240000720c */ /* 0x000fe20003f06270 */
[----:B---3--:R-:W-:-:S04]  /*c2d0*/  IMAD.WIDE.U32 R10, R30, UR4, R2 ;  /* 0x000000041e0a7c25 */ /* 0x008fc8000f8e0002 */
[----:B------:R-:W-:Y:S02]  /*c2e0*/  IMAD R9, R30, UR5, R11 ;  /* 0x000000051e097c24 */ /* 0x000fe4000f8e020b */
[----:B------:R-:W-:Y:S01]  /*c2f0*/  IMAD.WIDE.U32 R2, R31, 0x80, R4 ;  /* 0x000000801f027825 */ /* 0x000fe200078e0004 */
[----:B------:R-:W-:Y:S06]  /*c300*/  @P3 BRA `(.L_x_391) ;  /* 0x0000000000303947 */ /* 0x000fec0003800000 */
[----:B------:R-:W3:Y:S01]  /*c310*/  LDCU.64 UR6, c[0x0][0x408] ;  /* 0x00008100ff0677ac */ /* 0x000ee20008000a00 */
[----:B------:R-:W-:Y:S01]  /*c320*/  MOV R8, R10 ;  /* 0x0000000a00087202 */ /* 0x000fe20000000f00 */
[----:B------:R-:W5:Y:S01]  /*c330*/  LDCU.64 UR4, c[0x0][0x3f0] ;  /* 0x00007e00ff0477ac */ /* 0x000f620008000a00 */
[----:B---3--:R-:W-:-:S03]  /*c340*/  IMAD R0, R3, UR6, RZ ;  /* 0x0000000603007c24 */ /* 0x008fc6000f8e02ff */
[----:B------:R-:W-:-:S04]  /*c350*/  IMAD.WIDE.U32 R6, R2, UR6, R8 ;  /* 0x0000000602067c25 */ /* 0x000fc8000f8e0008 */
[----:B------:R-:W-:Y:S01]  /*c360*/  IMAD R0, R2, UR7, R0 ;  /* 0x0000000702007c24 */ /* 0x000fe2000f8e0200 */
[----:B-----5:R-:W-:-:S04]  /*c370*/  LEA R4, P3, R6, UR4, 0x1 ;  /* 0x0000000406047c11 */ /* 0x020fc8000f8608ff */
[----:B------:R-:W-:-:S04]  /*c380*/  IADD3 R0, PT, PT, R0, R7, RZ ;  /* 0x0000000700007210 */ /* 0x000fc80007ffe0ff */
[----:B------:R-:W-:-:S05]  /*c390*/  LEA.HI.X R5, R6, UR5, R0, 0x1, P3 ;  /* 0x0000000506057c11 */ /* 0x000fca00098f0c00 */
[----:B--2---:R3:W-:Y:S04]  /*c3a0*/  STG.E.128 desc[UR16][R4.64], R20 ;  /* 0x0000001404007986 */ /* 0x0047e8000c101d10 */
[----:B----4-:R3:W-:Y:S04]  /*c3b0*/  STG.E.128 desc[UR16][R4.64+0x40], R16 ;  /* 0x0000401004007986 */ /* 0x0107e8000c101d10 */
[----:B-1----:R3:W-:Y:S02]  /*c3c0*/  STG.E.128 desc[UR16][R4.64+0x80], R12 ;  /* 0x0000800c04007986 */ /* 0x0027e4000c101d10 */
.L_x_391:
[----:B------:R-:W-:Y:S05]  /*c3d0*/  BSYNC.RECONVERGENT B0 ;  /* 0x0000000000007941 */ /* 0x000fea0003800200 */
.L_x_390:
[----:B--23--:R2:W3:Y:S01]  /*c3e0*/  LDS.128 R20, [R24+0x800] ;  /* 0x0008000018147984 */ /* 0x00c4e20000000c00 */
[----:B------:R-:W-:Y:S03]  /*c3f0*/  BSSY.RECONVERGENT B0, `(.L_x_392) ;  /* 0x0000013000007945 */ /* 0x000fe60003800200 */
[----:B----4-:R2:W4:Y:S04]  /*c400*/  LDS.128 R16, [R24+0x2800] ;  /* 0x0028000018107984 */ /* 0x0105280000000c00 */
[----:B-1----:R2:W1:Y:S01]  /*c410*/  LDS.128 R12, [R24+0x4800] ;  /* 0x00480000180c7984 */ /* 0x0024620000000c00 */
[----:B------:R-:W-:Y:S05]  /*c420*/  @P2 BRA `(.L_x_393) ;  /* 0x00000000003c2947 */ /* 0x000fea0003800000 */
[----:B------:R-:W5:Y:S01]  /*c430*/  LDCU.64 UR6, c[0x0][0x408] ;  /* 0x00008100ff0677ac */ /* 0x000f620008000a00 */
[----:B------:R-:W-:Y:S01]  /*c440*/  IADD3 R0, P2, PT, R2, 0x20, RZ ;  /* 0x0000002002007810 */ /* 0x000fe20007f5e0ff */
[----:B------:R-:W-:Y:S01]  /*c450*/  IMAD.MOV.U32 R6, RZ, RZ, R10 ;  /* 0x000000ffff067224 */ /* 0x000fe200078e000a */
[----:B------:R-:W-:Y:S01]  /*c460*/  MOV R7, R9 ;  /* 0x0000000900077202 */ /* 0x000fe20000000f00 */
[----:B------:R-:W2:Y:S02]  /*c470*/  LDCU.64 UR4, c[0x0][0x3f0] ;  /* 0x00007e00ff0477ac */ /* 0x000ea40008000a00 */
[----:B------:R-:W-:-:S04]  /*c480*/  IMAD.X R4, RZ, RZ, R3, P2 ;  /* 0x000000ffff047224 */ /* 0x000fc800010e0603 */
[----:B-----5:R-:W-:Y:S02]  /*c490*/  IMAD R4, R4, UR6, RZ ;  /* 0x0000000604047c24 */ /* 0x020fe4000f8e02ff */
[----:B------:R-:W-:-:S04]  /*c4a0*/  IMAD.WIDE.U32 R6, R0, UR6, R6 ;  /* 0x0000000600067c25 */ /* 0x000fc8000f8e0006 */
[----:B------:R-:W-:Y:S01]  /*c4b0*/  IMAD R0, R0, UR7, R4 ;  /* 0x0000000700007c24 */ /* 0x000fe2000f8e0204 */
[----:B--2---:R-:W-:-:S04]  /*c4c0*/  LEA R4, P2, R6, UR4, 0x1 ;  /* 0x0000000406047c11 */ /* 0x004fc8000f8408ff */
[----:B------:R-:W-:-:S04]  /*c4d0*/  IADD3 R0, PT, PT, R0, R7, RZ ;  /* 0x0000000700007210 */ /* 0x000fc80007ffe0ff */
[----:B------:R-:W-:-:S05]  /*c4e0*/  LEA.HI.X R5, R6, UR5, R0, 0x1, P2 ;  /* 0x0000000506057c11 */ /* 0x000fca00090f0c00 */
[----:B---3--:R2:W-:Y:S04]  /*c4f0*/  STG.E.128 desc[UR16][R4.64], R20 ;  /* 0x0000001404007986 */ /* 0x0085e8000c101d10 */
[----:B----4-:R2:W-:Y:S04]  /*c500*/  STG.E.128 desc[UR16][R4.64+0x40], R16 ;  /* 0x0000401004007986 */ /* 0x0105e8000c101d10 */
[----:B-1----:R2:W-:Y:S02]  /*c510*/  STG.E.128 desc[UR16][R4.64+0x80], R12 ;  /* 0x0000800c04007986 */ /* 0x0025e4000c101d10 */
.L_x_393:
[----:B------:R-:W-:Y:S05]  /*c520*/  BSYNC.RECONVERGENT B0 ;  /* 0x0000000000007941 */ /* 0x000fea0003800200 */
.L_x_392:
        /* <DEDUP_REMOVED lines=20> */
.L_x_395:
[----:B------:R-:W-:Y:S05]  /*c670*/  BSYNC.RECONVERGENT B0 ;  /* 0x0000000000007941 */ /* 0x000fea0003800200 */
.L_x_394:
[----:B--2-4-:R2:W4:Y:S04]  /*c680*/  LDS.128 R16, [R24+0x3800] ;  /* 0x0038000018107984 */ /* 0x0145280000000c00 */
[----:B-1----:R2:W1:Y:S01]  /*c690*/  LDS.128 R12, [R24+0x5800] ;  /* 0x00580000180c7984 */ /* 0x0024620000000c00 */
[----:B------:R-:W-:Y:S05]  /*c6a0*/  @P0 EXIT ;  /* 0x000000000000094d */ /* 0x000fea0003800000 */
[----:B------:R-:W5:Y:S01]  /*c6b0*/  LDCU.64 UR6, c[0x0][0x408] ;  /* 0x00008100ff0677ac */ /* 0x000f620008000a00 */
[----:B------:R-:W-:Y:S01]  /*c6c0*/  IADD3 R0, P0, PT, R2, 0x60, RZ ;  /* 0x0000006002007810 */ /* 0x000fe20007f1e0ff */
[----:B------:R-:W2:Y:S04]  /*c6d0*/  LDCU.64 UR4, c[0x0][0x3f0] ;  /* 0x00007e00ff0477ac */ /* 0x000ea80008000a00 */
[----:B------:R-:W-:Y:S01]  /*c6e0*/  IMAD.X R2, RZ, RZ, R3, P0 ;  /* 0x000000ffff027224 */ /* 0x000fe200000e0603 */
[----:B------:R-:W-:-:S03]  /*c6f0*/  MOV R3, R9 ;  /* 0x0000000900037202 */ /* 0x000fc60000000f00 */
[----:B-----5:R-:W-:Y:S02]  /*c700*/  IMAD R6, R2, UR6, RZ ;  /* 0x0000000602067c24 */ /* 0x020fe4000f8e02ff */
[----:B------:R-:W-:-:S04]  /*c710*/  IMAD.MOV.U32 R2, RZ, RZ, R10 ;  /* 0x000000ffff027224 */ /* 0x000fc800078e000a */
[----:B------:R-:W-:-:S04]  /*c720*/  IMAD.WIDE.U32 R4, R0, UR6, R2 ;  /* 0x0000000600047c25 */ /* 0x000fc8000f8e0002 */
[----:B------:R-:W-:Y:S01]  /*c730*/  IMAD R0, R0, UR7, R6 ;  /* 0x0000000700007c24 */ /* 0x000fe2000f8e0206 */
[----:B--2---:R-:W-:-:S04]  /*c740*/  LEA R2, P0, R4, UR4, 0x1 ;  /* 0x0000000404027c11 */ /* 0x004fc8000f8008ff */
[----:B------:R-:W-:-:S04]  /*c750*/  IADD3 R0, PT, PT, R0, R5, RZ ;  /* 0x0000000500007210 */ /* 0x000fc80007ffe0ff */
[----:B------:R-:W-:-:S05]  /*c760*/  LEA.HI.X R3, R4, UR5, R0, 0x1, P0 ;  /* 0x0000000504037c11 */ /* 0x000fca00080f0c00 */
[----:B------:R-:W-:Y:S04]  /*c770*/  STG.E.128 desc[UR16][R2.64], R32 ;  /* 0x0000002002007986 */ /* 0x000fe8000c101d10 */
[----:B----4-:R-:W-:Y:S04]  /*c780*/  STG.E.128 desc[UR16][R2.64+0x40], R16 ;  /* 0x0000401002007986 */ /* 0x010fe8000c101d10 */
[----:B-1----:R-:W-:Y:S01]  /*c790*/  STG.E.128 desc[UR16][R2.64+0x80], R12 ;  /* 0x0000800c02007986 */ /* 0x002fe2000c101d10 */
[----:B------:R-:W-:Y:S05]  /*c7a0*/  EXIT ;  /* 0x000000000000794d */ /* 0x000fea0003800000 */
.L_x_396:
        /* <DEDUP_REMOVED lines=13> */
.L_x_1354:


//--------------------- .text._ZN5flash16flash_fwd_kernelI23Flash_fwd_kernel_traitsILi96ELi128ELi64ELi4ELb0ELb0EN7cutlass6half_tE19Flash_kernel_traitsILi96ELi128ELi64ELi4ES3_EELb0ELb0ELb0ELb0ELb0ELb1ELb1ELb0EEEvNS_16Flash_fwd_paramsE --------------------------
	.section	.text._ZN5flash16flash_fwd_kernelI23Flash_fwd_kernel_traitsILi96ELi128ELi64ELi4ELb0ELb0EN7cutlass6half_tE19Flash_kernel_traitsILi96ELi128ELi64ELi4ES3_EELb0ELb0ELb0ELb0ELb0ELb1ELb1ELb0EEEvNS_16Flash_fwd_paramsE,"ax",@progbits
	.align	128
        .global         _ZN5flash16flash_fwd_kernelI23Flash_fwd_kernel_traitsILi96ELi128ELi64ELi4ELb0ELb0EN7cutlass6half_tE19Flash_kernel_traitsILi96ELi128ELi64ELi4ES3_EELb0ELb0ELb0ELb0ELb0ELb1ELb1ELb0EEEvNS_16Flash_fwd_paramsE
        .type           _ZN5flash16flash_fwd_kernelI23Flash_fwd_kernel_traitsILi96ELi128ELi64ELi4ELb0ELb0EN7cutlass6half_tE19Flash_kernel_traitsILi96ELi128ELi64ELi4ES3_EELb0ELb0ELb0ELb0ELb0ELb1ELb1ELb0EEEvNS_16Flash_fwd_paramsE,@function
        .size           _ZN5flash16flash_fwd_kernelI23Flash_fwd_kernel_traitsILi96ELi128ELi64ELi4ELb0ELb0EN7cutlass6half_tE19Flash_kernel_traitsILi96ELi128ELi64ELi4ES3_EELb0ELb0ELb0ELb0ELb0ELb1ELb1ELb0EEEvNS_16Flash_fwd_paramsE,(.L_x_1355 - _ZN5flash16flash_fwd_kernelI23Flash_fwd_kernel_traitsILi96ELi128ELi64ELi4ELb0ELb0EN7cutlass6half_tE19Flash_kernel_traitsILi96ELi128ELi64ELi4ES3_EELb0ELb0ELb0ELb0ELb0ELb1ELb1ELb0EEEvNS_16Flash_fwd_paramsE)
        .other          _ZN5flash16flash_fwd_kernelI23Flash_fwd_kernel_traitsILi96ELi128ELi64ELi4ELb0ELb0EN7cutlass6half_tE19Flash_kernel_traitsILi96ELi128ELi64ELi4ES3_EELb0ELb0ELb0ELb0ELb0ELb1ELb1ELb0EEEvNS_16Flash_fwd_paramsE,@"STO_CUDA_ENTRY STV_DEFAULT"
_ZN5flash16flash_fwd_kernelI23Flash_fwd_kernel_traitsILi96ELi128ELi64ELi4ELb0ELb0EN7cutlass6half_tE19Flash_kernel_traitsILi96ELi128ELi64ELi4ES3_EELb0ELb0ELb0ELb0ELb0ELb1ELb1ELb0EEEvNS_16Flash_fwd_paramsE:
.text._ZN5flash16flash_fwd_kernelI23Flash_fwd_kernel_traitsILi96ELi128ELi64ELi4ELb0ELb0EN7cutlass6half_tE19Flash_kernel_traitsILi96ELi128ELi64ELi4ES3_EELb0ELb0ELb0ELb0ELb0ELb1ELb1ELb0EEEvNS_16Flash_fwd_paramsE:
        /* <DEDUP_REMOVED lines=18> */
[----:B------:R-:W-:-:S03]  /*0120*/  ISETP.NE.AND.EX P2, PT, RZ, UR5, PT, P2 ;  /* 0x00000005ff007c0c */ /* 0x000fc6000bf45320 */
[----:B------:R-:W-:Y:S01]  /*0130*/  IMAD.SHL.U32 R11, R25, 0x4, RZ ;  /* 0x00000004190b7824 */ /* 0x000fe200078e00ff */
[----:B------:R-:W-:Y:S01]  /*0140*/  SHF.R.U32.HI R9, RZ, 0x1e, R25 ;  /* 0x0000001eff097819 */ /* 0x000fe20000011619 */
[----:B------:R-:W2:Y:S04]  /*0150*/  @P1 LDG.E R26, desc[UR14][R2.64] ;  /* 0x0000000e021a1981 */ /* 0x000ea8000c1e1900 */
[----:B------:R1:W3:Y:S01]  /*0160*/  @P0 LDG.E R8, desc[UR14][R2.64+0x4] ;  /* 0x0000040e02080981 */ /* 0x0002e2000c1e1900 */
[----:B------:R-:W-:Y:S01]  /*0170*/  IMAD.MOV.U32 R10, RZ, RZ, RZ ;  /* 0x000000ffff0a7224 */ /* 0x000fe200078e00ff */
[----:B------:R-:W-:-:S04]  /*0180*/  @P4 IADD3 R4, P3, PT, R11, UR6, RZ ;  /* 0x000000060b044c10 */ /* 0x000fc8000ff7e0ff */
[----:B------:R-:W-:-:S05]  /*0190*/  @P4 IADD3.X R5, PT, PT, R9, UR7, RZ, P3, !PT ;  /* 0x0000000709054c10 */ /* 0x000fca0009ffe4ff */
[----:B------:R4:W3:Y:S01]  /*01a0*/  @P4 LDG.E R10, desc[UR14][R4.64] ;  /* 0x0000000e040a4981 */ /* 0x0008e2000c1e1900 */
[----:B-1----:R-:W-:Y:S01]  /*01b0*/  @P2 IADD3 R2, P1, PT, R11, UR4, RZ ;  /* 0x000000040b022c10 */ /* 0x002fe2000ff3e0ff */
[----:B------:R-:W1:Y:S03]  /*01c0*/  LDCU.U8 UR4, c[0x0][0x532] ;  /* 0x0000a640ff0477ac */ /* 0x000e660008000000 */
[----:B------:R-:W-:-:S05]  /*01d0*/  @P2 IADD3.X R3, PT, PT, R9, UR5, RZ, P1, !PT ;  /* 0x0000000509032c10 */ /* 0x000fca0008ffe4ff */
[----:B------:R4:W3:Y:S01]  /*01e0*/  @P2 LDG.E R0, desc[UR14][R2.64] ;  /* 0x0000000e02002981 */ /* 0x0008e2000c1e1900 */
[----:B------:R-:W-:Y:S01]  /*01f0*/  ISETP.EQ.U32.AND P3, PT, R6, RZ, PT ;  /* 0x000000ff0600720c */ /* 0x000fe20003f62070 */
[----:B------:R-:W4:Y:S01]  /*0200*/  S2R R23, SR_CTAID.X ;  /* 0x0000000000177919 */ /* 0x000f220000002500 */
[----:B------:R-:W3:Y:S01]  /*0210*/  @!P0 LDC R12, c[0x0][0x434] ;  /* 0x00010d00ff0c8b82 */ /* 0x000ee20000000800 */
[----:B-1----:R-:W-:-:S07]  /*0220*/  ISETP.NE.AND P4, PT, RZ, UR4, PT ;  /* 0x00000004ff007c0c */ /* 0x002fce000bf85270 */
[----:B----4-:R-:W1:Y:S01]  /*0230*/  @!P2 LDC.64 R4, c[0x0][0x488] ;  /* 0x00012200ff04ab82 */ /* 0x010e620000000a00 */
[----:B------:R-:W-:Y:S02]  /*0240*/  ISETP.EQ.OR.EX P3, PT, R7, RZ, !P4, P3 ;  /* 0x000000ff0700720c */ /* 0x000fe40006762730 */
[----:B------:R-:W-:Y:S01]  /*0250*/  IADD3 R2, P1, PT, R11, R6, RZ ;  /* 0x000000060b027210 */ /* 0x000fe20007f3e0ff */
[----:B------:R-:W-:-:S04]  /*0260*/  IMAD.MOV.U32 R11, RZ, RZ, -0x1 ;  /* 0xffffffffff0b7424 */ /* 0x000fc800078e00ff */
[----:B------:R-:W-:Y:S02]  /*0270*/  IMAD.X R3, R9, 0x1, R7, P1 ;  /* 0x0000000109037824 */ /* 0x000fe400008e0607 */
[----:B------:R-:W4:Y:S04]  /*0280*/  @!P2 LDC R9, c[0x0][0x43c] ;  /* 0x00010f00ff09ab82 */ /* 0x000f280000000800 */
[----:B------:R1:W5:Y:S01]  /*0290*/  @!P3 LDG.E R11, desc[UR14][R2.64] ;  /* 0x0000000e020bb981 */ /* 0x000362000c1e1900 */
[----:B------:R-:W-:-:S04]  /*02a0*/  ISETP.NE.U32.AND P3, PT, R6, RZ, PT ;  /* 0x000000ff0600720c */ /* 0x000fc80003f65070 */
[----:B------:R-:W-:Y:S01]  /*02b0*/  ISETP.NE.AND.EX P3, PT, R7, RZ, PT, P3 ;  /* 0x000000ff0700720c */ /* 0x000fe20003f65330 */
[----:B------:R-:W1:Y:S01]  /*02c0*/  S2R R22, SR_CTAID.Z ;  /* 0x0000000000167919 */ /* 0x000e620000002700 */
[----:B------:R-:W1:Y:S01]  /*02d0*/  S2R R154, SR_TID.X ;  /* 0x00000000009a7919 */ /* 0x000e620000002100 */
[----:B------:R-:W-:Y:S01]  /*02e0*/  IMAD.SHL.U32 R24, R23, 0x80, RZ ;  /* 0x0000008017187824 */ /* 0x000fe200078e00ff */
[----:B--2---:R2:W-:Y:S01]  /*02f0*/  STL [R1+0x28], R26 ;  /* 0x0000281a01007387 */ /* 0x0045e20000100800 */
[----:B---3--:R-:W-:Y:S01]  /*0300*/  @P0 IMAD.IADD R12, R8, 0x1, -R26 ;  /* 0x00000001080c0824 */ /* 0x008fe200078e0a1a */
[----:B-1----:R-:W-:-:S04]  /*0310*/  @!P2 ISETP.NE.U32.AND P0, PT, R4, RZ, PT ;  /* 0x000000ff0400a20c */ /* 0x002fc80003f05070 */
[----:B------:R-:W-:Y:S02]  /*0320*/  @!P2 ISETP.NE.AND.EX P0, PT, R5, RZ, PT, P0 ;  /* 0x000000ff0500a20c */ /* 0x000fe40003f05300 */
[----:B------:R-:W-:Y:S02]  /*0330*/  ISETP.GT.AND P1, PT, R12, R24, PT ;  /* 0x000000180c00720c */ /* 0x000fe40003f24270 */
[----:B----4-:R-:W-:Y:S01]  /*0340*/  @!P2 SEL R4, R9, RZ, P0 ;  /* 0x000000ff0904a207 */ /* 0x010fe20000000000 */
[----:B------:R-:W-:Y:S02]  /*0350*/  @P2 IMAD.IADD R40, R0, 0x1, -R10 ;  /* 0x0000000100282824 */ /* 0x000fe400078e0a0a */
[----:B------:R-:W1:Y:S01]  /*0360*/  @!P3 LDC R0, c[0x0][0x438] ;  /* 0x00010e00ff00bb82 */ /* 0x000e620000000800 */
[----:B--2---:R-:W-:Y:S07]  /*0370*/  @!P3 BRA `(.L_x_397) ;  /* 0x00000000000cb947 */ /* 0x004fee0003800000 */
[----:B-1----:R-:W2:Y:S02]  /*0380*/  @P4 LDG.E R0, desc[UR14][R2.64+0x4] ;  /* 0x0000040e02004981 */ /* 0x002ea4000c1e1900 */
[----:B--2--5:R-:W-:-:S06]  /*0390*/  @P4 IADD3 R0, PT, PT, R0, -R11, RZ ;  /* 0x8000000b00004210 */ /* 0x024fcc0007ffe0ff */
[----:B------:R2:W5:Y:S02]  /*03a0*/  @!P4 LDG.E R0, desc[UR14][R2.64] ;  /* 0x0000000e0200c981 */ /* 0x000564000c1e1900 */
.L_x_397:
        /* <DEDUP_REMOVED lines=8> */
[----:B------:R-:W-:-:S07]  /*0430*/  ISETP.NE.AND P1, PT, R26, -0x1, PT ;  /* 0xffffffff1a00780c */ /* 0x000fce0003f25270 */
[----:B------:R-:W2:Y:S08]  /*0440*/  LDC.U8 R13, c[0x0][0x548] ;  /* 0x00015200ff0d7b82 */ /* 0x000eb00000000000 */
[----:B------:R-:W3:Y:S01]  /*0450*/  @!P1 LDC.64 R4, c[0x0][0x400] ;  /* 0x00010000ff049b82 */ /* 0x000ee20000000a00 */
[----:B-1----:R-:W-:-:S07]  /*0460*/  ISETP.NE.AND P0, PT, R0, RZ, PT ;  /* 0x000000ff0000720c */ /* 0x002fce0003f05270 */
[----:B------:R-:W1:Y:S01]  /*0470*/  @P1 LDC.64 R6, c[0x0][0x408] ;  /* 0x00010200ff061b82 */ /* 0x000e620000000a00 */
[----:B--2---:R-:W-:-:S07]  /*0480*/  ISETP.NE.AND P5, PT, R13, RZ, !P0 ;  /* 0x000000ff0d00720c */ /* 0x004fce00047a5270 */
[----:B------:R-:W2:Y:S01]  /*0490*/  LDC R10, c[0x0][0x434] ;  /* 0x00010d00ff0a7b82 */ /* 0x000ea20000000800 */
[----:B---3--:R-:W-:-:S07]  /*04a0*/  @!P1 IMAD.WIDE.U32 R2, R25, R4, RZ ;  /* 0x0000000419029225 */ /* 0x008fce00078e00ff */
[----:B------:R-:W3:Y:S01]  /*04b0*/  @P0 LDC.64 R8, c[0x0][0x430] ;  /* 0x00010c00ff080b82 */ /* 0x000ee20000000a00 */
[----:B------:R-:W-:Y:S01]  /*04c0*/  @!P1 IMAD R11, R25, R5, R3 ;  /* 0x00000005190b9224 */ /* 0x000fe200078e0203 */
[----:B------:R-:W-:-:S06]  /*04d0*/  @!P1 MOV R5, R2 ;  /* 0x0000000200059202 */ /* 0x000fcc0000000f00 */
[----:B------:R-:W4:Y:S01]  /*04e0*/  @P0 LDC R16, c[0x0][0x430] ;  /* 0x00010c00ff100b82 */ /* 0x000f220000000800 */
[----:B-1----:R-:W-:-:S04]  /*04f0*/  @P1 IMAD.WIDE.U32 R2, R26, R6, RZ ;  /* 0x000000061a021225 */ /* 0x002fc800078e00ff */
[----:B------:R-:W-:Y:S01]  /*0500*/  @P1 IMAD R11, R26, R7, R3 ;  /* 0x000000071a0b1224 */ /* 0x000fe200078e0203 */
[----:B------:R-:W-:Y:S02]  /*0510*/  @P1 MOV R5, R2 ;  /* 0x0000000200051202 */ /* 0x000fe40000000f00 */
[----:B------:R-:W-:Y:S01]  /*0520*/  @P0 MOV R3, 0x1 ;  /* 0x0000000100030802 */ /* 0x000fe20000000f00 */
[----:B---3--:R-:W-:Y:S01]  /*0530*/  @P0 IMAD R0, R8, R9, RZ ;  /* 0x0000000908000224 */ /* 0x008fe200078e02ff */
[----:B--2---:R-:W-:Y:S06]  /*0540*/  @P0 BRA `(.L_x_399) ;  /* 0x0000000000280947 */ /* 0x004fec0003800000 */
        /* <DEDUP_REMOVED lines=10> */
.L_x_399:
[C---:B------:R-:W-:Y:S01]  /*05f0*/  IMAD R4, R25.reuse, R10, RZ ;  /* 0x0000000a19047224 */ /* 0x040fe200078e02ff */
[----:B------:R-:W-:Y:S01]  /*0600*/  SHF.R.U32.HI R10, RZ, 0x2, R154 ;  /* 0x00000002ff0a7819 */ /* 0x000fe2000001169a */
[----:B------:R-:W-:Y:S01]  /*0610*/  IMAD.SHL.U32 R6, R154, 0x8, RZ ;  /* 0x000000089a067824 */ /* 0x000fe200078e00ff */
[----:B------:R-:W1:Y:S01]  /*0620*/  LDCU.64 UR4, c[0x0][0x410] ;  /* 0x00008200ff0477ac */ /* 0x000e620008000a00 */
[----:B------:R-:W-:Y:S01]  /*0630*/  ISETP.NE.AND P0, PT, R26, -0x1, PT ;  /* 0xffffffff1a00780c */ /* 0x000fe20003f05270 */
[----:B------:R-:W-:Y:S01]  /*0640*/  IMAD.IADD R2, R12, 0x1, -R24 ;  /* 0x000000010c027824 */ /* 0x000fe200078e0a18 */
[----:B------:R-:W-:Y:S01]  /*0650*/  LOP3.LUT P6, R14, R154, 0x3, RZ, 0xc0, !PT ;  /* 0x000000039a0e7812 */ /* 0x000fe200078cc0ff */
[----:B------:R-:W-:Y:S01]  /*0660*/  VIADD R18, R10, 0x20 ;  /* 0x000000200a127836 */ /* 0x000fe20000000000 */
[----:B------:R-:W-:Y:S01]  /*0670*/  LOP3.LUT R6, R6, 0x18, RZ, 0xc0, !PT ;  /* 0x0000001806067812 */ /* 0x000fe200078ec0ff */
[----:B------:R-:W-:Y:S01]  /*0680*/  VIADD R19, R10, 0x40 ;  /* 0x000000400a137836 */ /* 0x000fe20000000000 */
[----:B------:R-:W-:Y:S01]  /*0690*/  SEL R4, R4, R26, !P0 ;  /* 0x0000001a04047207 */ /* 0x000fe20004000000 */
[C---:B------:R-:W-:Y:S01]  /*06a0*/  VIADD R20, R10.reuse, 0x60 ;  /* 0x000000600a147836 */ /* 0x040fe20000000000 */
[----:B------:R-:W-:Y:S01]  /*06b0*/  ISETP.GE.AND P3, PT, R10, R2, PT ;  /* 0x000000020a00720c */ /* 0x000fe20003f66270 */
[----:B----4-:R-:W-:Y:S01]  /*06c0*/  IMAD R15, R22, R0, RZ ;  /* 0x00000000160f7224 */ /* 0x010fe200078e02ff */
[-C--:B------:R-:W-:Y:S01]  /*06d0*/  ISETP.GE.OR P6, PT, R10, R2.reuse, P6 ;  /* 0x000000020a00720c */ /* 0x080fe200037c6670 */
[----:B------:R-:W-:Y:S01]  /*06e0*/  BSSY.RECONVERGENT B0, `(.L_x_400) ;  /* 0x000001d000007945 */ /* 0x000fe20003800200 */
[-C--:B------:R-:W-:Y:S01]  /*06f0*/  ISETP.GE.AND P1, PT, R18, R2.reuse, PT ;  /* 0x000000021200720c */ /* 0x080fe20003f26270 */
[----:B------:R-:W-:Y:S01]  /*0700*/  @!P5 IMAD R15, R25, R3, R15 ;  /* 0x00000003190fd224 */ /* 0x000fe200078e020f */
[----:B------:R-:W-:-:S02]  /*0710*/  ISETP.GE.AND P2, PT, R19, R2, PT ;  /* 0x000000021300720c */ /* 0x000fc40003f46270 */
[----:B------:R-:W-:Y:S02]  /*0720*/  ISETP.GE.AND P0, PT, R20, R2, PT ;  /* 0x000000021400720c */ /* 0x000fe40003f06270 */
[----:B------:R-:W-:Y:S02]  /*0730*/  IADD3 R2, P4, PT, R6, R5, RZ ;  /* 0x0000000506027210 */ /* 0x000fe40007f9e0ff */
[----:B------:R-:W-:Y:S02]  /*0740*/  SHF.R.S32.HI R0, RZ, 0x1f, R4 ;  /* 0x0000001fff007819 */ /* 0x000fe40000011404 */
[----:B------:R-:W-:Y:S01]  /*0750*/  SEL R17, R4, RZ, P5 ;  /* 0x000000ff04117207 */ /* 0x000fe20002800000 */
[----:B------:R-:W-:Y:S01]  /*0760*/  IMAD.X R3, RZ, RZ, R11, P4 ;  /* 0x000000ffff037224 */ /* 0x000fe200020e060b */
[----:B------:R-:W-:Y:S01]  /*0770*/  SEL R21, R0, RZ, P5 ;  /* 0x000000ff00157207 */ /* 0x000fe20002800000 */
[----:B------:R-:W-:Y:S01]  /*0780*/  IMAD.MOV.U32 R11, RZ, RZ, RZ ;  /* 0x000000ffff0b7224 */ /* 0x000fe200078e00ff */
[----:B------:R-:W-:Y:S01]  /*0790*/  ISETP.NE.OR P5, PT, R14, RZ, P1 ;  /* 0x000000ff0e00720c */ /* 0x000fe20000fa5670 */
[----:B-1----:R-:W-:Y:S01]  /*07a0*/  IMAD.WIDE.U32 R12, R22, UR4, R2 ;  /* 0x00000004160c7c25 */ /* 0x002fe2000f8e0002 */
[----:B------:R-:W-:-:S03]  /*07b0*/  ISETP.NE.OR P4, PT, R14, RZ, P2 ;  /* 0x000000ff0e00720c */ /* 0x000fc60001785670 */
[----:B------:R-:W-:Y:S02]  /*07c0*/  IMAD R9, R22, UR5, R13 ;  /* 0x0000000516097c24 */ /* 0x000fe4000f8e020d */
[----:B------:R-:W-:Y:S01]  /*07d0*/  IMAD.WIDE.U32 R4, R23, 0x80, R10 ;  /* 0x0000008017047825 */ /* 0x000fe200078e000a */
[----:B------:R-:W-:Y:S07]  /*07e0*/  @P3 BRA `(.L_x_401) ;  /* 0x0000000000303947 */ /* 0x000fee0003800000 */
        /* <DEDUP_REMOVED lines=12> */
.L_x_401:
[----:B------:R-:W-:Y:S05]  /*08b0*/  BSYNC.RECONVERGENT B0 ;  /* 0x0000000000007941 */ /* 0x000fea0003800200 */
.L_x_400:
[----:B------:R-:W-:Y:S01]  /*08c0*/  BSSY.RECONVERGENT B0, `(.L_x_402) ;  /* 0x0000013000007945 */ /* 0x000fe20003800200 */
[----:B------:R-:W-:Y:S01]  /*08d0*/  ISETP.NE.OR P3, PT, R14, RZ, P0 ;  /* 0x000000ff0e00720c */ /* 0x000fe20000765670 */
[----:B------:R-:W-:Y:S02]  /*08e0*/  IMAD R14, R24, R16, RZ ;  /* 0x00000010180e7224 */ /* 0x000fe400078e02ff */
[----:B------:R-:W-:Y:S10]  /*08f0*/  @P1 BRA `(.L_x_403) ;  /* 0x00000000003c1947 */ /* 0x000ff40003800000 */
[----:B------:R-:W2:Y:S01]  /*0900*/  LDCU.64 UR6, c[0x0][0x408] ;  /* 0x00008100ff0677ac */ /* 0x000ea20008000a00 */
[----:B------:R-:W-:Y:S01]  /*0910*/  IADD3 R0, P1, PT, R4, 0x20, RZ ;  /* 0x0000002004007810 */ /* 0x000fe20007f3e0ff */
[----:B------:R-:W-:Y:S01]  /*0920*/  IMAD.MOV.U32 R6, RZ, RZ, R12 ;  /* 0x000000ffff067224 */ /* 0x000fe200078e000c */
[----:B------:R-:W-:Y:S01]  /*0930*/  MOV R7, R9 ;  /* 0x0000000900077202 */ /* 0x000fe20000000f00 */
[----:B------:R-:W3:Y:S02]  /*0940*/  LDCU.64 UR4, c[0x0][0x3f0] ;  /* 0x00007e00ff0477ac */ /* 0x000ee40008000a00 */
[----:B-1----:R-:W-:-:S04]  /*0950*/  IMAD.X R2, RZ, RZ, R5, P1 ;  /* 0x000000ffff027224 */ /* 0x002fc800008e0605 */
[----:B--2---:R-:W-:Y:S02]  /*0960*/  IMAD R2, R2, UR6, RZ ;  /* 0x0000000602027c24 */ /* 0x004fe4000f8e02ff */
        /* <DEDUP_REMOVED lines=8> */
.L_x_403:
[----:B------:R-:W-:Y:S05]  /*09f0*/  BSYNC.RECONVERGENT B0 ;  /* 0x0000000000007941 */ /* 0x000fea0003800200 */
.L_x_402:
        /* <DEDUP_REMOVED lines=17> */
.L_x_405:
[----:B------:R-:W-:Y:S05]  /*0b10*/  BSYNC.RECONVERGENT B0 ;  /* 0x0000000000007941 */ /* 0x000fea0003800200 */
.L_x_404:
[----:B------:R-:W-:Y:S01]  /*0b20*/  BSSY.RECONVERGENT B0, `(.L_x_406) ;  /* 0x0000014000007945 */ /* 0x000fe20003800200 */
[--C-:B------:R-:W-:Y:S02]  /*0b30*/  IADD3 R6, P2, P1, R14, R17, R15.reuse ;  /* 0x000000110e067210 */ /* 0x100fe4000795e00f */
        /* <DEDUP_REMOVED lines=18> */
.L_x_407:
[----:B------:R-:W-:Y:S05]  /*0c60*/  BSYNC.RECONVERGENT B0 ;  /* 0x0000000000007941 */ /* 0x000fea0003800200 */
.L_x_406:
        /* <DEDUP_REMOVED lines=11> */
.L_x_409:
[----:B------:R-:W-:Y:S05]  /*0d20*/  BSYNC.RECONVERGENT B0 ;  /* 0x0000000000007941 */ /* 0x000fea0003800200 */
.L_x_408:
        /* <DEDUP_REMOVED lines=10> */
.L_x_411:
[----:B------:R-:W-:Y:S05]  /*0dd0*/  BSYNC.RECONVERGENT B0 ;  /* 0x0000000000007941 */ /* 0x000fea0003800200 */
.L_x_410:
        /* <DEDUP_REMOVED lines=10> */
.L_x_413:
[----:B------:R-:W-:Y:S05]  /*0e80*/  BSYNC.RECONVERGENT B0 ;  /* 0x0000000000007941 */ /* 0x000fea0003800200 */
.L_x_412:
        /* <DEDUP_REMOVED lines=10> */
.L_x_398:
        /* <DEDUP_REMOVED lines=22> */
.L_x_414:
[----:B------:R-:W1:Y:S01]  /*1090*/  LDCU.64 UR10, c[0x0][0x3b8] ;  /* 0x00007700ff0a77ac */ /* 0x000e620008000a00 */
[----:B------:R-:W-:-:S05]  /*10a0*/  IADD3 R2, PT, PT, R10, R11, RZ ;  /* 0x0000000b0a027210 */ /* 0x000fca0007ffe0ff */
[C---:B-1----:R-:W-:Y:S02]  /*10b0*/  IMAD R0, R2.reuse, UR11, RZ ;  /* 0x0000000b02007c24 */ /* 0x042fe4000f8e02ff */
[----:B------:R-:W-:-:S05]  /*10c0*/  IMAD.WIDE.U32 R2, R2, UR10, RZ ;  /* 0x0000000a02027c25 */ /* 0x000fca000f8e00ff */
[----:B------:R-:W-:Y:S02]  /*10d0*/  IADD3 R7, PT, PT, R3, R0, RZ ;  /* 0x0000000003077210 */ /* 0x000fe40007ffe0ff */
[----:B------:R-:W-:-:S07]  /*10e0*/  MOV R6, R2 ;  /* 0x0000000200067202 */ /* 0x000fce0000000f00 */
.L_x_415:
        /* <DEDUP_REMOVED lines=38> */
[----:B------:R-:W-:Y:S01]  /*1350*/  MOV R0, R2 ;  /* 0x0000000200007202 */ /* 0x000fe20000000f00 */
[----:B------:R-:W-:Y:S06]  /*1360*/  BRA `(.L_x_417) ;  /* 0x0000000000187947 */ /* 0x000fec0003800000 */
.L_x_416:
[----:B------:R-:W1:Y:S01]  /*1370*/  LDC.64 R176, c[0x0][0x3c0] ;  /* 0x0000f000ffb07b82 */ /* 0x000e620000000a00 */
[----:B------:R-:W-:-:S05]  /*1380*/  IADD3 R0, PT, PT, R10, R11, RZ ;  /* 0x0000000b0a007210 */ /* 0x000fca0007ffe0ff */
[C---:B-1----:R-:W-:Y:S02]  /*1390*/  IMAD R4, R0.reuse, R177, RZ ;  /* 0x000000b100047224 */ /* 0x042fe400078e02ff */
[----:B------:R-:W-:-:S05]  /*13a0*/  IMAD.WIDE.U32 R2, R0, R176, RZ ;  /* 0x000000b000027225 */ /* 0x000fca00078e00ff */
[----:B------:R-:W-:Y:S02]  /*13b0*/  IADD3 R5, PT, PT, R3, R4, RZ ;  /* 0x0000000403057210 */ /* 0x000fe40007ffe0ff */
[----:B------:R-:W-:-:S07]  /*13c0*/  MOV R0, R2 ;  /* 0x0000000200007202 */ /* 0x000fce0000000f00 */
.L_x_417:
[----:B------:R-:W-:Y:S01]  /*13d0*/  IMAD.IADD R24, R12, 0x1, -R24 ;  /* 0x000000010c187824 */ /* 0x000fe200078e0a18 */
[----:B------:R-:W-:Y:S01]  /*13e0*/  SHF.R.U32.HI R20, RZ, 0x2, R154 ;  /* 0x00000002ff147819 */ /* 0x000fe2000001169a */
[----:B------:R-:W-:Y:S01]  /*13f0*/  IMAD.SHL.U32 R225, R154, 0x8, RZ ;  /* 0x000000089ae17824 */ /* 0x000fe200078e00ff */
[----:B------:R-:W1:Y:S01]  /*1400*/  LDCU.64 UR8, c[0x0][0x3c8] ;  /* 0x00007900ff0877ac */ /* 0x000e620008000a00 */
[----:B------:R-:W2:Y:S01]  /*1410*/  S2UR UR16, SR_CgaCtaId ;  /* 0x00000000001079c3 */ /* 0x000ea20000008800 */
[C---:B------:R-:W-:Y:S01]  /*1420*/  ISETP.GE.AND P0, PT, R20.reuse, R24, PT ;  /* 0x000000181400720c */ /* 0x040fe20003f06270 */
[C---:B------:R-:W-:Y:S01]  /*1430*/  VIADD R29, R20.reuse, 0x20 ;  /* 0x00000020141d7836 */ /* 0x040fe20000000000 */
[----:B------:R-:W-:Y:S01]  /*1440*/  LOP3.LUT R10, R225, 0x18, RZ, 0xc0, !PT ;  /* 0x00000018e10a7812 */ /* 0x000fe200078ec0ff */
[----:B------:R-:W3:Y:S01]  /*1450*/  LDCU.128 UR4, c[0x0][0x3d0] ;  /* 0x00007a00ff0477ac */ /* 0x000ee20008000c00 */
[----:B------:R-:W-:Y:S01]  /*1460*/  VIADD R21, R20, 0x40 ;  /* 0x0000004014157836 */ /* 0x000fe20000000000 */
[----:B------:R-:W-:Y:S01]  /*1470*/  LEA.HI.SX32 R43, R226, 0xffffffff, 0x1a ;  /* 0xffffffffe22b7811 */ /* 0x000fe200078fd2ff */
[----:B------:R4:W-:Y:S01]  /*1480*/  STL [R1+0x2c], R24 ;  /* 0x00002c1801007387 */ /* 0x0009e20000100800 */
[C---:B------:R-:W-:Y:S01]  /*1490*/  IADD3 R2, P1, PT, R10.reuse, R6, RZ ;  /* 0x000000060a027210 */ /* 0x040fe20007f3e0ff */
[----:B------:R-:W5:Y:S01]  /*14a0*/  LDCU.64 UR12, c[0x0][0x388] ;  /* 0x00007100ff0c77ac */ /* 0x000f620008000a00 */
[----:B------:R-:W-:Y:S01]  /*14b0*/  IADD3 R4, P2, PT, R10, R0, RZ ;  /* 0x000000000a047210 */ /* 0x000fe20007f5e0ff */
[----:B------:R-:W-:Y:S01]  /*14c0*/  VIADD R0, R20, 0x60 ;  /* 0x0000006014007836 */ /* 0x000fe20000000000 */
[----:B------:R-:W-:Y:S01]  /*14d0*/  ISETP.GE.AND P6, PT, R29, R24, PT ;  /* 0x000000181d00720c */ /* 0x000fe20003fc6270 */
[----:B------:R-:W-:Y:S01]  /*14e0*/  IMAD.X R3, RZ, RZ, R7, P1 ;  /* 0x000000ffff037224 */ /* 0x000fe200008e0607 */
[----:B------:R-:W2:Y:S01]  /*14f0*/  @!P0 LDC.64 R12, c[0x0][0x3b0] ;  /* 0x0000ec00ff0c8b82 */ /* 0x000ea20000000a00 */
[----:B------:R-:W-:Y:S01]  /*1500*/  IADD3 R10, P1, PT, R10, R8, RZ ;  /* 0x000000080a0a7210 */ /* 0x000fe20007f3e0ff */
[----:B------:R-:W-:Y:S01]  /*1510*/  IMAD.X R5, RZ, RZ, R5, P2 ;  /* 0x000000ffff057224 */ /* 0x000fe200010e0605 */
[----:B------:R-:W-:Y:S01]  /*1520*/  LOP3.LUT R6, R225, 0xd8, RZ, 0xc0, !PT ;  /* 0x000000d8e1067812 */ /* 0x000fe200078ec0ff */
[----:B------:R-:W-:Y:S01]  /*1530*/  IMAD.WIDE.U32 R2, R20, UR10, R2 ;  /* 0x0000000a14027c25 */ /* 0x000fe2000f8e0002 */
[----:B------:R-:W-:-:S02]  /*1540*/  IADD3.X R11, PT, PT, RZ, R15, RZ, P1, !PT ;  /* 0x0000000fff0b7210 */ /* 0x000fc40000ffe4ff */
[C---:B------:R-:W-:Y:S01]  /*1550*/  LEA R31, P1, R23.reuse, R20, 0x7 ;  /* 0x00000014171f7211 */ /* 0x040fe200078238ff */
[----:B------:R-:W4:Y:S01]  /*1560*/  @!P0 LDC.64 R16, c[0x0][0x380] ;  /* 0x0000e000ff108b82 */ /* 0x000f220000000a00 */
[----:B------:R-:W-:Y:S01]  /*1570*/  ISETP.GE.AND P4, PT, R0, R24, PT ;  /* 0x000000180000720c */ /* 0x000fe20003f86270 */
[----:B------:R-:W-:Y:S01]  /*1580*/  IMAD R7, R20, UR11, R3 ;  /* 0x0000000b14077c24 */ /* 0x000fe2000f8e0203 */
[----:B------:R-:W-:Y:S01]  /*1590*/  LOP3.LUT R0, R6, 0x18, R154, 0x78, !PT ;  /* 0x0000001806007812 */ /* 0x000fe200078e789a */
[----:B------:R-:W-:Y:S01]  /*15a0*/  IMAD.MOV.U32 R6, RZ, RZ, R2 ;  /* 0x000000ffff067224 */ /* 0x000fe200078e0002 */
[----:B------:R-:W-:Y:S01]  /*15b0*/  SHF.R.S32.HI R8, RZ, 0x1f, R14 ;  /* 0x0000001fff087819 */ /* 0x000fe2000001140e */
[----:B------:R-:W-:Y:S01]  /*15c0*/  IMAD.WIDE.U32 R2, R20, R176, R4 ;  /* 0x000000b014027225 */ /* 0x000fe200078e0004 */
[----:B------:R-:W-:Y:S01]  /*15d0*/  LEA.HI.X R30, R23, RZ, RZ, 0x7, P1 ;  /* 0x000000ff171e7211 */ /* 0x000fe200008f3cff */
[----:B------:R-:W4:Y:S01]  /*15e0*/  @!P6 LDC.64 R18, c[0x0][0x3b0] ;  /* 0x0000ec00ff12eb82 */ /* 0x000f220000000a00 */
[----:B------:R-:W-:Y:S01]  /*15f0*/  LOP3.LUT R225, R0, 0x1f20, R225, 0xf8, !PT ;  /* 0x00001f2000e17812 */ /* 0x000fe200078ef8e1 */
[----:B-1----:R-:W-:Y:S01]  /*1600*/  IMAD.WIDE.U32 R10, R22, UR8, R10 ;  /* 0x00000008160a7c25 */ /* 0x002fe2000f8e000a */
[----:B------:R-:W-:Y:S01]  /*1610*/  ISETP.GE.AND P5, PT, R21, R24, PT ;  /* 0x000000181500720c */ /* 0x000fe20003fa6270 */
[----:B------:R-:W-:Y:S01]  /*1620*/  STL [R1+0x30], R31 ;  /* 0x0000301f01007387 */ /* 0x000fe20000100800 */
[----:B------:R-:W-:Y:S01]  /*1630*/  SHF.R.S32.HI R26, RZ, 0x1f, R43 ;  /* 0x0000001fff1a7819 */ /* 0x000fe2000001142b */
[----:B------:R-:W-:Y:S01]  /*1640*/  IMAD R5, R20, R177, R3 ;  /* 0x000000b114057224 */ /* 0x000fe200078e0203 */
[----:B------:R-:W-:Y:S01]  /*1650*/  SHF.R.U32.HI R152, RZ, 0x1, R154 ;  /* 0x00000001ff987819 */ /* 0x000fe2000001169a */
[----:B------:R-:W-:Y:S01]  /*1660*/  IMAD.MOV.U32 R4, RZ, RZ, R2 ;  /* 0x000000ffff047224 */ /* 0x000fe200078e0002 */
[----:B------:R-:W-:Y:S01]  /*1670*/  STL [R1+0x34], R30 ;  /* 0x0000341e01007387 */ /* 0x000fe20000100800 */
[----:B---3--:R-:W-:-:S02]  /*1680*/  IMAD R0, R8, UR4, RZ ;  /* 0x0000000408007c24 */ /* 0x008fc4000f8e02ff */
[----:B------:R-:W-:Y:S01]  /*1690*/  IMAD R3, R22, UR9, R11 ;  /* 0x0000000916037c24 */ /* 0x000fe2000f8e020b */
[----:B------:R-:W1:Y:S01]  /*16a0*/  LDCU.64 UR8, c[0x0][0x390] ;  /* 0x00007200ff0877ac */ /* 0x000e620008000a00 */
[-C--:B--2---:R-:W-:Y:S01]  /*16b0*/  @!P0 IMAD R2, R30, R12.reuse, RZ ;  /* 0x0000000c1e028224 */ /* 0x084fe200078e02ff */
[----:B------:R-:W2:Y:S01]  /*16c0*/  @!P6 LDC.64 R22, c[0x0][0x380] ;  /* 0x0000e000ff16eb82 */ /* 0x000ea20000000a00 */
[----:B------:R-:W-:Y:S02]  /*16d0*/  IMAD R15, R8, UR6, RZ ;  /* 0x00000006080f7c24 */ /* 0x000fe4000f8e02ff */
[C---:B------:R-:W-:Y:S01]  /*16e0*/  IMAD R11, R14.reuse, UR5, R0 ;  /* 0x000000050e0b7c24 */ /* 0x040fe2000f8e0200 */
[----:B------:R-:W-:Y:S01]  /*16f0*/  USHF.L.U64.HI UR5, UR10, 0x6, UR11 ;  /* 0x000000060a057899 */ /* 0x000fe2000801020b */
[----:B------:R-:W-:Y:S01]  /*1700*/  IMAD.WIDE.U32 R8, R14, UR4, R6 ;  /* 0x000000040e087c25 */ /* 0x000fe2000f8e0006 */
[----:B------:R-:W-:Y:S02]  /*1710*/  UMOV UR4, 0x400 ;  /* 0x0000040000047882 */ /* 0x000fe40000000000 */
[----:B------:R-:W-:Y:S01]  /*1720*/  ULEA UR4, UR16, UR4, 0x18 ;  /* 0x0000000410047291 */ /* 0x000fe2000f8ec0ff */
[----:B------:R-:W-:Y:S01]  /*1730*/  @!P0 IMAD R0, R31, R13, R2 ;  /* 0x0000000d1f008224 */ /* 0x000fe200078e0202 */
[C---:B-----5:R-:W-:Y:S01]  /*1740*/  LEA R156, P1, R8.reuse, UR12, 0x1 ;  /* 0x0000000c089c7c11 */ /* 0x060fe2000f8208ff */
[----:B------:R-:W-:Y:S01]  /*1750*/  @!P0 IMAD.MOV.U32 R2, RZ, RZ, R10 ;  /* 0x000000ffff028224 */ /* 0x000fe200078e000a */
[----:B----4-:R-:W3:Y:S01]  /*1760*/  @!P5 LDC.64 R24, c[0x0][0x380] ;  /* 0x0000e000ff18db82 */ /* 0x010ee20000000a00 */
[----:B------:R-:W-:Y:S01]  /*1770*/  IMAD.IADD R11, R9, 0x1, R11 ;  /* 0x00000001090b7824 */ /* 0x000fe200078e020b */
[----:B------:R-:W-:Y:S01]  /*1780*/  LEA R225, R225, UR4, 0x1 ;  /* 0x00000004e1e17c11 */ /* 0x000fe2000f8e08ff */
[C---:B------:R-:W-:Y:S01]  /*1790*/  @!P0 IMAD.WIDE.U32 R12, R31.reuse, R12, R2 ;  /* 0x0000000c1f0c8225 */ /* 0x040fe200078e0002 */
[----:B------:R-:W-:Y:S02]  /*17a0*/  STL [R1+0x14], R156 ;  /* 0x0000149c01007387 */ /* 0x000fe40000100800 */
[----:B------:R-:W-:Y:S01]  /*17b0*/  LEA.HI.X R155, R8, UR13, R11, 0x1, P1 ;  /* 0x0000000d089b7c11 */ /* 0x000fe200088f0c0b */
[----:B------:R-:W-:Y:S01]  /*17c0*/  IMAD.WIDE.U32 R6, R14, UR6, R4 ;  /* 0x000000060e067c25 */ /* 0x000fe2000f8e0004 */
[----:B------:R-:W-:Y:S01]  /*17d0*/  @!P6 IADD3 R8, P1, PT, R31, 0x20, RZ ;  /* 0x000000201f08e810 */ /* 0x000fe20007f3e0ff */
[----:B------:R-:W-:Y:S01]  /*17e0*/  USHF.L.U32 UR6, UR10, 0x6, URZ ;  /* 0x000000060a067899 */ /* 0x000fe200080006ff */
[----:B------:R-:W-:Y:S01]  /*17f0*/  @!P0 LEA R4, P2, R12, R16, 0x1 ;  /* 0x000000100c048211 */ /* 0x000fe200078408ff */
[----:B------:R-:W-:Y:S01]  /*1800*/  @!P0 IMAD.IADD R0, R13, 0x1, R0 ;  /* 0x000000010d008824 */ /* 0x000fe200078e0200 */
[----:B------:R-:W-:Y:S01]  /*1810*/  STL [R1+0x10], R155 ;  /* 0x0000109b01007387 */ /* 0x000fe20000100800 */
[----:B------:R-:W-:Y:S01]  /*1820*/  IMAD R15, R14, UR7, R15 ;  /* 0x000000070e0f7c24 */ /* 0x000fe2000f8e020f */
[----:B------:R-:W-:Y:S01]  /*1830*/  USHF.L.U32 UR7, UR10, 0x5, URZ ;  /* 0x000000050a077899 */ /* 0x000fe200080006ff */
[----:B------:R-:W-:Y:S01]  /*1840*/  @!P6 IMAD.X R2, RZ, RZ, R30, P1 ;  /* 0x000000ffff02e224 */ /* 0x000fe200008e061e */
[----:B------:R-:W-:Y:S01]  /*1850*/  @!P0 LEA.HI.X R5, R12, R17, R0, 0x1, P2 ;  /* 0x000000110c058211 */ /* 0x000fe200010f0c00 */
[--C-:B------:R-:W-:Y:S01]  /*1860*/  @!P5 IMAD.MOV.U32 R11, RZ, RZ, R3.reuse ;  /* 0x000000ffff0bd224 */ /* 0x100fe200078e0003 */
[----:B------:R-:W-:Y:S01]  /*1870*/  IADD3 R0, PT, PT, R7, R15, RZ ;  /* 0x0000000f07007210 */ /* 0x000fe20007ffe0ff */
[----:B------:R-:W4:Y:S01]  /*1880*/  @!P5 LDC.64 R16, c[0x0][0x3b0] ;  /* 0x0000ec00ff10db82 */ /* 0x000f220000000a00 */
[C---:B-1----:R-:W-:Y:S01]  /*1890*/  LEA R28, P1, R6.reuse, UR8, 0x1 ;  /* 0x00000008061c7c11 */ /* 0x042fe2000f8208ff */
[----:B------:R-:W-:Y:S01]  /*18a0*/  @!PT LDS RZ, [RZ] ;  /* 0x00000000fffff984 */ /* 0x000fe20000000800 */
[----:B------:R-:W-:Y:S01]  /*18b0*/  @!PT LDS RZ, [RZ] ;  /* 0x00000000fffff984 */ /* 0x000fe20000000800 */
[----:B------:R-:W-:Y:S01]  /*18c0*/  @!PT LDS RZ, [RZ] ;  /* 0x00000000fffff984 */ /* 0x000fe20000000800 */
[----:B------:R-:W-:Y:S01]  /*18d0*/  @!P0 LDGSTS.E.BYPASS.LTC128B.128 [R225], desc[UR14][R4.64] ;  /* 0x0000000004e18fae */ /* 0x000fe2000b981a0e */
[----:B------:R-:W-:Y:S01]  /*18e0*/  @!P4 IMAD.MOV.U32 R15, RZ, RZ, R3 ;  /* 0x000000ffff0fc224 */ /* 0x000fe200078e0003 */
[----:B------:R-:W-:Y:S01]  /*18f0*/  USHF.L.U64.HI UR10, UR10, 0x5, UR11 ;  /* 0x000000050a0a7899 */ /* 0x000fe2000801020b */
[----:B------:R-:W-:Y:S01]  /*1900*/  LEA.HI.X R27, R6, UR9, R0, 0x1, P1 ;  /* 0x00000009061b7c11 */ /* 0x000fe200088f0c00 */
[----:B------:R-:W-:Y:S01]  /*1910*/  @!P6 IMAD R0, R2, R18, RZ ;  /* 0x000000120200e224 */ /* 0x000fe200078e02ff */
[----:B------:R-:W-:Y:S01]  /*1920*/  @!P0 LDGSTS.E.BYPASS.LTC128B.128 [R225+0x2000], desc[UR14][R4.64+0x40] ;  /* 0x0200004004e18fae */ /* 0x000fe2000b981a0e */
[----:B------:R-:W-:Y:S01]  /*1930*/  @!P6 IMAD.MOV.U32 R2, RZ, RZ, R10 ;  /* 0x000000ffff02e224 */ /* 0x000fe200078e000a */
[----:B------:R-:W1:Y:S01]  /*1940*/  LDCU UR8, c[0x0][0x50c] ;  /* 0x0000a180ff0877ac */ /* 0x000e620008000800 */
[----:B------:R-:W-:Y:S01]  /*1950*/  @!P6 IMAD R9, R8, R19, R0 ;  /* 0x000000130809e224 */ /* 0x000fe200078e0200 */
[----:B------:R5:W-:Y:S01]  /*1960*/  @!P0 LDGSTS.E.BYPASS.LTC128B.128 [R225+0x4000], desc[UR14][R4.64+0x80] ;  /* 0x0400008004e18fae */ /* 0x000be2000b981a0e */
[----:B------:R-:W-:-:S02]  /*1970*/  IMAD R19, R43, -0x40, R40 ;  /* 0xffffffc02b137824 */ /* 0x000fc400078e0228 */
[----:B------:R-:W-:Y:S01]  /*1980*/  @!P6 IMAD.WIDE.U32 R6, R8, R18, R2 ;  /* 0x000000120806e225 */ /* 0x000fe200078e0002 */
[----:B------:R-:W-:Y:S02]  /*1990*/  STL [R1+0x1c], R28 ;  /* 0x00001c1c01007387 */ /* 0x000fe40000100800 */
[-C--:B------:R-:W-:Y:S01]  /*19a0*/  ISETP.GE.AND P3, PT, R20, R19.reuse, PT ;  /* 0x000000131400720c */ /* 0x080fe20003f66270 */
[----:B------:R-:W-:Y:S01]  /*19b0*/  @!P6 IMAD.IADD R9, R7, 0x1, R9 ;  /* 0x000000010709e824 */ /* 0x000fe200078e0209 */
[----:B------:R-:W1:Y:S01]  /*19c0*/  @!P4 LDC.64 R20, c[0x0][0x3b0] ;  /* 0x0000ec00ff14cb82 */ /* 0x000e620000000a00 */
[----:B------:R-:W-:Y:S01]  /*19d0*/  IMAD R0, R43, UR5, RZ ;  /* 0x000000052b007c24 */ /* 0x000fe2000f8e02ff */
[----:B--2---:R-:W-:Y:S01]  /*19e0*/  @!P6 LEA R2, P1, R6, R22, 0x1 ;  /* 0x000000160602e211 */ /* 0x004fe200078208ff */
[----:B------:R-:W-:Y:S01]  /*19f0*/  @!P4 IMAD.MOV.U32 R14, RZ, RZ, R10 ;  /* 0x000000ffff0ec224 */ /* 0x000fe200078e000a */
[----:B------:R-:W-:Y:S01]  /*1a00*/  ISETP.GE.AND P2, PT, R29, R19, PT ;  /* 0x000000131d00720c */ /* 0x000fe20003f46270 */
[----:B------:R-:W-:Y:S01]  /*1a10*/  IMAD R12, R26, UR6, R0 ;  /* 0x000000061a0c7c24 */ /* 0x000fe2000f8e0200 */
[----:B------:R-:W-:Y:S01]  /*1a20*/  @!P5 IADD3 R7, P0, PT, R31, 0x40, RZ ;  /* 0x000000401f07d810 */ /* 0x000fe20007f1e0ff */
[----:B------:R-:W-:Y:S01]  /*1a30*/  IMAD.SHL.U32 R153, R154, 0x20, RZ ;  /* 0x000000209a997824 */ /* 0x000fe200078e00ff */
[----:B------:R-:W-:Y:S01]  /*1a40*/  @!P6 LEA.HI.X R3, R6, R23, R9, 0x1, P1 ;  /* 0x000000170603e211 */ /* 0x000fe200008f0c09 */
[----:B------:R-:W-:Y:S01]  /*1a50*/  STL [R1+0x18], R27 ;  /* 0x0000181b01007387 */ /* 0x000fe20000100800 */
[----:B------:R-:W2:Y:S01]  /*1a60*/  @!P4 LDC.64 R22, c[0x0][0x380] ;  /* 0x0000e000ff16cb82 */ /* 0x000ea20000000a00 */
[----:B------:R-:W-:-:S02]  /*1a70*/  @!P5 IMAD.X R0, RZ, RZ, R30, P0 ;  /* 0x000000ffff00d224 */ /* 0x000fc400000e061e */
[----:B------:R-:W-:Y:S02]  /*1a80*/  @!P6 LDGSTS.E.BYPASS.LTC128B.128 [R225+0x800], desc[UR14][R2.64] ;  /* 0x0080000002e1efae */ /* 0x000fe4000b981a0e */
[----:B----4-:R-:W-:Y:S02]  /*1a90*/  @!P5 IMAD R0, R0, R16, RZ ;  /* 0x000000100000d224 */ /* 0x010fe400078e02ff */
[----:B------:R-:W-:Y:S01]  /*1aa0*/  @!P6 LDGSTS.E.BYPASS.LTC128B.128 [R225+0x2800], desc[UR14][R2.64+0x40] ;  /* 0x0280004002e1efae */ /* 0x000fe2000b981a0e */
[----:B-----5:R-:W-:-:S03]  /*1ab0*/  IMAD.WIDE.U32 R4, R43, UR6, RZ ;  /* 0x000000062b047c25 */ /* 0x020fc6000f8e00ff */
[----:B------:R4:W-:Y:S01]  /*1ac0*/  @!P6 LDGSTS.E.BYPASS.LTC128B.128 [R225+0x4800], desc[UR14][R2.64+0x80] ;  /* 0x0480008002e1efae */ /* 0x0009e2000b981a0e */
[----:B------:R-:W-:Y:S02]  /*1ad0*/  ISETP.GE.AND P6, PT, R29, R19, PT ;  /* 0x000000131d00720c */ /* 0x000fe40003fc6270 */
[----:B------:R-:W-:Y:S02]  /*1ae0*/  IADD3 R12, PT, PT, R5, R12, RZ ;  /* 0x0000000c050c7210 */ /* 0x000fe40007ffe0ff */
[----:B------:R-:W-:Y:S02]  /*1af0*/  @!P4 IADD3 R5, P0, PT, R31, 0x60, RZ ;  /* 0x000000601f05c810 */ /* 0x000fe40007f1e0ff */
[----:B------:R-:W-:-:S03]  /*1b00*/  @!P3 LEA R8, P1, R4, R156, 0x1 ;  /* 0x0000009c0408b211 */ /* 0x000fc600078208ff */
[----:B------:R-:W-:Y:S01]  /*1b10*/  @!P4 IMAD.X R18, RZ, RZ, R30, P0 ;  /* 0x000000ffff12c224 */ /* 0x000fe200000e061e */
[C---:B------:R-:W-:Y:S02]  /*1b20*/  @!P2 IADD3 R13, P0, PT, R4.reuse, UR7, RZ ;  /* 0x00000007040dac10 */ /* 0x040fe4000ff1e0ff */
[----:B------:R-:W-:Y:S01]  /*1b30*/  @!P3 LEA.HI.X R9, R4, R155, R12, 0x1, P1 ;  /* 0x0000009b0409b211 */ /* 0x000fe200008f0c0c */
[C---:B------:R-:W-:Y:S01]  /*1b40*/  @!P5 IMAD R4, R7.reuse, R17, R0 ;  /* 0x000000110704d224 */ /* 0x040fe200078e0200 */
[----:B------:R-:W-:Y:S01]  /*1b50*/  @!P2 IADD3.X R12, PT, PT, R12, UR10, RZ, P0, !PT ;  /* 0x0000000a0c0cac10 */ /* 0x000fe200087fe4ff */
[----:B------:R-:W-:-:S04]  /*1b60*/  @!P5 IMAD.WIDE.U32 R6, R7, R16, R10 ;  /* 0x000000100706d225 */ /* 0x000fc800078e000a */
[-C--:B-1----:R-:W-:Y:S02]  /*1b70*/  @!P4 IMAD R0, R18, R20.reuse, RZ ;  /* 0x000000141200c224 */ /* 0x082fe400078e02ff */
[----:B------:R-:W-:-:S04]  /*1b80*/  @!P4 IMAD.WIDE.U32 R10, R5, R20, R14 ;  /* 0x00000014050ac225 */ /* 0x000fc800078e000e */
[----:B----4-:R-:W-:Y:S01]  /*1b90*/  @!P5 IMAD.IADD R3, R7, 0x1, R4 ;  /* 0x000000010703d824 */ /* 0x010fe200078e0204 */
[----:B---3--:R-:W-:Y:S01]  /*1ba0*/  @!P5 LEA R4, P1, R6, R24, 0x1 ;  /* 0x000000180604d211 */ /* 0x008fe200078208ff */
[----:B------:R-:W-:Y:S01]  /*1bb0*/  @!P4 IMAD R2, R5, R21, R0 ;  /* 0x000000150502c224 */ /* 0x000fe200078e0200 */
[C---:B------:R-:W-:Y:S01]  /*1bc0*/  SHF.L.U64.HI R7, R176.reuse, 0x6, R177 ;  /* 0x00000006b0077819 */ /* 0x040fe200000102b1 */
[----:B------:R-:W-:Y:S01]  /*1bd0*/  IMAD.SHL.U32 R0, R176, 0x40, RZ ;  /* 0x00000040b0007824 */ /* 0x000fe200078e00ff */
[----:B------:R-:W-:Y:S01]  /*1be0*/  @!P5 LEA.HI.X R5, R6, R25, R3, 0x1, P1 ;  /* 0x000000190605d211 */ /* 0x000fe200008f0c03 */
[----:B------:R-:W-:Y:S01]  /*1bf0*/  @!P4 IMAD.IADD R3, R11, 0x1, R2 ;  /* 0x000000010b03c824 */ /* 0x000fe200078e0202 */
[C---:B--2---:R-:W-:Y:S01]  /*1c00*/  @!P4 LEA R2, P1, R10.reuse, R22, 0x1 ;  /* 0x000000160a02c211 */ /* 0x044fe200078208ff */
[----:B------:R-:W-:Y:S01]  /*1c10*/  IMAD R7, R7, R43, RZ ;  /* 0x0000002b07077224 */ /* 0x000fe200078e02ff */
[C---:B------:R-:W-:Y:S01]  /*1c20*/  @!P2 LEA R6, P0, R13.reuse, R156, 0x1 ;  /* 0x0000009c0d06a211 */ /* 0x040fe200078008ff */
[----:B------:R-:W-:Y:S01]  /*1c30*/  @!P5 LDGSTS.E.BYPASS.LTC128B.128 [R225+0x1000], desc[UR14][R4.64] ;  /* 0x0100000004e1dfae */ /* 0x000fe2000b981a0e */
[----:B------:R-:W-:Y:S01]  /*1c40*/  @!P4 LEA.HI.X R3, R10, R23, R3, 0x1, P1 ;  /* 0x000000170a03c211 */ /* 0x000fe200008f0c03 */
[----:B------:R-:W-:Y:S01]  /*1c50*/  IMAD R11, R26, R0, R7 ;  /* 0x000000001a0b7224 */ /* 0x000fe200078e0207 */
[----:B------:R-:W-:Y:S01]  /*1c60*/  @!P2 LEA.HI.X R7, R13, R155, R12, 0x1, P0 ;  /* 0x0000009b0d07a211 */ /* 0x000fe200000f0c0c */
[----:B------:R-:W-:Y:S04]  /*1c70*/  @!P5 LDGSTS.E.BYPASS.LTC128B.128 [R225+0x3000], desc[UR14][R4.64+0x40] ;  /* 0x0300004004e1dfae */ /* 0x000fe8000b981a0e */
        /* <DEDUP_REMOVED lines=8> */
[----:B------:R-:W-:Y:S04]  /*1d00*/  @!P2 LDGSTS.E.BYPASS.LTC128B.128 [R225+0x6800], desc[UR14][R6.64] ;  /* 0x0680000006e1afae */ /* 0x000fe8000b981a0e */
[----:B------:R-:W-:Y:S04]  /*1d10*/  @!P2 LDGSTS.E.BYPASS.LTC128B.128 [R225+0x7800], desc[UR14][R6.64+0x40] ;  /* 0x0780004006e1afae */ /* 0x000fe8000b981a0e */
[----:B------:R1:W-:Y:S01]  /*1d20*/  @!P2 LDGSTS.E.BYPASS.LTC128B.128 [R225+0x8800], desc[UR14][R6.64+0x80] ;  /* 0x0880008006e1afae */ /* 0x0003e2000b981a0e */
[----:B--2---:R-:W-:-:S03]  /*1d30*/  IMAD.WIDE.U32 R2, R0, R43, RZ ;  /* 0x0000002b00027225 */ /* 0x004fc600078e00ff */
[----:B------:R-:W0:Y:S02]  /*1d40*/  LDGDEPBAR ;  /* 0x00000000000079af */ /* 0x000e240000000000 */
[----:B------:R-:W-:Y:S02]  /*1d50*/  IADD3 R0, PT, PT, R3, R11, RZ ;  /* 0x0000000b03007210 */ /* 0x000fe40007ffe0ff */
[----:B------:R-:W-:Y:S01]  /*1d60*/  @!P3 LEA R4, P1, R2, R28, 0x1 ;  /* 0x0000001c0204b211 */ /* 0x000fe200078208ff */
[----:B-1----:R-:W-:Y:S01]  /*1d70*/  IMAD.SHL.U32 R7, R154, 0x4, RZ ;  /* 0x000000049a077824 */ /* 0x002fe200078e00ff */
[----:B------:R-:W-:-:S04]  /*1d80*/  DEPBAR.LE SB0, 0x0 ;  /* 0x000080000000791a */ /* 0x000fc80000000000 */
[----:B------:R-:W-:Y:S01]  /*1d90*/  IMAD.SHL.U32 R6, R154, 0x10, RZ ;  /* 0x000000109a067824 */ /* 0x000fe200078e00ff */
[----:B------:R-:W-:Y:S01]  /*1da0*/  LOP3.LUT R3, R5, 0x18, R7, 0xf8, !PT ;  /* 0x0000001805037812 */ /* 0x000fe200078ef807 */
[----:B------:R-:W-:Y:S01]  /*1db0*/  BAR.SYNC.DEFER_BLOCKING 0x0 ;  /* 0x0000000000007b1d */ /* 0x000fe20000010000 */
[----:B------:R-:W-:Y:S02]  /*1dc0*/  @!P6 LEA R7, P0, R176, R2, 0x5 ;  /* 0x00000002b007e211 */ /* 0x000fe400078028ff */
[----:B------:R-:W-:Y:S02]  /*1dd0*/  LOP3.LUT R9, R6, 0x100, RZ, 0xc0, !PT ;  /* 0x0000010006097812 */ /* 0x000fe400078ec0ff */
[----:B------:R-:W-:Y:S02]  /*1de0*/  LOP3.LUT R8, R3, 0x8, R154, 0x78, !PT ;  /* 0x0000000803087812 */ /* 0x000fe400078e789a */
[----:B------:R-:W-:Y:S02]  /*1df0*/  LOP3.LUT R9, R9, 0x20, R153, 0xf8, !PT ;  /* 0x0000002009097812 */ /* 0x000fe400078ef899 */
[----:B------:R-:W-:-:S02]  /*1e00*/  @!P3 LEA.HI.X R5, R2, R27, R0, 0x1, P1 ;  /* 0x0000001b0205b211 */ /* 0x000fc400008f0c00 */
[----:B------:R-:W-:Y:S02]  /*1e10*/  LOP3.LUT R152, R3, 0x8, R152, 0x78, !PT ;  /* 0x0000000803987812 */ /* 0x000fe400078e7898 */
[----:B------:R-:W-:Y:S02]  /*1e20*/  LOP3.LUT R10, R6, 0x3e00, RZ, 0xc0, !PT ;  /* 0x00003e00060a7812 */ /* 0x000fe400078ec0ff */
[----:B------:R-:W-:Y:S02]  /*1e30*/  LOP3.LUT R2, R153, 0x120, RZ, 0xc0, !PT ;  /* 0x0000012099027812 */ /* 0x000fe400078ec0ff */
[----:B------:R-:W-:Y:S01]  /*1e40*/  @!P6 LEA.HI.X R3, R176, R0, R177, 0x5, P0 ;  /* 0x00000000b003e211 */ /* 0x000fe200000f2cb1 */
[----:B------:R-:W-:Y:S01]  /*1e50*/  IMAD.IADD R0, R8, 0x1, R9 ;  /* 0x0000000108007824 */ /* 0x000fe200078e0209 */
[----:B------:R-:W-:Y:S02]  /*1e60*/  @!P6 LEA R6, P0, R7, R28, 0x1 ;  /* 0x0000001c0706e211 */ /* 0x000fe400078008ff */
[----:B------:R-:W-:-:S02]  /*1e70*/  IADD3 R2, PT, PT, R152, R2, R10 ;  /* 0x0000000298027210 */ /* 0x000fc40007ffe00a */
[----:B------:R-:W-:Y:S01]  /*1e80*/  @!P6 LEA.HI.X R7, R7, R27, R3, 0x1, P0 ;  /* 0x0000001b0707e211 */ /* 0x000fe200000f0c03 */
[----:B------:R-:W-:Y:S01]  /*1e90*/  @!PT LDS RZ, [RZ] ;  /* 0x00000000fffff984 */ /* 0x000fe20000000800 */
[----:B------:R-:W-:Y:S01]  /*1ea0*/  @!PT LDS RZ, [RZ] ;  /* 0x00000000fffff984 */ /* 0x000fe20000000800 */
[----:B------:R-:W-:Y:S01]  /*1eb0*/  @!PT LDS RZ, [RZ] ;  /* 0x00000000fffff984 */ /* 0x000fe20000000800 */
[----:B------:R-:W-:Y:S01]  /*1ec0*/  @!P3 LDGSTS.E.BYPASS.LTC128B.128 [R225+0x9000], desc[UR14][R4.64] ;  /* 0x0900000004e1bfae */ /* 0x000fe2000b981a0e */
[----:B------:R-:W-:Y:S02]  /*1ed0*/  LEA R223, R2, UR4, 0x1 ;  /* 0x0000000402df7c11 */ /* 0x000fe4000f8e08ff */
[----:B------:R-:W-:Y:S01]  /*1ee0*/  LEA R221, R0, UR4, 0x1 ;  /* 0x0000000400dd7c11 */ /* 0x000fe2000f8e08ff */
[----:B------:R-:W-:Y:S01]  /*1ef0*/  @!P3 LDGSTS.E.BYPASS.LTC128B.128 [R225+0xa000], desc[UR14][R4.64+0x40] ;  /* 0x0a00004004e1bfae */ /* 0x000fe2000b981a0e */
[----:B------:R-:W-:-:S03]  /*1f00*/  IMAD.MOV.U32 R0, RZ, RZ, 0x20 ;  /* 0x00000020ff007424 */ /* 0x000fc600078e00ff */
[----:B------:R-:W-:Y:S04]  /*1f10*/  @!P3 LDGSTS.E.BYPASS.LTC128B.128 [R225+0xb000], desc[UR14][R4.64+0x80] ;  /* 0x0b00008004e1bfae */ /* 0x000fe8000b981a0e */
        /* <DEDUP_REMOVED lines=12> */
[----:B------:R-:W-:-:S02]  /*1fe0*/  LOP3.LUT P6, RZ, R154, 0x4, RZ, 0xc0, !PT ;  /* 0x000000049aff7812 */ /* 0x000fc400078cc0ff */
[----:B------:R-:W-:Y:S01]  /*1ff0*/  SHF.L.U32 R154, R154, 0x1, RZ ;  /* 0x000000019a9a7819 */ /* 0x000fe200000006ff */
[----:B------:R-:W-:Y:S01]  /*2000*/  LDSM.16.M88.4 R16, [R221+0x6000] ;  /* 0x00600000dd10783b */ /* 0x000fe20000000200 */
[----:B------:R-:W-:-:S03]  /*2010*/  SEL R0, R0, 0xffffffe0, !P6 ;  /* 0xffffffe000007807 */ /* 0x000fc60007000000 */
[----:B------:R-:W2:Y:S02]  /*2020*/  LDSM.16.M88.4 R8, [R223+0x1000] ;  /* 0x00100000df08783b */ /* 0x000ea40000000200 */
[--C-:B------:R-:W-:Y:S02]  /*2030*/  IMAD.IADD R224, R223, 0x1, R0.reuse ;  /* 0x00000001dfe07824 */ /* 0x100fe400078e0200 */
[----:B------:R-:W3:Y:S01]  /*2040*/  LDSM.16.M88.4 R28, [R221+0x6800] ;  /* 0x00680000dd1c783b */ /* 0x000ee20000000200 */
[----:B------:R-:W-:-:S03]  /*2050*/  IMAD.IADD R222, R221, 0x1, R0 ;  /* 0x00000001ddde7824 */ /* 0x000fc600078e0200 */
[----:B------:R-:W4:Y:S04]  /*2060*/  LDSM.16.M88.4 R12, [R223] ;  /* 0x00000000df0c783b */ /* 0x000f280000000200 */
[----:B------:R-:W5:Y:S04]  /*2070*/  LDSM.16.M88.4 R20, [R221+0x6400] ;  /* 0x00640000dd14783b */ /* 0x000f680000000200 */
[----:B------:R-:W5:Y:S04]  /*2080*/  LDSM.16.M88.4 R24, [R221+0x6c00] ;  /* 0x006c0000dd18783b */ /* 0x000f680000000200 */
[----:B------:R-:W-:Y:S04]  /*2090*/  LDSM.16.M88.4 R44, [R222+0x6000] ;  /* 0x00600000de2c783b */ /* 0x000fe80000000200 */
[----:B-1----:R-:W1:Y:S04]  /*20a0*/  LDSM.16.M88.4 R4, [R224+0x1000] ;  /* 0x00100000e004783b */ /* 0x002e680000000200 */
[----:B------:R-:W1:Y:S04]  /*20b0*/  LDSM.16.M88.4 R60, [R222+0x6800] ;  /* 0x00680000de3c783b */ /* 0x000e680000000200 */
[----:B------:R-:W1:Y:S04]  /*20c0*/  LDSM.16.M88.4 R36, [R224] ;  /* 0x00000000e024783b */ /* 0x000e680000000200 */
[----:B------:R-:W1:Y:S04]  /*20d0*/  LDSM.16.M88.4 R52, [R222+0x6400] ;  /* 0x00640000de34783b */ /* 0x000e680000000200 */
[----:B------:R-:W1:Y:S01]  /*20e0*/  LDSM.16.M88.4 R56, [R222+0x6c00] ;  /* 0x006c0000de38783b */ /* 0x000e620000000200 */
[C---:B--2---:R-:W-:Y:S03]  /*20f0*/  HMMA.16816.F32 R88, R8.reuse, R16, RZ ;  /* 0x000000100858723c */ /* 0x044fe600000018ff */
[----:B------:R-:W-:Y:S04]  /*2100*/  LDSM.16.M88.4 R80, [R221+0x7000] ;  /* 0x00700000dd50783b */ /* 0x000fe80000000200 */
[----:B------:R-:W2:Y:S01]  /*2110*/  LDSM.16.M88.4 R32, [R223+0x2000] ;  /* 0x00200000df20783b */ /* 0x000ea20000000200 */
[----:B---3--:R-:W-:Y:S03]  /*2120*/  HMMA.16816.F32 R64, R8, R28, RZ ;  /* 0x0000001c0840723c */ /* 0x008fe600000018ff */
[----:B------:R-:W0:Y:S05]  /*2130*/  LDGDEPBAR ;  /* 0x00000000000079af */ /* 0x000e2a0000000000 */
[----:B----4-:R-:W-:Y:S08]  /*2140*/  HMMA.16816.F32 R76, R12, R16, RZ ;  /* 0x000000100c4c723c */ /* 0x010ff000000018ff */
[C---:B------:R-:W-:Y:S08]  /*2150*/  HMMA.16816.F32 R84, R8.reuse, R18, RZ ;  /* 0x000000120854723c */ /* 0x040ff000000018ff */
        /* <DEDUP_REMOVED lines=8> */
[----:B------:R-:W-:Y:S01]  /*21e0*/  HMMA.16816.F32 R124, R12, R30, RZ ;  /* 0x0000001e0c7c723c */ /* 0x000fe200000018ff */
[----:B------:R-:W-:Y:S07]  /*21f0*/  LDSM.16.M88.4 R28, [R224+0x2000] ;  /* 0x00200000e01c783b */ /* 0x000fee0000000200 */
[C---:B-1----:R-:W-:Y:S08]  /*2200*/  HMMA.16816.F32 R104, R4.reuse, R44, R88 ;  /* 0x0000002c0468723c */ /* 0x042ff00000001858 */
[----:B------:R-:W-:Y:S01]  /*2210*/  HMMA.16816.F32 R136, R4, R60, R64 ;  /* 0x0000003c0488723c */ /* 0x000fe20000001840 */
[----:B------:R-:W1:Y:S07]  /*2220*/  LDSM.16.M88.4 R64, [R222+0x7000] ;  /* 0x00700000de40783b */ /* 0x000e6e0000000200 */
[----:B------:R-:W-:Y:S08]  /*2230*/  HMMA.16816.F32 R8, R36, R44, R76 ;  /* 0x0000002c2408723c */ /* 0x000ff0000000184c */
[C---:B------:R-:W-:Y:S01]  /*2240*/  HMMA.16816.F32 R128, R4.reuse, R52, R72 ;  /* 0x000000340480723c */ /* 0x040fe20000001848 */
[----:B------:R-:W-:Y:S07]  /*2250*/  LDSM.16.M88.4 R72, [R222+0x8000] ;  /* 0x00800000de48783b */ /* 0x000fee0000000200 */
[C---:B------:R-:W-:Y:S01]  /*2260*/  HMMA.16816.F32 R144, R4.reuse, R56, R48 ;  /* 0x000000380490723c */ /* 0x040fe20000001830 */
[----:B------:R-:W-:Y:S07]  /*2270*/  LDSM.16.M88.4 R48, [R221+0x8000] ;  /* 0x00800000dd30783b */ /* 0x000fee0000000200 */
[C---:B------:R-:W-:Y:S08]  /*2280*/  HMMA.16816.F32 R88, R4.reuse, R46, R84 ;  /* 0x0000002e0458723c */ /* 0x040ff00000001854 */
[C---:B------:R-:W-:Y:S08]  /*2290*/  HMMA.16816.F32 R116, R4.reuse, R54, R68 ;  /* 0x000000360474723c */ /* 0x040ff00000001844 */
[C---:B------:R-:W-:Y:S08]  /*22a0*/  HMMA.16816.F32 R132, R4.reuse, R62, R96 ;  /* 0x0000003e0484723c */ /* 0x040ff00000001860 */
[----:B------:R-:W-:Y:S01]  /*22b0*/  HMMA.16816.F32 R140, R4, R58, R92 ;  /* 0x0000003a048c723c */ /* 0x000fe2000000185c */
[----:B------:R-:W3:Y:S07]  /*22c0*/  LDSM.16.M88.4 R4, [R223+0x3000] ;  /* 0x00300000df04783b */ /* 0x000eee0000000200 */
[----:B------:R-:W-:Y:S08]  /*22d0*/  HMMA.16816.F32 R84, R36, R52, R100 ;  /* 0x000000342454723c */ /* 0x000ff00000001864 */
[----:B------:R-:W-:Y:S08]  /*22e0*/  HMMA.16816.F32 R112, R12, R18, RZ ;  /* 0x000000120c70723c */ /* 0x000ff000000018ff */
[----:B------:R-:W-:Y:S01]  /*22f0*/  HMMA.16816.F32 R100, R36, R60, R20 ;  /* 0x0000003c2464723c */ /* 0x000fe20000001814 */
[----:B------:R-:W4:Y:S07]  /*2300*/  LDSM.16.M88.4 R20, [R223+0x4000] ;  /* 0x00400000df14783b */ /* 0x000f2e0000000200 */
[C---:B------:R-:W-:Y:S08]  /*2310*/  HMMA.16816.F32 R16, R12.reuse, R24, RZ ;  /* 0x000000180c10723c */ /* 0x040ff000000018ff */
[----:B------:R-:W-:Y:S01]  /*2320*/  HMMA.16816.F32 R120, R12, R26, RZ ;  /* 0x0000001a0c78723c */ /* 0x000fe200000018ff */
[----:B------:R-:W5:Y:S04]  /*2330*/  LDSM.16.M88.4 R24, [R224+0x3000] ;  /* 0x00300000e018783b */ /* 0x000f680000000200 */
[----:B------:R-:W-:Y:S03]  /*2340*/  LDSM.16.M88.4 R12, [R224+0x4000] ;  /* 0x00400000e00c783b */ /* 0x000fe60000000200 */
[----:B--2---:R-:W-:Y:S08]  /*2350*/  HMMA.16816.F32 R8, R32, R80, R8 ;  /* 0x000000502008723c */ /* 0x004ff00000001808 */
[C---:B------:R-:W-:Y:S01]  /*2360*/  HMMA.16816.F32 R68, R36.reuse, R46, R112 ;  /* 0x0000002e2444723c */ /* 0x040fe20000001870 */
[----:B------:R-:W2:Y:S07]  /*2370*/  LDSM.16.M88.4 R44, [R221+0x7400] ;  /* 0x00740000dd2c783b */ /* 0x000eae0000000200 */
[C---:B------:R-:W-:Y:S01]  /*2380*/  HMMA.16816.F32 R148, R36.reuse, R56, R16 ;  /* 0x000000382494723c */ /* 0x040fe20000001810 */
[----:B------:R-:W2:Y:S07]  /*2390*/  LDSM.16.M88.4 R16, [R223+0x5000] ;  /* 0x00500000df10783b */ /* 0x000eae0000000200 */
[----:B------:R-:W-:Y:S08]  /*23a0*/  HMMA.16816.F32 R76, R36, R54, R108 ;  /* 0x00000036244c723c */ /* 0x000ff0000000186c */
[----:B-1----:R-:W-:Y:S08]  /*23b0*/  HMMA.16816.F32 R8, R28, R64, R8 ;  /* 0x000000401c08723c */ /* 0x002ff00000001808 */
[----:B---3--:R-:W-:Y:S08]  /*23c0*/  HMMA.16816.F32 R52, R4, R80, R104 ;  /* 0x000000500434723c */ /* 0x008ff00000001868 */
[C---:B------:R-:W-:Y:S08]  /*23d0*/  HMMA.16816.F32 R124, R36.reuse, R62, R124 ;  /* 0x0000003e247c723c */ /* 0x040ff0000000187c */
[----:B------:R-:W-:Y:S08]  /*23e0*/  HMMA.16816.F32 R120, R36, R58, R120 ;  /* 0x0000003a2478723c */ /* 0x000ff00000001878 */
[----:B----4-:R-:W-:Y:S01]  /*23f0*/  HMMA.16816.F32 R36, R20, R48, R8 ;  /* 0x000000301424723c */ /* 0x010fe20000001808 */
[----:B------:R-:W1:Y:S07]  /*2400*/  LDSM.16.M88.4 R8, [R224+0x5000] ;  /* 0x00500000e008783b */ /* 0x000e6e0000000200 */
[----:B-----5:R-:W-:Y:S08]  /*2410*/  HMMA.16816.F32 R52, R24, R64, R52 ;  /* 0x000000401834723c */ /* 0x020ff00000001834 */
[C---:B------:R-:W-:Y:S08]  /*2420*/  HMMA.16816.F32 R56, R32.reuse, R82, R68 ;  /* 0x000000522038723c */ /* 0x040ff00000001844 */
[-C--:B--2---:R-:W-:Y:S08]  /*2430*/  HMMA.16816.F32 R84, R32, R44.reuse, R84 ;  /* 0x0000002c2054723c */ /* 0x084ff00000001854 */
[C---:B------:R-:W-:Y:S08]  /*2440*/  HMMA.16816.F32 R92, R4.reuse, R44, R128 ;  /* 0x0000002c045c723c */ /* 0x040ff00000001880 */
[-C--:B------:R-:W-:Y:S08]  /*2450*/  HMMA.16816.F32 R116, R4, R46.reuse, R116 ;  /* 0x0000002e0474723c */ /* 0x080ff00000001874 */
[----:B------:R-:W-:Y:S01]  /*2460*/  HMMA.16816.F32 R96, R32, R46, R76 ;  /* 0x0000002e2060723c */ /* 0x000fe2000000184c */
[----:B------:R-:W-:Y:S07]  /*2470*/  LDSM.16.M88.4 R76, [R221+0x7800] ;  /* 0x00780000dd4c783b */ /* 0x000fee0000000200 */
[----:B------:R-:W-:Y:S01]  /*2480*/  HMMA.16816.F32 R44, R16, R48, R52 ;  /* 0x00000030102c723c */ /* 0x000fe20000001834 */
[----:B------:R-:W-:Y:S07]  /*2490*/  LDSM.16.M88.4 R52, [R221+0x8400] ;  /* 0x00840000dd34783b */ /* 0x000fee0000000200 */
[----:B------:R-:W-:Y:S01]  /*24a0*/  HMMA.16816.F32 R60, R12, R72, R36 ;  /* 0x000000480c3c723c */ /* 0x000fe20000001824 */
[----:B------:R-:W2:Y:S07]  /*24b0*/  LDSM.16.M88.4 R36, [R222+0x7400] ;  /* 0x00740000de24783b */ /* 0x000eae0000000200 */
[----:B------:R-:W-:Y:S08]  /*24c0*/  HMMA.16816.F32 R56, R28, R66, R56 ;  /* 0x000000421c38723c */ /* 0x000ff00000001838 */
[----:B------:R-:W-:Y:S03]  /*24d0*/  HMMA.16816.F32 R88, R4, R82, R88 ;  /* 0x000000520458723c */ /* 0x000fe60000001858 */
[----:B------:R-:W-:-:S04]  /*24e0*/  FMUL.FTZ R2, R60, UR8 ;  /* 0x000000083c027c20 */ /* 0x000fc80008410000 */
[----:B------:R3:W-:Y:S01]  /*24f0*/  MUFU.TANH R129, R2 ;  /* 0x0000000200817308 */ /* 0x0007e20000002400 */
[----:B-1----:R-:W-:Y:S08]  /*2500*/  HMMA.16816.F32 R68, R8, R72, R44 ;  /* 0x000000480844723c */ /* 0x002ff0000000182c */
[----:B------:R-:W-:Y:S08]  /*2510*/  HMMA.16816.F32 R44, R20, R50, R56 ;  /* 0x00000032142c723c */ /* 0x000ff00000001838 */
[----:B------:R-:W-:Y:S01]  /*2520*/  HMMA.16816.F32 R80, R24, R66, R88 ;  /* 0x000000421850723c */ /* 0x000fe20000001858 */
[----:B---3--:R-:W-:-:S04]  /*2530*/  FMUL.FTZ R2, R61, UR8 ;  /* 0x000000083d027c20 */ /* 0x008fc80008410000 */
[----:B------:R1:W-:Y:S03]  /*2540*/  MUFU.TANH R130, R2 ;  /* 0x0000000200827308 */ /* 0x0003e60000002400 */
[-C--:B--2---:R-:W-:Y:S01]  /*2550*/  HMMA.16816.F32 R56, R28, R36.reuse, R84 ;  /* 0x000000241c38723c */ /* 0x084fe20000001854 */
[----:B------:R-:W2:Y:S07]  /*2560*/  LDSM.16.M88.4 R84, [R221+0x7c00] ;  /* 0x007c0000dd54783b */ /* 0x000eae0000000200 */
[----:B------:R-:W-:Y:S01]  /*2570*/  HMMA.16816.F32 R64, R24, R36, R92 ;  /* 0x000000241840723c */ /* 0x000fe2000000185c */
[----:B-1----:R-:W-:-:S07]  /*2580*/  FMUL.FTZ R2, R62, UR8 ;  /* 0x000000083e027c20 */ /* 0x002fce0008410000 */
[----:B------:R-:W-:Y:S01]  /*2590*/  HMMA.16816.F32 R48, R16, R50, R80 ;  /* 0x000000321030723c */ /* 0x000fe20000001850 */
[----:B------:R1:W-:Y:S07]  /*25a0*/  MUFU.TANH R115, R2 ;  /* 0x0000000200737308 */ /* 0x0003ee0000002400 */
[-C--:B------:R-:W-:Y:S08]  /*25b0*/  HMMA.16816.F32 R56, R20, R52.reuse, R56 ;  /* 0x000000341438723c */ /* 0x080ff00000001838 */
[----:B------:R-:W-:Y:S01]  /*25c0*/  HMMA.16816.F32 R64, R16, R52, R64 ;  /* 0x000000341040723c */ /* 0x000fe20000001840 */
[----:B-1----:R-:W-:-:S07]  /*25d0*/  FMUL.FTZ R2, R63, UR8 ;  /* 0x000000083f027c20 */ /* 0x002fce0008410000 */
[-C--:B------:R-:W-:Y:S01]  /*25e0*/  HMMA.16816.F32 R60, R12, R74.reuse, R44 ;  /* 0x0000004a0c3c723c */ /* 0x080fe2000000182c */
[----:B------:R1:W-:Y:S01]  /*25f0*/  MUFU.TANH R128, R2 ;  /* 0x0000000200807308 */ /* 0x0003e20000002400 */
[----:B------:R-:W3:Y:S06]  /*2600*/  LDSM.16.M88.4 R44, [R222+0x8400] ;  /* 0x00840000de2c783b */ /* 0x000eec0000000200 */
[----:B------:R-:W-:Y:S08]  /*2610*/  HMMA.16816.F32 R48, R8, R74, R48 ;  /* 0x0000004a0830723c */ /* 0x000ff00000001830 */
[----:B------:R-:W-:Y:S01]  /*2620*/  HMMA.16816.F32 R72, R4, R76, R136 ;  /* 0x0000004c0448723c */ /* 0x000fe20000001888 */
[----:B-1----:R-:W-:-:S04]  /*2630*/  FMUL.FTZ R2, R68, UR8 ;  /* 0x0000000844027c20 */ /* 0x002fc80008410000 */
[----:B------:R1:W-:Y:S03]  /*2640*/  MUFU.TANH R113, R2 ;  /* 0x0000000200717308 */ /* 0x0003e60000002400 */
[C---:B--2---:R-:W-:Y:S08]  /*2650*/  HMMA.16816.F32 R88, R4.reuse, R84, R144 ;  /* 0x000000540458723c */ /* 0x044ff00000001890 */
[C---:B------:R-:W-:Y:S08]  /*2660*/  HMMA.16816.F32 R80, R4.reuse, R78, R132 ;  /* 0x0000004e0450723c */ /* 0x040ff00000001884 */
[----:B------:R-:W-:Y:S01]  /*2670*/  HMMA.16816.F32 R92, R4, R86, R140 ;  /* 0x00000056045c723c */ /* 0x000fe2000000188c */
[----:B-1----:R-:W-:-:S04]  /*2680*/  FMUL.FTZ R2, R69, UR8 ;  /* 0x0000000845027c20 */ /* 0x002fc80008410000 */
[----:B------:R1:W-:Y:S03]  /*2690*/  MUFU.TANH R114, R2 ;  /* 0x0000000200727308 */ /* 0x0003e60000002400 */
[----:B------:R-:W-:Y:S08]  /*26a0*/  HMMA.16816.F32 R4, R24, R38, R116 ;  /* 0x000000261804723c */ /* 0x000ff00000001874 */
[----:B---3--:R-:W-:Y:S01]  /*26b0*/  HMMA.16816.F32 R64, R8, R44, R64 ;  /* 0x0000002c0840723c */ /* 0x008fe20000001840 */
[----:B-1----:R-:W-:-:S04]  /*26c0*/  FMUL.FTZ R2, R70, UR8 ;  /* 0x0000000846027c20 */ /* 0x002fc80008410000 */
[----:B------:R1:W2:Y:S02]  /*26d0*/  MUFU.TANH R109, R2 ;  /* 0x00000002006d7308 */ /* 0x0002a40000002400 */
[----:B-1----:R-:W-:-:S06]  /*26e0*/  FMUL.FTZ R2, R71, UR8 ;  /* 0x0000000847027c20 */ /* 0x002fcc0008410000 */
[----:B------:R1:W3:Y:S02]  /*26f0*/  MUFU.TANH R110, R2 ;  /* 0x00000002006e7308 */ /* 0x0002e40000002400 */
[----:B-1----:R-:W-:-:S06]  /*2700*/  FMUL.FTZ R2, R60, UR8 ;  /* 0x000000083c027c20 */ /* 0x002fcc0008410000 */
[----:B------:R1:W-:Y:S02]  /*2710*/  MUFU.TANH R111, R2 ;  /* 0x00000002006f7308 */ /* 0x0003e40000002400 */
[----:B-1----:R-:W-:-:S06]  /*2720*/  FMUL.FTZ R2, R61, UR8 ;  /* 0x000000083d027c20 */ /* 0x002fcc0008410000 */
[----:B------:R1:W-:Y:S02]  /*2730*/  MUFU.TANH R112, R2 ;  /* 0x0000000200707308 */ /* 0x0003e40000002400 */
[----:B-1----:R-:W-:-:S06]  /*2740*/  FMUL.FTZ R2, R62, UR8 ;  /* 0x000000083e027c20 */ /* 0x002fcc0008410000 */
[----:B------:R1:W-:Y:S02]  /*2750*/  MUFU.TANH R106, R2 ;  /* 0x00000002006a7308 */ /* 0x0003e40000002400 */
[----:B-1----:R-:W-:Y:S02]  /*2760*/  FMUL.FTZ R2, R63, UR8 ;  /* 0x000000083f027c20 */ /* 0x002fe40008410000 */
[----:B------:R-:W-:Y:S04]  /*2770*/  HMMA.16816.F32 R60, R12, R44, R56 ;  /* 0x0000002c0c3c723c */ /* 0x000fe80000001838 */
[----:B------:R1:W-:Y:S04]  /*2780*/  MUFU.TANH R108, R2 ;  /* 0x00000002006c7308 */ /* 0x0003e80000002400 */
[----:B------:R-:W-:Y:S01]  /*2790*/  HMMA.16816.F32 R56, R28, R38, R96 ;  /* 0x000000261c38723c */ /* 0x000fe20000001860 */
[----:B------:R-:W-:Y:S01]  /*27a0*/  LDSM.16.M88.4 R36, [R221+0x8800] ;  /* 0x00880000dd24783b */ /* 0x000fe20000000200 */
[----:B-1----:R-:W-:-:S04]  /*27b0*/  FMUL.FTZ R2, R48, UR8 ;  /* 0x0000000830027c20 */ /* 0x002fc80008410000 */
[----:B------:R1:W-:-:S14]  /*27c0*/  MUFU.TANH R104, R2 ;  /* 0x0000000200687308 */ /* 0x0003dc0000002400 */
[-C--:B------:R-:W-:Y:S08]  /*27d0*/  HMMA.16816.F32 R56, R20, R54.reuse, R56 ;  /* 0x000000361438723c */ /* 0x080ff00000001838 */
[----:B------:R-:W-:Y:S01]  /*27e0*/  HMMA.16816.F32 R52, R16, R54, R4 ;  /* 0x000000361034723c */ /* 0x000fe20000001804 */
[----:B------:R-:W-:Y:S01]  /*27f0*/  LDSM.16.M88.4 R4, [R222+0x8800] ;  /* 0x00880000de04783b */ /* 0x000fe20000000200 */
[----:B-1----:R-:W-:-:S04]  /*2800*/  FMUL.FTZ R2, R49, UR8 ;  /* 0x0000000831027c20 */ /* 0x002fc80008410000 */
[----:B------:R1:W-:Y:S06]  /*2810*/  MUFU.TANH R105, R2 ;  /* 0x0000000200697308 */ /* 0x0003ec0000002400 */
[----:B------:R-:W-:Y:S01]  /*2820*/  HMMA.16816.F32 R68, R12, R46, R56 ;  /* 0x0000002e0c44723c */ /* 0x000fe20000001838 */
[----:B-1----:R-:W-:-:S04]  /*2830*/  FMUL.FTZ R2, R50, UR8 ;  /* 0x0000000832027c20 */ /* 0x002fc80008410000 */
[----:B------:R1:W4:Y:S02]  /*2840*/  MUFU.TANH R42, R2 ;  /* 0x00000002002a7308 */ /* 0x0003240000002400 */
[----:B-1----:R-:W-:Y:S02]  /*2850*/  FMUL.FTZ R2, R51, UR8 ;  /* 0x0000000833027c20 */ /* 0x002fe40008410000 */
[----:B------:R-:W1:Y:S04]  /*2860*/  LDSM.16.M88.4 R48, [R222+0x7800] ;  /* 0x00780000de30783b */ /* 0x000e680000000200 */
[----:B------:R5:W4:Y:S02]  /*2870*/  MUFU.TANH R41, R2 ;  /* 0x0000000200297308 */ /* 0x000b240000002400 */
[----:B-----5:R-:W-:-:S06]  /*2880*/  FMUL.FTZ R2, R60, UR8 ;  /* 0x000000083c027c20 */ /* 0x020fcc0008410000 */
[----:B------:R5:W-:Y:S02]  /*2890*/  MUFU.TANH R138, R2 ;  /* 0x00000002008a7308 */ /* 0x000be40000002400 */
[----:B-----5:R-:W-:-:S06]  /*28a0*/  FMUL.FTZ R2, R61, UR8 ;  /* 0x000000083d027c20 */ /* 0x020fcc0008410000 */
[----:B------:R5:W-:Y:S02]  /*28b0*/  MUFU.TANH R137, R2 ;  /* 0x0000000200897308 */ /* 0x000be40000002400 */
[----:B-----5:R-:W-:-:S06]  /*28c0*/  FMUL.FTZ R2, R62, UR8 ;  /* 0x000000083e027c20 */ /* 0x020fcc0008410000 */
[----:B------:R5:W-:Y:S02]  /*28d0*/  MUFU.TANH R144, R2 ;  /* 0x0000000200907308 */ /* 0x000be40000002400 */
[----:B-----5:R-:W-:Y:S02]  /*28e0*/  FMUL.FTZ R2, R63, UR8 ;  /* 0x000000083f027c20 */ /* 0x020fe40008410000 */
[----:B------:R-:W-:Y:S04]  /*28f0*/  HMMA.16816.F32 R60, R32, R76, R100 ;  /* 0x0000004c203c723c */ /* 0x000fe80000001864 */
[----:B------:R5:W-:Y:S02]  /*2900*/  MUFU.TANH R139, R2 ;  /* 0x00000002008b7308 */ /* 0x000be40000002400 */
[----:B-----5:R-:W-:-:S14]  /*2910*/  FMUL.FTZ R2, R64, UR8 ;  /* 0x0000000840027c20 */ /* 0x020fdc0008410000 */
[----:B-1----:R-:W-:Y:S01]  /*2920*/  HMMA.16816.F32 R56, R28, R48, R60 ;  /* 0x000000301c38723c */ /* 0x002fe2000000183c */
[----:B------:R1:W-:Y:S07]  /*2930*/  MUFU.TANH R101, R2 ;  /* 0x0000000200657308 */ /* 0x0003ee0000002400 */
[----:B------:R-:W-:Y:S08]  /*2940*/  HMMA.16816.F32 R60, R8, R46, R52 ;  /* 0x0000002e083c723c */ /* 0x000ff00000001834 */
[----:B------:R-:W-:Y:S01]  /*2950*/  HMMA.16816.F32 R52, R32, R78, R124 ;  /* 0x0000004e2034723c */ /* 0x000fe2000000187c */
[----:B-1----:R-:W-:-:S07]  /*2960*/  FMUL.FTZ R2, R65, UR8 ;  /* 0x0000000841027c20 */ /* 0x002fce0008410000 */
[----:B------:R-:W-:Y:S01]  /*2970*/  HMMA.16816.F32 R44, R20, R36, R56 ;  /* 0x00000024142c723c */ /* 0x000fe20000001838 */
[----:B------:R1:W-:Y:S01]  /*2980*/  MUFU.TANH R102, R2 ;  /* 0x0000000200667308 */ /* 0x0003e20000002400 */
[----:B------:R-:W5:Y:S01]  /*2990*/  LDSM.16.M88.4 R56, [R222+0x7c00] ;  /* 0x007c0000de38783b */ /* 0x000f620000000200 */
[----:B-1----:R-:W-:-:S06]  /*29a0*/  FMUL.FTZ R2, R66, UR8 ;  /* 0x0000000842027c20 */ /* 0x002fcc0008410000 */
[----:B------:R1:W4:Y:S02]  /*29b0*/  MUFU.TANH R132, R2 ;  /* 0x0000000200847308 */ /* 0x0003240000002400 */
[----:B-1----:R-:W-:Y:S02]  /*29c0*/  FMUL.FTZ R2, R67, UR8 ;  /* 0x0000000843027c20 */ /* 0x002fe40008410000 */
[----:B------:R-:W-:Y:S04]  /*29d0*/  HMMA.16816.F32 R64, R24, R48, R72 ;  /* 0x000000301840723c */ /* 0x000fe80000001848 */
[----:B------:R1:W4:Y:S02]  /*29e0*/  MUFU.TANH R107, R2 ;  /* 0x00000002006b7308 */ /* 0x0003240000002400 */
        /* <DEDUP_REMOVED lines=9> */
[----:B------:R-:W-:Y:S08]  /*2a80*/  HMMA.16816.F32 R64, R12, R4, R44 ;  /* 0x000000040c40723c */ /* 0x000ff0000000182c */
[----:B------:R-:W-:Y:S01]  /*2a90*/  HMMA.16816.F32 R44, R28, R50, R52 ;  /* 0x000000321c2c723c */ /* 0x000fe20000001834 */
[----:B-1----:R-:W-:-:S04]  /*2aa0*/  FMUL.FTZ R2, R60, UR8 ;  /* 0x000000083c027c20 */ /* 0x002fc80008410000 */
[----:B------:R1:W-:Y:S03]  /*2ab0*/  MUFU.TANH R100, R2 ;  /* 0x0000000200647308 */ /* 0x0003e60000002400 */
[----:B------:R-:W-:Y:S08]  /*2ac0*/  HMMA.16816.F32 R48, R24, R50, R80 ;  /* 0x000000321830723c */ /* 0x000ff00000001850 */
[----:B------:R-:W-:Y:S08]  /*2ad0*/  HMMA.16816.F32 R52, R8, R4, R68 ;  /* 0x000000040834723c */ /* 0x000ff00000001844 */
[----:B------:R-:W-:Y:S01]  /*2ae0*/  HMMA.16816.F32 R44, R20, R38, R44 ;  /* 0x00000026142c723c */ /* 0x000fe2000000182c */
[----:B-1----:R-:W-:-:S04]  /*2af0*/  FMUL.FTZ R2, R61, UR8 ;  /* 0x000000083d027c20 */ /* 0x002fc80008410000 */
[----:B------:R1:W-:Y:S03]  /*2b00*/  MUFU.TANH R99, R2 ;  /* 0x0000000200637308 */ /* 0x0003e60000002400 */
[----:B------:R-:W-:Y:S08]  /*2b10*/  HMMA.16816.F32 R48, R16, R38, R48 ;  /* 0x000000261030723c */ /* 0x000ff00000001830 */
[----:B------:R-:W-:Y:S01]  /*2b20*/  HMMA.16816.F32 R68, R32, R84, R148 ;  /* 0x000000542044723c */ /* 0x000fe20000001894 */
[----:B-1----:R-:W-:-:S07]  /*2b30*/  FMUL.FTZ R2, R62, UR8 ;  /* 0x000000083e027c20 */ /* 0x002fce0008410000 */
[----:B-----5:R-:W-:Y:S01]  /*2b40*/  HMMA.16816.F32 R36, R24, R56, R88 ;  /* 0x000000381824723c */ /* 0x020fe20000001858 */
[----:B------:R1:W-:Y:S07]  /*2b50*/  MUFU.TANH R96, R2 ;  /* 0x0000000200607308 */ /* 0x0003ee0000002400 */
[-C--:B------:R-:W-:Y:S08]  /*2b60*/  HMMA.16816.F32 R72, R12, R6.reuse, R44 ;  /* 0x000000060c48723c */ /* 0x080ff0000000182c */
[----:B------:R-:W-:Y:S01]  /*2b70*/  HMMA.16816.F32 R48, R8, R6, R48 ;  /* 0x000000060830723c */ /* 0x000fe20000001830 */
[----:B-1----:R-:W-:-:S02]  /*2b80*/  FMUL.FTZ R2, R63, UR8 ;  /* 0x000000083f027c20 */ /* 0x002fc40008410000 */
[----:B------:R-:W1:Y:S05]  /*2b90*/  LDSM.16.M88.4 R60, [R221+0x8c00] ;  /* 0x008c0000dd3c783b */ /* 0x000e6a0000000200 */
[----:B------:R-:W-:Y:S01]  /*2ba0*/  HMMA.16816.F32 R44, R32, R86, R120 ;  /* 0x00000056202c723c */ /* 0x000fe20000001878 */
[----:B------:R5:W-:Y:S02]  /*2bb0*/  MUFU.TANH R83, R2 ;  /* 0x0000000200537308 */ /* 0x000be40000002400 */
[----:B------:R-:W-:Y:S01]  /*2bc0*/  FMUL.FTZ R33, R74, UR8 ;  /* 0x000000084a217c20 */ /* 0x000fe20008410000 */
[----:B------:R-:W-:-:S04]  /*2bd0*/  FMUL.FTZ R3, R72, UR8 ;  /* 0x0000000848037c20 */ /* 0x000fc80008410000 */
[----:B------:R-:W-:Y:S01]  /*2be0*/  HMMA.16816.F32 R24, R24, R58, R92 ;  /* 0x0000003a1818723c */ /* 0x000fe2000000185c */
[----:B------:R-:W-:Y:S02]  /*2bf0*/  MUFU.TANH R76, R33 ;  /* 0x00000021004c7308 */ /* 0x000fe40000002400 */
[----:B------:R-:W-:-:S06]  /*2c00*/  FMUL.FTZ R34, R48, UR8 ;  /* 0x0000000830227c20 */ /* 0x000fcc0008410000 */
[----:B------:R-:W-:Y:S01]  /*2c10*/  MUFU.TANH R77, R3 ;  /* 0x00000003004d7308 */ /* 0x000fe20000002400 */
[----:B-----5:R-:W-:-:S07]  /*2c20*/  FMUL.FTZ R2, R64, UR8 ;  /* 0x0000000840027c20 */ /* 0x020fce0008410000 */
[----:B------:R5:W-:Y:S08]  /*2c30*/  MUFU.TANH R97, R2 ;  /* 0x0000000200617308 */ /* 0x000bf00000002400 */
[----:B------:R-:W-:Y:S01]  /*2c40*/  MUFU.TANH R74, R34 ;  /* 0x00000022004a7308 */ /* 0x000fe20000002400 */
[----:B-1----:R-:W-:Y:S01]  /*2c50*/  HMMA.16816.F32 R4, R16, R60, R36 ;  /* 0x0000003c1004723c */ /* 0x002fe20000001824 */
[----:B------:R-:W-:Y:S01]  /*2c60*/  FMUL.FTZ R36, R49, UR8 ;  /* 0x0000000831247c20 */ /* 0x000fe20008410000 */
[----:B-----5:R-:W-:-:S05]  /*2c70*/  FMUL.FTZ R2, R65, UR8 ;  /* 0x0000000841027c20 */ /* 0x020fca0008410000 */
[----:B------:R-:W-:Y:S01]  /*2c80*/  MUFU.TANH R49, R36 ;  /* 0x0000002400317308 */ /* 0x000fe20000002400 */
[----:B------:R-:W-:Y:S01]  /*2c90*/  HMMA.16816.F32 R16, R16, R62, R24 ;  /* 0x0000003e1010723c */ /* 0x000fe20000001818 */
[----:B------:R-:W-:-:S06]  /*2ca0*/  FMUL.FTZ R24, R51, UR8 ;  /* 0x0000000833187c20 */ /* 0x000fcc0008410000 */
[----:B------:R1:W-:Y:S08]  /*2cb0*/  MUFU.TANH R98, R2 ;  /* 0x0000000200627308 */ /* 0x0003f00000002400 */
[----:B------:R-:W-:Y:S01]  /*2cc0*/  MUFU.TANH R27, R24 ;  /* 0x00000018001b7308 */ /* 0x000fe20000002400 */
[----:B-1----:R-:W-:-:S07]  /*2cd0*/  FMUL.FTZ R2, R66, UR8 ;  /* 0x0000000842027c20 */ /* 0x002fce0008410000 */
[----:B------:R1:W-:Y:S02]  /*2ce0*/  MUFU.TANH R82, R2 ;  /* 0x0000000200527308 */ /* 0x0003e40000002400 */
[----:B-1----:R-:W-:Y:S02]  /*2cf0*/  FMUL.FTZ R2, R67, UR8 ;  /* 0x0000000843027c20 */ /* 0x002fe40008410000 */
[----:B------:R-:W1:Y:S01]  /*2d00*/  LDSM.16.M88.4 R64, [R222+0x8c00] ;  /* 0x008c0000de40783b */ /* 0x000e620000000200 */
[----:B------:R-:W-:-:S04]  /*2d10*/  DEPBAR.LE SB0, 0x0 ;  /* 0x000080000000791a */ /* 0x000fc80000000000 */
[----:B------:R5:W-:Y:S02]  /*2d20*/  MUFU.TANH R84, R2 ;  /* 0x0000000200547308 */ /* 0x000be40000002400 */
[----:B-----5:R-:W-:-:S06]  /*2d30*/  FMUL.FTZ R2, R52, UR8 ;  /* 0x0000000834027c20 */ /* 0x020fcc0008410000 */
[----:B------:R5:W-:Y:S01]  /*2d40*/  MUFU.TANH R80, R2 ;  /* 0x0000000200507308 */ /* 0x000be20000002400 */
[----:B-1----:R-:W-:Y:S01]  /*2d50*/  HMMA.16816.F32 R16, R8, R66, R16 ;  /* 0x000000420810723c */ /* 0x002fe20000001810 */
[----:B-----5:R-:W-:-:S06]  /*2d60*/  FMUL.FTZ R2, R53, UR8 ;  /* 0x0000000835027c20 */ /* 0x020fcc0008410000 */
[----:B------:R1:W-:Y:S02]  /*2d70*/  MUFU.TANH R81, R2 ;  /* 0x0000000200517308 */ /* 0x0003e40000002400 */
[----:B-1----:R-:W-:-:S06]  /*2d80*/  FMUL.FTZ R2, R54, UR8 ;  /* 0x0000000836027c20 */ /* 0x002fcc0008410000 */
[----:B------:R1:W-:Y:S02]  /*2d90*/  MUFU.TANH R79, R2 ;  /* 0x00000002004f7308 */ /* 0x0003e40000002400 */
[----:B-1----:R-:W-:-:S06]  /*2da0*/  FMUL.FTZ R2, R55, UR8 ;  /* 0x0000000837027c20 */ /* 0x002fcc0008410000 */
[----:B------:R1:W5:Y:S02]  /*2db0*/  MUFU.TANH R78, R2 ;  /* 0x00000002004e7308 */ /* 0x0003640000002400 */
[----:B-1----:R-:W-:-:S05]  /*2dc0*/  LOP3.LUT R2, R154, 0x6, RZ, 0xc0, !PT ;  /* 0x000000069a027812 */ /* 0x002fca00078ec0ff */
[----:B------:R-:W-:-:S04]  /*2dd0*/  IMAD R2, R43, 0x40, R2 ;  /* 0x000000402b027824 */ /* 0x000fc800078e0202 */
[C---:B------:R-:W-:Y:S01]  /*2de0*/  VIADD R32, R2.reuse, 0x1 ;  /* 0x0000000102207836 */ /* 0x040fe20000000000 */
[----:B------:R-:W-:Y:S01]  /*2df0*/  BAR.SYNC.DEFER_BLOCKING 0x0 ;  /* 0x0000000000007b1d */ /* 0x000fe20000010000 */
[C---:B------:R-:W-:Y:S01]  /*2e00*/  VIADD R33, R2.reuse, 0x9 ;  /* 0x0000000902217836 */ /* 0x040fe20000000000 */
[CC--:B------:R-:W-:Y:S01]  /*2e10*/  ISETP.GE.AND P4, PT, R2.reuse, R40.reuse, PT ;  /* 0x000000280200720c */ /* 0x0c0fe20003f86270 */
[----:B------:R-:W-:Y:S01]  /*2e20*/  VIADD R3, R2, 0x8 ;  /* 0x0000000802037836 */ /* 0x000fe20000000000 */
[-C--:B------:R-:W-:Y:S01]  /*2e30*/  ISETP.GE.AND P3, PT, R32, R40.reuse, PT ;  /* 0x000000282000720c */ /* 0x080fe20003f66270 */
[----:B------:R-:W-:Y:S01]  /*2e40*/  VIADD R32, R2, 0x10 ;  /* 0x0000001002207836 */ /* 0x000fe20000000000 */
[-C--:B------:R-:W-:Y:S02]  /*2e50*/  ISETP.GE.AND P1, PT, R33, R40.reuse, PT ;  /* 0x000000282100720c */ /* 0x080fe40003f26270 */
[-C--:B------:R-:W-:Y:S02]  /*2e60*/  ISETP.GE.AND P2, PT, R3, R40.reuse, PT ;  /* 0x000000280300720c */ /* 0x080fe40003f46270 */
[----:B------:R-:W-:-:S02]  /*2e70*/  ISETP.GE.AND P0, PT, R32, R40, PT ;  /* 0x000000282000720c */ /* 0x000fc40003f06270 */
[----:B------:R-:W-:Y:S01]  /*2e80*/  HMMA.16816.F32 R32, R8, R64, R4 ;  /* 0x000000400820723c */ /* 0x000fe20000001804 */
[----:B------:R-:W-:Y:S01]  /*2e90*/  FMUL.FTZ R4, R50, UR8 ;  /* 0x0000000832047c20 */ /* 0x000fe20008410000 */
[C---:B------:R-:W-:Y:S02]  /*2ea0*/  IADD3 R3, PT, PT, R2.reuse, 0x11, RZ ;  /* 0x0000001102037810 */ /* 0x040fe40007ffe0ff */
[----:B--2---:R-:W-:Y:S01]  /*2eb0*/  FSEL R48, R109, -INF , !P4 ;  /* 0xff8000006d307808 */ /* 0x004fe20006000000 */
[----:B------:R1:W2:Y:S01]  /*2ec0*/  MUFU.TANH R72, R4 ;  /* 0x0000000400487308 */ /* 0x0002a20000002400 */
[----:B------:R-:W-:Y:S01]  /*2ed0*/  ISETP.GE.AND P5, PT, R3, R40, PT ;  /* 0x000000280300720c */ /* 0x000fe20003fa6270 */
[----:B------:R-:W-:Y:S01]  /*2ee0*/  VIADD R3, R2, 0x18 ;  /* 0x0000001802037836 */ /* 0x000fe20000000000 */
[----:B------:R-:W-:Y:S02]  /*2ef0*/  FSEL R39, R113, -INF , !P4 ;  /* 0xff80000071277808 */ /* 0x000fe40006000000 */
[----:B------:R-:W-:-:S02]  /*2f00*/  FSEL R55, R115, -INF , !P4 ;  /* 0xff80000073377808 */ /* 0x000fc40006000000 */
[----:B------:R-:W-:Y:S02]  /*2f10*/  FSEL R53, R129, -INF , !P4 ;  /* 0xff80000081357808 */ /* 0x000fe40006000000 */
[-C--:B------:R-:W-:Y:S01]  /*2f20*/  ISETP.GE.AND P4, PT, R3, R40.reuse, PT ;  /* 0x000000280300720c */ /* 0x080fe20003f86270 */
[----:B------:R-:W-:Y:S01]  /*2f30*/  VIADD R3, R2, 0x19 ;  /* 0x0000001902037836 */ /* 0x000fe20000000000 */
[----:B---3--:R-:W-:Y:S02]  /*2f40*/  FSEL R43, R110, -INF , !P3 ;  /* 0xff8000006e2b7808 */ /* 0x008fe40005800000 */
[----:B------:R-:W-:Y:S01]  /*2f50*/  FSEL R38, R114, -INF , !P3 ;  /* 0xff80000072267808 */ /* 0x000fe20005800000 */
[----:B------:R-:W-:Y:S01]  /*2f60*/  FMUL.FTZ R32, R32, UR8 ;  /* 0x0000000820207c20 */ /* 0x000fe20008410000 */
[----:B------:R-:W-:Y:S01]  /*2f70*/  FSEL R54, R128, -INF , !P3 ;  /* 0xff80000080367808 */ /* 0x000fe20005800000 */
[----:B------:R-:W-:Y:S01]  /*2f80*/  FMUL.FTZ R8, R33, UR8 ;  /* 0x0000000821087c20 */ /* 0x000fe20008410000 */
[----:B------:R-:W-:Y:S01]  /*2f90*/  FSEL R52, R130, -INF , !P3 ;  /* 0xff80000082347808 */ /* 0x000fe20005800000 */
[C---:B-1----:R-:W-:Y:S01]  /*2fa0*/  HMMA.16816.F32 R4, R28.reuse, R56, R68 ;  /* 0x000000381c04723c */ /* 0x042fe20000001844 */
[-C--:B------:R-:W-:Y:S01]  /*2fb0*/  ISETP.GE.AND P3, PT, R3, R40.reuse, PT ;  /* 0x000000280300720c */ /* 0x080fe20003f66270 */
[----:B------:R-:W-:Y:S01]  /*2fc0*/  VIADD R3, R2, 0x20 ;  /* 0x0000002002037836 */ /* 0x000fe20000000000 */
[----:B----4-:R-:W-:Y:S01]  /*2fd0*/  FSEL R42, R42, -INF , !P2 ;  /* 0xff8000002a2a7808 */ /* 0x010fe20005000000 */
[----:B------:R-:W1:Y:S01]  /*2fe0*/  MUFU.TANH R32, R32 ;  /* 0x0000002000207308 */ /* 0x000e620000002400 */
[----:B------:R-:W-:Y:S01]  /*2ff0*/  FSEL R37, R104, -INF , !P2 ;  /* 0xff80000068257808 */ /* 0x000fe20005000000 */
[----:B------:R-:W-:Y:S01]  /*3000*/  FMUL.FTZ R24, R34, UR8 ;  /* 0x0000000822187c20 */ /* 0x000fe20008410000 */
[----:B------:R-:W-:Y:S01]  /*3010*/  FSEL R51, R106, -INF , !P2 ;  /* 0xff8000006a337808 */ /* 0x000fe20005000000 */
[----:B------:R-:W-:Y:S01]  /*3020*/  HMMA.16816.F32 R28, R28, R58, R44 ;  /* 0x0000003a1c1c723c */ /* 0x000fe2000000182c */
[----:B------:R-:W-:Y:S01]  /*3030*/  FSEL R50, R111, -INF , !P2 ;  /* 0xff8000006f327808 */ /* 0x000fe20005000000 */
[----:B------:R-:W-:Y:S01]  /*3040*/  FMUL.FTZ R9, R35, UR8 ;  /* 0x0000000823097c20 */ /* 0x000fe20008410000 */
[----:B------:R-:W-:Y:S01]  /*3050*/  ISETP.GE.AND P2, PT, R3, R40, PT ;  /* 0x000000280300720c */ /* 0x000fe20003f46270 */
[----:B------:R-:W-:Y:S01]  /*3060*/  VIADD R3, R2, 0x21 ;  /* 0x0000002102037836 */ /* 0x000fe20000000000 */
[----:B------:R-:W-:Y:S01]  /*3070*/  FSEL R41, R41, -INF , !P1 ;  /* 0xff80000029297808 */ /* 0x000fe20004800000 */
[----:B------:R3:W4:Y:S01]  /*3080*/  MUFU.TANH R25, R8 ;  /* 0x0000000800197308 */ /* 0x0007220000002400 */
[----:B------:R-:W-:-:S02]  /*3090*/  FSEL R36, R105, -INF , !P1 ;  /* 0xff80000069247808 */ /* 0x000fc40004800000 */
[----:B------:R-:W-:Y:S02]  /*30a0*/  FSEL R45, R108, -INF , !P1 ;  /* 0xff8000006c2d7808 */ /* 0x000fe40004800000 */
[----:B------:R-:W-:Y:S01]  /*30b0*/  FSEL R44, R112, -INF , !P1 ;  /* 0xff800000702c7808 */ /* 0x000fe20004800000 */
[C---:B------:R-:W-:Y:S01]  /*30c0*/  HMMA.16816.F32 R4, R20.reuse, R60, R4 ;  /* 0x0000003c1404723c */ /* 0x040fe20000001804 */
[----:B------:R-:W-:Y:S01]  /*30d0*/  ISETP.GE.AND P1, PT, R3, R40, PT ;  /* 0x000000280300720c */ /* 0x000fe20003f26270 */
[----:B------:R-:W-:Y:S01]  /*30e0*/  VIADD R3, R2, 0x28 ;  /* 0x0000002802037836 */ /* 0x000fe20000000000 */
[----:B------:R-:W-:Y:S01]  /*30f0*/  FSEL R132, R132, -INF , !P0 ;  /* 0xff80000084847808 */ /* 0x000fe20004000000 */
[----:B------:R-:W1:Y:S01]  /*3100*/  MUFU.TANH R26, R24 ;  /* 0x00000018001a7308 */ /* 0x000e620000002400 */
[----:B------:R-:W-:Y:S02]  /*3110*/  FSEL R47, R101, -INF , !P0 ;  /* 0xff800000652f7808 */ /* 0x000fe40004000000 */
[----:B------:R-:W-:Y:S01]  /*3120*/  FSEL R144, R144, -INF , !P0 ;  /* 0xff80000090907808 */ /* 0x000fe20004000000 */
[----:B------:R-:W-:Y:S01]  /*3130*/  HMMA.16816.F32 R20, R20, R62, R28 ;  /* 0x0000003e1414723c */ /* 0x000fe2000000181c */
[----:B------:R-:W-:-:S02]  /*3140*/  FSEL R138, R138, -INF , !P0 ;  /* 0xff8000008a8a7808 */ /* 0x000fc40004000000 */
[-C--:B------:R-:W-:Y:S01]  /*3150*/  ISETP.GE.AND P0, PT, R3, R40.reuse, PT ;  /* 0x000000280300720c */ /* 0x080fe20003f06270 */
[----:B---3--:R-:W-:Y:S01]  /*3160*/  FMUL.FTZ R8, R16, UR8 ;  /* 0x0000000810087c20 */ /* 0x008fe20008410000 */
[----:B------:R-:W-:Y:S01]  /*3170*/  IADD3 R3, PT, PT, R2, 0x29, RZ ;  /* 0x0000002902037810 */ /* 0x000fe20007ffe0ff */
[----:B------:R3:W1:Y:S01]  /*3180*/  MUFU.TANH R24, R9 ;  /* 0x0000000900187308 */ /* 0x0006620000002400 */
[----:B------:R-:W-:Y:S02]  /*3190*/  FSEL R107, R107, -INF , !P5 ;  /* 0xff8000006b6b7808 */ /* 0x000fe40006800000 */
[----:B------:R-:W-:Y:S02]  /*31a0*/  FSEL R56, R102, -INF , !P5 ;  /* 0xff80000066387808 */ /* 0x000fe40006800000 */
[----:B------:R-:W-:Y:S01]  /*31b0*/  FSEL R139, R139, -INF , !P5 ;  /* 0xff8000008b8b7808 */ /* 0x000fe20006800000 */
[C---:B------:R-:W-:Y:S01]  /*31c0*/  HMMA.16816.F32 R28, R12.reuse, R64, R4 ;  /* 0x000000400c1c723c */ /* 0x040fe20000001804 */
[----:B------:R-:W-:Y:S01]  /*31d0*/  FSEL R137, R137, -INF , !P5 ;  /* 0xff80000089897808 */ /* 0x000fe20006800000 */
[----:B------:R-:W-:Y:S01]  /*31e0*/  FMUL.FTZ R4, R17, UR8 ;  /* 0x0000000811047c20 */ /* 0x000fe20008410000 */
[----:B------:R-:W-:Y:S01]  /*31f0*/  ISETP.GE.AND P5, PT, R3, R40, PT ;  /* 0x000000280300720c */ /* 0x000fe20003fa6270 */
[----:B------:R-:W-:Y:S01]  /*3200*/  VIADD R3, R2, 0x30 ;  /* 0x0000003002037836 */ /* 0x000fe20000000000 */
[----:B-----5:R-:W-:Y:S01]  /*3210*/  FSEL R171, R78, -INF , !P1 ;  /* 0xff8000004eab7808 */ /* 0x020fe20004800000 */
[----:B------:R-:W1:Y:S01]  /*3220*/  MUFU.TANH R10, R4 ;  /* 0x00000004000a7308 */ /* 0x000e620000002400 */
[----:B------:R-:W-:Y:S01]  /*3230*/  FSEL R147, R81, -INF , !P1 ;  /* 0xff80000051937808 */ /* 0x000fe20004800000 */
[----:B------:R-:W-:Y:S01]  /*3240*/  HMMA.16816.F32 R20, R12, R66, R20 ;  /* 0x000000420c14723c */ /* 0x000fe20000001814 */
[----:B------:R-:W-:-:S02]  /*3250*/  FSEL R194, R84, -INF , !P1 ;  /* 0xff80000054c27808 */ /* 0x000fc40004800000 */
[----:B------:R-:W-:Y:S01]  /*3260*/  FSEL R193, R98, -INF , !P1 ;  /* 0xff80000062c17808 */ /* 0x000fe20004800000 */
[----:B---3--:R-:W-:Y:S01]  /*3270*/  FMUL.FTZ R9, R19, UR8 ;  /* 0x0000000813097c20 */ /* 0x008fe20008410000 */
[----:B------:R-:W-:Y:S01]  /*3280*/  ISETP.GE.U32.AND P1, PT, R40, 0x41, PT ;  /* 0x000000412800780c */ /* 0x000fe20003f26070 */
[----:B------:R3:W1:Y:S01]  /*3290*/  MUFU.TANH R16, R8 ;  /* 0x0000000800107308 */ /* 0x0006620000002400 */
[----:B------:R-:W-:Y:S02]  /*32a0*/  FSEL R106, R96, -INF , !P4 ;  /* 0xff800000606a7808 */ /* 0x000fe40006000000 */
[----:B------:R-:W-:Y:S02]  /*32b0*/  FSEL R46, R100, -INF , !P4 ;  /* 0xff800000642e7808 */ /* 0x000fe40006000000 */
[----:B------:R-:W-:Y:S02]  /*32c0*/  FSEL R136, R136, -INF , !P4 ;  /* 0xff80000088887808 */ /* 0x000fe40006000000 */
[----:B------:R-:W-:-:S02]  /*32d0*/  FSEL R133, R133, -INF , !P4 ;  /* 0xff80000085857808 */ /* 0x000fc40006000000 */
[-C--:B------:R-:W-:Y:S01]  /*32e0*/  ISETP.GE.AND P4, PT, R3, R40.reuse, PT ;  /* 0x000000280300720c */ /* 0x080fe20003f86270 */
[----:B------:R-:W-:Y:S01]  /*32f0*/  VIADD R3, R2, 0x31 ;  /* 0x0000003102037836 */ /* 0x000fe20000000000 */
[----:B------:R-:W-:Y:S02]  /*3300*/  FSEL R105, R83, -INF , !P3 ;  /* 0xff80000053697808 */ /* 0x000fe40005800000 */
[----:B------:R-:W-:Y:S02]  /*3310*/  FSEL R100, R99, -INF , !P3 ;  /* 0xff80000063647808 */ /* 0x000fe40005800000 */
[----:B------:R-:W-:Y:S02]  /*3320*/  FSEL R135, R135, -INF , !P3 ;  /* 0xff80000087877808 */ /* 0x000fe40005800000 */
[----:B------:R-:W-:Y:S01]  /*3330*/  FSEL R134, R134, -INF , !P3 ;  /* 0xff80000086867808 */ /* 0x000fe20005800000 */
[----:B---3--:R-:W-:Y:S01]  /*3340*/  FMUL.FTZ R8, R18, UR8 ;  /* 0x0000000812087c20 */ /* 0x008fe20008410000 */
[----:B------:R-:W-:Y:S01]  /*3350*/  ISETP.GE.AND P3, PT, R3, R40, PT ;  /* 0x000000280300720c */ /* 0x000fe20003f66270 */
[----:B------:R-:W-:Y:S01]  /*3360*/  VIADD R3, R2, 0x38 ;  /* 0x0000003802037836 */ /* 0x000fe20000000000 */
[----:B------:R-:W-:Y:S01]  /*3370*/  FSEL R179, R79, -INF , !P2 ;  /* 0xff8000004fb37808 */ /* 0x000fe20005000000 */
[----:B------:R3:W1:Y:S01]  /*3380*/  MUFU.TANH R11, R8 ;  /* 0x00000008000b7308 */ /* 0x0006620000002400 */
[----:B------:R-:W-:-:S02]  /*3390*/  FSEL R168, R80, -INF , !P2 ;  /* 0xff80000050a87808 */ /* 0x000fc40005000000 */
[----:B------:R-:W-:Y:S02]  /*33a0*/  FSEL R197, R82, -INF , !P2 ;  /* 0xff80000052c57808 */ /* 0x000fe40005000000 */
[----:B------:R-:W-:Y:S02]  /*33b0*/  FSEL R196, R97, -INF , !P2 ;  /* 0xff80000061c47808 */ /* 0x000fe40005000000 */
[----:B------:R-:W-:Y:S02]  /*33c0*/  ISETP.GE.AND P2, PT, R3, R40, PT ;  /* 0x000000280300720c */ /* 0x000fe40003f46270 */
[----:B--2---:R-:W-:Y:S02]  /*33d0*/  FSEL R178, R72, -INF , !P0 ;  /* 0xff80000048b27808 */ /* 0x004fe40004000000 */
[----:B------:R-:W-:Y:S02]  /*33e0*/  FSEL R170, R74, -INF , !P0 ;  /* 0xff8000004aaa7808 */ /* 0x000fe40004000000 */
[----:B------:R-:W-:-:S02]  /*33f0*/  FSEL R195, R76, -INF , !P0 ;  /* 0xff8000004cc37808 */ /* 0x000fc40004000000 */
[----:B------:R-:W-:Y:S02]  /*3400*/  FSEL R192, R77, -INF , !P0 ;  /* 0xff8000004dc07808 */ /* 0x000fe40004000000 */
[----:B------:R-:W-:Y:S01]  /*3410*/  FMNMX3.FTZ R7, R39, R38, R37, !PT ;  /* 0x0000002627077276 */ /* 0x000fe20007810025 */
[----:B---3--:R-:W-:Y:S01]  /*3420*/  VIADD R8, R2, 0x39 ;  /* 0x0000003902087836 */ /* 0x008fe20000000000 */
[----:B-1--4-:R-:W-:Y:S06]  /*3430*/  @!P1 BRA `(.L_x_418) ;  /* 0x0000000000509947 */ /* 0x012fec0003800000 */
        /* <DEDUP_REMOVED lines=20> */
.L_x_418:
[----:B-1----:R-:W-:Y:S01]  /*3580*/  FMNMX3.FTZ R2, R48, R43, R42, !PT ;  /* 0x0000002b30027276 */ /* 0x002fe2000781002a */
[----:B------:R-:W1:Y:S01]  /*3590*/  MUFU.TANH R4, R9 ;  /* 0x0000000900047308 */ /* 0x000e620000002400 */
[----:B------:R-:W-:Y:S01]  /*35a0*/  FMNMX3.FTZ R3, R7, R36, R47, !PT ;  /* 0x0000002407037276 */ /* 0x000fe2000781002f */
[----:B------:R-:W2:Y:S01]  /*35b0*/  LDCU UR5, c[0x0][0x45c] ;  /* 0x00008b80ff0577ac */ /* 0x000ea20008000800 */
[----:B------:R-:W-:Y:S02]  /*35c0*/  FMNMX3.FTZ R2, R2, R41, R132, !PT ;  /* 0x0000002902027276 */ /* 0x000fe40007810084 */
[----:B------:R-:W-:Y:S02]  /*35d0*/  FMNMX3.FTZ R3, R3, R56, R46, !PT ;  /* 0x0000003803037276 */ /* 0x000fe4000781002e */
[----:B------:R-:W-:Y:S02]  /*35e0*/  FMNMX3.FTZ R2, R2, R107, R106, !PT ;  /* 0x0000006b02027276 */ /* 0x000fe4000781006a */
[----:B------:R-:W-:-:S02]  /*35f0*/  FSEL R169, R27, -INF , !P5 ;  /* 0xff8000001ba97808 */ /* 0x000fc40006800000 */
[----:B------:R-:W-:Y:S02]  /*3600*/  FMNMX3.FTZ R2, R2, R105, R179, !PT ;  /* 0x0000006902027276 */ /* 0x000fe400078100b3 */
[----:B------:R-:W-:Y:S02]  /*3610*/  FSEL R202, R26, -INF , !P4 ;  /* 0xff8000001aca7808 */ /* 0x000fe40006000000 */
[----:B------:R-:W-:Y:S02]  /*3620*/  FMNMX3.FTZ R3, R3, R100, R168, !PT ;  /* 0x0000006403037276 */ /* 0x000fe400078100a8 */
[----:B------:R-:W-:Y:S02]  /*3630*/  FMNMX3.FTZ R2, R2, R171, R178, !PT ;  /* 0x000000ab02027276 */ /* 0x000fe400078100b2 */
[----:B------:R-:W-:Y:S01]  /*3640*/  ISETP.GE.AND P0, PT, R8, R40, PT ;  /* 0x000000280800720c */ /* 0x000fe20003f06270 */
[----:B------:R-:W-:Y:S01]  /*3650*/  FMUL.FTZ R8, R23, UR8 ;  /* 0x0000000817087c20 */ /* 0x000fe20008410000 */
[----:B------:R-:W-:-:S02]  /*3660*/  FSEL R145, R49, -INF , !P5 ;  /* 0xff80000031917808 */ /* 0x000fc40006800000 */
[----:B------:R-:W-:Y:S02]  /*3670*/  FSEL R199, R32, -INF , !P4 ;  /* 0xff80000020c77808 */ /* 0x000fe40006000000 */
[----:B------:R-:W-:Y:S01]  /*3680*/  FSEL R204, R24, -INF , !P3 ;  /* 0xff80000018cc7808 */ /* 0x000fe20005800000 */
[----:B------:R-:W3:Y:S01]  /*3690*/  MUFU.TANH R8, R8 ;  /* 0x0000000800087308 */ /* 0x000ee20000002400 */
[----:B------:R-:W-:Y:S02]  /*36a0*/  FMNMX3.FTZ R3, R3, R147, R170, !PT ;  /* 0x0000009303037276 */ /* 0x000fe400078100aa */
[----:B------:R-:W-:Y:S02]  /*36b0*/  FSEL R203, R11, -INF , !P2 ;  /* 0xff8000000bcb7808 */ /* 0x000fe40005000000 */
[----:B------:R-:W-:Y:S02]  /*36c0*/  FMNMX3.FTZ R2, R2, R169, R202, !PT ;  /* 0x000000a902027276 */ /* 0x000fe400078100ca */
[----:B------:R-:W-:-:S02]  /*36d0*/  FSEL R198, R25, -INF , !P3 ;  /* 0xff80000019c67808 */ /* 0x000fc40005800000 */
[----:B------:R-:W-:Y:S02]  /*36e0*/  FSEL R200, R16, -INF , !P2 ;  /* 0xff80000010c87808 */ /* 0x000fe40005000000 */
[----:B------:R-:W-:Y:S02]  /*36f0*/  FMNMX3.FTZ R3, R3, R145, R199, !PT ;  /* 0x0000009103037276 */ /* 0x000fe400078100c7 */
[----:B-1----:R-:W-:Y:S01]  /*3700*/  FSEL R218, R4, -INF , !P0 ;  /* 0xff80000004da7808 */ /* 0x002fe20004000000 */
[----:B------:R-:W-:Y:S01]  /*3710*/  FMUL.FTZ R4, R73, UR8 ;  /* 0x0000000849047c20 */ /* 0x000fe20008410000 */
[----:B------:R-:W-:Y:S02]  /*3720*/  FMNMX3.FTZ R2, R2, R204, R203, !PT ;  /* 0x000000cc02027276 */ /* 0x000fe400078100cb */
[----:B------:R-:W-:Y:S01]  /*3730*/  FSEL R201, R10, -INF , !P0 ;  /* 0xff8000000ac97808 */ /* 0x000fe20004000000 */
[----:B------:R1:W-:Y:S01]  /*3740*/  MUFU.TANH R17, R4 ;  /* 0x0000000400117308 */ /* 0x0003e20000002400 */
[----:B------:R-:W-:-:S02]  /*3750*/  FMNMX3.FTZ R3, R3, R198, R200, !PT ;  /* 0x000000c603037276 */ /* 0x000fc400078100c8 */
[----:B------:R-:W-:Y:S02]  /*3760*/  FMNMX.FTZ R2, R218, R2, !PT ;  /* 0x00000002da027209 */ /* 0x000fe40007810000 */
[----:B------:R-:W-:Y:S02]  /*3770*/  FMNMX.FTZ R3, R201, R3, !PT ;  /* 0x00000003c9037209 */ /* 0x000fe40007810000 */
[----:B---3--:R-:W-:Y:S01]  /*3780*/  FSEL R214, R8, -INF , !P0 ;  /* 0xff80000008d67808 */ /* 0x008fe20004000000 */
[----:B------:R-:W-:Y:S04]  /*3790*/  SHFL.BFLY PT, R6, R2, 0x2, 0x1f ;  /* 0x0c401f0002067f89 */ /* 0x000fe800000e0000 */
[----:B------:R-:W3:Y:S01]  /*37a0*/  SHFL.BFLY PT, R5, R3, 0x2, 0x1f ;  /* 0x0c401f0003057f89 */ /* 0x000ee200000e0000 */
[----:B-1----:R-:W-:-:S04]  /*37b0*/  FMUL.FTZ R4, R75, UR8 ;  /* 0x000000084b047c20 */ /* 0x002fc80008410000 */
[----:B------:R1:W4:Y:S01]  /*37c0*/  MUFU.TANH R15, R4 ;  /* 0x00000004000f7308 */ /* 0x0003220000002400 */
[----:B---3--:R-:W-:Y:S01]  /*37d0*/  FMNMX.FTZ R5, R3, R5, !PT ;  /* 0x0000000503057209 */ /* 0x008fe20007810000 */
[----:B------:R-:W-:Y:S01]  /*37e0*/  FMUL.FTZ R3, R29, UR8 ;  /* 0x000000081d037c20 */ /* 0x000fe20008410000 */
[----:B-1----:R-:W-:-:S05]  /*37f0*/  FMUL.FTZ R4, R28, UR8 ;  /* 0x000000081c047c20 */ /* 0x002fca0008410000 */
[----:B------:R1:W-:Y:S01]  /*3800*/  MUFU.TANH R13, R3 ;  /* 0x00000003000d7308 */ /* 0x0003e20000002400 */
[----:B----4-:R-:W-:Y:S02]  /*3810*/  FSEL R146, R15, -INF , !P5 ;  /* 0xff8000000f927808 */ /* 0x010fe40006800000 */
[----:B------:R-:W-:-:S05]  /*3820*/  FSEL R15, R17, -INF , !P5 ;  /* 0xff800000110f7808 */ /* 0x000fca0006800000 */
[----:B------:R3:W4:Y:S01]  /*3830*/  MUFU.TANH R16, R4 ;  /* 0x0000000400107308 */ /* 0x0007220000002400 */
[----:B-1----:R-:W-:-:S07]  /*3840*/  FMUL.FTZ R3, R21, UR8 ;  /* 0x0000000815037c20 */ /* 0x002fce0008410000 */
[----:B------:R1:W5:Y:S01]  /*3850*/  MUFU.TANH R10, R3 ;  /* 0x00000003000a7308 */ /* 0x0003620000002400 */
[----:B---3--:R-:W-:Y:S01]  /*3860*/  FMUL.FTZ R4, R30, UR8 ;  /* 0x000000081e047c20 */ /* 0x008fe20008410000 */
[----:B----4-:R-:W-:-:S06]  /*3870*/  FSEL R206, R16, -INF , !P4 ;  /* 0xff80000010ce7808 */ /* 0x010fcc0006000000 */
[----:B------:R3:W4:Y:S01]  /*3880*/  MUFU.TANH R14, R4 ;  /* 0x00000004000e7308 */ /* 0x0007220000002400 */
[----:B-1----:R-:W-:Y:S02]  /*3890*/  FMNMX3.FTZ R3, R53, R52, R50, !PT ;  /* 0x0000003435037276 */ /* 0x002fe40007810032 */
[----:B-----5:R-:W-:Y:S02]  /*38a0*/  FSEL R210, R10, -INF , !P0 ;  /* 0xff8000000ad27808 */ /* 0x020fe40004000000 */
[----:B------:R-:W-:Y:S02]  /*38b0*/  FMNMX3.FTZ R3, R3, R44, R138, !PT ;  /* 0x0000002c03037276 */ /* 0x000fe4000781008a */
[----:B---3--:R-:W-:Y:S01]  /*38c0*/  FMNMX.FTZ R4, R2, R6, !PT ;  /* 0x0000000602047209 */ /* 0x008fe20007810000 */
[----:B------:R-:W-:Y:S01]  /*38d0*/  FMUL.FTZ R2, R31, UR8 ;  /* 0x000000081f027c20 */ /* 0x000fe20008410000 */
[----:B------:R-:W-:Y:S01]  /*38e0*/  FMNMX3.FTZ R3, R3, R137, R133, !PT ;  /* 0x0000008903037276 */ /* 0x000fe20007810085 */
[----:B------:R-:W1:Y:S01]  /*38f0*/  SHFL.BFLY PT, R6, R5, 0x1, 0x1f ;  /* 0x0c201f0005067f89 */ /* 0x000e6200000e0000 */
[----:B----4-:R-:W-:Y:S01]  /*3900*/  FSEL R209, R14, -INF , !P4 ;  /* 0xff8000000ed17808 */ /* 0x010fe20006000000 */
[----:B------:R3:W4:Y:S01]  /*3910*/  MUFU.TANH R9, R2 ;  /* 0x0000000200097308 */ /* 0x0007220000002400 */
[----:B------:R-:W-:Y:S01]  /*3920*/  FMNMX3.FTZ R3, R3, R134, R196, !PT ;  /* 0x0000008603037276 */ /* 0x000fe200078100c4 */
[----:B------:R-:W5:Y:S01]  /*3930*/  SHFL.BFLY PT, R7, R4, 0x1, 0x1f ;  /* 0x0c201f0004077f89 */ /* 0x000f6200000e0000 */
[----:B------:R-:W-:-:S02]  /*3940*/  FSEL R14, R13, -INF , !P3 ;  /* 0xff8000000d0e7808 */ /* 0x000fc40005800000 */
[----:B------:R-:W-:-:S04]  /*3950*/  FMNMX3.FTZ R3, R3, R193, R192, !PT ;  /* 0x000000c103037276 */ /* 0x000fc800078100c0 */
[----:B------:R-:W-:Y:S01]  /*3960*/  FMNMX3.FTZ R3, R3, R15, R206, !PT ;  /* 0x0000000f03037276 */ /* 0x000fe200078100ce */
[----:B---3--:R-:W-:Y:S01]  /*3970*/  FMUL.FTZ R2, R20, UR8 ;  /* 0x0000000814027c20 */ /* 0x008fe20008410000 */
[----:B----4-:R-:W-:-:S03]  /*3980*/  FSEL R208, R9, -INF , !P3 ;  /* 0xff80000009d07808 */ /* 0x010fc60005800000 */
[----:B------:R3:W4:Y:S01]  /*3990*/  MUFU.TANH R11, R2 ;  /* 0x00000002000b7308 */ /* 0x0007220000002400 */
[----:B-1----:R-:W-:Y:S02]  /*39a0*/  FMNMX.FTZ R102, R5, R6, !PT ;  /* 0x0000000605667209 */ /* 0x002fe40007810000 */
[----:B-----5:R-:W-:-:S04]  /*39b0*/  FMNMX.FTZ R101, R4, R7, !PT ;  /* 0x0000000704657209 */ /* 0x020fc80007810000 */
[----:B------:R-:W-:Y:S01]  /*39c0*/  FSETP.NEU.FTZ.AND P0, PT, R101, -INF , PT ;  /* 0xff8000006500780b */ /* 0x000fe20003f1d000 */
[----:B---3--:R-:W-:Y:S01]  /*39d0*/  FMUL.FTZ R2, R22, UR8 ;  /* 0x0000000816027c20 */ /* 0x008fe20008410000 */
[----:B----4-:R-:W-:-:S03]  /*39e0*/  FSEL R205, R11, -INF , !P2 ;  /* 0xff8000000bcd7808 */ /* 0x010fc60005000000 */
[----:B------:R1:W3:Y:S01]  /*39f0*/  MUFU.TANH R12, R2 ;  /* 0x00000002000c7308 */ /* 0x0002e20000002400 */
[----:B------:R-:W-:-:S04]  /*3a00*/  FMNMX3.FTZ R3, R3, R14, R205, !PT ;  /* 0x0000000e03037276 */ /* 0x000fc800078100cd */
[----:B------:R-:W-:-:S05]  /*3a10*/  FMNMX.FTZ R7, R210, R3, !PT ;  /* 0x00000003d2077209 */ /* 0x000fca0007810000 */
[----:B------:R-:W4:Y:S01]  /*3a20*/  SHFL.BFLY PT, R8, R7, 0x2, 0x1f ;  /* 0x0c401f0007087f89 */ /* 0x000f2200000e0000 */
[----:B-1----:R-:W-:Y:S02]  /*3a30*/  LOP3.LUT R2, R152, 0x120, R153, 0xf8, !PT ;  /* 0x0000012098027812 */ /* 0x002fe400078ef899 */
[----:B---3--:R-:W-:Y:S02]  /*3a40*/  FSEL R207, R12, -INF , !P2 ;  /* 0xff8000000ccf7808 */ /* 0x008fe40005000000 */
[----:B------:R-:W-:Y:S02]  /*3a50*/  LEA R220, R2, UR4, 0x1 ;  /* 0x0000000402dc7c11 */ /* 0x000fe4000f8e08ff */
[----:B------:R-:W-:Y:S02]  /*3a60*/  FMNMX3.FTZ R2, R55, R54, R51, !PT ;  /* 0x0000003637027276 */ /* 0x000fe40007810033 */
[----:B------:R-:W-:Y:S01]  /*3a70*/  FSETP.NEU.FTZ.AND P2, PT, R102, -INF , PT ;  /* 0xff8000006600780b */ /* 0x000fe20003f5d000 */
[----:B------:R-:W-:Y:S01]  /*3a80*/  LDSM.16.MT88.4 R24, [R220+0x9000] ;  /* 0x00900000dc18783b */ /* 0x000fe20000004200 */
[----:B------:R-:W-:-:S02]  /*3a90*/  FMNMX3.FTZ R2, R2, R45, R144, !PT ;  /* 0x0000002d02027276 */ /* 0x000fc40007810090 */
[----:B------:R-:W-:Y:S01]  /*3aa0*/  IADD3 R13, PT, PT, R0, R220, RZ ;  /* 0x000000dc000d7210 */ /* 0x000fe20007ffe0ff */
[----:B--2---:R-:W-:Y:S01]  /*3ab0*/  FMUL.FTZ R0, R101, UR5 ;  /* 0x0000000565007c20 */ /* 0x004fe20008410000 */
[----:B------:R-:W-:Y:S01]  /*3ac0*/  FMNMX3.FTZ R2, R2, R139, R136, !PT ;  /* 0x0000008b02027276 */ /* 0x000fe20007810088 */
[----:B------:R-:W-:Y:S01]  /*3ad0*/  LDSM.16.MT88.4 R20, [R220+0xa000] ;  /* 0x00a00000dc14783b */ /* 0x000fe20000004200 */
[----:B----4-:R-:W-:Y:S02]  /*3ae0*/  FMNMX.FTZ R8, R7, R8, !PT ;  /* 0x0000000807087209 */ /* 0x010fe40007810000 */
[----:B------:R-:W-:Y:S01]  /*3af0*/  FMNMX3.FTZ R2, R2, R135, R197, !PT ;  /* 0x0000008702027276 */ /* 0x000fe200078100c5 */
[----:B------:R-:W-:Y:S01]  /*3b00*/  LDSM.16.MT88.4 R16, [R13+0x9000] ;  /* 0x009000000d10783b */ /* 0x000fe20000004200 */
[----:B------:R-:W-:Y:S02]  /*3b10*/  FSEL R0, R0, RZ, P0 ;  /* 0x000000ff00007208 */ /* 0x000fe40000000000 */
[----:B------:R-:W-:Y:S01]  /*3b20*/  FMNMX3.FTZ R2, R2, R194, R195, !PT ;  /* 0x000000c202027276 */ /* 0x000fe200078100c3 */
[----:B------:R-:W1:Y:S03]  /*3b30*/  SHFL.BFLY PT, R10, R8, 0x1, 0x1f ;  /* 0x0c201f00080a7f89 */ /* 0x000e6600000e0000 */
[----:B------:R-:W-:Y:S01]  /*3b40*/  FMNMX3.FTZ R4, R2, R146, R209, !PT ;  /* 0x0000009202047276 */ /* 0x000fe200078100d1 */
[----:B------:R-:W-:Y:S01]  /*3b50*/  FMUL.FTZ R2, R102, UR5 ;  /* 0x0000000566027c20 */ /* 0x000fe20008410000 */
[----:B------:R-:W-:Y:S02]  /*3b60*/  LDSM.16.MT88.4 R32, [R220+0xb000] ;  /* 0x00b00000dc20783b */ /* 0x000fe40000004200 */
[----:B------:R-:W-:-:S02]  /*3b70*/  FMNMX3.FTZ R3, R4, R208, R207, !PT ;  /* 0x000000d004037276 */ /* 0x000fc400078100cf */
[----:B------:R-:W-:Y:S01]  /*3b80*/  FSEL R2, R2, RZ, P2 ;  /* 0x000000ff02027208 */ /* 0x000fe20001000000 */
[----:B------:R-:W-:Y:S01]  /*3b90*/  LDSM.16.MT88.4 R28, [R13+0xb000] ;  /* 0x00b000000d1c783b */ /* 0x000fe20000004200 */
[----:B------:R-:W-:-:S03]  /*3ba0*/  FMNMX.FTZ R3, R214, R3, !PT ;  /* 0x00000003d6037209 */ /* 0x000fc60007810000 */
[--C-:B------:R-:W-:Y:S01]  /*3bb0*/  FFMA.FTZ R4, R39, UR5, -R2.reuse ;  /* 0x0000000527047c23 */ /* 0x100fe20008010802 */
[--C-:B------:R-:W-:Y:S01]  /*3bc0*/  FFMA.FTZ R5, R38, UR5, -R2.reuse ;  /* 0x0000000526057c23 */ /* 0x100fe20008010802 */
[----:B------:R-:W2:Y:S01]  /*3bd0*/  SHFL.BFLY PT, R9, R3, 0x2, 0x1f ;  /* 0x0c401f0003097f89 */ /* 0x000ea200000e0000 */
[----:B------:R-:W-:Y:S01]  /*3be0*/  FFMA.FTZ R6, R36, UR5, -R2 ;  /* 0x0000000524067c23 */ /* 0x000fe20008010802 */
[----:B------:R3:W-:Y:S04]  /*3bf0*/  MUFU.EX2 R140, R4 ;  /* 0x00000004008c7308 */ /* 0x0007e80000000800 */
[----:B------:R4:W-:Y:S01]  /*3c00*/  MUFU.EX2 R141, R5 ;  /* 0x00000005008d7308 */ /* 0x0009e20000000800 */
[----:B-1----:R-:W-:-:S03]  /*3c10*/  FMNMX.FTZ R104, R8, R10, !PT ;  /* 0x0000000a08687209 */ /* 0x002fc60007810000 */
[----:B------:R-:W-:Y:S01]  /*3c20*/  MUFU.EX2 R155, R6 ;  /* 0x00000006009b7308 */ /* 0x000fe20000000800 */
[C---:B------:R-:W-:Y:S01]  /*3c30*/  FSETP.NEU.FTZ.AND P0, PT, R104.reuse, -INF , PT ;  /* 0xff8000006800780b */ /* 0x040fe20003f1d000 */
[----:B------:R-:W-:Y:S01]  /*3c40*/  FMUL.FTZ R8, R104, UR5 ;  /* 0x0000000568087c20 */ /* 0x000fe20008410000 */
[----:B---3--:R-:W-:Y:S02]  /*3c50*/  FFMA.FTZ R4, R37, UR5, -R2 ;  /* 0x0000000525047c23 */ /* 0x008fe40008010802 */
[----:B------:R-:W-:Y:S02]  /*3c60*/  LDSM.16.MT88.4 R36, [R13+0xa000] ;  /* 0x00a000000d24783b */ /* 0x000fe40000004200 */
[----:B------:R1:W3:Y:S01]  /*3c70*/  MUFU.EX2 R148, R4 ;  /* 0x0000000400947308 */ /* 0x0002e20000000800 */
[----:B----4-:R-:W-:Y:S01]  /*3c80*/  FFMA.FTZ R5, R48, UR5, -R0 ;  /* 0x0000000530057c23 */ /* 0x010fe20008010800 */
[----:B--2---:R-:W-:-:S03]  /*3c90*/  FMNMX.FTZ R3, R3, R9, !PT ;  /* 0x0000000903037209 */ /* 0x004fc60007810000 */
[----:B------:R2:W-:Y:S02]  /*3ca0*/  MUFU.EX2 R252, R5 ;  /* 0x0000000500fc7308 */ /* 0x0005e40000000800 */
[----:B------:R-:W4:Y:S01]  /*3cb0*/  SHFL.BFLY PT, R9, R3, 0x1, 0x1f ;  /* 0x0c201f0003097f89 */ /* 0x000f2200000e0000 */
[----:B-1----:R-:W-:Y:S01]  /*3cc0*/  FFMA.FTZ R4, R43, UR5, -R0 ;  /* 0x000000052b047c23 */ /* 0x002fe20008010800 */
[----:B---3--:R-:W-:-:S03]  /*3cd0*/  F2FP.F16.F32.PACK_AB R6, R155, R148 ;  /* 0x000000949b06723e */ /* 0x008fc600000000ff */
[----:B------:R1:W3:Y:S01]  /*3ce0*/  MUFU.EX2 R251, R4 ;  /* 0x0000000400fb7308 */ /* 0x0002e20000000800 */
[----:B--2---:R-:W-:-:S04]  /*3cf0*/  FFMA.FTZ R5, R42, UR5, -R0 ;  /* 0x000000052a057c23 */ /* 0x004fc80008010800 */
[----:B------:R3:W-:Y:S01]  /*3d00*/  MUFU.EX2 R250, R5 ;  /* 0x0000000500fa7308 */ /* 0x0007e20000000800 */
[----:B-1----:R-:W-:Y:S01]  /*3d10*/  FFMA.FTZ R4, R41, UR5, -R0 ;  /* 0x0000000529047c23 */ /* 0x002fe20008010800 */
[----:B----4-:R-:W-:Y:S02]  /*3d20*/  FMNMX.FTZ R103, R3, R9, !PT ;  /* 0x0000000903677209 */ /* 0x010fe40007810000 */
[----:B------:R-:W-:Y:S01]  /*3d30*/  FSEL R3, R8, RZ, P0 ;  /* 0x000000ff08037208 */ /* 0x000fe20000000000 */
[----:B------:R1:W2:Y:S01]  /*3d40*/  MUFU.EX2 R154, R4 ;  /* 0x00000004009a7308 */ /* 0x0002a20000000800 */
[C---:B------:R-:W-:Y:S01]  /*3d50*/  FSETP.NEU.FTZ.AND P0, PT, R103.reuse, -INF , PT ;  /* 0xff8000006700780b */ /* 0x040fe20003f1d000 */
[----:B------:R-:W-:Y:S01]  /*3d60*/  FMUL.FTZ R8, R103, UR5 ;  /* 0x0000000567087c20 */ /* 0x000fe20008410000 */
[----:B---3--:R-:W-:Y:S01]  /*3d70*/  F2FP.F16.F32.PACK_AB R5, R251, R252 ;  /* 0x000000fcfb05723e */ /* 0x008fe200000000ff */
[--C-:B------:R-:W-:Y:S01]  /*3d80*/  FFMA.FTZ R9, R53, UR5, -R3.reuse ;  /* 0x0000000535097c23 */ /* 0x100fe20008010803 */
[----:B------:R-:W-:-:S02]  /*3d90*/  FFMA.FTZ R10, R52, UR5, -R3 ;  /* 0x00000005340a7c23 */ /* 0x000fc40008010803 */
[----:B------:R-:W-:Y:S01]  /*3da0*/  FSEL R12, R8, RZ, P0 ;  /* 0x000000ff080c7208 */ /* 0x000fe20000000000 */
[--C-:B------:R-:W-:Y:S01]  /*3db0*/  FFMA.FTZ R8, R50, UR5, -R3.reuse ;  /* 0x0000000532087c23 */ /* 0x100fe20008010803 */
[----:B------:R3:W-:Y:S04]  /*3dc0*/  MUFU.EX2 R246, R9 ;  /* 0x0000000900f67308 */ /* 0x0007e80000000800 */
[----:B------:R4:W-:Y:S01]  /*3dd0*/  MUFU.EX2 R248, R8 ;  /* 0x0000000800f87308 */ /* 0x0009e20000000800 */
[----:B-1----:R-:W-:Y:S02]  /*3de0*/  F2FP.F16.F32.PACK_AB R4, R141, R140 ;  /* 0x0000008c8d04723e */ /* 0x002fe400000000ff */
[----:B--2---:R-:W-:Y:S01]  /*3df0*/  F2FP.F16.F32.PACK_AB R7, R154, R250 ;  /* 0x000000fa9a07723e */ /* 0x004fe200000000ff */
[----:B------:R1:W-:Y:S01]  /*3e00*/  MUFU.EX2 R244, R10 ;  /* 0x0000000a00f47308 */ /* 0x0003e20000000800 */
[----:B---3--:R-:W-:-:S05]  /*3e10*/  FFMA.FTZ R9, R44, UR5, -R3 ;  /* 0x000000052c097c23 */ /* 0x008fca0008010803 */
[----:B------:R-:W-:Y:S01]  /*3e20*/  HMMA.16816.F32 R124, R4, R24, RZ ;  /* 0x00000018047c723c */ /* 0x000fe200000018ff */
[--C-:B----4-:R-:W-:Y:S01]  /*3e30*/  FFMA.FTZ R8, R55, UR5, -R12.reuse ;  /* 0x0000000537087c23 */ /* 0x110fe2000801080c */
[----:B------:R2:W3:Y:S01]  /*3e40*/  MUFU.EX2 R249, R9 ;  /* 0x0000000900f97308 */ /* 0x0004e20000000800 */
[----:B-1----:R-:W-:-:S03]  /*3e50*/  FFMA.FTZ R10, R54, UR5, -R12 ;  /* 0x00000005360a7c23 */ /* 0x002fc6000801080c */
[----:B------:R1:W-:Y:S02]  /*3e60*/  MUFU.EX2 R240, R8 ;  /* 0x0000000800f07308 */ /* 0x0003e40000000800 */
[C---:B------:R-:W-:Y:S01]  /*3e70*/  HMMA.16816.F32 R120, R4.reuse, R16, RZ ;  /* 0x000000100478723c */ /* 0x040fe200000018ff */
[----:B------:R-:W-:Y:S01]  /*3e80*/  LDSM.16.MT88.4 R52, [R13+0xa400] ;  /* 0x00a400000d34783b */ /* 0x000fe20000004200 */
[----:B------:R3:W4:Y:S06]  /*3e90*/  MUFU.EX2 R238, R10 ;  /* 0x0000000a00ee7308 */ /* 0x00072c0000000800 */
[----:B------:R-:W-:Y:S01]  /*3ea0*/  HMMA.16816.F32 R116, R4, R20, RZ ;  /* 0x000000140474723c */ /* 0x000fe200000018ff */
[----:B--2---:R-:W-:-:S02]  /*3eb0*/  FFMA.FTZ R9, R51, UR5, -R12 ;  /* 0x0000000533097c23 */ /* 0x004fc4000801080c */
[----:B------:R-:W-:Y:S01]  /*3ec0*/  LDSM.16.MT88.4 R48, [R13+0x9400] ;  /* 0x009400000d30783b */ /* 0x000fe20000004200 */
[----:B-1----:R-:W-:Y:S01]  /*3ed0*/  FFMA.FTZ R8, R45, UR5, -R12 ;  /* 0x000000052d087c23 */ /* 0x002fe2000801080c */
[----:B------:R4:W-:Y:S03]  /*3ee0*/  MUFU.EX2 R241, R9 ;  /* 0x0000000900f17308 */ /* 0x0009e60000000800 */
[C---:B------:R-:W-:Y:S01]  /*3ef0*/  HMMA.16816.F32 R112, R4.reuse, R36, RZ ;  /* 0x000000240470723c */ /* 0x040fe200000018ff */
[----:B---3--:R-:W-:Y:S01]  /*3f00*/  F2FP.F16.F32.PACK_AB R10, R249, R248 ;  /* 0x000000f8f90a723e */ /* 0x008fe200000000ff */
[----:B------:R1:W2:Y:S06]  /*3f10*/  MUFU.EX2 R247, R8 ;  /* 0x0000000800f77308 */ /* 0x0002ac0000000800 */
[----:B------:R-:W-:Y:S01]  /*3f20*/  HMMA.16816.F32 R92, R4, R32, RZ ;  /* 0x00000020045c723c */ /* 0x000fe200000018ff */
[----:B----4-:R-:W-:-:S02]  /*3f30*/  F2FP.F16.F32.PACK_AB R9, R238, R240 ;  /* 0x000000f0ee09723e */ /* 0x010fc400000000ff */
[----:B-1----:R-:W-:-:S05]  /*3f40*/  F2FP.F16.F32.PACK_AB R8, R244, R246 ;  /* 0x000000f6f408723e */ /* 0x002fca00000000ff */
[----:B------:R-:W-:Y:S01]  /*3f50*/  HMMA.16816.F32 R88, R4, R28, RZ ;  /* 0x0000001c0458723c */ /* 0x000fe200000018ff */
        /* <DEDUP_REMOVED lines=21> */
[----:B--2---:R-:W-:Y:S01]  /*40b0*/  FFMA.FTZ R5, R100, UR5, -R2 ;  /* 0x0000000564057c23 */ /* 0x004fe20008010802 */
[----:B------:R-:W-:-:S03]  /*40c0*/  MOV R100, R141 ;  /* 0x0000008d00647202 */ /* 0x000fc60000000f00 */
[----:B------:R2:W5:Y:S03]  /*40d0*/  MUFU.EX2 R245, R5 ;  /* 0x0000000500f57308 */ /* 0x0005660000000800 */
[----:B------:R-:W-:Y:S01]  /*40e0*/  HMMA.16816.F32 R128, R8, R26, RZ ;  /* 0x0000001a0880723c */ /* 0x000fe200000018ff */
[----:B------:R-:W1:Y:S01]  /*40f0*/  LDSM.16.MT88.4 R24, [R13+0xb400] ;  /* 0x00b400000d18783b */ /* 0x000e620000004200 */
[----:B----4-:R-:W-:-:S06]  /*4100*/  FFMA.FTZ R4, R132, UR5, -R0 ;  /* 0x0000000584047c23 */ /* 0x010fcc0008010800 */
[----:B------:R-:W-:Y:S01]  /*4110*/  HMMA.16816.F32 R60, R8, R20, RZ ;  /* 0x00000014083c723c */ /* 0x000fe200000018ff */
[----:B------:R4:W3:Y:S01]  /*4120*/  MUFU.EX2 R234, R4 ;  /* 0x0000000400ea7308 */ /* 0x0008e20000000800 */
[----:B--2---:R-:W-:Y:S01]  /*4130*/  FFMA.FTZ R5, R106, UR5, -R0 ;  /* 0x000000056a057c23 */ /* 0x004fe20008010800 */
[----:B-----5:R-:W-:-:S03]  /*4140*/  F2FP.F16.F32.PACK_AB R6, R245, R242 ;  /* 0x000000f2f506723e */ /* 0x020fc600000000ff */
[----:B------:R3:W-:Y:S02]  /*4150*/  MUFU.EX2 R236, R5 ;  /* 0x0000000500ec7308 */ /* 0x0007e40000000800 */
[----:B------:R-:W-:Y:S01]  /*4160*/  HMMA.16816.F32 R184, R8, R22, RZ ;  /* 0x0000001608b8723c */ /* 0x000fe200000018ff */
[----:B----4-:R-:W-:-:S07]  /*4170*/  FFMA.FTZ R4, R105, UR5, -R0 ;  /* 0x0000000569047c23 */ /* 0x010fce0008010800 */
[----:B------:R-:W-:Y:S01]  /*4180*/  HMMA.16816.F32 R40, R8, R36, RZ ;  /* 0x000000240828723c */ /* 0x000fe200000018ff */
[----:B------:R-:W-:Y:S01]  /*4190*/  MOV R105, R140 ;  /* 0x0000008c00697202 */ /* 0x000fe20000000f00 */
[----:B------:R2:W4:Y:S01]  /*41a0*/  MUFU.EX2 R237, R4 ;  /* 0x0000000400ed7308 */ /* 0x0005220000000800 */
[----:B---3--:R-:W-:-:S05]  /*41b0*/  F2FP.F16.F32.PACK_AB R5, R235, R234 ;  /* 0x000000eaeb05723e */ /* 0x008fca00000000ff */
[C---:B------:R-:W-:Y:S08]  /*41c0*/  HMMA.16816.F32 R164, R8.reuse, R38, RZ ;  /* 0x0000002608a4723c */ /* 0x040ff000000018ff */
[----:B------:R-:W-:Y:S01]  /*41d0*/  HMMA.16816.F32 R36, R8, R32, RZ ;  /* 0x000000200824723c */ /* 0x000fe200000018ff */
[----:B--2---:R-:W-:Y:S02]  /*41e0*/  F2FP.F16.F32.PACK_AB R4, R243, R239 ;  /* 0x000000eff304723e */ /* 0x004fe400000000ff */
[----:B----4-:R-:W-:-:S05]  /*41f0*/  F2FP.F16.F32.PACK_AB R7, R237, R236 ;  /* 0x000000eced07723e */ /* 0x010fca00000000ff */
[C---:B------:R-:W-:Y:S01]  /*4200*/  HMMA.16816.F32 R160, R8.reuse, R34, RZ ;  /* 0x0000002208a0723c */ /* 0x040fe200000018ff */
[----:B------:R-:W-:Y:S07]  /*4210*/  LDSM.16.MT88.4 R32, [R220+0x9800] ;  /* 0x00980000dc20783b */ /* 0x000fee0000004200 */
[C---:B------:R-:W-:Y:S08]  /*4220*/  HMMA.16816.F32 R20, R8.reuse, R28, RZ ;  /* 0x0000001c0814723c */ /* 0x040ff000000018ff */
[----:B------:R-:W-:Y:S01]  /*4230*/  HMMA.16816.F32 R140, R8, R30, RZ ;  /* 0x0000001e088c723c */ /* 0x000fe200000018ff */
[--C-:B------:R-:W-:Y:S01]  /*4240*/  FFMA.FTZ R8, R138, UR5, -R3.reuse ;  /* 0x000000058a087c23 */ /* 0x100fe20008010803 */
[----:B------:R-:W-:Y:S01]  /*4250*/  FFMA.FTZ R9, R137, UR5, -R3 ;  /* 0x0000000589097c23 */ /* 0x000fe20008010803 */
[----:B------:R-:W-:Y:S01]  /*4260*/  FFMA.FTZ R10, R139, UR5, -R12 ;  /* 0x000000058b0a7c23 */ /* 0x000fe2000801080c */
[----:B------:R-:W-:Y:S01]  /*4270*/  MOV R11, R148 ;  /* 0x00000094000b7202 */ /* 0x000fe20000000f00 */
[----:B------:R2:W-:Y:S01]  /*4280*/  MUFU.EX2 R230, R8 ;  /* 0x0000000800e67308 */ /* 0x0005e20000000800 */
[----:B------:R-:W-:Y:S01]  /*4290*/  MOV R138, R155 ;  /* 0x0000009b008a7202 */ /* 0x000fe20000000f00 */
[----:B------:R-:W-:Y:S01]  /*42a0*/  LDSM.16.MT88.4 R28, [R13+0x9800] ;  /* 0x009800000d1c783b */ /* 0x000fe20000004200 */
[----:B------:R-:W-:Y:S01]  /*42b0*/  HMMA.16816.F32 R156, R4, R16, R124 ;  /* 0x00000010049c723c */ /* 0x000fe2000000187c */
[----:B------:R3:W4:Y:S01]  /*42c0*/  MUFU.EX2 R233, R9 ;  /* 0x0000000900e97308 */ /* 0x0007220000000800 */
[----:B------:R-:W-:-:S03]  /*42d0*/  MOV R137, R154 ;  /* 0x0000009a00897202 */ /* 0x000fc60000000f00 */
[----:B------:R5:W-:Y:S03]  /*42e0*/  MUFU.EX2 R227, R10 ;  /* 0x0000000a00e37308 */ /* 0x000be60000000800 */
[----:B------:R-:W-:Y:S01]  /*42f0*/  HMMA.16816.F32 R124, R4, R56, R116 ;  /* 0x00000038047c723c */ /* 0x000fe20000001874 */
[----:B--2---:R-:W-:-:S04]  /*4300*/  FFMA.FTZ R8, R133, UR5, -R3 ;  /* 0x0000000585087c23 */ /* 0x004fc80008010803 */
[----:B------:R2:W-:Y:S01]  /*4310*/  MUFU.EX2 R231, R8 ;  /* 0x0000000800e77308 */ /* 0x0005e20000000800 */
[----:B---3--:R-:W-:Y:S02]  /*4320*/  FFMA.FTZ R9, R134, UR5, -R3 ;  /* 0x0000000586097c23 */ /* 0x008fe40008010803 */
[C---:B-1----:R-:W-:Y:S01]  /*4330*/  HMMA.16816.F32 R116, R4.reuse, R44, R92 ;  /* 0x0000002c0474723c */ /* 0x042fe2000000185c */
[----:B-----5:R-:W-:Y:S01]  /*4340*/  FFMA.FTZ R10, R171, UR5, -R0 ;  /* 0x00000005ab0a7c23 */ /* 0x020fe20008010800 */
[----:B------:R1:W-:Y:S04]  /*4350*/  MUFU.EX2 R232, R9 ;  /* 0x0000000900e87308 */ /* 0x0003e80000000800 */
[----:B------:R3:W-:Y:S02]  /*4360*/  MUFU.EX2 R212, R10 ;  /* 0x0000000a00d47308 */ /* 0x0007e40000000800 */
[----:B------:R-:W-:Y:S01]  /*4370*/  HMMA.16816.F32 R92, R4, R24, R88 ;  /* 0x00000018045c723c */ /* 0x000fe20000001858 */
[----:B--2---:R-:W-:-:S04]  /*4380*/  FFMA.FTZ R8, R144, UR5, -R12 ;  /* 0x0000000590087c23 */ /* 0x004fc8000801080c */
[----:B------:R2:W5:Y:S01]  /*4390*/  MUFU.EX2 R219, R8 ;  /* 0x0000000800db7308 */ /* 0x0005620000000800 */
[--C-:B-1----:R-:W-:Y:S02]  /*43a0*/  FFMA.FTZ R9, R136, UR5, -R12.reuse ;  /* 0x0000000588097c23 */ /* 0x102fe4000801080c */
[----:B------:R-:W-:Y:S02]  /*43b0*/  HMMA.16816.F32 R148, R4, R48, R120 ;  /* 0x000000300494723c */ /* 0x000fe40000001878 */
[----:B------:R1:W-:Y:S01]  /*43c0*/  MUFU.EX2 R229, R9 ;  /* 0x0000000900e57308 */ /* 0x0003e20000000800 */
[----:B---3--:R-:W-:Y:S01]  /*43d0*/  FFMA.FTZ R10, R194, UR5, -R12 ;  /* 0x00000005c20a7c23 */ /* 0x008fe2000801080c */
[----:B------:R-:W-:-:S04]  /*43e0*/  MOV R194, R100 ;  /* 0x0000006400c27202 */ /* 0x000fc80000000f00 */
[----:B------:R-:W-:Y:S01]  /*43f0*/  HMMA.16816.F32 R152, R4, R58, R84 ;  /* 0x0000003a0498723c */ /* 0x000fe20000001854 */
[----:B--2---:R-:W-:-:S04]  /*4400*/  FFMA.FTZ R8, R135, UR5, -R12 ;  /* 0x0000000587087c23 */ /* 0x004fc8000801080c */
[----:B------:R2:W3:Y:S03]  /*4410*/  MUFU.EX2 R228, R8 ;  /* 0x0000000800e47308 */ /* 0x0004e60000000800 */
[----:B------:R-:W-:Y:S01]  /*4420*/  HMMA.16816.F32 R88, R4, R54, R80 ;  /* 0x000000360458723c */ /* 0x000fe20000001850 */
[----:B-1----:R-:W-:-:S04]  /*4430*/  FFMA.FTZ R9, R147, UR5, -R2 ;  /* 0x0000000593097c23 */ /* 0x002fc80008010802 */
[----:B------:R1:W-:Y:S03]  /*4440*/  MUFU.EX2 R216, R9 ;  /* 0x0000000900d87308 */ /* 0x0003e60000000800 */
[----:B------:R-:W-:Y:S01]  /*4450*/  HMMA.16816.F32 R120, R4, R52, R112 ;  /* 0x000000340478723c */ /* 0x000fe20000001870 */
[----:B--2---:R-:W-:-:S07]  /*4460*/  FFMA.FTZ R8, R168, UR5, -R2 ;  /* 0x00000005a8087c23 */ /* 0x004fce0008010802 */
[----:B------:R-:W-:Y:S01]  /*4470*/  HMMA.16816.F32 R108, R4, R18, R108 ;  /* 0x00000012046c723c */ /* 0x000fe2000000186c */
[----:B------:R2:W3:Y:S01]  /*4480*/  MUFU.EX2 R215, R8 ;  /* 0x0000000800d77308 */ /* 0x0004e20000000800 */
[----:B-1----:R-:W-:-:S04]  /*4490*/  FFMA.FTZ R9, R145, UR5, -R2 ;  /* 0x0000000591097c23 */ /* 0x002fc80008010802 */
[----:B------:R1:W-:Y:S02]  /*44a0*/  MUFU.EX2 R107, R9 ;  /* 0x00000009006b7308 */ /* 0x0003e40000000800 */
[----:B------:R-:W-:Y:S01]  /*44b0*/  HMMA.16816.F32 R96, R4, R50, R96 ;  /* 0x000000320460723c */ /* 0x000fe20000001860 */
[----:B--2---:R-:W-:-:S07]  /*44c0*/  FFMA.FTZ R8, R170, UR5, -R2 ;  /* 0x00000005aa087c23 */ /* 0x004fce0008010802 */
[----:B------:R-:W-:Y:S01]  /*44d0*/  HMMA.16816.F32 R84, R4, R46, R76 ;  /* 0x0000002e0454723c */ /* 0x000fe2000000184c */
[----:B------:R2:W-:Y:S01]  /*44e0*/  MUFU.EX2 R217, R8 ;  /* 0x0000000800d97308 */ /* 0x0005e20000000800 */
[----:B-1----:R-:W-:-:S03]  /*44f0*/  FFMA.FTZ R9, R178, UR5, -R0 ;  /* 0x00000005b2097c23 */ /* 0x002fc60008010800 */
[----:B------:R-:W-:Y:S03]  /*4500*/  MUFU.EX2 R178, R10 ;  /* 0x0000000a00b27308 */ /* 0x000fe60000000800 */
[----:B------:R-:W-:Y:S01]  /*4510*/  HMMA.16816.F32 R80, R4, R26, R68 ;  /* 0x0000001a0450723c */ /* 0x000fe20000001844 */
[----:B----4-:R-:W-:Y:S02]  /*4520*/  F2FP.F16.F32.PACK_AB R4, R233, R230 ;  /* 0x000000e6e904723e */ /* 0x010fe400000000ff */
[----:B-----5:R-:W-:Y:S01]  /*4530*/  F2FP.F16.F32.PACK_AB R5, R227, R219 ;  /* 0x000000dbe305723e */ /* 0x020fe200000000ff */
[----:B------:R1:W-:Y:S01]  /*4540*/  MUFU.EX2 R213, R9 ;  /* 0x0000000900d57308 */ /* 0x0003e20000000800 */
[----:B------:R-:W-:Y:S02]  /*4550*/  F2FP.F16.F32.PACK_AB R6, R232, R231 ;  /* 0x000000e7e806723e */ /* 0x000fe400000000ff */
[----:B---3--:R-:W-:Y:S01]  /*4560*/  F2FP.F16.F32.PACK_AB R7, R228, R229 ;  /* 0x000000e5e407723e */ /* 0x008fe200000000ff */
[----:B--2---:R-:W-:-:S04]  /*4570*/  FFMA.FTZ R8, R179, UR5, -R0 ;  /* 0x00000005b3087c23 */ /* 0x004fc80008010800 */
[----:B------:R2:W3:Y:S02]  /*4580*/  MUFU.EX2 R211, R8 ;  /* 0x0000000800d37308 */ /* 0x0004e40000000800 */
[----:B------:R-:W-:Y:S01]  /*4590*/  HMMA.16816.F32 R76, R4, R16, R72 ;  /* 0x00000010044c723c */ /* 0x000fe20000001848 */
[----:B-1----:R-:W-:Y:S01]  /*45a0*/  FFMA.FTZ R9, R193, UR5, -R3 ;  /* 0x00000005c1097c23 */ /* 0x002fe20008010803 */
[----:B------:R-:W-:-:S06]  /*45b0*/  MOV R193, R138 ;  /* 0x0000008a00c17202 */ /* 0x000fcc0000000f00 */
[----:B------:R-:W-:Y:S01]  /*45c0*/  HMMA.16816.F32 R188, R4, R24, R20 ;  /* 0x0000001804bc723c */ /* 0x000fe20000001814 */
[----:B------:R-:W1:Y:S01]  /*45d0*/  LDSM.16.MT88.4 R20, [R13+0xa800] ;  /* 0x00a800000d14783b */ /* 0x000e620000004200 */
[----:B--2---:R-:W-:-:S06]  /*45e0*/  FFMA.FTZ R8, R169, UR5, -R0 ;  /* 0x00000005a9087c23 */ /* 0x004fcc0008010800 */
[C---:B------:R-:W-:Y:S01]  /*45f0*/  HMMA.16816.F32 R72, R4.reuse, R48, R64 ;  /* 0x000000300448723c */ /* 0x040fe20000001840 */
[----:B------:R2:W4:Y:S07]  /*4600*/  MUFU.EX2 R106, R8 ;  /* 0x00000008006a7308 */ /* 0x00052e0000000800 */
[----:B------:R-:W-:Y:S01]  /*4610*/  HMMA.16816.F32 R68, R4, R56, R60 ;  /* 0x000000380444723c */ /* 0x000fe2000000183c */
[----:B--2---:R-:W-:-:S07]  /*4620*/  FFMA.FTZ R8, R196, UR5, -R3 ;  /* 0x00000005c4087c23 */ /* 0x004fce0008010803 */
[----:B------:R-:W-:Y:S01]  /*4630*/  HMMA.16816.F32 R64, R4, R52, R40 ;  /* 0x000000340440723c */ /* 0x000fe20000001828 */
[----:B------:R-:W-:Y:S01]  /*4640*/  LDSM.16.MT88.4 R40, [R220+0xb800] ;  /* 0x00b80000dc28783b */ /* 0x000fe20000004200 */
[----:B------:R-:W-:-:S06]  /*4650*/  MOV R196, R137 ;  /* 0x0000008900c47202 */ /* 0x000fcc0000000f00 */
[C---:B------:R-:W-:Y:S01]  /*4660*/  HMMA.16816.F32 R172, R4.reuse, R44, R36 ;  /* 0x0000002c04ac723c */ /* 0x040fe20000001824 */
[----:B------:R-:W-:Y:S07]  /*4670*/  LDSM.16.MT88.4 R36, [R13+0xb800] ;  /* 0x00b800000d24783b */ /* 0x000fee0000004200 */
[C---:B------:R-:W-:Y:S01]  /*4680*/  HMMA.16816.F32 R60, R4.reuse, R18, R128 ;  /* 0x00000012043c723c */ /* 0x040fe20000001880 */
[----:B------:R-:W2:Y:S07]  /*4690*/  LDSM.16.MT88.4 R16, [R220+0xa800] ;  /* 0x00a80000dc10783b */ /* 0x000eae0000004200 */
[C---:B------:R-:W-:Y:S01]  /*46a0*/  HMMA.16816.F32 R56, R4.reuse, R58, R184 ;  /* 0x0000003a0438723c */ /* 0x040fe200000018b8 */
[----:B------:R5:W-:Y:S04]  /*46b0*/  MUFU.EX2 R186, R8 ;  /* 0x0000000800ba7308 */ /* 0x000be80000000800 */
[----:B------:R3:W2:Y:S03]  /*46c0*/  MUFU.EX2 R187, R9 ;  /* 0x0000000900bb7308 */ /* 0x0006a60000000800 */
[----:B------:R-:W-:Y:S01]  /*46d0*/  HMMA.16816.F32 R48, R4, R50, R180 ;  /* 0x000000320430723c */ /* 0x000fe200000018b4 */
[----:B-----5:R-:W-:-:S07]  /*46e0*/  FFMA.FTZ R8, R192, UR5, -R3 ;  /* 0x00000005c0087c23 */ /* 0x020fce0008010803 */
[----:B------:R-:W-:Y:S01]  /*46f0*/  HMMA.16816.F32 R52, R4, R54, R164 ;  /* 0x000000360434723c */ /* 0x000fe200000018a4 */
[----:B------:R-:W-:Y:S01]  /*4700*/  MOV R192, R11 ;  /* 0x0000000b00c07202 */ /* 0x000fe20000000f00 */
[----:B------:R5:W-:Y:S01]  /*4710*/  MUFU.EX2 R185, R8 ;  /* 0x0000000800b97308 */ /* 0x000be20000000800 */
[----:B---3--:R-:W-:-:S05]  /*4720*/  FFMA.FTZ R9, R15, UR5, -R3 ;  /* 0x000000050f097c23 */ /* 0x008fca0008010803 */
[C---:B------:R-:W-:Y:S08]  /*4730*/  HMMA.16816.F32 R44, R4.reuse, R46, R160 ;  /* 0x0000002e042c723c */ /* 0x040ff000000018a0 */
[----:B------:R-:W-:Y:S01]  /*4740*/  HMMA.16816.F32 R24, R4, R26, R140 ;  /* 0x0000001a0418723c */ /* 0x000fe2000000188c */
[----:B-----5:R-:W-:Y:S01]  /*4750*/  FFMA.FTZ R8, R197, UR5, -R12 ;  /* 0x00000005c5087c23 */ /* 0x020fe2000801080c */
[----:B------:R-:W-:Y:S01]  /*4760*/  MOV R197, R105 ;  /* 0x0000006900c57202 */ /* 0x000fe20000000f00 */
[----:B------:R-:W-:Y:S01]  /*4770*/  LDSM.16.MT88.4 R140, [R13+0x9c00] ;  /* 0x009c00000d8c783b */ /* 0x000fe20000004200 */
[----:B------:R3:W-:Y:S01]  /*4780*/  MUFU.EX2 R105, R9 ;  /* 0x0000000900697308 */ /* 0x0007e20000000800 */
[----:B------:R-:W-:-:S02]  /*4790*/  F2FP.F16.F32.PACK_AB R4, R216, R215 ;  /* 0x000000d7d804723e */ /* 0x000fc400000000ff */
[----:B------:R-:W-:Y:S01]  /*47a0*/  F2FP.F16.F32.PACK_AB R5, R212, R211 ;  /* 0x000000d3d405723e */ /* 0x000fe200000000ff */
[----:B------:R5:W2:Y:S01]  /*47b0*/  MUFU.EX2 R184, R8 ;  /* 0x0000000800b87308 */ /* 0x000aa20000000800 */
[----:B------:R-:W-:Y:S02]  /*47c0*/  F2FP.F16.F32.PACK_AB R6, R107, R217 ;  /* 0x000000d96b06723e */ /* 0x000fe400000000ff */
[----:B----4-:R-:W-:Y:S01]  /*47d0*/  F2FP.F16.F32.PACK_AB R7, R106, R213 ;  /* 0x000000d56a07723e */ /* 0x010fe200000000ff */
[----:B---3--:R-:W-:-:S06]  /*47e0*/  FFMA.FTZ R9, R195, UR5, -R12 ;  /* 0x00000005c3097c23 */ /* 0x008fcc000801080c */
[C---:B-1----:R-:W-:Y:S01]  /*47f0*/  HMMA.16816.F32 R164, R4.reuse, R20, R120 ;  /* 0x0000001404a4723c */ /* 0x042fe20000001878 */
[----:B-----5:R-:W-:Y:S01]  /*4800*/  FFMA.FTZ R8, R146, UR5, -R12 ;  /* 0x0000000592087c23 */ /* 0x020fe2000801080c */
[----:B------:R1:W-:Y:S04]  /*4810*/  MUFU.EX2 R179, R9 ;  /* 0x0000000900b37308 */ /* 0x0003e80000000800 */
[----:B------:R3:W4:Y:S02]  /*4820*/  MUFU.EX2 R100, R8 ;  /* 0x0000000800647308 */ /* 0x0007240000000800 */
[C---:B------:R-:W-:Y:S08]  /*4830*/  HMMA.16816.F32 R132, R4.reuse, R28, R148 ;  /* 0x0000001c0484723c */ /* 0x040ff00000001894 */
[----:B------:R-:W-:Y:S01]  /*4840*/  HMMA.16816.F32 R120, R4, R34, R108 ;  /* 0x000000220478723c */ /* 0x000fe2000000186c */
[--C-:B-1----:R-:W-:Y:S01]  /*4850*/  FFMA.FTZ R9, R198, UR5, -R2.reuse ;  /* 0x00000005c6097c23 */ /* 0x102fe20008010802 */
[----:B---3--:R-:W-:-:S06]  /*4860*/  FFMA.FTZ R8, R199, UR5, -R2 ;  /* 0x00000005c7087c23 */ /* 0x008fcc0008010802 */
[C---:B------:R-:W-:Y:S08]  /*4870*/  HMMA.16816.F32 R136, R4.reuse, R30, R96 ;  /* 0x0000001e0488723c */ /* 0x040ff00000001860 */
[C---:B------:R-:W-:Y:S01]  /*4880*/  HMMA.16816.F32 R112, R4.reuse, R32, R156 ;  /* 0x000000200470723c */ /* 0x040fe2000000189c */
[----:B------:R-:W-:Y:S07]  /*4890*/  LDSM.16.MT88.4 R156, [R220+0xac00] ;  /* 0x00ac0000dc9c783b */ /* 0x000fee0000004200 */
[C---:B--2---:R-:W-:Y:S01]  /*48a0*/  HMMA.16816.F32 R148, R4.reuse, R16, R124 ;  /* 0x000000100494723c */ /* 0x044fe2000000187c */
[----:B------:R-:W-:Y:S07]  /*48b0*/  LDSM.16.MT88.4 R124, [R220+0x9c00] ;  /* 0x009c0000dc7c783b */ /* 0x000fee0000004200 */
[C---:B------:R-:W-:Y:S08]  /*48c0*/  HMMA.16816.F32 R160, R4.reuse, R40, R116 ;  /* 0x0000002804a0723c */ /* 0x040ff00000001874 */
[C---:B------:R-:W-:Y:S08]  /*48d0*/  HMMA.16816.F32 R180, R4.reuse, R36, R92 ;  /* 0x0000002404b4723c */ /* 0x040ff0000000185c */
[C---:B------:R-:W-:Y:S08]  /*48e0*/  HMMA.16816.F32 R152, R4.reuse, R18, R152 ;  /* 0x000000120498723c */ /* 0x040ff00000001898 */
[C---:B------:R-:W-:Y:S08]  /*48f0*/  HMMA.16816.F32 R88, R4.reuse, R22, R88 ;  /* 0x000000160458723c */ /* 0x040ff00000001858 */
[C---:B------:R-:W-:Y:S08]  /*4900*/  HMMA.16816.F32 R108, R4.reuse, R42, R84 ;  /* 0x0000002a046c723c */ /* 0x040ff00000001854 */
[----:B------:R-:W-:Y:S01]  /*4910*/  HMMA.16816.F32 R96, R4, R38, R80 ;  /* 0x000000260460723c */ /* 0x000fe20000001850 */
[----:B------:R-:W-:Y:S01]  /*4920*/  F2FP.F16.F32.PACK_AB R4, R187, R186 ;  /* 0x000000babb04723e */ /* 0x000fe200000000ff */
[----:B------:R-:W-:Y:S01]  /*4930*/  LDSM.16.MT88.4 R80, [R220+0xbc00] ;  /* 0x00bc0000dc50783b */ /* 0x000fe20000004200 */
[----:B------:R-:W-:-:S02]  /*4940*/  F2FP.F16.F32.PACK_AB R5, R178, R184 ;  /* 0x000000b8b205723e */ /* 0x000fc400000000ff */
[----:B------:R-:W-:Y:S02]  /*4950*/  F2FP.F16.F32.PACK_AB R6, R105, R185 ;  /* 0x000000b96906723e */ /* 0x000fe400000000ff */
[----:B----4-:R-:W-:-:S07]  /*4960*/  F2FP.F16.F32.PACK_AB R7, R100, R179 ;  /* 0x000000b36407723e */ /* 0x010fce00000000ff */
[C---:B------:R-:W-:Y:S01]  /*4970*/  HMMA.16816.F32 R128, R4.reuse, R28, R72 ;  /* 0x0000001c0480723c */ /* 0x040fe20000001848 */
[----:B------:R1:W-:Y:S07]  /*4980*/  MUFU.EX2 R28, R8 ;  /* 0x00000008001c7308 */ /* 0x0003ee0000000800 */
[----:B------:R-:W-:Y:S01]  /*4990*/  HMMA.16816.F32 R144, R4, R16, R68 ;  /* 0x000000100490723c */ /* 0x000fe20000001844 */
[----:B-1----:R-:W-:-:S07]  /*49a0*/  FFMA.FTZ R8, R200, UR5, -R2 ;  /* 0x00000005c8087c23 */ /* 0x002fce0008010802 */
[C---:B------:R-:W-:Y:S01]  /*49b0*/  HMMA.16816.F32 R68, R4.reuse, R40, R172 ;  /* 0x000000280444723c */ /* 0x040fe200000018ac */
[----:B------:R-:W-:Y:S01]  /*49c0*/  FFMA.FTZ R2, R201, UR5, -R2 ;  /* 0x00000005c9027c23 */ /* 0x000fe20008010802 */
[----:B------:R-:W1:Y:S06]  /*49d0*/  LDSM.16.MT88.4 R172, [R13+0xac00] ;  /* 0x00ac00000dac783b */ /* 0x000e6c0000004200 */
[C---:B------:R-:W-:Y:S08]  /*49e0*/  HMMA.16816.F32 R116, R4.reuse, R32, R76 ;  /* 0x000000200474723c */ /* 0x040ff0000000184c */
[C---:B------:R-:W-:Y:S08]  /*49f0*/  HMMA.16816.F32 R60, R4.reuse, R34, R60 ;  /* 0x00000022043c723c */ /* 0x040ff0000000183c */
[C---:B------:R-:W-:Y:S08]  /*4a00*/  HMMA.16816.F32 R48, R4.reuse, R30, R48 ;  /* 0x0000001e0430723c */ /* 0x040ff00000001830 */
[C---:B------:R-:W-:Y:S08]  /*4a10*/  HMMA.16816.F32 R56, R4.reuse, R18, R56 ;  /* 0x000000120438723c */ /* 0x040ff00000001838 */
[C---:B------:R-:W-:Y:S01]  /*4a20*/  HMMA.16816.F32 R64, R4.reuse, R20, R64 ;  /* 0x000000140440723c */ /* 0x040fe20000001840 */
[----:B------:R2:W-:Y:S04]  /*4a30*/  MUFU.EX2 R21, R8 ;  /* 0x0000000800157308 */ /* 0x0005e80000000800 */
[----:B------:R-:W3:Y:S03]  /*4a40*/  MUFU.EX2 R20, R9 ;  /* 0x0000000900147308 */ /* 0x000ee60000000800 */
[----:B------:R-:W-:Y:S01]  /*4a50*/  HMMA.16816.F32 R52, R4, R22, R52 ;  /* 0x000000160434723c */ /* 0x000fe20000001834 */
[----:B------:R4:W5:Y:S01]  /*4a60*/  MUFU.EX2 R22, R2 ;  /* 0x0000000200167308 */ /* 0x0009620000000800 */
[----:B------:R-:W-:-:S04]  /*4a70*/  FADD.FTZ R23, R252, R251 ;  /* 0x000000fbfc177221 */ /* 0x000fc80000010000 */
[----:B------:R-:W-:Y:S01]  /*4a80*/  FADD.FTZ R23, R250, R23 ;  /* 0x00000017fa177221 */ /* 0x000fe20000010000 */
[--C-:B--2---:R-:W-:Y:S01]  /*4a90*/  FFMA.FTZ R8, R202, UR5, -R0.reuse ;  /* 0x00000005ca087c23 */ /* 0x104fe20008010800 */
[----:B------:R-:W-:Y:S03]  /*4aa0*/  HMMA.16816.F32 R44, R4, R42, R44 ;  /* 0x0000002a042c723c */ /* 0x000fe6000000182c */
[----:B------:R2:W-:Y:S01]  /*4ab0*/  MUFU.EX2 R16, R8 ;  /* 0x0000000800107308 */ /* 0x0005e20000000800 */
[----:B---3--:R-:W-:Y:S01]  /*4ac0*/  F2FP.F16.F32.PACK_AB R92, R20, R28 ;  /* 0x0000001c145c723e */ /* 0x008fe200000000ff */
[----:B----4-:R-:W-:-:S03]  /*4ad0*/  FFMA.FTZ R2, R204, UR5, -R0 ;  /* 0x00000005cc027c23 */ /* 0x010fc60008010800 */
[C---:B------:R-:W-:Y:S01]  /*4ae0*/  HMMA.16816.F32 R84, R4.reuse, R36, R188 ;  /* 0x000000240454723c */ /* 0x040fe200000018bc */
[----:B-----5:R-:W-:Y:S01]  /*4af0*/  F2FP.F16.F32.PACK_AB R94, R22, R21 ;  /* 0x00000015165e723e */ /* 0x020fe200000000ff */
[----:B------:R3:W4:Y:S06]  /*4b00*/  MUFU.EX2 R18, R2 ;  /* 0x0000000200127308 */ /* 0x00072c0000000800 */
[----:B------:R-:W-:Y:S01]  /*4b10*/  HMMA.16816.F32 R24, R4, R38, R24 ;  /* 0x000000260418723c */ /* 0x000fe20000001818 */
[----:B------:R5:W1:Y:S01]  /*4b20*/  LDSM.16.MT88.4 R4, [R13+0xbc00] ;  /* 0x00bc00000d04783b */ /* 0x000a620000004200 */
[--C-:B--2---:R-:W-:Y:S01]  /*4b30*/  FFMA.FTZ R8, R203, UR5, -R0.reuse ;  /* 0x00000005cb087c23 */ /* 0x104fe20008010800 */
[----:B------:R-:W-:-:S03]  /*4b40*/  FFMA.FTZ R0, R218, UR5, -R0 ;  /* 0x00000005da007c23 */ /* 0x000fc60008010800 */
[----:B------:R-:W-:Y:S01]  /*4b50*/  MUFU.EX2 R19, R8 ;  /* 0x0000000800137308 */ /* 0x000fe20000000800 */
[----:B---3--:R-:W-:-:S03]  /*4b60*/  FFMA.FTZ R2, R206, UR5, -R3 ;  /* 0x00000005ce027c23 */ /* 0x008fc60008010803 */
[----:B------:R2:W3:Y:S01]  /*4b70*/  MUFU.EX2 R17, R0 ;  /* 0x0000000000117308 */ /* 0x0004e20000000800 */
[----:B----4-:R-:W-:-:S03]  /*4b80*/  F2FP.F16.F32.PACK_AB R93, R18, R16 ;  /* 0x00000010125d723e */ /* 0x010fc600000000ff */
[----:B------:R4:W-:Y:S01]  /*4b90*/  MUFU.EX2 R10, R2 ;  /* 0x00000002000a7308 */ /* 0x0009e20000000800 */
[--C-:B--2---:R-:W-:Y:S01]  /*4ba0*/  FFMA.FTZ R0, R14, UR5, -R3.reuse ;  /* 0x000000050e007c23 */ /* 0x104fe20008010803 */
[----:B---3--:R-:W-:Y:S01]  /*4bb0*/  F2FP.F16.F32.PACK_AB R95, R17, R19 ;  /* 0x00000013115f723e */ /* 0x008fe200000000ff */
[--C-:B----4-:R-:W-:Y:S02]  /*4bc0*/  FFMA.FTZ R2, R205, UR5, -R3.reuse ;  /* 0x00000005cd027c23 */ /* 0x110fe40008010803 */
[----:B-----5:R2:W3:Y:S01]  /*4bd0*/  MUFU.EX2 R13, R0 ;  /* 0x00000000000d7308 */ /* 0x0204e20000000800 */
[----:B------:R-:W-:-:S03]  /*4be0*/  FFMA.FTZ R3, R210, UR5, -R3 ;  /* 0x00000005d2037c23 */ /* 0x000fc60008010803 */
[C---:B-1----:R-:W-:Y:S01]  /*4bf0*/  HMMA.16816.F32 R168, R92.reuse, R174, R88 ;  /* 0x000000ae5ca8723c */ /* 0x042fe20000001858 */
[----:B------:R1:W-:Y:S04]  /*4c00*/  MUFU.EX2 R14, R2 ;  /* 0x00000002000e7308 */ /* 0x0003e80000000800 */
[----:B------:R4:W-:Y:S03]  /*4c10*/  MUFU.EX2 R15, R3 ;  /* 0x00000003000f7308 */ /* 0x0009e60000000800 */
[----:B------:R-:W-:Y:S01]  /*4c20*/  HMMA.16816.F32 R112, R92, R124, R112 ;  /* 0x0000007c5c70723c */ /* 0x000fe20000001870 */
[--C-:B--2---:R-:W-:Y:S01]  /*4c30*/  FFMA.FTZ R0, R209, UR5, -R12.reuse ;  /* 0x00000005d1007c23 */ /* 0x104fe2000801080c */
[----:B-1----:R-:W-:-:S03]  /*4c40*/  FFMA.FTZ R2, R208, UR5, -R12 ;  /* 0x00000005d0027c23 */ /* 0x002fc6000801080c */
[----:B------:R1:W-:Y:S03]  /*4c50*/  MUFU.EX2 R8, R0 ;  /* 0x0000000000087308 */ /* 0x0003e60000000800 */
[----:B------:R-:W-:Y:S01]  /*4c60*/  HMMA.16816.F32 R120, R92, R126, R120 ;  /* 0x0000007e5c78723c */ /* 0x000fe20000001878 */
[----:B----4-:R-:W-:Y:S01]  /*4c70*/  FADD.FTZ R3, R246, R244 ;  /* 0x000000f4f6037221 */ /* 0x010fe20000010000 */
[----:B------:R2:W4:Y:S03]  /*4c80*/  MUFU.EX2 R9, R2 ;  /* 0x0000000200097308 */ /* 0x0005260000000800 */
[----:B------:R-:W-:-:S03]  /*4c90*/  FADD.FTZ R3, R248, R3 ;  /* 0x00000003f8037221 */ /* 0x000fc60000010000 */
[----:B------:R-:W-:Y:S01]  /*4ca0*/  HMMA.16816.F32 R132, R92, R140, R132 ;  /* 0x0000008c5c84723c */ /* 0x000fe20000001884 */
[----:B------:R-:W-:Y:S01]  /*4cb0*/  FADD.FTZ R3, R249, R3 ;  /* 0x00000003f9037221 */ /* 0x000fe20000010000 */
[----:B-1----:R-:W-:-:S03]  /*4cc0*/  FFMA.FTZ R0, R207, UR5, -R12 ;  /* 0x00000005cf007c23 */ /* 0x002fc6000801080c */
[----:B------:R-:W-:-:S03]  /*4cd0*/  FADD.FTZ R3, R230, R3 ;  /* 0x00000003e6037221 */ /* 0x000fc60000010000 */
[----:B------:R-:W-:Y:S01]  /*4ce0*/  HMMA.16816.F32 R136, R92, R142, R136 ;  /* 0x0000008e5c88723c */ /* 0x000fe20000001888 */
[----:B--2---:R-:W-:Y:S01]  /*4cf0*/  FFMA.FTZ R2, R214, UR5, -R12 ;  /* 0x00000005d6027c23 */ /* 0x004fe2000801080c */
[----:B------:R1:W-:Y:S01]  /*4d00*/  MUFU.EX2 R11, R0 ;  /* 0x00000000000b7308 */ /* 0x0003e20000000800 */
[----:B------:R-:W-:-:S03]  /*4d10*/  FADD.FTZ R3, R233, R3 ;  /* 0x00000003e9037221 */ /* 0x000fc60000010000 */
[----:B------:R2:W5:Y:S02]  /*4d20*/  MUFU.EX2 R12, R2 ;  /* 0x00000002000c7308 */ /* 0x0005640000000800 */
[C---:B------:R-:W-:Y:S08]  /*4d30*/  HMMA.16816.F32 R148, R92.reuse, R156, R148 ;  /* 0x0000009c5c94723c */ /* 0x040ff00000001894 */
[----:B------:R-:W-:Y:S01]  /*4d40*/  HMMA.16816.F32 R152, R92, R158, R152 ;  /* 0x0000009e5c98723c */ /* 0x000fe20000001898 */
[----:B-1----:R-:W-:Y:S01]  /*4d50*/  FADD.FTZ R0, R197, R194 ;  /* 0x000000c2c5007221 */ /* 0x002fe20000010000 */
[----:B--2---:R-:W-:-:S03]  /*4d60*/  FADD.FTZ R2, R240, R238 ;  /* 0x000000eef0027221 */ /* 0x004fc60000010000 */
[----:B------:R-:W-:-:S03]  /*4d70*/  FADD.FTZ R0, R192, R0 ;  /* 0x00000000c0007221 */ /* 0x000fc60000010000 */
        /* <DEDUP_REMOVED lines=8> */
[----:B------:R-:W-:-:S03]  /*4e00*/  FADD.FTZ R2, R227, R2 ;  /* 0x00000002e3027221 */ /* 0x000fc60000010000 */
[C---:B------:R-:W-:Y:S08]  /*4e10*/  HMMA.16816.F32 R76, R92.reuse, R82, R108 ;  /* 0x000000525c4c723c */ /* 0x040ff0000000186c */
[C---:B------:R-:W-:Y:S08]  /*4e20*/  HMMA.16816.F32 R88, R92.reuse, R4, R180 ;  /* 0x000000045c58723c */ /* 0x040ff000000018b4 */
[----:B------:R-:W-:Y:S01]  /*4e30*/  HMMA.16816.F32 R92, R92, R6, R96 ;  /* 0x000000065c5c723c */ /* 0x000fe20000001860 */
[----:B---3--:R-:W-:-:S02]  /*4e40*/  F2FP.F16.F32.PACK_AB R96, R13, R10 ;  /* 0x0000000a0d60723e */ /* 0x008fc400000000ff */
[----:B----4-:R-:W-:Y:S02]  /*4e50*/  F2FP.F16.F32.PACK_AB R97, R9, R8 ;  /* 0x000000080961723e */ /* 0x010fe400000000ff */
[----:B------:R-:W-:Y:S02]  /*4e60*/  F2FP.F16.F32.PACK_AB R98, R15, R14 ;  /* 0x0000000e0f62723e */ /* 0x000fe400000000ff */
[----:B-----5:R-:W-:-:S07]  /*4e70*/  F2FP.F16.F32.PACK_AB R99, R12, R11 ;  /* 0x0000000b0c63723e */ /* 0x020fce00000000ff */
[C---:B------:R-:W-:Y:S01]  /*4e80*/  HMMA.16816.F32 R84, R96.reuse, R4, R84 ;  /* 0x000000046054723c */ /* 0x040fe20000001854 */
[----:B------:R-:W-:Y:S01]  /*4e90*/  FADD.FTZ R4, R196, R23 ;  /* 0x00000017c4047221 */ /* 0x000fe20000010000 */
[----:B------:R-:W-:Y:S01]  /*4ea0*/  FADD.FTZ R5, R231, R3 ;  /* 0x00000003e7057221 */ /* 0x000fe20000010000 */
[----:B------:R-:W-:Y:S01]  /*4eb0*/  FADD.FTZ R3, R229, R2 ;  /* 0x00000002e5037221 */ /* 0x000fe20000010000 */
[----:B------:R-:W-:Y:S01]  /*4ec0*/  FADD.FTZ R2, R242, R0 ;  /* 0x00000000f2027221 */ /* 0x000fe20000010000 */
        /* <DEDUP_REMOVED lines=40> */
[----:B------:R-:W-:Y:S02]  /*5150*/  FADD.FTZ R0, R17, R0 ;  /* 0x0000000011007221 */ /* 0x000fe40000010000 */
[----:B------:R1:W-:Y:S01]  /*5160*/  STL [R1], R4 ;  /* 0x0000000401007387 */ /* 0x0003e20000100800 */
[C---:B------:R-:W-:Y:S03]  /*5170*/  HMMA.16816.F32 R144, R96.reuse, R156, R144 ;  /* 0x0000009c6090723c */ /* 0x040fe60000001890 */
[----:B------:R1:W-:Y:S04]  /*5180*/  STL [R1+0x4], R3 ;  /* 0x0000040301007387 */ /* 0x0003e80000100800 */
[----:B------:R1:W-:Y:S01]  /*5190*/  STL [R1+0xc], R0 ;  /* 0x00000c0001007387 */ /* 0x0003e20000100800 */
[C---:B------:R-:W-:Y:S03]  /*51a0*/  HMMA.16816.F32 R160, R96.reuse, R172, R64 ;  /* 0x000000ac60a0723c */ /* 0x040fe60000001840 */
[----:B------:R1:W-:Y:S05]  /*51b0*/  STL [R1+0x8], R2 ;  /* 0x0000080201007387 */ /* 0x0003ea0000100800 */
        /* <DEDUP_REMOVED lines=9> */
[C---:B------:R-:W-:Y:S01]  /*5250*/  SHF.L.U64.HI R2, R176.reuse, 0x5, R177 ;  /* 0x00000005b0027819 */ /* 0x040fe200000102b1 */
[----:B------:R-:W-:Y:S01]  /*5260*/  IMAD.SHL.U32 R0, R176, 0x20, RZ ;  /* 0x00000020b0007824 */ /* 0x000fe200078e00ff */
[----:B------:R-:W-:Y:S01]  /*5270*/  LEA.HI.SX32 R226, R226, 0xfffffffe, 0x1a ;  /* 0xfffffffee2e27811 */ /* 0x000fe200078fd2ff */
[----:B------:R-:W-:Y:S01]  /*5280*/  IMAD.MOV.U32 R105, RZ, RZ, R102 ;  /* 0x000000ffff697224 */ /* 0x000fe200078e0066 */
[----:B------:R-:W-:Y:S01]  /*5290*/  MOV R106, R101 ;  /* 0x00000065006a7202 */ /* 0x000fe20000000f00 */
[----:B------:R1:W-:Y:S01]  /*52a0*/  STL [R1+0x20], R2 ;  /* 0x0000200201007387 */ /* 0x0003e20000100800 */
[----:B------:R-:W-:Y:S01]  /*52b0*/  MOV R100, R103 ;  /* 0x0000006700647202 */ /* 0x000fe20000000f00 */
[----:B------:R-:W-:Y:S01]  /*52c0*/  IMAD.MOV.U32 R3, RZ, RZ, R104 ;  /* 0x000000ffff037224 */ /* 0x000fe200078e0068 */
[----:B------:R-:W2:Y:S01]  /*52d0*/  LDCU UR5, c[0x0][0x50c] ;  /* 0x0000a180ff0577ac */ /* 0x000ea20008000800 */
[----:B------:R3:W-:Y:S01]  /*52e0*/  STL [R1+0x24], R0 ;  /* 0x0000240001007387 */ /* 0x0007e20000100800 */
[----:B------:R-:W4:Y:S01]  /*52f0*/  LDCU UR4, c[0x0][0x45c] ;  /* 0x00008b80ff0477ac */ /* 0x000f220008000800 */
[----:B------:R-:W1:Y:S02]  /*5300*/  LDCU.64 UR6, c[0x0][0x3c0] ;  /* 0x00007800ff0677ac */ /* 0x000e640008000a00 */
[C---:B-1----:R-:W-:Y:S01]  /*5310*/  IADD3 R2, PT, PT, R220.reuse, 0x9000, RZ ;  /* 0x00009000dc027810 */ /* 0x042fe20007ffe0ff */
[----:B---3--:R-:W-:Y:S01]  /*5320*/  VIADD R0, R220, 0x9020 ;  /* 0x00009020dc007836 */ /* 0x008fe20000000000 */
[----:B--2-4-:R-:W-:Y:S06]  /*5330*/  BRA `(.L_x_420) ;  /* 0x0000000000647947 */ /* 0x014fec0003800000 */
.L_x_422:
        /* <DEDUP_REMOVED lines=25> */
.L_x_420:
[----:B--2---:R-:W2:Y:S01]  /*54d0*/  LDL R4, [R1+0x1c] ;  /* 0x00001c0001047983 */ /* 0x004ea20000100800 */
[----:B------:R-:W-:Y:S04]  /*54e0*/  DEPBAR.LE SB0, 0x0 ;  /* 0x000080000000791a */ /* 0x000fe80000000000 */
[----:B------:R-:W3:Y:S01]  /*54f0*/  LDL R10, [R1+0x18] ;  /* 0x00001800010a7983 */ /* 0x000ee20000100800 */
[C---:B------:R-:W-:Y:S03]  /*5500*/  IMAD.WIDE.U32 R8, R226.reuse, UR6, RZ ;  /* 0x00000006e2087c25 */ /* 0x040fe6000f8e00ff */
[----:B------:R-:W4:Y:S01]  /*5510*/  LDL R2, [R1+0x24] ;  /* 0x0000240001027983 */ /* 0x000f220000100800 */
[----:B------:R-:W-:Y:S03]  /*5520*/  IMAD R0, R226, UR7, R9 ;  /* 0x00000007e2007c24 */ /* 0x000fe6000f8e0209 */
[----:B------:R-:W5:Y:S01]  /*5530*/  LDL R5, [R1+0x20] ;  /* 0x0000200001057983 */ /* 0x000f620000100800 */
[----:B------:R-:W-:Y:S01]  /*5540*/  BAR.SYNC.DEFER_BLOCKING 0x0 ;  /* 0x0000000000007b1d */ /* 0x000fe20000010000 */
[C---:B--2---:R-:W-:Y:S04]  /*5550*/  LEA R6, P1, R8.reuse, R4, 0x7 ;  /* 0x0000000408067211 */ /* 0x044fe800078238ff */
[C-C-:B---3--:R-:W-:Y:S02]  /*5560*/  LEA.HI.X R7, R8.reuse, R10, R0.reuse, 0x7, P1 ;  /* 0x0000000a08077211 */ /* 0x148fe400008f3c00 */
[C---:B----4-:R-:W-:Y:S03]  /*5570*/  LEA R2, P0, R8.reuse, R2, 0x6 ;  /* 0x0000000208027211 */ /* 0x050fe600078030ff */
[----:B------:R-:W-:Y:S01]  /*5580*/  @!PT LDS RZ, [RZ] ;  /* 0x00000000fffff984 */ /* 0x000fe20000000800 */
[----:B------:R-:W-:Y:S01]  /*5590*/  @!PT LDS RZ, [RZ] ;  /* 0x00000000fffff984 */ /* 0x000fe20000000800 */
[----:B------:R-:W-:Y:S01]  /*55a0*/  @!PT LDS RZ, [RZ] ;  /* 0x00000000fffff984 */ /* 0x000fe20000000800 */
[----:B------:R-:W-:Y:S01]  /*55b0*/  LDGSTS.E.BYPASS.LTC128B.128 [R225+0x9000], desc[UR14][R6.64] ;  /* 0x0900000006e17fae */ /* 0x000fe2000b981a0e */
[----:B-----5:R-:W-:Y:S02]  /*55c0*/  LEA.HI.X R5, R8, R5, R0, 0x6, P0 ;  /* 0x0000000508057211 */ /* 0x020fe400000f3400 */
[C---:B------:R-:W-:Y:S05]  /*55d0*/  LEA R4, P0, R2.reuse, R4, 0x1 ;  /* 0x0000000402047211 */ /* 0x040fea00078008ff */
[----:B------:R-:W-:Y:S01]  /*55e0*/  LDGSTS.E.BYPASS.LTC128B.128 [R225+0xa000], desc[UR14][R6.64+0x40] ;  /* 0x0a00004006e17fae */ /* 0x000fe2000b981a0e */
[----:B------:R-:W-:Y:S02]  /*55f0*/  LEA.HI.X R5, R2, R10, R5, 0x1, P0 ;  /* 0x0000000a02057211 */ /* 0x000fe400000f0c05 */
[----:B------:R-:W-:Y:S05]  /*5600*/  ISETP.NE.AND P0, PT, R226, RZ, PT ;  /* 0x000000ffe200720c */ /* 0x000fea0003f05270 */
[----:B------:R-:W-:Y:S08]  /*5610*/  LDGSTS.E.BYPASS.LTC128B.128 [R225+0xb000], desc[UR14][R6.64+0x80] ;  /* 0x0b00008006e17fae */ /* 0x000ff0000b981a0e */
[----:B------:R-:W-:Y:S08]  /*5620*/  LDGSTS.E.BYPASS.LTC128B.128 [R225+0x9800], desc[UR14][R4.64] ;  /* 0x0980000004e17fae */ /* 0x000ff0000b981a0e */
        /* <DEDUP_REMOVED lines=30> */
[----:B------:R-:W-:Y:S01]  /*5810*/  LDSM.16.M88.4 R216, [R222+0x8000] ;  /* 0x00800000ded8783b */ /* 0x000fe20000000200 */
[C---:B------:R-:W-:Y:S08]  /*5820*/  HMMA.16816.F32 R48, R64.reuse, R50, RZ ;  /* 0x000000324030723c */ /* 0x040ff000000018ff */
[-C--:B-----5:R-:W-:Y:S08]  /*5830*/  HMMA.16816.F32 R52, R64, R108.reuse, RZ ;  /* 0x0000006c4034723c */ /* 0x0a0ff000000018ff */
[C---:B------:R-:W-:Y:S08]  /*5840*/  HMMA.16816.F32 R56, R60.reuse, R108, RZ ;  /* 0x0000006c3c38723c */ /* 0x040ff000000018ff */
[-C--:B------:R-:W-:Y:S08]  /*5850*/  HMMA.16816.F32 R60, R60, R110.reuse, RZ ;  /* 0x0000006e3c3c723c */ /* 0x080ff000000018ff */
[----:B------:R-:W-:Y:S01]  /*5860*/  HMMA.16816.F32 R64, R64, R110, RZ ;  /* 0x0000006e4040723c */ /* 0x000fe200000018ff */
[----:B------:R-:W4:Y:S07]  /*5870*/  LDSM.16.M88.4 R108, [R223+0x2000] ;  /* 0x00200000df6c783b */ /* 0x000f2e0000000200 */
        /* <DEDUP_REMOVED lines=18> */
[----:B------:R-:W2:Y:S07]  /*59a0*/  LDSM.16.M88.4 R184, [R221+0x7400] ;  /* 0x00740000ddb8783b */ /* 0x000eae0000000200 */
[----:B------:R-:W-:Y:S01]  /*59b0*/  HMMA.16816.F32 R64, R176, R198, R64 ;  /* 0x000000c6b040723c */ /* 0x000fe20000001840 */
[----:B------:R-:W3:Y:S07]  /*59c0*/  LDSM.16.M88.4 R176, [R221+0x7c00] ;  /* 0x007c0000ddb0783b */ /* 0x000eee0000000200 */
[-C--:B----4-:R-:W-:Y:S01]  /*59d0*/  HMMA.16816.F32 R4, R108, R200.reuse, R4 ;  /* 0x000000c86c04723c */ /* 0x090fe20000001804 */
[----:B------:R-:W4:Y:S07]  /*59e0*/  LDSM.16.M88.4 R196, [R222+0x7000] ;  /* 0x00700000dec4783b */ /* 0x000f2e0000000200 */
[C---:B-1----:R-:W-:Y:S08]  /*59f0*/  HMMA.16816.F32 R8, R180.reuse, R200, R8 ;  /* 0x000000c8b408723c */ /* 0x042ff00000001808 */
[-C--:B------:R-:W-:Y:S08]  /*5a00*/  HMMA.16816.F32 R12, R180, R202.reuse, R12 ;  /* 0x000000cab40c723c */ /* 0x080ff0000000180c */
[C---:B------:R-:W-:Y:S01]  /*5a10*/  HMMA.16816.F32 R16, R108.reuse, R202, R16 ;  /* 0x000000ca6c10723c */ /* 0x040fe20000001810 */
[----:B------:R-:W1:Y:S07]  /*5a20*/  LDSM.16.M88.4 R200, [R222+0x7400] ;  /* 0x00740000dec8783b */ /* 0x000e6e0000000200 */
[-C--:B--2---:R-:W-:Y:S08]  /*5a30*/  HMMA.16816.F32 R20, R108, R184.reuse, R20 ;  /* 0x000000b86c14723c */ /* 0x084ff00000001814 */
        /* <DEDUP_REMOVED lines=16> */
[----:B------:R-:W3:Y:S07]  /*5b40*/  LDSM.16.M88.4 R176, [R222+0x7c00] ;  /* 0x007c0000deb0783b */ /* 0x000eee0000000200 */
[C---:B------:R-:W-:Y:S08]  /*5b50*/  HMMA.16816.F32 R8, R204.reuse, R196, R8 ;  /* 0x000000c4cc08723c */ /* 0x040ff00000001808 */
[-C--:B------:R-:W-:Y:S08]  /*5b60*/  HMMA.16816.F32 R12, R204, R198.reuse, R12 ;  /* 0x000000c6cc0c723c */ /* 0x080ff0000000180c */
[C---:B------:R-:W-:Y:S01]  /*5b70*/  HMMA.16816.F32 R16, R192.reuse, R198, R16 ;  /* 0x000000c6c010723c */ /* 0x040fe20000001810 */
[----:B------:R-:W4:Y:S07]  /*5b80*/  LDSM.16.M88.4 R196, [R221+0x8800] ;  /* 0x00880000ddc4783b */ /* 0x000f2e0000000200 */
        /* <DEDUP_REMOVED lines=10> */
[-C--:B---3--:R-:W-:Y:S08]  /*5c30*/  HMMA.16816.F32 R52, R192, R176.reuse, R52 ;  /* 0x000000b0c034723c */ /* 0x088ff00000001834 */
[C---:B------:R-:W-:Y:S08]  /*5c40*/  HMMA.16816.F32 R56, R204.reuse, R176, R56 ;  /* 0x000000b0cc38723c */ /* 0x040ff00000001838 */
[-C--:B------:R-:W-:Y:S08]  /*5c50*/  HMMA.16816.F32 R60, R204, R178.reuse, R60 ;  /* 0x000000b2cc3c723c */ /* 0x080ff0000000183c */
[----:B------:R-:W-:Y:S08]  /*5c60*/  HMMA.16816.F32 R64, R192, R178, R64 ;  /* 0x000000b2c040723c */ /* 0x000ff00000001840 */
        /* <DEDUP_REMOVED lines=15> */
[----:B------:R-:W-:Y:S08]  /*5d60*/  HMMA.16816.F32 R64, R180, R214, R64 ;  /* 0x000000d6b440723c */ /* 0x000ff00000001840 */
[-C--:B-1----:R-:W-:Y:S08]  /*5d70*/  HMMA.16816.F32 R4, R200, R216.reuse, R4 ;  /* 0x000000d8c804723c */ /* 0x082ff00000001804 */
[C---:B--2---:R-:W-:Y:S08]  /*5d80*/  HMMA.16816.F32 R8, R108.reuse, R216, R8 ;  /* 0x000000d86c08723c */ /* 0x044ff00000001808 */
[-C--:B------:R-:W-:Y:S03]  /*5d90*/  HMMA.16816.F32 R12, R108, R218.reuse, R12 ;  /* 0x000000da6c0c723c */ /* 0x080fe6000000180c */
[----:B------:R-:W-:Y:S01]  /*5da0*/  FMUL.FTZ R4, R4, UR5 ;  /* 0x0000000504047c20 */ /* 0x000fe20008410000 */
[----:B------:R-:W-:Y:S01]  /*5db0*/  FMUL.FTZ R5, R5, UR5 ;  /* 0x0000000505057c20 */ /* 0x000fe20008410000 */
[----:B------:R-:W-:Y:S01]  /*5dc0*/  FMUL.FTZ R6, R6, UR5 ;  /* 0x0000000506067c20 */ /* 0x000fe20008410000 */
[----:B------:R-:W-:Y:S01]  /*5dd0*/  FMUL.FTZ R7, R7, UR5 ;  /* 0x0000000507077c20 */ /* 0x000fe20008410000 */
[----:B------:R-:W-:Y:S01]  /*5de0*/  MUFU.TANH R179, R4 ;  /* 0x0000000400b37308 */ /* 0x000fe20000002400 */
[C---:B------:R-:W-:Y:S04]  /*5df0*/  HMMA.16816.F32 R16, R200.reuse, R218, R16 ;  /* 0x000000dac810723c */ /* 0x040fe80000001810 */
[----:B------:R-:W-:Y:S01]  /*5e00*/  FMUL.FTZ R8, R8, UR5 ;  /* 0x0000000508087c20 */ /* 0x000fe20008410000 */
[----:B------:R-:W-:Y:S01]  /*5e10*/  FMUL.FTZ R9, R9, UR5 ;  /* 0x0000000509097c20 */ /* 0x000fe20008410000 */
[----:B------:R-:W-:Y:S03]  /*5e20*/  FMUL.FTZ R10, R10, UR5 ;  /* 0x000000050a0a7c20 */ /* 0x000fe60008410000 */
[----:B------:R-:W-:Y:S01]  /*5e30*/  MUFU.TANH R178, R5 ;  /* 0x0000000500b27308 */ /* 0x000fe20000002400 */
[----:B------:R-:W-:Y:S01]  /*5e40*/  FMUL.FTZ R11, R11, UR5 ;  /* 0x000000050b0b7c20 */ /* 0x000fe20008410000 */
[----:B------:R-:W-:Y:S01]  /*5e50*/  FMUL.FTZ R12, R12, UR5 ;  /* 0x000000050c0c7c20 */ /* 0x000fe20008410000 */
[----:B------:R-:W-:Y:S01]  /*5e60*/  FMUL.FTZ R13, R13, UR5 ;  /* 0x000000050d0d7c20 */ /* 0x000fe20008410000 */
[----:B------:R-:W-:Y:S01]  /*5e70*/  FMUL.FTZ R14, R14, UR5 ;  /* 0x000000050e0e7c20 */ /* 0x000fe20008410000 */
[----:B------:R-:W-:Y:S05]  /*5e80*/  FMUL.FTZ R15, R15, UR5 ;  /* 0x000000050f0f7c20 */ /* 0x000fea0008410000 */
[----:B------:R-:W-:Y:S10]  /*5e90*/  MUFU.TANH R177, R6 ;  /* 0x0000000600b17308 */ /* 0x000ff40000002400 */
[----:B------:R1:W-:Y:S10]  /*5ea0*/  MUFU.TANH R176, R7 ;  /* 0x0000000700b07308 */ /* 0x0003f40000002400 */
[----:B------:R-:W-:Y:S10]  /*5eb0*/  MUFU.TANH R183, R8 ;  /* 0x0000000800b77308 */ /* 0x000ff40000002400 */
[----:B------:R-:W2:Y:S01]  /*5ec0*/  MUFU.TANH R182, R9 ;  /* 0x0000000900b67308 */ /* 0x000ea20000002400 */
[----:B-1----:R-:W1:Y:S09]  /*5ed0*/  LDSM.16.M88.4 R4, [R222+0x8400] ;  /* 0x00840000de04783b */ /* 0x002e720000000200 */
[----:B------:R-:W-:Y:S10]  /*5ee0*/  MUFU.TANH R181, R10 ;  /* 0x0000000a00b57308 */ /* 0x000ff40000002400 */
[----:B------:R3:W-:Y:S01]  /*5ef0*/  MUFU.TANH R180, R11 ;  /* 0x0000000b00b47308 */ /* 0x0007e20000002400 */
[----:B--2---:R-:W-:Y:S09]  /*5f00*/  FMNMX3.FTZ R2, R105, R183, R182, !PT ;  /* 0x000000b769027276 */ /* 0x004ff200078100b6 */
[----:B------:R2:W-:Y:S10]  /*5f10*/  MUFU.TANH R186, R12 ;  /* 0x0000000c00ba7308 */ /* 0x0005f40000002400 */
[----:B------:R4:W5:Y:S01]  /*5f20*/  MUFU.TANH R185, R13 ;  /* 0x0000000d00b97308 */ /* 0x0009620000002400 */
[----:B---3--:R-:W3:Y:S09]  /*5f30*/  LDSM.16.M88.4 R8, [R222+0x8800] ;  /* 0x00880000de08783b */ /* 0x008ef20000000200 */
[----:B------:R5:W-:Y:S01]  /*5f40*/  MUFU.TANH R184, R14 ;  /* 0x0000000e00b87308 */ /* 0x000be20000002400 */
[-C--:B-1----:R-:W-:Y:S03]  /*5f50*/  HMMA.16816.F32 R20, R200, R4.reuse, R20 ;  /* 0x00000004c814723c */ /* 0x082fe60000001814 */
[----:B--2---:R-:W-:Y:S06]  /*5f60*/  FMUL.FTZ R12, R16, UR5 ;  /* 0x00000005100c7c20 */ /* 0x004fec0008410000 */
[----:B------:R1:W-:Y:S01]  /*5f70*/  MUFU.TANH R187, R15 ;  /* 0x0000000f00bb7308 */ /* 0x0003e20000002400 */
[C---:B------:R-:W-:Y:S04]  /*5f80*/  HMMA.16816.F32 R24, R108.reuse, R4, R24 ;  /* 0x000000046c18723c */ /* 0x040fe80000001818 */
[----:B----4-:R-:W-:Y:S01]  /*5f90*/  FMUL.FTZ R13, R17, UR5 ;  /* 0x00000005110d7c20 */ /* 0x010fe20008410000 */
[----:B-----5:R-:W-:Y:S04]  /*5fa0*/  FMNMX3.FTZ R2, R2, R186, R185, !PT ;  /* 0x000000ba02027276 */ /* 0x020fe800078100b9 */
[----:B------:R-:W-:Y:S01]  /*5fb0*/  MUFU.TANH R12, R12 ;  /* 0x0000000c000c7308 */ /* 0x000fe20000002400 */
[-C--:B------:R-:W-:Y:S03]  /*5fc0*/  HMMA.16816.F32 R28, R108, R6.reuse, R28 ;  /* 0x000000066c1c723c */ /* 0x080fe6000000181c */
[----:B------:R-:W-:Y:S01]  /*5fd0*/  FMUL.FTZ R14, R18, UR5 ;  /* 0x00000005120e7c20 */ /* 0x000fe20008410000 */
[----:B------:R-:W-:Y:S01]  /*5fe0*/  FMUL.FTZ R20, R20, UR5 ;  /* 0x0000000514147c20 */ /* 0x000fe20008410000 */
[----:B------:R-:W-:Y:S04]  /*5ff0*/  FMUL.FTZ R21, R21, UR5 ;  /* 0x0000000515157c20 */ /* 0x000fe80008410000 */
[----:B------:R-:W2:Y:S01]  /*6000*/  MUFU.TANH R13, R13 ;  /* 0x0000000d000d7308 */ /* 0x000ea20000002400 */
[----:B------:R-:W-:Y:S01]  /*6010*/  FMUL.FTZ R22, R22, UR5 ;  /* 0x0000000516167c20 */ /* 0x000fe20008410000 */
[C---:B------:R-:W-:Y:S01]  /*6020*/  HMMA.16816.F32 R32, R200.reuse, R6, R32 ;  /* 0x00000006c820723c */ /* 0x040fe20000001820 */
[----:B------:R-:W4:Y:S01]  /*6030*/  LDSM.16.M88.4 R4, [R222+0x8c00] ;  /* 0x008c0000de04783b */ /* 0x000f220000000200 */
[----:B------:R-:W-:Y:S06]  /*6040*/  DEPBAR.LE SB0, 0x0 ;  /* 0x000080000000791a */ /* 0x000fec0000000000 */
[----:B------:R-:W-:Y:S01]  /*6050*/  MUFU.TANH R14, R14 ;  /* 0x0000000e000e7308 */ /* 0x000fe20000002400 */
[----:B-1----:R-:W-:Y:S01]  /*6060*/  FMUL.FTZ R15, R19, UR5 ;  /* 0x00000005130f7c20 */ /* 0x002fe20008410000 */
[-C--:B---3--:R-:W-:Y:S05]  /*6070*/  HMMA.16816.F32 R36, R200, R8.reuse, R36 ;  /* 0x00000008c824723c */ /* 0x088fea0000001824 */
[----:B------:R-:W-:Y:S03]  /*6080*/  FMUL.FTZ R24, R24, UR5 ;  /* 0x0000000518187c20 */ /* 0x000fe60008410000 */
[----:B------:R-:W1:Y:S01]  /*6090*/  MUFU.TANH R15, R15 ;  /* 0x0000000f000f7308 */ /* 0x000e620000002400 */
[----:B------:R-:W-:Y:S01]  /*60a0*/  BAR.SYNC.DEFER_BLOCKING 0x0 ;  /* 0x0000000000007b1d */ /* 0x000fe20000010000 */
[C---:B------:R-:W-:Y:S04]  /*60b0*/  HMMA.16816.F32 R40, R108.reuse, R8, R40 ;  /* 0x000000086c28723c */ /* 0x040fe80000001828 */
[----:B------:R-:W-:Y:S01]  /*60c0*/  FMUL.FTZ R25, R25, UR5 ;  /* 0x0000000519197c20 */ /* 0x000fe20008410000 */
[----:B------:R-:W-:Y:S03]  /*60d0*/  FMUL.FTZ R23, R23, UR5 ;  /* 0x0000000517177c20 */ /* 0x000fe60008410000 */
[----:B------:R-:W-:Y:S01]  /*60e0*/  MUFU.TANH R198, R24 ;  /* 0x0000001800c67308 */ /* 0x000fe20000002400 */
[----:B------:R-:W-:Y:S01]  /*60f0*/  FMUL.FTZ R26, R26, UR5 ;  /* 0x000000051a1a7c20 */ /* 0x000fe20008410000 */
[-C--:B------:R-:W-:Y:S03]  /*6100*/  HMMA.16816.F32 R44, R108, R10.reuse, R44 ;  /* 0x0000000a6c2c723c */ /* 0x080fe6000000182c */
[----:B------:R-:W-:Y:S01]  /*6110*/  FMUL.FTZ R27, R27, UR5 ;  /* 0x000000051b1b7c20 */ /* 0x000fe20008410000 */
[----:B------:R-:W-:Y:S01]  /*6120*/  FMUL.FTZ R28, R28, UR5 ;  /* 0x000000051c1c7c20 */ /* 0x000fe20008410000 */
[----:B------:R-:W-:Y:S03]  /*6130*/  FMUL.FTZ R29, R29, UR5 ;  /* 0x000000051d1d7c20 */ /* 0x000fe60008410000 */
[----:B------:R-:W3:Y:S01]  /*6140*/  MUFU.TANH R196, R25 ;  /* 0x0000001900c47308 */ /* 0x000ee20000002400 */
[----:B------:R-:W-:Y:S01]  /*6150*/  FMUL.FTZ R30, R30, UR5 ;  /* 0x000000051e1e7c20 */ /* 0x000fe20008410000 */
[C---:B------:R-:W-:Y:S04]  /*6160*/  HMMA.16816.F32 R48, R200.reuse, R10, R48 ;  /* 0x0000000ac830723c */ /* 0x040fe80000001830 */
[----:B------:R-:W-:Y:S01]  /*6170*/  FMUL.FTZ R31, R31, UR5 ;  /* 0x000000051f1f7c20 */ /* 0x000fe20008410000 */
[----:B------:R-:W-:Y:S03]  /*6180*/  FMUL.FTZ R32, R32, UR5 ;  /* 0x0000000520207c20 */ /* 0x000fe60008410000 */
[----:B------:R-:W-:Y:S01]  /*6190*/  MUFU.TANH R195, R20 ;  /* 0x0000001400c37308 */ /* 0x000fe20000002400 */
[----:B------:R-:W-:Y:S01]  /*61a0*/  FMUL.FTZ R33, R33, UR5 ;  /* 0x0000000521217c20 */ /* 0x000fe20008410000 */
[----:B------:R-:W-:Y:S01]  /*61b0*/  FMUL.FTZ R34, R34, UR5 ;  /* 0x0000000522227c20 */ /* 0x000fe20008410000 */
[-C--:B----4-:R-:W-:Y:S03]  /*61c0*/  HMMA.16816.F32 R52, R200, R4.reuse, R52 ;  /* 0x00000004c834723c */ /* 0x090fe60000001834 */
[----:B------:R-:W-:Y:S01]  /*61d0*/  FMUL.FTZ R35, R35, UR5 ;  /* 0x0000000523237c20 */ /* 0x000fe20008410000 */
[----:B------:R-:W-:Y:S03]  /*61e0*/  FMUL.FTZ R36, R36, UR5 ;  /* 0x0000000524247c20 */ /* 0x000fe60008410000 */
[----:B------:R-:W4:Y:S01]  /*61f0*/  MUFU.TANH R194, R21 ;  /* 0x0000001500c27308 */ /* 0x000f220000002400 */
[----:B------:R-:W-:Y:S01]  /*6200*/  FMUL.FTZ R37, R37, UR5 ;  /* 0x0000000525257c20 */ /* 0x000fe20008410000 */
[----:B------:R-:W-:Y:S01]  /*6210*/  FMUL.FTZ R38, R38, UR5 ;  /* 0x0000000526267c20 */ /* 0x000fe20008410000 */
[C---:B------:R-:W-:Y:S04]  /*6220*/  HMMA.16816.F32 R56, R108.reuse, R4, R56 ;  /* 0x000000046c38723c */ /* 0x040fe80000001838 */
[----:B------:R-:W-:Y:S03]  /*6230*/  FMUL.FTZ R39, R39, UR5 ;  /* 0x0000000527277c20 */ /* 0x000fe60008410000 */
[----:B------:R-:W-:Y:S01]  /*6240*/  MUFU.TANH R193, R22 ;  /* 0x0000001600c17308 */ /* 0x000fe20000002400 */
[----:B------:R-:W-:Y:S01]  /*6250*/  FMUL.FTZ R40, R40, UR5 ;  /* 0x0000000528287c20 */ /* 0x000fe20008410000 */
[----:B------:R-:W-:Y:S01]  /*6260*/  FMUL.FTZ R41, R41, UR5 ;  /* 0x0000000529297c20 */ /* 0x000fe20008410000 */
[-C--:B------:R-:W-:Y:S03]  /*6270*/  HMMA.16816.F32 R60, R108, R6.reuse, R60 ;  /* 0x000000066c3c723c */ /* 0x080fe6000000183c */
[----:B------:R-:W-:Y:S01]  /*6280*/  FMUL.FTZ R42, R42, UR5 ;  /* 0x000000052a2a7c20 */ /* 0x000fe20008410000 */
[----:B------:R-:W-:Y:S03]  /*6290*/  FMUL.FTZ R43, R43, UR5 ;  /* 0x000000052b2b7c20 */ /* 0x000fe60008410000 */
[----:B------:R-:W5:Y:S01]  /*62a0*/  MUFU.TANH R192, R23 ;  /* 0x0000001700c07308 */ /* 0x000f620000002400 */
[----:B------:R-:W-:Y:S01]  /*62b0*/  FMUL.FTZ R44, R44, UR5 ;  /* 0x000000052c2c7c20 */ /* 0x000fe20008410000 */
[----:B------:R-:W-:Y:S01]  /*62c0*/  FMUL.FTZ R45, R45, UR5 ;  /* 0x000000052d2d7c20 */ /* 0x000fe20008410000 */
[----:B------:R-:W-:Y:S04]  /*62d0*/  HMMA.16816.F32 R64, R200, R6, R64 ;  /* 0x00000006c840723c */ /* 0x000fe80000001840 */
[----:B------:R-:W-:Y:S03]  /*62e0*/  FMUL.FTZ R46, R46, UR5 ;  /* 0x000000052e2e7c20 */ /* 0x000fe60008410000 */
[----:B------:R-:W-:Y:S01]  /*62f0*/  MUFU.TANH R206, R26 ;  /* 0x0000001a00ce7308 */ /* 0x000fe20000002400 */
[----:B------:R-:W-:Y:S01]  /*6300*/  FMUL.FTZ R47, R47, UR5 ;  /* 0x000000052f2f7c20 */ /* 0x000fe20008410000 */
[----:B------:R-:W-:Y:S01]  /*6310*/  FMUL.FTZ R48, R48, UR5 ;  /* 0x0000000530307c20 */ /* 0x000fe20008410000 */
[----:B------:R-:W-:Y:S01]  /*6320*/  FMUL.FTZ R49, R49, UR5 ;  /* 0x0000000531317c20 */ /* 0x000fe20008410000 */
[----:B------:R-:W-:Y:S01]  /*6330*/  FMUL.FTZ R50, R50, UR5 ;  /* 0x0000000532327c20 */ /* 0x000fe20008410000 */
[----:B------:R-:W-:Y:S01]  /*6340*/  FMUL.FTZ R51, R51, UR5 ;  /* 0x0000000533337c20 */ /* 0x000fe20008410000 */
[----:B------:R-:W-:Y:S01]  /*6350*/  FMUL.FTZ R0, R62, UR5 ;  /* 0x000000053e007c20 */ /* 0x000fe20008410000 */
[----:B------:R-:W-:Y:S03]  /*6360*/  FMNMX3.FTZ R5, R3, R179, R178, !PT ;  /* 0x000000b303057276 */ /* 0x000fe600078100b2 */
[----:B------:R-:W-:Y:S01]  /*6370*/  MUFU.TANH R204, R27 ;  /* 0x0000001b00cc7308 */ /* 0x000fe20000002400 */
[----:B------:R-:W-:Y:S01]  /*6380*/  FMNMX3.FTZ R4, R100, R177, R176, !PT ;  /* 0x000000b164047276 */ /* 0x000fe200078100b0 */
[----:B------:R-:W-:Y:S01]  /*6390*/  FMUL.FTZ R52, R52, UR5 ;  /* 0x0000000534347c20 */ /* 0x000fe20008410000 */
[----:B------:R-:W-:Y:S01]  /*63a0*/  FMUL.FTZ R53, R53, UR5 ;  /* 0x0000000535357c20 */ /* 0x000fe20008410000 */
[----:B------:R-:W-:Y:S01]  /*63b0*/  FMUL.FTZ R54, R54, UR5 ;  /* 0x0000000536367c20 */ /* 0x000fe20008410000 */
[----:B------:R-:W-:Y:S01]  /*63c0*/  FMUL.FTZ R55, R55, UR5 ;  /* 0x0000000537377c20 */ /* 0x000fe20008410000 */
[----:B------:R-:W-:Y:S01]  /*63d0*/  FMUL.FTZ R56, R56, UR5 ;  /* 0x0000000538387c20 */ /* 0x000fe20008410000 */
[----:B------:R-:W-:Y:S03]  /*63e0*/  FMUL.FTZ R57, R57, UR5 ;  /* 0x0000000539397c20 */ /* 0x000fe60008410000 */
[----:B------:R5:W-:Y:S01]  /*63f0*/  MUFU.TANH R110, R0 ;  /* 0x00000000006e7308 */ /* 0x000be20000002400 */
[----:B------:R-:W-:Y:S01]  /*6400*/  FMUL.FTZ R58, R58, UR5 ;  /* 0x000000053a3a7c20 */ /* 0x000fe20008410000 */
[----:B------:R-:W-:Y:S01]  /*6410*/  FMUL.FTZ R59, R59, UR5 ;  /* 0x000000053b3b7c20 */ /* 0x000fe20008410000 */
[----:B------:R-:W-:Y:S01]  /*6420*/  FMUL.FTZ R60, R60, UR5 ;  /* 0x000000053c3c7c20 */ /* 0x000fe20008410000 */
[----:B------:R-:W-:Y:S01]  /*6430*/  FMUL.FTZ R61, R61, UR5 ;  /* 0x000000053d3d7c20 */ /* 0x000fe20008410000 */
[----:B------:R-:W-:Y:S01]  /*6440*/  FMUL.FTZ R64, R64, UR5 ;  /* 0x0000000540407c20 */ /* 0x000fe20008410000 */
[----:B------:R-:W-:Y:S01]  /*6450*/  FMUL.FTZ R65, R65, UR5 ;  /* 0x0000000541417c20 */ /* 0x000fe20008410000 */
[----:B------:R-:W-:Y:S03]  /*6460*/  FMUL.FTZ R66, R66, UR5 ;  /* 0x0000000542427c20 */ /* 0x000fe60008410000 */
[----:B------:R-:W-:Y:S01]  /*6470*/  MUFU.TANH R205, R28 ;  /* 0x0000001c00cd7308 */ /* 0x000fe20000002400 */
[----:B------:R-:W-:Y:S01]  /*6480*/  FMUL.FTZ R67, R67, UR5 ;  /* 0x0000000543437c20 */ /* 0x000fe20008410000 */
[----:B--2---:R-:W-:Y:S02]  /*6490*/  FMNMX3.FTZ R5, R5, R12, R13, !PT ;  /* 0x0000000c05057276 */ /* 0x004fe4000781000d */
[----:B-1----:R-:W-:Y:S02]  /*64a0*/  FMNMX3.FTZ R4, R4, R14, R15, !PT ;  /* 0x0000000e04047276 */ /* 0x002fe4000781000f */
[----:B---3--:R-:W-:Y:S04]  /*64b0*/  FMNMX3.FTZ R102, R2, R198, R196, !PT ;  /* 0x000000c602667276 */ /* 0x008fe800078100c4 */
[----:B------:R-:W1:Y:S01]  /*64c0*/  MUFU.TANH R199, R29 ;  /* 0x0000001d00c77308 */ /* 0x000e620000002400 */
[----:B----4-:R-:W-:Y:S01]  /*64d0*/  FMNMX3.FTZ R104, R5, R195, R194, !PT ;  /* 0x000000c305687276 */ /* 0x010fe200078100c2 */
[----:B-----5:R-:W-:Y:S01]  /*64e0*/  FMUL.FTZ R0, R63, UR5 ;  /* 0x000000053f007c20 */ /* 0x020fe20008410000 */
[----:B------:R-:W-:Y:S07]  /*64f0*/  FMNMX3.FTZ R2, R4, R193, R192, !PT ;  /* 0x000000c104027276 */ /* 0x000fee00078100c0 */
[----:B------:R2:W-:Y:S10]  /*6500*/  MUFU.TANH R109, R0 ;  /* 0x00000000006d7308 */ /* 0x0005f40000002400 */
[----:B------:R-:W-:Y:S01]  /*6510*/  MUFU.TANH R197, R30 ;  /* 0x0000001e00c57308 */ /* 0x000fe20000002400 */
[----:B-1----:R-:W-:Y:S09]  /*6520*/  FMNMX3.FTZ R102, R102, R205, R199, !PT ;  /* 0x000000cd66667276 */ /* 0x002ff200078100c7 */
[----:B------:R-:W1:Y:S01]  /*6530*/  MUFU.TANH R207, R31 ;  /* 0x0000001f00cf7308 */ /* 0x000e620000002400 */
[----:B--2---:R-:W-:Y:S04]  /*6540*/  FMNMX3.FTZ R0, R106, R181, R180, !PT ;  /* 0x000000b56a007276 */ /* 0x004fe800078100b4 */
[----:B------:R-:W-:Y:S05]  /*6550*/  FMNMX3.FTZ R0, R0, R184, R187, !PT ;  /* 0x000000b800007276 */ /* 0x000fea00078100bb */
[----:B------:R-:W-:Y:S01]  /*6560*/  MUFU.TANH R188, R32 ;  /* 0x0000002000bc7308 */ /* 0x000fe20000002400 */
[----:B------:R-:W-:Y:S09]  /*6570*/  FMNMX3.FTZ R0, R0, R206, R204, !PT ;  /* 0x000000ce00007276 */ /* 0x000ff200078100cc */
[----:B------:R-:W2:Y:S01]  /*6580*/  MUFU.TANH R190, R33 ;  /* 0x0000002100be7308 */ /* 0x000ea20000002400 */
[----:B-1----:R-:W-:Y:S09]  /*6590*/  FMNMX3.FTZ R0, R0, R197, R207, !PT ;  /* 0x000000c500007276 */ /* 0x002ff200078100cf */
[----:B------:R-:W-:Y:S10]  /*65a0*/  MUFU.TANH R189, R34 ;  /* 0x0000002200bd7308 */ /* 0x000ff40000002400 */
[----:B------:R-:W1:Y:S01]  /*65b0*/  MUFU.TANH R191, R35 ;  /* 0x0000002300bf7308 */ /* 0x000e620000002400 */
[----:B--2---:R-:W-:Y:S09]  /*65c0*/  FMNMX3.FTZ R104, R104, R188, R190, !PT ;  /* 0x000000bc68687276 */ /* 0x004ff200078100be */
[----:B------:R-:W-:Y:S10]  /*65d0*/  MUFU.TANH R215, R36 ;  /* 0x0000002400d77308 */ /* 0x000ff40000002400 */
        /* <DEDUP_REMOVED lines=37> */
[----:B-1----:R-:W-:Y:S04]  /*6830*/  FMNMX3.FTZ R0, R0, R108, R107, !PT ;  /* 0x0000006c00007276 */ /* 0x002fe8000781006b */
[----:B------:R-:W-:Y:S05]  /*6840*/  FMNMX3.FTZ R0, R0, R110, R109, !PT ;  /* 0x0000006e00007276 */ /* 0x000fea000781006d */
[----:B------:R-:W-:Y:S10]  /*6850*/  MUFU.TANH R202, R64 ;  /* 0x0000004000ca7308 */ /* 0x000ff40000002400 */
[----:B------:R-:W1:Y:S01]  /*6860*/  MUFU.TANH R203, R65 ;  /* 0x0000004100cb7308 */ /* 0x000e620000002400 */
[----:B--2---:R-:W-:Y:S09]  /*6870*/  FMNMX3.FTZ R102, R102, R238, R237, !PT ;  /* 0x000000ee66667276 */ /* 0x004ff200078100ed */
[----:B------:R-:W-:Y:S10]  /*6880*/  MUFU.TANH R201, R66 ;  /* 0x0000004200c97308 */ /* 0x000ff40000002400 */
[----:B------:R-:W2:Y:S01]  /*6890*/  MUFU.TANH R200, R67 ;  /* 0x0000004300c87308 */ /* 0x000ea20000002400 */
[----:B-1----:R-:W-:Y:S02]  /*68a0*/  FMNMX3.FTZ R104, R104, R202, R203, !PT ;  /* 0x000000ca68687276 */ /* 0x002fe400078100cb */
[----:B--2---:R-:W-:Y:S01]  /*68b0*/  FMNMX3.FTZ R103, R2, R201, R200, !PT ;  /* 0x000000c902677276 */ /* 0x004fe200078100c8 */
[----:B------:R-:W-:Y:S06]  /*68c0*/  @P0 BRA `(.L_x_422) ;  /* 0xffffffe8009c0947 */ /* 0x000fec000383ffff */
.L_x_421:
[----:B------:R-:W2:Y:S08]  /*68d0*/  SHFL.BFLY PT, R4, R104, 0x2, 0x1f ;  /* 0x0c401f0068047f89 */ /* 0x000eb000000e0000 */
[----:B------:R-:W3:Y:S08]  /*68e0*/  SHFL.BFLY PT, R2, R0, 0x2, 0x1f ;  /* 0x0c401f0000027f89 */ /* 0x000ef000000e0000 */
[----:B------:R-:W4:Y:S08]  /*68f0*/  SHFL.BFLY PT, R5, R103, 0x2, 0x1f ;  /* 0x0c401f0067057f89 */ /* 0x000f3000000e0000 */
[----:B-1----:R-:W1:Y:S08]  /*6900*/  SHFL.BFLY PT, R6, R102, 0x2, 0x1f ;  /* 0x0c401f0066067f89 */ /* 0x002e7000000e0000 */
[----:B------:R-:W-:Y:S08]  /*6910*/  LDSM.16.MT88.4 R20, [R220+0x9000] ;  /* 0x00900000dc14783b */ /* 0x000ff00000004200 */
[----:B------:R-:W-:Y:S01]  /*6920*/  LDSM.16.MT88.4 R52, [R220+0xa000] ;  /* 0x00a00000dc34783b */ /* 0x000fe20000004200 */
[----:B--2---:R-:W-:Y:S02]  /*6930*/  FMNMX.FTZ R104, R104, R4, !PT ;  /* 0x0000000468687209 */ /* 0x004fe40007810000 */
[----:B---3--:R-:W-:Y:S05]  /*6940*/  FMNMX.FTZ R0, R0, R2, !PT ;  /* 0x0000000200007209 */ /* 0x008fea0007810000 */
[----:B------:R-:W2:Y:S01]  /*6950*/  SHFL.BFLY PT, R4, R104, 0x1, 0x1f ;  /* 0x0c201f0068047f89 */ /* 0x000ea200000e0000 */
[----:B----4-:R-:W-:Y:S07]  /*6960*/  FMNMX.FTZ R103, R103, R5, !PT ;  /* 0x0000000567677209 */ /* 0x010fee0007810000 */
[----:B------:R-:W3:Y:S01]  /*6970*/  SHFL.BFLY PT, R2, R0, 0x1, 0x1f ;  /* 0x0c201f0000027f89 */ /* 0x000ee200000e0000 */
[----:B-1----:R-:W-:Y:S07]  /*6980*/  FMNMX.FTZ R102, R102, R6, !PT ;  /* 0x0000000666667209 */ /* 0x002fee0007810000 */
[----:B------:R-:W1:Y:S08]  /*6990*/  SHFL.BFLY PT, R5, R103, 0x1, 0x1f ;  /* 0x0c201f0067057f89 */ /* 0x000e7000000e0000 */
[----:B------:R-:W4:Y:S01]  /*69a0*/  SHFL.BFLY PT, R6, R102, 0x1, 0x1f ;  /* 0x0c201f0066067f89 */ /* 0x000f2200000e0000 */
[----:B--2---:R-:W-:Y:S02]  /*69b0*/  FMNMX.FTZ R104, R104, R4, !PT ;  /* 0x0000000468687209 */ /* 0x004fe40007810000 */
[----:B---3--:R-:W-:Y:S03]  /*69c0*/  FMNMX.FTZ R101, R0, R2, !PT ;  /* 0x0000000200657209 */ /* 0x008fe60007810000 */
[C---:B------:R-:W-:Y:S01]  /*69d0*/  FADD.FTZ R0, -R104.reuse, R3 ;  /* 0x0000000368007221 */ /* 0x040fe20000010100 */
[C---:B------:R-:W-:Y:S01]  /*69e0*/  FMUL.FTZ R111, R104.reuse, UR4 ;  /* 0x00000004686f7c20 */ /* 0x040fe20008410000 */
[----:B------:R-:W-:Y:S02]  /*69f0*/  FSETP.NEU.FTZ.AND P1, PT, R104, -INF , PT ;  /* 0xff8000006800780b */ /* 0x000fe40003f3d000 */
[----:B-1----:R-:W-:Y:S01]  /*6a00*/  FMNMX.FTZ R103, R103, R5, !PT ;  /* 0x0000000567677209 */ /* 0x002fe20007810000 */
[----:B------:R-:W-:Y:S01]  /*6a10*/  FMUL.FTZ R4, R0, UR4 ;  /* 0x0000000400047c20 */ /* 0x000fe20008410000 */
[----:B------:R-:W-:Y:S01]  /*6a20*/  FSEL R111, R111, RZ, P1 ;  /* 0x000000ff6f6f7208 */ /* 0x000fe20000800000 */
[----:B------:R-:W-:Y:S01]  /*6a30*/  FADD.FTZ R0, -R101, R106 ;  /* 0x0000006a65007221 */ /* 0x000fe20000010100 */
[C---:B------:R-:W-:Y:S01]  /*6a40*/  FSETP.NEU.FTZ.AND P0, PT, R103.reuse, -INF , PT ;  /* 0xff8000006700780b */ /* 0x040fe20003f1d000 */
[C---:B------:R-:W-:Y:S01]  /*6a50*/  FADD.FTZ R3, -R103.reuse, R100 ;  /* 0x0000006467037221 */ /* 0x040fe20000010100 */
[----:B------:R-:W-:Y:S01]  /*6a60*/  FMUL.FTZ R106, R103, UR4 ;  /* 0x00000004676a7c20 */ /* 0x000fe20008410000 */
[----:B------:R1:W2:Y:S01]  /*6a70*/  MUFU.EX2 R100, R4 ;  /* 0x0000000400647308 */ /* 0x0002a20000000800 */
[----:B------:R-:W-:Y:S01]  /*6a80*/  FFMA.FTZ R5, R179, UR4, -R111 ;  /* 0x00000004b3057c23 */ /* 0x000fe2000801086f */
[----:B----4-:R-:W-:Y:S01]  /*6a90*/  FMNMX.FTZ R102, R102, R6, !PT ;  /* 0x0000000666667209 */ /* 0x010fe20007810000 */
[----:B------:R-:W-:Y:S01]  /*6aa0*/  FMUL.FTZ R3, R3, UR4 ;  /* 0x0000000403037c20 */ /* 0x000fe20008410000 */
[----:B------:R-:W-:Y:S06]  /*6ab0*/  FSEL R106, R106, RZ, P0 ;  /* 0x000000ff6a6a7208 */ /* 0x000fec0000000000 */
[----:B------:R3:W-:Y:S01]  /*6ac0*/  MUFU.EX2 R10, R5 ;  /* 0x00000005000a7308 */ /* 0x0007e20000000800 */
[C---:B------:R-:W-:Y:S01]  /*6ad0*/  FSETP.NEU.FTZ.AND P1, PT, R102.reuse, -INF , PT ;  /* 0xff8000006600780b */ /* 0x040fe20003f3d000 */
[----:B------:R-:W-:Y:S01]  /*6ae0*/  FADD.FTZ R2, -R102, R105 ;  /* 0x0000006966027221 */ /* 0x000fe20000010100 */
[----:B------:R-:W-:Y:S01]  /*6af0*/  FSETP.NEU.FTZ.AND P0, PT, R101, -INF , PT ;  /* 0xff8000006500780b */ /* 0x000fe20003f1d000 */
[--C-:B------:R-:W-:Y:S06]  /*6b00*/  FFMA.FTZ R6, R14, UR4, -R106.reuse ;  /* 0x000000040e067c23 */ /* 0x100fec000801086a */
[----:B------:R-:W4:Y:S01]  /*6b10*/  MUFU.EX2 R3, R3 ;  /* 0x0000000300037308 */ /* 0x000f220000000800 */
[----:B------:R-:W-:Y:S01]  /*6b20*/  FMUL.FTZ R2, R2, UR4 ;  /* 0x0000000402027c20 */ /* 0x000fe20008410000 */
[----:B------:R-:W-:Y:S01]  /*6b30*/  FMUL.FTZ R0, R0, UR4 ;  /* 0x0000000400007c20 */ /* 0x000fe20008410000 */
[--C-:B-1----:R-:W-:Y:S07]  /*6b40*/  FFMA.FTZ R4, R178, UR4, -R111.reuse ;  /* 0x00000004b2047c23 */ /* 0x102fee000801086f */
[----:B------:R-:W1:Y:S01]  /*6b50*/  MUFU.EX2 R35, R6 ;  /* 0x0000000600237308 */ /* 0x000e620000000800 */
[C---:B--2---:R-:W-:Y:S01]  /*6b60*/  FMUL.FTZ R16, R100.reuse, R124 ;  /* 0x0000007c64107220 */ /* 0x044fe20000410000 */
[C---:B------:R-:W-:Y:S01]  /*6b70*/  FMUL.FTZ R17, R100.reuse, R125 ;  /* 0x0000007d64117220 */ /* 0x040fe20000410000 */
[C---:B------:R-:W-:Y:S07]  /*6b80*/  FMUL.FTZ R32, R100.reuse, R140 ;  /* 0x0000008c64207220 */ /* 0x040fee0000410000 */
[----:B------:R2:W-:Y:S01]  /*6b90*/  MUFU.EX2 R9, R4 ;  /* 0x0000000400097308 */ /* 0x0005e20000000800 */
[--C-:B---3--:R-:W-:Y:S01]  /*6ba0*/  FFMA.FTZ R5, R177, UR4, -R106.reuse ;  /* 0x00000004b1057c23 */ /* 0x108fe2000801086a */
[----:B------:R-:W-:Y:S01]  /*6bb0*/  FMUL.FTZ R177, R101, UR4 ;  /* 0x0000000465b17c20 */ /* 0x000fe20008410000 */
[C---:B------:R-:W-:Y:S07]  /*6bc0*/  FMUL.FTZ R33, R100.reuse, R141 ;  /* 0x0000008d64217220 */ /* 0x040fee0000410000 */
[----:B------:R-:W3:Y:S01]  /*6bd0*/  MUFU.EX2 R2, R2 ;  /* 0x0000000200027308 */ /* 0x000ee20000000800 */
[C---:B----4-:R-:W-:Y:S01]  /*6be0*/  FMUL.FTZ R18, R3.reuse, R126 ;  /* 0x0000007e03127220 */ /* 0x050fe20000410000 */
[----:B------:R-:W-:Y:S01]  /*6bf0*/  FMUL.FTZ R19, R3, R127 ;  /* 0x0000007f03137220 */ /* 0x000fe20000410000 */
[----:B------:R-:W-:Y:S07]  /*6c00*/  FSEL R177, R177, RZ, P0 ;  /* 0x000000ffb1b17208 */ /* 0x000fee0000000000 */
[----:B------:R4:W-:Y:S01]  /*6c10*/  MUFU.EX2 R179, R5 ;  /* 0x0000000500b37308 */ /* 0x0009e20000000800 */
[C---:B------:R-:W-:Y:S01]  /*6c20*/  FMUL.FTZ R34, R3.reuse, R142 ;  /* 0x0000008e03227220 */ /* 0x040fe20000410000 */
[----:B-1----:R-:W-:Y:S01]  /*6c30*/  MOV R140, R35 ;  /* 0x00000023008c7202 */ /* 0x002fe20000000f00 */
[C---:B------:R-:W-:Y:S07]  /*6c40*/  FMUL.FTZ R48, R100.reuse, R156 ;  /* 0x0000009c64307220 */ /* 0x040fee0000410000 */
[----:B------:R-:W1:Y:S01]  /*6c50*/  MUFU.EX2 R0, R0 ;  /* 0x0000000000007308 */ /* 0x000e620000000800 */
[----:B------:R-:W-:Y:S01]  /*6c60*/  FMUL.FTZ R49, R100, R157 ;  /* 0x0000009d64317220 */ /* 0x000fe20000410000 */
[----:B--2---:R-:W-:Y:S01]  /*6c70*/  FFMA.FTZ R4, R176, UR4, -R106 ;  /* 0x00000004b0047c23 */ /* 0x004fe2000801086a */
[----:B------:R-:W-:Y:S01]  /*6c80*/  FMUL.FTZ R176, R102, UR4 ;  /* 0x0000000466b07c20 */ /* 0x000fe20008410000 */
[C---:B------:R-:W-:Y:S01]  /*6c90*/  FMUL.FTZ R50, R3.reuse, R158 ;  /* 0x0000009e03327220 */ /* 0x040fe20000410000 */
[----:B------:R-:W-:Y:S05]  /*6ca0*/  FMUL.FTZ R51, R3, R159 ;  /* 0x0000009f03337220 */ /* 0x000fea0000410000 */
[----:B------:R2:W5:Y:S01]  /*6cb0*/  MUFU.EX2 R7, R4 ;  /* 0x0000000400077308 */ /* 0x0005620000000800 */
[----:B---3--:R-:W-:Y:S01]  /*6cc0*/  FMUL.FTZ R24, R2, R132 ;  /* 0x0000008402187220 */ /* 0x008fe20000410000 */
[----:B------:R-:W-:Y:S01]  /*6cd0*/  FSEL R176, R176, RZ, P1 ;  /* 0x000000ffb0b07208 */ /* 0x000fe20000800000 */
[----:B------:R-:W-:Y:S01]  /*6ce0*/  FMUL.FTZ R25, R2, R133 ;  /* 0x0000008502197220 */ /* 0x000fe20000410000 */
[--C-:B----4-:R-:W-:Y:S01]  /*6cf0*/  FFMA.FTZ R5, R12, UR4, -R111.reuse ;  /* 0x000000040c057c23 */ /* 0x110fe2000801086f */
[C---:B------:R-:W-:Y:S01]  /*6d00*/  FMUL.FTZ R12, R2.reuse, R120 ;  /* 0x00000078020c7220 */ /* 0x040fe20000410000 */
[----:B------:R-:W-:Y:S01]  /*6d10*/  FMUL.FTZ R28, R2, R136 ;  /* 0x00000088021c7220 */ /* 0x000fe20000410000 */
[----:B------:R-:W-:Y:S03]  /*6d20*/  FFMA.FTZ R6, R186, UR4, -R176 ;  /* 0x00000004ba067c23 */ /* 0x000fe600080108b0 */
[----:B------:R3:W-:Y:S01]  /*6d30*/  MUFU.EX2 R8, R5 ;  /* 0x0000000500087308 */ /* 0x0007e20000000800 */
[C---:B-1----:R-:W-:Y:S01]  /*6d40*/  FMUL.FTZ R11, R0.reuse, R115 ;  /* 0x00000073000b7220 */ /* 0x042fe20000410000 */
[C---:B------:R-:W-:Y:S01]  /*6d50*/  FMUL.FTZ R14, R0.reuse, R122 ;  /* 0x0000007a000e7220 */ /* 0x040fe20000410000 */
[C---:B------:R-:W-:Y:S07]  /*6d60*/  FMUL.FTZ R26, R0.reuse, R134 ;  /* 0x00000086001a7220 */ /* 0x040fee0000410000 */
[----:B------:R1:W4:Y:S01]  /*6d70*/  MUFU.EX2 R44, R6 ;  /* 0x00000006002c7308 */ /* 0x0003220000000800 */
[----:B------:R-:W-:Y:S01]  /*6d80*/  FMUL.FTZ R27, R0, R135 ;  /* 0x00000087001b7220 */ /* 0x000fe20000410000 */
[----:B--2---:R-:W-:Y:S01]  /*6d90*/  FFMA.FTZ R4, R13, UR4, -R111 ;  /* 0x000000040d047c23 */ /* 0x004fe2000801086f */
[----:B-----5:R-:W-:Y:S01]  /*6da0*/  MOV R186, R7 ;  /* 0x0000000700ba7202 */ /* 0x020fe20000000f00 */
[C---:B------:R-:W-:Y:S01]  /*6db0*/  FMUL.FTZ R13, R2.reuse, R121 ;  /* 0x00000079020d7220 */ /* 0x040fe20000410000 */
[----:B------:R-:W-:Y:S05]  /*6dc0*/  FMUL.FTZ R29, R2, R137 ;  /* 0x00000089021d7220 */ /* 0x000fea0000410000 */
[----:B------:R2:W-:Y:S01]  /*6dd0*/  MUFU.EX2 R43, R4 ;  /* 0x00000004002b7308 */ /* 0x0005e20000000800 */
[C---:B------:R-:W-:Y:S01]  /*6de0*/  FMUL.FTZ R30, R0.reuse, R138 ;  /* 0x0000008a001e7220 */ /* 0x040fe20000410000 */
[C---:B------:R-:W-:Y:S01]  /*6df0*/  FMUL.FTZ R31, R0.reuse, R139 ;  /* 0x0000008b001f7220 */ /* 0x040fe20000410000 */
[C---:B------:R-:W-:Y:S01]  /*6e00*/  FMUL.FTZ R46, R0.reuse, R154 ;  /* 0x0000009a002e7220 */ /* 0x040fe20000410000 */
[----:B---3--:R-:W-:Y:S01]  /*6e10*/  FFMA.FTZ R5, R15, UR4, -R106 ;  /* 0x000000040f057c23 */ /* 0x008fe2000801086a */
[C---:B------:R-:W-:Y:S01]  /*6e20*/  FMUL.FTZ R15, R0.reuse, R123 ;  /* 0x0000007b000f7220 */ /* 0x040fe20000410000 */
[----:B------:R-:W-:Y:S01]  /*6e30*/  FMUL.FTZ R47, R0, R155 ;  /* 0x0000009b002f7220 */ /* 0x000fe20000410000 */
[----:B------:R-:W-:Y:S03]  /*6e40*/  LDSM.16.MT88.4 R124, [R220+0xb000] ;  /* 0x00b00000dc7c783b */ /* 0x000fe60000004200 */
[----:B------:R3:W-:Y:S01]  /*6e50*/  MUFU.EX2 R42, R5 ;  /* 0x00000005002a7308 */ /* 0x0007e20000000800 */
[----:B-1----:R-:W-:Y:S01]  /*6e60*/  FMUL.FTZ R6, R3, R118 ;  /* 0x0000007603067220 */ /* 0x002fe20000410000 */
[----:B----4-:R-:W-:Y:S01]  /*6e70*/  MOV R141, R44 ;  /* 0x0000002c008d7202 */ /* 0x010fe20000000f00 */
[C---:B------:R-:W-:Y:S01]  /*6e80*/  FMUL.FTZ R56, R2.reuse, R164 ;  /* 0x000000a402387220 */ /* 0x040fe20000410000 */
[----:B------:R-:W-:Y:S01]  /*6e90*/  FMUL.FTZ R57, R2, R165 ;  /* 0x000000a502397220 */ /* 0x000fe20000410000 */
[C---:B------:R-:W-:Y:S01]  /*6ea0*/  FMUL.FTZ R58, R0.reuse, R166 ;  /* 0x000000a6003a7220 */ /* 0x040fe20000410000 */
[--C-:B--2---:R-:W-:Y:S01]  /*6eb0*/  FFMA.FTZ R4, R183, UR4, -R176.reuse ;  /* 0x00000004b7047c23 */ /* 0x104fe200080108b0 */
[----:B------:R-:W-:Y:S01]  /*6ec0*/  MOV R183, R10 ;  /* 0x0000000a00b77202 */ /* 0x000fe20000000f00 */
[----:B------:R-:W-:Y:S01]  /*6ed0*/  FMUL.FTZ R59, R0, R167 ;  /* 0x000000a7003b7220 */ /* 0x000fe20000410000 */
[----:B------:R-:W-:Y:S01]  /*6ee0*/  IADD3 R10, PT, PT, R220, 0x9020, RZ ;  /* 0x00009020dc0a7810 */ /* 0x000fe20007ffe0ff */
[----:B------:R1:W-:Y:S01]  /*6ef0*/  MUFU.EX2 R178, R4 ;  /* 0x0000000400b27308 */ /* 0x0003e20000000800 */
[C---:B------:R-:W-:Y:S01]  /*6f00*/  FMUL.FTZ R60, R2.reuse, R168 ;  /* 0x000000a8023c7220 */ /* 0x040fe20000410000 */
[----:B------:R-:W-:Y:S01]  /*6f10*/  FMUL.FTZ R61, R2, R169 ;  /* 0x000000a9023d7220 */ /* 0x000fe20000410000 */
[----:B------:R-:W-:Y:S01]  /*6f20*/  MOV R105, R10 ;  /* 0x0000000a00697202 */ /* 0x000fe20000000f00 */
[--C-:B---3--:R-:W-:Y:S01]  /*6f30*/  FFMA.FTZ R5, R182, UR4, -R176.reuse ;  /* 0x00000004b6057c23 */ /* 0x108fe200080108b0 */
[----:B------:R-:W-:Y:S01]  /*6f40*/  IADD3 R10, PT, PT, R220, 0x9000, RZ ;  /* 0x00009000dc0a7810 */ /* 0x000fe20007ffe0ff */
[C---:B------:R-:W-:Y:S01]  /*6f50*/  FMUL.FTZ R62, R0.reuse, R170 ;  /* 0x000000aa003e7220 */ /* 0x040fe20000410000 */
[----:B------:R-:W-:Y:S01]  /*6f60*/  FMUL.FTZ R63, R0, R171 ;  /* 0x000000ab003f7220 */ /* 0x000fe20000410000 */
[----:B------:R-:W-:Y:S01]  /*6f70*/  FMUL.FTZ R64, R100, R172 ;  /* 0x000000ac64407220 */ /* 0x000fe20000410000 */
[----:B------:R-:W-:Y:S01]  /*6f80*/  @P6 IADD3 R105, PT, PT, R10, -0x20, RZ ;  /* 0xffffffe00a696810 */ /* 0x000fe20007ffe0ff */
[----:B------:R-:W-:Y:S01]  /*6f90*/  FMUL.FTZ R10, R0, R114 ;  /* 0x00000072000a7220 */ /* 0x000fe20000410000 */
[C---:B------:R-:W-:Y:S01]  /*6fa0*/  FMUL.FTZ R65, R100.reuse, R173 ;  /* 0x000000ad64417220 */ /* 0x040fe20000410000 */
[C---:B------:R-:W-:Y:S01]  /*6fb0*/  FMUL.FTZ R66, R3.reuse, R174 ;  /* 0x000000ae03427220 */ /* 0x040fe20000410000 */
[----:B------:R-:W-:Y:S01]  /*6fc0*/  FMUL.FTZ R67, R3, R175 ;  /* 0x000000af03437220 */ /* 0x000fe20000410000 */
[--C-:B-1----:R-:W-:Y:S01]  /*6fd0*/  FFMA.FTZ R4, R181, UR4, -R177.reuse ;  /* 0x00000004b5047c23 */ /* 0x102fe200080108b1 */
[----:B------:R-:W-:Y:S01]  /*6fe0*/  MOV R181, R9 ;  /* 0x0000000900b57202 */ /* 0x000fe20000000f00 */
[----:B------:R-:W1:Y:S01]  /*6ff0*/  LDSM.16.MT88.4 R36, [R105] ;  /* 0x000000006924783b */ /* 0x000e620000004200 */
[----:B------:R2:W3:Y:S01]  /*7000*/  MUFU.EX2 R9, R5 ;  /* 0x0000000500097308 */ /* 0x0004e20000000800 */
[C---:B------:R-:W-:Y:S01]  /*7010*/  FMUL.FTZ R68, R100.reuse, R68 ;  /* 0x0000004464447220 */ /* 0x040fe20000410000 */
[----:B------:R-:W-:Y:S01]  /*7020*/  FMUL.FTZ R69, R100, R69 ;  /* 0x0000004564457220 */ /* 0x000fe20000410000 */
[C---:B------:R-:W-:Y:S07]  /*7030*/  FMUL.FTZ R70, R3.reuse, R70 ;  /* 0x0000004603467220 */ /* 0x040fee0000410000 */
[----:B------:R4:W-:Y:S01]  /*7040*/  MUFU.EX2 R182, R4 ;  /* 0x0000000400b67308 */ /* 0x0009e20000000800 */
[----:B------:R-:W-:Y:S01]  /*7050*/  FMUL.FTZ R71, R3, R71 ;  /* 0x0000004703477220 */ /* 0x000fe20000410000 */
[C---:B------:R-:W-:Y:S01]  /*7060*/  FMUL.FTZ R72, R2.reuse, R72 ;  /* 0x0000004802487220 */ /* 0x040fe20000410000 */
[----:B------:R-:W5:Y:S01]  /*7070*/  LDSM.16.MT88.4 R120, [R105+0x1000] ;  /* 0x001000006978783b */ /* 0x000f620000004200 */
[----:B------:R-:W-:Y:S01]  /*7080*/  FMUL.FTZ R73, R2, R73 ;  /* 0x0000004902497220 */ /* 0x000fe20000410000 */
[C---:B------:R-:W-:Y:S01]  /*7090*/  FMUL.FTZ R74, R0.reuse, R74 ;  /* 0x0000004a004a7220 */ /* 0x040fe20000410000 */
[----:B------:R-:W-:Y:S01]  /*70a0*/  FMUL.FTZ R75, R0, R75 ;  /* 0x0000004b004b7220 */ /* 0x000fe20000410000 */
[C---:B------:R-:W-:Y:S01]  /*70b0*/  FMUL.FTZ R76, R2.reuse, R76 ;  /* 0x0000004c024c7220 */ /* 0x040fe20000410000 */
[----:B------:R-:W-:Y:S01]  /*70c0*/  FMUL.FTZ R77, R2, R77 ;  /* 0x0000004d024d7220 */ /* 0x000fe20000410000 */
[----:B------:R-:W-:Y:S01]  /*70d0*/  FMUL.FTZ R78, R0, R78 ;  /* 0x0000004e004e7220 */ /* 0x000fe20000410000 */
[--C-:B--2---:R-:W-:Y:S01]  /*70e0*/  FFMA.FTZ R5, R180, UR4, -R177.reuse ;  /* 0x00000004b4057c23 */ /* 0x104fe200080108b1 */
[----:B------:R-:W-:Y:S01]  /*70f0*/  FMUL.FTZ R79, R0, R79 ;  /* 0x0000004f004f7220 */ /* 0x000fe20000410000 */
[C---:B------:R-:W-:Y:S01]  /*7100*/  FMUL.FTZ R80, R100.reuse, R80 ;  /* 0x0000005064507220 */ /* 0x040fe20000410000 */
[----:B------:R-:W-:Y:S01]  /*7110*/  FMUL.FTZ R81, R100, R81 ;  /* 0x0000005164517220 */ /* 0x000fe20000410000 */
[----:B------:R2:W1:Y:S01]  /*7120*/  MUFU.EX2 R7, R5 ;  /* 0x0000000500077308 */ /* 0x0004620000000800 */
[----:B----4-:R-:W-:Y:S01]  /*7130*/  FFMA.FTZ R4, R185, UR4, -R176 ;  /* 0x00000004b9047c23 */ /* 0x010fe200080108b0 */
[----:B---3--:R-:W-:Y:S01]  /*7140*/  MOV R185, R9 ;  /* 0x0000000900b97202 */ /* 0x008fe20000000f00 */
[----:B------:R-:W-:Y:S01]  /*7150*/  FMUL.FTZ R9, R2, R113 ;  /* 0x0000007102097220 */ /* 0x000fe20000410000 */
[C---:B------:R-:W-:Y:S06]  /*7160*/  FMUL.FTZ R82, R3.reuse, R82 ;  /* 0x0000005203527220 */ /* 0x040fec0000410000 */
[----:B------:R3:W4:Y:S01]  /*7170*/  MUFU.EX2 R41, R4 ;  /* 0x0000000400297308 */ /* 0x0007220000000800 */
[C---:B------:R-:W-:Y:S01]  /*7180*/  FMUL.FTZ R83, R3.reuse, R83 ;  /* 0x0000005303537220 */ /* 0x040fe20000410000 */
[C---:B------:R-:W-:Y:S01]  /*7190*/  FMUL.FTZ R84, R100.reuse, R84 ;  /* 0x0000005464547220 */ /* 0x040fe20000410000 */
[----:B------:R-:W-:Y:S01]  /*71a0*/  FMUL.FTZ R85, R100, R85 ;  /* 0x0000005564557220 */ /* 0x000fe20000410000 */
[C---:B------:R-:W-:Y:S01]  /*71b0*/  FMUL.FTZ R86, R3.reuse, R86 ;  /* 0x0000005603567220 */ /* 0x040fe20000410000 */
[----:B------:R-:W-:Y:S01]  /*71c0*/  FMUL.FTZ R87, R3, R87 ;  /* 0x0000005703577220 */ /* 0x000fe20000410000 */
[C---:B------:R-:W-:Y:S01]  /*71d0*/  FMUL.FTZ R88, R2.reuse, R88 ;  /* 0x0000005802587220 */ /* 0x040fe20000410000 */
[----:B------:R-:W-:Y:S01]  /*71e0*/  FMUL.FTZ R89, R2, R89 ;  /* 0x0000005902597220 */ /* 0x000fe20000410000 */
[----:B------:R-:W-:Y:S01]  /*71f0*/  FMUL.FTZ R90, R0, R90 ;  /* 0x0000005a005a7220 */ /* 0x000fe20000410000 */
[--C-:B--2---:R-:W-:Y:S01]  /*7200*/  FFMA.FTZ R5, R184, UR4, -R177.reuse ;  /* 0x00000004b8057c23 */ /* 0x104fe200080108b1 */
[----:B-1----:R-:W-:Y:S01]  /*7210*/  MOV R184, R7 ;  /* 0x0000000700b87202 */ /* 0x002fe20000000f00 */
[----:B------:R-:W-:Y:S01]  /*7220*/  FFMA.FTZ R7, R187, UR4, -R177 ;  /* 0x00000004bb077c23 */ /* 0x000fe200080108b1 */
[----:B------:R-:W-:Y:S01]  /*7230*/  MOV R187, R8 ;  /* 0x0000000800bb7202 */ /* 0x000fe20000000f00 */
[----:B------:R1:W2:Y:S01]  /*7240*/  MUFU.EX2 R45, R5 ;  /* 0x00000005002d7308 */ /* 0x0002a20000000800 */
[----:B---3--:R-:W-:Y:S01]  /*7250*/  FMUL.FTZ R4, R100, R116 ;  /* 0x0000007464047220 */ /* 0x008fe20000410000 */
[----:B------:R-:W-:Y:S01]  /*7260*/  F2FP.F16.F32.PACK_AB R116, R181, R183 ;  /* 0x000000b7b574723e */ /* 0x000fe200000000ff */
[----:B------:R-:W-:Y:S07]  /*7270*/  FMUL.FTZ R8, R2, R112 ;  /* 0x0000007002087220 */ /* 0x000fee0000410000 */
[----:B------:R3:W5:Y:S01]  /*7280*/  MUFU.EX2 R40, R7 ;  /* 0x0000000700287308 */ /* 0x0007620000000800 */
[----:B------:R-:W-:Y:S01]  /*7290*/  F2FP.F16.F32.PACK_AB R118, R43, R187 ;  /* 0x000000bb2b76723e */ /* 0x000fe200000000ff */
[----:B------:R-:W-:Y:S01]  /*72a0*/  FMUL.FTZ R91, R0, R91 ;  /* 0x0000005b005b7220 */ /* 0x000fe20000410000 */
[----:B------:R-:W-:Y:S01]  /*72b0*/  F2FP.F16.F32.PACK_AB R113, R184, R182 ;  /* 0x000000b6b871723e */ /* 0x000fe200000000ff */
[C---:B------:R-:W-:Y:S01]  /*72c0*/  FMUL.FTZ R92, R2.reuse, R92 ;  /* 0x0000005c025c7220 */ /* 0x040fe20000410000 */
[----:B------:R-:W-:Y:S01]  /*72d0*/  F2FP.F16.F32.PACK_AB R112, R185, R178 ;  /* 0x000000b2b970723e */ /* 0x000fe200000000ff */
[C---:B------:R-:W-:Y:S01]  /*72e0*/  FMUL.FTZ R93, R2.reuse, R93 ;  /* 0x0000005d025d7220 */ /* 0x040fe20000410000 */
[----:B----4-:R-:W-:Y:S01]  /*72f0*/  F2FP.F16.F32.PACK_AB R114, R41, R44 ;  /* 0x0000002c2972723e */ /* 0x010fe200000000ff */
[----:B------:R-:W-:Y:S01]  /*7300*/  FMUL.FTZ R44, R2, R152 ;  /* 0x00000098022c7220 */ /* 0x000fe20000410000 */
[----:B------:R-:W-:Y:S01]  /*7310*/  FMUL.FTZ R94, R0, R94 ;  /* 0x0000005e005e7220 */ /* 0x000fe20000410000 */
[----:B-1----:R-:W-:Y:S01]  /*7320*/  FMUL.FTZ R5, R100, R117 ;  /* 0x0000007564057220 */ /* 0x002fe20000410000 */
[----:B------:R-:W-:Y:S01]  /*7330*/  F2FP.F16.F32.PACK_AB R117, R186, R179 ;  /* 0x000000b3ba75723e */ /* 0x000fe200000000ff */
[----:B------:R-:W-:Y:S01]  /*7340*/  FMUL.FTZ R95, R0, R95 ;  /* 0x0000005f005f7220 */ /* 0x000fe20000410000 */
[----:B--2---:R-:W-:Y:S01]  /*7350*/  MOV R142, R45 ;  /* 0x0000002d008e7202 */ /* 0x004fe20000000f00 */
[C---:B---3--:R-:W-:Y:S01]  /*7360*/  FMUL.FTZ R7, R3.reuse, R119 ;  /* 0x0000007703077220 */ /* 0x048fe20000410000 */
[----:B------:R-:W-:Y:S01]  /*7370*/  F2FP.F16.F32.PACK_AB R119, R42, R35 ;  /* 0x000000232a77723e */ /* 0x000fe200000000ff */
[----:B------:R-:W-:Y:S01]  /*7380*/  LDSM.16.MT88.4 R132, [R220+0xa400] ;  /* 0x00a40000dc84783b */ /* 0x000fe20000004200 */
[----:B-----5:R-:W-:Y:S01]  /*7390*/  F2FP.F16.F32.PACK_AB R115, R40, R45 ;  /* 0x0000002d2873723e */ /* 0x020fe200000000ff */
[C---:B------:R-:W-:Y:S01]  /*73a0*/  FMUL.FTZ R35, R3.reuse, R143 ;  /* 0x0000008f03237220 */ /* 0x040fe20000410000 */
[----:B------:R-:W-:Y:S01]  /*73b0*/  MOV R143, R43 ;  /* 0x0000002b008f7202 */ /* 0x000fe20000000f00 */
[C---:B------:R-:W-:Y:S01]  /*73c0*/  FMUL.FTZ R96, R100.reuse, R96 ;  /* 0x0000006064607220 */ /* 0x040fe20000410000 */
[----:B------:R-:W-:Y:S01]  /*73d0*/  FMUL.FTZ R97, R100, R97 ;  /* 0x0000006164617220 */ /* 0x000fe20000410000 */
[-C--:B------:R-:W-:Y:S02]  /*73e0*/  HMMA.16816.F32 R4, R116, R20.reuse, R4 ;  /* 0x000000147404723c */ /* 0x080fe40000001804 */
[----:B------:R-:W-:Y:S03]  /*73f0*/  LDSM.16.MT88.4 R136, [R105+0x1400] ;  /* 0x001400006988783b */ /* 0x000fe60000004200 */
[C---:B------:R-:W-:Y:S01]  /*7400*/  FMUL.FTZ R98, R3.reuse, R98 ;  /* 0x0000006203627220 */ /* 0x040fe20000410000 */
[----:B------:R-:W-:Y:S01]  /*7410*/  FMUL.FTZ R99, R3, R99 ;  /* 0x0000006303637220 */ /* 0x000fe20000410000 */
[----:B------:R-:W-:Y:S01]  /*7420*/  FMUL.FTZ R43, R0, R151 ;  /* 0x00000097002b7220 */ /* 0x000fe20000410000 */
[C---:B------:R-:W-:Y:S02]  /*7430*/  HMMA.16816.F32 R8, R112.reuse, R20, R8 ;  /* 0x000000147008723c */ /* 0x040fe40000001808 */
[----:B------:R-:W-:Y:S02]  /*7440*/  LDSM.16.MT88.4 R156, [R220+0xac00] ;  /* 0x00ac0000dc9c783b */ /* 0x000fe40000004200 */
[C---:B------:R-:W-:Y:S01]  /*7450*/  FMUL.FTZ R21, R100.reuse, R129 ;  /* 0x0000008164157220 */ /* 0x040fe20000410000 */
[----:B------:R-:W-:Y:S01]  /*7460*/  FMUL.FTZ R20, R100, R128 ;  /* 0x0000008064147220 */ /* 0x000fe20000410000 */
[----:B------:R-:W-:Y:S01]  /*7470*/  FMUL.FTZ R45, R2, R153 ;  /* 0x00000099022d7220 */ /* 0x000fe20000410000 */
[----:B------:R-:W-:Y:S01]  /*7480*/  FFMA.FTZ R128, R195, UR4, -R111 ;  /* 0x00000004c3807c23 */ /* 0x000fe2000801086f */
[-C--:B------:R-:W-:Y:S02]  /*7490*/  HMMA.16816.F32 R12, R112, R22.reuse, R12 ;  /* 0x00000016700c723c */ /* 0x080fe4000000180c */
[----:B------:R-:W-:Y:S01]  /*74a0*/  LDSM.16.MT88.4 R172, [R105+0x1c00] ;  /* 0x001c000069ac783b */ /* 0x000fe20000004200 */
[--C-:B------:R-:W-:Y:S01]  /*74b0*/  FFMA.FTZ R108, R108, UR4, -R177.reuse ;  /* 0x000000046c6c7c23 */ /* 0x100fe200080108b1 */
[--C-:B------:R-:W-:Y:S01]  /*74c0*/  FFMA.FTZ R110, R110, UR4, -R177.reuse ;  /* 0x000000046e6e7c23 */ /* 0x100fe200080108b1 */
[----:B------:R-:W-:Y:S01]  /*74d0*/  FFMA.FTZ R107, R107, UR4, -R177 ;  /* 0x000000046b6b7c23 */ /* 0x000fe200080108b1 */
[----:B------:R-:W-:Y:S02]  /*74e0*/  ISETP.GT.AND P0, PT, R226, RZ, PT ;  /* 0x000000ffe200720c */ /* 0x000fe40003f04270 */
[C---:B------:R-:W-:Y:S04]  /*74f0*/  HMMA.16816.F32 R16, R116.reuse, R22, R16 ;  /* 0x000000167410723c */ /* 0x040fe80000001810 */
[C---:B------:R-:W-:Y:S01]  /*7500*/  FMUL.FTZ R22, R3.reuse, R130 ;  /* 0x0000008203167220 */ /* 0x040fe20000410000 */
[C---:B------:R-:W-:Y:S07]  /*7510*/  FMUL.FTZ R23, R3.reuse, R131 ;  /* 0x0000008303177220 */ /* 0x040fee0000410000 */
[-C--:B------:R-:W-:Y:S08]  /*7520*/  HMMA.16816.F32 R20, R116, R36.reuse, R20 ;  /* 0x000000247414723c */ /* 0x080ff00000001814 */
[C---:B------:R-:W-:Y:S04]  /*7530*/  HMMA.16816.F32 R24, R112.reuse, R36, R24 ;  /* 0x000000247018723c */ /* 0x040fe80000001818 */
[C---:B------:R-:W-:Y:S01]  /*7540*/  FMUL.FTZ R36, R100.reuse, R144 ;  /* 0x0000009064247220 */ /* 0x040fe20000410000 */
[----:B------:R-:W-:Y:S01]  /*7550*/  MOV R144, R42 ;  /* 0x0000002a00907202 */ /* 0x000fe20000000f00 */
[----:B------:R-:W-:Y:S01]  /*7560*/  FMUL.FTZ R37, R100, R145 ;  /* 0x0000009164257220 */ /* 0x000fe20000410000 */
[----:B------:R-:W-:Y:S01]  /*7570*/  MOV R145, R41 ;  /* 0x0000002900917202 */ /* 0x000fe20000000f00 */
[-C--:B------:R-:W-:Y:S03]  /*7580*/  HMMA.16816.F32 R28, R112, R38.reuse, R28 ;  /* 0x00000026701c723c */ /* 0x080fe6000000181c */
[----:B------:R-:W-:Y:S01]  /*7590*/  FMUL.FTZ R41, R2, R149 ;  /* 0x0000009502297220 */ /* 0x000fe20000410000 */
[----:B------:R-:W-:Y:S04]  /*75a0*/  FMUL.FTZ R42, R0, R150 ;  /* 0x00000096002a7220 */ /* 0x000fe80000410000 */
[C---:B------:R-:W-:Y:S04]  /*75b0*/  HMMA.16816.F32 R32, R116.reuse, R38, R32 ;  /* 0x000000267420723c */ /* 0x040fe80000001820 */
[C---:B------:R-:W-:Y:S01]  /*75c0*/  FMUL.FTZ R38, R3.reuse, R146 ;  /* 0x0000009203267220 */ /* 0x040fe20000410000 */
[----:B------:R-:W-:Y:S01]  /*75d0*/  FMUL.FTZ R39, R3, R147 ;  /* 0x0000009303277220 */ /* 0x000fe20000410000 */
[----:B------:R-:W-:Y:S01]  /*75e0*/  MOV R146, R40 ;  /* 0x0000002800927202 */ /* 0x000fe20000000f00 */
[----:B------:R-:W-:Y:S01]  /*75f0*/  FMUL.FTZ R40, R2, R148 ;  /* 0x0000009402287220 */ /* 0x000fe20000410000 */
[----:B------:R1:W-:Y:S04]  /*7600*/  MUFU.EX2 R147, R128 ;  /* 0x0000008000937308 */ /* 0x0003e80000000800 */
[-C--:B------:R-:W-:Y:S08]  /*7610*/  HMMA.16816.F32 R36, R116, R52.reuse, R36 ;  /* 0x000000347424723c */ /* 0x080ff00000001824 */
[C---:B------:R-:W-:Y:S04]  /*7620*/  HMMA.16816.F32 R40, R112.reuse, R52, R40 ;  /* 0x000000347028723c */ /* 0x040fe80000001828 */
[C---:B------:R-:W-:Y:S01]  /*7630*/  FMUL.FTZ R52, R100.reuse, R160 ;  /* 0x000000a064347220 */ /* 0x040fe20000410000 */
[----:B------:R-:W-:Y:S01]  /*7640*/  FMUL.FTZ R53, R100, R161 ;  /* 0x000000a164357220 */ /* 0x000fe20000410000 */
[----:B-1----:R-:W-:Y:S02]  /*7650*/  FFMA.FTZ R128, R189, UR4, -R106 ;  /* 0x00000004bd807c23 */ /* 0x002fe4000801086a */
[-C--:B------:R-:W-:Y:S02]  /*7660*/  HMMA.16816.F32 R44, R112, R54.reuse, R44 ;  /* 0x00000036702c723c */ /* 0x080fe4000000182c */
[----:B------:R1:W-:Y:S06]  /*7670*/  MUFU.EX2 R250, R128 ;  /* 0x0000008000fa7308 */ /* 0x0003ec0000000800 */
[C---:B------:R-:W-:Y:S04]  /*7680*/  HMMA.16816.F32 R48, R116.reuse, R54, R48 ;  /* 0x000000367430723c */ /* 0x040fe80000001830 */
[C---:B------:R-:W-:Y:S01]  /*7690*/  FMUL.FTZ R54, R3.reuse, R162 ;  /* 0x000000a203367220 */ /* 0x040fe20000410000 */
[----:B------:R-:W-:Y:S01]  /*76a0*/  FMUL.FTZ R55, R3, R163 ;  /* 0x000000a303377220 */ /* 0x000fe20000410000 */
[----:B-1----:R-:W-:Y:S06]  /*76b0*/  FFMA.FTZ R128, R196, UR4, -R176 ;  /* 0x00000004c4807c23 */ /* 0x002fec00080108b0 */
[-C--:B------:R-:W-:Y:S01]  /*76c0*/  HMMA.16816.F32 R52, R116, R120.reuse, R52 ;  /* 0x000000787434723c */ /* 0x080fe20000001834 */
[----:B------:R1:W-:Y:S07]  /*76d0*/  MUFU.EX2 R248, R128 ;  /* 0x0000008000f87308 */ /* 0x0003ee0000000800 */
[C---:B------:R-:W-:Y:S01]  /*76e0*/  HMMA.16816.F32 R56, R112.reuse, R120, R56 ;  /* 0x000000787038723c */ /* 0x040fe20000001838 */
[----:B-1----:R-:W-:Y:S07]  /*76f0*/  LDSM.16.MT88.4 R128, [R105+0x400] ;  /* 0x000400006980783b */ /* 0x002fee0000004200 */
[-C--:B------:R-:W-:Y:S08]  /*7700*/  HMMA.16816.F32 R60, R112, R122.reuse, R60 ;  /* 0x0000007a703c723c */ /* 0x080ff0000000183c */
[C---:B------:R-:W-:Y:S01]  /*7710*/  HMMA.16816.F32 R64, R116.reuse, R122, R64 ;  /* 0x0000007a7440723c */ /* 0x040fe20000001840 */
[----:B------:R-:W1:Y:S07]  /*7720*/  LDSM.16.MT88.4 R120, [R105+0x2000] ;  /* 0x002000006978783b */ /* 0x000e6e0000004200 */
[-C--:B------:R-:W-:Y:S08]  /*7730*/  HMMA.16816.F32 R68, R116, R124.reuse, R68 ;  /* 0x0000007c7444723c */ /* 0x080ff00000001844 */
[C---:B------:R-:W-:Y:S04]  /*7740*/  HMMA.16816.F32 R72, R112.reuse, R124, R72 ;  /* 0x0000007c7048723c */ /* 0x040fe80000001848 */
[--C-:B------:R-:W-:Y:S01]  /*7750*/  FFMA.FTZ R125, R193, UR4, -R106.reuse ;  /* 0x00000004c17d7c23 */ /* 0x100fe2000801086a */
[--C-:B------:R-:W-:Y:S03]  /*7760*/  FFMA.FTZ R124, R194, UR4, -R111.reuse ;  /* 0x00000004c27c7c23 */ /* 0x100fe6000801086f */
[-C--:B------:R-:W-:Y:S01]  /*7770*/  HMMA.16816.F32 R76, R112, R126.reuse, R76 ;  /* 0x0000007e704c723c */ /* 0x080fe2000000184c */
[----:B------:R2:W-:Y:S10]  /*7780*/  MUFU.EX2 R148, R124 ;  /* 0x0000007c00947308 */ /* 0x0005f40000000800 */
[----:B------:R-:W-:Y:S01]  /*7790*/  MUFU.EX2 R252, R125 ;  /* 0x0000007d00fc7308 */ /* 0x000fe20000000800 */
[C---:B------:R-:W-:Y:S04]  /*77a0*/  HMMA.16816.F32 R80, R116.reuse, R126, R80 ;  /* 0x0000007e7450723c */ /* 0x040fe80000001850 */
[--C-:B------:R-:W-:Y:S01]  /*77b0*/  FFMA.FTZ R127, R192, UR4, -R106.reuse ;  /* 0x00000004c07f7c23 */ /* 0x100fe2000801086a */
[--C-:B------:R-:W-:Y:S01]  /*77c0*/  FFMA.FTZ R126, R188, UR4, -R111.reuse ;  /* 0x00000004bc7e7c23 */ /* 0x100fe2000801086f */
[----:B--2---:R-:W-:Y:S03]  /*77d0*/  FFMA.FTZ R124, R190, UR4, -R111 ;  /* 0x00000004be7c7c23 */ /* 0x004fe6000801086f */
[----:B------:R-:W-:Y:S01]  /*77e0*/  MUFU.EX2 R251, R127 ;  /* 0x0000007f00fb7308 */ /* 0x000fe20000000800 */
[-C--:B-1----:R-:W-:Y:S09]  /*77f0*/  HMMA.16816.F32 R84, R116, R120.reuse, R84 ;  /* 0x000000787454723c */ /* 0x082ff20000001854 */
[----:B------:R-:W-:Y:S10]  /*7800*/  MUFU.EX2 R149, R126 ;  /* 0x0000007e00957308 */ /* 0x000ff40000000800 */
[----:B------:R1:W-:Y:S01]  /*7810*/  MUFU.EX2 R180, R124 ;  /* 0x0000007c00b47308 */ /* 0x0003e20000000800 */
[C---:B------:R-:W-:Y:S04]  /*7820*/  HMMA.16816.F32 R88, R112.reuse, R120, R88 ;  /* 0x000000787058723c */ /* 0x040fe80000001858 */
[----:B------:R-:W-:Y:S01]  /*7830*/  FFMA.FTZ R120, R191, UR4, -R106 ;  /* 0x00000004bf787c23 */ /* 0x000fe2000801086a */
[--C-:B------:R-:W-:Y:S03]  /*7840*/  FFMA.FTZ R121, R198, UR4, -R176.reuse ;  /* 0x00000004c6797c23 */ /* 0x100fe600080108b0 */
[-C--:B------:R-:W-:Y:S01]  /*7850*/  HMMA.16816.F32 R92, R112, R122.reuse, R92 ;  /* 0x0000007a705c723c */ /* 0x080fe2000000185c */
[----:B------:R2:W3:Y:S02]  /*7860*/  MUFU.EX2 R249, R120 ;  /* 0x0000007800f97308 */ /* 0x0004e40000000800 */
[--C-:B------:R-:W-:Y:S01]  /*7870*/  FFMA.FTZ R112, R205, UR4, -R176.reuse ;  /* 0x00000004cd707c23 */ /* 0x100fe200080108b0 */
[--C-:B------:R-:W-:Y:S01]  /*7880*/  FFMA.FTZ R113, R199, UR4, -R176.reuse ;  /* 0x00000004c7717c23 */ /* 0x100fe200080108b0 */
[----:B-1----:R-:W1:Y:S06]  /*7890*/  LDSM.16.MT88.4 R124, [R220+0x9400] ;  /* 0x00940000dc7c783b */ /* 0x002e6c0000004200 */
[----:B------:R4:W5:Y:S01]  /*78a0*/  MUFU.EX2 R247, R121 ;  /* 0x0000007900f77308 */ /* 0x0009620000000800 */
[--C-:B------:R-:W-:Y:S01]  /*78b0*/  FFMA.FTZ R114, R197, UR4, -R177.reuse ;  /* 0x00000004c5727c23 */ /* 0x100fe200080108b1 */
[----:B------:R-:W-:Y:S08]  /*78c0*/  HMMA.16816.F32 R96, R116, R122, R96 ;  /* 0x0000007a7460723c */ /* 0x000ff00000001860 */
[----:B------:R5:W-:Y:S10]  /*78d0*/  MUFU.EX2 R244, R112 ;  /* 0x0000007000f47308 */ /* 0x000bf40000000800 */
[----:B------:R1:W-:Y:S01]  /*78e0*/  MUFU.EX2 R241, R114 ;  /* 0x0000007200f17308 */ /* 0x0003e20000000800 */
[--C-:B--2---:R-:W-:Y:S01]  /*78f0*/  FFMA.FTZ R120, R206, UR4, -R177.reuse ;  /* 0x00000004ce787c23 */ /* 0x104fe200080108b1 */
[----:B---3--:R-:W-:Y:S08]  /*7900*/  F2FP.F16.F32.PACK_AB R115, R249, R250 ;  /* 0x000000faf973723e */ /* 0x008ff000000000ff */
[----:B------:R2:W3:Y:S01]  /*7910*/  MUFU.EX2 R243, R113 ;  /* 0x0000007100f37308 */ /* 0x0004e20000000800 */
[--C-:B----4-:R-:W-:Y:S01]  /*7920*/  FFMA.FTZ R121, R204, UR4, -R177.reuse ;  /* 0x00000004cc797c23 */ /* 0x110fe200080108b1 */
[----:B-----5:R-:W-:Y:S08]  /*7930*/  F2FP.F16.F32.PACK_AB R116, R248, R247 ;  /* 0x000000f7f874723e */ /* 0x020ff000000000ff */
[----:B------:R-:W-:Y:S01]  /*7940*/  MUFU.EX2 R246, R120 ;  /* 0x0000007800f67308 */ /* 0x000fe20000000800 */
[----:B------:R-:W-:Y:S09]  /*7950*/  FFMA.FTZ R112, R207, UR4, -R177 ;  /* 0x00000004cf707c23 */ /* 0x000ff200080108b1 */
[----:B------:R-:W4:Y:S01]  /*7960*/  MUFU.EX2 R242, R121 ;  /* 0x0000007900f27308 */ /* 0x000f220000000800 */
[----:B-1----:R-:W-:Y:S09]  /*7970*/  F2FP.F16.F32.PACK_AB R114, R180, R149 ;  /* 0x00000095b472723e */ /* 0x002ff200000000ff */
[----:B------:R1:W5:Y:S01]  /*7980*/  MUFU.EX2 R245, R112 ;  /* 0x0000007000f57308 */ /* 0x0003620000000800 */
[----:B--2---:R-:W-:Y:S02]  /*7990*/  F2FP.F16.F32.PACK_AB R113, R251, R252 ;  /* 0x000000fcfb71723e */ /* 0x004fe400000000ff */
[----:B---3--:R-:W-:Y:S02]  /*79a0*/  F2FP.F16.F32.PACK_AB R118, R243, R244 ;  /* 0x000000f4f376723e */ /* 0x008fe400000000ff */
[----:B----4-:R-:W-:Y:S01]  /*79b0*/  F2FP.F16.F32.PACK_AB R117, R242, R246 ;  /* 0x000000f6f275723e */ /* 0x010fe200000000ff */
[----:B------:R-:W2:Y:S01]  /*79c0*/  LDSM.16.MT88.4 R120, [R220+0xb400] ;  /* 0x00b40000dc78783b */ /* 0x000ea20000004200 */
[----:B-1----:R-:W-:Y:S02]  /*79d0*/  F2FP.F16.F32.PACK_AB R112, R148, R147 ;  /* 0x000000939470723e */ /* 0x002fe400000000ff */
[----:B-----5:R-:W-:Y:S05]  /*79e0*/  F2FP.F16.F32.PACK_AB R119, R245, R241 ;  /* 0x000000f1f577723e */ /* 0x020fea00000000ff */
[-C--:B------:R-:W-:Y:S08]  /*79f0*/  HMMA.16816.F32 R4, R112, R124.reuse, R4 ;  /* 0x0000007c7004723c */ /* 0x080ff00000001804 */
[C---:B------:R-:W-:Y:S08]  /*7a00*/  HMMA.16816.F32 R8, R116.reuse, R124, R8 ;  /* 0x0000007c7408723c */ /* 0x040ff00000001808 */
[-C--:B------:R-:W-:Y:S08]  /*7a10*/  HMMA.16816.F32 R12, R116, R126.reuse, R12 ;  /* 0x0000007e740c723c */ /* 0x080ff0000000180c */
[C---:B------:R-:W-:Y:S01]  /*7a20*/  HMMA.16816.F32 R16, R112.reuse, R126, R16 ;  /* 0x0000007e7010723c */ /* 0x040fe20000001810 */
[----:B------:R-:W1:Y:S07]  /*7a30*/  LDSM.16.MT88.4 R124, [R105+0x2400] ;  /* 0x00240000697c783b */ /* 0x000e6e0000004200 */
[-C--:B------:R-:W-:Y:S08]  /*7a40*/  HMMA.16816.F32 R20, R112, R128.reuse, R20 ;  /* 0x000000807014723c */ /* 0x080ff00000001814 */
[C---:B------:R-:W-:Y:S04]  /*7a50*/  HMMA.16816.F32 R24, R116.reuse, R128, R24 ;  /* 0x000000807418723c */ /* 0x040fe80000001818 */
[----:B------:R-:W-:Y:S01]  /*7a60*/  FFMA.FTZ R129, R218, UR4, -R176 ;  /* 0x00000004da817c23 */ /* 0x000fe200080108b0 */
[----:B------:R-:W-:Y:S01]  /*7a70*/  MOV R218, R180 ;  /* 0x000000b400da7202 */ /* 0x000fe20000000f00 */
[----:B------:R-:W-:Y:S02]  /*7a80*/  FFMA.FTZ R128, R212, UR4, -R111 ;  /* 0x00000004d4807c23 */ /* 0x000fe4000801086f */
[-C--:B------:R-:W-:Y:S02]  /*7a90*/  HMMA.16816.F32 R28, R116, R130.reuse, R28 ;  /* 0x00000082741c723c */ /* 0x080fe4000000181c */
[----:B------:R3:W-:Y:S06]  /*7aa0*/  MUFU.EX2 R239, R128 ;  /* 0x0000008000ef7308 */ /* 0x0007ec0000000800 */
[C---:B------:R-:W-:Y:S04]  /*7ab0*/  HMMA.16816.F32 R32, R112.reuse, R130, R32 ;  /* 0x000000827020723c */ /* 0x040fe80000001820 */
[--C-:B------:R-:W-:Y:S04]  /*7ac0*/  FFMA.FTZ R130, R211, UR4, -R106.reuse ;  /* 0x00000004d3827c23 */ /* 0x100fe8000801086a */
[-C--:B------:R-:W-:Y:S01]  /*7ad0*/  HMMA.16816.F32 R36, R112, R132.reuse, R36 ;  /* 0x000000847024723c */ /* 0x080fe20000001824 */
[----:B------:R-:W-:Y:S02]  /*7ae0*/  MUFU.EX2 R211, R130 ;  /* 0x0000008200d37308 */ /* 0x000fe40000000800 */
[--C-:B---3--:R-:W-:Y:S05]  /*7af0*/  FFMA.FTZ R128, R209, UR4, -R106.reuse ;  /* 0x00000004d1807c23 */ /* 0x108fea000801086a */
[C---:B------:R-:W-:Y:S04]  /*7b00*/  HMMA.16816.F32 R40, R116.reuse, R132, R40 ;  /* 0x000000847428723c */ /* 0x040fe80000001828 */
[----:B------:R-:W-:Y:S01]  /*7b10*/  FFMA.FTZ R132, R216, UR4, -R177 ;  /* 0x00000004d8847c23 */ /* 0x000fe200080108b1 */
[----:B------:R-:W-:Y:S03]  /*7b20*/  MOV R216, R148 ;  /* 0x0000009400d87202 */ /* 0x000fe60000000f00 */
[-C--:B------:R-:W-:Y:S01]  /*7b30*/  HMMA.16816.F32 R44, R116, R134.reuse, R44 ;  /* 0x00000086742c723c */ /* 0x080fe2000000182c */
[----:B------:R3:W-:Y:S07]  /*7b40*/  MUFU.EX2 R199, R132 ;  /* 0x0000008400c77308 */ /* 0x0007ee0000000800 */
[C---:B------:R-:W-:Y:S01]  /*7b50*/  HMMA.16816.F32 R48, R112.reuse, R134, R48 ;  /* 0x000000867030723c */ /* 0x040fe20000001830 */
[----:B---3--:R-:W-:Y:S07]  /*7b60*/  LDSM.16.MT88.4 R132, [R220+0xa800] ;  /* 0x00a80000dc84783b */ /* 0x008fee0000004200 */
[-C--:B------:R-:W-:Y:S08]  /*7b70*/  HMMA.16816.F32 R52, R112, R136.reuse, R52 ;  /* 0x000000887034723c */ /* 0x080ff00000001834 */
[C---:B------:R-:W-:Y:S08]  /*7b80*/  HMMA.16816.F32 R56, R116.reuse, R136, R56 ;  /* 0x000000887438723c */ /* 0x040ff00000001838 */
[-C--:B------:R-:W-:Y:S08]  /*7b90*/  HMMA.16816.F32 R60, R116, R138.reuse, R60 ;  /* 0x0000008a743c723c */ /* 0x080ff0000000183c */
[C---:B------:R-:W-:Y:S01]  /*7ba0*/  HMMA.16816.F32 R64, R112.reuse, R138, R64 ;  /* 0x0000008a7040723c */ /* 0x040fe20000001840 */
[----:B------:R-:W-:Y:S07]  /*7bb0*/  LDSM.16.MT88.4 R136, [R105+0x1800] ;  /* 0x001800006988783b */ /* 0x000fee0000004200 */
[-C--:B--2---:R-:W-:Y:S08]  /*7bc0*/  HMMA.16816.F32 R68, R112, R120.reuse, R68 ;  /* 0x000000787044723c */ /* 0x084ff00000001844 */
[C---:B------:R-:W-:Y:S04]  /*7bd0*/  HMMA.16816.F32 R72, R116.reuse, R120, R72 ;  /* 0x000000787448723c */ /* 0x040fe80000001848 */
[--C-:B------:R-:W-:Y:S01]  /*7be0*/  FFMA.FTZ R120, R215, UR4, -R111.reuse ;  /* 0x00000004d7787c23 */ /* 0x100fe2000801086f */
[--C-:B------:R-:W-:Y:S03]  /*7bf0*/  FFMA.FTZ R121, R214, UR4, -R106.reuse ;  /* 0x00000004d6797c23 */ /* 0x100fe6000801086a */
[-C--:B------:R-:W-:Y:S01]  /*7c00*/  HMMA.16816.F32 R76, R116, R122.reuse, R76 ;  /* 0x0000007a744c723c */ /* 0x080fe2000000184c */
[----:B------:R2:W3:Y:S10]  /*7c10*/  MUFU.EX2 R240, R120 ;  /* 0x0000007800f07308 */ /* 0x0004f40000000800 */
[----:B------:R4:W-:Y:S01]  /*7c20*/  MUFU.EX2 R212, R121 ;  /* 0x0000007900d47308 */ /* 0x0009e20000000800 */
[C---:B------:R-:W-:Y:S04]  /*7c30*/  HMMA.16816.F32 R80, R112.reuse, R122, R80 ;  /* 0x0000007a7050723c */ /* 0x040fe80000001850 */
[----:B--2---:R-:W-:Y:S04]  /*7c40*/  FFMA.FTZ R120, R213, UR4, -R106 ;  /* 0x00000004d5787c23 */ /* 0x004fe8000801086a */
[-C--:B-1----:R-:W-:Y:S01]  /*7c50*/  HMMA.16816.F32 R84, R112, R124.reuse, R84 ;  /* 0x0000007c7054723c */ /* 0x082fe20000001854 */
[----:B------:R1:W2:Y:S02]  /*7c60*/  MUFU.EX2 R214, R120 ;  /* 0x0000007800d67308 */ /* 0x0002a40000000800 */
[----:B----4-:R-:W-:Y:S08]  /*7c70*/  FFMA.FTZ R121, R208, UR4, -R111 ;  /* 0x00000004d0797c23 */ /* 0x010ff0000801086f */
[----:B------:R-:W-:Y:S01]  /*7c80*/  MUFU.EX2 R208, R129 ;  /* 0x0000008100d07308 */ /* 0x000fe20000000800 */
[C---:B------:R-:W-:Y:S09]  /*7c90*/  HMMA.16816.F32 R88, R116.reuse, R124, R88 ;  /* 0x0000007c7458723c */ /* 0x040ff20000001858 */
[----:B------:R-:W-:Y:S01]  /*7ca0*/  MUFU.EX2 R213, R121 ;  /* 0x0000007900d57308 */ /* 0x000fe20000000800 */
[----:B------:R-:W-:Y:S01]  /*7cb0*/  FFMA.FTZ R124, R230, UR4, -R177 ;  /* 0x00000004e67c7c23 */ /* 0x000fe200080108b1 */
[--C-:B------:R-:W-:Y:S01]  /*7cc0*/  FFMA.FTZ R125, R227, UR4, -R176.reuse ;  /* 0x00000004e37d7c23 */ /* 0x100fe200080108b0 */
[----:B------:R-:W-:Y:S01]  /*7cd0*/  MOV R230, R147 ;  /* 0x0000009300e67202 */ /* 0x000fe20000000f00 */
[-C--:B------:R-:W-:Y:S06]  /*7ce0*/  HMMA.16816.F32 R92, R116, R126.reuse, R92 ;  /* 0x0000007e745c723c */ /* 0x080fec000000185c */
[----:B------:R4:W-:Y:S01]  /*7cf0*/  MUFU.EX2 R206, R124 ;  /* 0x0000007c00ce7308 */ /* 0x0009e20000000800 */
[----:B-1----:R-:W-:Y:S01]  /*7d00*/  FFMA.FTZ R120, R210, UR4, -R111 ;  /* 0x00000004d2787c23 */ /* 0x002fe2000801086f */
[--C-:B------:R-:W-:Y:S08]  /*7d10*/  FFMA.FTZ R117, R228, UR4, -R177.reuse ;  /* 0x00000004e4757c23 */ /* 0x100ff000080108b1 */
[----:B------:R1:W5:Y:S01]  /*7d20*/  MUFU.EX2 R210, R128 ;  /* 0x0000008000d27308 */ /* 0x0003620000000800 */
[--C-:B------:R-:W-:Y:S01]  /*7d30*/  FFMA.FTZ R116, R229, UR4, -R177.reuse ;  /* 0x00000004e5747c23 */ /* 0x100fe200080108b1 */
[----:B------:R-:W-:Y:S01]  /*7d40*/  MOV R228, R143 ;  /* 0x0000008f00e47202 */ /* 0x000fe20000000f00 */
[----:B------:R-:W-:Y:S07]  /*7d50*/  HMMA.16816.F32 R96, R112, R126, R96 ;  /* 0x0000007e7060723c */ /* 0x000fee0000001860 */
[----:B------:R5:W5:Y:S01]  /*7d60*/  MUFU.EX2 R215, R120 ;  /* 0x0000007800d77308 */ /* 0x000b620000000800 */
[----:B---3--:R-:W-:Y:S09]  /*7d70*/  F2FP.F16.F32.PACK_AB R112, R239, R240 ;  /* 0x000000f0ef70723e */ /* 0x008ff200000000ff */
[----:B------:R-:W-:Y:S01]  /*7d80*/  MUFU.EX2 R207, R125 ;  /* 0x0000007d00cf7308 */ /* 0x000fe20000000800 */
[----:B--2---:R-:W-:Y:S01]  /*7d90*/  F2FP.F16.F32.PACK_AB R113, R214, R212 ;  /* 0x000000d4d671723e */ /* 0x004fe200000000ff */
[--C-:B----4-:R-:W-:Y:S01]  /*7da0*/  FFMA.FTZ R124, R219, UR4, -R176.reuse ;  /* 0x00000004db7c7c23 */ /* 0x110fe200080108b0 */
[----:B------:R-:W-:Y:S07]  /*7db0*/  FFMA.FTZ R177, R109, UR4, -R177 ;  /* 0x000000046db17c23 */ /* 0x000fee00080108b1 */
[----:B------:R-:W-:Y:S01]  /*7dc0*/  MUFU.EX2 R198, R116 ;  /* 0x0000007400c67308 */ /* 0x000fe20000000800 */
[----:B------:R-:W-:Y:S01]  /*7dd0*/  MOV R229, R144 ;  /* 0x0000009000e57202 */ /* 0x000fe20000000f00 */
[----:B-1----:R-:W-:Y:S01]  /*7de0*/  FFMA.FTZ R128, R217, UR4, -R176 ;  /* 0x00000004d9807c23 */ /* 0x002fe200080108b0 */
[----:B-----5:R-:W-:Y:S07]  /*7df0*/  F2FP.F16.F32.PACK_AB R115, R211, R210 ;  /* 0x000000d2d373723e */ /* 0x020fee00000000ff */
[----:B------:R1:W2:Y:S01]  /*7e00*/  MUFU.EX2 R205, R124 ;  /* 0x0000007c00cd7308 */ /* 0x0002a20000000800 */
[----:B------:R-:W-:Y:S01]  /*7e10*/  MOV R144, R183 ;  /* 0x000000b700907202 */ /* 0x000fe20000000f00 */
[----:B------:R-:W3:Y:S01]  /*7e20*/  LDSM.16.MT88.4 R120, [R220+0x9800] ;  /* 0x00980000dc78783b */ /* 0x000ee20000004200 */
[----:B------:R-:W-:Y:S07]  /*7e30*/  F2FP.F16.F32.PACK_AB R114, R215, R213 ;  /* 0x000000d5d772723e */ /* 0x000fee00000000ff */
[----:B------:R-:W4:Y:S01]  /*7e40*/  MUFU.EX2 R209, R128 ;  /* 0x0000008000d17308 */ /* 0x000f220000000800 */
[----:B------:R-:W-:Y:S02]  /*7e50*/  MOV R219, R145 ;  /* 0x0000009100db7202 */ /* 0x000fe40000000f00 */
[----:B------:R-:W-:Y:S07]  /*7e60*/  MOV R227, R146 ;  /* 0x0000009200e37202 */ /* 0x000fee0000000f00 */
[----:B------:R5:W5:Y:S01]  /*7e70*/  MUFU.EX2 R204, R117 ;  /* 0x0000007500cc7308 */ /* 0x000b620000000800 */
[----:B------:R-:W-:Y:S01]  /*7e80*/  MOV R217, R149 ;  /* 0x0000009500d97202 */ /* 0x000fe20000000f00 */
[----:B-1----:R-:W-:Y:S01]  /*7e90*/  LDSM.16.MT88.4 R124, [R220+0xb800] ;  /* 0x00b80000dc7c783b */ /* 0x002fe20000004200 */
[----:B--2---:R-:W-:Y:S02]  /*7ea0*/  F2FP.F16.F32.PACK_AB R118, R205, R207 ;  /* 0x000000cfcd76723e */ /* 0x004fe400000000ff */
[----:B----4-:R-:W-:Y:S05]  /*7eb0*/  F2FP.F16.F32.PACK_AB R116, R209, R208 ;  /* 0x000000d0d174723e */ /* 0x010fea00000000ff */
[----:B------:R-:W1:Y:S01]  /*7ec0*/  LDSM.16.MT88.4 R128, [R105+0x800] ;  /* 0x000800006980783b */ /* 0x000e620000004200 */
[----:B-----5:R-:W-:Y:S02]  /*7ed0*/  F2FP.F16.F32.PACK_AB R117, R206, R199 ;  /* 0x000000c7ce75723e */ /* 0x020fe400000000ff */
[----:B------:R-:W-:Y:S01]  /*7ee0*/  F2FP.F16.F32.PACK_AB R119, R204, R198 ;  /* 0x000000c6cc77723e */ /* 0x000fe200000000ff */
[-C--:B---3--:R-:W-:Y:S08]  /*7ef0*/  HMMA.16816.F32 R4, R112, R120.reuse, R4 ;  /* 0x000000787004723c */ /* 0x088ff00000001804 */
[C---:B------:R-:W-:Y:S08]  /*7f00*/  HMMA.16816.F32 R8, R116.reuse, R120, R8 ;  /* 0x000000787408723c */ /* 0x040ff00000001808 */
[-C--:B------:R-:W-:Y:S08]  /*7f10*/  HMMA.16816.F32 R12, R116, R122.reuse, R12 ;  /* 0x0000007a740c723c */ /* 0x080ff0000000180c */
[C---:B------:R-:W-:Y:S01]  /*7f20*/  HMMA.16816.F32 R16, R112.reuse, R122, R16 ;  /* 0x0000007a7010723c */ /* 0x040fe20000001810 */
[----:B------:R-:W2:Y:S07]  /*7f30*/  LDSM.16.MT88.4 R120, [R105+0x2800] ;  /* 0x002800006978783b */ /* 0x000eae0000004200 */
[-C--:B-1----:R-:W-:Y:S08]  /*7f40*/  HMMA.16816.F32 R20, R112, R128.reuse, R20 ;  /* 0x000000807014723c */ /* 0x082ff00000001814 */
[C---:B------:R-:W-:Y:S04]  /*7f50*/  HMMA.16816.F32 R24, R116.reuse, R128, R24 ;  /* 0x000000807418723c */ /* 0x040fe80000001818 */
[--C-:B------:R-:W-:Y:S01]  /*7f60*/  FFMA.FTZ R128, R232, UR4, -R111.reuse ;  /* 0x00000004e8807c23 */ /* 0x100fe2000801086f */
[----:B------:R-:W-:Y:S01]  /*7f70*/  MOV R232, R142 ;  /* 0x0000008e00e87202 */ /* 0x000fe20000000f00 */
[--C-:B------:R-:W-:Y:S01]  /*7f80*/  FFMA.FTZ R129, R231, UR4, -R111.reuse ;  /* 0x00000004e7817c23 */ /* 0x100fe2000801086f */
[----:B------:R-:W-:Y:S01]  /*7f90*/  MOV R231, R141 ;  /* 0x0000008d00e77202 */ /* 0x000fe20000000f00 */
[-C--:B------:R-:W-:Y:S01]  /*7fa0*/  HMMA.16816.F32 R28, R116, R130.reuse, R28 ;  /* 0x00000082741c723c */ /* 0x080fe2000000181c */
[----:B------:R-:W-:Y:S10]  /*7fb0*/  MUFU.EX2 R197, R128 ;  /* 0x0000008000c57308 */ /* 0x000ff40000000800 */
[----:B------:R-:W-:Y:S01]  /*7fc0*/  MUFU.EX2 R196, R129 ;  /* 0x0000008100c47308 */ /* 0x000fe20000000800 */
        /* <DEDUP_REMOVED lines=11> */
[--C-:B------:R-:W-:Y:S01]  /*8080*/  FFMA.FTZ R124, R233, UR4, -R106.reuse ;  /* 0x00000004e97c7c23 */ /* 0x100fe2000801086a */
[--C-:B------:R-:W-:Y:S01]  /*8090*/  FFMA.FTZ R125, R234, UR4, -R106.reuse ;  /* 0x00000004ea7d7c23 */ /* 0x100fe2000801086a */
[----:B------:R-:W-:Y:S02]  /*80a0*/  MOV R234, R140 ;  /* 0x0000008c00ea7202 */ /* 0x000fe40000000f00 */
[-C--:B------:R-:W-:Y:S01]  /*80b0*/  HMMA.16816.F32 R76, R116, R126.reuse, R76 ;  /* 0x0000007e744c723c */ /* 0x080fe2000000184c */
[----:B------:R1:W-:Y:S01]  /*80c0*/  MUFU.EX2 R194, R124 ;  /* 0x0000007c00c27308 */ /* 0x0003e20000000800 */
[----:B------:R-:W-:Y:S01]  /*80d0*/  LDSM.16.MT88.4 R140, [R105+0xc00] ;  /* 0x000c0000698c783b */ /* 0x000fe20000004200 */
[----:B------:R-:W-:Y:S08]  /*80e0*/  MOV R233, R187 ;  /* 0x000000bb00e97202 */ /* 0x000ff00000000f00 */
[----:B------:R3:W4:Y:S01]  /*80f0*/  MUFU.EX2 R192, R125 ;  /* 0x0000007d00c07308 */ /* 0x0007220000000800 */
[C---:B------:R-:W-:Y:S04]  /*8100*/  HMMA.16816.F32 R80, R112.reuse, R126, R80 ;  /* 0x0000007e7050723c */ /* 0x040fe80000001850 */
[--C-:B-1----:R-:W-:Y:S04]  /*8110*/  FFMA.FTZ R124, R201, UR4, -R106.reuse ;  /* 0x00000004c97c7c23 */ /* 0x102fe8000801086a */
[-C--:B--2---:R-:W-:Y:S03]  /*8120*/  HMMA.16816.F32 R84, R112, R120.reuse, R84 ;  /* 0x000000787054723c */ /* 0x084fe60000001854 */
[----:B------:R-:W-:Y:S01]  /*8130*/  FFMA.FTZ R106, R200, UR4, -R106 ;  /* 0x00000004c86a7c23 */ /* 0x000fe2000801086a */
[--C-:B---3--:R-:W-:Y:S01]  /*8140*/  FFMA.FTZ R125, R202, UR4, -R111.reuse ;  /* 0x00000004ca7d7c23 */ /* 0x108fe2000801086f */
[----:B------:R-:W-:Y:S01]  /*8150*/  MUFU.EX2 R190, R124 ;  /* 0x0000007c00be7308 */ /* 0x000fe20000000800 */
[----:B------:R-:W-:Y:S01]  /*8160*/  FFMA.FTZ R111, R203, UR4, -R111 ;  /* 0x00000004cb6f7c23 */ /* 0x000fe2000801086f */
[----:B------:R-:W-:Y:S01]  /*8170*/  MOV R200, R181 ;  /* 0x000000b500c87202 */ /* 0x000fe20000000f00 */
[C---:B------:R-:W-:Y:S07]  /*8180*/  HMMA.16816.F32 R88, R116.reuse, R120, R88 ;  /* 0x000000787458723c */ /* 0x040fee0000001858 */
[----:B------:R1:W-:Y:S01]  /*8190*/  MUFU.EX2 R191, R106 ;  /* 0x0000006a00bf7308 */ /* 0x0003e20000000800 */
[----:B------:R-:W-:Y:S09]  /*81a0*/  MOV R203, R185 ;  /* 0x000000b900cb7202 */ /* 0x000ff20000000f00 */
[----:B------:R2:W-:Y:S01]  /*81b0*/  MUFU.EX2 R193, R125 ;  /* 0x0000007d00c17308 */ /* 0x0005e20000000800 */
[----:B----4-:R-:W-:Y:S01]  /*81c0*/  F2FP.F16.F32.PACK_AB R109, R194, R192 ;  /* 0x000000c0c26d723e */ /* 0x010fe200000000ff */
[-C--:B------:R-:W-:Y:S08]  /*81d0*/  HMMA.16816.F32 R92, R116, R122.reuse, R92 ;  /* 0x0000007a745c723c */ /* 0x080ff0000000185c */
[----:B------:R3:W-:Y:S01]  /*81e0*/  MUFU.EX2 R195, R111 ;  /* 0x0000006f00c37308 */ /* 0x0007e20000000800 */
[----:B------:R-:W-:Y:S09]  /*81f0*/  MOV R202, R184 ;  /* 0x000000b800ca7202 */ /* 0x000ff20000000f00 */
[----:B------:R4:W-:Y:S01]  /*8200*/  MUFU.EX2 R185, R108 ;  /* 0x0000006c00b97308 */ /* 0x0009e20000000800 */
[----:B------:R-:W-:Y:S01]  /*8210*/  MOV R201, R186 ;  /* 0x000000ba00c97202 */ /* 0x000fe20000000f00 */
[--C-:B-1----:R-:W-:Y:S01]  /*8220*/  FFMA.FTZ R106, R235, UR4, -R176.reuse ;  /* 0x00000004eb6a7c23 */ /* 0x102fe200080108b0 */
[----:B------:R-:W-:Y:S07]  /*8230*/  HMMA.16816.F32 R96, R112, R122, R96 ;  /* 0x0000007a7060723c */ /* 0x000fee0000001860 */
[----:B------:R-:W1:Y:S01]  /*8240*/  MUFU.EX2 R186, R107 ;  /* 0x0000006b00ba7308 */ /* 0x000e620000000800 */
[----:B--2---:R-:W2:Y:S01]  /*8250*/  LDSM.16.MT88.4 R124, [R220+0x9c00] ;  /* 0x009c0000dc7c783b */ /* 0x004ea20000004200 */
[----:B------:R-:W-:Y:S08]  /*8260*/  MOV R235, R182 ;  /* 0x000000b600eb7202 */ /* 0x000ff00000000f00 */
[----:B------:R5:W-:Y:S01]  /*8270*/  MUFU.EX2 R189, R106 ;  /* 0x0000006a00bd7308 */ /* 0x000be20000000800 */
[--C-:B---3--:R-:W-:Y:S09]  /*8280*/  FFMA.FTZ R111, R236, UR4, -R176.reuse ;  /* 0x00000004ec6f7c23 */ /* 0x108ff200080108b0 */
[----:B------:R1:W-:Y:S01]  /*8290*/  MUFU.EX2 R107, R177 ;  /* 0x000000b1006b7308 */ /* 0x0003e20000000800 */
[----:B------:R-:W3:Y:S01]  /*82a0*/  LDL.LU R236, [R1+0xc] ;  /* 0x00000c0001ec7983 */ /* 0x000ee20000300800 */
[----:B----4-:R-:W-:Y:S08]  /*82b0*/  F2FP.F16.F32.PACK_AB R108, R196, R197 ;  /* 0x000000c5c46c723e */ /* 0x010ff000000000ff */
[----:B------:R4:W2:Y:S01]  /*82c0*/  MUFU.EX2 R188, R111 ;  /* 0x0000006f00bc7308 */ /* 0x0008a20000000800 */
[----:B------:R-:W2:Y:S01]  /*82d0*/  LDSM.16.MT88.4 R180, [R220+0xbc00] ;  /* 0x00bc0000dcb4783b */ /* 0x000ea20000004200 */
[--C-:B-----5:R-:W-:Y:S01]  /*82e0*/  FFMA.FTZ R106, R238, UR4, -R176.reuse ;  /* 0x00000004ee6a7c23 */ /* 0x120fe200080108b0 */
[----:B------:R-:W-:Y:S01]  /*82f0*/  FFMA.FTZ R176, R237, UR4, -R176 ;  /* 0x00000004edb07c23 */ /* 0x000fe200080108b0 */
[----:B------:R-:W-:Y:S06]  /*8300*/  MOV R237, R178 ;  /* 0x000000b200ed7202 */ /* 0x000fec0000000f00 */
[----:B------:R-:W-:Y:S01]  /*8310*/  MUFU.EX2 R187, R106 ;  /* 0x0000006a00bb7308 */ /* 0x000fe20000000800 */
[----:B------:R-:W5:Y:S01]  /*8320*/  LDL.LU R238, [R1+0x8] ;  /* 0x0000080001ee7983 */ /* 0x000f620000300800 */
[----:B-1----:R-:W-:Y:S08]  /*8330*/  F2FP.F16.F32.PACK_AB R177, R186, R185 ;  /* 0x000000b9bab1723e */ /* 0x002ff000000000ff */
[----:B------:R1:W-:Y:S01]  /*8340*/  MUFU.EX2 R106, R110 ;  /* 0x0000006e006a7308 */ /* 0x0003e20000000800 */
[----:B----4-:R-:W-:Y:S09]  /*8350*/  F2FP.F16.F32.PACK_AB R111, R191, R190 ;  /* 0x000000bebf6f723e */ /* 0x010ff200000000ff */
[----:B------:R2:W4:Y:S01]  /*8360*/  MUFU.EX2 R184, R176 ;  /* 0x000000b000b87308 */ /* 0x0005220000000800 */
[----:B-1----:R-:W-:Y:S02]  /*8370*/  F2FP.F16.F32.PACK_AB R110, R195, R193 ;  /* 0x000000c1c36e723e */ /* 0x002fe400000000ff */
[----:B--2---:R-:W-:Y:S02]  /*8380*/  F2FP.F16.F32.PACK_AB R176, R189, R188 ;  /* 0x000000bcbdb0723e */ /* 0x004fe400000000ff */
[----:B----4-:R-:W-:Y:S03]  /*8390*/  F2FP.F16.F32.PACK_AB R178, R184, R187 ;  /* 0x000000bbb8b2723e */ /* 0x010fe600000000ff */
[-C--:B------:R-:W-:Y:S01]  /*83a0*/  HMMA.16816.F32 R116, R108, R124.reuse, R4 ;  /* 0x0000007c6c74723c */ /* 0x080fe20000001804 */
[----:B------:R-:W2:Y:S04]  /*83b0*/  LDL.LU R5, [R1] ;  /* 0x0000000001057983 */ /* 0x000ea80000300800 */
[----:B------:R-:W4:Y:S01]  /*83c0*/  LDL.LU R7, [R1+0x4] ;  /* 0x0000040001077983 */ /* 0x000f220000300800 */
[----:B------:R-:W-:Y:S02]  /*83d0*/  MOV R6, R179 ;  /* 0x000000b300067202 */ /* 0x000fe40000000f00 */
[----:B------:R-:W-:Y:S02]  /*83e0*/  F2FP.F16.F32.PACK_AB R179, R107, R106 ;  /* 0x0000006a6bb3723e */ /* 0x000fe400000000ff */
[----:B------:R-:W-:Y:S05]  /*83f0*/  MOV R4, R144 ;  /* 0x0000009000047202 */ /* 0x000fea0000000f00 */
        /* <DEDUP_REMOVED lines=19> */
[----:B---3--:R-:W-:Y:S04]  /*8530*/  FFMA.FTZ R0, R0, R236, R235 ;  /* 0x000000ec00007223 */ /* 0x008fe800000100eb */
[----:B------:R-:W-:Y:S04]  /*8540*/  FADD.FTZ R0, R202, R0 ;  /* 0x00000000ca007221 */ /* 0x000fe80000010000 */
[----:B------:R-:W-:Y:S04]  /*8550*/  FADD.FTZ R0, R232, R0 ;  /* 0x00000000e8007221 */ /* 0x000fe80000010000 */
[----:B------:R-:W-:Y:S01]  /*8560*/  FADD.FTZ R0, R227, R0 ;  /* 0x00000000e3007221 */ /* 0x000fe20000010000 */
[----:B-----5:R-:W-:Y:S03]  /*8570*/  FFMA.FTZ R2, R2, R238, R237 ;  /* 0x000000ee02027223 */ /* 0x020fe600000100ed */
[----:B------:R-:W-:Y:S01]  /*8580*/  FADD.FTZ R0, R246, R0 ;  /* 0x00000000f6007221 */ /* 0x000fe20000010000 */
[----:B------:R-:W-:Y:S04]  /*8590*/  FADD.FTZ R8, R203, R2 ;  /* 0x00000002cb087221 */ /* 0x000fe80000010000 */
[----:B------:R-:W-:Y:S04]  /*85a0*/  FADD.FTZ R8, R231, R8 ;  /* 0x00000008e7087221 */ /* 0x000fe80000010000 */
[----:B------:R-:W-:Y:S01]  /*85b0*/  FADD.FTZ R8, R219, R8 ;  /* 0x00000008db087221 */ /* 0x000fe20000010000 */
[----:B--2---:R-:W-:Y:S01]  /*85c0*/  FFMA.FTZ R100, R100, R5, R4 ;  /* 0x0000000564647223 */ /* 0x004fe20000010004 */
[----:B----4-:R-:W-:Y:S03]  /*85d0*/  FFMA.FTZ R3, R3, R7, R6 ;  /* 0x0000000703037223 */ /* 0x010fe60000010006 */
[----:B------:R-:W-:Y:S01]  /*85e0*/  FADD.FTZ R100, R200, R100 ;  /* 0x00000064c8647221 */ /* 0x000fe20000010000 */
[----:B------:R1:W2:Y:S01]  /*85f0*/  LDSM.16.MT88.4 R4, [R105+0x2c00] ;  /* 0x002c00006904783b */ /* 0x0002a20000004200 */
[----:B------:R-:W-:Y:S02]  /*8600*/  FADD.FTZ R3, R201, R3 ;  /* 0x00000003c9037221 */ /* 0x000fe40000010000 */
[----:B------:R-:W-:Y:S01]  /*8610*/  FADD.FTZ R2, R233, R100 ;  /* 0x00000064e9027221 */ /* 0x000fe20000010000 */
[----:B------:R-:W-:Y:S01]  /*8620*/  MOV R100, R103 ;  /* 0x0000006700647202 */ /* 0x000fe20000000f00 */
[----:B------:R-:W-:Y:S02]  /*8630*/  FADD.FTZ R3, R234, R3 ;  /* 0x00000003ea037221 */ /* 0x000fe40000010000 */
[----:B------:R-:W-:Y:S02]  /*8640*/  FADD.FTZ R2, R228, R2 ;  /* 0x00000002e4027221 */ /* 0x000fe40000010000 */
        /* <DEDUP_REMOVED lines=21> */
[----:B-1----:R-:W-:Y:S01]  /*87a0*/  MOV R105, R102 ;  /* 0x0000006600697202 */ /* 0x002fe20000000f00 */
[----:B------:R-:W-:Y:S01]  /*87b0*/  FADD.FTZ R0, R206, R0 ;  /* 0x00000000ce007221 */ /* 0x000fe20000010000 */
        /* <DEDUP_REMOVED lines=26> */
[----:B------:R-:W-:Y:S03]  /*8960*/  HMMA.16816.F32 R96, R108, R6, R96 ;  /* 0x000000066c60723c */ /* 0x000fe60000001860 */
[----:B------:R1:W-:Y:S01]  /*8970*/  STL [R1], R4 ;  /* 0x0000000401007387 */ /* 0x0003e20000100800 */
[----:B------:R-:W-:Y:S01]  /*8980*/  FADD.FTZ R3, R184, R3 ;  /* 0x00000003b8037221 */ /* 0x000fe20000010000 */
[----:B------:R-:W-:Y:S01]  /*8990*/  FADD.FTZ R2, R107, R2 ;  /* 0x000000026b027221 */ /* 0x000fe20000010000 */
[----:B------:R-:W-:Y:S02]  /*89a0*/  IADD3 R0, PT, PT, R226, -0x1, RZ ;  /* 0xffffffffe2007810 */ /* 0x000fe40007ffe0ff */
[----:B------:R-:W-:Y:S02]  /*89b0*/  MOV R106, R101 ;  /* 0x00000065006a7202 */ /* 0x000fe40000000f00 */
[----:B------:R-:W-:Y:S01]  /*89c0*/  MOV R226, R0 ;  /* 0x0000000000e27202 */ /* 0x000fe20000000f00 */
[----:B-1----:R-:W-:Y:S05]  /*89d0*/  FADD.FTZ R4, R191, R5 ;  /* 0x00000005bf047221 */ /* 0x002fea0000010000 */
[----:B------:R-:W-:Y:S04]  /*89e0*/  STL [R1+0x4], R4 ;  /* 0x0000040401007387 */ /* 0x000fe80000100800 */
[----:B------:R1:W-:Y:S04]  /*89f0*/  STL [R1+0x8], R3 ;  /* 0x0000080301007387 */ /* 0x0003e80000100800 */
[----:B------:R2:W-:Y:S01]  /*8a00*/  STL [R1+0xc], R2 ;  /* 0x00000c0201007387 */ /* 0x0005e20000100800 */
[----:B-1----:R-:W-:Y:S01]  /*8a10*/  MOV R3, R104 ;  /* 0x0000006800037202 */ /* 0x002fe20000000f00 */
[----:B------:R-:W-:Y:S06]  /*8a20*/  @P0 BRA `(.L_x_420) ;  /* 0xffffffc800a80947 */ /* 0x000fec000383ffff */
.L_x_419:
[----:B------:R-:W2:Y:S04]  /*8a30*/  LDL.LU R4, [R1] ;  /* 0x0000000001047983 */ /* 0x000ea80000300800 */
[----:B------:R-:W3:Y:S04]  /*8a40*/  LDL.LU R7, [R1+0x4] ;  /* 0x0000040001077983 */ /* 0x000ee80000300800 */
[----:B------:R-:W4:Y:S04]  /*8a50*/  LDL.LU R6, [R1+0x8] ;  /* 0x0000080001067983 */ /* 0x000f280000300800 */
[----:B------:R-:W5:Y:S04]  /*8a60*/  LDL.LU R5, [R1+0xc] ;  /* 0x00000c0001057983 */ /* 0x000f680000300800 */
[----:B------:R-:W4:Y:S04]  /*8a70*/  LDL R61, [R1+0x28] ;  /* 0x00002800013d7983 */ /* 0x000f280000100800 */
[----:B------:R-:W4:Y:S01]  /*8a80*/  LDL R59, [R1+0x2c] ;  /* 0x00002c00013b7983 */ /* 0x000f220000100800 */
[----:B------:R-:W1:Y:S01]  /*8a90*/  S2R R57, SR_TID.X ;  /* 0x0000000000397919 */ /* 0x000e620000002100 */
[----:B------:R-:W1:Y:S01]  /*8aa0*/  S2R R60, SR_TID.X ;  /* 0x00000000003c7919 */ /* 0x000e620000002100 */
[----:B------:R-:W1:Y:S02]  /*8ab0*/  S2UR UR4, SR_CgaCtaId ;  /* 0x00000000000479c3 */ /* 0x000e640000008800 */
[----:B-1----:R-:W-:-:S02]  /*8ac0*/  SHF.R.U32.HI R60, RZ, 0x2, R60 ;  /* 0x00000002ff3c7819 */ /* 0x002fc4000001163c */
[C---:B------:R-:W-:Y:S01]  /*8ad0*/  SHF.L.U32 R58, R57.reuse, 0x3, RZ ;  /* 0x00000003393a7819 */ /* 0x040fe200000006ff */
[----:B------:R-:W-:Y:S02]  /*8ae0*/  UMOV UR5, 0x400 ;  /* 0x0000040000057882 */ /* 0x000fe40000000000 */
[----:B------:R-:W-:Y:S01]  /*8af0*/  ULEA UR4, UR4, UR5, 0x18 ;  /* 0x0000000504047291 */ /* 0x000fe2000f8ec0ff */
[----:B------:R-:W-:Y:S01]  /*8b00*/  SHF.L.U32 R56, R57, 0x2, RZ ;  /* 0x0000000239387819 */ /* 0x000fe200000006ff */
[----:B------:R-:W1:Y:S02]  /*8b10*/  S2R R62, SR_TID.X ;  /* 0x00000000003e7919 */ /* 0x000e640000002100 */
[----:B-1----:R-:W-:-:S04]  /*8b20*/  SHF.R.U32.HI R62, RZ, 0x2, R62 ;  /* 0x00000002ff3e7819 */ /* 0x002fc8000001163e */
[C---:B------:R-:W-:Y:S02]  /*8b30*/  IADD3 R63, PT, PT, R62.reuse, 0x20, RZ ;  /* 0x000000203e3f7810 */ /* 0x040fe40007ffe0ff */
[----:B------:R-:W-:Y:S01]  /*8b40*/  IADD3 R62, PT, PT, R62, 0x40, RZ ;  /* 0x000000403e3e7810 */ /* 0x000fe20007ffe0ff */
[----:B--2---:R-:W1:Y:S04]  /*8b50*/  SHFL.BFLY PT, R2, R4, 0x2, 0x1f ;  /* 0x0c401f0004027f89 */ /* 0x004e6800000e0000 */
[----:B---3--:R-:W2:Y:S04]  /*8b60*/  SHFL.BFLY PT, R0, R7, 0x2, 0x1f ;  /* 0x0c401f0007007f89 */ /* 0x008ea800000e0000 */
[----:B-----5:R-:W3:Y:S01]  /*8b70*/  SHFL.BFLY PT, R3, R5, 0x2, 0x1f ;  /* 0x0c401f0005037f89 */ /* 0x020ee200000e0000 */
[----:B-1----:R-:W-:-:S03]  /*8b80*/  FADD.FTZ R2, R2, R4 ;  /* 0x0000000402027221 */ /* 0x002fc60000010000 */
[----:B----4-:R-:W1:Y:S01]  /*8b90*/  SHFL.BFLY PT, R4, R6, 0x2, 0x1f ;  /* 0x0c401f0006047f89 */ /* 0x010e6200000e0000 */
[----:B--2---:R-:W-:-:S03]  /*8ba0*/  FADD.FTZ R0, R0, R7 ;  /* 0x0000000700007221 */ /* 0x004fc60000010000 */
[----:B------:R-:W2:Y:S04]  /*8bb0*/  SHFL.BFLY PT, R51, R2, 0x1, 0x1f ;  /* 0x0c201f0002337f89 */ /* 0x000ea800000e0000 */
[----:B------:R-:W4:Y:S01]  /*8bc0*/  SHFL.BFLY PT, R52, R0, 0x1, 0x1f ;  /* 0x0c201f0000347f89 */ /* 0x000f2200000e0000 */
[----:B---3--:R-:W-:-:S05]  /*8bd0*/  FADD.FTZ R3, R3, R5 ;  /* 0x0000000503037221 */ /* 0x008fca0000010000 */
[----:B------:R-:W-:Y:S01]  /*8be0*/  SHFL.BFLY PT, R54, R3, 0x1, 0x1f ;  /* 0x0c201f0003367f89 */ /* 0x000fe200000e0000 */
[----:B-1----:R-:W-:Y:S01]  /*8bf0*/  FADD.FTZ R4, R4, R6 ;  /* 0x0000000604047221 */ /* 0x002fe20000010000 */
[----:B--2---:R-:W-:-:S04]  /*8c00*/  FADD.FTZ R51, R2, R51 ;  /* 0x0000003302337221 */ /* 0x004fc80000010000 */
[----:B------:R-:W1:Y:S01]  /*8c10*/  SHFL.BFLY PT, R53, R4, 0x1, 0x1f ;  /* 0x0c201f0004357f89 */ /* 0x000e6200000e0000 */
[----:B------:R-:W2:Y:S01]  /*8c20*/  MUFU.RCP R2, R51 ;  /* 0x0000003300027308 */ /* 0x000ea20000001000 */
[----:B----4-:R-:W-:Y:S01]  /*8c30*/  FADD.FTZ R52, R0, R52 ;  /* 0x0000003400347221 */ /* 0x010fe20000010000 */
[C---:B------:R-:W-:Y:S02]  /*8c40*/  SHF.L.U32 R0, R57.reuse, 0x1, RZ ;  /* 0x0000000139007819 */ /* 0x040fe400000006ff */
[----:B------:R-:W-:-:S04]  /*8c50*/  SHF.L.U32 R5, R57, 0x4, RZ ;  /* 0x0000000439057819 */ /* 0x000fc800000006ff */
[----:B------:R-:W3:Y:S01]  /*8c60*/  MUFU.RCP R7, R52 ;  /* 0x0000003400077308 */ /* 0x000ee20000001000 */
[----:B------:R-:W-:Y:S02]  /*8c70*/  LOP3.LUT R0, R0, 0x6, RZ, 0xc0, !PT ;  /* 0x0000000600007812 */ /* 0x000fe400078ec0ff */
[----:B------:R-:W-:Y:S02]  /*8c80*/  FSETP.NE.FTZ.AND P0, PT, R51, RZ, PT ;  /* 0x000000ff3300720b */ /* 0x000fe40003f15000 */
[----:B------:R-:W-:Y:S02]  /*8c90*/  LOP3.LUT R0, R0, 0x3e00, R5, 0xf8, !PT ;  /* 0x00003e0000007812 */ /* 0x000fe400078ef805 */
[----:B------:R-:W-:Y:S02]  /*8ca0*/  SHF.L.U32 R5, R60, 0x5, RZ ;  /* 0x000000053c057819 */ /* 0x000fe400000006ff */
[----:B------:R-:W-:Y:S02]  /*8cb0*/  FSETP.NE.FTZ.AND P2, PT, R52, RZ, PT ;  /* 0x000000ff3400720b */ /* 0x000fe40003f55000 */
[----:B------:R-:W-:-:S02]  /*8cc0*/  LOP3.LUT R5, R0, 0x20, R5, 0xf8, !PT ;  /* 0x0000002000057812 */ /* 0x000fc400078ef805 */
[----:B--2---:R-:W-:Y:S01]  /*8cd0*/  FSEL R0, R2, 1, P0 ;  /* 0x3f80000002007808 */ /* 0x004fe20000000000 */
[----:B-1----:R-:W-:Y:S01]  /*8ce0*/  FADD.FTZ R53, R4, R53 ;  /* 0x0000003504357221 */ /* 0x002fe20000010000 */
[----:B------:R-:W-:Y:S01]  /*8cf0*/  FADD.FTZ R54, R3, R54 ;  /* 0x0000003603367221 */ /* 0x000fe20000010000 */
[----:B---3--:R-:W-:Y:S02]  /*8d00*/  FSEL R3, R7, 1, P2 ;  /* 0x3f80000007037808 */ /* 0x008fe40001000000 */
        /* <DEDUP_REMOVED lines=24> */
[----:B------:R-:W1:Y:S08]  /*8e90*/  MUFU.RCP R2, R53 ;  /* 0x0000003500027308 */ /* 0x000e700000001000 */
[----:B------:R-:W2:Y:S01]  /*8ea0*/  MUFU.RCP R0, R54 ;  /* 0x0000003600007308 */ /* 0x000ea20000001000 */
[----:B------:R-:W-:-:S02]  /*8eb0*/  LOP3.LUT R6, R58, 0xc0, RZ, 0xc0, !PT ;  /* 0x000000c03a067812 */ /* 0x000fc400078ec0ff */
[----:B------:R-:W-:Y:S02]  /*8ec0*/  FSETP.NE.FTZ.AND P4, PT, R53, RZ, PT ;  /* 0x000000ff3500720b */ /* 0x000fe40003f95000 */
[----:B------:R-:W-:Y:S02]  /*8ed0*/  LOP3.LUT R6, R6, 0x18, R57, 0xf8, !PT ;  /* 0x0000001806067812 */ /* 0x000fe400078ef839 */
[----:B------:R-:W-:Y:S01]  /*8ee0*/  FSETP.NE.FTZ.AND P6, PT, R54, RZ, PT ;  /* 0x000000ff3600720b */ /* 0x000fe20003fd5000 */
[----:B------:R-:W-:Y:S01]  /*8ef0*/  FMUL.FTZ R118, R3, R118 ;  /* 0x0000007603767220 */ /* 0x000fe20000410000 */
[----:B------:R-:W-:Y:S01]  /*8f00*/  LOP3.LUT R55, R5, R6, RZ, 0xfc, !PT ;  /* 0x0000000605377212 */ /* 0x000fe200078efcff */
[C---:B------:R-:W-:Y:S01]  /*8f10*/  FMUL.FTZ R6, R3.reuse, R119 ;  /* 0x0000007703067220 */ /* 0x040fe20000410000 */
[----:B-1----:R-:W-:Y:S01]  /*8f20*/  FSEL R2, R2, 1, P4 ;  /* 0x3f80000002027808 */ /* 0x002fe20002000000 */
[----:B------:R-:W-:Y:S01]  /*8f30*/  FMUL.FTZ R126, R3, R126 ;  /* 0x0000007e037e7220 */ /* 0x000fe20000410000 */
[----:B--2---:R-:W-:-:S03]  /*8f40*/  FSEL R0, R0, 1, P6 ;  /* 0x3f80000000007808 */ /* 0x004fc60003000000 */
        /* <DEDUP_REMOVED lines=48> */
[----:B------:R-:W-:Y:S01]  /*9250*/  FMUL.FTZ R127, R3, R127 ;  /* 0x0000007f037f7220 */ /* 0x000fe20000410000 */
[----:B------:R-:W-:-:S02]  /*9260*/  F2FP.F16.F32.PACK_AB R6, R6, R118 ;  /* 0x000000760606723e */ /* 0x000fc400000000ff */
[----:B------:R-:W-:Y:S02]  /*9270*/  LOP3.LUT R2, R56, 0x20, RZ, 0xc0, !PT ;  /* 0x0000002038027812 */ /* 0x000fe400078ec0ff */
[----:B------:R-:W-:Y:S01]  /*9280*/  LEA R0, R55, UR4, 0x1 ;  /* 0x0000000437007c11 */ /* 0x000fe2000f8e08ff */
[----:B------:R-:W-:Y:S01]  /*9290*/  FMUL.FTZ R130, R3, R130 ;  /* 0x0000008203827220 */ /* 0x000fe20000410000 */
        /* <DEDUP_REMOVED lines=23> */
[----:B------:R-:W-:Y:S02]  /*9410*/  F2FP.F16.F32.PACK_AB R3, R127, R126 ;  /* 0x0000007e7f03723e */ /* 0x000fe400000000ff */
[----:B------:R-:W-:Y:S01]  /*9420*/  F2FP.F16.F32.PACK_AB R5, R5, R112 ;  /* 0x000000700505723e */ /* 0x000fe200000000ff */
[----:B------:R-:W-:Y:S01]  /*9430*/  STS [R0], R7 ;  /* 0x0000000700007388 */ /* 0x000fe20000000800 */
        /* <DEDUP_REMOVED lines=10> */
[----:B-1----:R-:W-:Y:S01]  /*94e0*/  LOP3.LUT R6, R56, 0x40, RZ, 0xc0, !PT ;  /* 0x0000004038067812 */ /* 0x002fe200078ec0ff */
[----:B------:R1:W-:Y:S01]  /*94f0*/  STS [R0+0x1200], R8 ;  /* 0x0012000800007388 */ /* 0x0003e20000000800 */
[----:B------:R-:W-:Y:S02]  /*9500*/  F2FP.F16.F32.PACK_AB R39, R39, R132 ;  /* 0x000000842727723e */ /* 0x000fe400000000ff */
[----:B------:R-:W-:Y:S01]  /*9510*/  F2FP.F16.F32.PACK_AB R38, R38, R134 ;  /* 0x000000862626723e */ /* 0x000fe200000000ff */
[----:B------:R-:W-:Y:S01]  /*9520*/  STS [R2+0x1010], R43 ;  /* 0x0010102b02007388 */ /* 0x000fe20000000800 */
[----:B------:R-:W-:-:S02]  /*9530*/  F2FP.F16.F32.PACK_AB R35, R35, R136 ;  /* 0x000000882323723e */ /* 0x000fc400000000ff */
[----:B--2---:R-:W-:Y:S01]  /*9540*/  IADD3 R4, PT, PT, R0, -R6, RZ ;  /* 0x8000000600047210 */ /* 0x004fe20007ffe0ff */
[----:B------:R-:W-:Y:S01]  /*9550*/  STS [R2+0x1210], R42 ;  /* 0x0012102a02007388 */ /* 0x000fe20000000800 */
[----:B------:R-:W-:Y:S02]  /*9560*/  F2FP.F16.F32.PACK_AB R34, R34, R138 ;  /* 0x0000008a2222723e */ /* 0x000fe400000000ff */
[----:B---3--:R-:W-:Y:S01]  /*9570*/  IADD3 R3, PT, PT, R2, -R6, RZ ;  /* 0x8000000602037210 */ /* 0x008fe20007ffe0ff */
[----:B------:R-:W-:Y:S01]  /*9580*/  STS [R4+0x20], R41 ;  /* 0x0000202904007388 */ /* 0x000fe20000000800 */
[----:B------:R-:W-:Y:S01]  /*9590*/  F2FP.F16.F32.PACK_AB R33, R33, R144 ;  /* 0x000000902121723e */ /* 0x000fe200000000ff */
[----:B------:R-:W2:Y:S01]  /*95a0*/  @P0 LDC R6, c[0x0][0x458] ;  /* 0x00011600ff060b82 */ /* 0x000ea20000000800 */
[----:B------:R-:W-:Y:S01]  /*95b0*/  F2FP.F16.F32.PACK_AB R32, R32, R146 ;  /* 0x000000922020723e */ /* 0x000fe200000000ff */
[----:B------:R-:W-:Y:S01]  /*95c0*/  STS [R4+0x220], R40 ;  /* 0x0002202804007388 */ /* 0x000fe20000000800 */
[----:B------:R-:W-:-:S02]  /*95d0*/  F2FP.F16.F32.PACK_AB R29, R29, R156 ;  /* 0x0000009c1d1d723e */ /* 0x000fc400000000ff */
[----:B------:R-:W-:-:S03]  /*95e0*/  F2FP.F16.F32.PACK_AB R28, R28, R158 ;  /* 0x0000009e1c1c723e */ /* 0x000fc600000000ff */
[----:B----4-:R-:W3:Y:S01]  /*95f0*/  LDC.U8 R5, c[0x0][0x549] ;  /* 0x00015240ff057b82 */ /* 0x010ee20000000000 */
[----:B------:R-:W-:Y:S01]  /*9600*/  F2FP.F16.F32.PACK_AB R31, R31, R148 ;  /* 0x000000941f1f723e */ /* 0x000fe200000000ff */
[----:B------:R-:W-:Y:S01]  /*9610*/  STS [R3+0x30], R37 ;  /* 0x0000302503007388 */ /* 0x000fe20000000800 */
[----:B------:R-:W-:Y:S02]  /*9620*/  F2FP.F16.F32.PACK_AB R30, R30, R150 ;  /* 0x000000961e1e723e */ /* 0x000fe400000000ff */
[----:B------:R-:W-:Y:S01]  /*9630*/  F2FP.F16.F32.PACK_AB R27, R27, R152 ;  /* 0x000000981b1b723e */ /* 0x000fe200000000ff */
[----:B------:R-:W-:Y:S01]  /*9640*/  STS [R3+0x230], R36 ;  /* 0x0002302403007388 */ /* 0x000fe20000000800 */
[----:B------:R-:W-:Y:S01]  /*9650*/  F2FP.F16.F32.PACK_AB R26, R26, R154 ;  /* 0x0000009a1a1a723e */ /* 0x000fe200000000ff */
[----:B-1----:R-:W1:Y:S01]  /*9660*/  @P4 LDC R8, c[0x0][0x458] ;  /* 0x00011600ff084b82 */ /* 0x002e620000000800 */
[----:B------:R-:W-:Y:S01]  /*9670*/  F2FP.F16.F32.PACK_AB R25, R25, R160 ;  /* 0x000000a01919723e */ /* 0x000fe200000000ff */
[----:B------:R-:W-:Y:S01]  /*9680*/  STS [R4+0x1020], R39 ;  /* 0x0010202704007388 */ /* 0x000fe20000000800 */
[----:B------:R-:W-:-:S03]  /*9690*/  F2FP.F16.F32.PACK_AB R24, R24, R162 ;  /* 0x000000a21818723e */ /* 0x000fc600000000ff */
[----:B------:R-:W-:Y:S01]  /*96a0*/  STS [R4+0x1220], R38 ;  /* 0x0012202604007388 */ /* 0x000fe20000000800 */
[----:B------:R-:W-:Y:S02]  /*96b0*/  F2FP.F16.F32.PACK_AB R21, R21, R172 ;  /* 0x000000ac1515723e */ /* 0x000fe400000000ff */
[----:B------:R-:W-:Y:S01]  /*96c0*/  F2FP.F16.F32.PACK_AB R20, R20, R174 ;  /* 0x000000ae1414723e */ /* 0x000fe200000000ff */
[----:B------:R-:W-:Y:S01]  /*96d0*/  STS [R3+0x1030], R35 ;  /* 0x0010302303007388 */ /* 0x000fe20000000800 */
[----:B------:R-:W-:-:S03]  /*96e0*/  F2FP.F16.F32.PACK_AB R23, R23, R164 ;  /* 0x000000a41717723e */ /* 0x000fc600000000ff */
        /* <DEDUP_REMOVED lines=33> */
[----:B------:R-:W-:Y:S04]  /*9900*/  STS [R0+0x5200], R14 ;  /* 0x0052000e00007388 */ /* 0x000fe80000000800 */
[----:B------:R-:W-:Y:S01]  /*9910*/  STS [R2+0x5010], R11 ;  /* 0x0050100b02007388 */ /* 0x000fe20000000800 */
[----:B---3--:R-:W-:Y:S01]  /*9920*/  ISETP.NE.AND P3, PT, R5, RZ, PT ;  /* 0x000000ff0500720c */ /* 0x008fe20003f65270 */
[----:B----4-:R-:W3:Y:S02]  /*9930*/  LDC R17, c[0x0][0x434] ;  /* 0x00010d00ff117b82 */ /* 0x010ee40000000800 */
[----:B------:R4:W-:Y:S01]  /*9940*/  STS [R2+0x5210], R10 ;  /* 0x0052100a02007388 */ /* 0x0009e20000000800 */
[----:B------:R-:W-:-:S02]  /*9950*/  ISETP.NE.AND P5, PT, R61, -0x1, PT ;  /* 0xffffffff3d00780c */ /* 0x000fc40003fa5270 */
[----:B------:R-:W-:Y:S02]  /*9960*/  F2FP.F16.F32.PACK_AB R9, R9, R84 ;  /* 0x000000540909723e */ /* 0x000fe400000000ff */
[----:B------:R-:W-:Y:S01]  /*9970*/  F2FP.F16.F32.PACK_AB R44, R44, R86 ;  /* 0x000000562c2c723e */ /* 0x000fe200000000ff */
[----:B------:R-:W1:Y:S01]  /*9980*/  @P2 LDC R5, c[0x0][0x458] ;  /* 0x00011600ff052b82 */ /* 0x000e620000000800 */
[----:B------:R-:W-:Y:S01]  /*9990*/  F2FP.F16.F32.PACK_AB R48, R48, R96 ;  /* 0x000000603030723e */ /* 0x000fe200000000ff */
[----:B------:R2:W-:Y:S01]  /*99a0*/  STS [R4+0x4020], R9 ;  /* 0x0040200904007388 */ /* 0x0005e20000000800 */
[----:B------:R-:W-:Y:S02]  /*99b0*/  F2FP.F16.F32.PACK_AB R47, R47, R98 ;  /* 0x000000622f2f723e */ /* 0x000fe400000000ff */
[----:B------:R-:W-:Y:S02]  /*99c0*/  F2FP.F16.F32.PACK_AB R50, R50, R88 ;  /* 0x000000583232723e */ /* 0x000fe400000000ff */
[----:B------:R-:W-:Y:S01]  /*99d0*/  F2FP.F16.F32.PACK_AB R49, R49, R90 ;  /* 0x0000005a3131723e */ /* 0x000fe200000000ff */
[----:B------:R-:W3:Y:S01]  /*99e0*/  @P3 LDC R7, c[0x0][0x430] ;  /* 0x00010c00ff073b82 */ /* 0x000ee20000000800 */
[----:B------:R-:W-:-:S02]  /*99f0*/  F2FP.F16.F32.PACK_AB R46, R46, R92 ;  /* 0x0000005c2e2e723e */ /* 0x000fc400000000ff */
[----:B------:R-:W-:Y:S02]  /*9a00*/  F2FP.F16.F32.PACK_AB R45, R45, R94 ;  /* 0x0000005e2d2d723e */ /* 0x000fe400000000ff */
[----:B------:R-:W-:-:S03]  /*9a10*/  MOV R24, 0x7f800000 ;  /* 0x7f80000000187802 */ /* 0x000fc60000000f00 */
[----:B-----5:R-:W1:Y:S01]  /*9a20*/  @P6 LDC R15, c[0x0][0x458] ;  /* 0x00011600ff0f6b82 */ /* 0x020e620000000800 */
[----:B----4-:R-:W4:Y:S01]  /*9a30*/  @P0 MUFU.LG2 R2, R51 ;  /* 0x0000003300020308 */ /* 0x010f220000000c00 */
[----:B------:R-:W-:Y:S06]  /*9a40*/  STS [R4+0x4220], R44 ;  /* 0x0042202c04007388 */ /* 0x000fec0000000800 */
[----:B------:R-:W1:Y:S01]  /*9a50*/  @!P5 LDC.64 R10, c[0x0][0x400] ;  /* 0x00010000ff0adb82 */ /* 0x000e620000000a00 */
[----:B------:R-:W-:Y:S01]  /*9a60*/  STS [R3+0x4030], R48 ;  /* 0x0040303003007388 */ /* 0x000fe20000000800 */
[----:B------:R-:W5:Y:S06]  /*9a70*/  @P2 MUFU.LG2 R0, R52 ;  /* 0x0000003400002308 */ /* 0x000f6c0000000c00 */
[----:B--2---:R-:W3:Y:S01]  /*9a80*/  LDC R9, c[0x0][0x434] ;  /* 0x00010d00ff097b82 */ /* 0x004ee20000000800 */
[----:B------:R-:W-:Y:S01]  /*9a90*/  STS [R3+0x4230], R47 ;  /* 0x0042302f03007388 */ /* 0x000fe20000000800 */
[----:B----4-:R-:W-:-:S03]  /*9aa0*/  @P0 FMUL.FTZ R2, R2, 0.69314718246459960938 ;  /* 0x3f31721802020820 */ /* 0x010fc60000410000 */
[----:B------:R-:W-:Y:S03]  /*9ab0*/  STS [R4+0x5020], R50 ;  /* 0x0050203204007388 */ /* 0x000fe60000000800 */
[----:B------:R-:W2:Y:S01]  /*9ac0*/  @P5 LDC.64 R12, c[0x0][0x408] ;  /* 0x00010200ff0c5b82 */ /* 0x000ea20000000a00 */
[----:B------:R-:W-:Y:S01]  /*9ad0*/  @P0 FFMA.FTZ R24, R104, R6, R2 ;  /* 0x0000000668180223 */ /* 0x000fe20000010002 */
[----:B------:R-:W-:Y:S04]  /*9ae0*/  STS [R4+0x5220], R49 ;  /* 0x0052203104007388 */ /* 0x000fe80000000800 */
[----:B------:R-:W-:Y:S02]  /*9af0*/  STS [R3+0x5030], R46 ;  /* 0x0050302e03007388 */ /* 0x000fe40000000800 */
[----:B------:R-:W4:Y:S02]  /*9b00*/  LDC.U8 R16, c[0x0][0x548] ;  /* 0x00015200ff107b82 */ /* 0x000f240000000000 */
[----:B------:R1:W-:Y:S06]  /*9b10*/  STS [R3+0x5230], R45 ;  /* 0x0052302d03007388 */ /* 0x0003ec0000000800 */
[----:B------:R-:W2:Y:S01]  /*9b20*/  @P3 LDC R6, c[0x0][0x430] ;  /* 0x00010c00ff063b82 */ /* 0x000ea20000000800 */
[----:B------:R-:W-:Y:S01]  /*9b30*/  @P6 MUFU.LG2 R14, R54 ;  /* 0x00000036000e6308 */ /* 0x000fe20000000c00 */
[----:B-----5:R-:W-:-:S07]  /*9b40*/  @P2 FMUL.FTZ R0, R0, 0.69314718246459960938 ;  /* 0x3f31721800002820 */ /* 0x020fce0000410000 */
[----:B-1----:R-:W1:Y:S01]  /*9b50*/  @P4 MUFU.LG2 R3, R53 ;  /* 0x0000003500034308 */ /* 0x002e620000000c00 */
[----:B------:R-:W2:Y:S01]  /*9b60*/  S2UR UR4, SR_CTAID.Z ;  /* 0x00000000000479c3 */ /* 0x000ea20000002700 */
[----:B------:R-:W-:Y:S01]  /*9b70*/  MOV R21, 0x7f800000 ;  /* 0x7f80000000157802 */ /* 0x000fe20000000f00 */
[----:B---3--:R-:W-:Y:S01]  /*9b80*/  @P3 IMAD R9, R7, R17, RZ ;  /* 0x0000001107093224 */ /* 0x008fe200078e02ff */
[----:B------:R-:W-:Y:S01]  /*9b90*/  ISETP.GE.AND P1, PT, R63, R59, PT ;  /* 0x0000003b3f00720c */ /* 0x000fe20003f26270 */
[----:B------:R-:W-:Y:S01]  /*9ba0*/  @P2 FFMA.FTZ R21, R103, R5, R0 ;  /* 0x0000000567152223 */ /* 0x000fe20000010000 */
[----:B------:R-:W-:Y:S02]  /*9bb0*/  ISETP.GE.AND P0, PT, R62, R59, PT ;  /* 0x0000003b3e00720c */ /* 0x000fe40003f06270 */
[----:B------:R-:W-:Y:S02]  /*9bc0*/  MOV R20, 0x7f800000 ;  /* 0x7f80000000147802 */ /* 0x000fe40000000f00 */
[----:B------:R-:W-:Y:S01]  /*9bd0*/  @P3 MOV R7, 0x1 ;  /* 0x0000000100073802 */ /* 0x000fe20000000f00 */
[----:B-1----:R-:W-:Y:S01]  /*9be0*/  @P4 FMUL.FTZ R2, R3, 0.69314718246459960938 ;  /* 0x3f31721803024820 */ /* 0x002fe20000410000 */
[----:B------:R-:W-:Y:S07]  /*9bf0*/  @P3 BRA `(.L_x_423) ;  /* 0x0000000000203947 */ /* 0x000fee0003800000 */
[----:B----4-:R-:W-:Y:S01]  /*9c00*/  ISETP.NE.AND P2, PT, R16, RZ, PT ;  /* 0x000000ff1000720c */ /* 0x010fe20003f45270 */
[----:B------:R-:W1:-:S12]  /*9c10*/  LDC R3, c[0x0][0x3e0] ;  /* 0x0000f800ff037b82 */ /* 0x000e580000000800 */
[----:B------:R-:W1:Y:S01]  /*9c20*/  @P2 LDC R0, c[0x0][0x454] ;  /* 0x00011500ff002b82 */ /* 0x000e620000000800 */
[----:B--2---:R-:W-:Y:S02]  /*9c30*/  @P2 MOV R6, 0x1 ;  /* 0x0000000100062802 */ /* 0x004fe40000000f00 */
[----:B------:R-:W-:-:S05]  /*9c40*/  @!P2 MOV R6, 0x1 ;  /* 0x000000010006a802 */ /* 0x000fca0000000f00 */
[----:B------:R-:W3:Y:S01]  /*9c50*/  @P2 LDC R9, c[0x0][0x454] ;  /* 0x00011500ff092b82 */ /* 0x000ee20000000800 */
[-C--:B-1----:R-:W-:Y:S02]  /*9c60*/  @P2 IMAD R7, R0, R3.reuse, RZ ;  /* 0x0000000300072224 */ /* 0x082fe400078e02ff */
[----:B------:R-:W-:-:S07]  /*9c70*/  @!P2 IMAD R7, R17, R3, RZ ;  /* 0x000000031107a224 */ /* 0x000fce00078e02ff */
.L_x_423:
[----:B------:R-:W1:Y:S01]  /*9c80*/  S2R R22, SR_CTAID.Y ;  /* 0x0000000000167919 */ /* 0x000e620000002600 */
[----:B------:R-:W-:Y:S01]  /*9c90*/  BAR.SYNC.DEFER_BLOCKING 0x0 ;  /* 0x0000000000007b1d */ /* 0x000fe20000010000 */
[----:B----4-:R-:W-:Y:S01]  /*9ca0*/  ISETP.NE.AND P3, PT, R16, RZ, !P3 ;  /* 0x000000ff1000720c */ /* 0x010fe20005f65270 */
[----:B------:R-:W-:Y:S01]  /*9cb0*/  @P4 FFMA.FTZ R20, R102, R8, R2 ;  /* 0x0000000866144223 */ /* 0x000fe20000010002 */
[C---:B------:R-:W-:Y:S01]  /*9cc0*/  ISETP.NE.AND P2, PT, R61.reuse, -0x1, PT ;  /* 0xffffffff3d00780c */ /* 0x040fe20003f45270 */
[----:B--2---:R-:W-:Y:S01]  /*9cd0*/  @P5 IMAD.WIDE.U32 R2, R61, R12, RZ ;  /* 0x0000000c3d025225 */ /* 0x004fe200078e00ff */
[----:B------:R-:W-:-:S03]  /*9ce0*/  LEA.HI R0, R57, 0x60, RZ, 0x1e ;  /* 0x0000006039007811 */ /* 0x000fc600078ff0ff */
[----:B------:R-:W2:Y:S01]  /*9cf0*/  LDC.64 R18, c[0x0][0x410] ;  /* 0x00010400ff127b82 */ /* 0x000ea20000000a00 */
[----:B------:R-:W-:Y:S01]  /*9d00*/  BSSY.RECONVERGENT B0, `(.L_x_424) ;  /* 0x0000049000007945 */ /* 0x000fe20003800200 */
[----:B------:R-:W-:Y:S01]  /*9d10*/  IMAD.MOV.U32 R16, RZ, RZ, 0x7f800000 ;  /* 0x7f800000ff107424 */ /* 0x000fe200078e00ff */
[----:B------:R-:W-:Y:S01]  /*9d20*/  ISETP.GE.AND P4, PT, R0, R59, PT ;  /* 0x0000003b0000720c */ /* 0x000fe20003f86270 */
[----:B---3--:R-:W-:Y:S01]  /*9d30*/  IMAD R0, R9, UR4, RZ ;  /* 0x0000000409007c24 */ /* 0x008fe2000f8e02ff */
[----:B------:R3:W4:Y:S01]  /*9d40*/  LDS.128 R28, [R225+0x1800] ;  /* 0x00180000e11c7984 */ /* 0x0007220000000c00 */
[----:B-1----:R-:W-:-:S04]  /*9d50*/  @!P5 IMAD.WIDE.U32 R4, R22, R10, RZ ;  /* 0x0000000a1604d225 */ /* 0x002fc800078e00ff */
[----:B------:R-:W-:Y:S02]  /*9d60*/  @!P5 IMAD R8, R22, R11, R5 ;  /* 0x0000000b1608d224 */ /* 0x000fe400078e0205 */
[----:B------:R-:W-:Y:S01]  /*9d70*/  @P5 IMAD R8, R61, R13, R3 ;  /* 0x0000000d3d085224 */ /* 0x000fe200078e0203 */
[----:B------:R-:W-:Y:S01]  /*9d80*/  LOP3.LUT R3, R58, 0x18, RZ, 0xc0, !PT ;  /* 0x000000183a037812 */ /* 0x000fe200078ec0ff */
[C---:B------:R-:W-:Y:S02]  /*9d90*/  @!P2 IMAD R61, R22.reuse, R17, RZ ;  /* 0x00000011163da224 */ /* 0x040fe400078e02ff */
[----:B------:R-:W-:Y:S02]  /*9da0*/  @!P3 IMAD R0, R22, R7, R0 ;  /* 0x000000071600b224 */ /* 0x000fe400078e0200 */
[----:B------:R-:W1:Y:S01]  /*9db0*/  S2R R22, SR_CTAID.X ;  /* 0x0000000000167919 */ /* 0x000e620000002500 */
[----:B------:R-:W-:Y:S02]  /*9dc0*/  @P5 IMAD.MOV.U32 R4, RZ, RZ, R2 ;  /* 0x000000ffff045224 */ /* 0x000fe400078e0002 */
[----:B------:R-:W-:Y:S01]  /*9dd0*/  @P6 FMUL.FTZ R2, R14, 0.69314718246459960938 ;  /* 0x3f3172180e026820 */ /* 0x000fe20000410000 */
[----:B------:R-:W-:Y:S01]  /*9de0*/  SHF.R.S32.HI R5, RZ, 0x1f, R61 ;  /* 0x0000001fff057819 */ /* 0x000fe2000001143d */
[----:B------:R3:W-:Y:S01]  /*9df0*/  @!P2 STL [R1+0x28], R61 ;  /* 0x0000283d0100a387 */ /* 0x0007e20000100800 */
[----:B------:R-:W-:Y:S01]  /*9e00*/  SEL R7, R61, RZ, P3 ;  /* 0x000000ff3d077207 */ /* 0x000fe20001800000 */
[----:B------:R-:W-:Y:S01]  /*9e10*/  @P6 FFMA.FTZ R16, R101, R15, R2 ;  /* 0x0000000f65106223 */ /* 0x000fe20000010002 */
[----:B------:R-:W-:-:S02]  /*9e20*/  LOP3.LUT P6, RZ, R57, 0x3, RZ, 0xc0, !PT ;  /* 0x0000000339ff7812 */ /* 0x000fc400078cc0ff */
[----:B------:R-:W-:Y:S02]  /*9e30*/  IADD3 R2, P5, PT, R3, R4, RZ ;  /* 0x0000000403027210 */ /* 0x000fe40007fbe0ff */
[----:B------:R-:W-:-:S03]  /*9e40*/  ISETP.GE.AND P2, PT, R60, R59, PT ;  /* 0x0000003b3c00720c */ /* 0x000fc60003f46270 */
[----:B------:R-:W-:Y:S01]  /*9e50*/  IMAD.X R3, RZ, RZ, R8, P5 ;  /* 0x000000ffff037224 */ /* 0x000fe200028e0608 */
[----:B------:R-:W-:Y:S02]  /*9e60*/  SEL R8, R5, RZ, P3 ;  /* 0x000000ff05087207 */ /* 0x000fe40001800000 */
[----:B-1----:R-:W-:-:S05]  /*9e70*/  SHF.L.U32 R22, R22, 0x7, RZ ;  /* 0x0000000716167819 */ /* 0x002fca00000006ff */
[----:B------:R-:W-:Y:S02]  /*9e80*/  IMAD R4, R22, R6, RZ ;  /* 0x0000000616047224 */ /* 0x000fe400078e02ff */
[----:B--2---:R-:W-:-:S03]  /*9e90*/  IMAD.WIDE.U32 R22, R18, UR4, R2 ;  /* 0x0000000412167c25 */ /* 0x004fc6000f8e0002 */
[----:B------:R-:W-:Y:S02]  /*9ea0*/  IADD3 R5, P5, P3, R4, R7, R0 ;  /* 0x0000000704057210 */ /* 0x000fe40007bbe000 */
[----:B------:R-:W-:Y:S02]  /*9eb0*/  SHF.R.S32.HI R4, RZ, 0x1f, R4 ;  /* 0x0000001fff047819 */ /* 0x000fe40000011404 */
[----:B------:R-:W-:-:S04]  /*9ec0*/  SHF.R.S32.HI R0, RZ, 0x1f, R0 ;  /* 0x0000001fff007819 */ /* 0x000fc80000011400 */
[----:B------:R-:W-:Y:S01]  /*9ed0*/  IADD3.X R4, PT, PT, R4, R8, R0, P5, P3 ;  /* 0x0000000804047210 */ /* 0x000fe20002fe6400 */
[----:B---34-:R-:W-:Y:S06]  /*9ee0*/  @P6 BRA `(.L_x_425) ;  /* 0x0000000000a86947 */ /* 0x018fec0003800000 */
        /* <DEDUP_REMOVED lines=42> */
.L_x_425:
[----:B------:R-:W-:Y:S05]  /*a190*/  BSYNC.RECONVERGENT B0 ;  /* 0x0000000000007941 */ /* 0x000fea0003800200 */
.L_x_424:
[----:B--2---:R1:W5:Y:S04]  /*a1a0*/  LDL R24, [R1+0x30] ;  /* 0x0000300001187983 */ /* 0x0043680000100800 */
        /* <DEDUP_REMOVED lines=8> */
[----:B------:R-:W-:Y:S01]  /*a230*/  MOV R6, R22 ;  /* 0x0000001600067202 */ /* 0x000fe20000000f00 */
[----:B------:R-:W2:Y:S01]  /*a240*/  LDCU.64 UR4, c[0x0][0x3f0] ;  /* 0x00007e00ff0477ac */ /* 0x000ea20008000a00 */
[----:B-1---5:R-:W-:-:S03]  /*a250*/  IMAD R0, R21, UR6, RZ ;  /* 0x0000000615007c24 */ /* 0x022fc6000f8e02ff */
[----:B------:R-:W-:-:S04]  /*a260*/  IMAD.WIDE.U32 R4, R24, UR6, R6 ;  /* 0x0000000618047c25 */ /* 0x000fc8000f8e0006 */
[----:B------:R-:W-:Y:S01]  /*a270*/  IMAD R0, R24, UR7, R0 ;  /* 0x0000000718007c24 */ /* 0x000fe2000f8e0200 */
[----:B--2---:R-:W-:-:S04]  /*a280*/  LEA R2, P2, R4, UR4, 0x1 ;  /* 0x0000000404027c11 */ /* 0x004fc8000f8408ff */
[----:B------:R-:W-:-:S04]  /*a290*/  IADD3 R0, PT, PT, R5, R0, RZ ;  /* 0x0000000005007210 */ /* 0x000fc80007ffe0ff */
[----:B------:R-:W-:-:S05]  /*a2a0*/  LEA.HI.X R3, R4, UR5, R0, 0x1, P2 ;  /* 0x0000000504037c11 */ /* 0x000fca00090f0c00 */
[----:B------:R1:W-:Y:S04]  /*a2b0*/  STG.E.128 desc[UR14][R2.64], R16 ;  /* 0x0000001002007986 */ /* 0x0003e8000c101d0e */
[----:B---3--:R1:W-:Y:S04]  /*a2c0*/  STG.E.128 desc[UR14][R2.64+0x40], R12 ;  /* 0x0000400c02007986 */ /* 0x0083e8000c101d0e */
[----:B----4-:R1:W-:Y:S02]  /*a2d0*/  STG.E.128 desc[UR14][R2.64+0x80], R8 ;  /* 0x0000800802007986 */ /* 0x0103e4000c101d0e */
.L_x_427:
[----:B------:R-:W-:Y:S05]  /*a2e0*/  BSYNC.RECONVERGENT B0 ;  /* 0x0000000000007941 */ /* 0x000fea0003800200 */
.L_x_426:
        /* <DEDUP_REMOVED lines=8> */
[----:B------:R-:W2:Y:S02]  /*a370*/  LDCU.64 UR4, c[0x0][0x3f0] ;  /* 0x00007e00ff0477ac */ /* 0x000ea40008000a00 */
[----:B------:R-:W-:-:S04]  /*a380*/  IMAD.X R2, RZ, RZ, R21, P1 ;  /* 0x000000ffff027224 */ /* 0x000fc800008e0615 */
[----:B-1----:R-:W-:Y:S02]  /*a390*/  IMAD R20, R2, UR6, RZ ;  /* 0x0000000602147c24 */ /* 0x002fe4000f8e02ff */
[----:B------:R-:W-:-:S04]  /*a3a0*/  IMAD.MOV.U32 R2, RZ, RZ, R22 ;  /* 0x000000ffff027224 */ /* 0x000fc800078e0016 */
        /* <DEDUP_REMOVED lines=8> */
.L_x_429:
[----:B------:R-:W-:Y:S05]  /*a430*/  BSYNC.RECONVERGENT B0 ;  /* 0x0000000000007941 */ /* 0x000fea0003800200 */
.L_x_428:
        /* <DEDUP_REMOVED lines=20> */
.L_x_431:
[----:B------:R-:W-:Y:S05]  /*a580*/  BSYNC.RECONVERGENT B0 ;  /* 0x0000000000007941 */ /* 0x000fea0003800200 */
.L_x_430:
[----:B-1-3--:R1:W3:Y:S04]  /*a590*/  LDS.128 R12, [R225+0x3800] ;  /* 0x00380000e10c7984 */ /* 0x00a2e80000000c00 */
[----:B----4-:R1:W4:Y:S01]  /*a5a0*/  LDS.128 R8, [R225+0x5800] ;  /* 0x00580000e1087984 */ /* 0x0103220000000c00 */
[----:B------:R-:W-:Y:S05]  /*a5b0*/  @P4 EXIT ;  /* 0x000000000000494d */ /* 0x000fea0003800000 */
        /* <DEDUP_REMOVED lines=12> */
[----:B------:R-:W-:Y:S04]  /*a680*/  STG.E.128 desc[UR14][R2.64], R28 ;  /* 0x0000001c02007986 */ /* 0x000fe8000c101d0e */
[----:B---3--:R-:W-:Y:S04]  /*a690*/  STG.E.128 desc[UR14][R2.64+0x40], R12 ;  /* 0x0000400c02007986 */ /* 0x008fe8000c101d0e */
[----:B----4-:R-:W-:Y:S01]  /*a6a0*/  STG.E.128 desc[UR14][R2.64+0x80], R8 ;  /* 0x0000800802007986 */ /* 0x010fe2000c101d0e */
[----:B------:R-:W-:Y:S05]  /*a6b0*/  EXIT ;  /* 0x000000000000794d */ /* 0x000fea0003800000 */
.L_x_432:
        /* <DEDUP_REMOVED lines=12> */
.L_x_1355:


//--------------------- .text._ZN5flash16flash_fwd_kernelI23Flash_fwd_kernel_traitsILi96ELi128ELi64ELi4ELb0ELb0EN7cutlass6half_tE19Flash_kernel_traitsILi96ELi128ELi64ELi4ES3_EELb1ELb0ELb0ELb0ELb0ELb0ELb0ELb0EEEvNS_16Flash_fwd_paramsE --------------------------
	.section	.text._ZN5flash16flash_fwd_kernelI23Flash_fwd_kernel_traitsILi96ELi128ELi64ELi4ELb0ELb0EN7cutlass6half_tE19Flash_kernel_traitsILi96ELi128ELi64ELi4ES3_EELb1ELb0ELb0ELb0ELb0ELb0ELb0ELb0EEEvNS_16Flash_fwd_paramsE,"ax",@progbits
	.align	128
        .global         _ZN5flash16flash_fwd_kernelI23Flash_fwd_kernel_traitsILi96ELi128ELi64ELi4ELb0ELb0EN7cutlass6half_tE19Flash_kernel_traitsILi96ELi128ELi64ELi4ES3_EELb1ELb0ELb0ELb0ELb0ELb0ELb0ELb0EEEvNS_16Flash_fwd_paramsE
        .type           _ZN5flash16flash_fwd_kernelI23Flash_fwd_kernel_traitsILi96ELi128ELi64ELi4ELb0ELb0EN7cutlass6half_tE19Flash_kernel_traitsILi96ELi128ELi64ELi4ES3_EELb1ELb0ELb0ELb0ELb0ELb0ELb0ELb0EEEvNS_16Flash_fwd_paramsE,@function
        .size           _ZN5flash16flash_fwd_kernelI23Flash_fwd_kernel_traitsILi96ELi128ELi64ELi4ELb0ELb0EN7cutlass6half_tE19Flash_kernel_traitsILi96ELi128ELi64ELi4ES3_EELb1ELb0ELb0ELb0ELb0ELb0ELb0ELb0EEEvNS_16Flash_fwd_paramsE,(.L_x_1356 - _ZN5flash16flash_fwd_kernelI23Flash_fwd_kernel_traitsILi96ELi128ELi64ELi4ELb0ELb0EN7cutlass6half_tE19Flash_kernel_traitsILi96ELi128ELi64ELi4ES3_EELb1ELb0ELb0ELb0ELb0ELb0ELb0ELb0EEEvNS_16Flash_fwd_paramsE)
        .other          _ZN5flash16flash_fwd_kernelI23Flash_fwd_kernel_traitsILi96ELi128ELi64ELi4ELb0ELb0EN7cutlass6half_tE19Flash_kernel_traitsILi96ELi128ELi64ELi4ES3_EELb1ELb0ELb0ELb0ELb0ELb0ELb0ELb0EEEvNS_16Flash_fwd_paramsE,@"STO_CUDA_ENTRY STV_DEFAULT"
_ZN5flash16flash_fwd_kernelI23Flash_fwd_kernel_traitsILi96ELi128ELi64ELi4ELb0ELb0EN7cutlass6half_tE19Flash_kernel_traitsILi96ELi128ELi64ELi4ES3_EELb1ELb0ELb0ELb0ELb0ELb0ELb0ELb0EEEvNS_16Flash_fwd_paramsE:
.text._ZN5flash16flash_fwd_kernelI23Flash_fwd_kernel_traitsILi96ELi128ELi64ELi4ELb0ELb0EN7cutlass6half_tE19Flash_kernel_traitsILi96ELi128ELi64ELi4ES3_EELb1ELb0ELb0ELb0ELb0ELb0ELb0ELb0EEEvNS_16Flash_fwd_paramsE:
        /* <DEDUP_REMOVED lines=80> */
.L_x_433:
[----:B-1---5:R-:W-:Y:S01]  /*0500*/  @!P0 IADD3 R24, PT, PT, R4, R0, -R10 ;  /* 0x0000000004188210 */ /* 0x022fe20007ffe80a */
[----:B------:R-:W-:Y:S06]  /*0510*/  @!P4 EXIT ;  /* 0x000000000000c94d */ /* 0x000fec0003800000 */
[C---:B------:R-:W-:Y:S01]  /*0520*/  VIADD R0, R24.reuse, 0x3f ;  /* 0x0000003f18007836 */ /* 0x040fe20000000000 */
[----:B------:R-:W-:-:S04]  /*0530*/  ISETP.GT.AND P0, PT, R24, RZ, PT ;  /* 0x000000ff1800720c */ /* 0x000fc80003f04270 */
[----:B--2---:R-:W-:-:S04]  /*0540*/  SHF.R.S32.HI R2, RZ, 0x1f, R0 ;  /* 0x0000001fff027819 */ /* 0x004fc80000011400 */
[----:B------:R-:W-:-:S04]  /*0550*/  LEA.HI R0, R2, R0, RZ, 0x6 ;  /* 0x0000000002007211 */ /* 0x000fc800078f30ff */
[----:B------:R-:W-:-:S05]  /*0560*/  SHF.R.S32.HI R155, RZ, 0x6, R0 ;  /* 0x00000006ff9b7819 */ /* 0x000fca0000011400 */
[----:B------:R1:W-:Y:S01]  /*0570*/  STL [R1], R155 ;  /* 0x0000009b01007387 */ /* 0x0003e20000100800 */
[----:B------:R-:W-:Y:S05]  /*0580*/  @P0 BRA `(.L_x_434) ;  /* 0x0000000c000c0947 */ /* 0x000fea0003800000 */
[----:B------:R-:W2:Y:S01]  /*0590*/  LDC.U8 R0, c[0x0][0x549] ;  /* 0x00015240ff007b82 */ /* 0x000ea20000000000 */
[----:B------:R-:W-:Y:S02]  /*05a0*/  ISETP.NE.AND P1, PT, R23, -0x1, PT ;  /* 0xffffffff1700780c */ /* 0x000fe40003f25270 */
[----:B------:R-:W-:-:S05]  /*05b0*/  SHF.L.U32 R18, R218, 0x3, RZ ;  /* 0x00000003da127819 */ /* 0x000fca00000006ff */
[----:B------:R-:W3:Y:S08]  /*05c0*/  LDC.U8 R11, c[0x0][0x548] ;  /* 0x00015200ff0b7b82 */ /* 0x000ef00000000000 */
[----:B------:R-:W4:Y:S01]  /*05d0*/  @!P1 LDC.64 R6, c[0x0][0x400] ;  /* 0x00010000ff069b82 */ /* 0x000f220000000a00 */
[----:B--2---:R-:W-:-:S07]  /*05e0*/  ISETP.NE.AND P6, PT, R0, RZ, PT ;  /* 0x000000ff0000720c */ /* 0x004fce0003fc5270 */
[----:B------:R-:W2:Y:S08]  /*05f0*/  @P1 LDC.64 R8, c[0x0][0x408] ;  /* 0x00010200ff081b82 */ /* 0x000eb00000000a00 */
[----:B------:R-:W5:Y:S01]  /*0600*/  @P6 LDC.64 R2, c[0x0][0x430] ;  /* 0x00010c00ff026b82 */ /* 0x000f620000000a00 */
[----:B------:R-:W-:Y:S01]  /*0610*/  @P6 MOV R13, 0x1 ;  /* 0x00000001000d6802 */ /* 0x000fe20000000f00 */
[----:B----4-:R-:W-:-:S06]  /*0620*/  @!P1 IMAD.WIDE.U32 R4, R150, R6, RZ ;  /* 0x0000000696049225 */ /* 0x010fcc00078e00ff */
[----:B------:R-:W4:Y:S01]  /*0630*/  @P6 LDC R12, c[0x0][0x430] ;  /* 0x00010c00ff0c6b82 */ /* 0x000f220000000800 */
[----:B------:R-:W-:Y:S01]  /*0640*/  @!P1 MOV R0, R4 ;  /* 0x0000000400009202 */ /* 0x000fe20000000f00 */
[----:B-----5:R-:W-:Y:S02]  /*0650*/  @P6 IMAD R14, R2, R3, RZ ;  /* 0x00000003020e6224 */ /* 0x020fe400078e02ff */
[----:B--2---:R-:W-:Y:S01]  /*0660*/  @P1 IMAD.WIDE.U32 R2, R23, R8, RZ ;  /* 0x0000000817021225 */ /* 0x004fe200078e00ff */
[----:B---3--:R-:W-:Y:S06]  /*0670*/  @P6 BRA `(.L_x_435) ;  /* 0x0000000000286947 */ /* 0x008fec0003800000 */
[----:B------:R-:W-:Y:S01]  /*0680*/  ISETP.NE.AND P0, PT, R11, RZ, PT ;  /* 0x000000ff0b00720c */ /* 0x000fe20003f05270 */
[----:B------:R-:W2:-:S12]  /*0690*/  LDC R10, c[0x0][0x3e0] ;  /* 0x0000f800ff0a7b82 */ /* 0x000e980000000800 */
[----:B------:R-:W3:Y:S01]  /*06a0*/  @P0 LDC R14, c[0x0][0x454] ;  /* 0x00011500ff0e0b82 */ /* 0x000ee20000000800 */
[----:B----4-:R-:W-:Y:S02]  /*06b0*/  @P0 MOV R12, 0x1 ;  /* 0x00000001000c0802 */ /* 0x010fe40000000f00 */
[----:B------:R-:W-:-:S05]  /*06c0*/  @!P0 MOV R12, 0x1 ;  /* 0x00000001000c8802 */ /* 0x000fca0000000f00 */
[----:B------:R-:W2:Y:S08]  /*06d0*/  @P0 LDC R8, c[0x0][0x454] ;  /* 0x00011500ff080b82 */ /* 0x000eb00000000800 */
[----:B------:R-:W4:Y:S08]  /*06e0*/  @!P0 LDC R6, c[0x0][0x434] ;  /* 0x00010d00ff068b82 */ /* 0x000f300000000800 */
[----:B------:R-:W1:Y:S01]  /*06f0*/  @!P0 LDC R14, c[0x0][0x434] ;  /* 0x00010d00ff0e8b82 */ /* 0x000e620000000800 */
[----:B--2---:R-:W-:-:S02]  /*0700*/  @P0 IMAD R13, R8, R10, RZ ;  /* 0x0000000a080d0224 */ /* 0x004fc400078e02ff */
[----:B---34-:R-:W-:-:S07]  /*0710*/  @!P0 IMAD R13, R6, R10, RZ ;  /* 0x0000000a060d8224 */ /* 0x018fce00078e02ff */
.L_x_435:
[----:B------:R-:W-:Y:S01]  /*0720*/  @P1 IMAD.MOV.U32 R0, RZ, RZ, R2 ;  /* 0x000000ffff001224 */ /* 0x000fe200078e0002 */
[----:B------:R-:W2:Y:S01]  /*0730*/  LDCU.64 UR4, c[0x0][0x410] ;  /* 0x00008200ff0477ac */ /* 0x000ea20008000a00 */
[----:B------:R-:W-:Y:S01]  /*0740*/  LOP3.LUT R18, R18, 0x18, RZ, 0xc0, !PT ;  /* 0x0000001812127812 */ /* 0x000fe200078ec0ff */
[----:B------:R-:W-:Y:S01]  /*0750*/  @!P1 IMAD R4, R150, R7, R5 ;  /* 0x0000000796049224 */ /* 0x000fe200078e0205 */
[----:B------:R-:W3:Y:S01]  /*0760*/  LDC R19, c[0x0][0x434] ;  /* 0x00010d00ff137b82 */ /* 0x000ee20000000800 */
        /* <DEDUP_REMOVED lines=13> */
[C---:B--2---:R-:W-:Y:S01]  /*0840*/  IMAD.WIDE.U32 R10, R153.reuse, UR4, R2 ;  /* 0x00000004990a7c25 */ /* 0x044fe2000f8e0002 */
[----:B------:R-:W-:Y:S02]  /*0850*/  IADD3 R17, PT, PT, R218, 0x40, RZ ;  /* 0x00000040da117810 */ /* 0x000fe40007ffe0ff */
[C---:B------:R-:W-:Y:S01]  /*0860*/  LOP3.LUT R21, R18.reuse, 0x20, RZ, 0xfc, !PT ;  /* 0x0000002012157812 */ /* 0x040fe200078efcff */
[----:B------:R-:W-:Y:S01]  /*0870*/  IMAD R9, R153, UR5, R11 ;  /* 0x0000000599097c24 */ /* 0x000fe2000f8e020b */
[----:B------:R-:W-:Y:S01]  /*0880*/  LOP3.LUT R20, R18, 0x40, RZ, 0xfc, !PT ;  /* 0x0000004012147812 */ /* 0x000fe200078efcff */
[----:B------:R-:W-:Y:S06]  /*0890*/  @P0 BRA `(.L_x_437) ;  /* 0x0000000000400947 */ /* 0x000fec0003800000 */
[----:B------:R-:W2:Y:S01]  /*08a0*/  LDCU.64 UR4, c[0x0][0x408] ;  /* 0x00008100ff0477ac */ /* 0x000ea20008000a00 */
[----:B------:R-:W-:Y:S01]  /*08b0*/  IMAD.MOV.U32 R8, RZ, RZ, R10 ;  /* 0x000000ffff087224 */ /* 0x000fe200078e000a */
[----:B------:R-:W5:Y:S01]  /*08c0*/  LDCU UR8, c[0x0][0x440] ;  /* 0x00008800ff0877ac */ /* 0x000f620008000800 */
[----:B------:R-:W1:Y:S01]  /*08d0*/  LDCU.64 UR6, c[0x0][0x3f0] ;  /* 0x00007e00ff0677ac */ /* 0x000e620008000a00 */
[----:B--2---:R-:W-:Y:S02]  /*08e0*/  IMAD R2, R5, UR4, RZ ;  /* 0x0000000405027c24 */ /* 0x004fe4000f8e02ff */
[----:B------:R-:W-:Y:S01]  /*08f0*/  IMAD.WIDE.U32 R6, R4, UR4, R8 ;  /* 0x0000000404067c25 */ /* 0x000fe2000f8e0008 */
[----:B-----5:R-:W-:-:S03]  /*0900*/  ISETP.GE.AND P5, PT, R18, UR8, PT ;  /* 0x0000000812007c0c */ /* 0x020fc6000bfa6270 */
        /* <DEDUP_REMOVED lines=9> */
.L_x_437:
[----:B------:R-:W-:Y:S05]  /*09a0*/  BSYNC.RECONVERGENT B0 ;  /* 0x0000000000007941 */ /* 0x000fea0003800200 */
.L_x_436:
[----:B------:R-:W-:Y:S01]  /*09b0*/  BSSY.RECONVERGENT B0, `(.L_x_438) ;  /* 0x0000016000007945 */ /* 0x000fe20003800200 */
[----:B------:R-:W-:-:S03]  /*09c0*/  ISETP.GE.AND P0, PT, R17, R0, PT ;  /* 0x000000001100720c */ /* 0x000fc60003f06270 */
[----:B------:R-:W-:Y:S10]  /*09d0*/  @P2 BRA `(.L_x_439) ;  /* 0x00000000004c2947 */ /* 0x000ff40003800000 */
[----:B------:R-:W5:Y:S01]  /*09e0*/  LDCU.64 UR6, c[0x0][0x408] ;  /* 0x00008100ff0677ac */ /* 0x000f620008000a00 */
[----:B--2---:R-:W-:Y:S01]  /*09f0*/  IADD3 R2, P2, PT, R4, 0x20, RZ ;  /* 0x0000002004027810 */ /* 0x004fe20007f5e0ff */
[----:B------:R-:W-:Y:S01]  /*0a00*/  IMAD.MOV.U32 R6, RZ, RZ, R10 ;  /* 0x000000ffff067224 */ /* 0x000fe200078e000a */
[----:B------:R-:W-:Y:S01]  /*0a10*/  MOV R7, R9 ;  /* 0x0000000900077202 */ /* 0x000fe20000000f00 */
[----:B------:R-:W2:Y:S02]  /*0a20*/  LDCU UR8, c[0x0][0x440] ;  /* 0x00008800ff0877ac */ /* 0x000ea40008000800 */
[----:B------:R-:W-:Y:S01]  /*0a30*/  IMAD.X R3, RZ, RZ, R5, P2 ;  /* 0x000000ffff037224 */ /* 0x000fe200010e0605 */
[----:B------:R-:W1:Y:S03]  /*0a40*/  LDCU.64 UR4, c[0x0][0x3f0] ;  /* 0x00007e00ff0477ac */ /* 0x000e660008000a00 */
[----:B-----5:R-:W-:-:S02]  /*0a50*/  IMAD R3, R3, UR6, RZ ;  /* 0x0000000603037c24 */ /* 0x020fc4000f8e02ff */
[----:B------:R-:W-:Y:S01]  /*0a60*/  IMAD.WIDE.U32 R6, R2, UR6, R6 ;  /* 0x0000000602067c25 */ /* 0x000fe2000f8e0006 */
[----:B--2---:R-:W-:-:S03]  /*0a70*/  ISETP.GE.AND P4, PT, R18, UR8, PT ;  /* 0x0000000812007c0c */ /* 0x004fc6000bf86270 */
        /* <DEDUP_REMOVED lines=9> */
.L_x_439:
[----:B------:R-:W-:Y:S05]  /*0b10*/  BSYNC.RECONVERGENT B0 ;  /* 0x0000000000007941 */ /* 0x000fea0003800200 */
.L_x_438:
[----:B------:R-:W-:Y:S01]  /*0b20*/  BSSY.RECONVERGENT B0, `(.L_x_440) ;  /* 0x0000018000007945 */ /* 0x000fe20003800200 */
[----:B------:R-:W-:Y:S01]  /*0b30*/  ISETP.NE.AND P2, PT, R18, RZ, PT ;  /* 0x000000ff1200720c */ /* 0x000fe20003f45270 */
[----:B---3--:R-:W-:Y:S01]  /*0b40*/  IMAD R19, R150, R19, RZ ;  /* 0x0000001396137224 */ /* 0x008fe200078e02ff */
[----:B------:R-:W-:Y:S01]  /*0b50*/  IADD3 R15, PT, PT, R218, 0x60, RZ ;  /* 0x00000060da0f7810 */ /* 0x000fe20007ffe0ff */
[----:B------:R-:W-:Y:S05]  /*0b60*/  @P0 BRA `(.L_x_441) ;  /* 0x00000000004c0947 */ /* 0x000fea0003800000 */
[----:B------:R-:W3:Y:S01]  /*0b70*/  LDCU.64 UR6, c[0x0][0x408] ;  /* 0x00008100ff0677ac */ /* 0x000ee20008000a00 */
[----:B-12---:R-:W-:Y:S01]  /*0b80*/  IADD3 R2, P0, PT, R4, 0x40, RZ ;  /* 0x0000004004027810 */ /* 0x006fe20007f1e0ff */
[----:B------:R-:W-:Y:S01]  /*0b90*/  IMAD.MOV.U32 R6, RZ, RZ, R10 ;  /* 0x000000ffff067224 */ /* 0x000fe200078e000a */
        /* <DEDUP_REMOVED lines=13> */
[----:B------:R3:W-:Y:S04]  /*0c70*/  @!P4 STG.E.128 desc[UR16][R2.64], RZ ;  /* 0x000000ff0200c986 */ /* 0x0007e8000c101d10 */
[----:B------:R3:W-:Y:S04]  /*0c80*/  @!P3 STG.E.128 desc[UR16][R2.64+0x40], RZ ;  /* 0x000040ff0200b986 */ /* 0x0007e8000c101d10 */
[----:B------:R3:W-:Y:S02]  /*0c90*/  @!P0 STG.E.128 desc[UR16][R2.64+0x80], RZ ;  /* 0x000080ff02008986 */ /* 0x0007e4000c101d10 */
.L_x_441:
[----:B------:R-:W-:Y:S05]  /*0ca0*/  BSYNC.RECONVERGENT B0 ;  /* 0x0000000000007941 */ /* 0x000fea0003800200 */
.L_x_440:
[----:B------:R-:W-:Y:S01]  /*0cb0*/  ISETP.GE.AND P0, PT, R15, R0, PT ;  /* 0x000000000f00720c */ /* 0x000fe20003f06270 */
[----:B-1----:R-:W-:Y:S01]  /*0cc0*/  IMAD R6, R153, R14, RZ ;  /* 0x0000000e99067224 */ /* 0x002fe200078e02ff */
[-C--:B------:R-:W-:Y:S01]  /*0cd0*/  ISETP.GE.OR P5, PT, R218, R0.reuse, P2 ;  /* 0x00000000da00720c */ /* 0x080fe200017a6670 */
[----:B------:R-:W-:Y:S01]  /*0ce0*/  BSSY.RECONVERGENT B0, `(.L_x_442) ;  /* 0x000001d000007945 */ /* 0x000fe20003800200 */
[-C--:B------:R-:W-:Y:S01]  /*0cf0*/  ISETP.GE.OR P4, PT, R16, R0.reuse, P2 ;  /* 0x000000001000720c */ /* 0x080fe20001786670 */
[----:B------:R-:W-:Y:S01]  /*0d00*/  @!P6 IMAD R6, R150, R13, R6 ;  /* 0x0000000d9606e224 */ /* 0x000fe200078e0206 */
[----:B------:R-:W-:Y:S01]  /*0d10*/  ISETP.GE.OR P3, PT, R17, R0, P2 ;  /* 0x000000001100720c */ /* 0x000fe20001766670 */
[----:B----4-:R-:W-:Y:S01]  /*0d20*/  IMAD R7, R22, R12, RZ ;  /* 0x0000000c16077224 */ /* 0x010fe200078e02ff */
[----:B------:R-:W-:Y:S02]  /*0d30*/  ISETP.GE.OR P2, PT, R15, R0, P2 ;  /* 0x000000000f00720c */ /* 0x000fe40001746670 */
[----:B------:R-:W-:-:S04]  /*0d40*/  SEL R0, R19, R23, !P1 ;  /* 0x0000001713007207 */ /* 0x000fc80004800000 */
[----:B------:R-:W-:Y:S02]  /*0d50*/  SHF.R.S32.HI R14, RZ, 0x1f, R0 ;  /* 0x0000001fff0e7819 */ /* 0x000fe40000011400 */
[----:B------:R-:W-:Y:S01]  /*0d60*/  SEL R13, R0, RZ, P6 ;  /* 0x000000ff000d7207 */ /* 0x000fe20003000000 */
[----:B------:R-:W-:Y:S06]  /*0d70*/  @P0 BRA `(.L_x_443) ;  /* 0x00000000004c0947 */ /* 0x000fec0003800000 */
[----:B------:R-:W1:Y:S01]  /*0d80*/  LDCU.64 UR6, c[0x0][0x408] ;  /* 0x00008100ff0677ac */ /* 0x000e620008000a00 */
[----:B------:R-:W-:Y:S01]  /*0d90*/  IADD3 R0, P0, PT, R4, 0x60, RZ ;  /* 0x0000006004007810 */ /* 0x000fe20007f1e0ff */
[----:B--23--:R-:W-:Y:S01]  /*0da0*/  IMAD.MOV.U32 R2, RZ, RZ, R10 ;  /* 0x000000ffff027224 */ /* 0x00cfe200078e000a */
[----:B------:R-:W-:Y:S01]  /*0db0*/  MOV R3, R9 ;  /* 0x0000000900037202 */ /* 0x000fe20000000f00 */
[----:B------:R-:W2:Y:S02]  /*0dc0*/  LDCU UR8, c[0x0][0x440] ;  /* 0x00008800ff0877ac */ /* 0x000ea40008000800 */
[----:B------:R-:W-:Y:S01]  /*0dd0*/  IMAD.X R4, RZ, RZ, R5, P0 ;  /* 0x000000ffff047224 */ /* 0x000fe200000e0605 */
[----:B------:R-:W3:Y:S03]  /*0de0*/  LDCU.64 UR4, c[0x0][0x3f0] ;  /* 0x00007e00ff0477ac */ /* 0x000ee60008000a00 */
[----:B-1----:R-:W-:-:S02]  /*0df0*/  IMAD R8, R4, UR6, RZ ;  /* 0x0000000604087c24 */ /* 0x002fc4000f8e02ff */
[----:B------:R-:W-:Y:S01]  /*0e00*/  IMAD.WIDE.U32 R4, R0, UR6, R2 ;  /* 0x0000000600047c25 */ /* 0x000fe2000f8e0002 */
[----:B--2---:R-:W-:-:S03]  /*0e10*/  ISETP.GE.AND P0, PT, R18, UR8, PT ;  /* 0x0000000812007c0c */ /* 0x004fc6000bf06270 */
[----:B------:R-:W-:Y:S01]  /*0e20*/  IMAD R0, R0, UR7, R8 ;  /* 0x0000000700007c24 */ /* 0x000fe2000f8e0208 */
[----:B---3--:R-:W-:-:S03]  /*0e30*/  LEA R2, P1, R4, UR4, 0x1 ;  /* 0x0000000404027c11 */ /* 0x008fc6000f8208ff */
[----:B------:R-:W-:-:S05]  /*0e40*/  IMAD.IADD R0, R5, 0x1, R0 ;  /* 0x0000000105007824 */ /* 0x000fca00078e0200 */
[----:B------:R-:W-:Y:S02]  /*0e50*/  LEA.HI.X R3, R4, UR5, R0, 0x1, P1 ;  /* 0x0000000504037c11 */ /* 0x000fe400088f0c00 */
[----:B------:R-:W-:-:S03]  /*0e60*/  ISETP.GE.AND P1, PT, R21, UR8, PT ;  /* 0x0000000815007c0c */ /* 0x000fc6000bf26270 */
[----:B------:R1:W-:Y:S01]  /*0e70*/  @!P0 STG.E.128 desc[UR16][R2.64], RZ ;  /* 0x000000ff02008986 */ /* 0x0003e2000c101d10 */
[----:B------:R-:W-:-:S09]  /*0e80*/  ISETP.GE.AND P0, PT, R20, UR8, PT ;  /* 0x0000000814007c0c */ /* 0x000fd2000bf06270 */
[----:B------:R1:W-:Y:S04]  /*0e90*/  @!P1 STG.E.128 desc[UR16][R2.64+0x40], RZ ;  /* 0x000040ff02009986 */ /* 0x0003e8000c101d10 */
[----:B------:R1:W-:Y:S02]  /*0ea0*/  @!P0 STG.E.128 desc[UR16][R2.64+0x80], RZ ;  /* 0x000080ff02008986 */ /* 0x0003e4000c101d10 */
.L_x_443:
[----:B------:R-:W-:Y:S05]  /*0eb0*/  BSYNC.RECONVERGENT B0 ;  /* 0x0000000000007941 */ /* 0x000fea0003800200 */
.L_x_442:
        /* <DEDUP_REMOVED lines=15> */
.L_x_445:
[----:B------:R-:W-:Y:S05]  /*0fb0*/  BSYNC.RECONVERGENT B0 ;  /* 0x0000000000007941 */ /* 0x000fea0003800200 */
.L_x_444:
        /* <DEDUP_REMOVED lines=10> */
.L_x_447:
[----:B------:R-:W-:Y:S05]  /*1060*/  BSYNC.RECONVERGENT B0 ;  /* 0x0000000000007941 */ /* 0x000fea0003800200 */
.L_x_446:
        /* <DEDUP_REMOVED lines=10> */
.L_x_449:
[----:B------:R-:W-:Y:S05]  /*1110*/  BSYNC.RECONVERGENT B0 ;  /* 0x0000000000007941 */ /* 0x000fea0003800200 */
.L_x_448:
        /* <DEDUP_REMOVED lines=10> */
.L_x_434:
        /* <DEDUP_REMOVED lines=22> */
.L_x_450:
[----:B------:R-:W2:Y:S01]  /*1320*/  LDCU.64 UR14, c[0x0][0x3b8] ;  /* 0x00007700ff0e77ac */ /* 0x000ea20008000a00 */
[----:B------:R-:W-:-:S05]  /*1330*/  IADD3 R2, PT, PT, R10, R11, RZ ;  /* 0x0000000b0a027210 */ /* 0x000fca0007ffe0ff */
[C---:B--2---:R-:W-:Y:S02]  /*1340*/  IMAD R0, R2.reuse, UR15, RZ ;  /* 0x0000000f02007c24 */ /* 0x044fe4000f8e02ff */
[----:B------:R-:W-:-:S05]  /*1350*/  IMAD.WIDE.U32 R2, R2, UR14, RZ ;  /* 0x0000000e02027c25 */ /* 0x000fca000f8e00ff */
[----:B------:R-:W-:Y:S02]  /*1360*/  IADD3 R5, PT, PT, R3, R0, RZ ;  /* 0x0000000003057210 */ /* 0x000fe40007ffe0ff */
[----:B------:R-:W-:-:S07]  /*1370*/  MOV R6, R2 ;  /* 0x0000000200067202 */ /* 0x000fce0000000f00 */
.L_x_451:
        /* <DEDUP_REMOVED lines=39> */
.L_x_452:
[----:B------:R-:W2:Y:S01]  /*15f0*/  LDC.64 R14, c[0x0][0x3c0] ;  /* 0x0000f000ff0e7b82 */ /* 0x000ea20000000a00 */
[----:B------:R-:W-:-:S05]  /*1600*/  IADD3 R0, PT, PT, R10, R11, RZ ;  /* 0x0000000b0a007210 */ /* 0x000fca0007ffe0ff */
[C---:B--2---:R-:W-:Y:S02]  /*1610*/  IMAD R4, R0.reuse, R15, RZ ;  /* 0x0000000f00047224 */ /* 0x044fe400078e02ff */
[----:B------:R-:W-:-:S05]  /*1620*/  IMAD.WIDE.U32 R2, R0, R14, RZ ;  /* 0x0000000e00027225 */ /* 0x000fca00078e00ff */
[----:B------:R-:W-:-:S07]  /*1630*/  IADD3 R0, PT, PT, R3, R4, RZ ;  /* 0x0000000403007210 */ /* 0x000fce0007ffe0ff */
.L_x_453:
[----:B------:R-:W-:Y:S01]  /*1640*/  IMAD.SHL.U32 R9, R218, 0x8, RZ ;  /* 0x00000008da097824 */ /* 0x000fe200078e00ff */
[----:B------:R-:W2:Y:S01]  /*1650*/  LDCU.128 UR4, c[0x0][0x3d0] ;  /* 0x00007a00ff0477ac */ /* 0x000ea20008000c00 */
[----:B------:R-:W3:Y:S01]  /*1660*/  S2UR UR18, SR_CgaCtaId ;  /* 0x00000000001279c3 */ /* 0x000ee20000008800 */
[----:B------:R-:W-:Y:S01]  /*1670*/  IADD3 R21, PT, PT, -R22, R16, RZ ;  /* 0x0000001016157210 */ /* 0x000fe20007ffe1ff */
[C---:B------:R-:W-:Y:S01]  /*1680*/  IMAD.SHL.U32 R212, R218.reuse, 0x4, RZ ;  /* 0x00000004dad47824 */ /* 0x040fe200078e00ff */
[C---:B------:R-:W-:Y:S01]  /*1690*/  LOP3.LUT R226, R9.reuse, 0x18, RZ, 0xc0, !PT ;  /* 0x0000001809e27812 */ /* 0x040fe200078ec0ff */
[----:B------:R-:W4:Y:S01]  /*16a0*/  LDCU.64 UR10, c[0x0][0x390] ;  /* 0x00007200ff0a77ac */ /* 0x000f220008000a00 */
[----:B------:R5:W-:Y:S01]  /*16b0*/  STL [R1+0x44], R9 ;  /* 0x0000440901007387 */ /* 0x000be20000100800 */
[----:B------:R-:W-:Y:S01]  /*16c0*/  LOP3.LUT R11, R9, 0xd8, RZ, 0xc0, !PT ;  /* 0x000000d8090b7812 */ /* 0x000fe200078ec0ff */
[----:B------:R-:W-:Y:S01]  /*16d0*/  IMAD.SHL.U32 R154, R218, 0x20, RZ ;  /* 0x00000020da9a7824 */ /* 0x000fe200078e00ff */
[C---:B------:R-:W-:Y:S01]  /*16e0*/  IADD3 R6, P1, PT, R226.reuse, R6, RZ ;  /* 0x00000006e2067210 */ /* 0x040fe20007f3e0ff */
[----:B------:R-:W1:Y:S01]  /*16f0*/  LDCU.64 UR8, c[0x0][0x3c8] ;  /* 0x00007900ff0877ac */ /* 0x000e620008000a00 */
[----:B------:R-:W-:Y:S01]  /*1700*/  IADD3 R4, P0, PT, R226, R2, RZ ;  /* 0x00000002e2047210 */ /* 0x000fe20007f1e0ff */
[----:B------:R1:W-:Y:S01]  /*1710*/  STL [R1+0x64], R21 ;  /* 0x0000641501007387 */ /* 0x0003e20000100800 */
[----:B------:R-:W-:Y:S01]  /*1720*/  SHF.R.U32.HI R2, RZ, 0x2, R218 ;  /* 0x00000002ff027819 */ /* 0x000fe200000116da */
[----:B------:R-:W-:Y:S01]  /*1730*/  IMAD.X R7, RZ, RZ, R5, P1 ;  /* 0x000000ffff077224 */ /* 0x000fe200008e0605 */
[----:B------:R-:W3:Y:S01]  /*1740*/  LDCU.64 UR12, c[0x0][0x388] ;  /* 0x00007100ff0c77ac */ /* 0x000ee20008000a00 */
[----:B------:R-:W-:Y:S01]  /*1750*/  IMAD.X R5, RZ, RZ, R0, P0 ;  /* 0x000000ffff057224 */ /* 0x000fe200000e0600 */
[----:B------:R-:W-:Y:S01]  /*1760*/  SHF.R.S32.HI R0, RZ, 0x1f, R8 ;  /* 0x0000001fff007819 */ /* 0x000fe20000011408 */
[----:B------:R-:W-:Y:S01]  /*1770*/  IMAD.WIDE.U32 R6, R2, UR14, R6 ;  /* 0x0000000e02067c25 */ /* 0x000fe2000f8e0006 */
[C---:B------:R-:W-:Y:S01]  /*1780*/  IADD3 R12, P0, PT, R226.reuse, R12, RZ ;  /* 0x0000000ce20c7210 */ /* 0x040fe20007f1e0ff */
[----:B------:R-:W-:Y:S01]  /*1790*/  BSSY.RECONVERGENT B0, `(.L_x_454) ;  /* 0x0000044000007945 */ /* 0x000fe20003800200 */
[----:B------:R-:W-:Y:S01]  /*17a0*/  LOP3.LUT R156, R226, 0x40, RZ, 0xfc, !PT ;  /* 0x00000040e29c7812 */ /* 0x000fe200078efcff */
[----:B------:R-:W-:Y:S01]  /*17b0*/  IMAD.WIDE.U32 R4, R2, R14, R4 ;  /* 0x0000000e02047225 */ /* 0x000fe200078e0004 */
[----:B------:R-:W-:-:S02]  /*17c0*/  LOP3.LUT R157, R226, 0x20, RZ, 0xfc, !PT ;  /* 0x00000020e29d7812 */ /* 0x000fc400078efcff */
[----:B------:R-:W-:Y:S01]  /*17d0*/  SHF.L.U32 R18, R218, 0x4, RZ ;  /* 0x00000004da127819 */ /* 0x000fe200000006ff */
[----:B--2---:R-:W-:Y:S02]  /*17e0*/  IMAD R3, R0, UR4, RZ ;  /* 0x0000000400037c24 */ /* 0x004fe4000f8e02ff */
[----:B------:R-:W-:Y:S02]  /*17f0*/  IMAD R5, R2, R15, R5 ;  /* 0x0000000f02057224 */ /* 0x000fe400078e0205 */
[----:B------:R-:W-:Y:S01]  /*1800*/  IMAD R0, R0, UR6, RZ ;  /* 0x0000000600007c24 */ /* 0x000fe2000f8e02ff */
[----:B-----5:R-:W-:Y:S01]  /*1810*/  LOP3.LUT R9, R9, 0x1f20, RZ, 0xc0, !PT ;  /* 0x00001f2009097812 */ /* 0x020fe200078ec0ff */
[C---:B------:R-:W-:Y:S02]  /*1820*/  IMAD R10, R8.reuse, UR5, R3 ;  /* 0x00000005080a7c24 */ /* 0x040fe4000f8e0203 */
[C---:B------:R-:W-:Y:S02]  /*1830*/  IMAD R3, R8.reuse, UR7, R0 ;  /* 0x0000000708037c24 */ /* 0x040fe4000f8e0200 */
[----:B------:R-:W-:-:S04]  /*1840*/  IMAD.WIDE.U32 R4, R8, UR6, R4 ;  /* 0x0000000608047c25 */ /* 0x000fc8000f8e0004 */
[----:B------:R-:W-:Y:S01]  /*1850*/  IMAD.X R13, RZ, RZ, R13, P0 ;  /* 0x000000ffff0d7224 */ /* 0x000fe200000e060d */
[----:B------:R-:W-:Y:S01]  /*1860*/  IADD3 R3, PT, PT, R5, R3, RZ ;  /* 0x0000000305037210 */ /* 0x000fe20007ffe0ff */
[----:B------:R-:W-:Y:S01]  /*1870*/  IMAD R7, R2, UR15, R7 ;  /* 0x0000000f02077c24 */ /* 0x000fe2000f8e0207 */
[----:B----4-:R-:W-:Y:S01]  /*1880*/  LEA R20, P0, R4, UR10, 0x1 ;  /* 0x0000000a04147c11 */ /* 0x010fe2000f8008ff */
[----:B-1----:R-:W-:-:S03]  /*1890*/  IMAD.WIDE.U32 R12, R153, UR8, R12 ;  /* 0x00000008990c7c25 */ /* 0x002fc6000f8e000c */
[----:B------:R-:W-:Y:S01]  /*18a0*/  LEA.HI.X R19, R4, UR11, R3, 0x1, P0 ;  /* 0x0000000b04137c11 */ /* 0x000fe200080f0c03 */
[----:B------:R1:W-:Y:S01]  /*18b0*/  STL [R1+0x5c], R20 ;  /* 0x00005c1401007387 */ /* 0x0003e20000100800 */
[----:B------:R-:W-:Y:S01]  /*18c0*/  ISETP.GE.AND P0, PT, R2, R21, PT ;  /* 0x000000150200720c */ /* 0x000fe20003f06270 */
[----:B------:R-:W-:Y:S01]  /*18d0*/  IMAD.WIDE.U32 R6, R8, UR4, R6 ;  /* 0x0000000408067c25 */ /* 0x000fe2000f8e0006 */
[----:B------:R-:W-:Y:S01]  /*18e0*/  LOP3.LUT R8, R11, 0x18, R218, 0x78, !PT ;  /* 0x000000180b087812 */ /* 0x000fe200078e78da */
[----:B------:R1:W-:Y:S02]  /*18f0*/  STL [R1+0x58], R19 ;  /* 0x0000581301007387 */ /* 0x0003e40000100800 */
[----:B------:R-:W-:Y:S01]  /*1900*/  IMAD.IADD R0, R7, 0x1, R10 ;  /* 0x0000000107007824 */ /* 0x000fe200078e020a */
[C---:B---3--:R-:W-:Y:S01]  /*1910*/  LEA R236, P1, R6.reuse, UR12, 0x1 ;  /* 0x0000000c06ec7c11 */ /* 0x048fe2000f8208ff */
[----:B------:R1:W-:Y:S01]  /*1920*/  STL [R1+0x40], R156 ;  /* 0x0000409c01007387 */ /* 0x0003e20000100800 */
[----:B------:R-:W-:Y:S01]  /*1930*/  IMAD R7, R153, UR9, R13 ;  /* 0x0000000999077c24 */ /* 0x000fe2000f8e020d */
[----:B------:R-:W-:Y:S01]  /*1940*/  UMOV UR9, 0x400 ;  /* 0x0000040000097882 */ /* 0x000fe20000000000 */
[----:B------:R-:W-:Y:S01]  /*1950*/  LEA.HI.X R233, R6, UR13, R0, 0x1, P1 ;  /* 0x0000000d06e97c11 */ /* 0x000fe200088f0c00 */
[----:B------:R1:W-:Y:S01]  /*1960*/  STL [R1+0x20], R157 ;  /* 0x0000209d01007387 */ /* 0x0003e20000100800 */
[----:B------:R-:W-:Y:S01]  /*1970*/  ULEA UR8, UR18, UR9, 0x18 ;  /* 0x0000000912087291 */ /* 0x000fe2000f8ec0ff */
[----:B------:R-:W-:Y:S01]  /*1980*/  LOP3.LUT R8, R9, R8, RZ, 0xfc, !PT ;  /* 0x0000000809087212 */ /* 0x000fe200078efcff */
[----:B------:R-:W-:Y:S01]  /*1990*/  IMAD.MOV.U32 R3, RZ, RZ, RZ ;  /* 0x000000ffff037224 */ /* 0x000fe200078e00ff */
[----:B------:R-:W-:Y:S01]  /*19a0*/  LOP3.LUT R0, R212, 0x18, RZ, 0xc0, !PT ;  /* 0x00000018d4007812 */ /* 0x000fe200078ec0ff */
[----:B------:R-:W-:-:S03]  /*19b0*/  IMAD.WIDE.U32 R4, R151, 0x80, R2 ;  /* 0x0000008097047825 */ /* 0x000fc600078e0002 */
[----:B------:R-:W-:Y:S02]  /*19c0*/  LOP3.LUT R17, R0, 0xc0, R154, 0xf8, !PT ;  /* 0x000000c000117812 */ /* 0x000fe400078ef89a */
[----:B------:R-:W-:Y:S01]  /*19d0*/  LEA R219, R8, UR8, 0x1 ;  /* 0x0000000808db7c11 */ /* 0x000fe2000f8e08ff */
[----:B------:R-:W-:Y:S06]  /*19e0*/  @P0 BRA `(.L_x_455) ;  /* 0x0000000000780947 */ /* 0x000fec0003800000 */
        /* <DEDUP_REMOVED lines=29> */
.L_x_456:
[----:B------:R3:W-:Y:S02]  /*1bc0*/  STS.128 [R219+0x4000], RZ ;  /* 0x004000ffdb007388 */ /* 0x0007e40000000c00 */
.L_x_455:
[----:B------:R-:W-:Y:S05]  /*1bd0*/  BSYNC.RECONVERGENT B0 ;  /* 0x0000000000007941 */ /* 0x000fea0003800200 */
.L_x_454:
        /* <DEDUP_REMOVED lines=36> */
.L_x_459:
[----:B------:R2:W-:Y:S02]  /*1e20*/  STS.128 [R219+0x4800], RZ ;  /* 0x004800ffdb007388 */ /* 0x0005e40000000c00 */
.L_x_458:
[----:B------:R-:W-:Y:S05]  /*1e30*/  BSYNC.RECONVERGENT B0 ;  /* 0x0000000000007941 */ /* 0x000fea0003800200 */
.L_x_457:
        /* <DEDUP_REMOVED lines=36> */
.L_x_462:
[----:B------:R2:W-:Y:S02]  /*2080*/  STS.128 [R219+0x5000], RZ ;  /* 0x005000ffdb007388 */ /* 0x0005e40000000c00 */
.L_x_461:
[----:B------:R-:W-:Y:S05]  /*2090*/  BSYNC.RECONVERGENT B0 ;  /* 0x0000000000007941 */ /* 0x000fea0003800200 */
.L_x_460:
        /* <DEDUP_REMOVED lines=8> */
[----:B------:R-:W-:Y:S01]  /*2120*/  IMAD.MOV.U32 R6, RZ, RZ, R12 ;  /* 0x000000ffff067224 */ /* 0x000fe200078e000c */
[----:B------:R-:W1:Y:S03]  /*2130*/  LDCU UR10, c[0x0][0x440] ;  /* 0x00008800ff0a77ac */ /* 0x000e660008000800 */
[----:B------:R-:W-:Y:S01]  /*2140*/  IMAD.X R4, RZ, RZ, R5, P0 ;  /* 0x000000ffff047224 */ /* 0x000fe200000e0605 */
        /* <DEDUP_REMOVED lines=26> */
.L_x_465:
[----:B------:R2:W-:Y:S02]  /*22f0*/  STS.128 [R219+0x5800], RZ ;  /* 0x005800ffdb007388 */ /* 0x0005e40000000c00 */
.L_x_464:
[----:B------:R-:W-:Y:S05]  /*2300*/  BSYNC.RECONVERGENT B0 ;  /* 0x0000000000007941 */ /* 0x000fea0003800200 */
.L_x_463:
[----:B------:R-:W-:Y:S01]  /*2310*/  IADD3 R25, PT, PT, R155, -0x1, RZ ;  /* 0xffffffff9b197810 */ /* 0x000fe20007ffe0ff */
[----:B------:R-:W-:Y:S03]  /*2320*/  BSSY.RECONVERGENT B0, `(.L_x_466) ;  /* 0x0000020000007945 */ /* 0x000fe60003800200 */
[----:B-12-4-:R-:W-:Y:S01]  /*2330*/  SHF.R.S32.HI R9, RZ, 0x1f, R25 ;  /* 0x0000001fff097819 */ /* 0x016fe20000011419 */
[C---:B------:R-:W-:Y:S02]  /*2340*/  IMAD R7, R25.reuse, -0x40, R24 ;  /* 0xffffffc019077824 */ /* 0x040fe400078e0218 */
[C---:B------:R-:W-:Y:S02]  /*2350*/  IMAD R0, R25.reuse, UR11, RZ ;  /* 0x0000000b19007c24 */ /* 0x040fe4000f8e02ff */
[----:B------:R-:W-:Y:S01]  /*2360*/  IMAD.WIDE.U32 R4, R25, UR12, RZ ;  /* 0x0000000c19047c25 */ /* 0x000fe2000f8e00ff */
        /* <DEDUP_REMOVED lines=26> */
.L_x_468:
[----:B------:R2:W-:Y:S02]  /*2510*/  STS.128 [R219+0x8000], RZ ;  /* 0x008000ffdb007388 */ /* 0x0005e40000000c00 */
.L_x_467:
[----:B------:R-:W-:Y:S05]  /*2520*/  BSYNC.RECONVERGENT B0 ;  /* 0x0000000000007941 */ /* 0x000fea0003800200 */
.L_x_466:
[----:B------:R-:W-:Y:S01]  /*2530*/  ISETP.GE.AND P0, PT, R16, R7, PT ;  /* 0x000000071000720c */ /* 0x000fe20003f06270 */
[----:B------:R-:W-:Y:S01]  /*2540*/  USHF.L.U64.HI UR15, UR14, 0x5, UR15 ;  /* 0x000000050e0f7899 */ /* 0x000fe2000801020f */
[----:B------:R-:W-:Y:S01]  /*2550*/  BSSY.RECONVERGENT B0, `(.L_x_469) ;  /* 0x000001e000007945 */ /* 0x000fe20003800200 */
[----:B------:R-:W-:Y:S01]  /*2560*/  USHF.L.U32 UR14, UR14, 0x5, URZ ;  /* 0x000000050e0e7899 */ /* 0x000fe200080006ff */
[C---:B------:R-:W-:Y:S01]  /*2570*/  SHF.L.U64.HI R8, R14.reuse, 0x6, R15 ;  /* 0x000000060e087819 */ /* 0x040fe2000001020f */
[----:B------:R-:W-:-:S08]  /*2580*/  IMAD.SHL.U32 R6, R14, 0x40, RZ ;  /* 0x000000400e067824 */ /* 0x000fd000078e00ff */
[----:B------:R-:W-:Y:S05]  /*2590*/  @P0 BRA `(.L_x_470) ;  /* 0x0000000000640947 */ /* 0x000fea0003800000 */
[----:B------:R-:W5:Y:S01]  /*25a0*/  LDCU UR4, c[0x0][0x440] ;  /* 0x00008800ff0477ac */ /* 0x000f620008000800 */
[----:B------:R-:W-:-:S04]  /*25b0*/  IADD3 R4, P0, PT, R4, UR14, RZ ;  /* 0x0000000e04047c10 */ /* 0x000fc8000ff1e0ff */
[----:B------:R-:W-:Y:S02]  /*25c0*/  IADD3.X R0, PT, PT, R0, UR15, RZ, P0, !PT ;  /* 0x0000000f00007c10 */ /* 0x000fe400087fe4ff */
        /* <DEDUP_REMOVED lines=21> */
.L_x_471:
[----:B------:R4:W-:Y:S02]  /*2720*/  STS.128 [R219+0x8800], RZ ;  /* 0x008800ffdb007388 */ /* 0x0009e40000000c00 */
.L_x_470:
[----:B------:R-:W-:Y:S05]  /*2730*/  BSYNC.RECONVERGENT B0 ;  /* 0x0000000000007941 */ /* 0x000fea0003800200 */
.L_x_469:
        /* <DEDUP_REMOVED lines=31> */
.L_x_474:
[----:B------:R4:W-:Y:S01]  /*2930*/  STS.128 [R219+0xb000], RZ ;  /* 0x00b000ffdb007388 */ /* 0x0009e20000000c00 */
[----:B------:R-:W-:Y:S05]  /*2940*/  BRA `(.L_x_475) ;  /* 0x00000000000c7947 */ /* 0x000fea0003800000 */
.L_x_473:
[----:B------:R1:W-:Y:S04]  /*2950*/  STS.128 [R219+0x9000], RZ ;  /* 0x009000ffdb007388 */ /* 0x0003e80000000c00 */
[----:B------:R1:W-:Y:S04]  /*2960*/  STS.128 [R219+0xa000], RZ ;  /* 0x00a000ffdb007388 */ /* 0x0003e80000000c00 */
[----:B------:R1:W-:Y:S02]  /*2970*/  STS.128 [R219+0xb000], RZ ;  /* 0x00b000ffdb007388 */ /* 0x0003e40000000c00 */
.L_x_475:
[----:B------:R-:W-:Y:S05]  /*2980*/  BSYNC.RECONVERGENT B0 ;  /* 0x0000000000007941 */ /* 0x000fea0003800200 */
.L_x_472:
[----:B------:R-:W-:Y:S01]  /*2990*/  ISETP.GE.AND P0, PT, R16, R7, PT ;  /* 0x000000071000720c */ /* 0x000fe20003f06270 */
[----:B------:R-:W-:Y:S01]  /*29a0*/  BSSY.RECONVERGENT B0, `(.L_x_476) ;  /* 0x0000024000007945 */ /* 0x000fe20003800200 */
[----:B------:R-:W-:Y:S02]  /*29b0*/  SHF.R.U32.HI R213, RZ, 0x1, R218 ;  /* 0x00000001ffd57819 */ /* 0x000fe400000116da */
[----:B------:R-:W-:Y:S02]  /*29c0*/  LOP3.LUT R214, R18, 0x3e00, RZ, 0xc0, !PT ;  /* 0x00003e0012d67812 */ /* 0x000fe400078ec0ff */
[----:B-1--4-:R-:W-:Y:S02]  /*29d0*/  LOP3.LUT R2, R213, 0x8, RZ, 0xc0, !PT ;  /* 0x00000008d5027812 */ /* 0x012fe400078ec0ff */
[----:B------:R-:W-:Y:S02]  /*29e0*/  LOP3.LUT R7, R218, 0x8, RZ, 0xc0, !PT ;  /* 0x00000008da077812 */ /* 0x000fe400078ec0ff */
[----:B------:R-:W-:-:S02]  /*29f0*/  LOP3.LUT R6, R154, 0x120, RZ, 0xc0, !PT ;  /* 0x000001209a067812 */ /* 0x000fc400078ec0ff */
[----:B------:R-:W-:Y:S01]  /*2a00*/  LOP3.LUT R152, R17, R2, RZ, 0x3c, !PT ;  /* 0x0000000211987212 */ /* 0x000fe200078e3cff */
[----:B------:R1:W-:Y:S04]  /*2a10*/  @P0 STS.128 [R219+0x9800], RZ ;  /* 0x009800ffdb000388 */ /* 0x0003e80000000c00 */
[----:B------:R1:W-:Y:S04]  /*2a20*/  @P0 STS.128 [R219+0xa800], RZ ;  /* 0x00a800ffdb000388 */ /* 0x0003e80000000c00 */
[----:B------:R1:W-:Y:S01]  /*2a30*/  @P0 STS.128 [R219+0xb800], RZ ;  /* 0x00b800ffdb000388 */ /* 0x0003e20000000c00 */
[----:B------:R-:W-:Y:S05]  /*2a40*/  @P0 BRA `(.L_x_477) ;  /* 0x0000000000640947 */ /* 0x000fea0003800000 */
[----:B------:R-:W4:Y:S01]  /*2a50*/  LDCU UR4, c[0x0][0x440] ;  /* 0x00008800ff0477ac */ /* 0x000f220008000800 */
[----:B------:R-:W-:-:S04]  /*2a60*/  LEA R4, P0, R14, R4, 0x5 ;  /* 0x000000040e047211 */ /* 0x000fc800078028ff */
[----:B------:R-:W-:Y:S02]  /*2a70*/  LEA.HI.X R0, R14, R0, R15, 0x5, P0 ;  /* 0x000000000e007211 */ /* 0x000fe400000f2c0f */
[----:B------:R-:W-:-:S04]  /*2a80*/  LEA R2, P2, R4, R20, 0x1 ;  /* 0x0000001404027211 */ /* 0x000fc800078408ff */
        /* <DEDUP_REMOVED lines=20> */
.L_x_478:
[----:B------:R1:W-:Y:S02]  /*2bd0*/  STS.128 [R219+0xb800], RZ ;  /* 0x00b800ffdb007388 */ /* 0x0003e40000000c00 */
.L_x_477:
[----:B------:R-:W-:Y:S05]  /*2be0*/  BSYNC.RECONVERGENT B0 ;  /* 0x0000000000007941 */ /* 0x000fea0003800200 */
.L_x_476:
[----:B------:R-:W-:Y:S01]  /*2bf0*/  LOP3.LUT R0, R18, 0x100, RZ, 0xc0, !PT ;  /* 0x0000010012007812 */ /* 0x000fe200078ec0ff */
[----:B------:R-:W-:Y:S01]  /*2c00*/  IMAD.MOV.U32 R149, RZ, RZ, 0x20 ;  /* 0x00000020ff957424 */ /* 0x000fe200078e00ff */
[----:B-1--4-:R-:W-:Y:S01]  /*2c10*/  LOP3.LUT R2, R17, R7, RZ, 0x3c, !PT ;  /* 0x0000000711027212 */ /* 0x012fe200078e3cff */
        /* <DEDUP_REMOVED lines=12> */
[----:B------:R-:W4:Y:S04]  /*2ce0*/  LDSM.16.M88.4 R4, [R26+0x1000] ;  /* 0x001000001a04783b */ /* 0x000f280000000200 */
[----:B------:R-:W5:Y:S04]  /*2cf0*/  LDSM.16.M88.4 R20, [R0+0x6400] ;  /* 0x006400000014783b */ /* 0x000f680000000200 */
[----:B------:R-:W2:Y:S04]  /*2d00*/  LDSM.16.M88.4 R16, [R0+0x6800] ;  /* 0x006800000010783b */ /* 0x000ea80000000200 */
[----:B------:R-:W3:Y:S04]  /*2d10*/  LDSM.16.M88.4 R40, [R0+0x6c00] ;  /* 0x006c00000028783b */ /* 0x000ee80000000200 */
        /* <DEDUP_REMOVED lines=8> */
[C---:B----4-:R-:W-:Y:S08]  /*2da0*/  HMMA.16816.F32 R60, R4.reuse, R8, RZ ;  /* 0x00000008043c723c */ /* 0x050ff000000018ff */
[-C--:B------:R-:W-:Y:S08]  /*2db0*/  HMMA.16816.F32 R108, R4, R10.reuse, RZ ;  /* 0x0000000a046c723c */ /* 0x080ff000000018ff */
[----:B------:R-:W-:Y:S01]  /*2dc0*/  HMMA.16816.F32 R116, R12, R10, RZ ;  /* 0x0000000a0c74723c */ /* 0x000fe200000018ff */
[----:B------:R-:W1:Y:S07]  /*2dd0*/  LDSM.16.M88.4 R8, [R3+0x1000] ;  /* 0x001000000308783b */ /* 0x000e6e0000000200 */
[C---:B-----5:R-:W-:Y:S08]  /*2de0*/  HMMA.16816.F32 R64, R4.reuse, R20, RZ ;  /* 0x000000140440723c */ /* 0x060ff000000018ff */
[C---:B--2---:R-:W-:Y:S08]  /*2df0*/  HMMA.16816.F32 R80, R4.reuse, R16, RZ ;  /* 0x000000100450723c */ /* 0x044ff000000018ff */
[C---:B---3--:R-:W-:Y:S08]  /*2e00*/  HMMA.16816.F32 R92, R4.reuse, R40, RZ ;  /* 0x00000028045c723c */ /* 0x048ff000000018ff */
        /* <DEDUP_REMOVED lines=8> */
[C---:B------:R-:W-:Y:S01]  /*2e90*/  HMMA.16816.F32 R100, R12.reuse, R22, RZ ;  /* 0x000000160c64723c */ /* 0x040fe200000018ff */
[----:B------:R-:W4:Y:S07]  /*2ea0*/  LDSM.16.M88.4 R20, [R26+0x2000] ;  /* 0x002000001a14783b */ /* 0x000f2e0000000200 */
[C---:B------:R-:W-:Y:S08]  /*2eb0*/  HMMA.16816.F32 R68, R12.reuse, R40, RZ ;  /* 0x000000280c44723c */ /* 0x040ff000000018ff */
[----:B------:R-:W-:Y:S01]  /*2ec0*/  HMMA.16816.F32 R76, R12, R42, RZ ;  /* 0x0000002a0c4c723c */ /* 0x000fe200000018ff */
[----:B------:R-:W5:Y:S07]  /*2ed0*/  LDSM.16.M88.4 R12, [R0+0x7800] ;  /* 0x00780000000c783b */ /* 0x000f6e0000000200 */
[C---:B-1----:R-:W-:Y:S08]  /*2ee0*/  HMMA.16816.F32 R40, R8.reuse, R36, R64 ;  /* 0x000000240828723c */ /* 0x042ff00000001840 */
[----:B------:R-:W-:Y:S08]  /*2ef0*/  HMMA.16816.F32 R144, R8, R38, R104 ;  /* 0x000000260890723c */ /* 0x000ff00000001868 */
[C---:B--2---:R-:W-:Y:S08]  /*2f00*/  HMMA.16816.F32 R104, R4.reuse, R44, R120 ;  /* 0x0000002c0468723c */ /* 0x044ff00000001878 */
[----:B------:R-:W-:Y:S08]  /*2f10*/  HMMA.16816.F32 R132, R4, R32, R72 ;  /* 0x000000200484723c */ /* 0x000ff00000001848 */
[C---:B------:R-:W-:Y:S08]  /*2f20*/  HMMA.16816.F32 R60, R8.reuse, R44, R60 ;  /* 0x0000002c083c723c */ /* 0x040ff0000000183c */
[C---:B------:R-:W-:Y:S08]  /*2f30*/  HMMA.16816.F32 R64, R8.reuse, R32, R80 ;  /* 0x000000200840723c */ /* 0x040ff00000001850 */
[C---:B------:R-:W-:Y:S08]  /*2f40*/  HMMA.16816.F32 R124, R8.reuse, R28, R92 ;  /* 0x0000001c087c723c */ /* 0x040ff0000000185c */
[C---:B------:R-:W-:Y:S08]  /*2f50*/  HMMA.16816.F32 R108, R8.reuse, R46, R108 ;  /* 0x0000002e086c723c */ /* 0x040ff0000000186c */
[----:B------:R-:W-:Y:S08]  /*2f60*/  HMMA.16816.F32 R140, R8, R34, R112 ;  /* 0x00000022088c723c */ /* 0x000ff00000001870 */
[C---:B------:R-:W-:Y:S08]  /*2f70*/  HMMA.16816.F32 R136, R4.reuse, R28, R68 ;  /* 0x0000001c0488723c */ /* 0x040ff00000001844 */
[----:B------:R-:W-:Y:S08]  /*2f80*/  HMMA.16816.F32 R72, R4, R46, R116 ;  /* 0x0000002e0448723c */ /* 0x000ff00000001874 */
        /* <DEDUP_REMOVED lines=10> */
[----:B---3--:R-:W-:Y:S01]  /*3030*/  HMMA.16816.F32 R116, R16, R52, R40 ;  /* 0x000000341074723c */ /* 0x008fe20000001828 */
[----:B------:R-:W2:Y:S07]  /*3040*/  LDSM.16.M88.4 R40, [R2+0x7400] ;  /* 0x007400000228783b */ /* 0x000eae0000000200 */
[----:B----4-:R-:W-:Y:S08]  /*3050*/  HMMA.16816.F32 R76, R20, R56, R104 ;  /* 0x00000038144c723c */ /* 0x010ff00000001868 */
[C---:B-----5:R-:W-:Y:S08]  /*3060*/  HMMA.16816.F32 R92, R16.reuse, R12, R64 ;  /* 0x0000000c105c723c */ /* 0x060ff00000001840 */
[----:B------:R-:W-:Y:S08]  /*3070*/  HMMA.16816.F32 R84, R16, R48, R124 ;  /* 0x000000301054723c */ /* 0x000ff0000000187c */
[----:B------:R-:W-:Y:S08]  /*3080*/  HMMA.16816.F32 R104, R20, R58, R72 ;  /* 0x0000003a1468723c */ /* 0x000ff00000001848 */
[C---:B------:R-:W-:Y:S08]  /*3090*/  HMMA.16816.F32 R100, R16.reuse, R54, R144 ;  /* 0x000000361064723c */ /* 0x040ff00000001890 */
[----:B------:R-:W-:Y:S08]  /*30a0*/  HMMA.16816.F32 R88, R16, R14, R140 ;  /* 0x0000000e1058723c */ /* 0x000ff0000000188c */
[C---:B------:R-:W-:Y:S08]  /*30b0*/  HMMA.16816.F32 R124, R20.reuse, R52, R128 ;  /* 0x00000034147c723c */ /* 0x040ff00000001880 */
[C---:B------:R-:W-:Y:S01]  /*30c0*/  HMMA.16816.F32 R96, R20.reuse, R54, R68 ;  /* 0x000000361460723c */ /* 0x040fe20000001844 */
[----:B------:R-:W-:Y:S07]  /*30d0*/  LDSM.16.M88.4 R52, [R0+0x8000] ;  /* 0x008000000034783b */ /* 0x000fee0000000200 */
[C---:B------:R-:W-:Y:S08]  /*30e0*/  HMMA.16816.F32 R72, R20.reuse, R12, R132 ;  /* 0x0000000c1448723c */ /* 0x040ff00000001884 */
[----:B------:R-:W-:Y:S01]  /*30f0*/  HMMA.16816.F32 R64, R20, R14, R44 ;  /* 0x0000000e1440723c */ /* 0x000fe2000000182c */
[----:B------:R-:W3:Y:S04]  /*3100*/  LDSM.16.M88.4 R12, [R26+0x5000] ;  /* 0x005000001a0c783b */ /* 0x000ee80000000200 */
[----:B------:R-:W-:Y:S03]  /*3110*/  LDSM.16.M88.4 R44, [R0+0x8800] ;  /* 0x00880000002c783b */ /* 0x000fe60000000200 */
[C---:B------:R-:W-:Y:S08]  /*3120*/  HMMA.16816.F32 R120, R16.reuse, R56, R60 ;  /* 0x000000381078723c */ /* 0x040ff0000000183c */
[C---:B------:R-:W-:Y:S08]  /*3130*/  HMMA.16816.F32 R108, R16.reuse, R58, R108 ;  /* 0x0000003a106c723c */ /* 0x040ff0000000186c */
[----:B------:R-:W-:Y:S01]  /*3140*/  HMMA.16816.F32 R80, R16, R50, R80 ;  /* 0x000000321050723c */ /* 0x000fe20000001850 */
[----:B------:R-:W4:Y:S07]  /*3150*/  LDSM.16.M88.4 R16, [R26+0x4000] ;  /* 0x004000001a10783b */ /* 0x000f2e0000000200 */
[C---:B------:R-:W-:Y:S08]  /*3160*/  HMMA.16816.F32 R60, R20.reuse, R48, R136 ;  /* 0x00000030143c723c */ /* 0x040ff00000001888 */
        /* <DEDUP_REMOVED lines=8> */
[C---:B------:R-:W-:Y:S08]  /*31f0*/  HMMA.16816.F32 R128, R4.reuse, R36, R92 ;  /* 0x000000240480723c */ /* 0x040ff0000000185c */
        /* <DEDUP_REMOVED lines=9> */
[----:B------:R-:W-:Y:S08]  /*3290*/  HMMA.16816.F32 R84, R8, R32, R60 ;  /* 0x000000200854723c */ /* 0x000ff0000000183c */
[----:B------:R-:W-:Y:S01]  /*32a0*/  HMMA.16816.F32 R100, R4, R34, R80 ;  /* 0x000000220464723c */ /* 0x000fe20000001850 */
[----:B------:R-:W-:Y:S07]  /*32b0*/  LDSM.16.M88.4 R4, [R3+0x5000] ;  /* 0x005000000304783b */ /* 0x000fee0000000200 */
[C---:B------:R-:W-:Y:S08]  /*32c0*/  HMMA.16816.F32 R112, R8.reuse, R40, R124 ;  /* 0x000000280870723c */ /* 0x040ff0000000187c */
[C---:B------:R-:W-:Y:S01]  /*32d0*/  HMMA.16816.F32 R108, R8.reuse, R42, R96 ;  /* 0x0000002a086c723c */ /* 0x040fe20000001860 */
[----:B------:R-:W-:Y:S07]  /*32e0*/  LDSM.16.M88.4 R40, [R2+0x8800] ;  /* 0x008800000228783b */ /* 0x000fee0000000200 */
[----:B------:R-:W-:Y:S01]  /*32f0*/  HMMA.16816.F32 R60, R8, R34, R56 ;  /* 0x00000022083c723c */ /* 0x000fe20000001838 */
[----:B------:R1:W-:Y:S04]  /*3300*/  LDSM.16.M88.4 R8, [R3+0x4000] ;  /* 0x004000000308783b */ /* 0x0003e80000000200 */
[----:B------:R-:W-:Y:S03]  /*3310*/  LDSM.16.M88.4 R32, [R2+0x8400] ;  /* 0x008400000220783b */ /* 0x000fe60000000200 */
[-C--:B---3--:R-:W-:Y:S01]  /*3320*/  HMMA.16816.F32 R36, R12, R52.reuse, R20 ;  /* 0x000000340c24723c */ /* 0x088fe20000001814 */
[----:B------:R-:W2:Y:S07]  /*3330*/  LDSM.16.M88.4 R20, [R2+0x8000] ;  /* 0x008000000214783b */ /* 0x000eae0000000200 */
[----:B----4-:R-:W-:Y:S08]  /*3340*/  HMMA.16816.F32 R56, R16, R52, R68 ;  /* 0x000000341038723c */ /* 0x010ff00000001844 */
[----:B------:R-:W-:Y:S01]  /*3350*/  HMMA.16816.F32 R64, R12, R54, R120 ;  /* 0x000000360c40723c */ /* 0x000fe20000001878 */
[----:B-1----:R-:W-:-:S05]  /*3360*/  VIADD R3, R0, 0x11 ;  /* 0x0000001100037836 */ /* 0x002fca0000000000 */
[----:B------:R-:W-:Y:S02]  /*3370*/  ISETP.GE.AND P4, PT, R3, R24, PT ;  /* 0x000000180300720c */ /* 0x000fe40003f86270 */
[----:B------:R-:W-:Y:S01]  /*3380*/  HMMA.16816.F32 R68, R16, R54, R76 ;  /* 0x000000361044723c */ /* 0x000fe2000000184c */
[----:B------:R1:W3:Y:S01]  /*3390*/  LDSM.16.M88.4 R52, [R2+0x8c00] ;  /* 0x008c00000234783b */ /* 0x0002e20000000200 */
[----:B------:R-:W-:-:S06]  /*33a0*/  DEPBAR.LE SB0, 0x0 ;  /* 0x000080000000791a */ /* 0x000fcc0000000000 */
[----:B-----5:R-:W-:Y:S08]  /*33b0*/  HMMA.16816.F32 R96, R12, R28, R116 ;  /* 0x0000001c0c60723c */ /* 0x020ff00000001874 */
[C---:B------:R-:W-:Y:S08]  /*33c0*/  HMMA.16816.F32 R116, R16.reuse, R44, R104 ;  /* 0x0000002c1074723c */ /* 0x040ff00000001868 */
[----:B------:R-:W-:Y:S01]  /*33d0*/  HMMA.16816.F32 R104, R16, R46, R92 ;  /* 0x0000002e1068723c */ /* 0x000fe2000000185c */
[----:B-1----:R-:W-:-:S05]  /*33e0*/  VIADD R2, R0, 0x1 ;  /* 0x0000000100027836 */ /* 0x002fca0000000000 */
[-C--:B------:R-:W-:Y:S01]  /*33f0*/  ISETP.GE.AND P1, PT, R2, R24.reuse, PT ;  /* 0x000000180200720c */ /* 0x080fe20003f26270 */
[----:B------:R-:W-:Y:S01]  /*3400*/  VIADD R2, R0, 0x8 ;  /* 0x0000000800027836 */ /* 0x000fe20000000000 */
[----:B------:R-:W-:Y:S04]  /*3410*/  HMMA.16816.F32 R72, R12, R48, R136 ;  /* 0x000000300c48723c */ /* 0x000fe80000001888 */
[----:B------:R-:W-:Y:S01]  /*3420*/  ISETP.GE.AND P0, PT, R2, R24, PT ;  /* 0x000000180200720c */ /* 0x000fe20003f06270 */
[----:B------:R-:W-:-:S03]  /*3430*/  VIADD R2, R0, 0x18 ;  /* 0x0000001800027836 */ /* 0x000fc60000000000 */
[----:B------:R-:W-:Y:S02]  /*3440*/  HMMA.16816.F32 R92, R16, R28, R84 ;  /* 0x0000001c105c723c */ /* 0x000fe40000001854 */
[----:B------:R-:W-:Y:S01]  /*3450*/  ISETP.GE.AND P3, PT, R2, R24, PT ;  /* 0x000000180200720c */ /* 0x000fe20003f66270 */
[----:B------:R-:W-:-:S05]  /*3460*/  VIADD R2, R0, 0x19 ;  /* 0x0000001900027836 */ /* 0x000fca0000000000 */
[----:B------:R-:W-:Y:S08]  /*3470*/  HMMA.16816.F32 R100, R12, R30, R100 ;  /* 0x0000001e0c64723c */ /* 0x000ff00000001864 */
[C---:B------:R-:W-:Y:S08]  /*3480*/  HMMA.16816.F32 R112, R16.reuse, R48, R112 ;  /* 0x000000301070723c */ /* 0x040ff00000001870 */
[C---:B------:R-:W-:Y:S08]  /*3490*/  HMMA.16816.F32 R108, R16.reuse, R50, R108 ;  /* 0x00000032106c723c */ /* 0x040ff0000000186c */
[----:B------:R-:W-:Y:S08]  /*34a0*/  HMMA.16816.F32 R84, R16, R30, R60 ;  /* 0x0000001e1054723c */ /* 0x000ff0000000183c */
[-C--:B--2---:R-:W-:Y:S08]  /*34b0*/  HMMA.16816.F32 R28, R4, R20.reuse, R36 ;  /* 0x00000014041c723c */ /* 0x084ff00000001824 */
[----:B------:R-:W-:Y:S08]  /*34c0*/  HMMA.16816.F32 R16, R8, R20, R56 ;  /* 0x000000140810723c */ /* 0x000ff00000001838 */
[----:B------:R-:W-:Y:S03]  /*34d0*/  HMMA.16816.F32 R76, R12, R50, R132 ;  /* 0x000000320c4c723c */ /* 0x000fe60000001884 */
[----:B------:R-:W-:-:S02]  /*34e0*/  FSEL R28, R28, -INF , !P2 ;  /* 0xff8000001c1c7808 */ /* 0x000fc40005000000 */
[----:B------:R-:W-:-:S03]  /*34f0*/  FSEL R29, R29, -INF , !P1 ;  /* 0xff8000001d1d7808 */ /* 0x000fc60004800000 */
        /* <DEDUP_REMOVED lines=8> */
[----:B------:R-:W-:Y:S08]  /*3580*/  HMMA.16816.F32 R20, R8, R22, R68 ;  /* 0x000000160814723c */ /* 0x000ff00000001844 */
[----:B------:R-:W-:Y:S01]  /*3590*/  HMMA.16816.F32 R44, R4, R32, R72 ;  /* 0x00000020042c723c */ /* 0x000fe20000001848 */
[----:B------:R-:W-:Y:S02]  /*35a0*/  FSEL R72, R30, -INF , !P2 ;  /* 0xff8000001e487808 */ /* 0x000fe40005000000 */
[----:B------:R-:W-:-:S02]  /*35b0*/  FSEL R74, R16, -INF , !P2 ;  /* 0xff800000104a7808 */ /* 0x000fc40005000000 */
[----:B------:R-:W-:Y:S02]  /*35c0*/  FSEL R73, R17, -INF , !P1 ;  /* 0xff80000011497808 */ /* 0x000fe40004800000 */
[----:B------:R-:W-:Y:S01]  /*35d0*/  FSEL R25, R36, -INF , !P0 ;  /* 0xff80000024197808 */ /* 0x000fe20004000000 */
[----:B---3--:R-:W-:Y:S01]  /*35e0*/  HMMA.16816.F32 R64, R4, R52, R96 ;  /* 0x000000340440723c */ /* 0x008fe20000001860 */
[----:B------:R-:W-:Y:S02]  /*35f0*/  FSEL R97, R18, -INF , !P2 ;  /* 0xff80000012617808 */ /* 0x000fe40005000000 */
[----:B------:R-:W-:Y:S01]  /*3600*/  ISETP.GE.AND P2, PT, R2, R24, PT ;  /* 0x000000180200720c */ /* 0x000fe20003f46270 */
[----:B------:R-:W-:Y:S01]  /*3610*/  VIADD R2, R0, 0x20 ;  /* 0x0000002000027836 */ /* 0x000fe20000000000 */
        /* <DEDUP_REMOVED lines=9> */
[----:B------:R-:W-:Y:S01]  /*36b0*/  ISETP.GE.AND P0, PT, R2, R24, PT ;  /* 0x000000180200720c */ /* 0x000fe20003f06270 */
[----:B------:R-:W-:Y:S01]  /*36c0*/  VIADD R2, R0, 0x28 ;  /* 0x0000002800027836 */ /* 0x000fe20000000000 */
[----:B------:R-:W-:Y:S02]  /*36d0*/  FSEL R22, R39, -INF , !P6 ;  /* 0xff80000027167808 */ /* 0x000fe40007000000 */
[----:B------:R-:W-:-:S02]  /*36e0*/  FSEL R20, R37, -INF , !P6 ;  /* 0xff80000025147808 */ /* 0x000fc40007000000 */
[----:B------:R-:W-:Y:S01]  /*36f0*/  FSEL R46, R46, -INF , !P5 ;  /* 0xff8000002e2e7808 */ /* 0x000fe20006800000 */
[C---:B------:R-:W-:Y:S01]  /*3700*/  HMMA.16816.F32 R60, R4.reuse, R40, R80 ;  /* 0x00000028043c723c */ /* 0x040fe20000001850 */
        /* <DEDUP_REMOVED lines=14> */
[C---:B------:R-:W-:Y:S01]  /*37f0*/  HMMA.16816.F32 R4, R8.reuse, R34, R108 ;  /* 0x000000220804723c */ /* 0x040fe2000000186c */
[----:B------:R-:W-:Y:S02]  /*3800*/  FSEL R35, R23, -INF , !P6 ;  /* 0xff80000017237808 */ /* 0x000fe40007000000 */
[----:B------:R-:W-:Y:S02]  /*3810*/  FSEL R23, R21, -INF , !P6 ;  /* 0xff80000015177808 */ /* 0x000fe40007000000 */
[----:B------:R-:W-:Y:S01]  /*3820*/  ISETP.GE.AND P6, PT, R2, R24, PT ;  /* 0x000000180200720c */ /* 0x000fe20003fc6270 */
[----:B------:R-:W-:Y:S01]  /*3830*/  VIADD R2, R0, 0x29 ;  /* 0x0000002900027836 */ /* 0x000fe20000000000 */
        /* <DEDUP_REMOVED lines=12> */
[----:B------:R-:W-:Y:S02]  /*3900*/  FSEL R129, R7, -INF , !P2 ;  /* 0xff80000007817808 */ /* 0x000fe40005000000 */
[----:B------:R-:W-:Y:S02]  /*3910*/  FSEL R125, R5, -INF , !P2 ;  /* 0xff800000057d7808 */ /* 0x000fe40005000000 */
        /* <DEDUP_REMOVED lines=34> */
[----:B------:R-:W-:Y:S01]  /*3b40*/  FSEL R246, R9, -INF , !P1 ;  /* 0xff80000009f67808 */ /* 0x000fe20004800000 */
[----:B------:R-:W-:Y:S06]  /*3b50*/  @!P0 BRA `(.L_x_479) ;  /* 0x0000000000c48947 */ /* 0x000fec0003800000 */
[----:B------:R-:W1:Y:S01]  /*3b60*/  LDCU UR4, c[0x0][0x440] ;  /* 0x00008800ff0477ac */ /* 0x000e620008000800 */
[----:B------:R-:W-:Y:S01]  /*3b70*/  VIADD R6, R155, 0xfffffffe ;  /* 0xfffffffe9b067836 */ /* 0x000fe20000000000 */
[----:B------:R-:W-:Y:S03]  /*3b80*/  BSSY.RECONVERGENT B0, `(.L_x_480) ;  /* 0x000002d000007945 */ /* 0x000fe60003800200 */
        /* <DEDUP_REMOVED lines=43> */
.L_x_481:
[----:B------:R3:W-:Y:S02]  /*3e40*/  STS.128 [R219+0x8800], RZ ;  /* 0x008800ffdb007388 */ /* 0x0007e40000000c00 */
.L_x_482:
[----:B------:R-:W-:Y:S05]  /*3e50*/  BSYNC.RECONVERGENT B0 ;  /* 0x0000000000007941 */ /* 0x000fea0003800200 */
.L_x_480:
[----:B------:R-:W0:Y:S02]  /*3e60*/  LDGDEPBAR ;  /* 0x00000000000079af */ /* 0x000e240000000000 */
.L_x_479:
[----:B-12---:R-:W-:Y:S01]  /*3e70*/  FMNMX3.FTZ R3, R74, R73, R36, !PT ;  /* 0x000000494a037276 */ /* 0x006fe20007810024 */
[----:B------:R-:W1:Y:S01]  /*3e80*/  LDCU UR4, c[0x0][0x3e0] ;  /* 0x00007c00ff0477ac */ /* 0x000e620008000800 */
[----:B------:R-:W-:Y:S01]  /*3e90*/  FMNMX3.FTZ R2, R97, R96, R38, !PT ;  /* 0x0000006061027276 */ /* 0x000fe20007810026 */
[----:B------:R-:W-:Y:S01]  /*3ea0*/  IMAD.SHL.U32 R124, R155, 0x2, RZ ;  /* 0x000000029b7c7824 */ /* 0x000fe200078e00ff */
[----:B------:R-:W-:Y:S01]  /*3eb0*/  FMNMX3.FTZ R0, R28, R29, R25, !PT ;  /* 0x0000001d1c007276 */ /* 0x000fe20007810019 */
[C---:B------:R-:W-:Y:S01]  /*3ec0*/  VIADD R13, R220.reuse, 0x9e3779b9 ;  /* 0x9e3779b9dc0d7836 */ /* 0x040fe20000000000 */
[----:B------:R-:W-:Y:S01]  /*3ed0*/  FMNMX3.FTZ R5, R3, R23, R128, !PT ;  /* 0x0000001703057276 */ /* 0x000fe20007810080 */
[----:B------:R-:W-:Y:S01]  /*3ee0*/  VIADD R12, R220, 0x3c6ef372 ;  /* 0x3c6ef372dc0c7836 */ /* 0x000fe20000000000 */
[----:B------:R-:W-:Y:S01]  /*3ef0*/  FMNMX3.FTZ R3, R2, R35, R131, !PT ;  /* 0x0000002302037276 */ /* 0x000fe20007810083 */
[C---:B------:R-:W-:Y:S01]  /*3f00*/  VIADD R225, R221.reuse, 0x76cf5d0a ;  /* 0x76cf5d0adde17836 */ /* 0x040fe20000000000 */
[----:B------:R-:W-:Y:S01]  /*3f10*/  FMNMX3.FTZ R2, R0, R20, R44, !PT ;  /* 0x0000001400027276 */ /* 0x000fe2000781002c */
[----:B------:R-:W-:Y:S01]  /*3f20*/  VIADD R224, R221, 0x32370b8f ;  /* 0x32370b8fdde07836 */ /* 0x000fe20000000000 */
        /* <DEDUP_REMOVED lines=11> */
[----:B------:R-:W-:Y:S01]  /*3fe0*/  STL [R1+0x80], R236 ;  /* 0x000080ec01007387 */ /* 0x000fe20000100800 */
[----:B------:R-:W-:Y:S01]  /*3ff0*/  FMNMX3.FTZ R3, R3, R234, R230, !PT ;  /* 0x000000ea03037276 */ /* 0x000fe200078100e6 */
[----:B------:R-:W-:Y:S01]  /*4000*/  ULEA UR5, UR18, UR9, 0x18 ;  /* 0x0000000912057291 */ /* 0x000fe2000f8ec0ff */
[----:B------:R-:W-:Y:S01]  /*4010*/  FMNMX3.FTZ R2, R2, R179, R176, !PT ;  /* 0x000000b302027276 */ /* 0x000fe200078100b0 */
[----:B------:R-:W-:Y:S01]  /*4020*/  STL [R1+0x7c], R233 ;  /* 0x00007ce901007387 */ /* 0x000fe20000100800 */
[----:B------:R-:W-:Y:S01]  /*4030*/  FMNMX3.FTZ R0, R0, R47, R40, !PT ;  /* 0x0000002f00007276 */ /* 0x000fe20007810028 */
[----:B------:R-:W-:Y:S01]  /*4040*/  VIADD R215, R220, 0xb54cda56 ;  /* 0xb54cda56dcd77836 */ /* 0x000fe20000000000 */
[----:B------:R-:W-:Y:S01]  /*4050*/  FMNMX3.FTZ R5, R5, R127, R126, !PT ;  /* 0x0000007f05057276 */ /* 0x000fe2000781007e */
[----:B------:R-:W-:Y:S01]  /*4060*/  STL [R1+0x78], R226 ;  /* 0x000078e201007387 */ /* 0x000fe20000100800 */
[----:B------:R-:W-:-:S02]  /*4070*/  FMNMX3.FTZ R3, R3, R229, R250, !PT ;  /* 0x000000e503037276 */ /* 0x000fc400078100fa */
[----:B------:R-:W-:Y:S01]  /*4080*/  FMNMX3.FTZ R2, R2, R144, R240, !PT ;  /* 0x0000009002027276 */ /* 0x000fe200078100f0 */
[----:B------:R-:W-:Y:S01]  /*4090*/  STL [R1+0x74], R219 ;  /* 0x000074db01007387 */ /* 0x000fe20000100800 */
[----:B------:R-:W-:Y:S02]  /*40a0*/  FMNMX3.FTZ R0, R0, R39, R185, !PT ;  /* 0x0000002700007276 */ /* 0x000fe400078100b9 */
[----:B------:R-:W-:Y:S01]  /*40b0*/  FMNMX3.FTZ R5, R5, R125, R231, !PT ;  /* 0x0000007d05057276 */ /* 0x000fe200078100e7 */
[----:B------:R-:W-:Y:S01]  /*40c0*/  STL [R1+0x70], R214 ;  /* 0x000070d601007387 */ /* 0x000fe20000100800 */
[----:B------:R-:W-:Y:S02]  /*40d0*/  FMNMX3.FTZ R3, R3, R197, R249, !PT ;  /* 0x000000c503037276 */ /* 0x000fe400078100f9 */
[----:B------:R-:W-:Y:S01]  /*40e0*/  FMNMX3.FTZ R2, R2, R239, R238, !PT ;  /* 0x000000ef02027276 */ /* 0x000fe200078100ee */
[----:B------:R-:W-:Y:S01]  /*40f0*/  STL [R1+0x6c], R213 ;  /* 0x00006cd501007387 */ /* 0x000fe20000100800 */
[----:B------:R-:W-:-:S02]  /*4100*/  FMNMX3.FTZ R0, R0, R184, R178, !PT ;  /* 0x000000b800007276 */ /* 0x000fc400078100b2 */
[----:B------:R-:W-:Y:S01]  /*4110*/  FMNMX3.FTZ R5, R5, R232, R228, !PT ;  /* 0x000000e805057276 */ /* 0x000fe200078100e4 */
[----:B------:R-:W-:Y:S01]  /*4120*/  STL [R1+0x68], R212 ;  /* 0x000068d401007387 */ /* 0x000fe20000100800 */
[----:B------:R-:W-:Y:S02]  /*4130*/  FMNMX.FTZ R4, R252, R3, !PT ;  /* 0x00000003fc047209 */ /* 0x000fe40007810000 */
[----:B------:R-:W-:Y:S02]  /*4140*/  FMNMX.FTZ R3, R237, R2, !PT ;  /* 0x00000002ed037209 */ /* 0x000fe40007810000 */
[----:B------:R-:W-:Y:S01]  /*4150*/  FMNMX3.FTZ R0, R0, R177, R243, !PT ;  /* 0x000000b100007276 */ /* 0x000fe200078100f3 */
[----:B------:R-:W2:Y:S01]  /*4160*/  SHFL.BFLY PT, R6, R4, 0x2, 0x1f ;  /* 0x0c401f0004067f89 */ /* 0x000ea200000e0000 */
[----:B------:R-:W-:Y:S02]  /*4170*/  FMNMX3.FTZ R5, R5, R227, R248, !PT ;  /* 0x000000e305057276 */ /* 0x000fe400078100f8 */
[----:B------:R-:W-:Y:S01]  /*4180*/  FMNMX3.FTZ R0, R0, R244, R242, !PT ;  /* 0x000000f400007276 */ /* 0x000fe200078100f2 */
[----:B------:R-:W4:Y:S01]  /*4190*/  SHFL.BFLY PT, R8, R3, 0x2, 0x1f ;  /* 0x0c401f0003087f89 */ /* 0x000f2200000e0000 */
[----:B------:R-:W-:-:S02]  /*41a0*/  FMNMX3.FTZ R5, R5, R247, R245, !PT ;  /* 0x000000f705057276 */ /* 0x000fc400078100f5 */
[----:B------:R-:W-:Y:S01]  /*41b0*/  FMNMX.FTZ R2, R241, R0, !PT ;  /* 0x00000000f1027209 */ /* 0x000fe20007810000 */
[----:B-1----:R-:W-:Y:S01]  /*41c0*/  IMAD R0, R150, UR4, R153 ;  /* 0x0000000496007c24 */ /* 0x002fe2000f8e0299 */
[----:B------:R-:W-:Y:S01]  /*41d0*/  FMNMX.FTZ R5, R246, R5, !PT ;  /* 0x00000005f6057209 */ /* 0x000fe20007810000 */
[----:B------:R-:W1:Y:S01]  /*41e0*/  LDCU UR4, c[0x0][0x45c] ;  /* 0x00008b80ff0477ac */ /* 0x000e620008000800 */
[----:B------:R-:W-:Y:S01]  /*41f0*/  SHF.R.U32.HI R10, RZ, 0x5, R218 ;  /* 0x00000005ff0a7819 */ /* 0x000fe200000116da */
[----:B------:R-:W3:Y:S01]  /*4200*/  SHFL.BFLY PT, R145, R2, 0x2, 0x1f ;  /* 0x0c401f0002917f89 */ /* 0x000ee200000e0000 */
[----:B------:R-:W-:Y:S01]  /*4210*/  IMAD.SHL.U32 R0, R0, 0x20, RZ ;  /* 0x0000002000007824 */ /* 0x000fe200078e00ff */
[----:B------:R-:W-:Y:S02]  /*4220*/  LOP3.LUT R9, R218, 0x1f, RZ, 0xc0, !PT ;  /* 0x0000001fda097812 */ /* 0x000fe400078ec0ff */
[----:B------:R-:W1:Y:S01]  /*4230*/  SHFL.BFLY PT, R7, R5, 0x2, 0x1f ;  /* 0x0c401f0005077f89 */ /* 0x000e6200000e0000 */
[----:B------:R-:W-:Y:S01]  /*4240*/  IMAD R10, R151, 0x8, R10 ;  /* 0x00000008970a7824 */ /* 0x000fe200078e020a */
[----:B------:R-:W-:-:S02]  /*4250*/  IADD3 R9, P2, P1, R0, R27, R9 ;  /* 0x0000001b00097210 */ /* 0x000fc4000795e009 */
[----:B------:R-:W-:Y:S01]  /*4260*/  SHF.R.S32.HI R0, RZ, 0x1f, R0 ;  /* 0x0000001fff007819 */ /* 0x000fe20000011400 */
[----:B------:R-:W-:Y:S01]  /*4270*/  IMAD.WIDE.U32 R180, R10, -0x326172a9, RZ ;  /* 0xcd9e8d570ab47825 */ /* 0x000fe200078e00ff */
[----:B------:R-:W-:Y:S02]  /*4280*/  LOP3.LUT R16, R152, 0x120, R154, 0xf8, !PT ;  /* 0x0000012098107812 */ /* 0x000fe400078ef89a */
[----:B------:R-:W-:Y:S01]  /*4290*/  IADD3.X R0, PT, PT, R0, R148, RZ, P2, P1 ;  /* 0x0000009400007210 */ /* 0x000fe200017e24ff */
[----:B------:R-:W-:Y:S01]  /*42a0*/  IMAD.WIDE.U32 R138, R9, -0x2daee0ad, RZ ;  /* 0xd2511f53098a7825 */ /* 0x000fe200078e00ff */
[----:B--2---:R-:W-:Y:S02]  /*42b0*/  FMNMX.FTZ R6, R4, R6, !PT ;  /* 0x0000000604067209 */ /* 0x004fe40007810000 */
[----:B----4-:R-:W-:Y:S01]  /*42c0*/  FMNMX.FTZ R8, R3, R8, !PT ;  /* 0x0000000803087209 */ /* 0x010fe20007810000 */
[----:B------:R-:W-:Y:S01]  /*42d0*/  VIADD R3, R10, 0x4 ;  /* 0x000000040a037836 */ /* 0x000fe20000000000 */
[----:B------:R-:W-:Y:S01]  /*42e0*/  LOP3.LUT R4, R220, R0, R181, 0x96, !PT ;  /* 0x00000000dc047212 */ /* 0x000fe200078e96b5 */
[----:B------:R-:W2:Y:S01]  /*42f0*/  SHFL.BFLY PT, R147, R6, 0x1, 0x1f ;  /* 0x0c201f0006937f89 */ /* 0x000ea200000e0000 */
[----:B------:R-:W-:Y:S01]  /*4300*/  LEA R182, R16, UR5, 0x1 ;  /* 0x0000000510b67c11 */ /* 0x000fe2000f8e08ff */
[----:B------:R-:W-:-:S02]  /*4310*/  IMAD.WIDE.U32 R150, R3, -0x326172a9, RZ ;  /* 0xcd9e8d5703967825 */ /* 0x000fc400078e00ff */
[----:B------:R-:W4:Y:S01]  /*4320*/  SHFL.BFLY PT, R146, R8, 0x1, 0x1f ;  /* 0x0c201f0008927f89 */ /* 0x000f2200000e0000 */
[----:B---3--:R-:W-:Y:S01]  /*4330*/  FMNMX.FTZ R145, R2, R145, !PT ;  /* 0x0000009102917209 */ /* 0x008fe20007810000 */
[----:B------:R-:W-:Y:S01]  /*4340*/  VIADD R3, R124, 0xfffffffe ;  /* 0xfffffffe7c037836 */ /* 0x000fe20000000000 */
[----:B------:R-:W-:Y:S01]  /*4350*/  LOP3.LUT R0, R220, R0, R151, 0x96, !PT ;  /* 0x00000000dc007212 */ /* 0x000fe200078e9697 */
[----:B------:R-:W-:Y:S01]  /*4360*/  VIADD R2, R221, 0xbb67ae85 ;  /* 0xbb67ae85dd027836 */ /* 0x000fe20000000000 */
[----:B-1----:R-:W-:Y:S01]  /*4370*/  FMNMX.FTZ R7, R5, R7, !PT ;  /* 0x0000000705077209 */ /* 0x002fe20007810000 */
[----:B------:R-:W-:Y:S01]  /*4380*/  IMAD.WIDE.U32 R192, R4, -0x2daee0ad, RZ ;  /* 0xd2511f5304c07825 */ /* 0x000fe200078e00ff */
[----:B------:R-:W1:Y:S01]  /*4390*/  SHFL.BFLY PT, R11, R145, 0x1, 0x1f ;  /* 0x0c201f00910b7f89 */ /* 0x000e6200000e0000 */
[----:B------:R-:W-:Y:S02]  /*43a0*/  LOP3.LUT R3, R221, R3, R139, 0x96, !PT ;  /* 0x00000003dd037212 */ /* 0x000fe400078e968b */
[----:B------:R-:W-:Y:S01]  /*43b0*/  IMAD.WIDE.U32 R172, R0, -0x2daee0ad, RZ ;  /* 0xd2511f5300ac7825 */ /* 0x000fe200078e00ff */
[----:B------:R-:W3:Y:S01]  /*43c0*/  SHFL.BFLY PT, R148, R7, 0x1, 0x1f ;  /* 0x0c201f0007947f89 */ /* 0x000ee200000e0000 */
[----:B------:R-:W-:-:S02]  /*43d0*/  LOP3.LUT R0, R2, R138, R193, 0x96, !PT ;  /* 0x0000008a02007212 */ /* 0x000fc400078e96c1 */
[----:B------:R-:W-:Y:S01]  /*43e0*/  IMAD.WIDE.U32 R4, R3, -0x326172a9, RZ ;  /* 0xcd9e8d5703047825 */ /* 0x000fe200078e00ff */
[----:B------:R-:W-:Y:S01]  /*43f0*/  LOP3.LUT R2, R2, R138, R173, 0x96, !PT ;  /* 0x0000008a02027212 */ /* 0x000fe200078e96ad */
[----:B------:R-:W-:Y:S02]  /*4400*/  STL.64 [R1+0x38], R138 ;  /* 0x0000388a01007387 */ /* 0x000fe40000100a00 */
[----:B------:R-:W-:Y:S01]  /*4410*/  IMAD.WIDE.U32 R186, R0, -0x326172a9, RZ ;  /* 0xcd9e8d5700ba7825 */ /* 0x000fe200078e00ff */
[C-C-:B------:R-:W-:Y:S01]  /*4420*/  LOP3.LUT R9, R13.reuse, R180, R5.reuse, 0x96, !PT ;  /* 0x000000b40d097212 */ /* 0x140fe200078e9605 */
[----:B------:R-:W-:Y:S01]  /*4430*/  STL.64 [R1+0x50], R192 ;  /* 0x000050c001007387 */ /* 0x000fe20000100a00 */
[----:B--2---:R-:W-:Y:S01]  /*4440*/  FMNMX.FTZ R147, R6, R147, !PT ;  /* 0x0000009306937209 */ /* 0x004fe20007810000 */
[----:B------:R-:W-:Y:S01]  /*4450*/  IMAD.WIDE.U32 R174, R2, -0x326172a9, RZ ;  /* 0xcd9e8d5702ae7825 */ /* 0x000fe200078e00ff */
[----:B------:R-:W-:Y:S01]  /*4460*/  LOP3.LUT R2, R13, R150, R5, 0x96, !PT ;  /* 0x000000960d027212 */ /* 0x000fe200078e9605 */
[----:B------:R-:W-:Y:S01]  /*4470*/  STL.64 [R1+0x48], R172 ;  /* 0x000048ac01007387 */ /* 0x000fe20000100a00 */
[----:B------:R-:W-:-:S02]  /*4480*/  LOP3.LUT R0, R12, R4, R187, 0x96, !PT ;  /* 0x000000040c007212 */ /* 0x000fc400078e96bb */
[----:B------:R-:W-:Y:S01]  /*4490*/  LOP3.LUT R10, R12, R4, R175, 0x96, !PT ;  /* 0x000000040c0a7212 */ /* 0x000fe200078e96af */
[----:B------:R-:W-:Y:S01]  /*44a0*/  IMAD.WIDE.U32 R2, R2, -0x2daee0ad, RZ ;  /* 0xd2511f5302027825 */ /* 0x000fe200078e00ff */
[----:B----4-:R-:W-:Y:S01]  /*44b0*/  FMNMX.FTZ R146, R8, R146, !PT ;  /* 0x0000009208927209 */ /* 0x010fe20007810000 */
[----:B------:R-:W-:Y:S01]  /*44c0*/  STL.64 [R1+0x28], R186 ;  /* 0x000028ba01007387 */ /* 0x000fe20000100a00 */
[----:B-1----:R-:W-:Y:S01]  /*44d0*/  FMNMX.FTZ R145, R145, R11, !PT ;  /* 0x0000000b91917209 */ /* 0x002fe20007810000 */
[----:B------:R-:W-:Y:S01]  /*44e0*/  IMAD.WIDE.U32 R4, R9, -0x2daee0ad, RZ ;  /* 0xd2511f5309047825 */ /* 0x000fe200078e00ff */
[----:B------:R-:W-:Y:S01]  /*44f0*/  LOP3.LUT R6, R225, R172, R3, 0x96, !PT ;  /* 0x000000ace1067212 */ /* 0x000fe200078e9603 */
[----:B------:R-:W-:Y:S01]  /*4500*/  STL.64 [R1+0x30], R174 ;  /* 0x000030ae01007387 */ /* 0x000fe20000100a00 */
[----:B---3--:R-:W-:Y:S01]  /*4510*/  FMNMX.FTZ R148, R7, R148, !PT ;  /* 0x0000009407947209 */ /* 0x008fe20007810000 */
[----:B------:R-:W-:Y:S01]  /*4520*/  IMAD.WIDE.U32 R12, R0, -0x2daee0ad, RZ ;  /* 0xd2511f53000c7825 */ /* 0x000fe200078e00ff */
[----:B------:R-:W-:-:S03]  /*4530*/  LOP3.LUT R8, R225, R192, R5, 0x96, !PT ;  /* 0x000000c0e1087212 */ /* 0x000fc600078e9605 */
[C---:B------:R-:W-:Y:S01]  /*4540*/  FMUL.FTZ R0, R146.reuse, UR4 ;  /* 0x0000000492007c20 */ /* 0x040fe20008410000 */
[----:B------:R-:W-:Y:S01]  /*4550*/  FSETP.NEU.FTZ.AND P1, PT, R146, -INF , PT ;  /* 0xff8000009200780b */ /* 0x000fe20003f3d000 */
[----:B------:R-:W-:Y:S01]  /*4560*/  IMAD.WIDE.U32 R10, R10, -0x2daee0ad, RZ ;  /* 0xd2511f530a0a7825 */ /* 0x000fe200078e00ff */
[----:B------:R-:W-:Y:S01]  /*4570*/  LOP3.LUT R5, R224, R4, R13, 0x96, !PT ;  /* 0x00000004e0057212 */ /* 0x000fe200078e960d */
[----:B------:R-:W-:Y:S01]  /*4580*/  STL [R1+0x84], R146 ;  /* 0x0000849201007387 */ /* 0x000fe20000100800 */
[----:B------:R-:W-:Y:S01]  /*4590*/  FSEL R18, R0, RZ, P1 ;  /* 0x000000ff00127208 */ /* 0x000fe20000800000 */
[----:B------:R-:W-:Y:S01]  /*45a0*/  IMAD.WIDE.U32 R6, R6, -0x326172a9, RZ ;  /* 0xcd9e8d5706067825 */ /* 0x000fe200078e00ff */
[----:B------:R-:W-:Y:S01]  /*45b0*/  LOP3.LUT R2, R224, R2, R11, 0x96, !PT ;  /* 0x00000002e0027212 */ /* 0x000fe200078e960b */
[----:B------:R1:W-:Y:S01]  /*45c0*/  STL [R1+0x88], R145 ;  /* 0x0000889101007387 */ /* 0x0003e20000100800 */
[----:B------:R-:W-:Y:S01]  /*45d0*/  FSETP.NEU.FTZ.AND P1, PT, R145, -INF , PT ;  /* 0xff8000009100780b */ /* 0x000fe20003f3d000 */
[----:B------:R-:W-:Y:S01]  /*45e0*/  IMAD.WIDE.U32 R8, R8, -0x326172a9, RZ ;  /* 0xcd9e8d5708087825 */ /* 0x000fe200078e00ff */
[----:B------:R-:W-:-:S03]  /*45f0*/  LOP3.LUT R4, R223, R174, R7, 0x96, !PT ;  /* 0x000000aedf047212 */ /* 0x000fc600078e9607 */
[----:B------:R-:W-:Y:S01]  /*4600*/  FFMA.FTZ R0, R29, UR4, -R18 ;  /* 0x000000041d007c23 */ /* 0x000fe20008010812 */
[----:B------:R-:W2:Y:S01]  /*4610*/  LDSM.16.MT88.4 R48, [R182+0x9000] ;  /* 0x00900000b630783b */ /* 0x000ea20000004200 */
[----:B------:R-:W-:Y:S01]  /*4620*/  IMAD.WIDE.U32 R30, R5, -0x326172a9, RZ ;  /* 0xcd9e8d57051e7825 */ /* 0x000fe200078e00ff */
[----:B------:R-:W-:Y:S01]  /*4630*/  LOP3.LUT R9, R223, R186, R9, 0x96, !PT ;  /* 0x000000badf097212 */ /* 0x000fe200078e9609 */
[----:B------:R-:W-:Y:S01]  /*4640*/  MUFU.EX2 R226, R0 ;  /* 0x0000000000e27308 */ /* 0x000fe20000000800 */
[----:B------:R-:W-:Y:S01]  /*4650*/  LDSM.16.MT88.4 R84, [R182+0xa000] ;  /* 0x00a00000b654783b */ /* 0x000fe20000004200 */
[----:B------:R-:W-:Y:S01]  /*4660*/  IMAD.WIDE.U32 R2, R2, -0x326172a9, RZ ;  /* 0xcd9e8d5702027825 */ /* 0x000fe200078e00ff */
[----:B------:R-:W-:Y:S02]  /*4670*/  LOP3.LUT R7, R222, R8, R31, 0x96, !PT ;  /* 0x00000008de077212 */ /* 0x000fe400078e961f */
[----:B------:R-:W-:Y:S01]  /*4680*/  LDSM.16.MT88.4 R116, [R182+0xb000] ;  /* 0x00b00000b674783b */ /* 0x000fe20000004200 */
[----:B------:R-:W-:Y:S01]  /*4690*/  IMAD.WIDE.U32 R4, R4, -0x2daee0ad, RZ ;  /* 0xd2511f5304047825 */ /* 0x000fe200078e00ff */
[----:B------:R-:W-:-:S03]  /*46a0*/  LOP3.LUT R3, R222, R6, R3, 0x96, !PT ;  /* 0x00000006de037212 */ /* 0x000fc600078e9603 */
[----:B------:R-:W-:Y:S01]  /*46b0*/  IMAD.WIDE.U32 R8, R9, -0x2daee0ad, RZ ;  /* 0xd2511f5309087825 */ /* 0x000fe200078e00ff */
[----:B------:R-:W-:-:S03]  /*46c0*/  LOP3.LUT R6, R217, R10, R5, 0x96, !PT ;  /* 0x0000000ad9067212 */ /* 0x000fc600078e9605 */
[----:B------:R-:W-:Y:S01]  /*46d0*/  FFMA.FTZ R5, R25, UR4, -R18 ;  /* 0x0000000419057c23 */ /* 0x000fe20008010812 */
[----:B------:R-:W-:Y:S01]  /*46e0*/  IMAD.WIDE.U32 R26, R7, -0x2daee0ad, RZ ;  /* 0xd2511f53071a7825 */ /* 0x000fe200078e00ff */
[----:B------:R-:W-:Y:S02]  /*46f0*/  LOP3.LUT R13, R217, R12, R9, 0x96, !PT ;  /* 0x0000000cd90d7212 */ /* 0x000fe400078e9609 */
[----:B------:R3:W-:Y:S01]  /*4700*/  MUFU.EX2 R209, R5 ;  /* 0x0000000500d17308 */ /* 0x0007e20000000800 */
[----:B------:R-:W-:Y:S01]  /*4710*/  IMAD.WIDE.U32 R6, R6, -0x326172a9, RZ ;  /* 0xcd9e8d5706067825 */ /* 0x000fe200078e00ff */
[----:B------:R-:W-:-:S03]  /*4720*/  LOP3.LUT R11, R216, R8, R27, 0x96, !PT ;  /* 0x00000008d80b7212 */ /* 0x000fc600078e961b */
[----:B------:R-:W-:Y:S01]  /*4730*/  IMAD.WIDE.U32 R14, R3, -0x2daee0ad, RZ ;  /* 0xd2511f53030e7825 */ /* 0x000fe200078e00ff */
[----:B------:R-:W-:-:S03]  /*4740*/  LOP3.LUT R12, R251, R2, R7, 0x96, !PT ;  /* 0x00000002fb0c7212 */ /* 0x000fc600078e9607 */
[----:B------:R-:W-:Y:S01]  /*4750*/  FFMA.FTZ R3, R28, UR4, -R18 ;  /* 0x000000041c037c23 */ /* 0x000fe20008010812 */
[----:B------:R-:W4:Y:S01]  /*4760*/  LDC R7, c[0x0][0x4f8] ;  /* 0x00013e00ff077b82 */ /* 0x000f220000000800 */
[----:B------:R-:W-:Y:S01]  /*4770*/  IMAD.WIDE.U32 R24, R13, -0x326172a9, RZ ;  /* 0xcd9e8d570d187825 */ /* 0x000fe200078e00ff */
[----:B------:R-:W-:-:S03]  /*4780*/  LOP3.LUT R2, R216, R4, R15, 0x96, !PT ;  /* 0x00000004d8027212 */ /* 0x000fc600078e960f */
[----:B------:R-:W-:Y:S01]  /*4790*/  FMUL.FTZ R4, R145, UR4 ;  /* 0x0000000491047c20 */ /* 0x000fe20008410000 */
[----:B------:R1:W2:Y:S01]  /*47a0*/  MUFU.EX2 R219, R3 ;  /* 0x0000000300db7308 */ /* 0x0002a20000000800 */
[----:B------:R-:W-:Y:S02]  /*47b0*/  IMAD.IADD R29, R149, 0x1, R182 ;  /* 0x00000001951d7824 */ /* 0x000fe400078e02b6 */
[----:B------:R-:W-:Y:S01]  /*47c0*/  VIADD R149, R221, 0x646e171e ;  /* 0x646e171edd957836 */ /* 0x000fe20000000000 */
[----:B------:R-:W-:Y:S01]  /*47d0*/  FSEL R17, R4, RZ, P1 ;  /* 0x000000ff04117208 */ /* 0x000fe20000800000 */
[----:B------:R-:W-:Y:S01]  /*47e0*/  FFMA.FTZ R4, R20, UR4, -R18 ;  /* 0x0000000414047c23 */ /* 0x000fe20008010812 */
[----:B------:R-:W-:Y:S01]  /*47f0*/  FSETP.NEU.FTZ.AND P1, PT, R148, -INF , PT ;  /* 0xff8000009400780b */ /* 0x000fe20003f3d000 */
[----:B------:R-:W2:Y:S02]  /*4800*/  LDSM.16.MT88.4 R76, [R29+0x9000] ;  /* 0x009000001d4c783b */ /* 0x000ea40000004200 */
[----:B------:R1:W2:Y:S01]  /*4810*/  MUFU.EX2 R188, R4 ;  /* 0x0000000400bc7308 */ /* 0x0002a20000000800 */
[----:B---3--:R-:W-:Y:S01]  /*4820*/  FFMA.FTZ R5, R72, UR4, -R17 ;  /* 0x0000000448057c23 */ /* 0x008fe20008010811 */
[----:B------:R-:W3:Y:S01]  /*4830*/  LDSM.16.MT88.4 R88, [R29+0xa000] ;  /* 0x00a000001d58783b */ /* 0x000ee20000004200 */
[----:B-1----:R-:W-:-:S02]  /*4840*/  IMAD.WIDE.U32 R2, R2, -0x326172a9, RZ ;  /* 0xcd9e8d5702027825 */ /* 0x002fc400078e00ff */
[----:B------:R1:W-:Y:S01]  /*4850*/  MUFU.EX2 R213, R5 ;  /* 0x0000000500d57308 */ /* 0x0003e20000000800 */
[----:B------:R-:W3:Y:S01]  /*4860*/  LDSM.16.MT88.4 R120, [R29+0xb000] ;  /* 0x00b000001d78783b */ /* 0x000ee20000004200 */
[----:B------:R-:W-:Y:S01]  /*4870*/  IMAD.MOV.U32 R8, RZ, RZ, R2 ;  /* 0x000000ffff087224 */ /* 0x000fe200078e0002 */
[----:B------:R-:W-:Y:S02]  /*4880*/  PRMT R9, R2, 0x7771, RZ ;  /* 0x0000777102097816 */ /* 0x000fe400000000ff */
[----:B------:R-:W-:Y:S01]  /*4890*/  LOP3.LUT R0, R215, R6, R3, 0x96, !PT ;  /* 0x00000006d7007212 */ /* 0x000fe200078e9603 */
[--C-:B------:R-:W-:Y:S01]  /*48a0*/  FFMA.FTZ R3, R32, UR4, -R17.reuse ;  /* 0x0000000420037c23 */ /* 0x100fe20008010811 */
[C---:B------:R-:W-:Y:S02]  /*48b0*/  PRMT R4, R2.reuse, 0x7773, RZ ;  /* 0x0000777302047816 */ /* 0x040fe400000000ff */
[----:B------:R-:W-:Y:S01]  /*48c0*/  PRMT R2, R2, 0x7772, RZ ;  /* 0x0000777202027816 */ /* 0x000fe200000000ff */
[----:B------:R1:W-:Y:S01]  /*48d0*/  MUFU.EX2 R203, R3 ;  /* 0x0000000300cb7308 */ /* 0x0003e20000000800 */
[----:B----4-:R-:W-:Y:S01]  /*48e0*/  LOP3.LUT R16, R7, 0xff, RZ, 0xc0, !PT ;  /* 0x000000ff07107812 */ /* 0x010fe200078ec0ff */
[--C-:B------:R-:W-:Y:S01]  /*48f0*/  FFMA.FTZ R7, R33, UR4, -R17.reuse ;  /* 0x0000000421077c23 */ /* 0x100fe20008010811 */
[----:B------:R-:W-:Y:S01]  /*4900*/  PRMT R10, R2, 0x5410, R4 ;  /* 0x00005410020a7816 */ /* 0x000fe20000000004 */
[----:B------:R-:W-:Y:S01]  /*4910*/  FFMA.FTZ R2, R22, UR4, -R17 ;  /* 0x0000000416027c23 */ /* 0x000fe20008010811 */
[C---:B-1----:R-:W-:Y:S01]  /*4920*/  PRMT R5, R0.reuse, 0x7632, R5 ;  /* 0x0000763200057816 */ /* 0x042fe20000000005 */
[----:B------:R-:W1:Y:S01]  /*4930*/  MUFU.EX2 R214, R7 ;  /* 0x0000000700d67308 */ /* 0x000e620000000800 */
[----:B------:R-:W-:Y:S01]  /*4940*/  LOP3.LUT R6, R0, 0xff, RZ, 0xc0, !PT ;  /* 0x000000ff00067812 */ /* 0x000fe200078ec0ff */
[----:B------:R-:W-:Y:S01]  /*4950*/  IMAD R16, R16, 0x10000, R16 ;  /* 0x0001000010107824 */ /* 0x000fe200078e0210 */
[----:B------:R-:W-:Y:S01]  /*4960*/  SHF.R.U32.HI R4, RZ, 0x18, R0 ;  /* 0x00000018ff047819 */ /* 0x000fe20000011600 */
[----:B------:R4:W3:Y:S01]  /*4970*/  MUFU.EX2 R196, R2 ;  /* 0x0000000200c47308 */ /* 0x0008e20000000800 */
[----:B------:R-:W-:-:S04]  /*4980*/  LOP3.LUT R3, R8, 0xff, RZ, 0xc0, !PT ;  /* 0x000000ff08037812 */ /* 0x000fc800078ec0ff */
[----:B------:R-:W-:Y:S02]  /*4990*/  PRMT R8, R3, 0x5410, R9 ;  /* 0x0000541003087816 */ /* 0x000fe40000000009 */
[----:B------:R-:W-:Y:S02]  /*49a0*/  LOP3.LUT R3, R10, 0xff00ff, RZ, 0xc0, !PT ;  /* 0x00ff00ff0a037812 */ /* 0x000fe400078ec0ff */
[----:B----4-:R-:W-:Y:S02]  /*49b0*/  LOP3.LUT R2, R0, 0xffff, RZ, 0xc0, !PT ;  /* 0x0000ffff00027812 */ /* 0x010fe400078ec0ff */
[----:B------:R-:W-:Y:S02]  /*49c0*/  LOP3.LUT R0, R5, 0xff, RZ, 0xc0, !PT ;  /* 0x000000ff05007812 */ /* 0x000fe400078ec0ff */
[----:B------:R-:W-:Y:S02]  /*49d0*/  SHF.R.U32.HI R2, RZ, 0x8, R2 ;  /* 0x00000008ff027819 */ /* 0x000fe40000011602 */
[----:B--2---:R-:W-:-:S02]  /*49e0*/  F2FP.F16.F32.PACK_AB R5, R226, R219 ;  /* 0x000000dbe205723e */ /* 0x004fc400000000ff */
[----:B------:R-:W-:Y:S02]  /*49f0*/  PRMT R9, R6, 0x5410, R2 ;  /* 0x0000541006097816 */ /* 0x000fe40000000002 */
[----:B------:R-:W-:Y:S02]  /*4a00*/  PRMT R6, R0, 0x5410, R4 ;  /* 0x0000541000067816 */ /* 0x000fe40000000004 */
[--C-:B------:R-:W-:Y:S02]  /*4a10*/  HSET2.LE.AND R0, R8, R16.reuse, PT ;  /* 0x0000001008007233 */ /* 0x100fe40003803000 */
[----:B------:R-:W-:Y:S02]  /*4a20*/  F2FP.F16.F32.PACK_AB R2, R188, R209 ;  /* 0x000000d1bc02723e */ /* 0x000fe400000000ff */
[--C-:B------:R-:W-:Y:S02]  /*4a30*/  HSET2.LE.AND R4, R9, R16.reuse, PT ;  /* 0x0000001009047233 */ /* 0x100fe40003803000 */
[----:B------:R-:W-:-:S02]  /*4a40*/  HSET2.LE.AND R8, R6, R16, PT ;  /* 0x0000001006087233 */ /* 0x000fc40003803000 */
[----:B-1----:R-:W-:Y:S02]  /*4a50*/  F2FP.F16.F32.PACK_AB R9, R214, R213 ;  /* 0x000000d5d609723e */ /* 0x002fe400000000ff */
[----:B------:R-:W-:Y:S01]  /*4a60*/  LOP3.LUT R6, R2, R0, RZ, 0xc0, !PT ;  /* 0x0000000002067212 */ /* 0x000fe200078ec0ff */
[----:B------:R-:W-:Y:S01]  /*4a70*/  FMUL.FTZ R0, R148, UR4 ;  /* 0x0000000494007c20 */ /* 0x000fe20008410000 */
[----:B------:R-:W-:Y:S02]  /*4a80*/  HSET2.LE.AND R3, R3, R16, PT ;  /* 0x0000001003037233 */ /* 0x000fe40003803000 */
[----:B------:R-:W-:Y:S02]  /*4a90*/  LOP3.LUT R4, R5, R4, RZ, 0xc0, !PT ;  /* 0x0000000405047212 */ /* 0x000fe400078ec0ff */
[----:B---3--:R-:W-:Y:S02]  /*4aa0*/  F2FP.F16.F32.PACK_AB R7, R196, R203 ;  /* 0x000000cbc407723e */ /* 0x008fe400000000ff */
[----:B------:R-:W-:Y:S01]  /*4ab0*/  LOP3.LUT R5, R9, R8, RZ, 0xc0, !PT ;  /* 0x0000000809057212 */ /* 0x000fe200078ec0ff */
[----:B------:R-:W-:Y:S01]  /*4ac0*/  IMAD.WIDE.U32 R8, R11, -0x326172a9, RZ ;  /* 0xcd9e8d570b087825 */ /* 0x000fe200078e00ff */
[----:B------:R-:W-:-:S02]  /*4ad0*/  FSEL R19, R0, RZ, P1 ;  /* 0x000000ff00137208 */ /* 0x000fc40000800000 */
[----:B------:R-:W-:Y:S01]  /*4ae0*/  LOP3.LUT R7, R7, R3, RZ, 0xc0, !PT ;  /* 0x0000000307077212 */ /* 0x000fe200078ec0ff */
[----:B------:R-:W-:Y:S01]  /*4af0*/  IMAD.WIDE.U32 R2, R12, -0x2daee0ad, RZ ;  /* 0xd2511f530c027825 */ /* 0x000fe200078e00ff */
[----:B------:R-:W-:-:S03]  /*4b00*/  PRMT R21, R8, 0x7771, RZ ;  /* 0x0000777108157816 */ /* 0x000fc600000000ff */
[--C-:B------:R-:W-:Y:S01]  /*4b10*/  FFMA.FTZ R11, R36, UR4, -R19.reuse ;  /* 0x00000004240b7c23 */ /* 0x100fe20008010813 */
[C---:B------:R-:W-:Y:S01]  /*4b20*/  PRMT R13, R8.reuse, 0x7773, RZ ;  /* 0x00007773080d7816 */ /* 0x040fe200000000ff */
[----:B------:R-:W-:Y:S01]  /*4b30*/  IMAD.MOV.U32 R15, RZ, RZ, R8 ;  /* 0x000000ffff0f7224 */ /* 0x000fe200078e0008 */
[----:B------:R-:W-:Y:S01]  /*4b40*/  PRMT R12, R8, 0x7772, RZ ;  /* 0x00007772080c7816 */ /* 0x000fe200000000ff */
[----:B------:R-:W-:Y:S01]  /*4b50*/  FFMA.FTZ R8, R74, UR4, -R19 ;  /* 0x000000044a087c23 */ /* 0x000fe20008010813 */
[----:B------:R-:W-:Y:S01]  /*4b60*/  FSETP.NEU.FTZ.AND P1, PT, R147, -INF , PT ;  /* 0xff8000009300780b */ /* 0x000fe20003f3d000 */
[----:B------:R1:W-:Y:S01]  /*4b70*/  MUFU.EX2 R212, R11 ;  /* 0x0000000b00d47308 */ /* 0x0003e20000000800 */
[----:B------:R-:W-:Y:S01]  /*4b80*/  LOP3.LUT R3, R149, R14, R3, 0x96, !PT ;  /* 0x0000000e95037212 */ /* 0x000fe200078e9603 */
[----:B------:R-:W-:Y:S01]  /*4b90*/  IMAD.MOV.U32 R14, RZ, RZ, R2 ;  /* 0x000000ffff0e7224 */ /* 0x000fe200078e0002 */
[C---:B------:R-:W-:Y:S01]  /*4ba0*/  PRMT R20, R2.reuse, 0x7771, RZ ;  /* 0x0000777102147816 */ /* 0x040fe200000000ff */
[----:B------:R2:W-:Y:S01]  /*4bb0*/  MUFU.EX2 R145, R8 ;  /* 0x0000000800917308 */ /* 0x0005e20000000800 */
[C---:B------:R-:W-:Y:S01]  /*4bc0*/  PRMT R10, R2.reuse, 0x7773, RZ ;  /* 0x00007773020a7816 */ /* 0x040fe200000000ff */
[----:B------:R-:W-:Y:S01]  /*4bd0*/  HMMA.16816.F32 R112, R4, R48, RZ ;  /* 0x000000300470723c */ /* 0x000fe200000018ff */
[----:B------:R-:W-:-:S02]  /*4be0*/  PRMT R2, R2, 0x7772, RZ ;  /* 0x0000777202027816 */ /* 0x000fc400000000ff */
[----:B------:R-:W-:Y:S01]  /*4bf0*/  LOP3.LUT R0, R215, R24, R9, 0x96, !PT ;  /* 0x00000018d7007212 */ /* 0x000fe200078e9609 */
[----:B------:R-:W-:Y:S01]  /*4c00*/  FFMA.FTZ R9, R73, UR4, -R19 ;  /* 0x0000000449097c23 */ /* 0x000fe20008010813 */
[----:B------:R-:W-:Y:S02]  /*4c10*/  PRMT R24, R2, 0x5410, R10 ;  /* 0x0000541002187816 */ /* 0x000fe4000000000a */
[----:B------:R-:W-:Y:S01]  /*4c20*/  PRMT R22, R12, 0x5410, R13 ;  /* 0x000054100c167816 */ /* 0x000fe2000000000d */
[----:B------:R3:W-:Y:S01]  /*4c30*/  MUFU.EX2 R146, R9 ;  /* 0x0000000900927308 */ /* 0x0007e20000000800 */
[----:B-1----:R-:W-:Y:S01]  /*4c40*/  LOP3.LUT R11, R0, 0xff, RZ, 0xc0, !PT ;  /* 0x000000ff000b7812 */ /* 0x002fe200078ec0ff */
[----:B------:R-:W-:Y:S01]  /*4c50*/  HMMA.16816.F32 R72, R4, R50, RZ ;  /* 0x000000320448723c */ /* 0x000fe200000018ff */
[----:B------:R-:W-:Y:S01]  /*4c60*/  LOP3.LUT R10, R14, 0xff, RZ, 0xc0, !PT ;  /* 0x000000ff0e0a7812 */ /* 0x000fe200078ec0ff */
[----:B--2---:R-:W-:-:S05]  /*4c70*/  FMUL.FTZ R8, R147, UR4 ;  /* 0x0000000493087c20 */ /* 0x004fca0008410000 */
[----:B------:R-:W-:Y:S01]  /*4c80*/  FSEL R28, R8, RZ, P1 ;  /* 0x000000ff081c7208 */ /* 0x000fe20000800000 */
[----:B------:R-:W-:Y:S01]  /*4c90*/  FFMA.FTZ R8, R23, UR4, -R19 ;  /* 0x0000000417087c23 */ /* 0x000fe20008010813 */
[----:B------:R-:W-:Y:S01]  /*4ca0*/  PRMT R23, R10, 0x5410, R20 ;  /* 0x000054100a177816 */ /* 0x000fe20000000014 */
[----:B------:R-:W-:Y:S01]  /*4cb0*/  HMMA.16816.F32 R80, R4, R76, RZ ;  /* 0x0000004c0450723c */ /* 0x000fe200000018ff */
[----:B------:R-:W-:Y:S01]  /*4cc0*/  LOP3.LUT R10, R3, 0xff, RZ, 0xc0, !PT ;  /* 0x000000ff030a7812 */ /* 0x000fe200078ec0ff */
[--C-:B------:R-:W-:Y:S01]  /*4cd0*/  FFMA.FTZ R2, R96, UR4, -R28.reuse ;  /* 0x0000000460027c23 */ /* 0x100fe2000801081c */
[--C-:B---3--:R-:W-:Y:S01]  /*4ce0*/  FFMA.FTZ R9, R97, UR4, -R28.reuse ;  /* 0x0000000461097c23 */ /* 0x108fe2000801081c */
[----:B------:R1:W2:Y:S01]  /*4cf0*/  MUFU.EX2 R200, R8 ;  /* 0x0000000800c87308 */ /* 0x0002a20000000800 */
[----:B------:R-:W-:-:S03]  /*4d00*/  FFMA.FTZ R12, R38, UR4, -R28 ;  /* 0x00000004260c7c23 */ /* 0x000fc6000801081c */
[----:B------:R3:W-:Y:S01]  /*4d10*/  MUFU.EX2 R236, R2 ;  /* 0x0000000200ec7308 */ /* 0x0007e20000000800 */
[C---:B------:R-:W-:Y:S03]  /*4d20*/  HMMA.16816.F32 R108, R4.reuse, R78, RZ ;  /* 0x0000004e046c723c */ /* 0x040fe600000018ff */
[----:B------:R4:W-:Y:S04]  /*4d30*/  MUFU.EX2 R233, R9 ;  /* 0x0000000900e97308 */ /* 0x0009e80000000800 */
[----:B------:R2:W-:Y:S01]  /*4d40*/  MUFU.EX2 R137, R12 ;  /* 0x0000000c00897308 */ /* 0x0005e20000000800 */
[----:B------:R-:W-:Y:S01]  /*4d50*/  HMMA.16816.F32 R104, R4, R84, RZ ;  /* 0x000000540468723c */ /* 0x000fe200000018ff */
[----:B-1----:R-:W-:-:S02]  /*4d60*/  LOP3.LUT R8, R15, 0xff, RZ, 0xc0, !PT ;  /* 0x000000ff0f087812 */ /* 0x002fc400078ec0ff */
[----:B---3--:R-:W-:Y:S02]  /*4d70*/  LOP3.LUT R2, R0, 0xffff, RZ, 0xc0, !PT ;  /* 0x0000ffff00027812 */ /* 0x008fe400078ec0ff */
[----:B------:R-:W-:-:S03]  /*4d80*/  PRMT R13, R8, 0x5410, R21 ;  /* 0x00005410080d7816 */ /* 0x000fc60000000015 */
[C---:B------:R-:W-:Y:S01]  /*4d90*/  HMMA.16816.F32 R92, R4.reuse, R86, RZ ;  /* 0x00000056045c723c */ /* 0x040fe200000018ff */
[----:B----4-:R-:W-:Y:S01]  /*4da0*/  SHF.R.U32.HI R9, RZ, 0x8, R2 ;  /* 0x00000008ff097819 */ /* 0x010fe20000011602 */
[----:B------:R-:W-:Y:S01]  /*4db0*/  FFMA.FTZ R2, R35, UR4, -R28 ;  /* 0x0000000423027c23 */ /* 0x000fe2000801081c */
[----:B------:R-:W-:Y:S02]  /*4dc0*/  LOP3.LUT R8, R3, 0xffff, RZ, 0xc0, !PT ;  /* 0x0000ffff03087812 */ /* 0x000fe400078ec0ff */
[----:B------:R-:W-:Y:S01]  /*4dd0*/  PRMT R15, R11, 0x5410, R9 ;  /* 0x000054100b0f7816 */ /* 0x000fe20000000009 */
[----:B------:R1:W3:Y:S01]  /*4de0*/  MUFU.EX2 R199, R2 ;  /* 0x0000000200c77308 */ /* 0x0002e20000000800 */
[----:B------:R-:W-:Y:S01]  /*4df0*/  SHF.R.U32.HI R11, RZ, 0x18, R0 ;  /* 0x00000018ff0b7819 */ /* 0x000fe20000011600 */
[--C-:B------:R-:W-:Y:S01]  /*4e00*/  FFMA.FTZ R9, R45, UR4, -R18.reuse ;  /* 0x000000042d097c23 */ /* 0x100fe20008010812 */
[----:B--2---:R-:W-:Y:S01]  /*4e10*/  FFMA.FTZ R12, R44, UR4, -R18 ;  /* 0x000000042c0c7c23 */ /* 0x004fe20008010812 */
[C---:B------:R-:W-:Y:S02]  /*4e20*/  HMMA.16816.F32 R64, R4.reuse, R88, RZ ;  /* 0x000000580440723c */ /* 0x040fe400000018ff */
[----:B------:R2:W-:Y:S04]  /*4e30*/  MUFU.EX2 R198, R9 ;  /* 0x0000000900c67308 */ /* 0x0005e80000000800 */
[----:B------:R-:W-:Y:S02]  /*4e40*/  MUFU.EX2 R195, R12 ;  /* 0x0000000c00c37308 */ /* 0x000fe40000000800 */
[----:B------:R-:W-:Y:S01]  /*4e50*/  HMMA.16816.F32 R56, R4, R90, RZ ;  /* 0x0000005a0438723c */ /* 0x000fe200000018ff */
[----:B-1----:R-:W-:-:S02]  /*4e60*/  PRMT R2, R0, 0x7632, R2 ;  /* 0x0000763200027816 */ /* 0x002fc40000000002 */
[----:B------:R-:W-:Y:S01]  /*4e70*/  SHF.R.U32.HI R0, RZ, 0x8, R8 ;  /* 0x00000008ff007819 */ /* 0x000fe20000011608 */
[----:B------:R-:W-:Y:S01]  /*4e80*/  FFMA.FTZ R8, R37, UR4, -R18 ;  /* 0x0000000425087c23 */ /* 0x000fe20008010812 */
[----:B------:R-:W-:Y:S02]  /*4e90*/  LOP3.LUT R2, R2, 0xff, RZ, 0xc0, !PT ;  /* 0x000000ff02027812 */ /* 0x000fe400078ec0ff */
[----:B------:R-:W-:Y:S01]  /*4ea0*/  PRMT R21, R10, 0x5410, R0 ;  /* 0x000054100a157816 */ /* 0x000fe20000000000 */
[----:B------:R1:W-:Y:S01]  /*4eb0*/  MUFU.EX2 R207, R8 ;  /* 0x0000000800cf7308 */ /* 0x0003e20000000800 */
[----:B------:R-:W-:Y:S01]  /*4ec0*/  PRMT R20, R2, 0x5410, R11 ;  /* 0x0000541002147816 */ /* 0x000fe2000000000b */
[----:B--2---:R-:W-:Y:S01]  /*4ed0*/  FFMA.FTZ R9, R34, UR4, -R18 ;  /* 0x0000000422097c23 */ /* 0x004fe20008010812 */
[----:B------:R-:W-:Y:S01]  /*4ee0*/  HSET2.LE.AND R0, R13, R16, PT ;  /* 0x000000100d007233 */ /* 0x000fe20003803000 */
[--C-:B------:R-:W-:Y:S01]  /*4ef0*/  FFMA.FTZ R11, R39, UR4, -R17.reuse ;  /* 0x00000004270b7c23 */ /* 0x100fe20008010811 */
[----:B------:R-:W-:Y:S01]  /*4f00*/  F2FP.F16.F32.PACK_AB R2, R200, R212 ;  /* 0x000000d4c802723e */ /* 0x000fe200000000ff */
[----:B------:R-:W2:Y:S01]  /*4f10*/  LDSM.16.MT88.4 R32, [R182+0x9400] ;  /* 0x00940000b620783b */ /* 0x000ea20000004200 */
[----:B------:R4:W2:Y:S01]  /*4f20*/  MUFU.EX2 R202, R9 ;  /* 0x0000000900ca7308 */ /* 0x0008a20000000800 */
[--C-:B------:R-:W-:Y:S01]  /*4f30*/  FFMA.FTZ R10, R40, UR4, -R17.reuse ;  /* 0x00000004280a7c23 */ /* 0x100fe20008010811 */
[----:B------:R-:W-:Y:S01]  /*4f40*/  LOP3.LUT R14, R2, R0, RZ, 0xc0, !PT ;  /* 0x00000000020e7212 */ /* 0x000fe200078ec0ff */
[----:B------:R-:W-:Y:S01]  /*4f50*/  FFMA.FTZ R0, R46, UR4, -R17 ;  /* 0x000000042e007c23 */ /* 0x000fe20008010811 */
[----:B------:R-:W2:Y:S01]  /*4f60*/  LDSM.16.MT88.4 R36, [R29+0x9400] ;  /* 0x009400001d24783b */ /* 0x000ea20000004200 */
[----:B---3--:R-:W-:Y:S01]  /*4f70*/  F2FP.F16.F32.PACK_AB R2, R199, R137 ;  /* 0x00000089c702723e */ /* 0x008fe200000000ff */
[----:B------:R3:W-:Y:S01]  /*4f80*/  MUFU.EX2 R206, R10 ;  /* 0x0000000a00ce7308 */ /* 0x0007e20000000800 */
[----:B-1----:R-:W-:Y:S01]  /*4f90*/  LOP3.LUT R8, R22, 0xff00ff, RZ, 0xc0, !PT ;  /* 0x00ff00ff16087812 */ /* 0x002fe200078ec0ff */
[----:B------:R-:W1:Y:S01]  /*4fa0*/  LDSM.16.MT88.4 R40, [R29+0xa400] ;  /* 0x00a400001d28783b */ /* 0x000e620000004200 */
[----:B------:R-:W-:Y:S01]  /*4fb0*/  HMMA.16816.F32 R52, R4, R116, RZ ;  /* 0x000000740434723c */ /* 0x000fe200000018ff */
[----:B------:R3:W-:Y:S01]  /*4fc0*/  MUFU.EX2 R194, R0 ;  /* 0x0000000000c27308 */ /* 0x0007e20000000800 */
[----:B----4-:R-:W-:-:S03]  /*4fd0*/  F2FP.F16.F32.PACK_AB R9, R146, R145 ;  /* 0x000000919209723e */ /* 0x010fc600000000ff */
[----:B------:R-:W4:Y:S03]  /*4fe0*/  MUFU.EX2 R201, R11 ;  /* 0x0000000b00c97308 */ /* 0x000f260000000800 */
[----:B------:R-:W-:Y:S01]  /*4ff0*/  HMMA.16816.F32 R68, R4, R120, RZ ;  /* 0x000000780444723c */ /* 0x000fe200000018ff */
[----:B---3--:R-:W-:Y:S01]  /*5000*/  FFMA.FTZ R10, R126, UR4, -R19 ;  /* 0x000000047e0a7c23 */ /* 0x008fe20008010813 */
[----:B------:R-:W-:Y:S01]  /*5010*/  IMAD.MOV.U32 R126, RZ, RZ, R174 ;  /* 0x000000ffff7e7224 */ /* 0x000fe200078e00ae */
[----:B------:R-:W-:-:S05]  /*5020*/  HSET2.LE.AND R0, R8, R16, PT ;  /* 0x0000001008007233 */ /* 0x000fca0003803000 */
[----:B------:R-:W-:Y:S01]  /*5030*/  HMMA.16816.F32 R96, R4, R118, RZ ;  /* 0x000000760460723c */ /* 0x000fe200000018ff */
[----:B------:R-:W-:Y:S02]  /*5040*/  HSET2.LE.AND R8, R15, R16, PT ;  /* 0x000000100f087233 */ /* 0x000fe40003803000 */
[----:B------:R-:W-:-:S03]  /*5050*/  LOP3.LUT R15, R2, R0, RZ, 0xc0, !PT ;  /* 0x00000000020f7212 */ /* 0x000fc600078ec0ff */
[----:B------:R-:W-:Y:S01]  /*5060*/  LOP3.LUT R12, R9, R8, RZ, 0xc0, !PT ;  /* 0x00000008090c7212 */ /* 0x000fe200078ec0ff */
[----:B------:R-:W-:Y:S01]  /*5070*/  FFMA.FTZ R8, R47, UR4, -R17 ;  /* 0x000000042f087c23 */ /* 0x000fe20008010811 */
[----:B------:R-:W-:Y:S01]  /*5080*/  PRMT R9, R3, 0x7632, R9 ;  /* 0x0000763203097816 */ /* 0x000fe20000000009 */
[----:B------:R-:W-:Y:S01]  /*5090*/  HMMA.16816.F32 R60, R4, R122, RZ ;  /* 0x0000007a043c723c */ /* 0x000fe200000018ff */
[----:B------:R-:W-:Y:S01]  /*50a0*/  HSET2.LE.AND R0, R20, R16, PT ;  /* 0x0000001014007233 */ /* 0x000fe20003803000 */
[----:B------:R3:W1:Y:S01]  /*50b0*/  MUFU.EX2 R210, R8 ;  /* 0x0000000800d27308 */ /* 0x0006620000000800 */
[----:B------:R-:W-:Y:S01]  /*50c0*/  F2FP.F16.F32.PACK_AB R2, R236, R233 ;  /* 0x000000e9ec02723e */ /* 0x000fe200000000ff */
[----:B------:R-:W1:Y:S01]  /*50d0*/  LDSM.16.MT88.4 R44, [R182+0xa400] ;  /* 0x00a40000b62c783b */ /* 0x000e620000004200 */
[----:B------:R-:W-:Y:S02]  /*50e0*/  SHF.R.U32.HI R3, RZ, 0x18, R3 ;  /* 0x00000018ff037819 */ /* 0x000fe40000011603 */
[----:B------:R-:W-:-:S02]  /*50f0*/  LOP3.LUT R13, R2, R0, RZ, 0xc0, !PT ;  /* 0x00000000020d7212 */ /* 0x000fc400078ec0ff */
[----:B------:R-:W-:Y:S02]  /*5100*/  HSET2.LE.AND R2, R23, R16, PT ;  /* 0x0000001017027233 */ /* 0x000fe40003803000 */
[----:B--2---:R-:W-:Y:S02]  /*5110*/  F2FP.F16.F32.PACK_AB R0, R202, R207 ;  /* 0x000000cfca00723e */ /* 0x004fe400000000ff */
[----:B------:R-:W-:Y:S01]  /*5120*/  F2FP.F16.F32.PACK_AB R4, R198, R195 ;  /* 0x000000c3c604723e */ /* 0x000fe200000000ff */
[C---:B------:R-:W-:Y:S01]  /*5130*/  HMMA.16816.F32 R100, R12.reuse, R48, RZ ;  /* 0x000000300c64723c */ /* 0x040fe200000018ff */
[----:B------:R-:W-:Y:S02]  /*5140*/  LOP3.LUT R6, R0, R2, RZ, 0xc0, !PT ;  /* 0x0000000200067212 */ /* 0x000fe400078ec0ff */
[----:B---3--:R-:W-:Y:S01]  /*5150*/  LOP3.LUT R8, R9, 0xff, RZ, 0xc0, !PT ;  /* 0x000000ff09087812 */ /* 0x008fe200078ec0ff */
[----:B------:R-:W-:Y:S01]  /*5160*/  FFMA.FTZ R9, R127, UR4, -R19 ;  /* 0x000000047f097c23 */ /* 0x000fe20008010813 */
[----:B----4-:R-:W-:Y:S01]  /*5170*/  F2FP.F16.F32.PACK_AB R2, R201, R206 ;  /* 0x000000cec902723e */ /* 0x010fe200000000ff */
[----:B------:R-:W-:Y:S01]  /*5180*/  IMAD.MOV.U32 R127, RZ, RZ, R175 ;  /* 0x000000ffff7f7224 */ /* 0x000fe200078e00af */
[----:B------:R-:W-:Y:S01]  /*5190*/  PRMT R5, R8, 0x5410, R3 ;  /* 0x0000541008057816 */ /* 0x000fe20000000003 */
[----:B------:R2:W-:Y:S01]  /*51a0*/  MUFU.EX2 R211, R9 ;  /* 0x0000000900d37308 */ /* 0x0005e20000000800 */
[----:B------:R-:W-:Y:S01]  /*51b0*/  LOP3.LUT R3, R24, 0xff00ff, RZ, 0xc0, !PT ;  /* 0x00ff00ff18037812 */ /* 0x000fe200078ec0ff */
[----:B------:R-:W-:Y:S01]  /*51c0*/  HMMA.16816.F32 R48, R12, R50, RZ ;  /* 0x000000320c30723c */ /* 0x000fe200000018ff */
[----:B-1----:R-:W-:-:S02]  /*51d0*/  F2FP.F16.F32.PACK_AB R8, R210, R194 ;  /* 0x000000c2d208723e */ /* 0x002fc400000000ff */
[--C-:B------:R-:W-:Y:S02]  /*51e0*/  HSET2.LE.AND R5, R5, R16.reuse, PT ;  /* 0x0000001005057233 */ /* 0x100fe40003803000 */
[--C-:B------:R-:W-:Y:S02]  /*51f0*/  HSET2.LE.AND R0, R3, R16.reuse, PT ;  /* 0x0000001003007233 */ /* 0x100fe40003803000 */
[----:B------:R-:W-:Y:S02]  /*5200*/  HSET2.LE.AND R3, R21, R16, PT ;  /* 0x0000001015037233 */ /* 0x000fe40003803000 */
[----:B------:R-:W-:Y:S01]  /*5210*/  LOP3.LUT R5, R8, R5, RZ, 0xc0, !PT ;  /* 0x0000000508057212 */ /* 0x000fe200078ec0ff */
[----:B------:R-:W-:Y:S01]  /*5220*/  FFMA.FTZ R8, R128, UR4, -R19 ;  /* 0x0000000480087c23 */ /* 0x000fe20008010813 */
[----:B------:R-:W-:Y:S02]  /*5230*/  LOP3.LUT R7, R2, R0, RZ, 0xc0, !PT ;  /* 0x0000000002077212 */ /* 0x000fe400078ec0ff */
[----:B------:R-:W-:-:S02]  /*5240*/  LOP3.LUT R4, R4, R3, RZ, 0xc0, !PT ;  /* 0x0000000304047212 */ /* 0x000fc400078ec0ff */
[----:B------:R-:W-:-:S05]  /*5250*/  LOP3.LUT R2, R251, R30, R25, 0x96, !PT ;  /* 0x0000001efb027212 */ /* 0x000fca00078e9619 */
[----:B------:R-:W-:Y:S01]  /*5260*/  HMMA.16816.F32 R164, R4, R34, R72 ;  /* 0x0000002204a4723c */ /* 0x000fe20000001848 */
[----:B------:R-:W1:Y:S01]  /*5270*/  LDSM.16.MT88.4 R72, [R182+0xb400] ;  /* 0x00b40000b648783b */ /* 0x000e620000004200 */
[----:B------:R-:W-:-:S04]  /*5280*/  IMAD.WIDE.U32 R2, R2, -0x2daee0ad, RZ ;  /* 0xd2511f5302027825 */ /* 0x000fc800078e00ff */
[----:B--2---:R-:W-:Y:S01]  /*5290*/  IMAD.MOV.U32 R9, RZ, RZ, R2 ;  /* 0x000000ffff097224 */ /* 0x004fe200078e0002 */
[----:B------:R-:W-:Y:S01]  /*52a0*/  LOP3.LUT R0, R149, R26, R3, 0x96, !PT ;  /* 0x0000001a95007212 */ /* 0x000fe200078e9603 */
[----:B------:R-:W-:Y:S01]  /*52b0*/  HMMA.16816.F32 R168, R4, R36, R80 ;  /* 0x0000002404a8723c */ /* 0x000fe20000001850 */
[----:B------:R-:W2:Y:S01]  /*52c0*/  LDSM.16.MT88.4 R80, [R29+0xb400] ;  /* 0x00b400001d50783b */ /* 0x000ea20000004200 */
[C---:B------:R-:W-:Y:S02]  /*52d0*/  PRMT R3, R2.reuse, 0x7772, RZ ;  /* 0x0000777202037816 */ /* 0x040fe400000000ff */
[----:B------:R-:W-:-:S04]  /*52e0*/  PRMT R11, R2, 0x7771, RZ ;  /* 0x00007771020b7816 */ /* 0x000fc800000000ff */
[C---:B------:R-:W-:Y:S01]  /*52f0*/  HMMA.16816.F32 R132, R4.reuse, R40, R64 ;  /* 0x000000280484723c */ /* 0x040fe20000001840 */
[----:B------:R3:W-:Y:S01]  /*5300*/  MUFU.EX2 R67, R8 ;  /* 0x0000000800437308 */ /* 0x0007e20000000800 */
[----:B------:R-:W-:Y:S02]  /*5310*/  VIADD R64, R220, 0x3c6ef372 ;  /* 0x3c6ef372dc407836 */ /* 0x000fe40000000000 */
[----:B------:R-:W-:Y:S02]  /*5320*/  IMAD.MOV.U32 R65, RZ, RZ, R137 ;  /* 0x000000ffff417224 */ /* 0x000fe400078e0089 */
[----:B------:R-:W-:Y:S02]  /*5330*/  IMAD.MOV.U32 R66, RZ, RZ, R188 ;  /* 0x000000ffff427224 */ /* 0x000fe400078e00bc */
[----:B------:R-:W-:Y:S01]  /*5340*/  HMMA.16816.F32 R152, R4, R32, R112 ;  /* 0x000000200498723c */ /* 0x000fe20000001870 */
[----:B---3--:R-:W-:-:S07]  /*5350*/  PRMT R8, R2, 0x7773, RZ ;  /* 0x0000777302087816 */ /* 0x008fce00000000ff */
[C---:B------:R-:W-:Y:S01]  /*5360*/  HMMA.16816.F32 R112, R4.reuse, R42, R56 ;  /* 0x0000002a0470723c */ /* 0x040fe20000001838 */
[----:B------:R-:W-:Y:S01]  /*5370*/  LOP3.LUT R2, R0, 0xffff, RZ, 0xc0, !PT ;  /* 0x0000ffff00027812 */ /* 0x000fe200078ec0ff */
[----:B------:R3:W-:Y:S01]  /*5380*/  MUFU.EX2 R58, R10 ;  /* 0x0000000a003a7308 */ /* 0x0007e20000000800 */
[----:B------:R-:W-:Y:S01]  /*5390*/  PRMT R20, R3, 0x5410, R8 ;  /* 0x0000541003147816 */ /* 0x000fe20000000008 */
[----:B------:R-:W-:Y:S01]  /*53a0*/  FFMA.FTZ R3, R125, UR4, -R19 ;  /* 0x000000047d037c23 */ /* 0x000fe20008010813 */
[----:B------:R-:W-:Y:S01]  /*53b0*/  LOP3.LUT R8, R9, 0xff, RZ, 0xc0, !PT ;  /* 0x000000ff09087812 */ /* 0x000fe200078ec0ff */
[----:B------:R-:W-:Y:S01]  /*53c0*/  VIADD R125, R220, 0x9e3779b9 ;  /* 0x9e3779b9dc7d7836 */ /* 0x000fe20000000000 */
[----:B------:R-:W-:Y:S01]  /*53d0*/  LOP3.LUT R9, R0, 0xff, RZ, 0xc0, !PT ;  /* 0x000000ff00097812 */ /* 0x000fe200078ec0ff */
[----:B------:R4:W2:Y:S01]  /*53e0*/  MUFU.EX2 R205, R3 ;  /* 0x0000000300cd7308 */ /* 0x0008a20000000800 */
[----:B------:R-:W-:Y:S01]  /*53f0*/  SHF.R.U32.HI R2, RZ, 0x8, R2 ;  /* 0x00000008ff027819 */ /* 0x000fe20000011602 */
[C---:B------:R-:W-:Y:S01]  /*5400*/  HMMA.16816.F32 R160, R4.reuse, R38, R108 ;  /* 0x0000002604a0723c */ /* 0x040fe2000000186c */
[----:B------:R-:W-:Y:S01]  /*5410*/  PRMT R11, R8, 0x5410, R11 ;  /* 0x00005410080b7816 */ /* 0x000fe2000000000b */
[----:B------:R-:W-:Y:S01]  /*5420*/  FFMA.FTZ R8, R129, UR4, -R28 ;  /* 0x0000000481087c23 */ /* 0x000fe2000801081c */
[----:B------:R-:W-:Y:S01]  /*5430*/  PRMT R9, R9, 0x5410, R2 ;  /* 0x0000541009097816 */ /* 0x000fe20000000002 */
[----:B------:R-:W-:Y:S01]  /*5440*/  IMAD.MOV.U32 R56, RZ, RZ, R172 ;  /* 0x000000ffff387224 */ /* 0x000fe200078e00ac */
[----:B------:R-:W-:Y:S01]  /*5450*/  PRMT R2, R0, 0x7632, R2 ;  /* 0x0000763200027816 */ /* 0x000fe20000000002 */
[----:B---3--:R-:W-:Y:S01]  /*5460*/  FFMA.FTZ R10, R131, UR4, -R28 ;  /* 0x00000004830a7c23 */ /* 0x008fe2000801081c */
[----:B------:R-:W-:Y:S01]  /*5470*/  MUFU.EX2 R204, R8 ;  /* 0x0000000800cc7308 */ /* 0x000fe20000000800 */
[----:B------:R-:W-:Y:S01]  /*5480*/  HMMA.16816.F32 R140, R4, R46, R92 ;  /* 0x0000002e048c723c */ /* 0x000fe2000000185c */
[----:B------:R-:W-:-:S02]  /*5490*/  IMAD.MOV.U32 R57, RZ, RZ, R173 ;  /* 0x000000ffff397224 */ /* 0x000fc400078e00ad */
[----:B------:R-:W-:Y:S01]  /*54a0*/  MUFU.EX2 R218, R10 ;  /* 0x0000000a00da7308 */ /* 0x000fe20000000800 */
[----:B----4-:R-:W-:-:S04]  /*54b0*/  FFMA.FTZ R3, R130, UR4, -R28 ;  /* 0x0000000482037c23 */ /* 0x010fc8000801081c */
[----:B------:R3:W-:Y:S01]  /*54c0*/  MUFU.EX2 R208, R3 ;  /* 0x0000000300d07308 */ /* 0x0007e20000000800 */
[----:B------:R-:W-:Y:S01]  /*54d0*/  HMMA.16816.F32 R156, R4, R44, R104 ;  /* 0x0000002c049c723c */ /* 0x000fe20000001868 */
[----:B------:R-:W-:Y:S02]  /*54e0*/  IMAD.MOV.U32 R107, RZ, RZ, R139 ;  /* 0x000000ffff6b7224 */ /* 0x000fe400078e008b */
[----:B------:R-:W-:-:S05]  /*54f0*/  IMAD.MOV.U32 R106, RZ, RZ, R138 ;  /* 0x000000ffff6a7224 */ /* 0x000fca00078e008a */
[----:B-1----:R-:W-:Y:S01]  /*5500*/  HMMA.16816.F32 R108, R4, R72, R52 ;  /* 0x00000048046c723c */ /* 0x002fe20000001834 */
[----:B---3--:R-:W-:Y:S02]  /*5510*/  SHF.R.U32.HI R3, RZ, 0x18, R0 ;  /* 0x00000018ff037819 */ /* 0x008fe40000011600 */
[----:B------:R-:W-:Y:S01]  /*5520*/  LOP3.LUT R0, R2, 0xff, RZ, 0xc0, !PT ;  /* 0x000000ff02007812 */ /* 0x000fe200078ec0ff */
[----:B------:R-:W-:-:S04]  /*5530*/  FFMA.FTZ R2, R136, UR4, -R28 ;  /* 0x0000000488027c23 */ /* 0x000fc8000801081c */
[----:B--2---:R-:W-:Y:S01]  /*5540*/  HMMA.16816.F32 R92, R4, R80, R68 ;  /* 0x00000050045c723c */ /* 0x004fe20000001844 */
[----:B------:R-:W-:Y:S01]  /*5550*/  PRMT R8, R0, 0x5410, R3 ;  /* 0x0000541000087816 */ /* 0x000fe20000000003 */
[----:B------:R1:W2:Y:S01]  /*5560*/  MUFU.EX2 R59, R2 ;  /* 0x00000002003b7308 */ /* 0x0002a20000000800 */
[----:B------:R-:W-:Y:S02]  /*5570*/  HSET2.LE.AND R0, R11, R16, PT ;  /* 0x000000100b007233 */ /* 0x000fe40003803000 */
[----:B------:R-:W-:-:S03]  /*5580*/  LOP3.LUT R3, R20, 0xff00ff, RZ, 0xc0, !PT ;  /* 0x00ff00ff14037812 */ /* 0x000fc600078ec0ff */
[C---:B------:R-:W-:Y:S08]  /*5590*/  HMMA.16816.F32 R96, R4.reuse, R74, R96 ;  /* 0x0000004a0460723c */ /* 0x040ff00000001860 */
[----:B------:R-:W-:Y:S01]  /*55a0*/  HMMA.16816.F32 R60, R4, R82, R60 ;  /* 0x00000052043c723c */ /* 0x000fe2000000183c */
[----:B-1----:R-:W-:Y:S02]  /*55b0*/  F2FP.F16.F32.PACK_AB R2, R205, R58 ;  /* 0x0000003acd02723e */ /* 0x002fe400000000ff */
[----:B------:R-:W-:-:S02]  /*55c0*/  HSET2.LE.AND R5, R8, R16, PT ;  /* 0x0000001008057233 */ /* 0x000fc40003803000 */
[----:B------:R-:W-:Y:S02]  /*55d0*/  LOP3.LUT R10, R2, R0, RZ, 0xc0, !PT ;  /* 0x00000000020a7212 */ /* 0x000fe400078ec0ff */
[--C-:B------:R-:W-:Y:S01]  /*55e0*/  HSET2.LE.AND R0, R3, R16.reuse, PT ;  /* 0x0000001003007233 */ /* 0x100fe20003803000 */
[C---:B------:R-:W-:Y:S01]  /*55f0*/  HMMA.16816.F32 R24, R12.reuse, R76, RZ ;  /* 0x0000004c0c18723c */ /* 0x040fe200000018ff */
[----:B------:R-:W-:Y:S02]  /*5600*/  HSET2.LE.AND R3, R9, R16, PT ;  /* 0x0000001009037233 */ /* 0x000fe40003803000 */
[----:B------:R-:W-:Y:S02]  /*5610*/  F2FP.F16.F32.PACK_AB R4, R211, R67 ;  /* 0x00000043d304723e */ /* 0x000fe400000000ff */
[----:B--2---:R-:W-:Y:S02]  /*5620*/  F2FP.F16.F32.PACK_AB R6, R59, R218 ;  /* 0x000000da3b06723e */ /* 0x004fe400000000ff */
[----:B------:R-:W-:Y:S01]  /*5630*/  F2FP.F16.F32.PACK_AB R2, R204, R208 ;  /* 0x000000d0cc02723e */ /* 0x000fe200000000ff */
[----:B------:R-:W-:Y:S01]  /*5640*/  HMMA.16816.F32 R20, R12, R78, RZ ;  /* 0x0000004e0c14723c */ /* 0x000fe200000018ff */
[----:B------:R-:W-:-:S02]  /*5650*/  LOP3.LUT R8, R4, R3, RZ, 0xc0, !PT ;  /* 0x0000000304087212 */ /* 0x000fc400078ec0ff */
[----:B------:R-:W-:Y:S02]  /*5660*/  LOP3.LUT R9, R6, R5, RZ, 0xc0, !PT ;  /* 0x0000000506097212 */ /* 0x000fe400078ec0ff */
[----:B------:R-:W-:Y:S01]  /*5670*/  LOP3.LUT R11, R2, R0, RZ, 0xc0, !PT ;  /* 0x00000000020b7212 */ /* 0x000fe200078ec0ff */
[----:B------:R-:W-:Y:S02]  /*5680*/  VIADD R0, R124, 0xffffffff ;  /* 0xffffffff7c007836 */ /* 0x000fe40000000000 */
[----:B------:R-:W-:Y:S03]  /*5690*/  HMMA.16816.F32 R4, R12, R88, RZ ;  /* 0x000000580c04723c */ /* 0x000fe600000018ff */
[----:B------:R-:W-:-:S05]  /*56a0*/  LOP3.LUT R0, R221, R0, R107, 0x96, !PT ;  /* 0x00000000dd007212 */ /* 0x000fca00078e966b */
[----:B------:R-:W-:Y:S01]  /*56b0*/  IMAD.WIDE.U32 R30, R0, -0x326172a9, RZ ;  /* 0xcd9e8d57001e7825 */ /* 0x000fe200078e00ff */
[C---:B------:R-:W-:Y:S04]  /*56c0*/  HMMA.16816.F32 R136, R8.reuse, R36, R24 ;  /* 0x000000240888723c */ /* 0x040fe80000001818 */
[----:B------:R-:W-:Y:S02]  /*56d0*/  LOP3.LUT R0, R125, R150, R31, 0x96, !PT ;  /* 0x000000967d007212 */ /* 0x000fe400078e961f */
[----:B------:R-:W-:Y:S02]  /*56e0*/  LOP3.LUT R2, R64, R30, R127, 0x96, !PT ;  /* 0x0000001e40027212 */ /* 0x000fe400078e967f */
[----:B------:R-:W-:Y:S01]  /*56f0*/  HMMA.16816.F32 R128, R8, R38, R20 ;  /* 0x000000260880723c */ /* 0x000fe20000001814 */
[----:B------:R-:W1:Y:S02]  /*5700*/  LDSM.16.MT88.4 R36, [R29+0xa800] ;  /* 0x00a800001d24783b */ /* 0x000e640000004200 */
[----:B------:R-:W-:-:S05]  /*5710*/  IMAD.WIDE.U32 R2, R2, -0x2daee0ad, RZ ;  /* 0xd2511f5302027825 */ /* 0x000fca00078e00ff */
[C---:B------:R-:W-:Y:S08]  /*5720*/  HMMA.16816.F32 R20, R12.reuse, R86, RZ ;  /* 0x000000560c14723c */ /* 0x040ff000000018ff */
[----:B------:R-:W-:Y:S08]  /*5730*/  HMMA.16816.F32 R24, R12, R90, RZ ;  /* 0x0000005a0c18723c */ /* 0x000ff000000018ff */
[----:B------:R-:W-:Y:S01]  /*5740*/  HMMA.16816.F32 R88, R8, R40, R4 ;  /* 0x000000280858723c */ /* 0x000fe20000001804 */
[----:B------:R-:W-:-:S05]  /*5750*/  IMAD.WIDE.U32 R4, R0, -0x2daee0ad, RZ ;  /* 0xd2511f5300047825 */ /* 0x000fca00078e00ff */
[----:B------:R-:W-:Y:S02]  /*5760*/  LOP3.LUT R5, R225, R56, R5, 0x96, !PT ;  /* 0x00000038e1057212 */ /* 0x000fe400078e9605 */
[----:B------:R-:W-:Y:S01]  /*5770*/  LOP3.LUT R0, R224, R4, R3, 0x96, !PT ;  /* 0x00000004e0007212 */ /* 0x000fe200078e9603 */
[----:B------:R-:W-:Y:S02]  /*5780*/  HMMA.16816.F32 R188, R8, R32, R100 ;  /* 0x0000002008bc723c */ /* 0x000fe40000001864 */
[----:B------:R-:W-:-:S04]  /*5790*/  IMAD.WIDE.U32 R4, R5, -0x326172a9, RZ ;  /* 0xcd9e8d5705047825 */ /* 0x000fc800078e00ff */
[----:B------:R-:W-:Y:S01]  /*57a0*/  IMAD.WIDE.U32 R52, R0, -0x326172a9, RZ ;  /* 0xcd9e8d5700347825 */ /* 0x000fe200078e00ff */
[----:B------:R-:W-:Y:S01]  /*57b0*/  LOP3.LUT R3, R223, R126, R5, 0x96, !PT ;  /* 0x0000007edf037212 */ /* 0x000fe200078e9605 */
[----:B------:R-:W-:Y:S01]  /*57c0*/  HMMA.16816.F32 R172, R8, R34, R48 ;  /* 0x0000002208ac723c */ /* 0x000fe20000001830 */
[----:B------:R-:W-:Y:S01]  /*57d0*/  MOV R50, R195 ;  /* 0x000000c300327202 */ /* 0x000fe20000000f00 */
[----:B------:R-:W-:Y:S01]  /*57e0*/  IMAD.MOV.U32 R51, RZ, RZ, R194 ;  /* 0x000000ffff337224 */ /* 0x000fe200078e00c2 */
[----:B------:R-:W-:Y:S01]  /*57f0*/  LOP3.LUT R0, R222, R4, R53, 0x96, !PT ;  /* 0x00000004de007212 */ /* 0x000fe200078e9635 */
[----:B------:R-:W-:-:S04]  /*5800*/  IMAD.WIDE.U32 R4, R3, -0x2daee0ad, RZ ;  /* 0xd2511f5303047825 */ /* 0x000fc800078e00ff */
[----:B------:R-:W-:Y:S01]  /*5810*/  HMMA.16816.F32 R32, R12, R84, RZ ;  /* 0x000000540c20723c */ /* 0x000fe200000018ff */
[----:B------:R-:W-:Y:S01]  /*5820*/  IMAD.WIDE.U32 R56, R0, -0x2daee0ad, RZ ;  /* 0xd2511f5300387825 */ /* 0x000fe200078e00ff */
[----:B------:R-:W-:-:S04]  /*5830*/  LOP3.LUT R0, R217, R2, R5, 0x96, !PT ;  /* 0x00000002d9007212 */ /* 0x000fc800078e9605 */
[----:B------:R-:W-:Y:S01]  /*5840*/  LOP3.LUT R2, R216, R4, R57, 0x96, !PT ;  /* 0x00000004d8027212 */ /* 0x000fe200078e9639 */
[----:B------:R-:W-:Y:S01]  /*5850*/  IMAD.WIDE.U32 R48, R0, -0x326172a9, RZ ;  /* 0xcd9e8d5700307825 */ /* 0x000fe200078e00ff */
[----:B------:R-:W-:Y:S03]  /*5860*/  HMMA.16816.F32 R104, R8, R46, R20 ;  /* 0x0000002e0868723c */ /* 0x000fe60000001814 */
[----:B------:R-:W-:-:S04]  /*5870*/  IMAD.WIDE.U32 R2, R2, -0x326172a9, RZ ;  /* 0xcd9e8d5702027825 */ /* 0x000fc800078e00ff */
[----:B------:R-:W-:Y:S01]  /*5880*/  IMAD.MOV.U32 R47, RZ, RZ, R67 ;  /* 0x000000ffff2f7224 */ /* 0x000fe200078e0043 */
[----:B------:R-:W-:Y:S01]  /*5890*/  HMMA.16816.F32 R20, R12, R120, RZ ;  /* 0x000000780c14723c */ /* 0x000fe200000018ff */
[C---:B------:R-:W-:Y:S01]  /*58a0*/  PRMT R5, R2.reuse, 0x7773, RZ ;  /* 0x0000777302057816 */ /* 0x040fe200000000ff */
[----:B------:R-:W-:Y:S01]  /*58b0*/  IMAD.MOV.U32 R46, RZ, RZ, R218 ;  /* 0x000000ffff2e7224 */ /* 0x000fe200078e00da */
[C---:B------:R-:W-:Y:S01]  /*58c0*/  PRMT R4, R2.reuse, 0x7772, RZ ;  /* 0x0000777202047816 */ /* 0x040fe200000000ff */
[----:B------:R-:W-:Y:S01]  /*58d0*/  IMAD.MOV.U32 R120, RZ, RZ, R192 ;  /* 0x000000ffff787224 */ /* 0x000fe200078e00c0 */
[----:B------:R-:W-:Y:S01]  /*58e0*/  LOP3.LUT R0, R215, R48, R3, 0x96, !PT ;  /* 0x00000030d7007212 */ /* 0x000fe200078e9603 */
[----:B------:R-:W-:Y:S01]  /*58f0*/  IMAD.MOV.U32 R3, RZ, RZ, R2 ;  /* 0x000000ffff037224 */ /* 0x000fe200078e0002 */
[----:B------:R-:W-:Y:S01]  /*5900*/  PRMT R7, R2, 0x7771, RZ ;  /* 0x0000777102077816 */ /* 0x000fe200000000ff */
[C---:B------:R-:W-:Y:S01]  /*5910*/  HMMA.16816.F32 R84, R8.reuse, R44, R32 ;  /* 0x0000002c0854723c */ /* 0x040fe20000001820 */
[----:B------:R-:W-:Y:S01]  /*5920*/  IMAD.MOV.U32 R45, RZ, RZ, R65 ;  /* 0x000000ffff2d7224 */ /* 0x000fe200078e0041 */
[C---:B------:R-:W-:Y:S01]  /*5930*/  LOP3.LUT R2, R0.reuse, 0xffff, RZ, 0xc0, !PT ;  /* 0x0000ffff00027812 */ /* 0x040fe200078ec0ff */
[----:B------:R-:W-:Y:S01]  /*5940*/  IMAD.MOV.U32 R44, RZ, RZ, R66 ;  /* 0x000000ffff2c7224 */ /* 0x000fe200078e0042 */
[----:B------:R-:W-:Y:S01]  /*5950*/  LOP3.LUT R6, R0, 0xff, RZ, 0xc0, !PT ;  /* 0x000000ff00067812 */ /* 0x000fe200078ec0ff */
[----:B------:R-:W-:Y:S01]  /*5960*/  IMAD.MOV.U32 R121, RZ, RZ, R193 ;  /* 0x000000ffff797224 */ /* 0x000fe200078e00c1 */
[----:B------:R-:W-:Y:S01]  /*5970*/  SHF.R.U32.HI R2, RZ, 0x8, R2 ;  /* 0x00000008ff027819 */ /* 0x000fe20000011602 */
[----:B------:R-:W-:Y:S01]  /*5980*/  LDSM.16.MT88.4 R32, [R182+0x9800] ;  /* 0x00980000b620783b */ /* 0x000fe20000004200 */
[----:B------:R-:W-:Y:S01]  /*5990*/  HMMA.16816.F32 R76, R8, R42, R24 ;  /* 0x0000002a084c723c */ /* 0x000fe20000001818 */
[----:B------:R-:W-:Y:S01]  /*59a0*/  LOP3.LUT R3, R3, 0xff, RZ, 0xc0, !PT ;  /* 0x000000ff03037812 */ /* 0x000fe200078ec0ff */
[----:B------:R-:W-:-:S03]  /*59b0*/  IMAD.MOV.U32 R57, RZ, RZ, R210 ;  /* 0x000000ffff397224 */ /* 0x000fc600078e00d2 */
[----:B------:R-:W-:-:S03]  /*59c0*/  PRMT R7, R3, 0x5410, R7 ;  /* 0x0000541003077816 */ /* 0x000fc60000000007 */
[----:B------:R-:W-:Y:S01]  /*59d0*/  HMMA.16816.F32 R64, R8, R80, R20 ;  /* 0x000000500840723c */ /* 0x000fe20000001814 */
[----:B------:R-:W-:Y:S01]  /*59e0*/  PRMT R21, R4, 0x5410, R5 ;  /* 0x0000541004157816 */ /* 0x000fe20000000005 */
[----:B------:R-:W-:Y:S01]  /*59f0*/  IMAD.MOV.U32 R81, RZ, RZ, R197 ;  /* 0x000000ffff517224 */ /* 0x000fe200078e00c5 */
[----:B------:R-:W-:Y:S01]  /*5a00*/  PRMT R5, R0, 0x7632, R5 ;  /* 0x0000763200057816 */ /* 0x000fe20000000005 */
[----:B------:R-:W-:Y:S01]  /*5a10*/  IMAD.MOV.U32 R80, RZ, RZ, R196 ;  /* 0x000000ffff507224 */ /* 0x000fe200078e00c4 */
[----:B------:R-:W-:Y:S02]  /*5a20*/  SHF.R.U32.HI R4, RZ, 0x18, R0 ;  /* 0x00000018ff047819 */ /* 0x000fe40000011600 */
[----:B------:R-:W-:Y:S01]  /*5a30*/  LOP3.LUT R0, R5, 0xff, RZ, 0xc0, !PT ;  /* 0x000000ff05007812 */ /* 0x000fe200078ec0ff */
[----:B------:R-:W-:Y:S01]  /*5a40*/  HMMA.16816.F32 R24, R12, R116, RZ ;  /* 0x000000740c18723c */ /* 0x000fe200000018ff */
[----:B------:R-:W-:Y:S01]  /*5a50*/  PRMT R5, R6, 0x5410, R2 ;  /* 0x0000541006057816 */ /* 0x000fe20000000002 */
[----:B------:R-:W-:Y:S01]  /*5a60*/  FFMA.FTZ R2, R176, UR4, -R18 ;  /* 0x00000004b0027c23 */ /* 0x000fe20008010812 */
[----:B------:R-:W-:Y:S01]  /*5a70*/  PRMT R20, R0, 0x5410, R4 ;  /* 0x0000541000147816 */ /* 0x000fe20000000004 */
[----:B------:R-:W-:Y:S01]  /*5a80*/  FFMA.FTZ R0, R183, UR4, -R18 ;  /* 0x00000004b7007c23 */ /* 0x000fe20008010812 */
[----:B------:R-:W-:Y:S01]  /*5a90*/  LOP3.LUT R3, R21, 0xff00ff, RZ, 0xc0, !PT ;  /* 0x00ff00ff15037812 */ /* 0x000fe200078ec0ff */
[----:B------:R2:W-:Y:S01]  /*5aa0*/  MUFU.EX2 R42, R2 ;  /* 0x00000002002a7308 */ /* 0x0005e20000000800 */
[----:B------:R-:W-:Y:S01]  /*5ab0*/  FFMA.FTZ R4, R184, UR4, -R17 ;  /* 0x00000004b8047c23 */ /* 0x000fe20008010811 */
[----:B------:R-:W-:-:S02]  /*5ac0*/  IMAD.MOV.U32 R117, RZ, RZ, R45 ;  /* 0x000000ffff757224 */ /* 0x000fc400078e002d */
[----:B------:R3:W-:Y:S01]  /*5ad0*/  MUFU.EX2 R54, R0 ;  /* 0x0000000000367308 */ /* 0x0007e20000000800 */
[----:B------:R-:W-:-:S03]  /*5ae0*/  IMAD.MOV.U32 R183, RZ, RZ, R209 ;  /* 0x000000ffffb77224 */ /* 0x000fc600078e00d1 */
[----:B------:R-:W-:Y:S01]  /*5af0*/  MUFU.EX2 R218, R4 ;  /* 0x0000000400da7308 */ /* 0x000fe20000000800 */
[----:B--2---:R-:W-:-:S05]  /*5b00*/  FFMA.FTZ R2, R179, UR4, -R18 ;  /* 0x00000004b3027c23 */ /* 0x004fca0008010812 */
[----:B------:R-:W-:Y:S01]  /*5b10*/  HMMA.16816.F32 R68, R8, R72, R24 ;  /* 0x000000480844723c */ /* 0x000fe20000001818 */
[----:B------:R-:W-:Y:S02]  /*5b20*/  IMAD.MOV.U32 R72, RZ, RZ, R186 ;  /* 0x000000ffff487224 */ /* 0x000fe400078e00ba */
[----:B---3--:R-:W-:Y:S01]  /*5b30*/  FFMA.FTZ R0, R144, UR4, -R18 ;  /* 0x0000000490007c23 */ /* 0x008fe20008010812 */
[----:B------:R2:W-:Y:S01]  /*5b40*/  MUFU.EX2 R116, R2 ;  /* 0x0000000200747308 */ /* 0x0005e20000000800 */
[----:B------:R-:W-:Y:S02]  /*5b50*/  IMAD.MOV.U32 R73, RZ, RZ, R187 ;  /* 0x000000ffff497224 */ /* 0x000fe400078e00bb */
[----:B------:R-:W-:Y:S01]  /*5b60*/  IMAD.MOV.U32 R144, RZ, RZ, R208 ;  /* 0x000000ffff907224 */ /* 0x000fe200078e00d0 */
[----:B------:R3:W4:Y:S01]  /*5b70*/  MUFU.EX2 R41, R0 ;  /* 0x0000000000297308 */ /* 0x0007220000000800 */
[--C-:B--2---:R-:W-:Y:S01]  /*5b80*/  FFMA.FTZ R2, R177, UR4, -R17.reuse ;  /* 0x00000004b1027c23 */ /* 0x104fe20008010811 */
[----:B---3--:R-:W-:-:S03]  /*5b90*/  FFMA.FTZ R0, R178, UR4, -R17 ;  /* 0x00000004b2007c23 */ /* 0x008fc60008010811 */
[----:B------:R4:W-:Y:S04]  /*5ba0*/  MUFU.EX2 R40, R2 ;  /* 0x0000000200287308 */ /* 0x0009e80000000800 */
[----:B------:R2:W3:Y:S01]  /*5bb0*/  MUFU.EX2 R24, R0 ;  /* 0x0000000000187308 */ /* 0x0004e20000000800 */
[----:B----4-:R-:W-:Y:S01]  /*5bc0*/  F2FP.F16.F32.PACK_AB R2, R41, R42 ;  /* 0x0000002a2902723e */ /* 0x010fe200000000ff */
[----:B--2---:R-:W-:-:S04]  /*5bd0*/  FFMA.FTZ R0, R185, UR4, -R17 ;  /* 0x00000004b9007c23 */ /* 0x004fc80008010811 */
[----:B------:R2:W4:Y:S02]  /*5be0*/  MUFU.EX2 R55, R0 ;  /* 0x0000000000377308 */ /* 0x0005240000000800 */
[----:B--2---:R-:W-:-:S05]  /*5bf0*/  HSET2.LE.AND R0, R7, R16, PT ;  /* 0x0000001007007233 */ /* 0x004fca0003803000 */
[----:B------:R-:W-:Y:S02]  /*5c00*/  LOP3.LUT R6, R2, R0, RZ, 0xc0, !PT ;  /* 0x0000000002067212 */ /* 0x000fe400078ec0ff */
[----:B------:R-:W-:Y:S01]  /*5c10*/  HSET2.LE.AND R0, R3, R16, PT ;  /* 0x0000001003007233 */ /* 0x000fe20003803000 */
[----:B---3--:R-:W-:Y:S02]  /*5c20*/  IMAD.MOV.U32 R3, RZ, RZ, R24 ;  /* 0x000000ffff037224 */ /* 0x008fe400078e0018 */
[----:B------:R-:W2:Y:S03]  /*5c30*/  LDSM.16.MT88.4 R24, [R29+0x9800] ;  /* 0x009800001d18783b */ /* 0x000ea60000004200 */
[----:B------:R-:W-:-:S04]  /*5c40*/  F2FP.F16.F32.PACK_AB R2, R40, R3 ;  /* 0x000000032802723e */ /* 0x000fc800000000ff */
[----:B------:R-:W-:Y:S02]  /*5c50*/  LOP3.LUT R7, R2, R0, RZ, 0xc0, !PT ;  /* 0x0000000002077212 */ /* 0x000fe400078ec0ff */
[----:B------:R-:W-:Y:S02]  /*5c60*/  HSET2.LE.AND R0, R5, R16, PT ;  /* 0x0000001005007233 */ /* 0x000fe40003803000 */
[----:B------:R-:W-:-:S04]  /*5c70*/  F2FP.F16.F32.PACK_AB R2, R116, R54 ;  /* 0x000000367402723e */ /* 0x000fc800000000ff */
[----:B------:R-:W-:Y:S02]  /*5c80*/  LOP3.LUT R4, R2, R0, RZ, 0xc0, !PT ;  /* 0x0000000002047212 */ /* 0x000fe400078ec0ff */
[----:B------:R-:W-:Y:S02]  /*5c90*/  HSET2.LE.AND R0, R20, R16, PT ;  /* 0x0000001014007233 */ /* 0x000fe40003803000 */
[----:B------:R-:W3:Y:S01]  /*5ca0*/  LDSM.16.MT88.4 R20, [R182+0xa800] ;  /* 0x00a80000b614783b */ /* 0x000ee20000004200 */
[----:B----4-:R-:W-:-:S04]  /*5cb0*/  F2FP.F16.F32.PACK_AB R2, R218, R55 ;  /* 0x00000037da02723e */ /* 0x010fc800000000ff */
[----:B------:R-:W-:Y:S01]  /*5cc0*/  LOP3.LUT R5, R2, R0, RZ, 0xc0, !PT ;  /* 0x0000000002057212 */ /* 0x000fe200078ec0ff */
[C---:B------:R-:W-:Y:S02]  /*5cd0*/  VIADD R2, R220.reuse, 0x9e3779b9 ;  /* 0x9e3779b9dc027836 */ /* 0x040fe40000000000 */
[----:B------:R-:W-:-:S03]  /*5ce0*/  VIADD R0, R220, 0x3c6ef372 ;  /* 0x3c6ef372dc007836 */ /* 0x000fc60000000000 */
[----:B------:R-:W-:Y:S01]  /*5cf0*/  LOP3.LUT R2, R2, R180, R31, 0x96, !PT ;  /* 0x000000b402027212 */ /* 0x000fe200078e961f */
[C---:B-1----:R-:W-:Y:S01]  /*5d00*/  HMMA.16816.F32 R192, R4.reuse, R38, R112 ;  /* 0x0000002604c0723c */ /* 0x042fe20000001870 */
[----:B------:R-:W-:Y:S02]  /*5d10*/  IMAD.MOV.U32 R112, RZ, RZ, R120 ;  /* 0x000000ffff707224 */ /* 0x000fe400078e0078 */
[----:B------:R-:W-:Y:S02]  /*5d20*/  IMAD.MOV.U32 R113, RZ, RZ, R121 ;  /* 0x000000ffff717224 */ /* 0x000fe400078e0079 */
[----:B------:R-:W-:Y:S02]  /*5d30*/  IMAD.MOV.U32 R120, RZ, RZ, R46 ;  /* 0x000000ffff787224 */ /* 0x000fe400078e002e */
[----:B------:R-:W-:Y:S01]  /*5d40*/  IMAD.MOV.U32 R121, RZ, RZ, R47 ;  /* 0x000000ffff797224 */ /* 0x000fe200078e002f */
[----:B------:R-:W-:Y:S01]  /*5d50*/  HMMA.16816.F32 R184, R4, R36, R132 ;  /* 0x0000002404b8723c */ /* 0x000fe20000001884 */
[----:B------:R-:W-:-:S02]  /*5d60*/  IMAD.MOV.U32 R133, RZ, RZ, R42 ;  /* 0x000000ffff857224 */ /* 0x000fc400078e002a */
[----:B------:R-:W-:Y:S02]  /*5d70*/  IMAD.MOV.U32 R135, RZ, RZ, R41 ;  /* 0x000000ffff877224 */ /* 0x000fe400078e0029 */
[----:B------:R-:W-:Y:S02]  /*5d80*/  IMAD.MOV.U32 R134, RZ, RZ, R211 ;  /* 0x000000ffff867224 */ /* 0x000fe400078e00d3 */
[----:B------:R-:W-:Y:S01]  /*5d90*/  IMAD.MOV.U32 R115, RZ, RZ, R73 ;  /* 0x000000ffff737224 */ /* 0x000fe200078e0049 */
[----:B--2---:R-:W-:Y:S01]  /*5da0*/  HMMA.16816.F32 R124, R4, R26, R160 ;  /* 0x0000001a047c723c */ /* 0x004fe200000018a0 */
[----:B------:R-:W-:Y:S02]  /*5db0*/  IMAD.MOV.U32 R163, RZ, RZ, R44 ;  /* 0x000000ffffa37224 */ /* 0x000fe400078e002c */
[----:B------:R-:W1:Y:S01]  /*5dc0*/  LDSM.16.MT88.4 R44, [R29+0xb800] ;  /* 0x00b800001d2c783b */ /* 0x000e620000004200 */
[----:B------:R-:W-:Y:S01]  /*5dd0*/  IMAD.MOV.U32 R160, RZ, RZ, R200 ;  /* 0x000000ffffa07224 */ /* 0x000fe200078e00c8 */
[----:B------:R-:W-:Y:S01]  /*5de0*/  LOP3.LUT R0, R0, R30, R115, 0x96, !PT ;  /* 0x0000001e00007212 */ /* 0x000fe200078e9673 */
[----:B------:R-:W-:-:S02]  /*5df0*/  IMAD.MOV.U32 R161, RZ, RZ, R199 ;  /* 0x000000ffffa17224 */ /* 0x000fc400078e00c7 */
[C---:B------:R-:W-:Y:S01]  /*5e00*/  HMMA.16816.F32 R100, R4.reuse, R24, R168 ;  /* 0x000000180464723c */ /* 0x040fe200000018a8 */
[----:B------:R-:W-:Y:S02]  /*5e10*/  IMAD.MOV.U32 R162, RZ, RZ, R198 ;  /* 0x000000ffffa27224 */ /* 0x000fe400078e00c6 */
[----:B------:R-:W-:Y:S02]  /*5e20*/  IMAD.MOV.U32 R132, RZ, RZ, R133 ;  /* 0x000000ffff847224 */ /* 0x000fe400078e0085 */
[----:B------:R-:W-:Y:S02]  /*5e30*/  IMAD.MOV.U32 R133, RZ, RZ, R3 ;  /* 0x000000ffff857224 */ /* 0x000fe400078e0003 */
[----:B------:R-:W-:Y:S01]  /*5e40*/  IMAD.WIDE.U32 R2, R2, -0x2daee0ad, RZ ;  /* 0xd2511f5302027825 */ /* 0x000fe200078e00ff */
[----:B---3--:R-:W-:Y:S01]  /*5e50*/  HMMA.16816.F32 R176, R4, R22, R140 ;  /* 0x0000001604b0723c */ /* 0x008fe2000000188c */
[----:B------:R-:W-:Y:S02]  /*5e60*/  MOV R143, R201 ;  /* 0x000000c9008f7202 */ /* 0x000fe40000000f00 */
[----:B------:R-:W-:Y:S01]  /*5e70*/  IMAD.MOV.U32 R140, RZ, RZ, R40 ;  /* 0x000000ffff8c7224 */ /* 0x000fe200078e0028 */
[----:B------:R-:W-:Y:S01]  /*5e80*/  LOP3.LUT R3, R225, R112, R3, 0x96, !PT ;  /* 0x00000070e1037212 */ /* 0x000fe200078e9603 */
[----:B------:R-:W2:Y:S01]  /*5e90*/  LDSM.16.MT88.4 R40, [R182+0xb800] ;  /* 0x00b80000b628783b */ /* 0x000ea20000004200 */
[----:B------:R-:W-:-:S02]  /*5ea0*/  IMAD.MOV.U32 R141, RZ, RZ, R203 ;  /* 0x000000ffff8d7224 */ /* 0x000fc400078e00cb */
[C---:B------:R-:W-:Y:S01]  /*5eb0*/  HMMA.16816.F32 R168, R4.reuse, R20, R156 ;  /* 0x0000001404a8723c */ /* 0x040fe2000000189c */
[----:B------:R-:W-:Y:S02]  /*5ec0*/  IMAD.MOV.U32 R159, RZ, RZ, R207 ;  /* 0x000000ffff9f7224 */ /* 0x000fe400078e00cf */
[----:B------:R-:W-:Y:S02]  /*5ed0*/  IMAD.MOV.U32 R158, RZ, RZ, R206 ;  /* 0x000000ffff9e7224 */ /* 0x000fe400078e00ce */
[----:B------:R-:W-:Y:S02]  /*5ee0*/  IMAD.MOV.U32 R157, RZ, RZ, R205 ;  /* 0x000000ffff9d7224 */ /* 0x000fe400078e00cd */
[----:B------:R-:W-:Y:S01]  /*5ef0*/  IMAD.MOV.U32 R156, RZ, RZ, R204 ;  /* 0x000000ffff9c7224 */ /* 0x000fe200078e00cc */
[----:B------:R-:W-:Y:S01]  /*5f00*/  HMMA.16816.F32 R152, R4, R32, R152 ;  /* 0x000000200498723c */ /* 0x000fe20000001898 */
[----:B------:R-:W-:Y:S02]  /*5f10*/  IMAD.MOV.U32 R142, RZ, RZ, R202 ;  /* 0x000000ffff8e7224 */ /* 0x000fe400078e00ca */
[----:B------:R-:W-:-:S02]  /*5f20*/  IMAD.MOV.U32 R114, RZ, RZ, R72 ;  /* 0x000000ffff727224 */ /* 0x000fc400078e0048 */
[----:B------:R-:W-:Y:S02]  /*5f30*/  IMAD.MOV.U32 R225, RZ, RZ, R115 ;  /* 0x000000ffffe17224 */ /* 0x000fe400078e0073 */
[----:B------:R-:W-:Y:S01]  /*5f40*/  IMAD.MOV.U32 R115, RZ, RZ, R156 ;  /* 0x000000ffff737224 */ /* 0x000fe200078e009c */
[----:B------:R-:W-:Y:S01]  /*5f50*/  HMMA.16816.F32 R164, R4, R34, R164 ;  /* 0x0000002204a4723c */ /* 0x000fe200000018a4 */
[----:B------:R-:W-:Y:S02]  /*5f60*/  IMAD.MOV.U32 R113, RZ, RZ, R158 ;  /* 0x000000ffff717224 */ /* 0x000fe400078e009e */
[----:B------:R-:W-:-:S05]  /*5f70*/  IMAD.MOV.U32 R112, RZ, RZ, R159 ;  /* 0x000000ffff707224 */ /* 0x000fca00078e009f */
[C---:B-1----:R-:W-:Y:S08]  /*5f80*/  HMMA.16816.F32 R200, R4.reuse, R44, R92 ;  /* 0x0000002c04c8723c */ /* 0x042ff0000000185c */
[C---:B------:R-:W-:Y:S08]  /*5f90*/  HMMA.16816.F32 R208, R4.reuse, R46, R60 ;  /* 0x0000002e04d0723c */ /* 0x040ff0000000183c */
[----:B--2---:R-:W-:Y:S01]  /*5fa0*/  HMMA.16816.F32 R196, R4, R40, R108 ;  /* 0x0000002804c4723c */ /* 0x004fe2000000186c */
[----:B------:R-:W-:-:S02]  /*5fb0*/  IMAD.MOV.U32 R108, RZ, RZ, R183 ;  /* 0x000000ffff6c7224 */ /* 0x000fc400078e00b7 */
[----:B------:R-:W-:Y:S02]  /*5fc0*/  IMAD.MOV.U32 R110, RZ, RZ, R58 ;  /* 0x000000ffff6e7224 */ /* 0x000fe400078e003a */
[----:B------:R-:W-:Y:S02]  /*5fd0*/  IMAD.MOV.U32 R111, RZ, RZ, R144 ;  /* 0x000000ffff6f7224 */ /* 0x000fe400078e0090 */
[----:B------:R-:W-:Y:S01]  /*5fe0*/  IMAD.MOV.U32 R109, RZ, RZ, R57 ;  /* 0x000000ffff6d7224 */ /* 0x000fe200078e0039 */
[----:B------:R-:W-:Y:S01]  /*5ff0*/  HMMA.16816.F32 R204, R4, R42, R96 ;  /* 0x0000002a04cc723c */ /* 0x000fe20000001860 */
[----:B------:R-:W1:Y:S07]  /*6000*/  LDSM.16.MT88.4 R96, [R182+0xac00] ;  /* 0x00ac0000b660783b */ /* 0x000e6e0000004200 */
[----:B------:R-:W-:Y:S01]  /*6010*/  HMMA.16816.F32 R4, R12, R118, RZ ;  /* 0x000000760c04723c */ /* 0x000fe200000018ff */
[----:B------:R-:W-:-:S02]  /*6020*/  IMAD.MOV.U32 R119, RZ, RZ, R132 ;  /* 0x000000ffff777224 */ /* 0x000fc400078e0084 */
[----:B------:R-:W-:-:S05]  /*6030*/  IMAD.MOV.U32 R118, RZ, RZ, R133 ;  /* 0x000000ffff767224 */ /* 0x000fca00078e0085 */
[----:B------:R-:W-:Y:S01]  /*6040*/  HMMA.16816.F32 R12, R12, R122, RZ ;  /* 0x0000007a0c0c723c */ /* 0x000fe200000018ff */
[----:B------:R-:W-:Y:S02]  /*6050*/  IMAD.MOV.U32 R123, RZ, RZ, R50 ;  /* 0x000000ffff7b7224 */ /* 0x000fe400078e0032 */
[----:B------:R-:W-:-:S09]  /*6060*/  IMAD.MOV.U32 R122, RZ, RZ, R51 ;  /* 0x000000ffff7a7224 */ /* 0x000fd200078e0033 */
[----:B------:R-:W-:Y:S01]  /*6070*/  HMMA.16816.F32 R72, R8, R74, R4 ;  /* 0x0000004a0848723c */ /* 0x000fe20000001804 */
[----:B------:R-:W-:-:S05]  /*6080*/  IMAD.WIDE.U32 R4, R0, -0x2daee0ad, RZ ;  /* 0xd2511f5300047825 */ /* 0x000fca00078e00ff */
[----:B------:R-:W-:Y:S01]  /*6090*/  LOP3.LUT R0, R224, R2, R5, 0x96, !PT ;  /* 0x00000002e0007212 */ /* 0x000fe200078e9605 */
[----:B------:R-:W-:Y:S01]  /*60a0*/  IMAD.MOV.U32 R224, RZ, RZ, R114 ;  /* 0x000000ffffe07224 */ /* 0x000fe200078e0072 */
[----:B------:R-:W-:Y:S01]  /*60b0*/  HMMA.16816.F32 R60, R8, R82, R12 ;  /* 0x00000052083c723c */ /* 0x000fe2000000180c */
[----:B------:R-:W-:-:S04]  /*60c0*/  IMAD.WIDE.U32 R2, R3, -0x326172a9, RZ ;  /* 0xcd9e8d5703027825 */ /* 0x000fc800078e00ff */
[--C-:B------:R-:W-:Y:S01]  /*60d0*/  FFMA.FTZ R9, R238, UR4, -R18.reuse ;  /* 0x00000004ee097c23 */ /* 0x100fe20008010812 */
[----:B------:R-:W-:Y:S01]  /*60e0*/  FFMA.FTZ R11, R237, UR4, -R18 ;  /* 0x00000004ed0b7c23 */ /* 0x000fe20008010812 */
[----:B------:R-:W-:Y:S01]  /*60f0*/  FFMA.FTZ R10, R243, UR4, -R17 ;  /* 0x00000004f30a7c23 */ /* 0x000fe20008010811 */
[----:B------:R-:W-:Y:S01]  /*6100*/  IMAD.WIDE.U32 R50, R0, -0x326172a9, RZ ;  /* 0xcd9e8d5700327825 */ /* 0x000fe200078e00ff */
[----:B------:R-:W-:-:S03]  /*6110*/  LOP3.LUT R3, R223, R224, R3, 0x96, !PT ;  /* 0x000000e0df037212 */ /* 0x000fc600078e9603 */
[--C-:B------:R-:W-:Y:S01]  /*6120*/  FFMA.FTZ R15, R242, UR4, -R17.reuse ;  /* 0x00000004f20f7c23 */ /* 0x100fe20008010811 */
[----:B------:R-:W-:Y:S01]  /*6130*/  FFMA.FTZ R14, R241, UR4, -R17 ;  /* 0x00000004f10e7c23 */ /* 0x000fe20008010811 */
[----:B------:R-:W-:Y:S01]  /*6140*/  IMAD.MOV.U32 R223, RZ, RZ, R140 ;  /* 0x000000ffffdf7224 */ /* 0x000fe200078e008c */
[----:B------:R-:W-:Y:S01]  /*6150*/  LOP3.LUT R0, R222, R2, R51, 0x96, !PT ;  /* 0x00000002de007212 */ /* 0x000fe200078e9633 */
[----:B------:R-:W-:Y:S01]  /*6160*/  IMAD.MOV.U32 R140, RZ, RZ, R141 ;  /* 0x000000ffff8c7224 */ /* 0x000fe200078e008d */
[----:B------:R-:W-:Y:S01]  /*6170*/  MUFU.EX2 R51, R11 ;  /* 0x0000000b00337308 */ /* 0x000fe20000000800 */
[----:B------:R-:W-:Y:S02]  /*6180*/  IMAD.MOV.U32 R141, RZ, RZ, R142 ;  /* 0x000000ffff8d7224 */ /* 0x000fe400078e008e */
[----:B------:R-:W-:Y:S01]  /*6190*/  IMAD.MOV.U32 R142, RZ, RZ, R143 ;  /* 0x000000ffff8e7224 */ /* 0x000fe200078e008f */
[----:B------:R-:W-:Y:S01]  /*61a0*/  MUFU.EX2 R48, R15 ;  /* 0x0000000f00307308 */ /* 0x000fe20000000800 */
[----:B------:R-:W-:-:S02]  /*61b0*/  IMAD.MOV.U32 R222, RZ, RZ, R135 ;  /* 0x000000ffffde7224 */ /* 0x000fc400078e0087 */
[----:B------:R-:W-:Y:S02]  /*61c0*/  IMAD.MOV.U32 R143, RZ, RZ, R160 ;  /* 0x000000ffff8f7224 */ /* 0x000fe400078e00a0 */
[----:B------:R-:W-:Y:S02]  /*61d0*/  IMAD.MOV.U32 R160, RZ, RZ, R161 ;  /* 0x000000ffffa07224 */ /* 0x000fe400078e00a1 */
[----:B------:R-:W-:Y:S02]  /*61e0*/  IMAD.MOV.U32 R135, RZ, RZ, R162 ;  /* 0x000000ffff877224 */ /* 0x000fe400078e00a2 */
[----:B------:R-:W-:-:S04]  /*61f0*/  IMAD.WIDE.U32 R2, R3, -0x2daee0ad, RZ ;  /* 0xd2511f5303027825 */ /* 0x000fc800078e00ff */
[----:B------:R-:W-:Y:S01]  /*6200*/  IMAD.MOV.U32 R162, RZ, RZ, R55 ;  /* 0x000000ffffa27224 */ /* 0x000fe200078e0037 */
[----:B------:R-:W-:Y:S01]  /*6210*/  LOP3.LUT R3, R217, R4, R3, 0x96, !PT ;  /* 0x00000004d9037212 */ /* 0x000fe200078e9603 */
[----:B------:R-:W-:Y:S02]  /*6220*/  IMAD.MOV.U32 R161, RZ, RZ, R54 ;  /* 0x000000ffffa17224 */ /* 0x000fe400078e0036 */
[----:B------:R-:W-:-:S04]  /*6230*/  IMAD.WIDE.U32 R54, R0, -0x2daee0ad, RZ ;  /* 0xd2511f5300367825 */ /* 0x000fc800078e00ff */
[----:B------:R-:W-:Y:S01]  /*6240*/  IMAD.WIDE.U32 R30, R3, -0x326172a9, RZ ;  /* 0xcd9e8d57031e7825 */ /* 0x000fe200078e00ff */
[----:B------:R-:W-:-:S03]  /*6250*/  LOP3.LUT R2, R216, R2, R55, 0x96, !PT ;  /* 0x00000002d8027212 */ /* 0x000fc600078e9637 */
[----:B------:R-:W-:Y:S02]  /*6260*/  IMAD.MOV.U32 R114, RZ, RZ, R157 ;  /* 0x000000ffff727224 */ /* 0x000fe400078e009d */
[----:B------:R-:W-:-:S04]  /*6270*/  IMAD.WIDE.U32 R2, R2, -0x326172a9, RZ ;  /* 0xcd9e8d5702027825 */ /* 0x000fc800078e00ff */
[----:B------:R-:W-:Y:S01]  /*6280*/  IMAD.MOV.U32 R217, RZ, RZ, R134 ;  /* 0x000000ffffd97224 */ /* 0x000fe200078e0086 */
[----:B------:R-:W-:Y:S01]  /*6290*/  LOP3.LUT R0, R215, R30, R3, 0x96, !PT ;  /* 0x0000001ed7007212 */ /* 0x000fe200078e9603 */
[----:B------:R-:W-:Y:S01]  /*62a0*/  IMAD.MOV.U32 R3, RZ, RZ, R2 ;  /* 0x000000ffff037224 */ /* 0x000fe200078e0002 */
[C---:B------:R-:W-:Y:S01]  /*62b0*/  PRMT R5, R2.reuse, 0x7771, RZ ;  /* 0x0000777102057816 */ /* 0x040fe200000000ff */
[----:B------:R-:W-:Y:S01]  /*62c0*/  IMAD.MOV.U32 R237, RZ, RZ, R81 ;  /* 0x000000ffffed7224 */ /* 0x000fe200078e0051 */
[C---:B------:R-:W-:Y:S01]  /*62d0*/  PRMT R4, R2.reuse, 0x7773, RZ ;  /* 0x0000777302047816 */ /* 0x040fe200000000ff */
[----:B------:R-:W-:Y:S01]  /*62e0*/  IMAD.MOV.U32 R238, RZ, RZ, R163 ;  /* 0x000000ffffee7224 */ /* 0x000fe200078e00a3 */
[----:B------:R-:W-:Y:S01]  /*62f0*/  PRMT R2, R2, 0x7772, RZ ;  /* 0x0000777202027816 */ /* 0x000fe200000000ff */
[----:B------:R-:W-:Y:S01]  /*6300*/  IMAD.MOV.U32 R241, RZ, RZ, R120 ;  /* 0x000000fffff17224 */ /* 0x000fe200078e0078 */
[----:B------:R-:W-:Y:S01]  /*6310*/  LOP3.LUT R3, R3, 0xff, RZ, 0xc0, !PT ;  /* 0x000000ff03037812 */ /* 0x000fe200078ec0ff */
[----:B------:R-:W-:Y:S01]  /*6320*/  IMAD.MOV.U32 R242, RZ, RZ, R123 ;  /* 0x000000fffff27224 */ /* 0x000fe200078e007b */
[--C-:B------:R-:W-:Y:S01]  /*6330*/  PRMT R7, R2, 0x5410, R4.reuse ;  /* 0x0000541002077816 */ /* 0x100fe20000000004 */
[----:B------:R-:W-:Y:S01]  /*6340*/  IMAD.MOV.U32 R243, RZ, RZ, R217 ;  /* 0x000000fffff37224 */ /* 0x000fe200078e00d9 */
[C---:B------:R-:W-:Y:S01]  /*6350*/  PRMT R4, R0.reuse, 0x7632, R4 ;  /* 0x0000763200047816 */ /* 0x040fe20000000004 */
[----:B------:R-:W-:Y:S01]  /*6360*/  IMAD.MOV.U32 R217, RZ, RZ, R118 ;  /* 0x000000ffffd97224 */ /* 0x000fe200078e0076 */
[----:B------:R-:W-:-:S02]  /*6370*/  LOP3.LUT R2, R0, 0xffff, RZ, 0xc0, !PT ;  /* 0x0000ffff00027812 */ /* 0x000fc400078ec0ff */
[----:B------:R-:W-:Y:S02]  /*6380*/  PRMT R6, R3, 0x5410, R5 ;  /* 0x0000541003067816 */ /* 0x000fe40000000005 */
[----:B------:R-:W-:Y:S02]  /*6390*/  LOP3.LUT R5, R0, 0xff, RZ, 0xc0, !PT ;  /* 0x000000ff00057812 */ /* 0x000fe400078ec0ff */
[----:B------:R-:W-:Y:S02]  /*63a0*/  SHF.R.U32.HI R3, RZ, 0x18, R0 ;  /* 0x00000018ff037819 */ /* 0x000fe40000011600 */
[----:B------:R-:W-:Y:S01]  /*63b0*/  LOP3.LUT R0, R4, 0xff, RZ, 0xc0, !PT ;  /* 0x000000ff04007812 */ /* 0x000fe200078ec0ff */
[----:B------:R-:W-:Y:S01]  /*63c0*/  FFMA.FTZ R4, R234, UR4, -R28 ;  /* 0x00000004ea047c23 */ /* 0x000fe2000801081c */
[----:B------:R-:W-:Y:S01]  /*63d0*/  SHF.R.U32.HI R2, RZ, 0x8, R2 ;  /* 0x00000008ff027819 */ /* 0x000fe20000011602 */
[----:B------:R-:W-:Y:S01]  /*63e0*/  IMAD.MOV.U32 R234, RZ, RZ, R115 ;  /* 0x000000ffffea7224 */ /* 0x000fe200078e0073 */
[----:B------:R-:W-:Y:S01]  /*63f0*/  PRMT R8, R0, 0x5410, R3 ;  /* 0x0000541000087816 */ /* 0x000fe20000000003 */
[--C-:B------:R-:W-:Y:S01]  /*6400*/  FFMA.FTZ R0, R231, UR4, -R19.reuse ;  /* 0x00000004e7007c23 */ /* 0x100fe20008010813 */
[----:B------:R-:W-:Y:S01]  /*6410*/  PRMT R5, R5, 0x5410, R2 ;  /* 0x0000541005057816 */ /* 0x000fe20000000002 */
[----:B------:R-:W-:Y:S01]  /*6420*/  FFMA.FTZ R2, R228, UR4, -R19 ;  /* 0x00000004e4027c23 */ /* 0x000fe20008010813 */
[----:B------:R-:W-:Y:S01]  /*6430*/  IMAD.MOV.U32 R231, RZ, RZ, R59 ;  /* 0x000000ffffe77224 */ /* 0x000fe200078e003b */
[----:B------:R-:W-:Y:S01]  /*6440*/  LOP3.LUT R3, R7, 0xff00ff, RZ, 0xc0, !PT ;  /* 0x00ff00ff07037812 */ /* 0x000fe200078ec0ff */
[----:B------:R2:W-:Y:S01]  /*6450*/  MUFU.EX2 R59, R0 ;  /* 0x00000000003b7308 */ /* 0x0005e20000000800 */
[----:B------:R-:W-:-:S02]  /*6460*/  IMAD.MOV.U32 R228, RZ, RZ, R80 ;  /* 0x000000ffffe47224 */ /* 0x000fc400078e0050 */
[----:B------:R-:W3:Y:S01]  /*6470*/  LDSM.16.MT88.4 R80, [R29+0x9c00] ;  /* 0x009c00001d50783b */ /* 0x000ee20000004200 */
[----:B------:R4:W-:Y:S04]  /*6480*/  MUFU.EX2 R183, R2 ;  /* 0x0000000200b77308 */ /* 0x0009e80000000800 */
[----:B------:R-:W-:Y:S01]  /*6490*/  MUFU.EX2 R57, R4 ;  /* 0x0000000400397308 */ /* 0x000fe20000000800 */
[--C-:B--2---:R-:W-:Y:S01]  /*64a0*/  FFMA.FTZ R0, R227, UR4, -R19.reuse ;  /* 0x00000004e3007c23 */ /* 0x104fe20008010813 */
[----:B------:R-:W-:Y:S01]  /*64b0*/  MOV R227, R135 ;  /* 0x0000008700e37202 */ /* 0x000fe20000000f00 */
[----:B----4-:R-:W-:Y:S02]  /*64c0*/  FFMA.FTZ R2, R232, UR4, -R19 ;  /* 0x00000004e8027c23 */ /* 0x010fe40008010813 */
[----:B------:R2:W4:Y:S01]  /*64d0*/  MUFU.EX2 R216, R0 ;  /* 0x0000000000d87308 */ /* 0x0005220000000800 */
[----:B------:R-:W-:-:S03]  /*64e0*/  IMAD.MOV.U32 R232, RZ, RZ, R162 ;  /* 0x000000ffffe87224 */ /* 0x000fc600078e00a2 */
[----:B------:R1:W-:Y:S01]  /*64f0*/  MUFU.EX2 R58, R2 ;  /* 0x00000002003a7308 */ /* 0x0003e20000000800 */
[--C-:B--2---:R-:W-:Y:S01]  /*6500*/  FFMA.FTZ R0, R230, UR4, -R28.reuse ;  /* 0x00000004e6007c23 */ /* 0x104fe2000801081c */
[----:B------:R-:W-:Y:S02]  /*6510*/  IMAD.MOV.U32 R230, RZ, RZ, R161 ;  /* 0x000000ffffe67224 */ /* 0x000fe400078e00a1 */
[----:B-1----:R-:W-:Y:S01]  /*6520*/  FFMA.FTZ R2, R229, UR4, -R28 ;  /* 0x00000004e5027c23 */ /* 0x002fe2000801081c */
[----:B------:R1:W-:Y:S01]  /*6530*/  MUFU.EX2 R144, R0 ;  /* 0x0000000000907308 */ /* 0x0003e20000000800 */
[----:B------:R-:W-:-:S03]  /*6540*/  IMAD.MOV.U32 R229, RZ, RZ, R142 ;  /* 0x000000ffffe57224 */ /* 0x000fc600078e008e */
[----:B------:R4:W2:Y:S01]  /*6550*/  MUFU.EX2 R215, R2 ;  /* 0x0000000200d77308 */ /* 0x0008a20000000800 */
[----:B-1----:R-:W-:Y:S01]  /*6560*/  FFMA.FTZ R0, R235, UR4, -R28 ;  /* 0x00000004eb007c23 */ /* 0x002fe2000801081c */
[----:B------:R-:W-:-:S03]  /*6570*/  IMAD.MOV.U32 R235, RZ, RZ, R141 ;  /* 0x000000ffffeb7224 */ /* 0x000fc600078e008d */
[----:B------:R1:W3:Y:S01]  /*6580*/  MUFU.EX2 R55, R0 ;  /* 0x0000000000377308 */ /* 0x0002e20000000800 */
[----:B----4-:R-:W-:Y:S02]  /*6590*/  F2FP.F16.F32.PACK_AB R2, R216, R183 ;  /* 0x000000b7d802723e */ /* 0x010fe400000000ff */
[----:B-1----:R-:W-:-:S05]  /*65a0*/  HSET2.LE.AND R0, R6, R16, PT ;  /* 0x0000001006007233 */ /* 0x002fca0003803000 */
[----:B------:R-:W-:Y:S02]  /*65b0*/  LOP3.LUT R6, R2, R0, RZ, 0xc0, !PT ;  /* 0x0000000002067212 */ /* 0x000fe400078ec0ff */
[----:B------:R-:W-:Y:S02]  /*65c0*/  HSET2.LE.AND R0, R3, R16, PT ;  /* 0x0000001003007233 */ /* 0x000fe40003803000 */
[----:B--2---:R-:W-:-:S04]  /*65d0*/  F2FP.F16.F32.PACK_AB R2, R215, R144 ;  /* 0x00000090d702723e */ /* 0x004fc800000000ff */
[----:B------:R-:W-:Y:S02]  /*65e0*/  LOP3.LUT R7, R2, R0, RZ, 0xc0, !PT ;  /* 0x0000000002077212 */ /* 0x000fe400078ec0ff */
[----:B------:R-:W-:Y:S02]  /*65f0*/  HSET2.LE.AND R0, R5, R16, PT ;  /* 0x0000001005007233 */ /* 0x000fe40003803000 */
[----:B------:R-:W-:-:S04]  /*6600*/  F2FP.F16.F32.PACK_AB R2, R58, R59 ;  /* 0x0000003b3a02723e */ /* 0x000fc800000000ff */
[----:B------:R-:W-:Y:S02]  /*6610*/  LOP3.LUT R4, R2, R0, RZ, 0xc0, !PT ;  /* 0x0000000002047212 */ /* 0x000fe400078ec0ff */
[----:B------:R-:W-:Y:S01]  /*6620*/  HSET2.LE.AND R0, R8, R16, PT ;  /* 0x0000001008007233 */ /* 0x000fe20003803000 */
[----:B------:R-:W-:Y:S01]  /*6630*/  FFMA.FTZ R8, R239, UR4, -R18 ;  /* 0x00000004ef087c23 */ /* 0x000fe20008010812 */
[----:B---3--:R-:W-:Y:S01]  /*6640*/  F2FP.F16.F32.PACK_AB R2, R57, R55 ;  /* 0x000000373902723e */ /* 0x008fe200000000ff */
[----:B------:R-:W-:Y:S02]  /*6650*/  IMAD.MOV.U32 R239, RZ, RZ, R160 ;  /* 0x000000ffffef7224 */ /* 0x000fe400078e00a0 */
[----:B------:R1:W-:Y:S01]  /*6660*/  MUFU.EX2 R53, R8 ;  /* 0x0000000800357308 */ /* 0x0003e20000000800 */
[----:B------:R-:W-:Y:S01]  /*6670*/  LOP3.LUT R5, R2, R0, RZ, 0xc0, !PT ;  /* 0x0000000002057212 */ /* 0x000fe200078ec0ff */
[----:B------:R-:W-:Y:S01]  /*6680*/  FFMA.FTZ R0, R240, UR4, -R18 ;  /* 0x00000004f0007c23 */ /* 0x000fe20008010812 */
[----:B------:R-:W-:Y:S01]  /*6690*/  LOP3.LUT R2, R251, R52, R49, 0x96, !PT ;  /* 0x00000034fb027212 */ /* 0x000fe200078e9631 */
[----:B------:R-:W-:Y:S01]  /*66a0*/  FFMA.FTZ R18, R244, UR4, -R17 ;  /* 0x00000004f4127c23 */ /* 0x000fe20008010811 */
[----:B------:R2:W3:Y:S01]  /*66b0*/  MUFU.EX2 R49, R9 ;  /* 0x0000000900317308 */ /* 0x0004e20000000800 */
[----:B------:R-:W-:Y:S01]  /*66c0*/  IMAD.MOV.U32 R240, RZ, RZ, R143 ;  /* 0x000000fffff07224 */ /* 0x000fe200078e008f */
[----:B------:R-:W4:Y:S01]  /*66d0*/  LDSM.16.MT88.4 R160, [R182+0x9c00] ;  /* 0x009c0000b6a0783b */ /* 0x000f220000004200 */
[----:B------:R-:W-:Y:S01]  /*66e0*/  IMAD.WIDE.U32 R2, R2, -0x2daee0ad, RZ ;  /* 0xd2511f5302027825 */ /* 0x000fe200078e00ff */
[----:B------:R3:W-:Y:S01]  /*66f0*/  MUFU.EX2 R52, R0 ;  /* 0x0000000000347308 */ /* 0x0007e20000000800 */
[----:B------:R-:W-:Y:S02]  /*6700*/  HMMA.16816.F32 R64, R4, R44, R64 ;  /* 0x0000002c0440723c */ /* 0x000fe40000001840 */
[----:B------:R-:W-:Y:S01]  /*6710*/  IMAD.MOV.U32 R244, RZ, RZ, R122 ;  /* 0x000000fffff47224 */ /* 0x000fe200078e007a */
[C---:B------:R-:W-:Y:S01]  /*6720*/  PRMT R12, R2.reuse, 0x7771, RZ ;  /* 0x00007771020c7816 */ /* 0x040fe200000000ff */
[----:B------:R3:W-:Y:S01]  /*6730*/  MUFU.EX2 R45, R10 ;  /* 0x0000000a002d7308 */ /* 0x0007e20000000800 */
[----:B-1----:R-:W-:-:S03]  /*6740*/  PRMT R8, R2, 0x7773, RZ ;  /* 0x0000777302087816 */ /* 0x002fc600000000ff */
[----:B------:R-:W1:Y:S01]  /*6750*/  MUFU.EX2 R44, R14 ;  /* 0x0000000e002c7308 */ /* 0x000e620000000800 */
[----:B--2---:R-:W-:Y:S01]  /*6760*/  IMAD.MOV.U32 R9, RZ, RZ, R2 ;  /* 0x000000ffff097224 */ /* 0x004fe200078e0002 */
[C---:B------:R-:W-:Y:S01]  /*6770*/  HMMA.16816.F32 R156, R4.reuse, R32, R188 ;  /* 0x00000020049c723c */ /* 0x040fe200000018bc */
[----:B------:R-:W-:Y:S01]  /*6780*/  IMAD.MOV.U32 R189, RZ, RZ, R112 ;  /* 0x000000ffffbd7224 */ /* 0x000fe200078e0070 */
[----:B------:R-:W2:Y:S01]  /*6790*/  MUFU.EX2 R30, R18 ;  /* 0x00000012001e7308 */ /* 0x000ea20000000800 */
[----:B---3--:R-:W-:Y:S01]  /*67a0*/  LOP3.LUT R0, R149, R56, R3, 0x96, !PT ;  /* 0x0000003895007212 */ /* 0x008fe200078e9603 */
[----:B------:R-:W-:Y:S01]  /*67b0*/  IMAD.MOV.U32 R190, RZ, RZ, R113 ;  /* 0x000000ffffbe7224 */ /* 0x000fe200078e0071 */
[----:B------:R-:W-:Y:S01]  /*67c0*/  PRMT R3, R2, 0x7772, RZ ;  /* 0x0000777202037816 */ /* 0x000fe200000000ff */
[----:B------:R-:W-:Y:S01]  /*67d0*/  IMAD.MOV.U32 R191, RZ, RZ, R114 ;  /* 0x000000ffffbf7224 */ /* 0x000fe200078e0072 */
[----:B------:R-:W-:Y:S01]  /*67e0*/  LOP3.LUT R9, R9, 0xff, RZ, 0xc0, !PT ;  /* 0x000000ff09097812 */ /* 0x000fe200078ec0ff */
[C---:B------:R-:W-:Y:S01]  /*67f0*/  HMMA.16816.F32 R32, R4.reuse, R34, R172 ;  /* 0x000000220420723c */ /* 0x040fe200000018ac */
[----:B------:R-:W-:Y:S01]  /*6800*/  PRMT R13, R3, 0x5410, R8 ;  /* 0x00005410030d7816 */ /* 0x000fe20000000008 */
[----:B------:R-:W3:Y:S01]  /*6810*/  LDSM.16.MT88.4 R112, [R29+0xac00] ;  /* 0x00ac00001d70783b */ /* 0x000ee20000004200 */
[C---:B------:R-:W-:Y:S01]  /*6820*/  LOP3.LUT R2, R0.reuse, 0xffff, RZ, 0xc0, !PT ;  /* 0x0000ffff00027812 */ /* 0x040fe200078ec0ff */
[----:B------:R-:W-:Y:S01]  /*6830*/  IMAD.MOV.U32 R56, RZ, RZ, R121 ;  /* 0x000000ffff387224 */ /* 0x000fe200078e0079 */
[C---:B------:R-:W-:Y:S01]  /*6840*/  PRMT R3, R0.reuse, 0x7632, R3 ;  /* 0x0000763200037816 */ /* 0x040fe20000000003 */
[----:B------:R-:W-:Y:S01]  /*6850*/  IMAD.MOV.U32 R188, RZ, RZ, R111 ;  /* 0x000000ffffbc7224 */ /* 0x000fe200078e006f */
[----:B------:R-:W-:Y:S01]  /*6860*/  LOP3.LUT R11, R0, 0xff, RZ, 0xc0, !PT ;  /* 0x000000ff000b7812 */ /* 0x000fe200078ec0ff */
[C---:B------:R-:W-:Y:S01]  /*6870*/  HMMA.16816.F32 R132, R4.reuse, R24, R136 ;  /* 0x000000180484723c */ /* 0x040fe20000001888 */
[----:B------:R-:W-:Y:S01]  /*6880*/  SHF.R.U32.HI R10, RZ, 0x18, R0 ;  /* 0x00000018ff0a7819 */ /* 0x000fe20000011600 */
[----:B------:R-:W-:Y:S01]  /*6890*/  IMAD.MOV.U32 R136, RZ, RZ, R140 ;  /* 0x000000ffff887224 */ /* 0x000fe200078e008c */
[----:B------:R-:W-:Y:S01]  /*68a0*/  SHF.R.U32.HI R8, RZ, 0x8, R2 ;  /* 0x00000008ff087819 */ /* 0x000fe20000011602 */
[----:B------:R-:W-:Y:S01]  /*68b0*/  IMAD.MOV.U32 R139, RZ, RZ, R108 ;  /* 0x000000ffff8b7224 */ /* 0x000fe200078e006c */
[----:B------:R-:W-:Y:S01]  /*68c0*/  PRMT R0, R9, 0x5410, R12 ;  /* 0x0000541009007816 */ /* 0x000fe2000000000c */
[----:B------:R-:W-:Y:S01]  /*68d0*/  IMAD.MOV.U32 R138, RZ, RZ, R109 ;  /* 0x000000ffff8a7224 */ /* 0x000fe200078e006d */
[----:B------:R-:W-:Y:S01]  /*68e0*/  LOP3.LUT R2, R3, 0xff, RZ, 0xc0, !PT ;  /* 0x000000ff03027812 */ /* 0x000fe200078ec0ff */
[----:B------:R-:W-:Y:S01]  /*68f0*/  HMMA.16816.F32 R172, R4, R26, R128 ;  /* 0x0000001a04ac723c */ /* 0x000fe20000001880 */
[----:B------:R-:W-:Y:S01]  /*6900*/  PRMT R3, R11, 0x5410, R8 ;  /* 0x000054100b037816 */ /* 0x000fe20000000008 */
[----:B------:R2:W3:Y:S01]  /*6910*/  LDSM.16.MT88.4 R128, [R182+0xbc00] ;  /* 0x00bc0000b680783b */ /* 0x0004e20000004200 */
[----:B------:R-:W-:Y:S01]  /*6920*/  PRMT R10, R2, 0x5410, R10 ;  /* 0x00005410020a7816 */ /* 0x000fe2000000000a */
[----:B------:R-:W-:Y:S01]  /*6930*/  IMAD.MOV.U32 R137, RZ, RZ, R110 ;  /* 0x000000ffff897224 */ /* 0x000fe200078e006e */
[----:B------:R-:W-:-:S02]  /*6940*/  HSET2.LE.AND R0, R0, R16, PT ;  /* 0x0000001000007233 */ /* 0x000fc40003803000 */
[----:B------:R-:W-:Y:S01]  /*6950*/  F2FP.F16.F32.PACK_AB R2, R51, R49 ;  /* 0x000000313302723e */ /* 0x000fe200000000ff */
[C---:B------:R-:W-:Y:S01]  /*6960*/  HMMA.16816.F32 R84, R4.reuse, R20, R84 ;  /* 0x000000140454723c */ /* 0x040fe20000001854 */
[--C-:B------:R-:W-:Y:S02]  /*6970*/  HSET2.LE.AND R3, R3, R16.reuse, PT ;  /* 0x0000001003037233 */ /* 0x100fe40003803000 */
[----:B------:R-:W-:Y:S02]  /*6980*/  LOP3.LUT R142, R2, R0, RZ, 0xc0, !PT ;  /* 0x00000000028e7212 */ /* 0x000fe400078ec0ff */
[----:B------:R-:W-:Y:S02]  /*6990*/  LOP3.LUT R0, R13, 0xff00ff, RZ, 0xc0, !PT ;  /* 0x00ff00ff0d007812 */ /* 0x000fe400078ec0ff */
[----:B-1----:R-:W-:Y:S01]  /*69a0*/  F2FP.F16.F32.PACK_AB R2, R44, R48 ;  /* 0x000000302c02723e */ /* 0x002fe200000000ff */
[----:B------:R-:W-:Y:S01]  /*69b0*/  HMMA.16816.F32 R24, R4, R36, R88 ;  /* 0x000000240418723c */ /* 0x000fe20000001858 */
[----:B------:R1:W3:Y:S01]  /*69c0*/  LDSM.16.MT88.4 R12, [R29+0xbc00] ;  /* 0x00bc00001d0c783b */ /* 0x0002e20000004200 */
[----:B------:R-:W-:-:S05]  /*69d0*/  HSET2.LE.AND R0, R0, R16, PT ;  /* 0x0000001000007233 */ /* 0x000fca0003803000 */
[----:B------:R-:W-:Y:S01]  /*69e0*/  LOP3.LUT R143, R2, R0, RZ, 0xc0, !PT ;  /* 0x00000000028f7212 */ /* 0x000fe200078ec0ff */
[C---:B------:R-:W-:Y:S01]  /*69f0*/  HMMA.16816.F32 R68, R4.reuse, R40, R68 ;  /* 0x000000280444723c */ /* 0x040fe20000001844 */
[--C-:B------:R-:W-:Y:S01]  /*6a00*/  FFMA.FTZ R2, R248, UR4, -R19.reuse ;  /* 0x00000004f8027c23 */ /* 0x100fe20008010813 */
[----:B------:R-:W-:Y:S01]  /*6a10*/  FFMA.FTZ R0, R247, UR4, -R19 ;  /* 0x00000004f7007c23 */ /* 0x000fe20008010813 */
[----:B--2---:R-:W-:Y:S02]  /*6a20*/  IMAD.MOV.U32 R182, RZ, RZ, R145 ;  /* 0x000000ffffb67224 */ /* 0x004fe400078e0091 */
[----:B------:R2:W-:Y:S01]  /*6a30*/  MUFU.EX2 R18, R2 ;  /* 0x0000000200127308 */ /* 0x0005e20000000800 */
[----:B------:R2:W5:Y:S02]  /*6a40*/  LDL.LU R145, [R1+0x88] ;  /* 0x0000880001917983 */ /* 0x0005640000300800 */
[C---:B------:R-:W-:Y:S08]  /*6a50*/  HMMA.16816.F32 R20, R4.reuse, R22, R104 ;  /* 0x000000160414723c */ /* 0x040ff00000001868 */
[C---:B------:R-:W-:Y:S01]  /*6a60*/  HMMA.16816.F32 R36, R4.reuse, R38, R76 ;  /* 0x000000260424723c */ /* 0x040fe2000000184c */
[----:B-1----:R1:W-:Y:S07]  /*6a70*/  MUFU.EX2 R29, R0 ;  /* 0x00000000001d7308 */ /* 0x0023ee0000000800 */
[C---:B------:R-:W-:Y:S08]  /*6a80*/  HMMA.16816.F32 R40, R4.reuse, R42, R72 ;  /* 0x0000002a0428723c */ /* 0x040ff00000001848 */
[----:B------:R-:W-:Y:S01]  /*6a90*/  HMMA.16816.F32 R60, R4, R46, R60 ;  /* 0x0000002e043c723c */ /* 0x000fe2000000183c */
[----:B------:R-:W-:Y:S01]  /*6aa0*/  F2FP.F16.F32.PACK_AB R4, R53, R52 ;  /* 0x000000343504723e */ /* 0x000fe200000000ff */
[----:B------:R-:W-:Y:S01]  /*6ab0*/  IMAD.MOV.U32 R46, RZ, RZ, R239 ;  /* 0x000000ffff2e7224 */ /* 0x000fe200078e00ef */
[----:B------:R-:W-:Y:S01]  /*6ac0*/  HSET2.LE.AND R5, R10, R16, PT ;  /* 0x000000100a057233 */ /* 0x000fe20003803000 */
[----:B------:R-:W-:Y:S01]  /*6ad0*/  IMAD.MOV.U32 R239, RZ, RZ, R138 ;  /* 0x000000ffffef7224 */ /* 0x000fe200078e008a */
[----:B------:R-:W-:Y:S01]  /*6ae0*/  LOP3.LUT R140, R4, R3, RZ, 0xc0, !PT ;  /* 0x00000003048c7212 */ /* 0x000fe200078ec0ff */
[----:B------:R-:W-:Y:S01]  /*6af0*/  FFMA.FTZ R4, R245, UR4, -R19 ;  /* 0x00000004f5047c23 */ /* 0x000fe20008010813 */
[----:B------:R-:W-:-:S02]  /*6b00*/  LOP3.LUT R3, R251, R50, R31, 0x96, !PT ;  /* 0x00000032fb037212 */ /* 0x000fc400078e961f */
[----:B------:R-:W-:Y:S02]  /*6b10*/  F2FP.F16.F32.PACK_AB R6, R30, R45 ;  /* 0x0000002d1e06723e */ /* 0x000fe400000000ff */
[----:B------:R-:W-:Y:S01]  /*6b20*/  MOV R47, R238 ;  /* 0x000000ee002f7202 */ /* 0x000fe20000000f00 */
[----:B--2---:R-:W-:Y:S01]  /*6b30*/  IMAD.WIDE.U32 R2, R3, -0x2daee0ad, RZ ;  /* 0xd2511f5303027825 */ /* 0x004fe200078e00ff */
[----:B------:R-:W-:-:S03]  /*6b40*/  LOP3.LUT R141, R6, R5, RZ, 0xc0, !PT ;  /* 0x00000005068d7212 */ /* 0x000fc600078ec0ff */
[----:B------:R-:W-:Y:S01]  /*6b50*/  FFMA.FTZ R5, R246, UR4, -R19 ;  /* 0x00000004f6057c23 */ /* 0x000fe20008010813 */
[--C-:B------:R-:W-:Y:S01]  /*6b60*/  FFMA.FTZ R6, R249, UR4, -R28.reuse ;  /* 0x00000004f9067c23 */ /* 0x100fe2000801081c */
[----:B------:R2:W-:Y:S01]  /*6b70*/  MUFU.EX2 R19, R4 ;  /* 0x0000000400137308 */ /* 0x0005e20000000800 */
[----:B-1----:R-:W-:Y:S01]  /*6b80*/  LOP3.LUT R0, R149, R54, R3, 0x96, !PT ;  /* 0x0000003695007212 */ /* 0x002fe200078e9603 */
[----:B------:R-:W-:Y:S01]  /*6b90*/  FFMA.FTZ R3, R250, UR4, -R28 ;  /* 0x00000004fa037c23 */ /* 0x000fe2000801081c */
[C---:B------:R-:W-:Y:S01]  /*6ba0*/  PRMT R8, R2.reuse, 0x7771, RZ ;  /* 0x0000777102087816 */ /* 0x040fe200000000ff */
[----:B------:R1:W3:Y:S01]  /*6bb0*/  MUFU.EX2 R250, R5 ;  /* 0x0000000500fa7308 */ /* 0x0002e20000000800 */
[C---:B------:R-:W-:Y:S01]  /*6bc0*/  PRMT R7, R2.reuse, 0x7773, RZ ;  /* 0x0000777302077816 */ /* 0x040fe200000000ff */
[C---:B------:R-:W-:Y:S01]  /*6bd0*/  HMMA.16816.F32 R88, R140.reuse, R96, R168 ;  /* 0x000000608c58723c */ /* 0x040fe200000018a8 */
[----:B------:R-:W-:Y:S01]  /*6be0*/  IMAD.MOV.U32 R31, RZ, RZ, R146 ;  /* 0x000000ffff1f7224 */ /* 0x000fe200078e0092 */
[----:B------:R4:W-:Y:S01]  /*6bf0*/  MUFU.EX2 R10, R3 ;  /* 0x00000003000a7308 */ /* 0x0009e20000000800 */
[----:B------:R-:W-:Y:S01]  /*6c00*/  IMAD.MOV.U32 R238, RZ, RZ, R227 ;  /* 0x000000ffffee7224 */ /* 0x000fe200078e00e3 */
[----:B------:R3:W5:Y:S01]  /*6c10*/  LDL.LU R146, [R1+0x84] ;  /* 0x0000840001927983 */ /* 0x0007620000300800 */
[----:B------:R-:W-:Y:S01]  /*6c20*/  IMAD.MOV.U32 R227, RZ, RZ, R116 ;  /* 0x000000ffffe37224 */ /* 0x000fe200078e0074 */
[----:B------:R4:W-:Y:S01]  /*6c30*/  MUFU.EX2 R17, R6 ;  /* 0x0000000600117308 */ /* 0x0009e20000000800 */
[----:B--2---:R-:W-:Y:S01]  /*6c40*/  PRMT R4, R2, 0x7772, RZ ;  /* 0x0000777202047816 */ /* 0x004fe200000000ff */
[----:B------:R-:W-:Y:S01]  /*6c50*/  HMMA.16816.F32 R72, R140, R80, R100 ;  /* 0x000000508c48723c */ /* 0x000fe20000001864 */
[----:B------:R-:W-:-:S02]  /*6c60*/  IMAD.MOV.U32 R100, RZ, RZ, R117 ;  /* 0x000000ffff647224 */ /* 0x000fc400078e0075 */
[----:B-1----:R-:W-:Y:S02]  /*6c70*/  IMAD.MOV.U32 R5, RZ, RZ, R2 ;  /* 0x000000ffff057224 */ /* 0x002fe400078e0002 */
[----:B----4-:R-:W-:-:S03]  /*6c80*/  FFMA.FTZ R3, R252, UR4, -R28 ;  /* 0x00000004fc037c23 */ /* 0x010fc6000801081c */
[----:B------:R-:W-:Y:S01]  /*6c90*/  LOP3.LUT R2, R5, 0xff, RZ, 0xc0, !PT ;  /* 0x000000ff05027812 */ /* 0x000fe200078ec0ff */
[----:B------:R-:W-:Y:S01]  /*6ca0*/  IMAD.MOV.U32 R101, RZ, RZ, R139 ;  /* 0x000000ffff657224 */ /* 0x000fe200078e008b */
[C---:B------:R-:W-:Y:S01]  /*6cb0*/  HMMA.16816.F32 R76, R140.reuse, R82, R124 ;  /* 0x000000528c4c723c */ /* 0x040fe2000000187c */
[----:B------:R-:W-:Y:S01]  /*6cc0*/  FFMA.FTZ R6, R237, UR4, -R28 ;  /* 0x00000004ed067c23 */ /* 0x000fe2000801081c */
[----:B------:R-:W-:Y:S01]  /*6cd0*/  PRMT R8, R2, 0x5410, R8 ;  /* 0x0000541002087816 */ /* 0x000fe20000000008 */
[----:B------:R1:W2:Y:S01]  /*6ce0*/  MUFU.EX2 R11, R3 ;  /* 0x00000003000b7308 */ /* 0x0002a20000000800 */
[C---:B------:R-:W-:Y:S01]  /*6cf0*/  LOP3.LUT R2, R0.reuse, 0xffff, RZ, 0xc0, !PT ;  /* 0x0000ffff00027812 */ /* 0x040fe200078ec0ff */
[----:B------:R-:W-:Y:S02]  /*6d00*/  IMAD.MOV.U32 R102, RZ, RZ, R136 ;  /* 0x000000ffff667224 */ /* 0x000fe400078e0088 */
[----:B------:R4:W2:Y:S01]  /*6d10*/  MUFU.EX2 R9, R6 ;  /* 0x0000000600097308 */ /* 0x0008a20000000800 */
[----:B------:R-:W-:Y:S01]  /*6d20*/  LOP3.LUT R5, R0, 0xff, RZ, 0xc0, !PT ;  /* 0x000000ff00057812 */ /* 0x000fe200078ec0ff */
[----:B------:R-:W-:Y:S01]  /*6d30*/  IMAD.MOV.U32 R103, RZ, RZ, R240 ;  /* 0x000000ffff677224 */ /* 0x000fe200078e00f0 */
[----:B------:R-:W-:Y:S01]  /*6d40*/  PRMT R4, R4, 0x5410, R7 ;  /* 0x0000541004047816 */ /* 0x000fe20000000007 */
[----:B------:R-:W-:Y:S01]  /*6d50*/  IMAD.MOV.U32 R237, RZ, RZ, R231 ;  /* 0x000000ffffed7224 */ /* 0x000fe200078e00e7 */
[----:B------:R-:W-:Y:S01]  /*6d60*/  SHF.R.U32.HI R2, RZ, 0x8, R2 ;  /* 0x00000008ff027819 */ /* 0x000fe20000011602 */
[----:B------:R-:W-:Y:S01]  /*6d70*/  IMAD.MOV.U32 R240, RZ, RZ, R137 ;  /* 0x000000fffff07224 */ /* 0x000fe200078e0089 */
[----:B------:R-:W-:Y:S01]  /*6d80*/  HMMA.16816.F32 R152, R140, R160, R152 ;  /* 0x000000a08c98723c */ /* 0x000fe20000001898 */
[----:B-1----:R-:W-:Y:S01]  /*6d90*/  PRMT R3, R0, 0x7632, R3 ;  /* 0x0000763200037816 */ /* 0x002fe20000000003 */
[----:B------:R-:W-:Y:S01]  /*6da0*/  IMAD.MOV.U32 R231, RZ, RZ, R119 ;  /* 0x000000ffffe77224 */ /* 0x000fe200078e0077 */
[----:B------:R-:W-:-:S02]  /*6db0*/  SHF.R.U32.HI R0, RZ, 0x18, R0 ;  /* 0x00000018ff007819 */ /* 0x000fc40000011600 */
[----:B------:R-:W-:-:S03]  /*6dc0*/  LOP3.LUT R3, R3, 0xff, RZ, 0xc0, !PT ;  /* 0x000000ff03037812 */ /* 0x000fc600078ec0ff */
[C---:B------:R-:W-:Y:S01]  /*6dd0*/  HMMA.16816.F32 R164, R140.reuse, R162, R164 ;  /* 0x000000a28ca4723c */ /* 0x040fe200000018a4 */
[----:B------:R-:W-:Y:S02]  /*6de0*/  LOP3.LUT R4, R4, 0xff00ff, RZ, 0xc0, !PT ;  /* 0x00ff00ff04047812 */ /* 0x000fe400078ec0ff */
[----:B------:R-:W-:Y:S02]  /*6df0*/  PRMT R2, R5, 0x5410, R2 ;  /* 0x0000541005027816 */ /* 0x000fe40000000002 */
[----:B------:R-:W-:Y:S02]  /*6e00*/  PRMT R7, R3, 0x5410, R0 ;  /* 0x0000541003077816 */ /* 0x000fe40000000000 */
[--C-:B------:R-:W-:Y:S01]  /*6e10*/  HSET2.LE.AND R0, R8, R16.reuse, PT ;  /* 0x0000001008007233 */ /* 0x100fe20003803000 */
[----:B------:R-:W-:Y:S01]  /*6e20*/  HMMA.16816.F32 R92, R140, R98, R176 ;  /* 0x000000628c5c723c */ /* 0x000fe200000018b0 */
[----:B---3--:R-:W-:Y:S02]  /*6e30*/  F2FP.F16.F32.PACK_AB R3, R250, R19 ;  /* 0x00000013fa03723e */ /* 0x008fe400000000ff */
[----:B------:R-:W-:-:S02]  /*6e40*/  HSET2.LE.AND R4, R4, R16, PT ;  /* 0x0000001004047233 */ /* 0x000fc40003803000 */
[--C-:B----4-:R-:W-:Y:S02]  /*6e50*/  HSET2.LE.AND R6, R2, R16.reuse, PT ;  /* 0x0000001002067233 */ /* 0x110fe40003803000 */
[----:B------:R-:W-:Y:S01]  /*6e60*/  HSET2.LE.AND R7, R7, R16, PT ;  /* 0x0000001007077233 */ /* 0x000fe20003803000 */
[----:B------:R-:W-:Y:S01]  /*6e70*/  HMMA.16816.F32 R104, R140, R112, R184 ;  /* 0x000000708c68723c */ /* 0x000fe200000018b8 */
[----:B--2---:R-:W-:Y:S02]  /*6e80*/  F2FP.F16.F32.PACK_AB R2, R11, R17 ;  /* 0x000000110b02723e */ /* 0x004fe400000000ff */
[----:B------:R-:W-:Y:S02]  /*6e90*/  LOP3.LUT R170, R3, R0, RZ, 0xc0, !PT ;  /* 0x0000000003aa7212 */ /* 0x000fe400078ec0ff */
[----:B------:R-:W-:Y:S02]  /*6ea0*/  F2FP.F16.F32.PACK_AB R0, R9, R10 ;  /* 0x0000000a0900723e */ /* 0x000fe400000000ff */
[----:B------:R-:W-:Y:S01]  /*6eb0*/  F2FP.F16.F32.PACK_AB R5, R29, R18 ;  /* 0x000000121d05723e */ /* 0x000fe200000000ff */
[----:B------:R-:W-:Y:S01]  /*6ec0*/  FADD.FTZ R3, R182, R31 ;  /* 0x0000001fb6037221 */ /* 0x000fe20000010000 */
[----:B------:R-:W-:Y:S01]  /*6ed0*/  LOP3.LUT R171, R2, R4, RZ, 0xc0, !PT ;  /* 0x0000000402ab7212 */ /* 0x000fe200078ec0ff */
[----:B------:R-:W-:Y:S01]  /*6ee0*/  FADD.FTZ R2, R233, R236 ;  /* 0x000000ece9027221 */ /* 0x000fe20000010000 */
[----:B------:R-:W-:Y:S01]  /*6ef0*/  LOP3.LUT R169, R0, R7, RZ, 0xc0, !PT ;  /* 0x0000000700a97212 */ /* 0x000fe200078ec0ff */
[----:B------:R-:W-:Y:S01]  /*6f00*/  IMAD.MOV.U32 R182, RZ, RZ, R100 ;  /* 0x000000ffffb67224 */ /* 0x000fe200078e0064 */
[----:B------:R-:W-:Y:S01]  /*6f10*/  LOP3.LUT R168, R5, R6, RZ, 0xc0, !PT ;  /* 0x0000000605a87212 */ /* 0x000fe200078ec0ff */
[----:B------:R-:W-:Y:S01]  /*6f20*/  FADD.FTZ R0, R219, R226 ;  /* 0x000000e2db007221 */ /* 0x000fe20000010000 */
[----:B------:R-:W-:-:S02]  /*6f30*/  IMAD.MOV.U32 R100, RZ, RZ, R101 ;  /* 0x000000ffff647224 */ /* 0x000fc400078e0065 */
[----:B------:R-:W-:Y:S01]  /*6f40*/  FADD.FTZ R5, R213, R214 ;  /* 0x000000d6d5057221 */ /* 0x000fe20000010000 */
[----:B------:R-:W-:Y:S02]  /*6f50*/  IMAD.MOV.U32 R101, RZ, RZ, R102 ;  /* 0x000000ffff657224 */ /* 0x000fe400078e0066 */
[----:B------:R-:W-:Y:S01]  /*6f60*/  FADD.FTZ R3, R212, R3 ;  /* 0x00000003d4037221 */ /* 0x000fe20000010000 */
[----:B------:R-:W-:Y:S02]  /*6f70*/  IMAD.MOV.U32 R102, RZ, RZ, R103 ;  /* 0x000000ffff667224 */ /* 0x000fe400078e0067 */
[----:B------:R-:W-:Y:S01]  /*6f80*/  FADD.FTZ R2, R182, R2 ;  /* 0x00000002b6027221 */ /* 0x000fe20000010000 */
[----:B------:R-:W-:Y:S02]  /*6f90*/  IMAD.MOV.U32 R103, RZ, RZ, R46 ;  /* 0x000000ffff677224 */ /* 0x000fe400078e002e */
[----:B------:R-:W-:Y:S01]  /*6fa0*/  FADD.FTZ R0, R100, R0 ;  /* 0x0000000064007221 */ /* 0x000fe20000010000 */
[----:B------:R-:W-:-:S02]  /*6fb0*/  IMAD.MOV.U32 R46, RZ, RZ, R47 ;  /* 0x000000ffff2e7224 */ /* 0x000fc400078e002f */
        /* <DEDUP_REMOVED lines=22> */
[----:B------:R-:W-:-:S02]  /*7120*/  IMAD.MOV.U32 R228, RZ, RZ, R218 ;  /* 0x000000ffffe47224 */ /* 0x000fc400078e00da */
        /* <DEDUP_REMOVED lines=9> */
[----:B------:R1:W5:Y:S01]  /*71c0*/  LDL.LU R236, [R1+0x80] ;  /* 0x0000800001ec7983 */ /* 0x0003620000300800 */
        /* <DEDUP_REMOVED lines=22> */
[----:B------:R-:W-:Y:S01]  /*7330*/  HMMA.16816.F32 R108, R140, R114, R192 ;  /* 0x000000728c6c723c */ /* 0x000fe200000018c0 */
[----:B------:R1:W5:Y:S01]  /*7340*/  LDL.LU R212, [R1+0x68] ;  /* 0x0000680001d47983 */ /* 0x0003620000300800 */
[----:B------:R-:W-:-:S03]  /*7350*/  FADD.FTZ R5, R183, R5 ;  /* 0x00000005b7057221 */ /* 0x000fc60000010000 */
[----:B------:R1:W-:Y:S04]  /*7360*/  STL [R1+0xc], R3 ;  /* 0x00000c0301007387 */ /* 0x0003e80000100800 */
[----:B------:R1:W-:Y:S01]  /*7370*/  STL [R1+0x4], R0 ;  /* 0x0000040001007387 */ /* 0x0003e20000100800 */
[----:B------:R-:W2:Y:S03]  /*7380*/  S2R R218, SR_TID.X ;  /* 0x0000000000da7919 */ /* 0x000ea60000002100 */
[----:B------:R1:W-:Y:S01]  /*7390*/  STL [R1+0x8], R2 ;  /* 0x0000080201007387 */ /* 0x0003e20000100800 */
[----:B------:R-:W-:-:S04]  /*73a0*/  FADD.FTZ R4, R216, R5 ;  /* 0x00000005d8047221 */ /* 0x000fc80000010000 */
[----:B------:R-:W-:Y:S01]  /*73b0*/  FADD.FTZ R4, R18, R4 ;  /* 0x0000000412047221 */ /* 0x000fe20000010000 */
[----:B------:R-:W-:Y:S03]  /*73c0*/  HMMA.16816.F32 R116, R168, R128, R68 ;  /* 0x00000080a874723c */ /* 0x000fe60000001844 */
[----:B------:R-:W-:-:S04]  /*73d0*/  FADD.FTZ R4, R29, R4 ;  /* 0x000000041d047221 */ /* 0x000fc80000010000 */
[----:B------:R-:W-:Y:S01]  /*73e0*/  FADD.FTZ R4, R19, R4 ;  /* 0x0000000413047221 */ /* 0x000fe20000010000 */
[----:B------:R-:W-:Y:S03]  /*73f0*/  HMMA.16816.F32 R120, R140, R128, R196 ;  /* 0x000000808c78723c */ /* 0x000fe600000018c4 */
[----:B------:R-:W-:-:S05]  /*7400*/  FADD.FTZ R250, R250, R4 ;  /* 0x00000004fafa7221 */ /* 0x000fca0000010000 */
[----:B------:R-:W-:Y:S08]  /*7410*/  HMMA.16816.F32 R124, R140, R130, R204 ;  /* 0x000000828c7c723c */ /* 0x000ff000000018cc */
        /* <DEDUP_REMOVED lines=14> */
[----:B-12---:R-:W-:-:S15]  /*7500*/  @!P0 BRA `(.L_x_483) ;  /* 0x0000004400cc8947 */ /* 0x006fde0003800000 */
[----:B------:R-:W2:Y:S01]  /*7510*/  LDL.LU R223, [R1] ;  /* 0x0000000001df7983 */ /* 0x000ea20000300800 */
[----:B------:R-:W-:Y:S02]  /*7520*/  IMAD.MOV.U32 R230, RZ, RZ, R224 ;  /* 0x000000ffffe67224 */ /* 0x000fe400078e00e0 */
[----:B------:R-:W-:Y:S01]  /*7530*/  IMAD.MOV.U32 R231, RZ, RZ, R225 ;  /* 0x000000ffffe77224 */ /* 0x000fe200078e00e1 */
[----:B------:R-:W1:Y:S01]  /*7540*/  S2R R218, SR_TID.X ;  /* 0x0000000000da7919 */ /* 0x000e620000002100 */
[----:B------:R-:W-:Y:S01]  /*7550*/  VIADD R222, R220, 0x9e3779b9 ;  /* 0x9e3779b9dcde7836 */ /* 0x000fe20000000000 */
[----:B------:R-:W3:Y:S01]  /*7560*/  S2UR UR5, SR_CgaCtaId ;  /* 0x00000000000579c3 */ /* 0x000ee20000008800 */
[----:B------:R-:W4:Y:S01]  /*7570*/  LDCU UR4, c[0x0][0x440] ;  /* 0x00008800ff0477ac */ /* 0x000f220008000800 */
[----:B------:R-:W2:Y:S01]  /*7580*/  LDL.64 R224, [R1+0x30] ;  /* 0x0000300001e07983 */ /* 0x000ea20000100a00 */
[----:B------:R-:W-:Y:S01]  /*7590*/  IMAD.MOV.U32 R217, RZ, RZ, 0x20 ;  /* 0x00000020ffd97424 */ /* 0x000fe200078e00ff */
[-C--:B------:R-:W-:Y:S01]  /*75a0*/  LOP3.LUT R2, R180, R222.reuse, RZ, 0x3c, !PT ;  /* 0x000000deb4027212 */ /* 0x080fe200078e3cff */
[----:B-----5:R-:W-:Y:S01]  /*75b0*/  IMAD.MOV.U32 R149, RZ, RZ, R146 ;  /* 0x000000ffff957224 */ /* 0x020fe200078e0092 */
[----:B------:R-:W-:Y:S01]  /*75c0*/  LOP3.LUT R0, R150, R222, RZ, 0x3c, !PT ;  /* 0x000000de96007212 */ /* 0x000fe200078e3cff */
[----:B------:R-:W-:Y:S01]  /*75d0*/  IMAD.MOV.U32 R144, RZ, RZ, R147 ;  /* 0x000000ffff907224 */ /* 0x000fe200078e0093 */
[----:B------:R-:W2:Y:S01]  /*75e0*/  LDC.64 R248, c[0x0][0x3c0] ;  /* 0x0000f000fff87b82 */ /* 0x000ea20000000a00 */
[----:B------:R-:W-:Y:S01]  /*75f0*/  STL [R1+0x14], R2 ;  /* 0x0000140201007387 */ /* 0x000fe20000100800 */
[----:B------:R-:W-:Y:S01]  /*7600*/  MOV R150, R145 ;  /* 0x0000009100967202 */ /* 0x000fe20000000f00 */
[----:B------:R-:W-:Y:S01]  /*7610*/  IMAD.MOV.U32 R3, RZ, RZ, R148 ;  /* 0x000000ffff037224 */ /* 0x000fe200078e0094 */
[----:B------:R-:W-:Y:S01]  /*7620*/  UMOV UR7, 0x400 ;  /* 0x0000040000077882 */ /* 0x000fe20000000000 */
[----:B------:R1:W-:Y:S01]  /*7630*/  STL [R1+0x1c], R0 ;  /* 0x00001c0001007387 */ /* 0x0003e20000100800 */
[----:B------:R-:W2:Y:S01]  /*7640*/  LDCU UR6, c[0x0][0x440] ;  /* 0x00008800ff0677ac */ /* 0x000ea20008000800 */
[----:B----4-:R-:W-:Y:S01]  /*7650*/  ISETP.GE.AND P5, PT, R226, UR4, PT ;  /* 0x00000004e2007c0c */ /* 0x010fe2000bfa6270 */
[----:B------:R-:W4:Y:S01]  /*7660*/  LDCU UR4, c[0x0][0x45c] ;  /* 0x00008b80ff0477ac */ /* 0x000f220008000800 */
[----:B---3--:R-:W-:Y:S01]  /*7670*/  ULEA UR5, UR5, UR7, 0x18 ;  /* 0x0000000705057291 */ /* 0x008fe2000f8ec0ff */
[C---:B-1----:R-:W-:Y:S01]  /*7680*/  IMAD.SHL.U32 R216, R218.reuse, 0x20, RZ ;  /* 0x00000020dad87824 */ /* 0x042fe200078e00ff */
[----:B------:R-:W-:-:S04]  /*7690*/  LOP3.LUT P0, RZ, R218, 0x4, RZ, 0xc0, !PT ;  /* 0x00000004daff7812 */ /* 0x000fc8000780c0ff */
[----:B------:R-:W-:Y:S02]  /*76a0*/  SEL R217, R217, 0xffffffe0, !P0 ;  /* 0xffffffe0d9d97807 */ /* 0x000fe40004000000 */
[----:B------:R-:W-:-:S04]  /*76b0*/  SHF.L.U32 R0, R218, 0x4, RZ ;  /* 0x00000004da007819 */ /* 0x000fc800000006ff */
[----:B------:R-:W-:-:S04]  /*76c0*/  LOP3.LUT R215, R0, 0x100, RZ, 0xc0, !PT ;  /* 0x0000010000d77812 */ /* 0x000fc800078ec0ff */
[----:B------:R-:W-:Y:S01]  /*76d0*/  LOP3.LUT R215, R215, 0x20, R216, 0xf8, !PT ;  /* 0x00000020d7d77812 */ /* 0x000fe200078ef8d8 */
[----:B--2---:R-:W-:Y:S01]  /*76e0*/  VIADD R222, R223, 0xfffffffe ;  /* 0xfffffffedfde7836 */ /* 0x004fe20000000000 */
[----:B------:R-:W-:-:S04]  /*76f0*/  IADD3 R223, PT, PT, R220, 0x3c6ef372, RZ ;  /* 0x3c6ef372dcdf7810 */ /* 0x000fc80007ffe0ff */
[-C--:B------:R-:W-:Y:S02]  /*7700*/  LOP3.LUT R2, R231, R223.reuse, RZ, 0x3c, !PT ;  /* 0x000000dfe7027212 */ /* 0x080fe400078e3cff */
[----:B------:R-:W-:-:S03]  /*7710*/  LOP3.LUT R0, R225, R223, RZ, 0x3c, !PT ;  /* 0x000000dfe1007212 */ /* 0x000fc600078e3cff */
[----:B------:R1:W-:Y:S04]  /*7720*/  STL [R1+0x10], R2 ;  /* 0x0000100201007387 */ /* 0x0003e80000100800 */
[----:B------:R1:W-:Y:S01]  /*7730*/  STL [R1+0x18], R0 ;  /* 0x0000180001007387 */ /* 0x0003e20000100800 */
[----:B----4-:R-:W-:Y:S05]  /*7740*/  BRA `(.L_x_484) ;  /* 0x0000000000c47947 */ /* 0x010fea0003800000 */
.L_x_486:
[----:B------:R-:W1:Y:S01]  /*7750*/  LDC.64 R178, c[0x0][0x3b8] ;  /* 0x0000ee00ffb27b82 */ /* 0x000e620000000a00 */
[----:B------:R-:W-:Y:S01]  /*7760*/  VIADD R0, R222, 0xffffffff ;  /* 0xffffffffde007836 */ /* 0x000fe20000000000 */
[----:B------:R-:W-:Y:S03]  /*7770*/  ISETP.GE.AND P5, PT, R226, UR6, PT ;  /* 0x00000006e2007c0c */ /* 0x000fe6000bfa6270 */
[C---:B-1----:R-:W-:Y:S04]  /*7780*/  IMAD.WIDE.U32 R174, R0.reuse, R178, RZ ;  /* 0x000000b200ae7225 */ /* 0x042fe800078e00ff */
[----:B------:R-:W-:Y:S02]  /*7790*/  IMAD R175, R0, R179, R175 ;  /* 0x000000b300af7224 */ /* 0x000fe400078e02af */
[C---:B------:R-:W-:Y:S03]  /*77a0*/  IMAD.SHL.U32 R0, R174.reuse, 0x40, RZ ;  /* 0x00000040ae007824 */ /* 0x040fe600078e00ff */
[----:B------:R-:W-:Y:S02]  /*77b0*/  SHF.L.U64.HI R2, R174, 0x6, R175 ;  /* 0x00000006ae027819 */ /* 0x000fe400000102af */
[CC--:B------:R-:W-:Y:S02]  /*77c0*/  @!P5 LEA R184, P6, R0.reuse, R236.reuse, 0x1 ;  /* 0x000000ec00b8d211 */ /* 0x0c0fe400078c08ff */
[C---:B------:R-:W-:Y:S02]  /*77d0*/  @!P4 LEA R180, P2, R0.reuse, R236, 0x1 ;  /* 0x000000ec00b4c211 */ /* 0x040fe400078408ff */
[CCC-:B------:R-:W-:Y:S02]  /*77e0*/  @!P5 LEA.HI.X R185, R0.reuse, R233.reuse, R2.reuse, 0x1, P6 ;  /* 0x000000e900b9d211 */ /* 0x1c0fe400030f0c02 */
[-CC-:B------:R-:W-:Y:S02]  /*77f0*/  @!P4 LEA.HI.X R181, R0, R233.reuse, R2.reuse, 0x1, P2 ;  /* 0x000000e900b5c211 */ /* 0x180fe400010f0c02 */
        /* <DEDUP_REMOVED lines=38> */
.L_x_484:
[----:B--2---:R-:W2:Y:S01]  /*7a60*/  LDL R8, [R1+0x5c] ;  /* 0x00005c0001087983 */ /* 0x004ea20000100800 */
[----:B------:R-:W-:Y:S05]  /*7a70*/  DEPBAR.LE SB0, 0x0 ;  /* 0x000080000000791a */ /* 0x000fea0000000000 */
[----:B------:R-:W3:Y:S01]  /*7a80*/  LDL R10, [R1+0x58] ;  /* 0x00005800010a7983 */ /* 0x000ee20000100800 */
[----:B------:R-:W-:Y:S01]  /*7a90*/  IMAD.WIDE.U32 R4, R222, R248, RZ ;  /* 0x000000f8de047225 */ /* 0x000fe200078e00ff */
[----:B------:R-:W-:Y:S01]  /*7aa0*/  SHF.R.U32.HI R213, RZ, 0x1, R218 ;  /* 0x00000001ffd57819 */ /* 0x000fe200000116da */
[----:B------:R-:W-:Y:S02]  /*7ab0*/  BAR.SYNC.DEFER_BLOCKING 0x0 ;  /* 0x0000000000007b1d */ /* 0x000fe40000010000 */
[----:B------:R-:W-:Y:S02]  /*7ac0*/  IMAD.SHL.U32 R11, R218, 0x8, RZ ;  /* 0x00000008da0b7824 */ /* 0x000fe400078e00ff */
[----:B-1----:R-:W-:Y:S02]  /*7ad0*/  IMAD R0, R222, R249, R5 ;  /* 0x000000f9de007224 */ /* 0x002fe400078e0205 */
[----:B------:R-:W-:Y:S01]  /*7ae0*/  IMAD.SHL.U32 R2, R4, 0x40, RZ ;  /* 0x0000004004027824 */ /* 0x000fe200078e00ff */
[----:B------:R-:W-:Y:S01]  /*7af0*/  LOP3.LUT R226, R11, 0x18, RZ, 0xc0, !PT ;  /* 0x000000180be27812 */ /* 0x000fe200078ec0ff */
[----:B------:R-:W-:Y:S01]  /*7b00*/  IMAD.SHL.U32 R212, R218, 0x4, RZ ;  /* 0x00000004dad47824 */ /* 0x000fe200078e00ff */
[--C-:B------:R-:W-:Y:S01]  /*7b10*/  SHF.L.U64.HI R5, R4, 0x6, R0.reuse ;  /* 0x0000000604057819 */ /* 0x100fe20000010200 */
[----:B------:R-:W-:Y:S01]  /*7b20*/  STL [R1+0x44], R11 ;  /* 0x0000440b01007387 */ /* 0x000fe20000100800 */
[C---:B------:R-:W-:Y:S04]  /*7b30*/  LEA R2, P1, R248.reuse, R2, 0x5 ;  /* 0x00000002f8027211 */ /* 0x040fe800078228ff */
[----:B------:R-:W-:Y:S02]  /*7b40*/  LEA.HI.X R5, R248, R5, R249, 0x5, P1 ;  /* 0x00000005f8057211 */ /* 0x000fe400008f2cf9 */
[-C--:B--2---:R-:W-:Y:S02]  /*7b50*/  LEA R6, P2, R4, R8.reuse, 0x7 ;  /* 0x0000000804067211 */ /* 0x084fe400078438ff */
[----:B------:R-:W-:Y:S02]  /*7b60*/  LEA R8, P1, R2, R8, 0x1 ;  /* 0x0000000802087211 */ /* 0x000fe400078208ff */
[-C--:B---3--:R-:W-:Y:S02]  /*7b70*/  LEA.HI.X R7, R4, R10.reuse, R0, 0x7, P2 ;  /* 0x0000000a04077211 */ /* 0x088fe400010f3c00 */
[C---:B------:R-:W-:Y:S02]  /*7b80*/  LOP3.LUT R0, R226.reuse, 0x20, RZ, 0xfc, !PT ;  /* 0x00000020e2007812 */ /* 0x040fe400078efcff */
[----:B------:R-:W-:Y:S01]  /*7b90*/  LOP3.LUT R4, R226, 0x40, RZ, 0xfc, !PT ;  /* 0x00000040e2047812 */ /* 0x000fe200078efcff */
[----:B------:R-:W-:Y:S01]  /*7ba0*/  @!PT LDS RZ, [RZ] ;  /* 0x00000000fffff984 */ /* 0x000fe20000000800 */
[----:B------:R-:W-:Y:S01]  /*7bb0*/  @!PT LDS RZ, [RZ] ;  /* 0x00000000fffff984 */ /* 0x000fe20000000800 */
[----:B------:R-:W-:Y:S01]  /*7bc0*/  @!PT LDS RZ, [RZ] ;  /* 0x00000000fffff984 */ /* 0x000fe20000000800 */
[----:B------:R-:W-:Y:S01]  /*7bd0*/  @!P5 LDGSTS.E.BYPASS.LTC128B.128 [R219+0x9000], desc[UR16][R6.64] ;  /* 0x0900000006dbdfae */ /* 0x000fe2000b981a10 */
[----:B------:R-:W-:Y:S02]  /*7be0*/  ISETP.GE.AND P4, PT, R0, UR6, PT ;  /* 0x0000000600007c0c */ /* 0x000fe4000bf86270 */
[----:B------:R-:W-:Y:S03]  /*7bf0*/  ISETP.GE.AND P3, PT, R4, UR6, PT ;  /* 0x0000000604007c0c */ /* 0x000fe6000bf66270 */
[----:B------:R1:W-:Y:S01]  /*7c00*/  STL [R1+0x20], R0 ;  /* 0x0000200001007387 */ /* 0x0003e20000100800 */
[----:B------:R-:W-:Y:S01]  /*7c10*/  LEA.HI.X R9, R2, R10, R5, 0x1, P1 ;  /* 0x0000000a02097211 */ /* 0x000fe200008f0c05 */
[----:B------:R-:W-:Y:S01]  /*7c20*/  IMAD.SHL.U32 R10, R218, 0x10, RZ ;  /* 0x00000010da0a7824 */ /* 0x000fe200078e00ff */
[----:B------:R-:W-:Y:S03]  /*7c30*/  LOP3.LUT R2, R213, 0x8, RZ, 0xc0, !PT ;  /* 0x00000008d5027812 */ /* 0x000fe600078ec0ff */
[----:B------:R-:W-:Y:S01]  /*7c40*/  @P5 STS.128 [R219+0x9000], RZ ;  /* 0x009000ffdb005388 */ /* 0x000fe20000000c00 */
[----:B------:R-:W-:Y:S02]  /*7c50*/  ISETP.NE.AND P1, PT, R222, RZ, PT ;  /* 0x000000ffde00720c */ /* 0x000fe40003f25270 */
[----:B------:R-:W-:Y:S03]  /*7c60*/  LOP3.LUT R214, R10, 0x3e00, RZ, 0xc0, !PT ;  /* 0x00003e000ad67812 */ /* 0x000fe600078ec0ff */
        /* <DEDUP_REMOVED lines=10> */
[----:B------:R-:W-:Y:S01]  /*7d10*/  @P3 STS.128 [R219+0xb000], RZ ;  /* 0x00b000ffdb003388 */ /* 0x000fe20000000c00 */
[----:B-1----:R-:W-:Y:S05]  /*7d20*/  LOP3.LUT R0, R212, 0x18, RZ, 0xc0, !PT ;  /* 0x00000018d4007812 */ /* 0x002fea00078ec0ff */
[----:B------:R-:W-:Y:S01]  /*7d30*/  @!PT LDS RZ, [RZ] ;  /* 0x00000000fffff984 */ /* 0x000fe20000000800 */
[----:B------:R-:W-:Y:S01]  /*7d40*/  @!PT LDS RZ, [RZ] ;  /* 0x00000000fffff984 */ /* 0x000fe20000000800 */
[----:B------:R-:W-:Y:S01]  /*7d50*/  @!PT LDS RZ, [RZ] ;  /* 0x00000000fffff984 */ /* 0x000fe20000000800 */
[----:B------:R-:W-:Y:S01]  /*7d60*/  @!P5 LDGSTS.E.BYPASS.LTC128B.128 [R219+0x9800], desc[UR16][R8.64] ;  /* 0x0980000008dbdfae */ /* 0x000fe2000b981a10 */
[--C-:B------:R-:W-:Y:S05]  /*7d70*/  LOP3.LUT R0, R0, 0xc0, R216.reuse, 0xf8, !PT ;  /* 0x000000c000007812 */ /* 0x100fea00078ef8d8 */
[----:B------:R-:W-:Y:S01]  /*7d80*/  @P5 STS.128 [R219+0x9800], RZ ;  /* 0x009800ffdb005388 */ /* 0x000fe20000000c00 */
[----:B------:R-:W-:Y:S02]  /*7d90*/  LOP3.LUT R151, R0, R2, RZ, 0x3c, !PT ;  /* 0x0000000200977212 */ /* 0x000fe400078e3cff */
[----:B--2---:R-:W-:Y:S03]  /*7da0*/  LOP3.LUT R4, R214, 0x120, R216, 0xf8, !PT ;  /* 0x00000120d6047812 */ /* 0x004fe600078ef8d8 */
[----:B------:R-:W-:Y:S01]  /*7db0*/  @!PT LDS RZ, [RZ] ;  /* 0x00000000fffff984 */ /* 0x000fe20000000800 */
[----:B------:R-:W-:Y:S01]  /*7dc0*/  @!PT LDS RZ, [RZ] ;  /* 0x00000000fffff984 */ /* 0x000fe20000000800 */
[----:B------:R-:W-:Y:S01]  /*7dd0*/  @!PT LDS RZ, [RZ] ;  /* 0x00000000fffff984 */ /* 0x000fe20000000800 */
[----:B------:R-:W-:Y:S01]  /*7de0*/  @!P4 LDGSTS.E.BYPASS.LTC128B.128 [R219+0xa800], desc[UR16][R8.64+0x40] ;  /* 0x0a80004008dbcfae */ /* 0x000fe2000b981a10 */
[----:B------:R-:W-:Y:S02]  /*7df0*/  LOP3.LUT R0, R0, 0x8, R218, 0x78, !PT ;  /* 0x0000000800007812 */ /* 0x000fe400078e78da */
[----:B------:R-:W-:Y:S03]  /*7e00*/  LOP3.LUT R2, R4, R151, RZ, 0xfc, !PT ;  /* 0x0000009704027212 */ /* 0x000fe600078efcff */
[----:B------:R-:W-:Y:S01]  /*7e10*/  @P4 STS.128 [R219+0xa800], RZ ;  /* 0x00a800ffdb004388 */ /* 0x000fe20000000c00 */
[----:B------:R-:W-:Y:S02]  /*7e20*/  LOP3.LUT R0, R215, R0, RZ, 0xfc, !PT ;  /* 0x00000000d7007212 */ /* 0x000fe400078efcff */
[----:B------:R-:W-:Y:S03]  /*7e30*/  LEA R145, R2, UR5, 0x1 ;  /* 0x0000000502917c11 */ /* 0x000fe6000f8e08ff */
[----:B------:R-:W-:Y:S01]  /*7e40*/  @!PT LDS RZ, [RZ] ;  /* 0x00000000fffff984 */ /* 0x000fe20000000800 */
[----:B------:R-:W-:Y:S01]  /*7e50*/  @!PT LDS RZ, [RZ] ;  /* 0x00000000fffff984 */ /* 0x000fe20000000800 */
[----:B------:R-:W-:Y:S01]  /*7e60*/  @!PT LDS RZ, [RZ] ;  /* 0x00000000fffff984 */ /* 0x000fe20000000800 */
[----:B------:R1:W-:Y:S01]  /*7e70*/  @!P3 LDGSTS.E.BYPASS.LTC128B.128 [R219+0xb800], desc[UR16][R8.64+0x80] ;  /* 0x0b80008008dbbfae */ /* 0x0003e2000b981a10 */
[----:B------:R-:W-:Y:S05]  /*7e80*/  LEA R0, R0, UR5, 0x1 ;  /* 0x0000000500007c11 */ /* 0x000fea000f8e08ff */
[----:B------:R-:W-:Y:S01]  /*7e90*/  @P3 STS.128 [R219+0xb800], RZ ;  /* 0x00b800ffdb003388 */ /* 0x000fe20000000c00 */
[C---:B------:R-:W-:Y:S02]  /*7ea0*/  IMAD.IADD R146, R217.reuse, 0x1, R145 ;  /* 0x00000001d9927824 */ /* 0x040fe400078e0291 */
[----:B------:R-:W-:Y:S03]  /*7eb0*/  IMAD.IADD R2, R217, 0x1, R0 ;  /* 0x00000001d9027824 */ /* 0x000fe600078e0200 */
[----:B------:R-:W-:Y:S06]  /*7ec0*/  LDSM.16.M88.4 R64, [R145] ;  /* 0x000000009140783b */ /* 0x000fec0000000200 */
[----:B------:R-:W3:Y:S06]  /*7ed0*/  LDSM.16.M88.4 R16, [R0+0x6000] ;  /* 0x006000000010783b */ /* 0x000eec0000000200 */
[----:B------:R-:W1:Y:S06]  /*7ee0*/  LDSM.16.M88.4 R60, [R145+0x1000] ;  /* 0x00100000913c783b */ /* 0x000e6c0000000200 */
[----:B------:R-:W2:Y:S06]  /*7ef0*/  LDSM.16.M88.4 R32, [R0+0x6400] ;  /* 0x006400000020783b */ /* 0x000eac0000000200 */
[----:B------:R-:W4:Y:S06]  /*7f00*/  LDL.64 R228, [R1+0x38] ;  /* 0x0000380001e47983 */ /* 0x000f2c0000100a00 */
[----:B------:R-:W5:Y:S06]  /*7f10*/  LDSM.16.M88.4 R48, [R0+0x6800] ;  /* 0x006800000030783b */ /* 0x000f6c0000000200 */
[----:B------:R-:W4:Y:S06]  /*7f20*/  LDL R227, [R1+0x14] ;  /* 0x0000140001e37983 */ /* 0x000f2c0000100800 */
[----:B------:R-:W5:Y:S06]  /*7f30*/  LDSM.16.M88.4 R172, [R0+0x6c00] ;  /* 0x006c000000ac783b */ /* 0x000f6c0000000200 */
[----:B------:R-:W4:Y:S01]  /*7f40*/  LDL R223, [R1+0x10] ;  /* 0x0000100001df7983 */ /* 0x000f220000100800 */
[-C--:B---3--:R-:W-:Y:S05]  /*7f50*/  HMMA.16816.F32 R4, R64, R16.reuse, RZ ;  /* 0x000000104004723c */ /* 0x088fea00000018ff */
[----:B------:R-:W-:Y:S03]  /*7f60*/  LDSM.16.M88.4 R176, [R146] ;  /* 0x0000000092b0783b */ /* 0x000fe60000000200 */
[C---:B-1----:R-:W-:Y:S03]  /*7f70*/  HMMA.16816.F32 R8, R60.reuse, R16, RZ ;  /* 0x000000103c08723c */ /* 0x042fe600000018ff */
[----:B------:R-:W3:Y:S06]  /*7f80*/  LDL R242, [R1+0x18] ;  /* 0x0000180001f27983 */ /* 0x000eec0000100800 */
[----:B------:R-:W1:Y:S01]  /*7f90*/  LDSM.16.M88.4 R180, [R2+0x6000] ;  /* 0x0060000002b4783b */ /* 0x000e620000000200 */
[-C--:B------:R-:W-:Y:S05]  /*7fa0*/  HMMA.16816.F32 R12, R60, R18.reuse, RZ ;  /* 0x000000123c0c723c */ /* 0x080fea00000018ff */
[----:B------:R-:W3:Y:S06]  /*7fb0*/  LDL R237, [R1+0x1c] ;  /* 0x00001c0001ed7983 */ /* 0x000eec0000100800 */
[----:B------:R-:W1:Y:S01]  /*7fc0*/  LDSM.16.M88.4 R184, [R146+0x1000] ;  /* 0x0010000092b8783b */ /* 0x000e620000000200 */
[C---:B------:R-:W-:Y:S05]  /*7fd0*/  HMMA.16816.F32 R16, R64.reuse, R18, RZ ;  /* 0x000000124010723c */ /* 0x040fea00000018ff */
[----:B------:R-:W3:Y:S03]  /*7fe0*/  LDL.64 R224, [R1+0x50] ;  /* 0x0000500001e07983 */ /* 0x000ee60000100a00 */
[-C--:B--2---:R-:W-:Y:S03]  /*7ff0*/  HMMA.16816.F32 R20, R64, R32.reuse, RZ ;  /* 0x000000204014723c */ /* 0x084fe600000018ff */
[----:B------:R-:W2:Y:S06]  /*8000*/  LDSM.16.M88.4 R188, [R2+0x6400] ;  /* 0x0064000002bc783b */ /* 0x000eac0000000200 */
[----:B------:R-:W3:Y:S01]  /*8010*/  LDL.64 R240, [R1+0x48] ;  /* 0x0000480001f07983 */ /* 0x000ee20000100a00 */
[C---:B------:R-:W-:Y:S05]  /*8020*/  HMMA.16816.F32 R24, R60.reuse, R32, RZ ;  /* 0x000000203c18723c */ /* 0x040fea00000018ff */
[----:B------:R-:W2:Y:S03]  /*8030*/  LDSM.16.M88.4 R192, [R2+0x6800] ;  /* 0x0068000002c0783b */ /* 0x000ea60000000200 */
[-C--:B------:R-:W-:Y:S03]  /*8040*/  HMMA.16816.F32 R28, R60, R34.reuse, RZ ;  /* 0x000000223c1c723c */ /* 0x080fe600000018ff */
[----:B------:R-:W3:Y:S06]  /*8050*/  LDL.64 R244, [R1+0x28] ;  /* 0x0000280001f47983 */ /* 0x000eec0000100a00 */
[----:B------:R-:W2:Y:S01]  /*8060*/  LDSM.16.M88.4 R196, [R2+0x6c00] ;  /* 0x006c000002c4783b */ /* 0x000ea20000000200 */
[C---:B------:R-:W-:Y:S05]  /*8070*/  HMMA.16816.F32 R32, R64.reuse, R34, RZ ;  /* 0x000000224020723c */ /* 0x040fea00000018ff */
[----:B------:R-:W3:Y:S06]  /*8080*/  LDL.64 R238, [R1+0x30] ;  /* 0x0000300001ee7983 */ /* 0x000eec0000100a00 */
[----:B------:R-:W-:Y:S01]  /*8090*/  LDSM.16.M88.4 R200, [R0+0x7000] ;  /* 0x0070000000c8783b */ /* 0x000fe20000000200 */
[-C--:B-----5:R-:W-:Y:S05]  /*80a0*/  HMMA.16816.F32 R36, R64, R48.reuse, RZ ;  /* 0x000000304024723c */ /* 0x0a0fea00000018ff */
[----:B------:R-:W0:Y:S03]  /*80b0*/  LDGDEPBAR ;  /* 0x00000000000079af */ /* 0x000e260000000000 */
[C---:B------:R-:W-:Y:S03]  /*80c0*/  HMMA.16816.F32 R40, R60.reuse, R48, RZ ;  /* 0x000000303c28723c */ /* 0x040fe600000018ff */
[----:B------:R-:W-:Y:S06]  /*80d0*/  LDSM.16.M88.4 R204, [R145+0x3000] ;  /* 0x0030000091cc783b */ /* 0x000fec0000000200 */
[----:B------:R-:W-:Y:S01]  /*80e0*/  LDSM.16.M88.4 R208, [R0+0x7400] ;  /* 0x0074000000d0783b */ /* 0x000fe20000000200 */
[-C--:B------:R-:W-:Y:S08]  /*80f0*/  HMMA.16816.F32 R44, R60, R50.reuse, RZ ;  /* 0x000000323c2c723c */ /* 0x080ff000000018ff */
[C---:B------:R-:W-:Y:S08]  /*8100*/  HMMA.16816.F32 R48, R64.reuse, R50, RZ ;  /* 0x000000324030723c */ /* 0x040ff000000018ff */
[-C--:B------:R-:W-:Y:S08]  /*8110*/  HMMA.16816.F32 R52, R64, R172.reuse, RZ ;  /* 0x000000ac4034723c */ /* 0x080ff000000018ff */
[C---:B------:R-:W-:Y:S08]  /*8120*/  HMMA.16816.F32 R56, R60.reuse, R172, RZ ;  /* 0x000000ac3c38723c */ /* 0x040ff000000018ff */
[-C--:B------:R-:W-:Y:S08]  /*8130*/  HMMA.16816.F32 R60, R60, R174.reuse, RZ ;  /* 0x000000ae3c3c723c */ /* 0x080ff000000018ff */
[----:B------:R-:W-:Y:S01]  /*8140*/  HMMA.16816.F32 R64, R64, R174, RZ ;  /* 0x000000ae4040723c */ /* 0x000fe200000018ff */
[----:B------:R-:W5:Y:S07]  /*8150*/  LDSM.16.M88.4 R172, [R145+0x2000] ;  /* 0x0020000091ac783b */ /* 0x000f6e0000000200 */
        /* <DEDUP_REMOVED lines=20> */
[----:B------:R-:W2:Y:S06]  /*82a0*/  LDSM.16.M88.4 R176, [R0+0x7c00] ;  /* 0x007c000000b0783b */ /* 0x000eac0000000200 */
[----:B------:R-:W4:Y:S01]  /*82b0*/  LDSM.16.M88.4 R196, [R2+0x7400] ;  /* 0x0074000002c4783b */ /* 0x000f220000000200 */
[-C--:B-----5:R-:W-:Y:S08]  /*82c0*/  HMMA.16816.F32 R4, R172, R200.reuse, R4 ;  /* 0x000000c8ac04723c */ /* 0x0a0ff00000001804 */
[C---:B------:R-:W-:Y:S08]  /*82d0*/  HMMA.16816.F32 R8, R204.reuse, R200, R8 ;  /* 0x000000c8cc08723c */ /* 0x040ff00000001808 */
[-C--:B------:R-:W-:Y:S08]  /*82e0*/  HMMA.16816.F32 R12, R204, R202.reuse, R12 ;  /* 0x000000cacc0c723c */ /* 0x080ff0000000180c */
[C---:B------:R-:W-:Y:S01]  /*82f0*/  HMMA.16816.F32 R16, R172.reuse, R202, R16 ;  /* 0x000000caac10723c */ /* 0x040fe20000001810 */
[----:B------:R-:W5:Y:S07]  /*8300*/  LDSM.16.M88.4 R200, [R2+0x7800] ;  /* 0x0078000002c8783b */ /* 0x000f6e0000000200 */
[-C--:B------:R-:W-:Y:S08]  /*8310*/  HMMA.16816.F32 R20, R172, R208.reuse, R20 ;  /* 0x000000d0ac14723c */ /* 0x080ff00000001814 */
        /* <DEDUP_REMOVED lines=8> */
[----:B------:R-:W-:Y:S07]  /*83a0*/  LDSM.16.M88.4 R180, [R145+0x5000] ;  /* 0x0050000091b4783b */ /* 0x000fee0000000200 */
[-C--:B--2---:R-:W-:Y:S08]  /*83b0*/  HMMA.16816.F32 R52, R172, R176.reuse, R52 ;  /* 0x000000b0ac34723c */ /* 0x084ff00000001834 */
[C---:B------:R-:W-:Y:S08]  /*83c0*/  HMMA.16816.F32 R56, R204.reuse, R176, R56 ;  /* 0x000000b0cc38723c */ /* 0x040ff00000001838 */
[-C--:B------:R-:W-:Y:S01]  /*83d0*/  HMMA.16816.F32 R60, R204, R178.reuse, R60 ;  /* 0x000000b2cc3c723c */ /* 0x080fe2000000183c */
[----:B------:R-:W-:Y:S07]  /*83e0*/  LDSM.16.M88.4 R204, [R146+0x5000] ;  /* 0x0050000092cc783b */ /* 0x000fee0000000200 */
[----:B------:R-:W-:Y:S01]  /*83f0*/  HMMA.16816.F32 R64, R172, R178, R64 ;  /* 0x000000b2ac40723c */ /* 0x000fe20000001840 */
[----:B------:R-:W-:Y:S06]  /*8400*/  LDSM.16.M88.4 R172, [R145+0x4000] ;  /* 0x0040000091ac783b */ /* 0x000fec0000000200 */
[----:B------:R-:W1:Y:S01]  /*8410*/  LDSM.16.M88.4 R176, [R0+0x8000] ;  /* 0x0080000000b0783b */ /* 0x000e620000000200 */
[-C--:B------:R-:W-:Y:S08]  /*8420*/  HMMA.16816.F32 R4, R184, R188.reuse, R4 ;  /* 0x000000bcb804723c */ /* 0x080ff00000001804 */
[C---:B------:R-:W-:Y:S08]  /*8430*/  HMMA.16816.F32 R8, R192.reuse, R188, R8 ;  /* 0x000000bcc008723c */ /* 0x040ff00000001808 */
[-C--:B------:R-:W-:Y:S08]  /*8440*/  HMMA.16816.F32 R12, R192, R190.reuse, R12 ;  /* 0x000000bec00c723c */ /* 0x080ff0000000180c */
[C---:B------:R-:W-:Y:S01]  /*8450*/  HMMA.16816.F32 R16, R184.reuse, R190, R16 ;  /* 0x000000beb810723c */ /* 0x040fe20000001810 */
[----:B------:R-:W2:Y:S07]  /*8460*/  LDSM.16.M88.4 R188, [R0+0x8400] ;  /* 0x0084000000bc783b */ /* 0x000eae0000000200 */
[-C--:B----4-:R-:W-:Y:S08]  /*8470*/  HMMA.16816.F32 R20, R184, R196.reuse, R20 ;  /* 0x000000c4b814723c */ /* 0x090ff00000001814 */
        /* <DEDUP_REMOVED lines=9> */
[-C--:B---3--:R-:W-:Y:S08]  /*8510*/  HMMA.16816.F32 R52, R184, R208.reuse, R52 ;  /* 0x000000d0b834723c */ /* 0x088ff00000001834 */
[C---:B------:R-:W-:Y:S08]  /*8520*/  HMMA.16816.F32 R56, R192.reuse, R208, R56 ;  /* 0x000000d0c038723c */ /* 0x040ff00000001838 */
[-C--:B------:R-:W-:Y:S01]  /*8530*/  HMMA.16816.F32 R60, R192, R210.reuse, R60 ;  /* 0x000000d2c03c723c */ /* 0x080fe2000000183c */
[----:B------:R-:W3:Y:S07]  /*8540*/  LDSM.16.M88.4 R192, [R0+0x8800] ;  /* 0x0088000000c0783b */ /* 0x000eee0000000200 */
[----:B------:R-:W-:Y:S01]  /*8550*/  HMMA.16816.F32 R64, R184, R210, R64 ;  /* 0x000000d2b840723c */ /* 0x000fe20000001840 */
[----:B------:R4:W5:Y:S06]  /*8560*/  LDSM.16.M88.4 R184, [R146+0x4000] ;  /* 0x0040000092b8783b */ /* 0x00096c0000000200 */
[----:B------:R-:W5:Y:S01]  /*8570*/  LDSM.16.M88.4 R208, [R2+0x8400] ;  /* 0x0084000002d0783b */ /* 0x000f620000000200 */
        /* <DEDUP_REMOVED lines=8> */
[C---:B------:R-:W-:Y:S04]  /*8600*/  HMMA.16816.F32 R32, R172.reuse, R190, R32 ;  /* 0x000000beac20723c */ /* 0x040fe80000001820 */
[C---:B------:R-:W-:Y:S02]  /*8610*/  VIADD R191, R220.reuse, 0xdaa66d2b ;  /* 0xdaa66d2bdcbf7836 */ /* 0x040fe40000000000 */
[C---:B------:R-:W-:Y:S02]  /*8620*/  VIADD R190, R221.reuse, 0xed9eba14 ;  /* 0xed9eba14ddbe7836 */ /* 0x040fe40000000000 */
[-C--:B---3--:R-:W-:Y:S08]  /*8630*/  HMMA.16816.F32 R36, R172, R192.reuse, R36 ;  /* 0x000000c0ac24723c */ /* 0x088ff00000001824 */
[C---:B------:R-:W-:Y:S04]  /*8640*/  HMMA.16816.F32 R40, R180.reuse, R192, R40 ;  /* 0x000000c0b428723c */ /* 0x040fe80000001828 */
[C---:B------:R-:W-:Y:S02]  /*8650*/  VIADD R193, R221.reuse, 0x32370b8f ;  /* 0x32370b8fddc17836 */ /* 0x040fe40000000000 */
[----:B------:R-:W-:Y:S02]  /*8660*/  VIADD R192, R220, 0x78dde6e4 ;  /* 0x78dde6e4dcc07836 */ /* 0x000fe40000000000 */
[-C--:B------:R-:W-:Y:S08]  /*8670*/  HMMA.16816.F32 R44, R180, R194.reuse, R44 ;  /* 0x000000c2b42c723c */ /* 0x080ff0000000182c */
[C---:B------:R-:W-:Y:S04]  /*8680*/  HMMA.16816.F32 R48, R172.reuse, R194, R48 ;  /* 0x000000c2ac30723c */ /* 0x040fe80000001830 */
[----:B------:R-:W-:Y:S02]  /*8690*/  IMAD.SHL.U32 R195, R222, 0x2, RZ ;  /* 0x00000002dec37824 */ /* 0x000fe400078e00ff */
[----:B------:R-:W-:Y:S02]  /*86a0*/  VIADD R194, R221, 0x76cf5d0a ;  /* 0x76cf5d0addc27836 */ /* 0x000fe40000000000 */
[-C--:B------:R-:W-:Y:S03]  /*86b0*/  HMMA.16816.F32 R52, R172, R196.reuse, R52 ;  /* 0x000000c4ac34723c */ /* 0x080fe60000001834 */
[----:B----4-:R-:W-:Y:S05]  /*86c0*/  LOP3.LUT R146, R195, R229, R221, 0x96, !PT ;  /* 0x000000e5c3927212 */ /* 0x010fea00078e96dd */
[C---:B------:R-:W-:Y:S04]  /*86d0*/  HMMA.16816.F32 R56, R180.reuse, R196, R56 ;  /* 0x000000c4b438723c */ /* 0x040fe80000001838 */
[----:B------:R-:W-:Y:S04]  /*86e0*/  IMAD.WIDE.U32 R146, R146, -0x326172a9, RZ ;  /* 0xcd9e8d5792927825 */ /* 0x000fe800078e00ff */
[-C--:B------:R-:W-:Y:S03]  /*86f0*/  HMMA.16816.F32 R60, R180, R198.reuse, R60 ;  /* 0x000000c6b43c723c */ /* 0x080fe6000000183c */
[C---:B------:R-:W-:Y:S02]  /*8700*/  LOP3.LUT R180, R147.reuse, R227, RZ, 0x3c, !PT ;  /* 0x000000e393b47212 */ /* 0x040fe400078e3cff */
[C---:B------:R-:W-:Y:S02]  /*8710*/  LOP3.LUT R188, R146.reuse, R223, RZ, 0x3c, !PT ;  /* 0x000000df92bc7212 */ /* 0x040fe400078e3cff */
[----:B------:R-:W-:Y:S01]  /*8720*/  LOP3.LUT R147, R147, R237, RZ, 0x3c, !PT ;  /* 0x000000ed93937212 */ /* 0x000fe200078e3cff */
[----:B------:R-:W-:Y:S01]  /*8730*/  HMMA.16816.F32 R64, R172, R198, R64 ;  /* 0x000000c6ac40723c */ /* 0x000fe20000001840 */
[----:B------:R2:W3:Y:S01]  /*8740*/  LDSM.16.M88.4 R172, [R2+0x8c00] ;  /* 0x008c000002ac783b */ /* 0x0004e20000000200 */
[----:B------:R-:W-:Y:S04]  /*8750*/  DEPBAR.LE SB0, 0x0 ;  /* 0x000080000000791a */ /* 0x000fe80000000000 */
[----:B------:R-:W-:Y:S01]  /*8760*/  LOP3.LUT R182, R146, R242, RZ, 0x3c, !PT ;  /* 0x000000f292b67212 */ /* 0x000fe200078e3cff */
[----:B------:R-:W-:Y:S01]  /*8770*/  BAR.SYNC.DEFER_BLOCKING 0x0 ;  /* 0x0000000000007b1d */ /* 0x000fe20000010000 */
[-C--:B-----5:R-:W-:Y:S05]  /*8780*/  HMMA.16816.F32 R4, R184, R200.reuse, R4 ;  /* 0x000000c8b804723c */ /* 0x0a0fea0000001804 */
[----:B------:R-:W-:Y:S03]  /*8790*/  IMAD.WIDE.U32 R180, R180, -0x2daee0ad, RZ ;  /* 0xd2511f53b4b47825 */ /* 0x000fe600078e00ff */
[C---:B------:R-:W-:Y:S04]  /*87a0*/  HMMA.16816.F32 R8, R204.reuse, R200, R8 ;  /* 0x000000c8cc08723c */ /* 0x040fe80000001808 */
[----:B------:R-:W-:Y:S01]  /*87b0*/  IMAD.WIDE.U32 R188, R188, -0x2daee0ad, RZ ;  /* 0xd2511f53bcbc7825 */ /* 0x000fe200078e00ff */
[----:B------:R-:W-:Y:S03]  /*87c0*/  LOP3.LUT R0, R224, R194, R181, 0x96, !PT ;  /* 0x000000c2e0007212 */ /* 0x000fe600078e96b5 */
[-C--:B------:R-:W-:Y:S03]  /*87d0*/  HMMA.16816.F32 R12, R204, R202.reuse, R12 ;  /* 0x000000cacc0c723c */ /* 0x080fe6000000180c */
[----:B------:R-:W-:Y:S01]  /*87e0*/  IMAD.WIDE.U32 R146, R147, -0x2daee0ad, RZ ;  /* 0xd2511f5393927825 */ /* 0x000fe200078e00ff */
[C---:B------:R-:W-:Y:S03]  /*87f0*/  LOP3.LUT R180, R193.reuse, R180, R189, 0x96, !PT ;  /* 0x000000b4c1b47212 */ /* 0x040fe600078e96bd */
[----:B------:R-:W-:Y:S01]  /*8800*/  IMAD.WIDE.U32 R182, R182, -0x2daee0ad, RZ ;  /* 0xd2511f53b6b67825 */ /* 0x000fe200078e00ff */
[C---:B------:R-:W-:Y:S04]  /*8810*/  HMMA.16816.F32 R16, R184.reuse, R202, R16 ;  /* 0x000000cab810723c */ /* 0x040fe80000001810 */
[----:B--2---:R-:W-:Y:S01]  /*8820*/  LOP3.LUT R2, R240, R194, R147, 0x96, !PT ;  /* 0x000000c2f0027212 */ /* 0x004fe200078e9693 */
[----:B------:R-:W-:Y:S01]  /*8830*/  IMAD.WIDE.U32 R198, R180, -0x326172a9, RZ ;  /* 0xcd9e8d57b4c67825 */ /* 0x000fe200078e00ff */
[----:B------:R-:W-:Y:S02]  /*8840*/  LOP3.LUT R146, R193, R146, R183, 0x96, !PT ;  /* 0x00000092c1927212 */ /* 0x000fe400078e96b7 */
[-C--:B------:R-:W-:Y:S03]  /*8850*/  HMMA.16816.F32 R20, R184, R208.reuse, R20 ;  /* 0x000000d0b814723c */ /* 0x080fe60000001814 */
[----:B------:R-:W-:Y:S04]  /*8860*/  IMAD.WIDE.U32 R196, R2, -0x326172a9, RZ ;  /* 0xcd9e8d5702c47825 */ /* 0x000fe800078e00ff */
[----:B------:R-:W-:Y:S01]  /*8870*/  IMAD.WIDE.U32 R180, R146, -0x326172a9, RZ ;  /* 0xcd9e8d5792b47825 */ /* 0x000fe200078e00ff */
[C---:B------:R-:W-:Y:S04]  /*8880*/  HMMA.16816.F32 R24, R204.reuse, R208, R24 ;  /* 0x000000d0cc18723c */ /* 0x040fe80000001818 */
[----:B------:R-:W-:Y:S01]  /*8890*/  LOP3.LUT R196, R192, R196, R181, 0x96, !PT ;  /* 0x000000c4c0c47212 */ /* 0x000fe200078e96b5 */
[----:B------:R-:W-:Y:S02]  /*88a0*/  VIADD R189, R221, 0xa9066899 ;  /* 0xa9066899ddbd7836 */ /* 0x000fe40000000000 */
[----:B------:R-:W-:Y:S01]  /*88b0*/  VIADD R208, R220, 0x1715609d ;  /* 0x1715609ddcd07836 */ /* 0x000fe20000000000 */
[-C--:B------:R-:W-:Y:S08]  /*88c0*/  HMMA.16816.F32 R28, R204, R210.reuse, R28 ;  /* 0x000000d2cc1c723c */ /* 0x080ff0000000181c */
[C---:B------:R-:W-:Y:S08]  /*88d0*/  HMMA.16816.F32 R32, R184.reuse, R210, R32 ;  /* 0x000000d2b820723c */ /* 0x040ff00000001820 */
[-C--:B-1----:R-:W-:Y:S08]  /*88e0*/  HMMA.16816.F32 R36, R184, R176.reuse, R36 ;  /* 0x000000b0b824723c */ /* 0x082ff00000001824 */
[C---:B------:R-:W-:Y:S04]  /*88f0*/  HMMA.16816.F32 R40, R204.reuse, R176, R40 ;  /* 0x000000b0cc28723c */ /* 0x040fe80000001828 */
[----:B------:R-:W-:Y:S01]  /*8900*/  IMAD.WIDE.U32 R176, R0, -0x326172a9, RZ ;  /* 0xcd9e8d5700b07825 */ /* 0x000fe200078e00ff */
[-C--:B------:R-:W-:Y:S03]  /*8910*/  LOP3.LUT R0, R238, R191.reuse, R197, 0x96, !PT ;  /* 0x000000bfee007212 */ /* 0x080fe600078e96c5 */
[-C--:B------:R-:W-:Y:S03]  /*8920*/  HMMA.16816.F32 R44, R204, R178.reuse, R44 ;  /* 0x000000b2cc2c723c */ /* 0x080fe6000000182c */
[----:B------:R-:W-:Y:S01]  /*8930*/  LOP3.LUT R145, R244, R191, R177, 0x96, !PT ;  /* 0x000000bff4917212 */ /* 0x000fe200078e96b1 */
[----:B------:R-:W-:Y:S01]  /*8940*/  IMAD.WIDE.U32 R196, R196, -0x2daee0ad, RZ ;  /* 0xd2511f53c4c47825 */ /* 0x000fe200078e00ff */
[----:B------:R-:W-:Y:S03]  /*8950*/  LOP3.LUT R2, R192, R176, R199, 0x96, !PT ;  /* 0x000000b0c0027212 */ /* 0x000fe600078e96c7 */
[C---:B------:R-:W-:Y:S04]  /*8960*/  HMMA.16816.F32 R48, R184.reuse, R178, R48 ;  /* 0x000000b2b830723c */ /* 0x040fe80000001830 */
[----:B------:R-:W-:Y:S04]  /*8970*/  IMAD.WIDE.U32 R146, R145, -0x2daee0ad, RZ ;  /* 0xd2511f5391927825 */ /* 0x000fe800078e00ff */
[-C--:B---3--:R-:W-:Y:S03]  /*8980*/  HMMA.16816.F32 R52, R184, R172.reuse, R52 ;  /* 0x000000acb834723c */ /* 0x088fe60000001834 */
[----:B------:R-:W-:Y:S01]  /*8990*/  LOP3.LUT R188, R190, R188, R147, 0x96, !PT ;  /* 0x000000bcbebc7212 */ /* 0x000fe200078e9693 */
[----:B------:R-:W-:Y:S04]  /*89a0*/  IMAD.WIDE.U32 R178, R0, -0x2daee0ad, RZ ;  /* 0xd2511f5300b27825 */ /* 0x000fe800078e00ff */
[----:B------:R-:W-:Y:S01]  /*89b0*/  IMAD.WIDE.U32 R202, R2, -0x2daee0ad, RZ ;  /* 0xd2511f5302ca7825 */ /* 0x000fe200078e00ff */
[C---:B------:R-:W-:Y:S01]  /*89c0*/  LOP3.LUT R2, R189.reuse, R178, R197, 0x96, !PT ;  /* 0x000000b2bd027212 */ /* 0x040fe200078e96c5 */
[C---:B------:R-:W-:Y:S04]  /*89d0*/  HMMA.16816.F32 R56, R204.reuse, R172, R56 ;  /* 0x000000accc38723c */ /* 0x040fe80000001838 */
[----:B------:R-:W-:Y:S01]  /*89e0*/  LOP3.LUT R0, R189, R146, R203, 0x96, !PT ;  /* 0x00000092bd007212 */ /* 0x000fe200078e96cb */
[----:B------:R-:W-:Y:S01]  /*89f0*/  IMAD.WIDE.U32 R172, R2, -0x326172a9, RZ ;  /* 0xcd9e8d5702ac7825 */ /* 0x000fe200078e00ff */
[----:B------:R-:W-:Y:S02]  /*8a00*/  LOP3.LUT R182, R190, R182, R179, 0x96, !PT ;  /* 0x000000b6beb67212 */ /* 0x000fe400078e96b3 */
[----:B------:R-:W-:Y:S01]  /*8a10*/  FMNMX3.FTZ R2, R3, R4, R5, !PT ;  /* 0x0000000403027276 */ /* 0x000fe20007810005 */
[----:B------:R-:W-:Y:S01]  /*8a20*/  IMAD.WIDE.U32 R178, R0, -0x326172a9, RZ ;  /* 0xcd9e8d5700b27825 */ /* 0x000fe200078e00ff */
[----:B------:R-:W-:Y:S01]  /*8a30*/  FMNMX3.FTZ R0, R144, R6, R7, !PT ;  /* 0x0000000690007276 */ /* 0x000fe20007810007 */
[-C--:B------:R-:W-:Y:S03]  /*8a40*/  HMMA.16816.F32 R60, R204, R174.reuse, R60 ;  /* 0x000000aecc3c723c */ /* 0x080fe6000000183c */
[----:B------:R-:W-:Y:S01]  /*8a50*/  FMNMX3.FTZ R2, R2, R16, R17, !PT ;  /* 0x0000001002027276 */ /* 0x000fe20007810011 */
[----:B------:R-:W-:Y:S01]  /*8a60*/  IMAD.WIDE.U32 R176, R188, -0x326172a9, RZ ;  /* 0xcd9e8d57bcb07825 */ /* 0x000fe200078e00ff */
[----:B------:R-:W-:Y:S02]  /*8a70*/  FMNMX3.FTZ R0, R0, R18, R19, !PT ;  /* 0x0000001200007276 */ /* 0x000fe40007810013 */
[----:B------:R-:W-:Y:S01]  /*8a80*/  FMNMX3.FTZ R2, R2, R20, R21, !PT ;  /* 0x0000001402027276 */ /* 0x000fe20007810015 */
[----:B------:R-:W-:Y:S04]  /*8a90*/  HMMA.16816.F32 R64, R184, R174, R64 ;  /* 0x000000aeb840723c */ /* 0x000fe80000001840 */
[----:B------:R-:W-:Y:S01]  /*8aa0*/  FMNMX3.FTZ R0, R0, R22, R23, !PT ;  /* 0x0000001600007276 */ /* 0x000fe20007810017 */
[----:B------:R-:W-:Y:S01]  /*8ab0*/  IMAD.WIDE.U32 R182, R182, -0x326172a9, RZ ;  /* 0xcd9e8d57b6b67825 */ /* 0x000fe200078e00ff */
[----:B------:R-:W-:Y:S02]  /*8ac0*/  FMNMX3.FTZ R2, R2, R32, R33, !PT ;  /* 0x0000002002027276 */ /* 0x000fe40007810021 */
[----:B------:R-:W-:Y:S01]  /*8ad0*/  FMNMX3.FTZ R0, R0, R34, R35, !PT ;  /* 0x0000002200007276 */ /* 0x000fe20007810023 */
[----:B------:R-:W-:Y:S01]  /*8ae0*/  VIADD R188, R220, 0xb54cda56 ;  /* 0xb54cda56dcbc7836 */ /* 0x000fe20000000000 */
[----:B------:R-:W-:Y:S01]  /*8af0*/  FMNMX3.FTZ R2, R2, R36, R37, !PT ;  /* 0x0000002402027276 */ /* 0x000fe20007810025 */
[----:B------:R-:W-:Y:S01]  /*8b00*/  VIADD R205, R221, 0x646e171e ;  /* 0x646e171eddcd7836 */ /* 0x000fe20000000000 */
[----:B------:R-:W-:Y:S01]  /*8b10*/  FMNMX3.FTZ R0, R0, R38, R39, !PT ;  /* 0x0000002600007276 */ /* 0x000fe20007810027 */
[----:B------:R-:W-:Y:S01]  /*8b20*/  IMAD.MOV.U32 R200, RZ, RZ, R178 ;  /* 0x000000ffffc87224 */ /* 0x000fe200078e00b2 */
[----:B------:R-:W-:Y:S01]  /*8b30*/  LOP3.LUT R145, R208, R198, R177, 0x96, !PT ;  /* 0x000000c6d0917212 */ /* 0x000fe200078e96b1 */
[----:B------:R-:W-:Y:S01]  /*8b40*/  IMAD.MOV.U32 R198, RZ, RZ, R172 ;  /* 0x000000ffffc67224 */ /* 0x000fe200078e00ac */
[C---:B------:R-:W-:Y:S02]  /*8b50*/  PRMT R177, R178.reuse, 0x7773, RZ ;  /* 0x00007773b2b17816 */ /* 0x040fe400000000ff */
[----:B------:R-:W-:Y:S02]  /*8b60*/  PRMT R203, R178, 0x7772, RZ ;  /* 0x00007772b2cb7816 */ /* 0x000fe400000000ff */
[----:B------:R-:W-:Y:S02]  /*8b70*/  FMNMX3.FTZ R2, R2, R48, R49, !PT ;  /* 0x0000003002027276 */ /* 0x000fe40007810031 */
[----:B------:R-:W-:Y:S02]  /*8b80*/  FMNMX3.FTZ R0, R0, R50, R51, !PT ;  /* 0x0000003200007276 */ /* 0x000fe40007810033 */
[----:B------:R-:W-:Y:S02]  /*8b90*/  LOP3.LUT R148, R188, R182, R173, 0x96, !PT ;  /* 0x000000b6bc947212 */ /* 0x000fe400078e96ad */
[C---:B------:R-:W-:Y:S02]  /*8ba0*/  PRMT R147, R172.reuse, 0x7773, RZ ;  /* 0x00007773ac937816 */ /* 0x040fe400000000ff */
[C---:B------:R-:W-:Y:S02]  /*8bb0*/  PRMT R204, R172.reuse, 0x7772, RZ ;  /* 0x00007772accc7816 */ /* 0x040fe400000000ff */
[----:B------:R-:W-:Y:S01]  /*8bc0*/  PRMT R199, R172, 0x7771, RZ ;  /* 0x00007771acc77816 */ /* 0x000fe200000000ff */
[----:B------:R-:W-:Y:S01]  /*8bd0*/  IMAD.WIDE.U32 R172, R145, -0x2daee0ad, RZ ;  /* 0xd2511f5391ac7825 */ /* 0x000fe200078e00ff */
[----:B------:R-:W-:Y:S02]  /*8be0*/  LOP3.LUT R146, R208, R180, R183, 0x96, !PT ;  /* 0x000000b4d0927212 */ /* 0x000fe400078e96b7 */
[----:B------:R-:W-:Y:S02]  /*8bf0*/  PRMT R203, R203, 0x5410, R177 ;  /* 0x00005410cbcb7816 */ /* 0x000fe400000000b1 */
[----:B------:R-:W-:Y:S02]  /*8c00*/  FMNMX3.FTZ R177, R2, R52, R53, !PT ;  /* 0x0000003402b17276 */ /* 0x000fe40007810035 */
[----:B------:R-:W-:Y:S02]  /*8c10*/  FMNMX3.FTZ R0, R0, R54, R55, !PT ;  /* 0x0000003600007276 */ /* 0x000fe40007810037 */
[----:B------:R-:W-:Y:S01]  /*8c20*/  PRMT R204, R204, 0x5410, R147 ;  /* 0x00005410cccc7816 */ /* 0x000fe20000000093 */
[----:B------:R-:W-:Y:S01]  /*8c30*/  IMAD.WIDE.U32 R146, R146, -0x2daee0ad, RZ ;  /* 0xd2511f5392927825 */ /* 0x000fe200078e00ff */
[----:B------:R-:W-:Y:S02]  /*8c40*/  LOP3.LUT R145, R205, R202, R173, 0x96, !PT ;  /* 0x000000cacd917212 */ /* 0x000fe400078e96ad */
[----:B------:R-:W-:Y:S01]  /*8c50*/  LOP3.LUT R176, R188, R176, R179, 0x96, !PT ;  /* 0x000000b0bcb07212 */ /* 0x000fe200078e96b3 */
[----:B------:R-:W-:Y:S01]  /*8c60*/  IMAD.MOV.U32 R202, RZ, RZ, R172 ;  /* 0x000000ffffca7224 */ /* 0x000fe200078e00ac */
[----:B------:R-:W-:Y:S02]  /*8c70*/  PRMT R201, R178, 0x7771, RZ ;  /* 0x00007771b2c97816 */ /* 0x000fe400000000ff */
[----:B------:R-:W-:Y:S02]  /*8c80*/  FMNMX3.FTZ R177, R177, R64, R65, !PT ;  /* 0x00000040b1b17276 */ /* 0x000fe40007810041 */
[----:B------:R-:W-:Y:S01]  /*8c90*/  FMNMX3.FTZ R182, R0, R66, R67, !PT ;  /* 0x0000004200b67276 */ /* 0x000fe20007810043 */
[----:B------:R-:W-:Y:S06]  /*8ca0*/  @P1 BRA `(.L_x_486) ;  /* 0xffffffe800a81947 */ /* 0x000fec000383ffff */
.L_x_485:
[----:B------:R-:W-:Y:S01]  /*8cb0*/  FMNMX3.FTZ R2, R149, R8, R9, !PT ;  /* 0x0000000895027276 */ /* 0x000fe20007810009 */
[----:B------:R-:W2:Y:S01]  /*8cc0*/  SHFL.BFLY PT, R173, R177, 0x2, 0x1f ;  /* 0x0c401f00b1ad7f89 */ /* 0x000ea200000e0000 */
[----:B------:R-:W-:Y:S01]  /*8cd0*/  FMNMX3.FTZ R0, R150, R10, R11, !PT ;  /* 0x0000000a96007276 */ /* 0x000fe2000781000b */
[----:B------:R-:W-:Y:S01]  /*8ce0*/  IMAD.MOV.U32 R197, RZ, RZ, R146 ;  /* 0x000000ffffc57224 */ /* 0x000fe200078e0092 */
[----:B------:R-:W-:Y:S05]  /*8cf0*/  FMNMX3.FTZ R2, R2, R12, R13, !PT ;  /* 0x0000000c02027276 */ /* 0x000fea000781000d */
[----:B-1----:R-:W1:Y:S01]  /*8d00*/  SHFL.BFLY PT, R174, R182, 0x2, 0x1f ;  /* 0x0c401f00b6ae7f89 */ /* 0x002e6200000e0000 */
[----:B------:R-:W-:Y:S02]  /*8d10*/  FMNMX3.FTZ R0, R0, R14, R15, !PT ;  /* 0x0000000e00007276 */ /* 0x000fe4000781000f */
[----:B------:R-:W-:Y:S02]  /*8d20*/  FMNMX3.FTZ R2, R2, R24, R25, !PT ;  /* 0x0000001802027276 */ /* 0x000fe40007810019 */
[----:B------:R-:W-:Y:S02]  /*8d30*/  FMNMX3.FTZ R0, R0, R26, R27, !PT ;  /* 0x0000001a00007276 */ /* 0x000fe4000781001b */
[----:B------:R-:W-:Y:S02]  /*8d40*/  FMNMX3.FTZ R2, R2, R28, R29, !PT ;  /* 0x0000001c02027276 */ /* 0x000fe4000781001d */
[----:B------:R-:W-:Y:S02]  /*8d50*/  FMNMX3.FTZ R0, R0, R30, R31, !PT ;  /* 0x0000001e00007276 */ /* 0x000fe4000781001f */
[----:B------:R-:W-:Y:S02]  /*8d60*/  FMNMX3.FTZ R2, R2, R40, R41, !PT ;  /* 0x0000002802027276 */ /* 0x000fe40007810029 */
[C---:B------:R-:W-:Y:S02]  /*8d70*/  PRMT R187, R172.reuse, 0x7773, RZ ;  /* 0x00007773acbb7816 */ /* 0x040fe400000000ff */
[C---:B------:R-:W-:Y:S02]  /*8d80*/  PRMT R186, R172.reuse, 0x7772, RZ ;  /* 0x00007772acba7816 */ /* 0x040fe400000000ff */
[----:B------:R-:W-:Y:S02]  /*8d90*/  PRMT R185, R172, 0x7771, RZ ;  /* 0x00007771acb97816 */ /* 0x000fe400000000ff */
[----:B------:R-:W-:Y:S02]  /*8da0*/  LOP3.LUT R172, R198, 0xff, RZ, 0xc0, !PT ;  /* 0x000000ffc6ac7812 */ /* 0x000fe400078ec0ff */
[----:B------:R-:W-:Y:S02]  /*8db0*/  FMNMX3.FTZ R2, R2, R44, R45, !PT ;  /* 0x0000002c02027276 */ /* 0x000fe4000781002d */
[----:B------:R-:W-:Y:S02]  /*8dc0*/  FMNMX3.FTZ R0, R0, R42, R43, !PT ;  /* 0x0000002a00007276 */ /* 0x000fe4000781002b */
[----:B------:R-:W-:Y:S02]  /*8dd0*/  PRMT R199, R172, 0x5410, R199 ;  /* 0x00005410acc77816 */ /* 0x000fe400000000c7 */
[----:B------:R-:W-:Y:S02]  /*8de0*/  FMNMX3.FTZ R172, R2, R56, R57, !PT ;  /* 0x0000003802ac7276 */ /* 0x000fe40007810039 */
[----:B------:R-:W-:Y:S02]  /*8df0*/  FMNMX3.FTZ R0, R0, R46, R47, !PT ;  /* 0x0000002e00007276 */ /* 0x000fe4000781002f */
[----:B------:R-:W-:Y:S02]  /*8e00*/  LOP3.LUT R196, R205, R196, R147, 0x96, !PT ;  /* 0x000000c4cdc47212 */ /* 0x000fe400078e9693 */
[----:B------:R-:W-:Y:S02]  /*8e10*/  FMNMX3.FTZ R172, R172, R60, R61, !PT ;  /* 0x0000003cacac7276 */ /* 0x000fe4000781003d */
[----:B------:R-:W-:Y:S02]  /*8e20*/  LOP3.LUT R147, R200, 0xff, RZ, 0xc0, !PT ;  /* 0x000000ffc8937812 */ /* 0x000fe400078ec0ff */
[----:B------:R-:W-:Y:S01]  /*8e30*/  FMNMX3.FTZ R0, R0, R58, R59, !PT ;  /* 0x0000003a00007276 */ /* 0x000fe2000781003b */
[----:B------:R-:W-:Y:S01]  /*8e40*/  SHFL.BFLY PT, R180, R172, 0x2, 0x1f ;  /* 0x0c401f00acb47f89 */ /* 0x000fe200000e0000 */
[C---:B------:R-:W-:Y:S02]  /*8e50*/  PRMT R200, R146.reuse, 0x7771, RZ ;  /* 0x0000777192c87816 */ /* 0x040fe400000000ff */
[C---:B------:R-:W-:Y:S02]  /*8e60*/  PRMT R184, R146.reuse, 0x7773, RZ ;  /* 0x0000777392b87816 */ /* 0x040fe400000000ff */
[----:B------:R-:W-:Y:S01]  /*8e70*/  PRMT R183, R146, 0x7772, RZ ;  /* 0x0000777292b77816 */ /* 0x000fe200000000ff */
[----:B------:R-:W-:Y:S01]  /*8e80*/  VIADD R146, R195, 0x1 ;  /* 0x00000001c3927836 */ /* 0x000fe20000000000 */
[----:B------:R-:W-:Y:S02]  /*8e90*/  FMNMX3.FTZ R0, R0, R62, R63, !PT ;  /* 0x0000003e00007276 */ /* 0x000fe4000781003f */
[C---:B------:R-:W-:Y:S02]  /*8ea0*/  LOP3.LUT R178, R176.reuse, 0xffff, RZ, 0xc0, !PT ;  /* 0x0000ffffb0b27812 */ /* 0x040fe400078ec0ff */
[----:B------:R-:W-:Y:S01]  /*8eb0*/  LOP3.LUT R146, R229, R221, R146, 0x96, !PT ;  /* 0x000000dde5927212 */ /* 0x000fe200078e9692 */
[----:B------:R-:W3:Y:S01]  /*8ec0*/  SHFL.BFLY PT, R2, R0, 0x2, 0x1f ;  /* 0x0c401f0000027f89 */ /* 0x000ee200000e0000 */
[----:B------:R-:W-:Y:S02]  /*8ed0*/  PRMT R198, R147, 0x5410, R201 ;  /* 0x0000541093c67816 */ /* 0x000fe400000000c9 */
[----:B------:R-:W-:Y:S01]  /*8ee0*/  PRMT R147, R176, 0x7632, R147 ;  /* 0x00007632b0937816 */ /* 0x000fe20000000093 */
[----:B------:R-:W-:Y:S01]  /*8ef0*/  IMAD.WIDE.U32 R206, R146, -0x326172a9, RZ ;  /* 0xcd9e8d5792ce7825 */ /* 0x000fe200078e00ff */
[----:B------:R-:W-:Y:S02]  /*8f00*/  LOP3.LUT R179, R176, 0xff, RZ, 0xc0, !PT ;  /* 0x000000ffb0b37812 */ /* 0x000fe400078ec0ff */
[C---:B------:R-:W-:Y:S02]  /*8f10*/  LOP3.LUT R146, R148.reuse, 0xffff, RZ, 0xc0, !PT ;  /* 0x0000ffff94927812 */ /* 0x040fe400078ec0ff */
[C---:B------:R-:W-:Y:S02]  /*8f20*/  LOP3.LUT R175, R148.reuse, 0xff, RZ, 0xc0, !PT ;  /* 0x000000ff94af7812 */ /* 0x040fe400078ec0ff */
[----:B------:R-:W-:Y:S02]  /*8f30*/  SHF.R.U32.HI R146, RZ, 0x8, R146 ;  /* 0x00000008ff927819 */ /* 0x000fe40000011692 */
[----:B------:R-:W-:Y:S02]  /*8f40*/  PRMT R225, R183, 0x5410, R184 ;  /* 0x00005410b7e17816 */ /* 0x000fe400000000b8 */
[----:B------:R-:W-:Y:S02]  /*8f50*/  PRMT R195, R175, 0x5410, R146 ;  /* 0x00005410afc37816 */ /* 0x000fe40000000092 */
[----:B------:R-:W-:Y:S02]  /*8f60*/  PRMT R175, R148, 0x7632, R175 ;  /* 0x0000763294af7816 */ /* 0x000fe400000000af */
[----:B------:R-:W-:Y:S02]  /*8f70*/  SHF.R.U32.HI R148, RZ, 0x18, R148 ;  /* 0x00000018ff947819 */ /* 0x000fe40000011694 */
[----:B------:R-:W-:Y:S02]  /*8f80*/  LOP3.LUT R175, R175, 0xff, RZ, 0xc0, !PT ;  /* 0x000000ffafaf7812 */ /* 0x000fe400078ec0ff */
[----:B------:R-:W-:Y:S02]  /*8f90*/  LOP3.LUT R197, R197, 0xff, RZ, 0xc0, !PT ;  /* 0x000000ffc5c57812 */ /* 0x000fe400078ec0ff */
[----:B--2---:R-:W-:Y:S02]  /*8fa0*/  FMNMX.FTZ R173, R177, R173, !PT ;  /* 0x000000adb1ad7209 */ /* 0x004fe40007810000 */
[----:B------:R-:W-:Y:S02]  /*8fb0*/  SHF.R.U32.HI R177, RZ, 0x18, R176 ;  /* 0x00000018ffb17819 */ /* 0x000fe400000116b0 */
[----:B------:R-:W-:Y:S02]  /*8fc0*/  SHF.R.U32.HI R176, RZ, 0x8, R178 ;  /* 0x00000008ffb07819 */ /* 0x000fe400000116b2 */
[----:B-1----:R-:W-:Y:S01]  /*8fd0*/  FMNMX.FTZ R174, R182, R174, !PT ;  /* 0x000000aeb6ae7209 */ /* 0x002fe20007810000 */
[----:B------:R-:W1:Y:S01]  /*8fe0*/  SHFL.BFLY PT, R178, R173, 0x1, 0x1f ;  /* 0x0c201f00adb27f89 */ /* 0x000e6200000e0000 */
[----:B------:R-:W-:Y:S02]  /*8ff0*/  PRMT R201, R179, 0x5410, R176 ;  /* 0x00005410b3c97816 */ /* 0x000fe400000000b0 */
[----:B------:R-:W-:Y:S05]  /*9000*/  LOP3.LUT R182, R147, 0xff, RZ, 0xc0, !PT ;  /* 0x000000ff93b67812 */ /* 0x000fea00078ec0ff */
[----:B------:R-:W2:Y:S01]  /*9010*/  SHFL.BFLY PT, R181, R174, 0x1, 0x1f ;  /* 0x0c201f00aeb57f89 */ /* 0x000ea200000e0000 */
[----:B------:R-:W-:Y:S02]  /*9020*/  LOP3.LUT R147, R207, R227, RZ, 0x3c, !PT ;  /* 0x000000e3cf937212 */ /* 0x000fe400078e3cff */
[----:B------:R-:W-:Y:S02]  /*9030*/  LOP3.LUT R176, R206, R223, RZ, 0x3c, !PT ;  /* 0x000000dfceb07212 */ /* 0x000fe400078e3cff */
[----:B------:R-:W-:Y:S01]  /*9040*/  PRMT R209, R182, 0x5410, R177 ;  /* 0x00005410b6d17816 */ /* 0x000fe200000000b1 */
[----:B------:R-:W-:Y:S01]  /*9050*/  IMAD.WIDE.U32 R146, R147, -0x2daee0ad, RZ ;  /* 0xd2511f5393927825 */ /* 0x000fe200078e00ff */
[----:B---3--:R-:W-:Y:S02]  /*9060*/  FMNMX.FTZ R0, R0, R2, !PT ;  /* 0x0000000200007209 */ /* 0x008fe40007810000 */
[----:B------:R-:W-:Y:S01]  /*9070*/  PRMT R211, R197, 0x5410, R200 ;  /* 0x00005410c5d37816 */ /* 0x000fe200000000c8 */
[----:B------:R-:W-:Y:S01]  /*9080*/  IMAD.WIDE.U32 R176, R176, -0x2daee0ad, RZ ;  /* 0xd2511f53b0b07825 */ /* 0x000fe200078e00ff */
[----:B------:R-:W-:Y:S01]  /*9090*/  LOP3.LUT R179, R224, R194, R147, 0x96, !PT ;  /* 0x000000c2e0b37212 */ /* 0x000fe200078e9693 */
[----:B------:R-:W-:Y:S01]  /*90a0*/  SHFL.BFLY PT, R2, R0, 0x1, 0x1f ;  /* 0x0c201f0000027f89 */ /* 0x000fe200000e0000 */
[----:B------:R-:W-:Y:S02]  /*90b0*/  LOP3.LUT R147, R202, 0xff, RZ, 0xc0, !PT ;  /* 0x000000ffca937812 */ /* 0x000fe400078ec0ff */
[----:B------:R-:W-:Y:S02]  /*90c0*/  LOP3.LUT R177, R193, R146, R177, 0x96, !PT ;  /* 0x00000092c1b17212 */ /* 0x000fe400078e96b1 */
[----:B------:R-:W-:Y:S02]  /*90d0*/  FMNMX.FTZ R146, R172, R180, !PT ;  /* 0x000000b4ac927209 */ /* 0x000fe40007810000 */
[----:B------:R-:W-:Y:S01]  /*90e0*/  PRMT R202, R175, 0x5410, R148 ;  /* 0x00005410afca7816 */ /* 0x000fe20000000094 */
[----:B------:R-:W3:Y:S01]  /*90f0*/  LDC R180, c[0x0][0x4f8] ;  /* 0x00013e00ffb47b82 */ /* 0x000ee20000000800 */
[----:B-1----:R-:W-:Y:S01]  /*9100*/  FMNMX.FTZ R148, R173, R178, !PT ;  /* 0x000000b2ad947209 */ /* 0x002fe20007810000 */
[----:B------:R-:W1:Y:S01]  /*9110*/  SHFL.BFLY PT, R175, R146, 0x1, 0x1f ;  /* 0x0c201f0092af7f89 */ /* 0x000e6200000e0000 */
[----:B------:R-:W-:Y:S01]  /*9120*/  PRMT R223, R147, 0x5410, R185 ;  /* 0x0000541093df7816 */ /* 0x000fe200000000b9 */
[----:B------:R-:W-:Y:S01]  /*9130*/  IMAD.MOV.U32 R185, RZ, RZ, R237 ;  /* 0x000000ffffb97224 */ /* 0x000fe200078e00ed */
[----:B--2---:R-:W-:Y:S01]  /*9140*/  FMNMX.FTZ R147, R174, R181, !PT ;  /* 0x000000b5ae937209 */ /* 0x004fe20007810000 */
[C---:B------:R-:W-:Y:S01]  /*9150*/  FMUL.FTZ R181, R148.reuse, UR4 ;  /* 0x0000000494b57c20 */ /* 0x040fe20008410000 */
[----:B------:R-:W-:Y:S01]  /*9160*/  FSETP.NEU.FTZ.AND P1, PT, R148, -INF , PT ;  /* 0xff8000009400780b */ /* 0x000fe20003f3d000 */
[----:B------:R-:W-:Y:S01]  /*9170*/  IMAD.WIDE.U32 R246, R177, -0x326172a9, RZ ;  /* 0xcd9e8d57b1f67825 */ /* 0x000fe200078e00ff */
[----:B------:R-:W-:Y:S02]  /*9180*/  PRMT R173, R145, 0x7632, R173 ;  /* 0x0000763291ad7816 */ /* 0x000fe400000000ad */
[----:B------:R-:W-:Y:S01]  /*9190*/  FSEL R181, R181, RZ, P1 ;  /* 0x000000ffb5b57208 */ /* 0x000fe20000800000 */
[----:B------:R-:W-:Y:S01]  /*91a0*/  FMUL.FTZ R183, R147, UR4 ;  /* 0x0000000493b77c20 */ /* 0x000fe20008410000 */
[C---:B------:R-:W-:Y:S02]  /*91b0*/  LOP3.LUT R172, R145.reuse, 0xffff, RZ, 0xc0, !PT ;  /* 0x0000ffff91ac7812 */ /* 0x040fe400078ec0ff */
[----:B------:R-:W-:Y:S01]  /*91c0*/  LOP3.LUT R174, R145, 0xff, RZ, 0xc0, !PT ;  /* 0x000000ff91ae7812 */ /* 0x000fe200078ec0ff */
[--C-:B------:R-:W-:Y:S01]  /*91d0*/  FFMA.FTZ R16, R16, UR4, -R181.reuse ;  /* 0x0000000410107c23 */ /* 0x100fe200080108b5 */
[--C-:B------:R-:W-:Y:S01]  /*91e0*/  FFMA.FTZ R17, R17, UR4, -R181.reuse ;  /* 0x0000000411117c23 */ /* 0x100fe200080108b5 */
[----:B------:R-:W-:Y:S01]  /*91f0*/  FSETP.NEU.FTZ.AND P1, PT, R147, -INF , PT ;  /* 0xff8000009300780b */ /* 0x000fe20003f3d000 */
[----:B------:R-:W-:Y:S01]  /*9200*/  FFMA.FTZ R4, R4, UR4, -R181 ;  /* 0x0000000404047c23 */ /* 0x000fe200080108b5 */
[----:B------:R-:W-:Y:S01]  /*9210*/  SHF.R.U32.HI R145, RZ, 0x18, R145 ;  /* 0x00000018ff917819 */ /* 0x000fe20000011691 */
[----:B------:R-:W-:Y:S01]  /*9220*/  MUFU.EX2 R235, R17 ;  /* 0x0000001100eb7308 */ /* 0x000fe20000000800 */
[----:B------:R-:W-:Y:S01]  /*9230*/  LOP3.LUT R173, R173, 0xff, RZ, 0xc0, !PT ;  /* 0x000000ffadad7812 */ /* 0x000fe200078ec0ff */
[--C-:B------:R-:W-:Y:S01]  /*9240*/  FFMA.FTZ R5, R5, UR4, -R181.reuse ;  /* 0x0000000405057c23 */ /* 0x100fe200080108b5 */
[----:B------:R-:W-:Y:S07]  /*9250*/  FSEL R183, R183, RZ, P1 ;  /* 0x000000ffb7b77208 */ /* 0x000fee0000800000 */
[----:B------:R2:W4:Y:S01]  /*9260*/  MUFU.EX2 R231, R16 ;  /* 0x0000001000e77308 */ /* 0x0005220000000800 */
[----:B-1----:R-:W-:Y:S01]  /*9270*/  FMNMX.FTZ R146, R146, R175, !PT ;  /* 0x000000af92927209 */ /* 0x002fe20007810000 */
[----:B------:R-:W-:Y:S01]  /*9280*/  FFMA.FTZ R21, R21, UR4, -R181 ;  /* 0x0000000415157c23 */ /* 0x000fe200080108b5 */
[----:B------:R-:W-:Y:S07]  /*9290*/  PRMT R200, R173, 0x5410, R145 ;  /* 0x00005410adc87816 */ /* 0x000fee0000000091 */
[----:B------:R1:W-:Y:S01]  /*92a0*/  MUFU.EX2 R227, R4 ;  /* 0x0000000400e37308 */ /* 0x0003e20000000800 */
[----:B------:R-:W-:Y:S01]  /*92b0*/  FMNMX.FTZ R145, R0, R2, !PT ;  /* 0x0000000200917209 */ /* 0x000fe20007810000 */
[C---:B------:R-:W-:Y:S01]  /*92c0*/  FMUL.FTZ R182, R146.reuse, UR4 ;  /* 0x0000000492b67c20 */ /* 0x040fe20008410000 */
[----:B------:R-:W-:Y:S07]  /*92d0*/  FSETP.NEU.FTZ.AND P1, PT, R146, -INF , PT ;  /* 0xff8000009200780b */ /* 0x000fee0003f3d000 */
[----:B------:R-:W5:Y:S01]  /*92e0*/  MUFU.EX2 R229, R5 ;  /* 0x0000000500e57308 */ /* 0x000f620000000800 */
[----:B---3--:R-:W-:Y:S01]  /*92f0*/  LOP3.LUT R180, R180, 0xff, RZ, 0xc0, !PT ;  /* 0x000000ffb4b47812 */ /* 0x008fe200078ec0ff */
[--C-:B------:R-:W-:Y:S01]  /*9300*/  FFMA.FTZ R18, R18, UR4, -R183.reuse ;  /* 0x0000000412127c23 */ /* 0x100fe200080108b7 */
[--C-:B------:R-:W-:Y:S01]  /*9310*/  FFMA.FTZ R19, R19, UR4, -R183.reuse ;  /* 0x0000000413137c23 */ /* 0x100fe200080108b7 */
[--C-:B------:R-:W-:Y:S01]  /*9320*/  FFMA.FTZ R6, R6, UR4, -R183.reuse ;  /* 0x0000000406067c23 */ /* 0x100fe200080108b7 */
[----:B------:R-:W-:Y:S01]  /*9330*/  FFMA.FTZ R7, R7, UR4, -R183 ;  /* 0x0000000407077c23 */ /* 0x000fe200080108b7 */
[----:B------:R-:W-:Y:S01]  /*9340*/  FSEL R182, R182, RZ, P1 ;  /* 0x000000ffb6b67208 */ /* 0x000fe20000800000 */
[C---:B------:R-:W-:Y:S01]  /*9350*/  FMUL.FTZ R184, R145.reuse, UR4 ;  /* 0x0000000491b87c20 */ /* 0x040fe20008410000 */
[----:B------:R-:W-:Y:S02]  /*9360*/  LEA R180, R180, R180, 0x10 ;  /* 0x000000b4b4b47211 */ /* 0x000fe400078e80ff */
[----:B------:R-:W-:Y:S01]  /*9370*/  MUFU.EX2 R232, R18 ;  /* 0x0000001200e87308 */ /* 0x000fe20000000800 */
[----:B------:R-:W-:Y:S01]  /*9380*/  FSETP.NEU.FTZ.AND P1, PT, R145, -INF , PT ;  /* 0xff8000009100780b */ /* 0x000fe20003f3d000 */
[----:B------:R-:W-:Y:S01]  /*9390*/  FFMA.FTZ R8, R8, UR4, -R182 ;  /* 0x0000000408087c23 */ /* 0x000fe200080108b6 */
[----:B------:R-:W-:Y:S07]  /*93a0*/  SHF.R.U32.HI R172, RZ, 0x8, R172 ;  /* 0x00000008ffac7819 */ /* 0x000fee00000116ac */
[----:B------:R-:W3:Y:S01]  /*93b0*/  MUFU.EX2 R234, R19 ;  /* 0x0000001300ea7308 */ /* 0x000ee20000000800 */
[----:B------:R-:W-:Y:S01]  /*93c0*/  FSEL R184, R184, RZ, P1 ;  /* 0x000000ffb8b87208 */ /* 0x000fe20000800000 */
[----:B------:R-:W-:Y:S01]  /*93d0*/  FFMA.FTZ R9, R9, UR4, -R182 ;  /* 0x0000000409097c23 */ /* 0x000fe200080108b6 */
[----:B------:R-:W-:Y:S07]  /*93e0*/  PRMT R210, R174, 0x5410, R172 ;  /* 0x00005410aed27816 */ /* 0x000fee00000000ac */
[----:B------:R-:W-:Y:S01]  /*93f0*/  MUFU.EX2 R230, R7 ;  /* 0x0000000700e67308 */ /* 0x000fe20000000800 */
[--C-:B------:R-:W-:Y:S01]  /*9400*/  HSET2.LE.AND R174, R198, R180.reuse, PT ;  /* 0x000000b4c6ae7233 */ /* 0x100fe20003803000 */
[----:B--2---:R-:W-:Y:S01]  /*9410*/  IMAD.WIDE.U32 R16, R179, -0x326172a9, RZ ;  /* 0xcd9e8d57b3107825 */ /* 0x004fe200078e00ff */
[----:B------:R-:W-:Y:S07]  /*9420*/  LOP3.LUT R175, R203, 0xff00ff, RZ, 0xc0, !PT ;  /* 0x00ff00ffcbaf7812 */ /* 0x000fee00078ec0ff */
[----:B------:R-:W2:Y:S01]  /*9430*/  MUFU.EX2 R228, R6 ;  /* 0x0000000600e47308 */ /* 0x000ea20000000800 */
[----:B----4-:R-:W-:Y:S01]  /*9440*/  F2FP.F16.F32.PACK_AB R0, R235, R231 ;  /* 0x000000e7eb00723e */ /* 0x010fe200000000ff */
[--C-:B------:R-:W-:Y:S01]  /*9450*/  FFMA.FTZ R10, R10, UR4, -R184.reuse ;  /* 0x000000040a0a7c23 */ /* 0x100fe200080108b8 */
[----:B------:R-:W-:Y:S07]  /*9460*/  FFMA.FTZ R11, R11, UR4, -R184 ;  /* 0x000000040b0b7c23 */ /* 0x000fee00080108b8 */
[----:B------:R4:W-:Y:S01]  /*9470*/  MUFU.EX2 R203, R8 ;  /* 0x0000000800cb7308 */ /* 0x0009e20000000800 */
[----:B------:R-:W-:Y:S01]  /*9480*/  LOP3.LUT R174, R0, R174, RZ, 0xc0, !PT ;  /* 0x000000ae00ae7212 */ /* 0x000fe200078ec0ff */
[--C-:B------:R-:W-:Y:S01]  /*9490*/  FFMA.FTZ R12, R12, UR4, -R182.reuse ;  /* 0x000000040c0c7c23 */ /* 0x100fe200080108b6 */
[----:B-1----:R-:W-:Y:S07]  /*94a0*/  LOP3.LUT R4, R244, R191, R17, 0x96, !PT ;  /* 0x000000bff4047212 */ /* 0x002fee00078e9611 */
[----:B------:R1:W1:Y:S01]  /*94b0*/  MUFU.EX2 R18, R9 ;  /* 0x0000000900127308 */ /* 0x0002620000000800 */
[--C-:B------:R-:W-:Y:S01]  /*94c0*/  HSET2.LE.AND R172, R201, R180.reuse, PT ;  /* 0x000000b4c9ac7233 */ /* 0x100fe20003803000 */
[----:B------:R-:W-:Y:S01]  /*94d0*/  FFMA.FTZ R13, R13, UR4, -R182 ;  /* 0x000000040d0d7c23 */ /* 0x000fe200080108b6 */
[----:B-----5:R-:W-:Y:S07]  /*94e0*/  F2FP.F16.F32.PACK_AB R0, R229, R227 ;  /* 0x000000e3e500723e */ /* 0x020fee00000000ff */
[----:B------:R-:W-:Y:S01]  /*94f0*/  MUFU.EX2 R251, R10 ;  /* 0x0000000a00fb7308 */ /* 0x000fe20000000800 */
[--C-:B------:R-:W-:Y:S01]  /*9500*/  HSET2.LE.AND R175, R175, R180.reuse, PT ;  /* 0x000000b4afaf7233 */ /* 0x100fe20003803000 */
[----:B------:R-:W-:Y:S01]  /*9510*/  IMAD.WIDE.U32 R4, R4, -0x2daee0ad, RZ ;  /* 0xd2511f5304047825 */ /* 0x000fe200078e00ff */
[----:B------:R-:W-:Y:S07]  /*9520*/  LOP3.LUT R172, R0, R172, RZ, 0xc0, !PT ;  /* 0x000000ac00ac7212 */ /* 0x000fee00078ec0ff */
[----:B------:R-:W5:Y:S01]  /*9530*/  MUFU.EX2 R19, R11 ;  /* 0x0000000b00137308 */ /* 0x000f620000000800 */
[----:B---3--:R-:W-:Y:S01]  /*9540*/  F2FP.F16.F32.PACK_AB R2, R234, R232 ;  /* 0x000000e8ea02723e */ /* 0x008fe200000000ff */
[--C-:B------:R-:W-:Y:S01]  /*9550*/  FFMA.FTZ R14, R14, UR4, -R184.reuse ;  /* 0x000000040e0e7c23 */ /* 0x100fe200080108b8 */
[--C-:B------:R-:W-:Y:S07]  /*9560*/  HSET2.LE.AND R0, R209, R180.reuse, PT ;  /* 0x000000b4d1007233 */ /* 0x100fee0003803000 */
[----:B------:R-:W-:Y:S01]  /*9570*/  MUFU.EX2 R201, R13 ;  /* 0x0000000d00c97308 */ /* 0x000fe20000000800 */
[----:B--2---:R-:W-:Y:S01]  /*9580*/  F2FP.F16.F32.PACK_AB R173, R230, R228 ;  /* 0x000000e4e6ad723e */ /* 0x004fe200000000ff */
[----:B------:R-:W-:Y:S01]  /*9590*/  FFMA.FTZ R15, R15, UR4, -R184 ;  /* 0x000000040f0f7c23 */ /* 0x000fe200080108b8 */
[----:B------:R-:W-:Y:S07]  /*95a0*/  LOP3.LUT R175, R2, R175, RZ, 0xc0, !PT ;  /* 0x000000af02af7212 */ /* 0x000fee00078ec0ff */
[----:B------:R-:W2:Y:S01]  /*95b0*/  MUFU.EX2 R237, R12 ;  /* 0x0000000c00ed7308 */ /* 0x000ea20000000800 */
[----:B------:R-:W-:Y:S01]  /*95c0*/  LOP3.LUT R5, R190, R176, R5, 0x96, !PT ;  /* 0x000000b0be057212 */ /* 0x000fe200078e9605 */
[----:B----4-:R-:W-:Y:S01]  /*95d0*/  IMAD.MOV.U32 R8, RZ, RZ, R235 ;  /* 0x000000ffff087224 */ /* 0x010fe200078e00eb */
[----:B------:R-:W-:Y:S07]  /*95e0*/  LOP3.LUT R173, R173, R0, RZ, 0xc0, !PT ;  /* 0x00000000adad7212 */ /* 0x000fee00078ec0ff */
[----:B------:R-:W-:Y:S01]  /*95f0*/  MUFU.EX2 R252, R14 ;  /* 0x0000000e00fc7308 */ /* 0x000fe20000000800 */
[--C-:B------:R-:W-:Y:S01]  /*9600*/  HSET2.LE.AND R176, R195, R180.reuse, PT ;  /* 0x000000b4c3b07233 */ /* 0x100fe20003803000 */
[----:B-1----:R-:W-:Y:S01]  /*9610*/  IMAD.MOV.U32 R9, RZ, RZ, R234 ;  /* 0x000000ffff097224 */ /* 0x002fe200078e00ea */
[----:B------:R-:W-:Y:S01]  /*9620*/  LOP3.LUT R2, R192, R16, R247, 0x96, !PT ;  /* 0x00000010c0027212 */ /* 0x000fe200078e96f7 */
[--C-:B------:R-:W-:Y:S01]  /*9630*/  FFMA.FTZ R32, R32, UR4, -R181.reuse ;  /* 0x0000000420207c23 */ /* 0x100fe200080108b5 */
[----:B------:R-:W-:Y:S05]  /*9640*/  F2FP.F16.F32.PACK_AB R0, R18, R203 ;  /* 0x000000cb1200723e */ /* 0x000fea00000000ff */
[----:B------:R-:W1:Y:S01]  /*9650*/  MUFU.EX2 R247, R15 ;  /* 0x0000000f00f77308 */ /* 0x000e620000000800 */
[--C-:B------:R-:W-:Y:S01]  /*9660*/  HSET2.LE.AND R177, R202, R180.reuse, PT ;  /* 0x000000b4cab17233 */ /* 0x100fe20003803000 */
[----:B------:R-:W-:Y:S01]  /*9670*/  IMAD.WIDE.U32 R244, R2, -0x2daee0ad, RZ ;  /* 0xd2511f5302f47825 */ /* 0x000fe200078e00ff */
[----:B------:R-:W-:Y:S02]  /*9680*/  LOP3.LUT R176, R0, R176, RZ, 0xc0, !PT ;  /* 0x000000b000b07212 */ /* 0x000fe400078ec0ff */
[----:B-----5:R-:W-:Y:S01]  /*9690*/  F2FP.F16.F32.PACK_AB R0, R19, R251 ;  /* 0x000000fb1300723e */ /* 0x020fe200000000ff */
[----:B------:R-:W-:Y:S01]  /*96a0*/  FFMA.FTZ R20, R20, UR4, -R181 ;  /* 0x0000000414147c23 */ /* 0x000fe200080108b5 */
[----:B------:R-:W-:Y:S01]  /*96b0*/  LOP3.LUT R179, R204, 0xff00ff, RZ, 0xc0, !PT ;  /* 0x00ff00ffccb37812 */ /* 0x000fe200078ec0ff */
[----:B------:R-:W-:Y:S01]  /*96c0*/  FFMA.FTZ R22, R22, UR4, -R183 ;  /* 0x0000000416167c23 */ /* 0x000fe200080108b7 */
[----:B------:R-:W-:Y:S01]  /*96d0*/  LOP3.LUT R177, R0, R177, RZ, 0xc0, !PT ;  /* 0x000000b100b17212 */ /* 0x000fe200078ec0ff */
[--C-:B------:R-:W-:Y:S01]  /*96e0*/  FFMA.FTZ R29, R29, UR4, -R182.reuse ;  /* 0x000000041d1d7c23 */ /* 0x100fe200080108b6 */
[--C-:B------:R-:W-:Y:S01]  /*96f0*/  HSET2.LE.AND R178, R199, R180.reuse, PT ;  /* 0x000000b4c7b27233 */ /* 0x100fe20003803000 */
[----:B------:R3:W-:Y:S01]  /*9700*/  MUFU.EX2 R209, R22 ;  /* 0x0000001600d17308 */ /* 0x0007e20000000800 */
[----:B--2---:R-:W-:Y:S01]  /*9710*/  F2FP.F16.F32.PACK_AB R0, R201, R237 ;  /* 0x000000edc900723e */ /* 0x004fe200000000ff */
[----:B------:R-:W-:Y:S01]  /*9720*/  FFMA.FTZ R28, R28, UR4, -R182 ;  /* 0x000000041c1c7c23 */ /* 0x000fe200080108b6 */
[----:B------:R-:W-:Y:S01]  /*9730*/  LOP3.LUT R4, R189, R4, R245, 0x96, !PT ;  /* 0x00000004bd047212 */ /* 0x000fe200078e96f5 */
[----:B------:R-:W-:Y:S01]  /*9740*/  FFMA.FTZ R33, R33, UR4, -R181 ;  /* 0x0000000421217c23 */ /* 0x000fe200080108b5 */
[----:B------:R-:W-:Y:S01]  /*9750*/  LOP3.LUT R178, R0, R178, RZ, 0xc0, !PT ;  /* 0x000000b200b27212 */ /* 0x000fe200078ec0ff */
[----:B------:R-:W-:Y:S01]  /*9760*/  FFMA.FTZ R34, R34, UR4, -R183 ;  /* 0x0000000422227c23 */ /* 0x000fe200080108b7 */
[--C-:B------:R-:W-:Y:S01]  /*9770*/  HSET2.LE.AND R179, R179, R180.reuse, PT ;  /* 0x000000b4b3b37233 */ /* 0x100fe20003803000 */
[----:B------:R-:W-:Y:S01]  /*9780*/  IMAD.WIDE.U32 R6, R4, -0x326172a9, RZ ;  /* 0xcd9e8d5704067825 */ /* 0x000fe200078e00ff */
[----:B-1----:R-:W-:Y:S02]  /*9790*/  F2FP.F16.F32.PACK_AB R0, R247, R252 ;  /* 0x000000fcf700723e */ /* 0x002fe400000000ff */
[----:B------:R-:W-:Y:S01]  /*97a0*/  PRMT R224, R186, 0x5410, R187 ;  /* 0x00005410bae07816 */ /* 0x000fe200000000bb */
[----:B------:R-:W-:Y:S01]  /*97b0*/  IMAD.MOV.U32 R186, RZ, RZ, R242 ;  /* 0x000000ffffba7224 */ /* 0x000fe200078e00f2 */
[----:B------:R-:W-:Y:S01]  /*97c0*/  LOP3.LUT R179, R0, R179, RZ, 0xc0, !PT ;  /* 0x000000b300b37212 */ /* 0x000fe200078ec0ff */
[----:B------:R-:W-:Y:S01]  /*97d0*/  IMAD.WIDE.U32 R242, R5, -0x326172a9, RZ ;  /* 0xcd9e8d5705f27825 */ /* 0x000fe200078e00ff */
[----:B------:R-:W-:Y:S02]  /*97e0*/  MOV R0, R6 ;  /* 0x0000000600007202 */ /* 0x000fe40000000f00 */
[----:B------:R-:W-:Y:S01]  /*97f0*/  PRMT R2, R6, 0x7771, RZ ;  /* 0x0000777106027816 */ /* 0x000fe200000000ff */
[----:B------:R-:W-:Y:S01]  /*9800*/  FFMA.FTZ R35, R35, UR4, -R183 ;  /* 0x0000000423237c23 */ /* 0x000fe200080108b7 */
[----:B------:R-:W-:Y:S01]  /*9810*/  LOP3.LUT R0, R0, 0xff, RZ, 0xc0, !PT ;  /* 0x000000ff00007812 */ /* 0x000fe200078ec0ff */
[----:B------:R-:W-:Y:S01]  /*9820*/  FFMA.FTZ R24, R24, UR4, -R182 ;  /* 0x0000000418187c23 */ /* 0x000fe200080108b6 */
[----:B---3--:R-:W-:Y:S01]  /*9830*/  SHF.R.U32.HI R22, RZ, 0x18, R196 ;  /* 0x00000018ff167819 */ /* 0x008fe200000116c4 */
[----:B------:R-:W-:Y:S01]  /*9840*/  FFMA.FTZ R31, R31, UR4, -R184 ;  /* 0x000000041f1f7c23 */ /* 0x000fe200080108b8 */
[----:B------:R-:W-:Y:S01]  /*9850*/  PRMT R198, R0, 0x5410, R2 ;  /* 0x0000541000c67816 */ /* 0x000fe20000000002 */
[----:B------:R-:W-:Y:S01]  /*9860*/  FFMA.FTZ R25, R25, UR4, -R182 ;  /* 0x0000000419197c23 */ /* 0x000fe200080108b6 */
[----:B------:R-:W-:Y:S01]  /*9870*/  PRMT R2, R6, 0x7773, RZ ;  /* 0x0000777306027816 */ /* 0x000fe200000000ff */
[--C-:B------:R-:W-:Y:S01]  /*9880*/  FFMA.FTZ R30, R30, UR4, -R184.reuse ;  /* 0x000000041e1e7c23 */ /* 0x100fe200080108b8 */
[----:B------:R-:W-:Y:S01]  /*9890*/  PRMT R6, R6, 0x7772, RZ ;  /* 0x0000777206067816 */ /* 0x000fe200000000ff */
[----:B------:R-:W-:Y:S01]  /*98a0*/  MUFU.EX2 R204, R25 ;  /* 0x0000001900cc7308 */ /* 0x000fe20000000800 */
[----:B------:R-:W-:Y:S01]  /*98b0*/  LOP3.LUT R0, R188, R242, R7, 0x96, !PT ;  /* 0x000000f2bc007212 */ /* 0x000fe200078e9607 */
[----:B------:R-:W-:Y:S01]  /*98c0*/  FFMA.FTZ R26, R26, UR4, -R184 ;  /* 0x000000041a1a7c23 */ /* 0x000fe200080108b8 */
[----:B------:R-:W-:Y:S01]  /*98d0*/  PRMT R199, R6, 0x5410, R2 ;  /* 0x0000541006c77816 */ /* 0x000fe20000000002 */
[----:B------:R-:W-:Y:S01]  /*98e0*/  FFMA.FTZ R27, R27, UR4, -R184 ;  /* 0x000000041b1b7c23 */ /* 0x000fe200080108b8 */
[C---:B------:R-:W-:Y:S05]  /*98f0*/  LOP3.LUT R2, R0.reuse, 0xffff, RZ, 0xc0, !PT ;  /* 0x0000ffff00027812 */ /* 0x040fea00078ec0ff */
[----:B------:R-:W-:Y:S01]  /*9900*/  MUFU.EX2 R202, R26 ;  /* 0x0000001a00ca7308 */ /* 0x000fe20000000800 */
[----:B------:R-:W-:Y:S01]  /*9910*/  LOP3.LUT R4, R0, 0xff, RZ, 0xc0, !PT ;  /* 0x000000ff00047812 */ /* 0x000fe200078ec0ff */
[--C-:B------:R-:W-:Y:S01]  /*9920*/  FFMA.FTZ R48, R48, UR4, -R181.reuse ;  /* 0x0000000430307c23 */ /* 0x100fe200080108b5 */
[----:B------:R-:W-:Y:S01]  /*9930*/  SHF.R.U32.HI R2, RZ, 0x8, R2 ;  /* 0x00000008ff027819 */ /* 0x000fe20000011602 */
[----:B------:R-:W-:Y:S01]  /*9940*/  FFMA.FTZ R49, R49, UR4, -R181 ;  /* 0x0000000431317c23 */ /* 0x000fe200080108b5 */
[--C-:B------:R-:W-:Y:S01]  /*9950*/  FFMA.FTZ R50, R50, UR4, -R183.reuse ;  /* 0x0000000432327c23 */ /* 0x100fe200080108b7 */
[--C-:B------:R-:W-:Y:S01]  /*9960*/  FFMA.FTZ R51, R51, UR4, -R183.reuse ;  /* 0x0000000433337c23 */ /* 0x100fe200080108b7 */
[----:B------:R-:W-:Y:S01]  /*9970*/  PRMT R187, R4, 0x5410, R2 ;  /* 0x0000541004bb7816 */ /* 0x000fe20000000002 */
[----:B------:R-:W-:Y:S01]  /*9980*/  FFMA.FTZ R42, R42, UR4, -R184 ;  /* 0x000000042a2a7c23 */ /* 0x000fe200080108b8 */
[----:B------:R-:W-:Y:S01]  /*9990*/  PRMT R2, R0, 0x7632, R2 ;  /* 0x0000763200027816 */ /* 0x000fe20000000002 */
[----:B------:R-:W-:Y:S01]  /*99a0*/  FFMA.FTZ R43, R43, UR4, -R184 ;  /* 0x000000042b2b7c23 */ /* 0x000fe200080108b8 */
[----:B------:R-:W-:Y:S01]  /*99b0*/  SHF.R.U32.HI R0, RZ, 0x18, R0 ;  /* 0x00000018ff007819 */ /* 0x000fe20000011600 */
[--C-:B------:R-:W-:Y:S01]  /*99c0*/  FFMA.FTZ R41, R41, UR4, -R182.reuse ;  /* 0x0000000429297c23 */ /* 0x100fe200080108b6 */
[----:B------:R-:W-:Y:S01]  /*99d0*/  LOP3.LUT R2, R2, 0xff, RZ, 0xc0, !PT ;  /* 0x000000ff02027812 */ /* 0x000fe200078ec0ff */
[--C-:B------:R-:W-:Y:S01]  /*99e0*/  FFMA.FTZ R38, R38, UR4, -R183.reuse ;  /* 0x0000000426267c23 */ /* 0x100fe200080108b7 */
[--C-:B------:R-:W-:Y:S01]  /*99f0*/  FFMA.FTZ R39, R39, UR4, -R183.reuse ;  /* 0x0000000427277c23 */ /* 0x100fe200080108b7 */
[----:B------:R-:W-:Y:S01]  /*9a00*/  FFMA.FTZ R40, R40, UR4, -R182 ;  /* 0x0000000428287c23 */ /* 0x000fe200080108b6 */
[----:B------:R-:W-:Y:S01]  /*9a10*/  PRMT R197, R2, 0x5410, R0 ;  /* 0x0000541002c57816 */ /* 0x000fe20000000000 */
[--C-:B------:R-:W-:Y:S01]  /*9a20*/  FFMA.FTZ R44, R44, UR4, -R182.reuse ;  /* 0x000000042c2c7c23 */ /* 0x100fe200080108b6 */
[----:B------:R-:W-:Y:S01]  /*9a30*/  LOP3.LUT R0, R207, R185, RZ, 0x3c, !PT ;  /* 0x000000b9cf007212 */ /* 0x000fe200078e3cff */
[----:B------:R-:W-:Y:S01]  /*9a40*/  FFMA.FTZ R45, R45, UR4, -R182 ;  /* 0x000000042d2d7c23 */ /* 0x000fe200080108b6 */
[----:B------:R-:W-:Y:S01]  /*9a50*/  LOP3.LUT R2, R206, R186, RZ, 0x3c, !PT ;  /* 0x000000bace027212 */ /* 0x000fe200078e3cff */
[----:B------:R1:W-:Y:S01]  /*9a60*/  MUFU.EX2 R207, R30 ;  /* 0x0000001e00cf7308 */ /* 0x0003e20000000800 */
[--C-:B------:R-:W-:Y:S01]  /*9a70*/  FFMA.FTZ R46, R46, UR4, -R184.reuse ;  /* 0x000000042e2e7c23 */ /* 0x100fe200080108b8 */
[----:B------:R-:W-:Y:S04]  /*9a80*/  IMAD.WIDE.U32 R6, R0, -0x2daee0ad, RZ ;  /* 0xd2511f5300067825 */ /* 0x000fe800078e00ff */
[----:B------:R-:W-:Y:S04]  /*9a90*/  FFMA.FTZ R47, R47, UR4, -R184 ;  /* 0x000000042f2f7c23 */ /* 0x000fe800080108b8 */
[----:B------:R2:W-:Y:S01]  /*9aa0*/  MUFU.EX2 R206, R24 ;  /* 0x0000001800ce7308 */ /* 0x0005e20000000800 */
[----:B------:R-:W-:Y:S01]  /*9ab0*/  FFMA.FTZ R66, R66, UR4, -R183 ;  /* 0x0000000442427c23 */ /* 0x000fe200080108b7 */
[----:B------:R-:W-:Y:S01]  /*9ac0*/  IMAD.WIDE.U32 R4, R2, -0x2daee0ad, RZ ;  /* 0xd2511f5302047825 */ /* 0x000fe200078e00ff */
[----:B------:R-:W-:Y:S03]  /*9ad0*/  LOP3.LUT R194, R240, R194, R7, 0x96, !PT ;  /* 0x000000c2f0c27212 */ /* 0x000fe600078e9607 */
[--C-:B------:R-:W-:Y:S01]  /*9ae0*/  FFMA.FTZ R67, R67, UR4, -R183.reuse ;  /* 0x0000000443437c23 */ /* 0x100fe200080108b7 */
[----:B------:R-:W-:Y:S01]  /*9af0*/  FFMA.FTZ R54, R54, UR4, -R183 ;  /* 0x0000000436367c23 */ /* 0x000fe200080108b7 */
[----:B------:R-:W-:Y:S01]  /*9b00*/  LOP3.LUT R193, R193, R6, R5, 0x96, !PT ;  /* 0x00000006c1c17212 */ /* 0x000fe200078e9605 */
[----:B------:R-:W-:Y:S04]  /*9b10*/  IMAD.WIDE.U32 R194, R194, -0x326172a9, RZ ;  /* 0xcd9e8d57c2c27825 */ /* 0x000fe800078e00ff */
[----:B------:R-:W-:Y:S01]  /*9b20*/  FFMA.FTZ R56, R56, UR4, -R182 ;  /* 0x0000000438387c23 */ /* 0x000fe200080108b6 */
[----:B------:R-:W-:Y:S01]  /*9b30*/  MUFU.EX2 R66, R66 ;  /* 0x0000004200427308 */ /* 0x000fe20000000800 */
[--C-:B-1----:R-:W-:Y:S01]  /*9b40*/  HSET2.LE.AND R30, R211, R180.reuse, PT ;  /* 0x000000b4d31e7233 */ /* 0x102fe20003803000 */
[----:B------:R-:W-:Y:S01]  /*9b50*/  FFMA.FTZ R36, R36, UR4, -R181 ;  /* 0x0000000424247c23 */ /* 0x000fe200080108b5 */
[----:B------:R-:W-:Y:S01]  /*9b60*/  LOP3.LUT R191, R238, R191, R195, 0x96, !PT ;  /* 0x000000bfeebf7212 */ /* 0x000fe200078e96c3 */
[----:B------:R-:W-:Y:S01]  /*9b70*/  IMAD.WIDE.U32 R238, R193, -0x326172a9, RZ ;  /* 0xcd9e8d57c1ee7825 */ /* 0x000fe200078e00ff */
[--C-:B--2---:R-:W-:Y:S05]  /*9b80*/  HSET2.LE.AND R24, R200, R180.reuse, PT ;  /* 0x000000b4c8187233 */ /* 0x104fea0003803000 */
[----:B------:R-:W-:Y:S01]  /*9b90*/  MUFU.EX2 R195, R50 ;  /* 0x0000003200c37308 */ /* 0x000fe20000000800 */
[----:B------:R-:W-:Y:S01]  /*9ba0*/  FFMA.FTZ R37, R37, UR4, -R181 ;  /* 0x0000000425257c23 */ /* 0x000fe200080108b5 */
[----:B------:R-:W-:Y:S01]  /*9bb0*/  IMAD.WIDE.U32 R6, R191, -0x2daee0ad, RZ ;  /* 0xd2511f53bf067825 */ /* 0x000fe200078e00ff */
[----:B------:R-:W-:Y:S07]  /*9bc0*/  LOP3.LUT R192, R192, R194, R239, 0x96, !PT ;  /* 0x000000c2c0c07212 */ /* 0x000fee00078e96ef */
[----:B------:R-:W-:Y:S01]  /*9bd0*/  MUFU.EX2 R200, R49 ;  /* 0x0000003100c87308 */ /* 0x000fe20000000800 */
[----:B------:R-:W-:Y:S01]  /*9be0*/  FFMA.FTZ R64, R64, UR4, -R181 ;  /* 0x0000000440407c23 */ /* 0x000fe200080108b5 */
[--C-:B------:R-:W-:Y:S01]  /*9bf0*/  FFMA.FTZ R58, R58, UR4, -R184.reuse ;  /* 0x000000043a3a7c23 */ /* 0x100fe200080108b8 */
[----:B------:R-:W-:Y:S01]  /*9c00*/  LOP3.LUT R190, R190, R4, R7, 0x96, !PT ;  /* 0x00000004bebe7212 */ /* 0x000fe200078e9607 */
[----:B------:R-:W-:Y:S06]  /*9c10*/  IMAD.WIDE.U32 R240, R192, -0x2daee0ad, RZ ;  /* 0xd2511f53c0f07825 */ /* 0x000fec00078e00ff */
[----:B------:R-:W-:Y:S01]  /*9c20*/  MUFU.EX2 R239, R32 ;  /* 0x0000002000ef7308 */ /* 0x000fe20000000800 */
[----:B------:R-:W-:Y:S01]  /*9c30*/  ISETP.GT.AND P1, PT, R222, RZ, PT ;  /* 0x000000ffde00720c */ /* 0x000fe20003f24270 */
[--C-:B------:R-:W-:Y:S01]  /*9c40*/  FFMA.FTZ R59, R59, UR4, -R184.reuse ;  /* 0x000000043b3b7c23 */ /* 0x100fe200080108b8 */
[----:B------:R-:W-:Y:S01]  /*9c50*/  IMAD.WIDE.U32 R234, R190, -0x326172a9, RZ ;  /* 0xcd9e8d57beea7825 */ /* 0x000fe200078e00ff */
[----:B------:R-:W-:Y:S06]  /*9c60*/  LOP3.LUT R189, R189, R6, R241, 0x96, !PT ;  /* 0x00000006bdbd7212 */ /* 0x000fec00078e96f1 */
[----:B------:R-:W-:Y:S01]  /*9c70*/  MUFU.EX2 R67, R67 ;  /* 0x0000004300437308 */ /* 0x000fe20000000800 */
[--C-:B------:R-:W-:Y:S01]  /*9c80*/  FFMA.FTZ R62, R62, UR4, -R184.reuse ;  /* 0x000000043e3e7c23 */ /* 0x100fe200080108b8 */
[----:B------:R-:W-:Y:S01]  /*9c90*/  FFMA.FTZ R184, R63, UR4, -R184 ;  /* 0x000000043fb87c23 */ /* 0x000fe200080108b8 */
[----:B------:R-:W-:Y:S01]  /*9ca0*/  FFMA.FTZ R60, R60, UR4, -R182 ;  /* 0x000000043c3c7c23 */ /* 0x000fe200080108b6 */
[----:B------:R-:W-:Y:S06]  /*9cb0*/  IMAD.WIDE.U32 R6, R189, -0x326172a9, RZ ;  /* 0xcd9e8d57bd067825 */ /* 0x000fec00078e00ff */
[----:B------:R-:W-:Y:S01]  /*9cc0*/  MUFU.EX2 R241, R33 ;  /* 0x0000002100f17308 */ /* 0x000fe20000000800 */
[----:B------:R-:W-:Y:S01]  /*9cd0*/  FFMA.FTZ R65, R65, UR4, -R181 ;  /* 0x0000000441417c23 */ /* 0x000fe200080108b5 */
[----:B------:R-:W-:Y:S08]  /*9ce0*/  LOP3.LUT R0, R188, R234, R7, 0x96, !PT ;  /* 0x000000eabc007212 */ /* 0x000ff000078e9607 */
[----:B------:R-:W-:Y:S01]  /*9cf0*/  MUFU.EX2 R189, R41 ;  /* 0x0000002900bd7308 */ /* 0x000fe20000000800 */
[----:B------:R-:W-:Y:S02]  /*9d00*/  MOV R5, R6 ;  /* 0x0000000600057202 */ /* 0x000fe40000000f00 */
[C---:B------:R-:W-:Y:S07]  /*9d10*/  LOP3.LUT R2, R0.reuse, 0xffff, RZ, 0xc0, !PT ;  /* 0x0000ffff00027812 */ /* 0x040fee00078ec0ff */
[----:B------:R-:W-:Y:S01]  /*9d20*/  MUFU.EX2 R234, R35 ;  /* 0x0000002300ea7308 */ /* 0x000fe20000000800 */
[----:B------:R-:W-:Y:S02]  /*9d30*/  LOP3.LUT R4, R0, 0xff, RZ, 0xc0, !PT ;  /* 0x000000ff00047812 */ /* 0x000fe400078ec0ff */
[----:B------:R-:W-:Y:S07]  /*9d40*/  SHF.R.U32.HI R2, RZ, 0x8, R2 ;  /* 0x00000008ff027819 */ /* 0x000fee0000011602 */
[----:B------:R-:W-:Y:S01]  /*9d50*/  MUFU.EX2 R184, R184 ;  /* 0x000000b800b87308 */ /* 0x000fe20000000800 */
[----:B------:R-:W-:Y:S02]  /*9d60*/  PRMT R7, R6, 0x7771, RZ ;  /* 0x0000777106077816 */ /* 0x000fe400000000ff */
[----:B------:R-:W-:Y:S07]  /*9d70*/  PRMT R186, R4, 0x5410, R2 ;  /* 0x0000541004ba7816 */ /* 0x000fee0000000002 */
[----:B------:R1:W-:Y:S01]  /*9d80*/  MUFU.EX2 R191, R38 ;  /* 0x0000002600bf7308 */ /* 0x0003e20000000800 */
[C---:B------:R-:W-:Y:S02]  /*9d90*/  PRMT R4, R6.reuse, 0x7773, RZ ;  /* 0x0000777306047816 */ /* 0x040fe400000000ff */
[----:B------:R-:W-:Y:S07]  /*9da0*/  PRMT R2, R6, 0x7772, RZ ;  /* 0x0000777206027816 */ /* 0x000fee00000000ff */
[----:B------:R2:W-:Y:S01]  /*9db0*/  MUFU.EX2 R190, R39 ;  /* 0x0000002700be7308 */ /* 0x0005e20000000800 */
[----:B------:R-:W-:Y:S01]  /*9dc0*/  PRMT R192, R2, 0x5410, R4 ;  /* 0x0000541002c07816 */ /* 0x000fe20000000004 */
[----:B------:R-:W-:Y:S01]  /*9dd0*/  FADD.FTZ R4, -R148, R3 ;  /* 0x0000000394047221 */ /* 0x000fe20000010100 */
[----:B------:R-:W-:Y:S01]  /*9de0*/  PRMT R2, R0, 0x7632, R2 ;  /* 0x0000763200027816 */ /* 0x000fe20000000002 */
[----:B------:R-:W-:Y:S01]  /*9df0*/  FADD.FTZ R3, -R147, R144 ;  /* 0x0000009093037221 */ /* 0x000fe20000010100 */
[----:B------:R-:W-:Y:S01]  /*9e00*/  SHF.R.U32.HI R0, RZ, 0x18, R0 ;  /* 0x00000018ff007819 */ /* 0x000fe20000011600 */
[----:B------:R-:W-:Y:S01]  /*9e10*/  FMUL.FTZ R4, R4, UR4 ;  /* 0x0000000404047c20 */ /* 0x000fe20008410000 */
[----:B------:R-:W-:Y:S01]  /*9e20*/  LOP3.LUT R2, R2, 0xff, RZ, 0xc0, !PT ;  /* 0x000000ff02027812 */ /* 0x000fe200078ec0ff */
[----:B------:R-:W-:Y:S01]  /*9e30*/  FMUL.FTZ R3, R3, UR4 ;  /* 0x0000000403037c20 */ /* 0x000fe20008410000 */
[--C-:B-1----:R-:W-:Y:S01]  /*9e40*/  HSET2.LE.AND R38, R198, R180.reuse, PT ;  /* 0x000000b4c6267233 */ /* 0x102fe20003803000 */
[----:B------:R-:W1:Y:S01]  /*9e50*/  MUFU.EX2 R144, R4 ;  /* 0x0000000400907308 */ /* 0x000e620000000800 */
[----:B------:R-:W-:Y:S01]  /*9e60*/  PRMT R185, R2, 0x5410, R0 ;  /* 0x0000541002b97816 */ /* 0x000fe20000000000 */
[----:B------:R-:W-:Y:S01]  /*9e70*/  FADD.FTZ R2, -R146, R149 ;  /* 0x0000009592027221 */ /* 0x000fe20000010100 */
[----:B------:R-:W-:Y:S07]  /*9e80*/  LOP3.LUT R0, R5, 0xff, RZ, 0xc0, !PT ;  /* 0x000000ff05007812 */ /* 0x000fee00078ec0ff */
[----:B------:R-:W3:Y:S01]  /*9e90*/  MUFU.EX2 R3, R3 ;  /* 0x0000000300037308 */ /* 0x000ee20000000800 */
[----:B------:R-:W-:Y:S01]  /*9ea0*/  LOP3.LUT R5, R151, 0x120, R216, 0xf8, !PT ;  /* 0x0000012097057812 */ /* 0x000fe200078ef8d8 */
[----:B------:R-:W-:Y:S01]  /*9eb0*/  FMUL.FTZ R2, R2, UR4 ;  /* 0x0000000402027c20 */ /* 0x000fe20008410000 */
[----:B------:R-:W-:Y:S01]  /*9ec0*/  PRMT R188, R0, 0x5410, R7 ;  /* 0x0000541000bc7816 */ /* 0x000fe20000000007 */
[----:B------:R-:W-:Y:S01]  /*9ed0*/  FADD.FTZ R0, -R145, R150 ;  /* 0x0000009691007221 */ /* 0x000fe20000010100 */
[----:B------:R-:W-:Y:S05]  /*9ee0*/  LEA R150, R5, UR5, 0x1 ;  /* 0x0000000505967c11 */ /* 0x000fea000f8e08ff */
[----:B------:R-:W-:Y:S01]  /*9ef0*/  MUFU.EX2 R59, R59 ;  /* 0x0000003b003b7308 */ /* 0x000fe20000000800 */
[----:B--2---:R-:W-:Y:S01]  /*9f00*/  LOP3.LUT R39, R199, 0xff00ff, RZ, 0xc0, !PT ;  /* 0x00ff00ffc7277812 */ /* 0x004fe200078ec0ff */
[----:B------:R-:W-:Y:S01]  /*9f10*/  FMUL.FTZ R0, R0, UR4 ;  /* 0x0000000400007c20 */ /* 0x000fe20008410000 */
[----:B------:R-:W-:Y:S07]  /*9f20*/  IADD3 R149, PT, PT, R150, 0x9020, RZ ;  /* 0x0000902096957810 */ /* 0x000fee0007ffe0ff */
[----:B------:R-:W2:Y:S01]  /*9f30*/  MUFU.EX2 R2, R2 ;  /* 0x0000000200027308 */ /* 0x000ea20000000800 */
[C---:B-1----:R-:W-:Y:S01]  /*9f40*/  FMUL.FTZ R4, R144.reuse, R156 ;  /* 0x0000009c90047220 */ /* 0x042fe20000410000 */
[----:B------:R-:W-:Y:S02]  /*9f50*/  IMAD.MOV.U32 R156, RZ, RZ, R9 ;  /* 0x000000ffff9c7224 */ /* 0x000fe400078e0009 */
[----:B------:R-:W-:Y:S06]  /*9f60*/  FMUL.FTZ R5, R144, R157 ;  /* 0x0000009d90057220 */ /* 0x000fec0000410000 */
[----:B------:R-:W1:Y:S01]  /*9f70*/  MUFU.EX2 R0, R0 ;  /* 0x0000000000007308 */ /* 0x000e620000000800 */
[C---:B---3--:R-:W-:Y:S01]  /*9f80*/  FMUL.FTZ R6, R3.reuse, R158 ;  /* 0x0000009e03067220 */ /* 0x048fe20000410000 */
[----:B------:R-:W-:Y:S01]  /*9f90*/  MOV R158, R8 ;  /* 0x00000008009e7202 */ /* 0x000fe20000000f00 */
[----:B------:R-:W-:Y:S01]  /*9fa0*/  FMUL.FTZ R7, R3, R159 ;  /* 0x0000009f03077220 */ /* 0x000fe20000410000 */
[----:B------:R-:W-:Y:S02]  /*9fb0*/  VIADD R151, R150, 0x9000 ;  /* 0x0000900096977836 */ /* 0x000fe40000000000 */
[C---:B------:R-:W-:Y:S01]  /*9fc0*/  FMUL.FTZ R16, R144.reuse, R160 ;  /* 0x000000a090107220 */ /* 0x040fe20000410000 */
[C---:B------:R-:W-:Y:S01]  /*9fd0*/  FMUL.FTZ R17, R144.reuse, R161 ;  /* 0x000000a190117220 */ /* 0x040fe20000410000 */
[C---:B------:R-:W-:Y:S01]  /*9fe0*/  FMUL.FTZ R68, R144.reuse, R68 ;  /* 0x0000004490447220 */ /* 0x040fe20000410000 */
[----:B------:R-:W-:Y:S02]  /*9ff0*/  @P0 VIADD R149, R151, 0xffffffe0 ;  /* 0xffffffe097950836 */ /* 0x000fe40000000000 */
[----:B------:R-:W-:Y:S01]  /*a000*/  FMUL.FTZ R69, R144, R69 ;  /* 0x0000004590457220 */ /* 0x000fe20000410000 */
[C---:B--2---:R-:W-:Y:S01]  /*a010*/  FMUL.FTZ R8, R2.reuse, R152 ;  /* 0x0000009802087220 */ /* 0x044fe20000410000 */
[C---:B------:R-:W-:Y:S01]  /*a020*/  FMUL.FTZ R9, R2.reuse, R153 ;  /* 0x0000009902097220 */ /* 0x040fe20000410000 */
[C---:B------:R-:W-:Y:S01]  /*a030*/  FMUL.FTZ R12, R2.reuse, R164 ;  /* 0x000000a4020c7220 */ /* 0x040fe20000410000 */
[----:B------:R-:W-:Y:S01]  /*a040*/  FMUL.FTZ R13, R2, R165 ;  /* 0x000000a5020d7220 */ /* 0x000fe20000410000 */
[C---:B-1----:R-:W-:Y:S01]  /*a050*/  FMUL.FTZ R10, R0.reuse, R154 ;  /* 0x0000009a000a7220 */ /* 0x042fe20000410000 */
[C---:B------:R-:W-:Y:S01]  /*a060*/  FMUL.FTZ R11, R0.reuse, R155 ;  /* 0x0000009b000b7220 */ /* 0x040fe20000410000 */
[C---:B------:R-:W-:Y:S01]  /*a070*/  FMUL.FTZ R14, R0.reuse, R166 ;  /* 0x000000a6000e7220 */ /* 0x040fe20000410000 */
[----:B------:R-:W1:Y:S01]  /*a080*/  LDSM.16.MT88.4 R152, [R150+0x9000] ;  /* 0x009000009698783b */ /* 0x000e620000004200 */
[----:B------:R-:W-:Y:S01]  /*a090*/  IMAD.MOV.U32 R161, RZ, RZ, R229 ;  /* 0x000000ffffa17224 */ /* 0x000fe200078e00e5 */
[----:B------:R-:W-:Y:S01]  /*a0a0*/  MOV R160, R230 ;  /* 0x000000e600a07202 */ /* 0x000fe20000000f00 */
[----:B------:R-:W-:Y:S01]  /*a0b0*/  FMUL.FTZ R15, R0, R167 ;  /* 0x000000a7000f7220 */ /* 0x000fe20000410000 */
[----:B------:R-:W-:Y:S02]  /*a0c0*/  IMAD.MOV.U32 R166, RZ, RZ, R19 ;  /* 0x000000ffffa67224 */ /* 0x000fe400078e0013 */
[C---:B------:R-:W-:Y:S01]  /*a0d0*/  FMUL.FTZ R19, R3.reuse, R163 ;  /* 0x000000a303137220 */ /* 0x040fe20000410000 */
[----:B------:R-:W-:Y:S02]  /*a0e0*/  IMAD.MOV.U32 R167, RZ, RZ, R18 ;  /* 0x000000ffffa77224 */ /* 0x000fe400078e0012 */
[C---:B------:R-:W-:Y:S01]  /*a0f0*/  FMUL.FTZ R18, R3.reuse, R162 ;  /* 0x000000a203127220 */ /* 0x040fe20000410000 */
[C---:B------:R-:W-:Y:S01]  /*a100*/  FMUL.FTZ R70, R3.reuse, R70 ;  /* 0x0000004603467220 */ /* 0x040fe20000410000 */
[----:B------:R-:W2:Y:S01]  /*a110*/  LDL.LU R162, [R1+0x4] ;  /* 0x0000040001a27983 */ /* 0x000ea20000300800 */
[C---:B------:R-:W-:Y:S01]  /*a120*/  FMUL.FTZ R71, R3.reuse, R71 ;  /* 0x0000004703477220 */ /* 0x040fe20000410000 */
[C---:B------:R-:W-:Y:S01]  /*a130*/  FMUL.FTZ R72, R2.reuse, R72 ;  /* 0x0000004802487220 */ /* 0x040fe20000410000 */
[----:B------:R-:W-:Y:S01]  /*a140*/  FMUL.FTZ R73, R2, R73 ;  /* 0x0000004902497220 */ /* 0x000fe20000410000 */
[----:B------:R-:W3:Y:S01]  /*a150*/  LDL.LU R163, [R1+0x8] ;  /* 0x0000080001a37983 */ /* 0x000ee20000300800 */
[C---:B------:R-:W-:Y:S01]  /*a160*/  FMUL.FTZ R74, R0.reuse, R74 ;  /* 0x0000004a004a7220 */ /* 0x040fe20000410000 */
[----:B------:R-:W-:Y:S01]  /*a170*/  FMUL.FTZ R75, R0, R75 ;  /* 0x0000004b004b7220 */ /* 0x000fe20000410000 */
        /* <DEDUP_REMOVED lines=24> */
[-C--:B-1----:R-:W-:Y:S01]  /*a300*/  HMMA.16816.F32 R4, R172, R152.reuse, R4 ;  /* 0x00000098ac04723c */ /* 0x082fe20000001804 */
[----:B------:R-:W-:Y:S04]  /*a310*/  MUFU.EX2 R229, R29 ;  /* 0x0000001d00e57308 */ /* 0x000fe80000000800 */
[C---:B------:R-:W-:Y:S01]  /*a320*/  FMUL.FTZ R100, R144.reuse, R100 ;  /* 0x0000006490647220 */ /* 0x040fe20000410000 */
[----:B------:R-:W-:Y:S01]  /*a330*/  FMUL.FTZ R101, R144, R101 ;  /* 0x0000006590657220 */ /* 0x000fe20000410000 */
[C---:B------:R-:W-:Y:S01]  /*a340*/  FMUL.FTZ R102, R3.reuse, R102 ;  /* 0x0000006603667220 */ /* 0x040fe20000410000 */
[C---:B------:R-:W-:Y:S03]  /*a350*/  HMMA.16816.F32 R8, R176.reuse, R152, R8 ;  /* 0x00000098b008723c */ /* 0x040fe60000001808 */
[----:B------:R-:W-:Y:S01]  /*a360*/  MUFU.EX2 R230, R28 ;  /* 0x0000001c00e67308 */ /* 0x000fe20000000800 */
[C---:B------:R-:W-:Y:S01]  /*a370*/  FMUL.FTZ R103, R3.reuse, R103 ;  /* 0x0000006703677220 */ /* 0x040fe20000410000 */
        /* <DEDUP_REMOVED lines=11> */
[----:B------:R-:W1:Y:S03]  /*a430*/  LDSM.16.MT88.4 R152, [R149] ;  /* 0x000000009598783b */ /* 0x000e660000004200 */
[----:B------:R-:W-:Y:S01]  /*a440*/  MUFU.EX2 R62, R62 ;  /* 0x0000003e003e7308 */ /* 0x000fe20000000800 */
        /* <DEDUP_REMOVED lines=20> */
[----:B------:R-:W-:Y:S02]  /*a590*/  IMAD.MOV.U32 R159, RZ, RZ, R237 ;  /* 0x000000ffff9f7224 */ /* 0x000fe400078e00ed */
[C---:B------:R-:W-:Y:S01]  /*a5a0*/  FMUL.FTZ R132, R144.reuse, R132 ;  /* 0x0000008490847220 */ /* 0x040fe20000410000 */
[----:B------:R-:W-:Y:S01]  /*a5b0*/  FMUL.FTZ R133, R144, R133 ;  /* 0x0000008590857220 */ /* 0x000fe20000410000 */
[C---:B------:R-:W-:Y:S01]  /*a5c0*/  FMUL.FTZ R134, R3.reuse, R134 ;  /* 0x0000008603867220 */ /* 0x040fe20000410000 */
[C---:B------:R-:W-:Y:S01]  /*a5d0*/  FMUL.FTZ R135, R3.reuse, R135 ;  /* 0x0000008703877220 */ /* 0x040fe20000410000 */
[----:B------:R-:W-:Y:S01]  /*a5e0*/  LOP3.LUT R151, R196, 0xff, RZ, 0xc0, !PT ;  /* 0x000000ffc4977812 */ /* 0x000fe200078ec0ff */
        /* <DEDUP_REMOVED lines=8> */
[----:B------:R-:W-:Y:S01]  /*a670*/  IMAD.MOV.U32 R157, RZ, RZ, R201 ;  /* 0x000000ffff9d7224 */ /* 0x000fe200078e00c9 */
[----:B------:R4:W-:Y:S01]  /*a680*/  MUFU.EX2 R237, R34 ;  /* 0x0000002200ed7308 */ /* 0x0009e20000000800 */
[----:B------:R-:W-:Y:S01]  /*a690*/  IMAD.MOV.U32 R164, RZ, RZ, R232 ;  /* 0x000000ffffa47224 */ /* 0x000fe200078e00e8 */
[-C--:B-1----:R-:W-:Y:S08]  /*a6a0*/  HMMA.16816.F32 R68, R172, R152.reuse, R68 ;  /* 0x00000098ac44723c */ /* 0x082ff00000001844 */
[----:B------:R-:W-:Y:S01]  /*a6b0*/  MUFU.EX2 R201, R51 ;  /* 0x0000003300c97308 */ /* 0x000fe20000000800 */
[----:B------:R-:W-:Y:S01]  /*a6c0*/  MOV R165, R231 ;  /* 0x000000e700a57202 */ /* 0x000fe20000000f00 */
[C---:B------:R-:W-:Y:S01]  /*a6d0*/  FMUL.FTZ R32, R144.reuse, R168 ;  /* 0x000000a890207220 */ /* 0x040fe20000410000 */
[----:B------:R-:W-:Y:S07]  /*a6e0*/  MOV R168, R228 ;  /* 0x000000e400a87202 */ /* 0x000fee0000000f00 */
[----:B------:R1:W-:Y:S01]  /*a6f0*/  MUFU.EX2 R232, R21 ;  /* 0x0000001500e87308 */ /* 0x0003e20000000800 */
[C---:B------:R-:W-:Y:S01]  /*a700*/  FMUL.FTZ R33, R144.reuse, R169 ;  /* 0x000000a990217220 */ /* 0x040fe20000410000 */
[C---:B------:R-:W-:Y:S08]  /*a710*/  HMMA.16816.F32 R72, R176.reuse, R152, R72 ;  /* 0x00000098b048723c */ /* 0x040ff00000001848 */
[----:B------:R5:W-:Y:S01]  /*a720*/  MUFU.EX2 R231, R20 ;  /* 0x0000001400e77308 */ /* 0x000be20000000800 */
[----:B------:R-:W-:Y:S01]  /*a730*/  FFMA.FTZ R144, R144, R250, R227 ;  /* 0x000000fa90907223 */ /* 0x000fe200000100e3 */
[C---:B----4-:R-:W-:Y:S01]  /*a740*/  FMUL.FTZ R34, R3.reuse, R170 ;  /* 0x000000aa03227220 */ /* 0x050fe20000410000 */
[----:B------:R-:W-:Y:S01]  /*a750*/  FMUL.FTZ R35, R3, R171 ;  /* 0x000000ab03237220 */ /* 0x000fe20000410000 */
[--C-:B------:R-:W-:Y:S01]  /*a760*/  HSET2.LE.AND R39, R39, R180.reuse, PT ;  /* 0x000000b427277233 */ /* 0x100fe20003803000 */
[-C--:B------:R-:W-:Y:S05]  /*a770*/  HMMA.16816.F32 R76, R176, R154.reuse, R76 ;  /* 0x0000009ab04c723c */ /* 0x080fea000000184c */
[----:B------:R4:W-:Y:S01]  /*a780*/  MUFU.EX2 R194, R36 ;  /* 0x0000002400c27308 */ /* 0x0009e20000000800 */
[----:B------:R-:W-:Y:S01]  /*a790*/  F2FP.F16.F32.PACK_AB R171, R67, R66 ;  /* 0x0000004243ab723e */ /* 0x000fe200000000ff */
[----:B-1----:R-:W-:Y:S01]  /*a7a0*/  FFMA.FTZ R21, R23, UR4, -R183 ;  /* 0x0000000417157c23 */ /* 0x002fe200080108b7 */
[C---:B------:R-:W-:Y:S01]  /*a7b0*/  PRMT R23, R196.reuse, 0x7632, R23 ;  /* 0x00007632c4177816 */ /* 0x040fe20000000017 */
[----:B------:R-:W-:Y:S06]  /*a7c0*/  FFMA.FTZ R183, R55, UR4, -R183 ;  /* 0x0000000437b77c23 */ /* 0x000fec00080108b7 */
[----:B------:R1:W-:Y:S01]  /*a7d0*/  MUFU.EX2 R193, R37 ;  /* 0x0000002500c17308 */ /* 0x0003e20000000800 */
[C---:B------:R-:W-:Y:S01]  /*a7e0*/  HMMA.16816.F32 R80, R172.reuse, R154, R80 ;  /* 0x0000009aac50723c */ /* 0x040fe20000001850 */
[----:B------:R-:W1:Y:S08]  /*a7f0*/  LDSM.16.MT88.4 R152, [R150+0xa000] ;  /* 0x00a000009698783b */ /* 0x000e700000004200 */
[----:B------:R-:W1:Y:S01]  /*a800*/  MUFU.EX2 R228, R21 ;  /* 0x0000001500e47308 */ /* 0x000e620000000800 */
[----:B-----5:R-:W-:Y:S09]  /*a810*/  LOP3.LUT R20, R196, 0xffff, RZ, 0xc0, !PT ;  /* 0x0000ffffc4147812 */ /* 0x020ff200078ec0ff */
[----:B------:R5:W-:Y:S01]  /*a820*/  MUFU.EX2 R196, R48 ;  /* 0x0000003000c47308 */ /* 0x000be20000000800 */
[--C-:B----4-:R-:W-:Y:S09]  /*a830*/  HSET2.LE.AND R36, R187, R180.reuse, PT ;  /* 0x000000b4bb247233 */ /* 0x110ff20003803000 */
[----:B------:R-:W-:Y:S01]  /*a840*/  MUFU.EX2 R65, R65 ;  /* 0x0000004100417308 */ /* 0x000fe20000000800 */
[--C-:B-1----:R-:W-:Y:S09]  /*a850*/  HSET2.LE.AND R37, R197, R180.reuse, PT ;  /* 0x000000b4c5257233 */ /* 0x102ff20003803000 */
[----:B------:R-:W-:Y:S01]  /*a860*/  MUFU.EX2 R183, R183 ;  /* 0x000000b700b77308 */ /* 0x000fe20000000800 */
[----:B------:R-:W-:Y:S02]  /*a870*/  F2FP.F16.F32.PACK_AB R25, R228, R209 ;  /* 0x000000d1e419723e */ /* 0x000fe400000000ff */
[----:B------:R-:W-:Y:S07]  /*a880*/  SHF.R.U32.HI R21, RZ, 0x8, R20 ;  /* 0x00000008ff157819 */ /* 0x000fee0000011614 */
[----:B------:R-:W-:Y:S01]  /*a890*/  MUFU.EX2 R58, R58 ;  /* 0x0000003a003a7308 */ /* 0x000fe20000000800 */
[----:B-----5:R-:W-:Y:S01]  /*a8a0*/  LDSM.16.MT88.4 R48, [R150+0x9800] ;  /* 0x009800009630783b */ /* 0x020fe20000004200 */
[----:B------:R-:W-:Y:S02]  /*a8b0*/  LOP3.LUT R20, R23, 0xff, RZ, 0xc0, !PT ;  /* 0x000000ff17147812 */ /* 0x000fe400078ec0ff */
[----:B------:R-:W-:Y:S02]  /*a8c0*/  F2FP.F16.F32.PACK_AB R23, R234, R237 ;  /* 0x000000edea17723e */ /* 0x000fe400000000ff */
[----:B------:R-:W-:Y:S02]  /*a8d0*/  PRMT R29, R20, 0x5410, R22 ;  /* 0x00005410141d7816 */ /* 0x000fe40000000016 */
[--C-:B------:R-:W-:Y:S02]  /*a8e0*/  HSET2.LE.AND R20, R223, R180.reuse, PT ;  /* 0x000000b4df147233 */ /* 0x100fe40003803000 */
[----:B------:R-:W-:Y:S01]  /*a8f0*/  F2FP.F16.F32.PACK_AB R22, R241, R239 ;  /* 0x000000eff116723e */ /* 0x000fe200000000ff */
[----:B------:R-:W1:Y:S01]  /*a900*/  MUFU.EX2 R223, R31 ;  /* 0x0000001f00df7308 */ /* 0x000e620000000800 */
[--C-:B------:R-:W-:Y:S02]  /*a910*/  HSET2.LE.AND R29, R29, R180.reuse, PT ;  /* 0x000000b41d1d7233 */ /* 0x100fe40003803000 */
[----:B------:R-:W-:Y:S02]  /*a920*/  LOP3.LUT R22, R22, R20, RZ, 0xc0, !PT ;  /* 0x0000001416167212 */ /* 0x000fe400078ec0ff */
[--C-:B------:R-:W-:Y:S01]  /*a930*/  HSET2.LE.AND R20, R210, R180.reuse, PT ;  /* 0x000000b4d2147233 */ /* 0x100fe20003803000 */
[----:B------:R-:W-:Y:S01]  /*a940*/  IMAD.MOV.U32 R210, RZ, RZ, R156 ;  /* 0x000000ffffd27224 */ /* 0x000fe200078e009c */
[----:B------:R-:W-:Y:S01]  /*a950*/  PRMT R28, R151, 0x5410, R21 ;  /* 0x00005410971c7816 */ /* 0x000fe20000000015 */
[--C-:B------:R-:W-:Y:S01]  /*a960*/  FFMA.FTZ R151, R52, UR4, -R181.reuse ;  /* 0x0000000434977c23 */ /* 0x100fe200080108b5 */
[----:B------:R-:W-:Y:S01]  /*a970*/  LOP3.LUT R21, R224, 0xff00ff, RZ, 0xc0, !PT ;  /* 0x00ff00ffe0157812 */ /* 0x000fe200078ec0ff */
[-C--:B------:R-:W-:Y:S03]  /*a980*/  HMMA.16816.F32 R84, R172, R152.reuse, R84 ;  /* 0x00000098ac54723c */ /* 0x080fe60000001854 */
[--C-:B------:R-:W-:Y:S01]  /*a990*/  HSET2.LE.AND R28, R28, R180.reuse, PT ;  /* 0x000000b41c1c7233 */ /* 0x100fe20003803000 */
[----:B------:R-:W-:Y:S01]  /*a9a0*/  FFMA.FTZ R181, R53, UR4, -R181 ;  /* 0x0000000435b57c23 */ /* 0x000fe200080108b5 */
[--C-:B------:R-:W-:Y:S01]  /*a9b0*/  HSET2.LE.AND R21, R21, R180.reuse, PT ;  /* 0x000000b415157233 */ /* 0x100fe20003803000 */
[--C-:B------:R-:W-:Y:S01]  /*a9c0*/  FFMA.FTZ R53, R57, UR4, -R182.reuse ;  /* 0x0000000439357c23 */ /* 0x100fe200080108b6 */
[----:B------:R-:W-:Y:S01]  /*a9d0*/  MOV R224, R157 ;  /* 0x0000009d00e07202 */ /* 0x000fe20000000f00 */
[C---:B------:R-:W-:Y:S01]  /*a9e0*/  HMMA.16816.F32 R88, R176.reuse, R152, R88 ;  /* 0x00000098b058723c */ /* 0x040fe20000001858 */
[----:B------:R-:W-:Y:S03]  /*a9f0*/  MUFU.EX2 R151, R151 ;  /* 0x0000009700977308 */ /* 0x000fe60000000800 */
[----:B------:R-:W-:Y:S07]  /*aa00*/  LOP3.LUT R23, R23, R21, RZ, 0xc0, !PT ;  /* 0x0000001517177212 */ /* 0x000fee00078ec0ff */
[----:B------:R4:W-:Y:S01]  /*aa10*/  MUFU.EX2 R63, R53 ;  /* 0x00000035003f7308 */ /* 0x0009e20000000800 */
[----:B------:R-:W-:Y:S01]  /*aa20*/  F2FP.F16.F32.PACK_AB R21, R232, R231 ;  /* 0x000000e7e815723e */ /* 0x000fe200000000ff */
[----:B------:R-:W-:Y:S01]  /*aa30*/  FFMA.FTZ R182, R61, UR4, -R182 ;  /* 0x000000043db67c23 */ /* 0x000fe200080108b6 */
[-C--:B------:R-:W-:Y:S07]  /*aa40*/  HMMA.16816.F32 R92, R176, R154.reuse, R92 ;  /* 0x0000009ab05c723c */ /* 0x080fee000000185c */
[----:B------:R-:W-:Y:S01]  /*aa50*/  MUFU.EX2 R61, R56 ;  /* 0x00000038003d7308 */ /* 0x000fe20000000800 */
[----:B------:R-:W-:Y:S02]  /*aa60*/  LOP3.LUT R20, R21, R20, RZ, 0xc0, !PT ;  /* 0x0000001415147212 */ /* 0x000fe400078ec0ff */
[----:B------:R-:W-:Y:S07]  /*aa70*/  LOP3.LUT R21, R25, R24, RZ, 0xc0, !PT ;  /* 0x0000001819157212 */ /* 0x000fee00078ec0ff */
[----:B------:R-:W-:Y:S01]  /*aa80*/  MUFU.EX2 R182, R182 ;  /* 0x000000b600b67308 */ /* 0x000fe20000000800 */
[----:B------:R-:W-:Y:S01]  /*aa90*/  F2FP.F16.F32.PACK_AB R24, R229, R230 ;  /* 0x000000e6e518723e */ /* 0x000fe200000000ff */
[C---:B------:R-:W-:Y:S01]  /*aaa0*/  HMMA.16816.F32 R96, R172.reuse, R154, R96 ;  /* 0x0000009aac60723c */ /* 0x040fe20000001860 */
[----:B------:R-:W5:Y:S07]  /*aab0*/  LDSM.16.MT88.4 R152, [R149+0x1000] ;  /* 0x001000009598783b */ /* 0x000f6e0000004200 */
[----:B------:R-:W-:Y:S01]  /*aac0*/  MUFU.EX2 R181, R181 ;  /* 0x000000b500b57308 */ /* 0x000fe20000000800 */
[----:B-1----:R-:W-:Y:S02]  /*aad0*/  F2FP.F16.F32.PACK_AB R25, R223, R207 ;  /* 0x000000cfdf19723e */ /* 0x002fe400000000ff */
[----:B------:R-:W-:Y:S02]  /*aae0*/  LOP3.LUT R30, R24, R30, RZ, 0xc0, !PT ;  /* 0x0000001e181e7212 */ /* 0x000fe400078ec0ff */
[----:B------:R-:W-:Y:S02]  /*aaf0*/  F2FP.F16.F32.PACK_AB R24, R204, R206 ;  /* 0x000000cecc18723e */ /* 0x000fe400000000ff */
[----:B------:R-:W-:Y:S02]  /*ab00*/  LOP3.LUT R31, R225, 0xff00ff, RZ, 0xc0, !PT ;  /* 0x00ff00ffe11f7812 */ /* 0x000fe400078ec0ff */
[----:B------:R-:W-:Y:S03]  /*ab10*/  LOP3.LUT R28, R24, R28, RZ, 0xc0, !PT ;  /* 0x0000001c181c7212 */ /* 0x000fe600078ec0ff */
[--C-:B------:R-:W-:Y:S05]  /*ab20*/  HSET2.LE.AND R31, R31, R180.reuse, PT ;  /* 0x000000b41f1f7233 */ /* 0x100fea0003803000 */
[----:B------:R-:W-:Y:S01]  /*ab30*/  LOP3.LUT R31, R25, R31, RZ, 0xc0, !PT ;  /* 0x0000001f191f7212 */ /* 0x000fe200078ec0ff */
[-C--:B-----5:R-:W-:Y:S08]  /*ab40*/  HMMA.16816.F32 R100, R172, R152.reuse, R100 ;  /* 0x00000098ac64723c */ /* 0x0a0ff00000001864 */
[C---:B------:R-:W-:Y:S08]  /*ab50*/  HMMA.16816.F32 R104, R176.reuse, R152, R104 ;  /* 0x00000098b068723c */ /* 0x040ff00000001868 */
[-C--:B------:R-:W-:Y:S08]  /*ab60*/  HMMA.16816.F32 R108, R176, R154.reuse, R108 ;  /* 0x0000009ab06c723c */ /* 0x080ff0000000186c */
[C---:B------:R-:W-:Y:S01]  /*ab70*/  HMMA.16816.F32 R112, R172.reuse, R154, R112 ;  /* 0x0000009aac70723c */ /* 0x040fe20000001870 */
[----:B------:R-:W1:Y:S07]  /*ab80*/  LDSM.16.MT88.4 R152, [R150+0xb000] ;  /* 0x00b000009698783b */ /* 0x000e6e0000004200 */
[-C--:B-1----:R-:W-:Y:S08]  /*ab90*/  HMMA.16816.F32 R116, R172, R152.reuse, R116 ;  /* 0x00000098ac74723c */ /* 0x082ff00000001874 */
[C---:B------:R-:W-:Y:S04]  /*aba0*/  HMMA.16816.F32 R120, R176.reuse, R152, R120 ;  /* 0x00000098b078723c */ /* 0x040fe80000001878 */
[----:B--2---:R-:W-:Y:S04]  /*abb0*/  FFMA.FTZ R0, R0, R162, R251 ;  /* 0x000000a200007223 */ /* 0x004fe800000100fb */
[-C--:B------:R-:W-:Y:S03]  /*abc0*/  HMMA.16816.F32 R124, R176, R154.reuse, R124 ;  /* 0x0000009ab07c723c */ /* 0x080fe6000000187c */
[----:B------:R-:W-:Y:S04]  /*abd0*/  FADD.FTZ R0, R166, R0 ;  /* 0x00000000a6007221 */ /* 0x000fe80000010000 */
[----:B----4-:R-:W-:Y:S01]  /*abe0*/  FADD.FTZ R53, R252, R0 ;  /* 0x00000000fc357221 */ /* 0x010fe20000010000 */
[C---:B------:R-:W-:Y:S01]  /*abf0*/  HMMA.16816.F32 R128, R172.reuse, R154, R128 ;  /* 0x0000009aac80723c */ /* 0x040fe20000001880 */
[----:B------:R-:W1:Y:S07]  /*ac00*/  LDSM.16.MT88.4 R152, [R149+0x2000] ;  /* 0x002000009598783b */ /* 0x000e6e0000004200 */
[-C--:B-1----:R-:W-:Y:S08]  /*ac10*/  HMMA.16816.F32 R132, R172, R152.reuse, R132 ;  /* 0x00000098ac84723c */ /* 0x082ff00000001884 */
[C---:B------:R-:W-:Y:S01]  /*ac20*/  HMMA.16816.F32 R136, R176.reuse, R152, R136 ;  /* 0x00000098b088723c */ /* 0x040fe20000001888 */
[----:B------:R-:W2:Y:S03]  /*ac30*/  LDL.LU R152, [R1+0xc] ;  /* 0x00000c0001987983 */ /* 0x000ea60000300800 */
[----:B------:R-:W-:Y:S02]  /*ac40*/  IMAD.MOV.U32 R153, RZ, RZ, R203 ;  /* 0x000000ffff997224 */ /* 0x000fe400078e00cb */
[----:B------:R-:W1:Y:S02]  /*ac50*/  MUFU.EX2 R203, R27 ;  /* 0x0000001b00cb7308 */ /* 0x000e640000000800 */
[-C--:B------:R-:W-:Y:S08]  /*ac60*/  HMMA.16816.F32 R140, R176, R154.reuse, R140 ;  /* 0x0000009ab08c723c */ /* 0x080ff0000000188c */
[----:B------:R-:W-:Y:S01]  /*ac70*/  MUFU.EX2 R177, R43 ;  /* 0x0000002b00b17308 */ /* 0x000fe20000000800 */
[----:B---3--:R-:W-:Y:S09]  /*ac80*/  FFMA.FTZ R2, R2, R163, R153 ;  /* 0x000000a302027223 */ /* 0x008ff20000010099 */
[----:B------:R3:W-:Y:S01]  /*ac90*/  MUFU.EX2 R176, R40 ;  /* 0x0000002800b07308 */ /* 0x0007e20000000800 */
[----:B------:R-:W-:Y:S09]  /*aca0*/  HMMA.16816.F32 R32, R172, R154, R32 ;  /* 0x0000009aac20723c */ /* 0x000ff20000001820 */
[----:B------:R-:W-:Y:S01]  /*acb0*/  MUFU.EX2 R174, R42 ;  /* 0x0000002a00ae7308 */ /* 0x000fe20000000800 */
[----:B-1----:R-:W-:Y:S09]  /*acc0*/  F2FP.F16.F32.PACK_AB R25, R203, R202 ;  /* 0x000000cacb19723e */ /* 0x002ff200000000ff */
[----:B------:R-:W-:Y:S01]  /*acd0*/  MUFU.EX2 R175, R46 ;  /* 0x0000002e00af7308 */ /* 0x000fe20000000800 */
[----:B------:R-:W-:Y:S02]  /*ace0*/  LOP3.LUT R29, R25, R29, RZ, 0xc0, !PT ;  /* 0x0000001d191d7212 */ /* 0x000fe400078ec0ff */
[----:B------:R-:W1:Y:S07]  /*acf0*/  LDSM.16.MT88.4 R24, [R150+0x9400] ;  /* 0x009400009618783b */ /* 0x000e6e0000004200 */
[----:B------:R-:W4:Y:S01]  /*ad00*/  MUFU.EX2 R173, R47 ;  /* 0x0000002f00ad7308 */ /* 0x000f220000000800 */
[----:B---3--:R-:W-:Y:S09]  /*ad10*/  LOP3.LUT R40, R192, 0xff00ff, RZ, 0xc0, !PT ;  /* 0x00ff00ffc0287812 */ /* 0x008ff200078ec0ff */
[----:B------:R-:W-:Y:S01]  /*ad20*/  MUFU.EX2 R178, R44 ;  /* 0x0000002c00b27308 */ /* 0x000fe20000000800 */
[--C-:B------:R-:W-:Y:S09]  /*ad30*/  HSET2.LE.AND R40, R40, R180.reuse, PT ;  /* 0x000000b428287233 */ /* 0x100ff20003803000 */
[----:B------:R-:W-:Y:S10]  /*ad40*/  MUFU.EX2 R179, R45 ;  /* 0x0000002d00b37308 */ /* 0x000ff40000000800 */
[----:B------:R-:W3:Y:S01]  /*ad50*/  MUFU.EX2 R172, R64 ;  /* 0x0000004000ac7308 */ /* 0x000ee20000000800 */
[----:B----4-:R-:W-:Y:S09]  /*ad60*/  F2FP.F16.F32.PACK_AB R41, R173, R175 ;  /* 0x000000afad29723e */ /* 0x010ff200000000ff */
[----:B------:R-:W4:Y:S01]  /*ad70*/  MUFU.EX2 R64, R54 ;  /* 0x0000003600407308 */ /* 0x000f220000000800 */
[----:B---3--:R-:W-:Y:S02]  /*ad80*/  F2FP.F16.F32.PACK_AB R170, R65, R172 ;  /* 0x000000ac41aa723e */ /* 0x008fe400000000ff */
[----:B----4-:R-:W-:Y:S01]  /*ad90*/  F2FP.F16.F32.PACK_AB R169, R183, R64 ;  /* 0x00000040b7a9723e */ /* 0x010fe200000000ff */
[-C--:B-1----:R-:W-:Y:S08]  /*ada0*/  HMMA.16816.F32 R4, R20, R24.reuse, R4 ;  /* 0x000000181404723c */ /* 0x082ff00000001804 */
[C---:B------:R-:W-:Y:S08]  /*adb0*/  HMMA.16816.F32 R8, R28.reuse, R24, R8 ;  /* 0x000000181c08723c */ /* 0x040ff00000001808 */
[-C--:B------:R-:W-:Y:S08]  /*adc0*/  HMMA.16816.F32 R12, R28, R26.reuse, R12 ;  /* 0x0000001a1c0c723c */ /* 0x080ff0000000180c */
[C---:B------:R-:W-:Y:S01]  /*add0*/  HMMA.16816.F32 R16, R20.reuse, R26, R16 ;  /* 0x0000001a1410723c */ /* 0x040fe20000001810 */
[----:B------:R-:W1:Y:S07]  /*ade0*/  LDSM.16.MT88.4 R24, [R149+0x400] ;  /* 0x000400009518783b */ /* 0x000e6e0000004200 */
        /* <DEDUP_REMOVED lines=14> */
[----:B------:R-:W1:Y:S03]  /*aed0*/  LDSM.16.MT88.4 R24, [R150+0xb400] ;  /* 0x00b400009618783b */ /* 0x000e660000004200 */
[----:B--2---:R-:W-:Y:S01]  /*aee0*/  FFMA.FTZ R3, R3, R152, R168 ;  /* 0x0000009803037223 */ /* 0x004fe200000100a8 */
[----:B------:R-:W-:Y:S03]  /*aef0*/  F2FP.F16.F32.PACK_AB R168, R181, R151 ;  /* 0x00000097b5a8723e */ /* 0x000fe600000000ff */
[----:B------:R-:W-:Y:S04]  /*af00*/  FADD.FTZ R3, R160, R3 ;  /* 0x00000003a0037221 */ /* 0x000fe80000010000 */
[----:B------:R-:W-:Y:S01]  /*af10*/  FADD.FTZ R57, R164, R3 ;  /* 0x00000003a4397221 */ /* 0x000fe20000010000 */
[-C--:B-1----:R-:W-:Y:S08]  /*af20*/  HMMA.16816.F32 R116, R20, R24.reuse, R116 ;  /* 0x000000181474723c */ /* 0x082ff00000001874 */
[C---:B------:R-:W-:Y:S08]  /*af30*/  HMMA.16816.F32 R120, R28.reuse, R24, R120 ;  /* 0x000000181c78723c */ /* 0x040ff00000001878 */
[-C--:B------:R-:W-:Y:S08]  /*af40*/  HMMA.16816.F32 R124, R28, R26.reuse, R124 ;  /* 0x0000001a1c7c723c */ /* 0x080ff0000000187c */
[C---:B------:R-:W-:Y:S01]  /*af50*/  HMMA.16816.F32 R128, R20.reuse, R26, R128 ;  /* 0x0000001a1480723c */ /* 0x040fe20000001880 */
[----:B------:R-:W1:Y:S07]  /*af60*/  LDSM.16.MT88.4 R24, [R149+0x2400] ;  /* 0x002400009518783b */ /* 0x000e6e0000004200 */
[-C--:B-1----:R-:W-:Y:S08]  /*af70*/  HMMA.16816.F32 R132, R20, R24.reuse, R132 ;  /* 0x000000181484723c */ /* 0x082ff00000001884 */
[C---:B------:R-:W-:Y:S04]  /*af80*/  HMMA.16816.F32 R136, R28.reuse, R24, R136 ;  /* 0x000000181c88723c */ /* 0x040fe80000001888 */
[----:B------:R-:W-:Y:S02]  /*af90*/  F2FP.F16.F32.PACK_AB R24, R200, R196 ;  /* 0x000000c4c818723e */ /* 0x000fe400000000ff */
[--C-:B------:R-:W-:Y:S02]  /*afa0*/  HSET2.LE.AND R25, R186, R180.reuse, PT ;  /* 0x000000b4ba197233 */ /* 0x100fe40003803000 */
[-C--:B------:R-:W-:Y:S03]  /*afb0*/  HMMA.16816.F32 R140, R28, R26.reuse, R140 ;  /* 0x0000001a1c8c723c */ /* 0x080fe6000000188c */
[----:B------:R-:W-:Y:S02]  /*afc0*/  LOP3.LUT R38, R24, R38, RZ, 0xc0, !PT ;  /* 0x0000002618267212 */ /* 0x000fe400078ec0ff */
[----:B------:R-:W-:Y:S02]  /*afd0*/  F2FP.F16.F32.PACK_AB R24, R201, R195 ;  /* 0x000000c3c918723e */ /* 0x000fe400000000ff */
[----:B------:R-:W-:Y:S01]  /*afe0*/  F2FP.F16.F32.PACK_AB R28, R189, R176 ;  /* 0x000000b0bd1c723e */ /* 0x000fe200000000ff */
[----:B------:R-:W-:Y:S01]  /*aff0*/  HMMA.16816.F32 R32, R20, R26, R32 ;  /* 0x0000001a1420723c */ /* 0x000fe20000001820 */
[----:B------:R-:W1:Y:S03]  /*b000*/  LDSM.16.MT88.4 R20, [R149+0x800] ;  /* 0x000800009514783b */ /* 0x000e660000004200 */
[----:B------:R-:W-:Y:S02]  /*b010*/  LOP3.LUT R39, R24, R39, RZ, 0xc0, !PT ;  /* 0x0000002718277212 */ /* 0x000fe400078ec0ff */
[----:B------:R-:W-:Y:S02]  /*b020*/  F2FP.F16.F32.PACK_AB R24, R193, R194 ;  /* 0x000000c2c118723e */ /* 0x000fe400000000ff */
[--C-:B------:R-:W-:Y:S02]  /*b030*/  HSET2.LE.AND R26, R188, R180.reuse, PT ;  /* 0x000000b4bc1a7233 */ /* 0x100fe40003803000 */
[----:B------:R-:W-:Y:S02]  /*b040*/  LOP3.LUT R36, R24, R36, RZ, 0xc0, !PT ;  /* 0x0000002418247212 */ /* 0x000fe400078ec0ff */
[----:B------:R-:W-:Y:S02]  /*b050*/  F2FP.F16.F32.PACK_AB R24, R190, R191 ;  /* 0x000000bfbe18723e */ /* 0x000fe400000000ff */
[--C-:B------:R-:W-:Y:S02]  /*b060*/  HSET2.LE.AND R29, R185, R180.reuse, PT ;  /* 0x000000b4b91d7233 */ /* 0x100fe40003803000 */
[----:B------:R-:W-:Y:S02]  /*b070*/  LOP3.LUT R37, R24, R37, RZ, 0xc0, !PT ;  /* 0x0000002518257212 */ /* 0x000fe400078ec0ff */
[----:B------:R-:W-:Y:S02]  /*b080*/  F2FP.F16.F32.PACK_AB R27, R179, R178 ;  /* 0x000000b2b31b723e */ /* 0x000fe400000000ff */
[----:B------:R-:W-:Y:S02]  /*b090*/  F2FP.F16.F32.PACK_AB R30, R177, R174 ;  /* 0x000000aeb11e723e */ /* 0x000fe400000000ff */
[----:B------:R-:W-:Y:S01]  /*b0a0*/  LOP3.LUT R24, R28, R25, RZ, 0xc0, !PT ;  /* 0x000000191c187212 */ /* 0x000fe200078ec0ff */
[-C--:B------:R-:W-:Y:S05]  /*b0b0*/  HMMA.16816.F32 R4, R36, R48.reuse, R4 ;  /* 0x000000302404723c */ /* 0x080fea0000001804 */
[----:B------:R-:W-:Y:S02]  /*b0c0*/  LOP3.LUT R26, R27, R26, RZ, 0xc0, !PT ;  /* 0x0000001a1b1a7212 */ /* 0x000fe400078ec0ff */
[----:B------:R-:W-:Y:S02]  /*b0d0*/  LOP3.LUT R25, R30, R29, RZ, 0xc0, !PT ;  /* 0x0000001d1e197212 */ /* 0x000fe400078ec0ff */
[----:B------:R-:W-:Y:S01]  /*b0e0*/  LOP3.LUT R27, R41, R40, RZ, 0xc0, !PT ;  /* 0x00000028291b7212 */ /* 0x000fe200078ec0ff */
[----:B------:R-:W2:Y:S06]  /*b0f0*/  LDSM.16.MT88.4 R28, [R150+0xa800] ;  /* 0x00a80000961c783b */ /* 0x000eac0000004200 */
[C---:B------:R-:W-:Y:S02]  /*b100*/  HMMA.16816.F32 R8, R24.reuse, R48, R8 ;  /* 0x000000301808723c */ /* 0x040fe40000001808 */
[----:B------:R-:W3:Y:S06]  /*b110*/  LDSM.16.MT88.4 R40, [R149+0x1800] ;  /* 0x001800009528783b */ /* 0x000eec0000004200 */
[-C--:B------:R-:W-:Y:S08]  /*b120*/  HMMA.16816.F32 R12, R24, R50.reuse, R12 ;  /* 0x00000032180c723c */ /* 0x080ff0000000180c */
[C---:B------:R-:W-:Y:S08]  /*b130*/  HMMA.16816.F32 R16, R36.reuse, R50, R16 ;  /* 0x000000322410723c */ /* 0x040ff00000001810 */
[-C--:B-1----:R-:W-:Y:S08]  /*b140*/  HMMA.16816.F32 R68, R36, R20.reuse, R68 ;  /* 0x000000142444723c */ /* 0x082ff00000001844 */
[C---:B------:R-:W-:Y:S08]  /*b150*/  HMMA.16816.F32 R72, R24.reuse, R20, R72 ;  /* 0x000000141848723c */ /* 0x040ff00000001848 */
[-C--:B------:R-:W-:Y:S08]  /*b160*/  HMMA.16816.F32 R76, R24, R22.reuse, R76 ;  /* 0x00000016184c723c */ /* 0x080ff0000000184c */
[C---:B------:R-:W-:Y:S01]  /*b170*/  HMMA.16816.F32 R80, R36.reuse, R22, R80 ;  /* 0x000000162450723c */ /* 0x040fe20000001850 */
[----:B------:R-:W1:Y:S07]  /*b180*/  LDSM.16.MT88.4 R20, [R150+0xb800] ;  /* 0x00b800009614783b */ /* 0x000e6e0000004200 */
[-C--:B--2---:R-:W-:Y:S08]  /*b190*/  HMMA.16816.F32 R84, R36, R28.reuse, R84 ;  /* 0x0000001c2454723c */ /* 0x084ff00000001854 */
[C---:B------:R-:W-:Y:S04]  /*b1a0*/  HMMA.16816.F32 R88, R24.reuse, R28, R88 ;  /* 0x0000001c1858723c */ /* 0x040fe80000001858 */
[C---:B------:R-:W-:Y:S02]  /*b1b0*/  LOP3.LUT R29, R208.reuse, R246, R243, 0x96, !PT ;  /* 0x000000f6d01d7212 */ /* 0x040fe400078e96f3 */
[----:B------:R-:W-:Y:S02]  /*b1c0*/  LOP3.LUT R28, R208, R238, R235, 0x96, !PT ;  /* 0x000000eed01c7212 */ /* 0x000fe400078e96eb */
[-C--:B------:R-:W-:Y:S08]  /*b1d0*/  HMMA.16816.F32 R92, R24, R30.reuse, R92 ;  /* 0x0000001e185c723c */ /* 0x080ff0000000185c */
[C---:B------:R-:W-:Y:S04]  /*b1e0*/  HMMA.16816.F32 R96, R36.reuse, R30, R96 ;  /* 0x0000001e2460723c */ /* 0x040fe80000001860 */
[----:B------:R-:W-:Y:S04]  /*b1f0*/  IMAD.WIDE.U32 R30, R29, -0x2daee0ad, RZ ;  /* 0xd2511f531d1e7825 */ /* 0x000fe800078e00ff */
[-C--:B---3--:R-:W-:Y:S03]  /*b200*/  HMMA.16816.F32 R100, R36, R40.reuse, R100 ;  /* 0x000000282464723c */ /* 0x088fe60000001864 */
[----:B------:R-:W-:Y:S01]  /*b210*/  IMAD.WIDE.U32 R28, R28, -0x2daee0ad, RZ ;  /* 0xd2511f531c1c7825 */ /* 0x000fe200078e00ff */
[C---:B------:R-:W-:Y:S02]  /*b220*/  LOP3.LUT R44, R205.reuse, R244, R31, 0x96, !PT ;  /* 0x000000f4cd2c7212 */ /* 0x040fe400078e961f */
[C---:B------:R-:W-:Y:S02]  /*b230*/  PRMT R31, R30.reuse, 0x7773, RZ ;  /* 0x000077731e1f7816 */ /* 0x040fe400000000ff */
[C---:B------:R-:W-:Y:S04]  /*b240*/  HMMA.16816.F32 R104, R24.reuse, R40, R104 ;  /* 0x000000281868723c */ /* 0x040fe80000001868 */
[----:B------:R-:W-:Y:S01]  /*b250*/  LOP3.LUT R45, R205, R240, R29, 0x96, !PT ;  /* 0x000000f0cd2d7212 */ /* 0x000fe200078e961d */
[----:B------:R-:W-:Y:S01]  /*b260*/  IMAD.MOV.U32 R40, RZ, RZ, R30 ;  /* 0x000000ffff287224 */ /* 0x000fe200078e001e */
[C---:B------:R-:W-:Y:S01]  /*b270*/  PRMT R29, R30.reuse, 0x7772, RZ ;  /* 0x000077721e1d7816 */ /* 0x040fe200000000ff */
[----:B------:R-:W-:Y:S01]  /*b280*/  IMAD.MOV.U32 R41, RZ, RZ, R28 ;  /* 0x000000ffff297224 */ /* 0x000fe200078e001c */
[-C--:B------:R-:W-:Y:S03]  /*b290*/  HMMA.16816.F32 R108, R24, R42.reuse, R108 ;  /* 0x0000002a186c723c */ /* 0x080fe6000000186c */
[----:B------:R-:W-:Y:S02]  /*b2a0*/  PRMT R55, R29, 0x5410, R31 ;  /* 0x000054101d377816 */ /* 0x000fe4000000001f */
[----:B------:R-:W-:Y:S02]  /*b2b0*/  PRMT R49, R30, 0x7771, RZ ;  /* 0x000077711e317816 */ /* 0x000fe400000000ff */
[C---:B------:R-:W-:Y:S01]  /*b2c0*/  PRMT R47, R28.reuse, 0x7773, RZ ;  /* 0x000077731c2f7816 */ /* 0x040fe200000000ff */
[C---:B------:R-:W-:Y:S04]  /*b2d0*/  HMMA.16816.F32 R112, R36.reuse, R42, R112 ;  /* 0x0000002a2470723c */ /* 0x040fe80000001870 */
[C---:B------:R-:W-:Y:S02]  /*b2e0*/  PRMT R46, R28.reuse, 0x7772, RZ ;  /* 0x000077721c2e7816 */ /* 0x040fe400000000ff */
[----:B------:R-:W-:Y:S02]  /*b2f0*/  PRMT R48, R28, 0x7771, RZ ;  /* 0x000077711c307816 */ /* 0x000fe400000000ff */
[-C--:B-1----:R-:W-:Y:S03]  /*b300*/  HMMA.16816.F32 R116, R36, R20.reuse, R116 ;  /* 0x000000142474723c */ /* 0x082fe60000001874 */
[----:B------:R-:W-:Y:S02]  /*b310*/  LOP3.LUT R30, R40, 0xff, RZ, 0xc0, !PT ;  /* 0x000000ff281e7812 */ /* 0x000fe400078ec0ff */
[----:B------:R-:W-:Y:S02]  /*b320*/  LOP3.LUT R28, R44, 0xffff, RZ, 0xc0, !PT ;  /* 0x0000ffff2c1c7812 */ /* 0x000fe400078ec0ff */
[----:B------:R-:W-:Y:S01]  /*b330*/  LOP3.LUT R29, R41, 0xff, RZ, 0xc0, !PT ;  /* 0x000000ff291d7812 */ /* 0x000fe200078ec0ff */
[C---:B------:R-:W-:Y:S04]  /*b340*/  HMMA.16816.F32 R120, R24.reuse, R20, R120 ;  /* 0x000000141878723c */ /* 0x040fe80000001878 */
[----:B------:R-:W-:Y:S01]  /*b350*/  PRMT R52, R46, 0x5410, R47 ;  /* 0x000054102e347816 */ /* 0x000fe2000000002f */
[----:B------:R-:W-:Y:S01]  /*b360*/  FADD.FTZ R21, R161, R144 ;  /* 0x00000090a1157221 */ /* 0x000fe20000010000 */
[----:B------:R-:W-:Y:S01]  /*b370*/  SHF.R.U32.HI R40, RZ, 0x8, R28 ;  /* 0x00000008ff287819 */ /* 0x000fe2000001161c */
[----:B------:R-:W-:Y:S01]  /*b380*/  LDSM.16.MT88.4 R160, [R150+0x9c00] ;  /* 0x009c000096a0783b */ /* 0x000fe20000004200 */
[-C--:B------:R-:W-:Y:S03]  /*b390*/  HMMA.16816.F32 R124, R24, R22.reuse, R124 ;  /* 0x00000016187c723c */ /* 0x080fe6000000187c */
[----:B------:R-:W-:Y:S01]  /*b3a0*/  PRMT R51, R30, 0x5410, R49 ;  /* 0x000054101e337816 */ /* 0x000fe20000000031 */
[----:B------:R-:W-:Y:S01]  /*b3b0*/  FADD.FTZ R20, R167, R2 ;  /* 0x00000002a7147221 */ /* 0x000fe20000010000 */
[----:B------:R-:W-:Y:S01]  /*b3c0*/  PRMT R47, R29, 0x5410, R48 ;  /* 0x000054101d2f7816 */ /* 0x000fe20000000030 */
[----:B------:R-:W-:Y:S01]  /*b3d0*/  FADD.FTZ R2, R165, R21 ;  /* 0x00000015a5027221 */ /* 0x000fe20000010000 */
[----:B------:R-:W1:Y:S01]  /*b3e0*/  LDSM.16.MT88.4 R28, [R149+0x2800] ;  /* 0x00280000951c783b */ /* 0x000e620000004200 */
[C---:B------:R-:W-:Y:S04]  /*b3f0*/  HMMA.16816.F32 R128, R36.reuse, R22, R128 ;  /* 0x000000162480723c */ /* 0x040fe80000001880 */
[----:B------:R-:W-:Y:S01]  /*b400*/  LOP3.LUT R43, R45, 0xff, RZ, 0xc0, !PT ;  /* 0x000000ff2d2b7812 */ /* 0x000fe200078ec0ff */
[----:B------:R-:W-:Y:S01]  /*b410*/  FADD.FTZ R54, R158, R2 ;  /* 0x000000029e367221 */ /* 0x000fe20000010000 */
[--C-:B------:R-:W-:Y:S01]  /*b420*/  HSET2.LE.AND R0, R51, R180.reuse, PT ;  /* 0x000000b433007233 */ /* 0x100fe20003803000 */
[----:B------:R-:W-:Y:S01]  /*b430*/  FADD.FTZ R56, R159, R20 ;  /* 0x000000149f387221 */ /* 0x000fe20000010000 */
[C---:B------:R-:W-:Y:S01]  /*b440*/  LOP3.LUT R41, R44.reuse, 0xff, RZ, 0xc0, !PT ;  /* 0x000000ff2c297812 */ /* 0x040fe200078ec0ff */
[----:B------:R-:W-:Y:S01]  /*b450*/  IMAD.MOV.U32 R144, RZ, RZ, R147 ;  /* 0x000000ffff907224 */ /* 0x000fe200078e0093 */
[----:B------:R-:W-:Y:S02]  /*b460*/  LOP3.LUT R42, R45, 0xffff, RZ, 0xc0, !PT ;  /* 0x0000ffff2d2a7812 */ /* 0x000fe400078ec0ff */
[----:B------:R-:W-:Y:S02]  /*b470*/  PRMT R46, R41, 0x5410, R40 ;  /* 0x00005410292e7816 */ /* 0x000fe40000000028 */
[----:B------:R-:W-:Y:S02]  /*b480*/  SHF.R.U32.HI R42, RZ, 0x8, R42 ;  /* 0x00000008ff2a7819 */ /* 0x000fe4000001162a */
[----:B------:R-:W-:Y:S02]  /*b490*/  PRMT R40, R44, 0x7632, R40 ;  /* 0x000076322c287816 */ /* 0x000fe40000000028 */
[----:B------:R-:W-:Y:S02]  /*b4a0*/  SHF.R.U32.HI R44, RZ, 0x18, R44 ;  /* 0x00000018ff2c7819 */ /* 0x000fe4000001162c */
[----:B------:R-:W-:Y:S02]  /*b4b0*/  LOP3.LUT R40, R40, 0xff, RZ, 0xc0, !PT ;  /* 0x000000ff28287812 */ /* 0x000fe400078ec0ff */
[----:B------:R-:W-:Y:S02]  /*b4c0*/  PRMT R49, R43, 0x5410, R42 ;  /* 0x000054102b317816 */ /* 0x000fe4000000002a */
[----:B------:R-:W-:Y:S02]  /*b4d0*/  PRMT R50, R40, 0x5410, R44 ;  /* 0x0000541028327816 */ /* 0x000fe4000000002c */
[--C-:B------:R-:W-:Y:S02]  /*b4e0*/  HSET2.LE.AND R3, R46, R180.reuse, PT ;  /* 0x000000b42e037233 */ /* 0x100fe40003803000 */
[--C-:B------:R-:W-:Y:S02]  /*b4f0*/  HSET2.LE.AND R23, R49, R180.reuse, PT ;  /* 0x000000b431177233 */ /* 0x100fe40003803000 */
[--C-:B------:R-:W-:Y:S02]  /*b500*/  HSET2.LE.AND R21, R50, R180.reuse, PT ;  /* 0x000000b432157233 */ /* 0x100fe40003803000 */
[----:B------:R-:W-:Y:S02]  /*b510*/  PRMT R41, R45, 0x7632, R41 ;  /* 0x000076322d297816 */ /* 0x000fe40000000029 */
[----:B------:R-:W-:Y:S02]  /*b520*/  SHF.R.U32.HI R45, RZ, 0x18, R45 ;  /* 0x00000018ff2d7819 */ /* 0x000fe4000001162d */
[----:B------:R-:W-:Y:S02]  /*b530*/  LOP3.LUT R41, R41, 0xff, RZ, 0xc0, !PT ;  /* 0x000000ff29297812 */ /* 0x000fe400078ec0ff */
[----:B------:R-:W-:Y:S01]  /*b540*/  LOP3.LUT R170, R170, R0, RZ, 0xc0, !PT ;  /* 0x00000000aaaa7212 */ /* 0x000fe200078ec0ff */
[-C--:B-1----:R-:W-:Y:S03]  /*b550*/  HMMA.16816.F32 R132, R36, R28.reuse, R132 ;  /* 0x0000001c2484723c */ /* 0x082fe60000001884 */
[----:B------:R-:W-:Y:S01]  /*b560*/  PRMT R48, R41, 0x5410, R45 ;  /* 0x0000541029307816 */ /* 0x000fe2000000002d */
[----:B------:R-:W-:Y:S01]  /*b570*/  FADD.FTZ R0, R247, R53 ;  /* 0x00000035f7007221 */ /* 0x000fe20000010000 */
[----:B------:R-:W1:Y:S01]  /*b580*/  LDSM.16.MT88.4 R40, [R149+0xc00] ;  /* 0x000c00009528783b */ /* 0x000e620000004200 */
[----:B------:R-:W-:Y:S01]  /*b590*/  LOP3.LUT R168, R168, R3, RZ, 0xc0, !PT ;  /* 0x00000003a8a87212 */ /* 0x000fe200078ec0ff */
[----:B------:R-:W-:Y:S01]  /*b5a0*/  FADD.FTZ R3, R210, R57 ;  /* 0x00000039d2037221 */ /* 0x000fe20000010000 */
[C---:B------:R-:W-:Y:S04]  /*b5b0*/  HMMA.16816.F32 R136, R24.reuse, R28, R136 ;  /* 0x0000001c1888723c */ /* 0x040fe80000001888 */
[----:B------:R-:W-:Y:S01]  /*b5c0*/  LOP3.LUT R2, R55, 0xff00ff, RZ, 0xc0, !PT ;  /* 0x00ff00ff37027812 */ /* 0x000fe200078ec0ff */
[----:B------:R-:W-:Y:S01]  /*b5d0*/  FADD.FTZ R0, R202, R0 ;  /* 0x00000000ca007221 */ /* 0x000fe20000010000 */
[--C-:B------:R-:W-:Y:S01]  /*b5e0*/  HSET2.LE.AND R29, R47, R180.reuse, PT ;  /* 0x000000b42f1d7233 */ /* 0x100fe20003803000 */
[----:B------:R-:W-:Y:S01]  /*b5f0*/  FADD.FTZ R3, R209, R3 ;  /* 0x00000003d1037221 */ /* 0x000fe20000010000 */
[-C--:B------:R-:W-:Y:S01]  /*b600*/  HMMA.16816.F32 R140, R24, R30.reuse, R140 ;  /* 0x0000001e188c723c */ /* 0x080fe2000000188c */
[----:B------:R-:W2:Y:S02]  /*b610*/  LDSM.16.MT88.4 R44, [R150+0xac00] ;  /* 0x00ac0000962c783b */ /* 0x000ea40000004200 */
[--C-:B------:R-:W-:Y:S02]  /*b620*/  HSET2.LE.AND R2, R2, R180.reuse, PT ;  /* 0x000000b402027233 */ /* 0x100fe40003803000 */
[----:B------:R-:W-:Y:S02]  /*b630*/  LOP3.LUT R52, R52, 0xff00ff, RZ, 0xc0, !PT ;  /* 0x00ff00ff34347812 */ /* 0x000fe400078ec0ff */
[--C-:B------:R-:W-:Y:S01]  /*b640*/  HSET2.LE.AND R28, R48, R180.reuse, PT ;  /* 0x000000b4301c7233 */ /* 0x100fe20003803000 */
[----:B------:R-:W-:Y:S01]  /*b650*/  HMMA.16816.F32 R32, R36, R30, R32 ;  /* 0x0000001e2420723c */ /* 0x000fe20000001820 */
[----:B------:R-:W3:Y:S03]  /*b660*/  LDSM.16.MT88.4 R24, [R149+0x1c00] ;  /* 0x001c00009518783b */ /* 0x000ee60000004200 */
[----:B------:R-:W-:Y:S02]  /*b670*/  F2FP.F16.F32.PACK_AB R20, R63, R61 ;  /* 0x0000003d3f14723e */ /* 0x000fe400000000ff */
[----:B------:R-:W-:Y:S01]  /*b680*/  LOP3.LUT R171, R171, R2, RZ, 0xc0, !PT ;  /* 0x00000002abab7212 */ /* 0x000fe200078ec0ff */
[----:B------:R-:W-:Y:S01]  /*b690*/  FADD.FTZ R2, R224, R56 ;  /* 0x00000038e0027221 */ /* 0x000fe20000010000 */
[----:B------:R-:W-:Y:S01]  /*b6a0*/  LOP3.LUT R169, R169, R21, RZ, 0xc0, !PT ;  /* 0x00000015a9a97212 */ /* 0x000fe200078ec0ff */
[----:B------:R4:W5:Y:S01]  /*b6b0*/  LDSM.16.MT88.4 R48, [R150+0xbc00] ;  /* 0x00bc00009630783b */ /* 0x0009620000004200 */
[----:B------:R-:W-:Y:S01]  /*b6c0*/  LOP3.LUT R20, R20, R23, RZ, 0xc0, !PT ;  /* 0x0000001714147212 */ /* 0x000fe200078ec0ff */
[----:B------:R-:W-:Y:S01]  /*b6d0*/  FADD.FTZ R2, R206, R2 ;  /* 0x00000002ce027221 */ /* 0x000fe20000010000 */
[----:B------:R-:W-:Y:S02]  /*b6e0*/  HSET2.LE.AND R52, R52, R180, PT ;  /* 0x000000b434347233 */ /* 0x000fe40003803000 */
[----:B------:R-:W-:Y:S01]  /*b6f0*/  F2FP.F16.F32.PACK_AB R21, R59, R58 ;  /* 0x0000003a3b15723e */ /* 0x000fe200000000ff */
[-C--:B------:R-:W-:Y:S02]  /*b700*/  HMMA.16816.F32 R156, R168, R160.reuse, R4 ;  /* 0x000000a0a89c723c */ /* 0x080fe40000001804 */
[----:B------:R1:W5:Y:S03]  /*b710*/  LDSM.16.MT88.4 R4, [R149+0x2c00] ;  /* 0x002c00009504783b */ /* 0x0003660000004200 */
[----:B------:R-:W-:Y:S02]  /*b720*/  F2FP.F16.F32.PACK_AB R22, R182, R60 ;  /* 0x0000003cb616723e */ /* 0x000fe400000000ff */
[----:B------:R-:W-:Y:S02]  /*b730*/  F2FP.F16.F32.PACK_AB R23, R184, R62 ;  /* 0x0000003eb817723e */ /* 0x000fe400000000ff */
[----:B------:R-:W-:Y:S02]  /*b740*/  LOP3.LUT R21, R21, R28, RZ, 0xc0, !PT ;  /* 0x0000001c15157212 */ /* 0x000fe400078ec0ff */
[----:B------:R-:W-:Y:S02]  /*b750*/  LOP3.LUT R22, R22, R29, RZ, 0xc0, !PT ;  /* 0x0000001d16167212 */ /* 0x000fe400078ec0ff */
[----:B------:R-:W-:Y:S01]  /*b760*/  LOP3.LUT R23, R23, R52, RZ, 0xc0, !PT ;  /* 0x0000003417177212 */ /* 0x000fe200078ec0ff */
[----:B----4-:R-:W-:Y:S06]  /*b770*/  IMAD.MOV.U32 R150, RZ, RZ, R145 ;  /* 0x000000ffff967224 */ /* 0x010fec00078e0091 */
        /* <DEDUP_REMOVED lines=10> */
[----:B-1----:R-:W-:Y:S01]  /*b820*/  MOV R149, R146 ;  /* 0x0000009200957202 */ /* 0x002fe20000000f00 */
        /* <DEDUP_REMOVED lines=23> */
[----:B------:R-:W-:Y:S02]  /*b9a0*/  FADD.FTZ R3, R196, R3 ;  /* 0x00000003c4037221 */ /* 0x000fe40000010000 */
[-C--:B--2---:R-:W-:Y:S03]  /*b9b0*/  HMMA.16816.F32 R84, R168, R44.reuse, R84 ;  /* 0x0000002ca854723c */ /* 0x084fe60000001854 */
[----:B------:R-:W-:Y:S01]  /*b9c0*/  FADD.FTZ R9, R200, R3 ;  /* 0x00000003c8097221 */ /* 0x000fe20000010000 */
[----:B------:R-:W-:Y:S03]  /*b9d0*/  FADD.FTZ R3, R201, R8 ;  /* 0x00000008c9037221 */ /* 0x000fe60000010000 */
[----:B------:R-:W-:Y:S01]  /*b9e0*/  FADD.FTZ R9, R151, R9 ;  /* 0x0000000997097221 */ /* 0x000fe20000010000 */
[C---:B------:R-:W-:Y:S04]  /*b9f0*/  HMMA.16816.F32 R88, R20.reuse, R44, R88 ;  /* 0x0000002c1458723c */ /* 0x040fe80000001858 */
[----:B------:R-:W-:Y:S01]  /*ba00*/  FADD.FTZ R8, R64, R3 ;  /* 0x0000000340087221 */ /* 0x000fe20000010000 */
[----:B------:R-:W-:Y:S03]  /*ba10*/  FADD.FTZ R3, R181, R9 ;  /* 0x00000009b5037221 */ /* 0x000fe60000010000 */
[-C--:B------:R-:W-:Y:S08]  /*ba20*/  HMMA.16816.F32 R92, R20, R46.reuse, R92 ;  /* 0x0000002e145c723c */ /* 0x080ff0000000185c */
[C---:B------:R-:W-:Y:S08]  /*ba30*/  HMMA.16816.F32 R96, R168.reuse, R46, R96 ;  /* 0x0000002ea860723c */ /* 0x040ff00000001860 */
[-C--:B---3--:R-:W-:Y:S08]  /*ba40*/  HMMA.16816.F32 R100, R168, R24.reuse, R100 ;  /* 0x00000018a864723c */ /* 0x088ff00000001864 */
[C---:B------:R-:W-:Y:S08]  /*ba50*/  HMMA.16816.F32 R104, R20.reuse, R24, R104 ;  /* 0x000000181468723c */ /* 0x040ff00000001868 */
[-C--:B------:R-:W-:Y:S08]  /*ba60*/  HMMA.16816.F32 R108, R20, R26.reuse, R108 ;  /* 0x0000001a146c723c */ /* 0x080ff0000000186c */
[C---:B------:R-:W-:Y:S08]  /*ba70*/  HMMA.16816.F32 R112, R168.reuse, R26, R112 ;  /* 0x0000001aa870723c */ /* 0x040ff00000001870 */
[-C--:B-----5:R-:W-:Y:S08]  /*ba80*/  HMMA.16816.F32 R116, R168, R48.reuse, R116 ;  /* 0x00000030a874723c */ /* 0x0a0ff00000001874 */
[C---:B------:R-:W-:Y:S08]  /*ba90*/  HMMA.16816.F32 R120, R20.reuse, R48, R120 ;  /* 0x000000301478723c */ /* 0x040ff00000001878 */
[-C--:B------:R-:W-:Y:S08]  /*baa0*/  HMMA.16816.F32 R124, R20, R50.reuse, R124 ;  /* 0x00000032147c723c */ /* 0x080ff0000000187c */
[C---:B------:R-:W-:Y:S08]  /*bab0*/  HMMA.16816.F32 R128, R168.reuse, R50, R128 ;  /* 0x00000032a880723c */ /* 0x040ff00000001880 */
[-C--:B------:R-:W-:Y:S08]  /*bac0*/  HMMA.16816.F32 R132, R168, R4.reuse, R132 ;  /* 0x00000004a884723c */ /* 0x080ff00000001884 */
        /* <DEDUP_REMOVED lines=14> */
[----:B------:R-:W-:Y:S01]  /*bbb0*/  STL [R1+0xc], R4 ;  /* 0x00000c0401007387 */ /* 0x000fe20000100800 */
[----:B------:R-:W-:Y:S01]  /*bbc0*/  FADD.FTZ R3, R182, R3 ;  /* 0x00000003b6037221 */ /* 0x000fe20000010000 */
[----:B------:R-:W-:Y:S01]  /*bbd0*/  FADD.FTZ R2, R184, R2 ;  /* 0x00000002b8027221 */ /* 0x000fe20000010000 */
[----:B------:R-:W-:Y:S03]  /*bbe0*/  VIADD R0, R222, 0xffffffff ;  /* 0xffffffffde007836 */ /* 0x000fe60000000000 */
[----:B------:R1:W-:Y:S02]  /*bbf0*/  STL [R1+0x8], R3 ;  /* 0x0000080301007387 */ /* 0x0003e40000100800 */
[----:B------:R-:W-:Y:S02]  /*bc00*/  MOV R222, R0 ;  /* 0x0000000000de7202 */ /* 0x000fe40000000f00 */
[----:B------:R2:W-:Y:S01]  /*bc10*/  STL [R1+0x4], R2 ;  /* 0x0000040201007387 */ /* 0x0005e20000100800 */
[----:B-1----:R-:W-:Y:S01]  /*bc20*/  MOV R3, R148 ;  /* 0x0000009400037202 */ /* 0x002fe20000000f00 */
[----:B------:R-:W-:Y:S06]  /*bc30*/  @P1 BRA `(.L_x_484) ;  /* 0xffffffbc00881947 */ /* 0x000fec000383ffff */
.L_x_483:
[----:B------:R-:W3:Y:S01]  /*bc40*/  LDL.LU R8, [R1+0xc] ;  /* 0x00000c0001087983 */ /* 0x000ee20000300800 */
[----:B------:R-:W1:Y:S03]  /*bc50*/  LDCU UR4, c[0x0][0x4fc] ;  /* 0x00009f80ff0477ac */ /* 0x000e660008000800 */
[----:B------:R-:W2:Y:S04]  /*bc60*/  LDL.LU R7, [R1+0x8] ;  /* 0x0000080001077983 */ /* 0x000ea80000300800 */
[----:B------:R-:W4:Y:S04]  /*bc70*/  LDL.LU R5, [R1+0x4] ;  /* 0x0000040001057983 */ /* 0x000f280000300800 */
[----:B------:R-:W4:Y:S04]  /*bc80*/  LDL.LU R6, [R1+0x44] ;  /* 0x0000440001067983 */ /* 0x000f280000300800 */
[----:B------:R-:W4:Y:S04]  /*bc90*/  LDL R55, [R1+0x60] ;  /* 0x0000600001377983 */ /* 0x000f280000100800 */
[----:B------:R-:W1:Y:S02]  /*bca0*/  SHFL.BFLY PT, R4, R250, 0x2, 0x1f ;  /* 0x0c401f00fa047f89 */ /* 0x000e6400000e0000 */
[----:B-1----:R-:W-:-:S05]  /*bcb0*/  FADD.FTZ R4, R4, R250 ;  /* 0x000000fa04047221 */ /* 0x002fca0000010000 */
[----:B------:R-:W1:Y:S02]  /*bcc0*/  SHFL.BFLY PT, R51, R4, 0x1, 0x1f ;  /* 0x0c201f0004337f89 */ /* 0x000e6400000e0000 */
[----:B-1----:R-:W-:-:S04]  /*bcd0*/  FADD.FTZ R51, R4, R51 ;  /* 0x0000003304337221 */ /* 0x002fc80000010000 */
[----:B------:R-:W1:Y:S01]  /*bce0*/  MUFU.RCP R4, R51 ;  /* 0x0000003300047308 */ /* 0x000e620000001000 */
[----:B------:R-:W-:-:S04]  /*bcf0*/  FSETP.NE.FTZ.AND P6, PT, R51, RZ, PT ;  /* 0x000000ff3300720b */ /* 0x000fc80003fd5000 */
[----:B-1----:R-:W-:Y:S01]  /*bd00*/  FSEL R4, R4, 1, P6 ;  /* 0x3f80000004047808 */ /* 0x002fe20003000000 */
[----:B---3--:R-:W1:Y:S04]  /*bd10*/  SHFL.BFLY PT, R3, R8, 0x2, 0x1f ;  /* 0x0c401f0008037f89 */ /* 0x008e6800000e0000 */
[----:B--2---:R-:W2:Y:S04]  /*bd20*/  SHFL.BFLY PT, R2, R7, 0x2, 0x1f ;  /* 0x0c401f0007027f89 */ /* 0x004ea800000e0000 */
[----:B----4-:R-:W3:Y:S01]  /*bd30*/  SHFL.BFLY PT, R0, R5, 0x2, 0x1f ;  /* 0x0c401f0005007f89 */ /* 0x010ee200000e0000 */
[----:B-1----:R-:W-:Y:S01]  /*bd40*/  FADD.FTZ R3, R3, R8 ;  /* 0x0000000803037221 */ /* 0x002fe20000010000 */
[----:B--2---:R-:W-:-:S04]  /*bd50*/  FADD.FTZ R2, R2, R7 ;  /* 0x0000000702027221 */ /* 0x004fc80000010000 */
[----:B------:R-:W1:Y:S01]  /*bd60*/  SHFL.BFLY PT, R52, R3, 0x1, 0x1f ;  /* 0x0c201f0003347f89 */ /* 0x000e6200000e0000 */
[----:B---3--:R-:W-:-:S03]  /*bd70*/  FADD.FTZ R0, R0, R5 ;  /* 0x0000000500007221 */ /* 0x008fc60000010000 */
[----:B------:R-:W2:Y:S04]  /*bd80*/  SHFL.BFLY PT, R53, R2, 0x1, 0x1f ;  /* 0x0c201f0002357f89 */ /* 0x000ea800000e0000 */
[----:B------:R-:W3:Y:S01]  /*bd90*/  SHFL.BFLY PT, R54, R0, 0x1, 0x1f ;  /* 0x0c201f0000367f89 */ /* 0x000ee200000e0000 */
[----:B-1----:R-:W-:Y:S01]  /*bda0*/  FADD.FTZ R52, R3, R52 ;  /* 0x0000003403347221 */ /* 0x002fe20000010000 */
[----:B------:R-:W-:Y:S01]  /*bdb0*/  SHF.L.U32 R3, R218, 0x1, RZ ;  /* 0x00000001da037819 */ /* 0x000fe200000006ff */
[----:B--2---:R-:W-:-:S03]  /*bdc0*/  FADD.FTZ R53, R2, R53 ;  /* 0x0000003502357221 */ /* 0x004fc60000010000 */
[----:B-----5:R-:W-:Y:S01]  /*bdd0*/  LOP3.LUT R214, R214, 0x6, R3, 0xf8, !PT ;  /* 0x00000006d6d67812 */ /* 0x020fe200078ef803 */
[----:B------:R-:W1:Y:S01]  /*bde0*/  MUFU.RCP R5, R52 ;  /* 0x0000003400057308 */ /* 0x000e620000001000 */
[----:B------:R-:W-:Y:S01]  /*bdf0*/  LOP3.LUT R3, R6, 0xc0, RZ, 0xc0, !PT ;  /* 0x000000c006037812 */ /* 0x000fe200078ec0ff */
[----:B---3--:R-:W-:Y:S01]  /*be00*/  FADD.FTZ R54, R0, R54 ;  /* 0x0000003600367221 */ /* 0x008fe20000010000 */
[----:B------:R-:W-:Y:S01]  /*be10*/  FMUL.FTZ R0, R4, UR4 ;  /* 0x0000000404007c20 */ /* 0x000fe20008410000 */
[----:B------:R-:W-:Y:S02]  /*be20*/  LOP3.LUT R214, R214, 0x20, R6, 0xf8, !PT ;  /* 0x00000020d6d67812 */ /* 0x000fe400078ef806 */
[----:B------:R-:W-:Y:S01]  /*be30*/  LOP3.LUT R2, R3, 0x18, R218, 0xf8, !PT ;  /* 0x0000001803027812 */ /* 0x000fe200078ef8da */
[C---:B------:R-:W-:Y:S01]  /*be40*/  FMUL.FTZ R156, R0.reuse, R156 ;  /* 0x0000009c009c7220 */ /* 0x040fe20000410000 */
[C---:B------:R-:W-:Y:S01]  /*be50*/  FMUL.FTZ R157, R0.reuse, R157 ;  /* 0x0000009d009d7220 */ /* 0x040fe20000410000 */
[----:B------:R-:W-:Y:S01]  /*be60*/  FMUL.FTZ R160, R0, R160 ;  /* 0x000000a000a07220 */ /* 0x000fe20000410000 */
        /* <DEDUP_REMOVED lines=22> */
[----:B------:R-:W2:Y:S08]  /*bfd0*/  MUFU.RCP R2, R53 ;  /* 0x0000003500027308 */ /* 0x000eb00000001000 */
[----:B------:R-:W3:Y:S01]  /*bfe0*/  MUFU.RCP R0, R54 ;  /* 0x0000003600007308 */ /* 0x000ee20000001000 */
[----:B------:R-:W-:-:S02]  /*bff0*/  FSETP.NE.FTZ.AND P5, PT, R52, RZ, PT ;  /* 0x000000ff3400720b */ /* 0x000fc40003fb5000 */
[----:B------:R-:W-:Y:S02]  /*c000*/  FSETP.NE.FTZ.AND P4, PT, R53, RZ, PT ;  /* 0x000000ff3500720b */ /* 0x000fe40003f95000 */
[----:B-1----:R-:W-:Y:S02]  /*c010*/  FSEL R3, R5, 1, P5 ;  /* 0x3f80000005037808 */ /* 0x002fe40002800000 */
[----:B------:R-:W-:Y:S02]  /*c020*/  FSETP.NE.FTZ.AND P3, PT, R54, RZ, PT ;  /* 0x000000ff3600720b */ /* 0x000fe40003f75000 */
[----:B--2---:R-:W-:Y:S01]  /*c030*/  FSEL R2, R2, 1, P4 ;  /* 0x3f80000002027808 */ /* 0x004fe20002000000 */
[----:B------:R-:W-:Y:S01]  /*c040*/  FMUL.FTZ R3, R3, UR4 ;  /* 0x0000000403037c20 */ /* 0x000fe20008410000 */
[----:B---3--:R-:W-:-:S03]  /*c050*/  FSEL R0, R0, 1, P3 ;  /* 0x3f80000000007808 */ /* 0x008fc60001800000 */
[C---:B------:R-:W-:Y:S01]  /*c060*/  FMUL.FTZ R158, R3.reuse, R158 ;  /* 0x0000009e039e7220 */ /* 0x040fe20000410000 */
[C---:B------:R-:W-:Y:S01]  /*c070*/  FMUL.FTZ R159, R3.reuse, R159 ;  /* 0x0000009f039f7220 */ /* 0x040fe20000410000 */
[----:B------:R-:W-:Y:S01]  /*c080*/  FMUL.FTZ R2, R2, UR4 ;  /* 0x0000000402027c20 */ /* 0x000fe20008410000 */
[C---:B------:R-:W-:Y:S01]  /*c090*/  FMUL.FTZ R162, R3.reuse, R162 ;  /* 0x000000a203a27220 */ /* 0x040fe20000410000 */
        /* <DEDUP_REMOVED lines=22> */
[----:B------:R-:W-:-:S02]  /*c200*/  LOP3.LUT R3, R212, 0x20, RZ, 0xc0, !PT ;  /* 0x00000020d4037812 */ /* 0x000fc400078ec0ff */
        /* <DEDUP_REMOVED lines=52> */
[----:B------:R-:W-:Y:S01]  /*c550*/  IADD3 R3, PT, PT, R4, -R3, RZ ;  /* 0x8000000304037210 */ /* 0x000fe20007ffe0ff */
[----:B------:R-:W-:Y:S04]  /*c560*/  STS [R4], R2 ;  /* 0x0000000204007388 */ /* 0x000fe80000000800 */
[----:B------:R-:W-:Y:S04]  /*c570*/  STS [R4+0x200], R0 ;  /* 0x0002000004007388 */ /* 0x000fe80000000800 */
[----:B------:R1:W-:Y:S01]  /*c580*/  STS [R3+0x210], R5 ;  /* 0x0002100503007388 */ /* 0x0003e20000000800 */
[----:B------:R-:W-:-:S02]  /*c590*/  F2FP.F16.F32.PACK_AB R6, R6, R160 ;  /* 0x000000a00606723e */ /* 0x000fc400000000ff */
[----:B------:R-:W-:Y:S02]  /*c5a0*/  F2FP.F16.F32.PACK_AB R46, R46, R152 ;  /* 0x000000982e2e723e */ /* 0x000fe400000000ff */
[----:B------:R-:W-:Y:S02]  /*c5b0*/  F2FP.F16.F32.PACK_AB R7, R7, R154 ;  /* 0x0000009a0707723e */ /* 0x000fe400000000ff */
[----:B------:R-:W-:Y:S02]  /*c5c0*/  F2FP.F16.F32.PACK_AB R45, R45, R164 ;  /* 0x000000a42d2d723e */ /* 0x000fe400000000ff */
[----:B------:R-:W-:Y:S02]  /*c5d0*/  F2FP.F16.F32.PACK_AB R44, R44, R166 ;  /* 0x000000a62c2c723e */ /* 0x000fe400000000ff */
[----:B------:R-:W-:Y:S02]  /*c5e0*/  F2FP.F16.F32.PACK_AB R43, R43, R68 ;  /* 0x000000442b2b723e */ /* 0x000fe400000000ff */
[----:B------:R-:W-:Y:S01]  /*c5f0*/  F2FP.F16.F32.PACK_AB R42, R42, R70 ;  /* 0x000000462a2a723e */ /* 0x000fe200000000ff */
[----:B-1----:R-:W1:Y:S01]  /*c600*/  LDC.U8 R5, c[0x0][0x549] ;  /* 0x00015240ff057b82 */ /* 0x002e620000000000 */
[----:B------:R-:W-:Y:S01]  /*c610*/  LOP3.LUT R0, R212, 0x40, RZ, 0xc0, !PT ;  /* 0x00000040d4007812 */ /* 0x000fe200078ec0ff */
[----:B------:R-:W-:Y:S01]  /*c620*/  STS [R3+0x10], R6 ;  /* 0x0000100603007388 */ /* 0x000fe20000000800 */
[----:B------:R-:W-:-:S02]  /*c630*/  F2FP.F16.F32.PACK_AB R39, R39, R80 ;  /* 0x000000502727723e */ /* 0x000fc400000000ff */
[----:B------:R-:W-:Y:S02]  /*c640*/  IADD3 R2, PT, PT, R4, -R0, RZ ;  /* 0x8000000004027210 */ /* 0x000fe40007ffe0ff */
[----:B------:R-:W-:Y:S02]  /*c650*/  F2FP.F16.F32.PACK_AB R38, R38, R82 ;  /* 0x000000522626723e */ /* 0x000fe400000000ff */
[----:B------:R-:W-:Y:S01]  /*c660*/  IADD3 R0, PT, PT, R3, -R0, RZ ;  /* 0x8000000003007210 */ /* 0x000fe20007ffe0ff */
        /* <DEDUP_REMOVED lines=37> */
[----:B-1----:R-:W-:-:S03]  /*c8c0*/  ISETP.NE.AND P0, PT, R5, RZ, PT ;  /* 0x000000ff0500720c */ /* 0x002fc60003f05270 */
[----:B------:R-:W-:Y:S01]  /*c8d0*/  STS [R4+0x3000], R33 ;  /* 0x0030002104007388 */ /* 0x000fe20000000800 */
[----:B------:R-:W-:-:S03]  /*c8e0*/  ISETP.NE.AND P2, PT, R55, -0x1, PT ;  /* 0xffffffff3700780c */ /* 0x000fc60003f45270 */
[----:B------:R-:W-:Y:S04]  /*c8f0*/  STS [R4+0x3200], R32 ;  /* 0x0032002004007388 */ /* 0x000fe80000000800 */
[----:B------:R-:W-:Y:S04]  /*c900*/  STS [R3+0x3010], R29 ;  /* 0x0030101d03007388 */ /* 0x000fe80000000800 */
[----:B------:R-:W-:Y:S01]  /*c910*/  STS [R3+0x3210], R28 ;  /* 0x0032101c03007388 */ /* 0x000fe20000000800 */
[----:B------:R-:W-:Y:S01]  /*c920*/  F2FP.F16.F32.PACK_AB R19, R19, R116 ;  /* 0x000000741313723e */ /* 0x000fe200000000ff */
[----:B--2---:R-:W1:Y:S02]  /*c930*/  @!P2 LDC.64 R6, c[0x0][0x400] ;  /* 0x00010000ff06ab82 */ /* 0x004e640000000a00 */
[----:B------:R-:W-:Y:S04]  /*c940*/  STS [R2+0x2020], R27 ;  /* 0x0020201b02007388 */ /* 0x000fe80000000800 */
        /* <DEDUP_REMOVED lines=13> */
[----:B------:R2:W-:Y:S01]  /*ca20*/  STS [R4+0x4200], R18 ;  /* 0x0042001204007388 */ /* 0x0005e20000000800 */
        /* <DEDUP_REMOVED lines=9> */
[----:B------:R-:W-:Y:S02]  /*cac0*/  F2FP.F16.F32.PACK_AB R48, R48, R140 ;  /* 0x0000008c3030723e */ /* 0x000fe400000000ff */
[----:B------:R-:W-:Y:S01]  /*cad0*/  F2FP.F16.F32.PACK_AB R47, R47, R142 ;  /* 0x0000008e2f2f723e */ /* 0x000fe200000000ff */
[----:B------:R-:W-:Y:S04]  /*cae0*/  STS [R4+0x5000], R17 ;  /* 0x0050001104007388 */ /* 0x000fe80000000800 */
[----:B------:R1:W-:Y:S01]  /*caf0*/  STS [R4+0x5200], R16 ;  /* 0x0052001004007388 */ /* 0x0003e20000000800 */
[----:B--2---:R-:W2:Y:S03]  /*cb00*/  S2R R18, SR_CTAID.Y ;  /* 0x0000000000127919 */ /* 0x004ea60000002600 */
[----:B------:R-:W-:Y:S01]  /*cb10*/  STS [R3+0x5010], R13 ;  /* 0x0050100d03007388 */ /* 0x000fe20000000800 */
[----:B---3--:R-:W3:Y:S03]  /*cb20*/  LDC R19, c[0x0][0x434] ;  /* 0x00010d00ff137b82 */ /* 0x008ee60000000800 */
[----:B------:R2:W-:Y:S04]  /*cb30*/  STS [R3+0x5210], R12 ;  /* 0x0052100c03007388 */ /* 0x0005e80000000800 */
[----:B------:R-:W-:Y:S01]  /*cb40*/  STS [R2+0x4020], R11 ;  /* 0x0040200b02007388 */ /* 0x000fe20000000800 */
[----:B----4-:R-:W4:Y:S03]  /*cb50*/  @P5 LDC R14, c[0x0][0x458] ;  /* 0x00011600ff0e5b82 */ /* 0x010f260000000800 */
[----:B------:R3:W-:Y:S05]  /*cb60*/  STS [R2+0x4220], R10 ;  /* 0x0042200a02007388 */ /* 0x0007ea0000000800 */
[----:B-1----:R-:W1:Y:S01]  /*cb70*/  LDC R4, c[0x0][0x434] ;  /* 0x00010d00ff047b82 */ /* 0x002e620000000800 */
[----:B------:R-:W-:Y:S04]  /*cb80*/  STS [R0+0x4030], R9 ;  /* 0x0040300900007388 */ /* 0x000fe80000000800 */
[----:B------:R-:W-:Y:S03]  /*cb90*/  STS [R0+0x4230], R8 ;  /* 0x0042300800007388 */ /* 0x000fe60000000800 */
[----:B------:R-:W4:Y:S01]  /*cba0*/  LDC.U8 R16, c[0x0][0x548] ;  /* 0x00015200ff107b82 */ /* 0x000f220000000000 */
[----:B------:R-:W-:Y:S04]  /*cbb0*/  STS [R2+0x5020], R50 ;  /* 0x0050203202007388 */ /* 0x000fe80000000800 */
[----:B------:R-:W-:Y:S03]  /*cbc0*/  STS [R2+0x5220], R49 ;  /* 0x0052203102007388 */ /* 0x000fe60000000800 */
[----:B--2---:R-:W1:Y:S01]  /*cbd0*/  @P0 LDC R3, c[0x0][0x430] ;  /* 0x00010c00ff030b82 */ /* 0x004e620000000800 */
[----:B------:R-:W-:Y:S04]  /*cbe0*/  STS [R0+0x5030], R48 ;  /* 0x0050303000007388 */ /* 0x000fe80000000800 */
[----:B------:R2:W-:Y:S03]  /*cbf0*/  STS [R0+0x5230], R47 ;  /* 0x0052302f00007388 */ /* 0x0005e60000000800 */
[----:B------:R-:W4:Y:S01]  /*cc00*/  @P2 LDC.64 R12, c[0x0][0x408] ;  /* 0x00010200ff0c2b82 */ /* 0x000f220000000a00 */
[----:B------:R-:W1:Y:S01]  /*cc10*/  S2R R30, SR_CTAID.X ;  /* 0x00000000001e7919 */ /* 0x000e620000002500 */
[----:B------:R-:W1:Y:S06]  /*cc20*/  S2R R29, SR_CTAID.Z ;  /* 0x00000000001d7919 */ /* 0x000e6c0000002700 */
[----:B---3--:R-:W3:Y:S01]  /*cc30*/  @P6 LDC R10, c[0x0][0x458] ;  /* 0x00011600ff0a6b82 */ /* 0x008ee20000000800 */
[----:B------:R1:W1:Y:S07]  /*cc40*/  @P6 MUFU.LG2 R11, R51 ;  /* 0x00000033000b6308 */ /* 0x00026e0000000c00 */
[----:B--2---:R-:W2:Y:S01]  /*cc50*/  @P0 LDC R0, c[0x0][0x430] ;  /* 0x00010c00ff000b82 */ /* 0x004ea20000000800 */
[----:B------:R2:W2:Y:S08]  /*cc60*/  @P5 MUFU.LG2 R5, R52 ;  /* 0x0000003400055308 */ /* 0x0004b00000000c00 */
[----:B------:R2:W2:Y:S01]  /*cc70*/  @P4 MUFU.LG2 R15, R53 ;  /* 0x00000035000f4308 */ /* 0x0004a20000000c00 */
[----:B-1----:R-:W-:Y:S01]  /*cc80*/  @P0 IMAD R4, R3, R19, RZ ;  /* 0x0000001303040224 */ /* 0x002fe200078e02ff */
[----:B----4-:R-:W-:Y:S01]  /*cc90*/  ISETP.NE.AND P1, PT, R16, RZ, !P0 ;  /* 0x000000ff1000720c */ /* 0x010fe20004725270 */
[----:B------:R-:W-:Y:S01]  /*cca0*/  @!P2 IMAD.WIDE.U32 R8, R18, R6, RZ ;  /* 0x000000061208a225 */ /* 0x000fe200078e00ff */
[----:B------:R-:W-:Y:S01]  /*ccb0*/  @P0 MOV R3, 0x1 ;  /* 0x0000000100030802 */ /* 0x000fe20000000f00 */
[----:B------:R-:W-:Y:S10]  /*ccc0*/  @P0 BRA `(.L_x_487) ;  /* 0x0000000000200947 */ /* 0x000ff40003800000 */
[----:B------:R-:W-:Y:S01]  /*ccd0*/  ISETP.NE.AND P0, PT, R16, RZ, PT ;  /* 0x000000ff1000720c */ /* 0x000fe20003f05270 */
[----:B------:R-:W1:-:S12]  /*cce0*/  LDC R2, c[0x0][0x3e0] ;  /* 0x0000f800ff027b82 */ /* 0x000e580000000800 */
[----:B------:R-:W1:Y:S01]  /*ccf0*/  @P0 LDC R3, c[0x0][0x454] ;  /* 0x00011500ff030b82 */ /* 0x000e620000000800 */
[----:B--2---:R-:W-:Y:S02]  /*cd00*/  @P0 MOV R0, 0x1 ;  /* 0x0000000100000802 */ /* 0x004fe40000000f00 */
[----:B------:R-:W-:-:S05]  /*cd10*/  @!P0 MOV R0, 0x1 ;  /* 0x0000000100008802 */ /* 0x000fca0000000f00 */
[----:B------:R-:W4:Y:S01]  /*cd20*/  @P0 LDC R4, c[0x0][0x454] ;  /* 0x00011500ff040b82 */ /* 0x000f220000000800 */
[-C--:B-1----:R-:W-:Y:S02]  /*cd30*/  @P0 IMAD R3, R3, R2.reuse, RZ ;  /* 0x0000000203030224 */ /* 0x082fe400078e02ff */
[----:B------:R-:W-:-:S07]  /*cd40*/  @!P0 IMAD R3, R19, R2, RZ ;  /* 0x0000000213038224 */ /* 0x000fce00078e02ff */
.L_x_487:
[----:B------:R-:W-:Y:S01]  /*cd50*/  BAR.SYNC.DEFER_BLOCKING 0x0 ;  /* 0x0000000000007b1d */ /* 0x000fe20000010000 */
[C---:B------:R-:W-:Y:S01]  /*cd60*/  ISETP.NE.AND P0, PT, R55.reuse, -0x1, PT ;  /* 0xffffffff3700780c */ /* 0x040fe20003f05270 */
[----:B------:R-:W-:-:S04]  /*cd70*/  @P2 IMAD.WIDE.U32 R24, R55, R12, RZ ;  /* 0x0000000c37182225 */ /* 0x000fc800078e00ff */
[----:B------:R-:W-:Y:S02]  /*cd80*/  @P6 FMUL.FTZ R2, R11, 0.69314718246459960938 ;  /* 0x3f3172180b026820 */ /* 0x000fe40000410000 */
[----:B------:R-:W1:Y:S01]  /*cd90*/  @P3 LDC R16, c[0x0][0x458] ;  /* 0x00011600ff103b82 */ /* 0x000e620000000800 */
[----:B------:R-:W-:Y:S01]  /*cda0*/  @!P2 IMAD R28, R18, R7, R9 ;  /* 0x00000007121ca224 */ /* 0x000fe200078e0209 */
[----:B------:R-:W-:Y:S01]  /*cdb0*/  MOV R27, 0x7f800000 ;  /* 0x7f800000001b7802 */ /* 0x000fe20000000f00 */
[----:B------:R-:W2:Y:S01]  /*cdc0*/  @P3 MUFU.LG2 R9, R54 ;  /* 0x0000003600093308 */ /* 0x000ea20000000c00 */
[----:B------:R-:W-:Y:S01]  /*cdd0*/  @P2 IMAD R28, R55, R13, R25 ;  /* 0x0000000d371c2224 */ /* 0x000fe200078e0219 */
[----:B------:R1:W5:Y:S01]  /*cde0*/  LDL R31, [R1+0x64] ;  /* 0x00006400011f7983 */ /* 0x0003620000100800 */
[----:B---3--:R-:W-:Y:S01]  /*cdf0*/  @P6 FFMA.FTZ R27, R148, R10, R2 ;  /* 0x0000000a941b6223 */ /* 0x008fe20000010002 */
[----:B----4-:R-:W-:Y:S01]  /*ce00*/  IMAD R2, R29, R4, RZ ;  /* 0x000000041d027224 */ /* 0x010fe200078e02ff */
[----:B------:R-:W3:Y:S01]  /*ce10*/  @P4 LDC R17, c[0x0][0x458] ;  /* 0x00011600ff114b82 */ /* 0x000ee20000000800 */
[----:B------:R-:W-:-:S02]  /*ce20*/  @!P0 IMAD R55, R18, R19, RZ ;  /* 0x0000001312378224 */ /* 0x000fc400078e02ff */
[----:B--2---:R-:W-:Y:S01]  /*ce30*/  @P5 FMUL.FTZ R5, R5, 0.69314718246459960938 ;  /* 0x3f31721805055820 */ /* 0x004fe20000410000 */
[----:B------:R-:W-:Y:S01]  /*ce40*/  @!P1 IMAD R2, R18, R3, R2 ;  /* 0x0000000312029224 */ /* 0x000fe200078e0202 */
[----:B------:R-:W-:Y:S01]  /*ce50*/  MOV R26, 0x7f800000 ;  /* 0x7f800000001a7802 */ /* 0x000fe20000000f00 */
[----:B------:R-:W-:Y:S01]  /*ce60*/  IMAD R3, R30, R0, RZ ;  /* 0x000000001e037224 */ /* 0x000fe200078e02ff */
[----:B------:R2:W-:Y:S01]  /*ce70*/  @!P0 STL [R1+0x60], R55 ;  /* 0x0000603701008387 */ /* 0x0005e20000100800 */
[----:B------:R-:W-:Y:S01]  /*ce80*/  LOP3.LUT P0, RZ, R218, 0x3, RZ, 0xc0, !PT ;  /* 0x00000003daff7812 */ /* 0x000fe2000780c0ff */
[----:B------:R-:W-:Y:S01]  /*ce90*/  @P5 FFMA.FTZ R26, R147, R14, R5 ;  /* 0x0000000e931a5223 */ /* 0x000fe20000010005 */
[----:B------:R-:W-:Y:S01]  /*cea0*/  SHF.R.S32.HI R4, RZ, 0x1f, R55 ;  /* 0x0000001fff047819 */ /* 0x000fe20000011437 */
[----:B------:R2:W4:Y:S01]  /*ceb0*/  LDS.128 R32, [R219+0x1800] ;  /* 0x00180000db207984 */ /* 0x0005220000000c00 */
[----:B------:R-:W-:Y:S01]  /*cec0*/  SEL R7, R55, RZ, P1 ;  /* 0x000000ff37077207 */ /* 0x000fe20000800000 */
[----:B------:R-:W-:Y:S01]  /*ced0*/  @P4 FMUL.FTZ R6, R15, 0.69314718246459960938 ;  /* 0x3f3172180f064820 */ /* 0x000fe20000410000 */
[----:B------:R-:W-:Y:S01]  /*cee0*/  SHF.L.U32 R3, R3, 0x7, RZ ;  /* 0x0000000703037819 */ /* 0x000fe200000006ff */
[----:B------:R-:W-:Y:S01]  /*cef0*/  @P3 FMUL.FTZ R5, R9, 0.69314718246459960938 ;  /* 0x3f31721809053820 */ /* 0x000fe20000410000 */
[----:B------:R-:W-:Y:S01]  /*cf00*/  SEL R4, R4, RZ, P1 ;  /* 0x000000ff04047207 */ /* 0x000fe20000800000 */
[----:B------:R-:W-:Y:S01]  /*cf10*/  BSSY.RECONVERGENT B0, `(.L_x_488) ;  /* 0x0000031000007945 */ /* 0x000fe20003800200 */
[----:B------:R-:W-:-:S02]  /*cf20*/  IADD3 R7, P5, P1, R3, R7, R2 ;  /* 0x0000000703077210 */ /* 0x000fc400079be002 */
[----:B------:R-:W-:Y:S02]  /*cf30*/  SHF.R.S32.HI R2, RZ, 0x1f, R2 ;  /* 0x0000001fff027819 */ /* 0x000fe40000011402 */
[----:B------:R-:W-:Y:S02]  /*cf40*/  SHF.R.S32.HI R3, RZ, 0x1f, R3 ;  /* 0x0000001fff037819 */ /* 0x000fe40000011403 */
[----:B------:R-:W-:Y:S01]  /*cf50*/  MOV R22, 0x7f800000 ;  /* 0x7f80000000167802 */ /* 0x000fe20000000f00 */
[----:B-1----:R-:W-:Y:S01]  /*cf60*/  @P3 FFMA.FTZ R22, R145, R16, R5 ;  /* 0x0000001091163223 */ /* 0x002fe20000010005 */
[----:B------:R-:W-:Y:S01]  /*cf70*/  MOV R23, 0x7f800000 ;  /* 0x7f80000000177802 */ /* 0x000fe20000000f00 */
[----:B---3--:R-:W-:Y:S01]  /*cf80*/  @P4 FFMA.FTZ R23, R146, R17, R6 ;  /* 0x0000001192174223 */ /* 0x008fe20000010006 */
[----:B------:R-:W-:Y:S02]  /*cf90*/  IADD3.X R3, PT, PT, R3, R4, R2, P5, P1 ;  /* 0x0000000403037210 */ /* 0x000fe40002fe2402 */
[----:B------:R-:W-:-:S02]  /*cfa0*/  @!P2 MOV R16, R8 ;  /* 0x000000080010a202 */ /* 0x000fc40000000f00 */
[----:B------:R-:W-:Y:S01]  /*cfb0*/  SHF.R.U32.HI R2, RZ, 0x2, R218 ;  /* 0x00000002ff027819 */ /* 0x000fe200000116da */
[----:B--2-4-:R-:W-:Y:S06]  /*cfc0*/  @P0 BRA `(.L_x_489) ;  /* 0x0000000000940947 */ /* 0x014fec0003800000 */
        /* <DEDUP_REMOVED lines=18> */
[----:B------:R-:W3:Y:S01]  /*d0f0*/  @!P4 LDC.64 R18, c[0x0][0x420] ;  /* 0x00010800ff12cb82 */ /* 0x000ee20000000a00 */
[----:B------:R-:W-:-:S07]  /*d100*/  @!P5 LEA.HI.X.SX32 R6, R6, R3, 0x1, P0 ;  /* 0x000000030606d211 */ /* 0x000fce00000f0eff */
[----:B------:R-:W4:Y:S01]  /*d110*/  @!P3 LDC.64 R20, c[0x0][0x420] ;  /* 0x00010800ff14bb82 */ /* 0x000f220000000a00 */
[----:B-1----:R-:W-:-:S04]  /*d120*/  @!P6 LEA R10, P1, R5, R10, 0x2 ;  /* 0x0000000a050ae211 */ /* 0x002fc800078210ff */
[----:B------:R-:W-:Y:S02]  /*d130*/  @!P6 LEA.HI.X R11, R5, R11, R8, 0x2, P1 ;  /* 0x0000000b050be211 */ /* 0x000fe400008f1408 */
[----:B------:R-:W-:Y:S02]  /*d140*/  @!P4 IADD3 R0, P1, PT, R12, R7, RZ ;  /* 0x000000070c00c210 */ /* 0x000fe40007f3e0ff */
[C---:B--2---:R-:W-:Y:S01]  /*d150*/  @!P5 LEA R8, P0, R4.reuse, R14, 0x2 ;  /* 0x0000000e0408d211 */ /* 0x044fe200078010ff */
[----:B------:R1:W-:Y:S03]  /*d160*/  @!P6 STG.E desc[UR16][R10.64], R27 ;  /* 0x0000001b0a00e986 */ /* 0x0003e6000c101910 */
[----:B------:R-:W-:Y:S02]  /*d170*/  @!P5 LEA.HI.X R9, R4, R15, R6, 0x2, P0 ;  /* 0x0000000f0409d211 */ /* 0x000fe400000f1406 */
[----:B------:R-:W-:-:S02]  /*d180*/  @!P4 LEA.HI.X.SX32 R4, R12, R3, 0x1, P1 ;  /* 0x000000030c04c211 */ /* 0x000fc400008f0eff */
[C---:B------:R-:W-:Y:S01]  /*d190*/  @!P3 IADD3 R5, P0, PT, R13.reuse, R7, RZ ;  /* 0x000000070d05b210 */ /* 0x040fe20007f1e0ff */
[----:B------:R1:W-:Y:S01]  /*d1a0*/  @!P5 STG.E desc[UR16][R8.64], R26 ;  /* 0x0000001a0800d986 */ /* 0x0003e2000c101910 */
[C---:B---3--:R-:W-:Y:S02]  /*d1b0*/  @!P4 LEA R6, P1, R0.reuse, R18, 0x2 ;  /* 0x000000120006c211 */ /* 0x048fe400078210ff */
[----:B------:R-:W-:Y:S02]  /*d1c0*/  @!P3 LEA.HI.X.SX32 R13, R13, R3, 0x1, P0 ;  /* 0x000000030d0db211 */ /* 0x000fe400000f0eff */
[----:B------:R-:W-:Y:S02]  /*d1d0*/  @!P4 LEA.HI.X R7, R0, R19, R4, 0x2, P1 ;  /* 0x000000130007c211 */ /* 0x000fe400008f1404 */
[----:B----4-:R-:W-:-:S03]  /*d1e0*/  @!P3 LEA R4, P0, R5, R20, 0x2 ;  /* 0x000000140504b211 */ /* 0x010fc600078010ff */
[----:B------:R1:W-:Y:S01]  /*d1f0*/  @!P4 STG.E desc[UR16][R6.64], R23 ;  /* 0x000000170600c986 */ /* 0x0003e2000c101910 */
[----:B------:R-:W-:-:S05]  /*d200*/  @!P3 LEA.HI.X R5, R5, R21, R13, 0x2, P0 ;  /* 0x000000150505b211 */ /* 0x000fca00000f140d */
[----:B------:R1:W-:Y:S04]  /*d210*/  @!P3 STG.E desc[UR16][R4.64], R22 ;  /* 0x000000160400b986 */ /* 0x0003e8000c101910 */
.L_x_489:
[----:B------:R-:W-:Y:S05]  /*d220*/  BSYNC.RECONVERGENT B0 ;  /* 0x0000000000007941 */ /* 0x000fea0003800200 */
.L_x_488:
[----:B-1----:R1:W5:Y:S04]  /*d230*/  LDL R27, [R1+0x20] ;  /* 0x00002000011b7983 */ /* 0x0023680000100800 */
[----:B------:R1:W5:Y:S01]  /*d240*/  LDL R26, [R1+0x40] ;  /* 0x00004000011a7983 */ /* 0x0003620000100800 */
[----:B------:R-:W-:Y:S01]  /*d250*/  @P2 IMAD.MOV.U32 R16, RZ, RZ, R24 ;  /* 0x000000ffff102224 */ /* 0x000fe200078e0018 */
[----:B------:R-:W2:Y:S01]  /*d260*/  LDCU.64 UR4, c[0x0][0x410] ;  /* 0x00008200ff0477ac */ /* 0x000ea20008000a00 */
[CC--:B-----5:R-:W-:Y:S01]  /*d270*/  ISETP.GE.AND P3, PT, R2.reuse, R31.reuse, PT ;  /* 0x0000001f0200720c */ /* 0x0e0fe20003f66270 */
[----:B------:R1:W3:Y:S01]  /*d280*/  LDS.128 R20, [R219] ;  /* 0x00000000db147984 */ /* 0x0002e20000000c00 */
[C---:B------:R-:W-:Y:S01]  /*d290*/  IADD3 R3, PT, PT, R2.reuse, 0x40, RZ ;  /* 0x0000004002037810 */ /* 0x040fe20007ffe0ff */
[----:B------:R-:W-:Y:S01]  /*d2a0*/  VIADD R6, R2, 0x20 ;  /* 0x0000002002067836 */ /* 0x000fe20000000000 */
[----:B------:R-:W-:Y:S01]  /*d2b0*/  IADD3 R4, P0, PT, R226, R16, RZ ;  /* 0x00000010e2047210 */ /* 0x000fe20007f1e0ff */
[----:B------:R1:W4:Y:S01]  /*d2c0*/  LDS.128 R12, [R219+0x4000] ;  /* 0x00400000db0c7984 */ /* 0x0003220000000c00 */
[----:B------:R-:W-:Y:S01]  /*d2d0*/  VIADD R0, R2, 0x60 ;  /* 0x0000006002007836 */ /* 0x000fe20000000000 */
[-C--:B------:R-:W-:Y:S01]  /*d2e0*/  ISETP.GE.AND P1, PT, R3, R31.reuse, PT ;  /* 0x0000001f0300720c */ /* 0x080fe20003f26270 */
[----:B------:R-:W-:Y:S01]  /*d2f0*/  IMAD.MOV.U32 R3, RZ, RZ, RZ ;  /* 0x000000ffff037224 */ /* 0x000fe200078e00ff */
[----:B------:R1:W1:Y:S01]  /*d300*/  LDS.128 R16, [R219+0x2000] ;  /* 0x00200000db107984 */ /* 0x0002620000000c00 */
[----:B------:R-:W-:Y:S01]  /*d310*/  IADD3.X R5, PT, PT, RZ, R28, RZ, P0, !PT ;  /* 0x0000001cff057210 */ /* 0x000fe200007fe4ff */
[----:B------:R-:W-:Y:S01]  /*d320*/  BSSY.RECONVERGENT B0, `(.L_x_490) ;  /* 0x0000017000007945 */ /* 0x000fe20003800200 */
[-C--:B------:R-:W-:Y:S01]  /*d330*/  ISETP.GE.AND P2, PT, R6, R31.reuse, PT ;  /* 0x0000001f0600720c */ /* 0x080fe20003f46270 */
[----:B------:R-:W-:Y:S01]  /*d340*/  IMAD.WIDE.U32 R2, R30, 0x80, R2 ;  /* 0x000000801e027825 */ /* 0x000fe200078e0002 */
[----:B------:R-:W-:-:S03]  /*d350*/  ISETP.GE.AND P0, PT, R0, R31, PT ;  /* 0x0000001f0000720c */ /* 0x000fc60003f06270 */
[----:B--2---:R-:W-:-:S04]  /*d360*/  IMAD.WIDE.U32 R10, R29, UR4, R4 ;  /* 0x000000041d0a7c25 */ /* 0x004fc8000f8e0004 */
[----:B------:R-:W-:Y:S01]  /*d370*/  IMAD R9, R29, UR5, R11 ;  /* 0x000000051d097c24 */ /* 0x000fe2000f8e020b */
[----:B------:R-:W-:Y:S06]  /*d380*/  @P3 BRA `(.L_x_491) ;  /* 0x0000000000403947 */ /* 0x000fec0003800000 */
[----:B------:R-:W2:Y:S01]  /*d390*/  LDCU.64 UR6, c[0x0][0x408] ;  /* 0x00008100ff0677ac */ /* 0x000ea20008000a00 */
[----:B------:R-:W-:Y:S01]  /*d3a0*/  IMAD.MOV.U32 R8, RZ, RZ, R10 ;  /* 0x000000ffff087224 */ /* 0x000fe200078e000a */
[----:B------:R-:W5:Y:S01]  /*d3b0*/  LDCU UR8, c[0x0][0x440] ;  /* 0x00008800ff0877ac */ /* 0x000f620008000800 */
[----:B------:R-:W3:Y:S01]  /*d3c0*/  LDCU.64 UR4, c[0x0][0x3f0] ;  /* 0x00007e00ff0477ac */ /* 0x000ee20008000a00 */
[----:B--2---:R-:W-:Y:S02]  /*d3d0*/  IMAD R0, R3, UR6, RZ ;  /* 0x0000000603007c24 */ /* 0x004fe4000f8e02ff */
        /* <DEDUP_REMOVED lines=8> */
[----:B------:R2:W-:Y:S04]  /*d460*/  @!P5 STG.E.128 desc[UR16][R4.64], R20 ;  /* 0x000000140400d986 */ /* 0x0005e8000c101d10 */
[----:B-1----:R2:W-:Y:S04]  /*d470*/  @!P4 STG.E.128 desc[UR16][R4.64+0x40], R16 ;  /* 0x000040100400c986 */ /* 0x0025e8000c101d10 */
[----:B----4-:R2:W-:Y:S02]  /*d480*/  @!P3 STG.E.128 desc[UR16][R4.64+0x80], R12 ;  /* 0x0000800c0400b986 */ /* 0x0105e4000c101d10 */
.L_x_491:
[----:B------:R-:W-:Y:S05]  /*d490*/  BSYNC.RECONVERGENT B0 ;  /* 0x0000000000007941 */ /* 0x000fea0003800200 */
.L_x_490:
[----:B--23--:R2:W3:Y:S01]  /*d4a0*/  LDS.128 R20, [R219+0x800] ;  /* 0x00080000db147984 */ /* 0x00c4e20000000c00 */
[----:B------:R-:W-:Y:S03]  /*d4b0*/  BSSY.RECONVERGENT B0, `(.L_x_492) ;  /* 0x0000017000007945 */ /* 0x000fe60003800200 */
[----:B-1----:R2:W1:Y:S04]  /*d4c0*/  LDS.128 R16, [R219+0x2800] ;  /* 0x00280000db107984 */ /* 0x0024680000000c00 */
[----:B----4-:R2:W4:Y:S01]  /*d4d0*/  LDS.128 R12, [R219+0x4800] ;  /* 0x00480000db0c7984 */ /* 0x0105220000000c00 */
[----:B------:R-:W-:Y:S05]  /*d4e0*/  @P2 BRA `(.L_x_493) ;  /* 0x00000000004c2947 */ /* 0x000fea0003800000 */
[----:B------:R-:W5:Y:S01]  /*d4f0*/  LDCU.64 UR6, c[0x0][0x408] ;  /* 0x00008100ff0677ac */ /* 0x000f620008000a00 */
[----:B------:R-:W-:Y:S01]  /*d500*/  IADD3 R0, P2, PT, R2, 0x20, RZ ;  /* 0x0000002002007810 */ /* 0x000fe20007f5e0ff */
[----:B------:R-:W-:Y:S01]  /*d510*/  IMAD.MOV.U32 R6, RZ, RZ, R10 ;  /* 0x000000ffff067224 */ /* 0x000fe200078e000a */
[----:B------:R-:W-:Y:S01]  /*d520*/  MOV R7, R9 ;  /* 0x0000000900077202 */ /* 0x000fe20000000f00 */
[----:B------:R-:W2:Y:S02]  /*d530*/  LDCU UR8, c[0x0][0x440] ;  /* 0x00008800ff0877ac */ /* 0x000ea40008000800 */
        /* <DEDUP_REMOVED lines=14> */
.L_x_493:
[----:B------:R-:W-:Y:S05]  /*d620*/  BSYNC.RECONVERGENT B0 ;  /* 0x0000000000007941 */ /* 0x000fea0003800200 */
.L_x_492:
        /* <DEDUP_REMOVED lines=24> */
.L_x_495:
[----:B------:R-:W-:Y:S05]  /*d7b0*/  BSYNC.RECONVERGENT B0 ;  /* 0x0000000000007941 */ /* 0x000fea0003800200 */
.L_x_494:
[----:B-12---:R1:W2:Y:S01]  /*d7c0*/  LDS.128 R16, [R219+0x3800] ;  /* 0x00380000db107984 */ /* 0x0062a20000000c00 */
[----:B------:R-:W-:Y:S05]  /*d7d0*/  @P0 EXIT ;  /* 0x000000000000094d */ /* 0x000fea0003800000 */
[----:B------:R-:W5:Y:S01]  /*d7e0*/  LDCU.64 UR6, c[0x0][0x408] ;  /* 0x00008100ff0677ac */ /* 0x000f620008000a00 */
[----:B----4-:R4:W1:Y:S01]  /*d7f0*/  LDS.128 R12, [R219+0x5800] ;  /* 0x00580000db0c7984 */ /* 0x0108620000000c00 */
[----:B------:R-:W-:Y:S01]  /*d800*/  IADD3 R0, P0, PT, R2, 0x60, RZ ;  /* 0x0000006002007810 */ /* 0x000fe20007f1e0ff */
[----:B------:R-:W3:Y:S04]  /*d810*/  LDCU UR8, c[0x0][0x440] ;  /* 0x00008800ff0877ac */ /* 0x000ee80008000800 */
[----:B------:R-:W-:Y:S01]  /*d820*/  IMAD.X R2, RZ, RZ, R3, P0 ;  /* 0x000000ffff027224 */ /* 0x000fe200000e0603 */
[----:B------:R-:W4:Y:S01]  /*d830*/  LDCU.64 UR4, c[0x0][0x3f0] ;  /* 0x00007e00ff0477ac */ /* 0x000f220008000a00 */
[----:B------:R-:W-:Y:S02]  /*d840*/  MOV R3, R9 ;  /* 0x0000000900037202 */ /* 0x000fe40000000f00 */
[----:B-----5:R-:W-:-:S02]  /*d850*/  IMAD R6, R2, UR6, RZ ;  /* 0x0000000602067c24 */ /* 0x020fc4000f8e02ff */
[----:B------:R-:W-:Y:S01]  /*d860*/  IMAD.MOV.U32 R2, RZ, RZ, R10 ;  /* 0x000000ffff027224 */ /* 0x000fe200078e000a */
[----:B---3--:R-:W-:-:S03]  /*d870*/  ISETP.GE.AND P2, PT, R226, UR8, PT ;  /* 0x00000008e2007c0c */ /* 0x008fc6000bf46270 */
[----:B------:R-:W-:Y:S01]  /*d880*/  IMAD.WIDE.U32 R4, R0, UR6, R2 ;  /* 0x0000000600047c25 */ /* 0x000fe2000f8e0002 */
[----:B------:R-:W-:Y:S02]  /*d890*/  ISETP.GE.AND P1, PT, R27, UR8, PT ;  /* 0x000000081b007c0c */ /* 0x000fe4000bf26270 */
[----:B------:R-:W-:Y:S01]  /*d8a0*/  ISETP.GE.AND P0, PT, R26, UR8, PT ;  /* 0x000000081a007c0c */ /* 0x000fe2000bf06270 */
[----:B------:R-:W-:Y:S01]  /*d8b0*/  IMAD R0, R0, UR7, R6 ;  /* 0x0000000700007c24 */ /* 0x000fe2000f8e0206 */
[----:B----4-:R-:W-:-:S03]  /*d8c0*/  LEA R2, P3, R4, UR4, 0x1 ;  /* 0x0000000404027c11 */ /* 0x010fc6000f8608ff */
[----:B------:R-:W-:-:S05]  /*d8d0*/  IMAD.IADD R0, R0, 0x1, R5 ;  /* 0x0000000100007824 */ /* 0x000fca00078e0205 */
[----:B------:R-:W-:-:S05]  /*d8e0*/  LEA.HI.X R3, R4, UR5, R0, 0x1, P3 ;  /* 0x0000000504037c11 */ /* 0x000fca00098f0c00 */
[----:B------:R3:W-:Y:S04]  /*d8f0*/  @!P2 STG.E.128 desc[UR16][R2.64], R32 ;  /* 0x000000200200a986 */ /* 0x0007e8000c101d10 */
[----:B--2---:R3:W-:Y:S01]  /*d900*/  @!P1 STG.E.128 desc[UR16][R2.64+0x40], R16 ;  /* 0x0000401002009986 */ /* 0x0047e2000c101d10 */
[----:B-1----:R-:W-:Y:S05]  /*d910*/  @P0 EXIT ;  /* 0x000000000000094d */ /* 0x002fea0003800000 */
[----:B------:R-:W-:Y:S01]  /*d920*/  STG.E.128 desc[UR16][R2.64+0x80], R12 ;  /* 0x0000800c02007986 */ /* 0x000fe2000c101d10 */
[----:B------:R-:W-:Y:S05]  /*d930*/  EXIT ;  /* 0x000000000000794d */ /* 0x000fea0003800000 */
.L_x_496:
        /* <DEDUP_REMOVED lines=12> */
.L_x_1356:


//--------------------- .text._ZN5flash16flash_fwd_kernelI23Flash_fwd_kernel_traitsILi96ELi128ELi64ELi4ELb0ELb0EN7cutlass6half_tE19Flash_kernel_traitsILi96ELi128ELi64ELi4ES3_EELb1ELb0ELb1ELb0ELb0ELb0ELb0ELb0EEEvNS_16Flash_fwd_paramsE --------------------------
	.section	.text._ZN5flash16flash_fwd_kernelI23Flash_fwd_kernel_traitsILi96ELi128ELi64ELi4ELb0ELb0EN7cutlass6half_tE19Flash_kernel_traitsILi96ELi128ELi64ELi4ES3_EELb1ELb0ELb1ELb0ELb0ELb0ELb0ELb0EEEvNS_16Flash_fwd_paramsE,"ax",@progbits
	.align	128
        .global         _ZN5flash16flash_fwd_kernelI23Flash_fwd_kernel_traitsILi96ELi128ELi64ELi4ELb0ELb0EN7cutlass6half_tE19Flash_kernel_traitsILi96ELi128ELi64ELi4ES3_EELb1ELb0ELb1ELb0ELb0ELb0ELb0ELb0EEEvNS_16Flash_fwd_paramsE
        .type           _ZN5flash16flash_fwd_kernelI23Flash_fwd_kernel_traitsILi96ELi128ELi64ELi4ELb0ELb0EN7cutlass6half_tE19Flash_kernel_traitsILi96ELi128ELi64ELi4ES3_EELb1ELb0ELb1ELb0ELb0ELb0ELb0ELb0EEEvNS_16Flash_fwd_paramsE,@function
        .size           _ZN5flash16flash_fwd_kernelI23Flash_fwd_kernel_traitsILi96ELi128ELi64ELi4ELb0ELb0EN7cutlass6half_tE19Flash_kernel_traitsILi96ELi128ELi64ELi4ES3_EELb1ELb0ELb1ELb0ELb0ELb0ELb0ELb0EEEvNS_16Flash_fwd_paramsE,(.L_x_1357 - _ZN5flash16flash_fwd_kernelI23Flash_fwd_kernel_traitsILi96ELi128ELi64ELi4ELb0ELb0EN7cutlass6half_tE19Flash_kernel_traitsILi96ELi128ELi64ELi4ES3_EELb1ELb0ELb1ELb0ELb0ELb0ELb0ELb0EEEvNS_16Flash_fwd_paramsE)
        .other          _ZN5flash16flash_fwd_kernelI23Flash_fwd_kernel_traitsILi96ELi128ELi64ELi4ELb0ELb0EN7cutlass6half_tE19Flash_kernel_traitsILi96ELi128ELi64ELi4ES3_EELb1ELb0ELb1ELb0ELb0ELb0ELb0ELb0EEEvNS_16Flash_fwd_paramsE,@"STO_CUDA_ENTRY STV_DEFAULT"
_ZN5flash16flash_fwd_kernelI23Flash_fwd_kernel_traitsILi96ELi128ELi64ELi4ELb0ELb0EN7cutlass6half_tE19Flash_kernel_traitsILi96ELi128ELi64ELi4ES3_EELb1ELb0ELb1ELb0ELb0ELb0ELb0ELb0EEEvNS_16Flash_fwd_paramsE:
.text._ZN5flash16flash_fwd_kernelI23Flash_fwd_kernel_traitsILi96ELi128ELi64ELi4ELb0ELb0EN7cutlass6half_tE19Flash_kernel_traitsILi96ELi128ELi64ELi4ES3_EELb1ELb0ELb1ELb0ELb0ELb0ELb0ELb0EEEvNS_16Flash_fwd_paramsE:
[----:B------:R-:W1:Y:S01]  /*0000*/  LDC R1, c[0x0][0x37c] ;  /* 0x0000df00ff017b82 */ /* 0x000e620000000800 */
[----:B------:R-:W2:Y:S07]  /*0010*/  LDCU.U8 UR4, c[0x0][0x524] ;  /* 0x0000a480ff0477ac */ /* 0x000eae0008000000 */
[----:B------:R-:W3:Y:S01]  /*0020*/  LDC R17, c[0x0][0x518] ;  /* 0x00014600ff117b82 */ /* 0x000ee20000000800 */
[----:B-1----:R-:W-:Y:S01]  /*0030*/  VIADD R1, R1, 0xffffff58 ;  /* 0xffffff5801017836 */ /* 0x002fe20000000000 */
[----:B------:R-:W1:Y:S06]  /*0040*/  LDCU.64 UR26, c[0x0][0x358] ;  /* 0x00006b00ff1a77ac */ /* 0x000e6c0008000a00 */
[----:B------:R-:W4:Y:S01]  /*0050*/  LDC R16, c[0x0][0x51c] ;  /* 0x00014700ff107b82 */ /* 0x000f220000000800 */
[----:B------:R-:W1:Y:S01]  /*0060*/  S2R R213, SR_TID.X ;  /* 0x0000000000d57919 */ /* 0x000e620000002100 */
[----:B------:R-:W1:Y:S01]  /*0070*/  LDCU.64 UR10, c[0x0][0x460] ;  /* 0x00008c00ff0a77ac */ /* 0x000e620008000a00 */
[----:B------:R-:W1:Y:S01]  /*0080*/  LDCU.64 UR8, c[0x0][0x470] ;  /* 0x00008e00ff0877ac */ /* 0x000e620008000a00 */
[----:B--2---:R-:W-:Y:S01]  /*0090*/  ISETP.NE.AND P1, PT, RZ, UR4, PT ;  /* 0x00000004ff007c0c */ /* 0x004fe2000bf25270 */
[----:B------:R-:W2:Y:S03]  /*00a0*/  LDCU.64 UR4, c[0x0][0x510] ;  /* 0x0000a200ff0477ac */ /* 0x000ea60008000a00 */
[----:B------:R-:W-:Y:S01]  /*00b0*/  S2UR UR14, SR_CTAID.X ;  /* 0x00000000000e79c3 */ /* 0x000fe20000002500 */
[----:B------:R-:W2:Y:S07]  /*00c0*/  LDCU.64 UR16, c[0x0][0x460] ;  /* 0x00008c00ff1077ac */ /* 0x000eae0008000a00 */
[----:B------:R-:W-:Y:S08]  /*00d0*/  S2UR UR24, SR_CTAID.Y ;  /* 0x00000000001879c3 */ /* 0x000ff00000002600 */
[----:B------:R-:W2:Y:S01]  /*00e0*/  S2UR UR23, SR_CTAID.Z ;  /* 0x00000000001779c3 */ /* 0x000ea20000002700 */
[----:B---3--:R-:W-:Y:S01]  /*00f0*/  @P1 IMAD.MOV.U32 R2, RZ, RZ, R17 ;  /* 0x000000ffff021224 */ /* 0x008fe200078e0011 */
[----:B------:R-:W3:Y:S01]  /*0100*/  LDCU.U8 UR12, c[0x0][0x532] ;  /* 0x0000a640ff0c77ac */ /* 0x000ee20008000000 */
[----:B----4-:R-:W-:Y:S01]  /*0110*/  @P1 IMAD.MOV.U32 R3, RZ, RZ, R16 ;  /* 0x000000ffff031224 */ /* 0x010fe200078e0010 */
[----:B------:R-:W4:Y:S04]  /*0120*/  LDCU.64 UR6, c[0x0][0x468] ;  /* 0x00008d00ff0677ac */ /* 0x000f280008000a00 */
[----:B------:R-:W4:Y:S01]  /*0130*/  @P1 LDC R0, c[0x0][0x520] ;  /* 0x00014800ff001b82 */ /* 0x000f220000000800 */
[----:B-1----:R-:W4:Y:S01]  /*0140*/  @P1 LDG.E.64 R2, desc[UR26][R2.64] ;  /* 0x0000001a02021981 */ /* 0x002f22000c1e1b00 */
[----:B--2---:R-:W-:-:S02]  /*0150*/  IMAD.U32 R226, RZ, RZ, UR4 ;  /* 0x00000004ffe27e24 */ /* 0x004fc4000f8e00ff */
[----:B------:R-:W-:-:S06]  /*0160*/  IMAD.U32 R227, RZ, RZ, UR5 ;  /* 0x00000005ffe37e24 */ /* 0x000fcc000f8e00ff */
[----:B------:R-:W2:Y:S01]  /*0170*/  @P1 LDG.E.64 R226, desc[UR26][R226.64] ;  /* 0x0000001ae2e21981 */ /* 0x000ea2000c1e1b00 */
[----:B------:R-:W-:Y:S01]  /*0180*/  UISETP.NE.U32.AND UP4, UPT, UR10, URZ, UPT ;  /* 0x000000ff0a00728c */ /* 0x000fe2000bf85070 */
[----:B------:R-:W-:Y:S01]  /*0190*/  ISETP.NE.U32.AND P4, PT, RZ, UR10, PT ;  /* 0x0000000aff007c0c */ /* 0x000fe2000bf85070 */
[----:B------:R-:W-:Y:S02]  /*01a0*/  UISETP.NE.U32.AND UP3, UPT, UR8, URZ, UPT ;  /* 0x000000ff0800728c */ /* 0x000fe4000bf65070 */
[----:B------:R-:W-:Y:S01]  /*01b0*/  UISETP.NE.AND.EX UP4, UPT, UR11, URZ, UPT, UP4 ;  /* 0x000000ff0b00728c */ /* 0x000fe2000bf85340 */
[----:B------:R-:W-:Y:S01]  /*01c0*/  ISETP.NE.AND.EX P4, PT, RZ, UR11, PT, P4 ;  /* 0x0000000bff007c0c */ /* 0x000fe2000bf85340 */
[----:B------:R-:W-:Y:S02]  /*01d0*/  ULOP3.LUT UR4, UR23, UR14, UR24, 0xfe, !UPT ;  /* 0x0000000e17047292 */ /* 0x000fe4000f8efe18 */
[----:B------:R-:W-:Y:S02]  /*01e0*/  UISETP.NE.AND.EX UP3, UPT, UR9, URZ, UPT, UP3 ;  /* 0x000000ff0900728c */ /* 0x000fe4000bf65330 */
[----:B------:R-:W-:Y:S01]  /*01f0*/  PLOP3.LUT P2, PT, PT, PT, UP4, 0x80, 0x8 ;  /* 0x000000000008781c */ /* 0x000fe20003f4f048 */
[----:B------:R-:W-:Y:S01]  /*0200*/  USHF.L.U32 UR11, UR24, 0x2, URZ ;  /* 0x00000002180b7899 */ /* 0x000fe200080006ff */
[----:B------:R-:W-:Y:S01]  /*0210*/  LOP3.LUT P3, RZ, R213, UR4, RZ, 0xfc, !PT ;  /* 0x00000004d5ff7c12 */ /* 0x000fe2000f86fcff */
[----:B------:R-:W-:-:S02]  /*0220*/  UIMAD.WIDE.U32 UR16, UR24, 0x4, UR16 ;  /* 0x00000004181078a5 */ /* 0x000fc4000f8e0010 */
[----:B---3--:R-:W-:Y:S02]  /*0230*/  UISETP.NE.AND UP5, UPT, UR12, URZ, UPT ;  /* 0x000000ff0c00728c */ /* 0x008fe4000bfa5270 */
[----:B------:R-:W1:Y:S01]  /*0240*/  LDCU.64 UR4, c[0x0][0x478] ;  /* 0x00008f00ff0477ac */ /* 0x000e620008000a00 */
[----:B----4-:R-:W-:Y:S02]  /*0250*/  UISETP.EQ.U32.AND UP2, UPT, UR6, URZ, UPT ;  /* 0x000000ff0600728c */ /* 0x010fe4000bf42070 */
[----:B------:R-:W-:-:S05]  /*0260*/  USHF.R.U32.HI UR10, URZ, 0x1e, UR24 ;  /* 0x0000001eff0a7899 */ /* 0x000fca0008011618 */
[----:B------:R-:W2:Y:S01]  /*0270*/  @!P3 LDC.64 R6, c[0x0][0x528] ;  /* 0x00014a00ff06bb82 */ /* 0x000ea20000000a00 */
[----:B------:R-:W-:Y:S02]  /*0280*/  @UP3 UIADD3 UR12, UP1, UPT, UR11, UR8, URZ ;  /* 0x000000080b0c3290 */ /* 0x000fe4000ff3e0ff */
[----:B------:R-:W-:Y:S02]  /*0290*/  UISETP.EQ.OR.EX UP2, UPT, UR7, URZ, !UP5, UP2 ;  /* 0x000000ff0700728c */ /* 0x000fe4000ef42720 */
[----:B------:R-:W-:Y:S02]  /*02a0*/  @UP3 UIADD3.X UR13, UPT, UPT, UR10, UR9, URZ, UP1, !UPT ;  /* 0x000000090a0d3290 */ /* 0x000fe40008ffe4ff */
[----:B------:R-:W-:Y:S02]  /*02b0*/  UIADD3 UR8, UP1, UPT, UR11, UR6, URZ ;  /* 0x000000060b087290 */ /* 0x000fe4000ff3e0ff */
[----:B-1----:R-:W-:Y:S02]  /*02c0*/  UISETP.NE.U32.AND UP0, UPT, UR4, URZ, UPT ;  /* 0x000000ff0400728c */ /* 0x002fe4000bf05070 */
[----:B------:R-:W-:-:S02]  /*02d0*/  UIADD3.X UR9, UPT, UPT, UR10, UR7, URZ, UP1, !UPT ;  /* 0x000000070a097290 */ /* 0x000fc40008ffe4ff */
[----:B------:R-:W-:-:S11]  /*02e0*/  UISETP.NE.AND.EX UP0, UPT, UR5, URZ, UPT, UP0 ;  /* 0x000000ff0500728c */ /* 0x000fd6000bf05300 */
[----:B------:R-:W-:-:S04]  /*02f0*/  @UP0 UIADD3 UR4, UP1, UPT, UR11, UR4, URZ ;  /* 0x000000040b040290 */ /* 0x000fc8000ff3e0ff */
[----:B------:R-:W-:Y:S01]  /*0300*/  @UP0 UIADD3.X UR5, UPT, UPT, UR10, UR5, URZ, UP1, !UPT ;  /* 0x000000050a050290 */ /* 0x000fe20008ffe4ff */
[----:B------:R-:W-:Y:S01]  /*0310*/  @P1 IADD3 R17, P0, PT, R2, R0, RZ ;  /* 0x0000000002111210 */ /* 0x000fe20007f1e0ff */
[----:B------:R-:W-:-:S03]  /*0320*/  IMAD.U32 R2, RZ, RZ, UR16 ;  /* 0x00000010ff027e24 */ /* 0x000fc6000f8e00ff */
[----:B------:R-:W-:Y:S01]  /*0330*/  @!P3 MOV R4, R17 ;  /* 0x000000110004b202 */ /* 0x000fe20000000f00 */
[----:B------:R-:W-:Y:S01]  /*0340*/  @P1 IMAD.X R16, RZ, RZ, R3, P0 ;  /* 0x000000ffff101224 */ /* 0x000fe200000e0603 */
[----:B------:R-:W-:Y:S01]  /*0350*/  PLOP3.LUT P1, PT, PT, PT, UP3, 0x80, 0x8 ;  /* 0x000000000008781c */ /* 0x000fe20003f2f038 */
[----:B------:R-:W-:Y:S02]  /*0360*/  IMAD.U32 R3, RZ, RZ, UR17 ;  /* 0x00000011ff037e24 */ /* 0x000fe4000f8e00ff */
[----:B------:R-:W-:Y:S01]  /*0370*/  @!P3 IMAD.MOV.U32 R5, RZ, RZ, R16 ;  /* 0x000000ffff05b224 */ /* 0x000fe200078e0010 */
[----:B--2---:R-:W-:Y:S04]  /*0380*/  @!P3 STG.E.64 desc[UR26][R6.64], R226 ;  /* 0x000000e20600b986 */ /* 0x004fe8000c101b1a */
[----:B------:R1:W-:Y:S01]  /*0390*/  @!P3 STG.E.64 desc[UR26][R6.64+0x8], R4 ;  /* 0x000008040600b986 */ /* 0x0003e2000c101b1a */
[----:B------:R-:W-:-:S03]  /*03a0*/  PLOP3.LUT P3, PT, PT, PT, UP2, 0x80, 0x8 ;  /* 0x000000000008781c */ /* 0x000fc60003f6f028 */
[----:B------:R-:W2:Y:S01]  /*03b0*/  @P4 LDG.E R8, desc[UR26][R2.64] ;  /* 0x0000001a02084981 */ /* 0x000ea2000c1e1900 */
[----:B------:R-:W-:-:S03]  /*03c0*/  PLOP3.LUT P0, PT, PT, PT, UP0, 0x80, 0x8 ;  /* 0x000000000008781c */ /* 0x000fc60003f0f008 */
[----:B-1----:R1:W3:Y:S01]  /*03d0*/  @P2 LDG.E R7, desc[UR26][R2.64+0x4] ;  /* 0x0000041a02072981 */ /* 0x0022e2000c1e1900 */
[----:B------:R-:W-:Y:S02]  /*03e0*/  IMAD.U32 R4, RZ, RZ, UR4 ;  /* 0x00000004ff047e24 */ /* 0x000fe4000f8e00ff */
[----:B------:R-:W-:Y:S01]  /*03f0*/  IMAD.U32 R5, RZ, RZ, UR5 ;  /* 0x00000005ff057e24 */ /* 0x000fe2000f8e00ff */
[----:B------:R-:W4:Y:S06]  /*0400*/  @!UP4 LDCU UR29, c[0x0][0x434] ;  /* 0x00008680ff1dc7ac */ /* 0x000f2c0008000800 */
[----:B------:R-:W5:Y:S01]  /*0410*/  @P0 LDG.E R4, desc[UR26][R4.64] ;  /* 0x0000001a04040981 */ /* 0x000f62000c1e1900 */
[----:B------:R-:W-:Y:S01]  /*0420*/  UMOV UR19, 0xffffffff ;  /* 0xffffffff00137882 */ /* 0x000fe20000000000 */
[----:B------:R-:W4:Y:S01]  /*0430*/  @!UP0 LDCU.64 UR4, c[0x0][0x488] ;  /* 0x00009100ff0487ac */ /* 0x000f220008000a00 */
[----:B-1----:R-:W-:-:S02]  /*0440*/  IMAD.U32 R2, RZ, RZ, UR12 ;  /* 0x0000000cff027e24 */ /* 0x002fc4000f8e00ff */
[----:B------:R-:W-:-:S05]  /*0450*/  IMAD.U32 R3, RZ, RZ, UR13 ;  /* 0x0000000dff037e24 */ /* 0x000fca000f8e00ff */
[----:B------:R1:W4:Y:S02]  /*0460*/  @P1 LDG.E R0, desc[UR26][R2.64] ;  /* 0x0000001a02001981 */ /* 0x000324000c1e1900 */
[----:B-1----:R-:W-:Y:S01]  /*0470*/  IMAD.U32 R2, RZ, RZ, UR8 ;  /* 0x00000008ff027e24 */ /* 0x002fe2000f8e00ff */
[----:B------:R-:W-:-:S05]  /*0480*/  MOV R3, UR9 ;  /* 0x0000000900037c02 */ /* 0x000fca0008000f00 */
[----:B------:R-:W4:Y:S01]  /*0490*/  @!P3 LDG.E R6, desc[UR26][R2.64] ;  /* 0x0000001a0206b981 */ /* 0x000f22000c1e1900 */
[----:B------:R-:W-:Y:S01]  /*04a0*/  UISETP.NE.U32.AND UP1, UPT, UR6, URZ, UPT ;  /* 0x000000ff0600728c */ /* 0x000fe2000bf25070 */
[----:B------:R-:W-:Y:S01]  /*04b0*/  UMOV UR13, 0xffffffff ;  /* 0xffffffff000d7882 */ /* 0x000fe20000000000 */
[----:B------:R-:W-:Y:S02]  /*04c0*/  USHF.L.U32 UR25, UR14, 0x7, URZ ;  /* 0x000000070e197899 */ /* 0x000fe400080006ff */
[----:B------:R-:W-:Y:S01]  /*04d0*/  UISETP.NE.AND.EX UP1, UPT, UR7, URZ, UPT, UP1 ;  /* 0x000000ff0700728c */ /* 0x000fe2000bf25310 */
[----:B------:R-:W-:Y:S01]  /*04e0*/  UMOV UR12, URZ ;  /* 0x000000ff000c7c82 */ /* 0x000fe20008000000 */
[----:B------:R-:W1:Y:S01]  /*04f0*/  @!UP0 LDCU UR6, c[0x0][0x43c] ;  /* 0x00008780ff0687ac */ /* 0x000e620008000800 */
[----:B--2---:R-:W-:Y:S02]  /*0500*/  @P4 R2UR UR19, R8 ;  /* 0x00000000081342ca */ /* 0x004fe400000e0000 */
[----:B---3--:R-:W-:-:S13]  /*0510*/  @P2 R2UR UR8, R7 ;  /* 0x00000000070822ca */ /* 0x008fda00000e0000 */
[----:B----4-:R-:W-:-:S04]  /*0520*/  @UP4 UIADD3 UR29, UPT, UPT, UR8, -UR19, URZ ;  /* 0x80000013081d4290 */ /* 0x010fc8000fffe0ff */
[----:B------:R-:W-:Y:S01]  /*0530*/  UISETP.GT.AND UP2, UPT, UR29, UR25, UPT ;  /* 0x000000191d00728c */ /* 0x000fe2000bf44270 */
[----:B------:R-:W-:-:S05]  /*0540*/  @P1 R2UR UR12, R0 ;  /* 0x00000000000c12ca */ /* 0x000fca00000e0000 */
[----:B------:R-:W-:Y:S01]  /*0550*/  PLOP3.LUT P1, PT, PT, PT, UP2, 0x80, 0x8 ;  /* 0x000000000008781c */ /* 0x000fe20003f2f028 */
[----:B------:R-:W-:Y:S01]  /*0560*/  @!UP0 UISETP.NE.U32.AND UP2, UPT, UR4, URZ, UPT ;  /* 0x000000ff0400828c */ /* 0x000fe2000bf45070 */
[----:B------:R-:W2:Y:S01]  /*0570*/  @!UP1 LDCU UR4, c[0x0][0x438] ;  /* 0x00008700ff0497ac */ /* 0x000ea20008000800 */
        /* <DEDUP_REMOVED lines=8> */
.L_x_497:
[----:B-----5:R-:W-:Y:S01]  /*0600*/  @P0 R2UR UR28, R4 ;  /* 0x00000000041c02ca */ /* 0x020fe200000e0000 */
[----:B------:R-:W-:Y:S01]  /*0610*/  @!UP0 UISETP.NE.AND.EX UP2, UPT, UR5, URZ, UPT, UP2 ;  /* 0x000000ff0500828c */ /* 0x000fe2000bf45320 */
[----:B------:R-:W-:-:S13]  /*0620*/  @!P1 EXIT ;  /* 0x000000000000994d */ /* 0x000fda0003800000 */
[----:B------:R-:W1:Y:S01]  /*0630*/  LDCU UR21, c[0x0][0x504] ;  /* 0x0000a080ff1577ac */ /* 0x000e620008000800 */
[----:B------:R-:W2:Y:S01]  /*0640*/  LDCU UR22, c[0x0][0x508] ;  /* 0x0000a100ff1677ac */ /* 0x000ea20008000800 */
[----:B------:R-:W-:Y:S02]  /*0650*/  @!UP0 USEL UR6, UR6, URZ, UP2 ;  /* 0x000000ff06068287 */ /* 0x000fe40009000000 */
[----:B------:R-:W-:Y:S02]  /*0660*/  @UP0 UIADD3 UR28, UPT, UPT, UR28, -UR12, URZ ;  /* 0x8000000c1c1c0290 */ /* 0x000fe4000fffe0ff */
[----:B------:R-:W-:-:S04]  /*0670*/  @!UP0 UIADD3 UR28, UPT, UPT, UR6, UR4, -UR12 ;  /* 0x00000004061c8290 */ /* 0x000fc8000fffe80c */
[----:B------:R-:W-:Y:S02]  /*0680*/  UIADD3 UR7, UPT, UPT, UR28, 0x3f, URZ ;  /* 0x0000003f1c077890 */ /* 0x000fe4000fffe0ff */
[----:B-1----:R-:W-:Y:S02]  /*0690*/  UIADD3 UR21, UPT, UPT, UR29, UR21, URZ ;  /* 0x000000151d157290 */ /* 0x002fe4000fffe0ff */
[----:B------:R-:W-:Y:S02]  /*06a0*/  UIADD3 UR5, UPT, UPT, UR7, UR25, -UR29 ;  /* 0x0000001907057290 */ /* 0x000fe4000fffe81d */
[----:B------:R-:W-:Y:S02]  /*06b0*/  UIADD3 UR9, UPT, UPT, -UR21, UR25, UR28 ;  /* 0x0000001915097290 */ /* 0x000fe4000fffe11c */
[----:B--2---:R-:W-:Y:S02]  /*06c0*/  UIADD3 UR5, UPT, UPT, UR5, 0x80, UR22 ;  /* 0x0000008005057890 */ /* 0x004fe4000fffe016 */
        /* <DEDUP_REMOVED lines=14> */
[----:B------:R-:W-:Y:S05]  /*07b0*/  BRA.U UP0, `(.L_x_498) ;  /* 0x0000000d00147547 */ /* 0x000fea000b800000 */
        /* <DEDUP_REMOVED lines=27> */
.L_x_499:
        /* <DEDUP_REMOVED lines=55> */
.L_x_501:
[----:B------:R-:W-:Y:S05]  /*0ce0*/  BSYNC.RECONVERGENT B0 ;  /* 0x0000000000007941 */ /* 0x000fea0003800200 */
.L_x_500:
        /* <DEDUP_REMOVED lines=22> */
.L_x_503:
[----:B------:R-:W-:Y:S05]  /*0e50*/  BSYNC.RECONVERGENT B0 ;  /* 0x0000000000007941 */ /* 0x000fea0003800200 */
.L_x_502:
        /* <DEDUP_REMOVED lines=22> */
.L_x_505:
[----:B------:R-:W-:Y:S05]  /*0fc0*/  BSYNC.RECONVERGENT B0 ;  /* 0x0000000000007941 */ /* 0x000fea0003800200 */
.L_x_504:
        /* <DEDUP_REMOVED lines=24> */
.L_x_507:
[----:B------:R-:W-:Y:S05]  /*1150*/  BSYNC.RECONVERGENT B0 ;  /* 0x0000000000007941 */ /* 0x000fea0003800200 */
.L_x_506:
        /* <DEDUP_REMOVED lines=10> */
.L_x_509:
[----:B------:R-:W-:Y:S05]  /*1200*/  BSYNC.RECONVERGENT B0 ;  /* 0x0000000000007941 */ /* 0x000fea0003800200 */
.L_x_508:
        /* <DEDUP_REMOVED lines=10> */
.L_x_511:
[----:B------:R-:W-:Y:S05]  /*12b0*/  BSYNC.RECONVERGENT B0 ;  /* 0x0000000000007941 */ /* 0x000fea0003800200 */
.L_x_510:
        /* <DEDUP_REMOVED lines=10> */
.L_x_513:
[----:B------:R-:W-:Y:S05]  /*1360*/  BSYNC.RECONVERGENT B0 ;  /* 0x0000000000007941 */ /* 0x000fea0003800200 */
.L_x_512:
        /* <DEDUP_REMOVED lines=10> */
.L_x_498:
        /* <DEDUP_REMOVED lines=21> */
.L_x_514:
[----:B------:R-:W1:Y:S01]  /*1560*/  LDCU.64 UR10, c[0x0][0x3b8] ;  /* 0x00007700ff0a77ac */ /* 0x000e620008000a00 */
[----:B------:R-:W-:-:S04]  /*1570*/  UIADD3 UR6, UPT, UPT, UR12, UR13, URZ ;  /* 0x0000000d0c067290 */ /* 0x000fc8000fffe0ff */
[----:B-1----:R-:W-:Y:S02]  /*1580*/  UIMAD.WIDE.U32 UR14, UR6, UR10, URZ ;  /* 0x0000000a060e72a5 */ /* 0x002fe4000f8e00ff */
[----:B------:R-:W-:-:S04]  /*1590*/  UIMAD UR6, UR6, UR11, URZ ;  /* 0x0000000b060672a4 */ /* 0x000fc8000f8e02ff */
[----:B------:R-:W-:Y:S02]  /*15a0*/  UIADD3 UR6, UPT, UPT, UR15, UR6, URZ ;  /* 0x000000060f067290 */ /* 0x000fe4000fffe0ff */
.L_x_515:
        /* <DEDUP_REMOVED lines=38> */
.L_x_516:
[----:B------:R-:W1:Y:S01]  /*1810*/  LDCU.64 UR8, c[0x0][0x3c0] ;  /* 0x00007800ff0877ac */ /* 0x000e620008000a00 */
[----:B------:R-:W-:-:S04]  /*1820*/  UIADD3 UR12, UPT, UPT, UR12, UR13, URZ ;  /* 0x0000000d0c0c7290 */ /* 0x000fc8000fffe0ff */
[----:B-1----:R-:W-:Y:S02]  /*1830*/  UIMAD.WIDE.U32 UR4, UR12, UR8, URZ ;  /* 0x000000080c0472a5 */ /* 0x002fe4000f8e00ff */
[----:B------:R-:W-:-:S04]  /*1840*/  UIMAD UR12, UR12, UR9, URZ ;  /* 0x000000090c0c72a4 */ /* 0x000fc8000f8e02ff */
[----:B------:R-:W-:-:S12]  /*1850*/  UIADD3 UR5, UPT, UPT, UR5, UR12, URZ ;  /* 0x0000000c05057290 */ /* 0x000fd8000fffe0ff */
.L_x_517:
[----:B------:R-:W1:Y:S01]  /*1860*/  S2R R10, SR_CTAID.X ;  /* 0x00000000000a7919 */ /* 0x000e620000002500 */
[----:B------:R-:W-:Y:S01]  /*1870*/  IMAD.SHL.U32 R13, R213, 0x8, RZ ;  /* 0x00000008d50d7824 */ /* 0x000fe200078e00ff */
[--C-:B------:R-:W-:Y:S01]  /*1880*/  SHF.R.U32.HI R2, RZ, 0x2, R213.reuse ;  /* 0x00000002ff027819 */ /* 0x100fe200000116d5 */
[----:B------:R-:W-:Y:S01]  /*1890*/  IMAD.MOV.U32 R3, RZ, RZ, RZ ;  /* 0x000000ffff037224 */ /* 0x000fe200078e00ff */
[----:B------:R-:W2:Y:S01]  /*18a0*/  LDCU.64 UR16, c[0x0][0x388] ;  /* 0x00007100ff1077ac */ /* 0x000ea20008000a00 */
[----:B------:R-:W3:Y:S01]  /*18b0*/  S2UR UR31, SR_CgaCtaId ;  /* 0x00000000001f79c3 */ /* 0x000ee20000008800 */
[C---:B------:R-:W-:Y:S01]  /*18c0*/  LOP3.LUT R159, R13.reuse, 0x18, RZ, 0xc0, !PT ;  /* 0x000000180d9f7812 */ /* 0x040fe200078ec0ff */
[----:B------:R4:W-:Y:S01]  /*18d0*/  STL [R1+0x38], R13 ;  /* 0x0000380d01007387 */ /* 0x0009e20000100800 */
[----:B------:R-:W-:Y:S01]  /*18e0*/  LOP3.LUT R11, R13, 0xd8, RZ, 0xc0, !PT ;  /* 0x000000d80d0b7812 */ /* 0x000fe200078ec0ff */
[----:B------:R-:W5:Y:S01]  /*18f0*/  LDCU.64 UR12, c[0x0][0x3c8] ;  /* 0x00007900ff0c77ac */ /* 0x000f620008000a00 */
[C---:B------:R-:W-:Y:S01]  /*1900*/  IADD3 R6, P1, PT, R159.reuse, UR14, RZ ;  /* 0x0000000e9f067c10 */ /* 0x040fe2000ff3e0ff */
[----:B------:R2:W-:Y:S01]  /*1910*/  STL [R1+0x18], R159 ;  /* 0x0000189f01007387 */ /* 0x0005e20000100800 */
[----:B------:R-:W-:Y:S01]  /*1920*/  IADD3 R4, P0, PT, R159, UR4, RZ ;  /* 0x000000049f047c10 */ /* 0x000fe2000ff1e0ff */
[----:B------:R-:W3:Y:S01]  /*1930*/  LDCU.64 UR14, c[0x0][0x390] ;  /* 0x00007200ff0e77ac */ /* 0x000ee20008000a00 */
[----:B------:R-:W-:Y:S01]  /*1940*/  LOP3.LUT R11, R11, 0x18, R213, 0x78, !PT ;  /* 0x000000180b0b7812 */ /* 0x000fe200078e78d5 */
[----:B------:R-:W-:Y:S01]  /*1950*/  IMAD.X R7, RZ, RZ, UR6, P1 ;  /* 0x00000006ff077e24 */ /* 0x000fe200088e06ff */
[C---:B------:R-:W-:Y:S01]  /*1960*/  LOP3.LUT R158, R159.reuse, 0x20, RZ, 0xfc, !PT ;  /* 0x000000209f9e7812 */ /* 0x040fe200078efcff */
[----:B------:R-:W-:Y:S01]  /*1970*/  IMAD.X R5, RZ, RZ, UR5, P0 ;  /* 0x00000005ff057e24 */ /* 0x000fe200080e06ff */
[----:B------:R-:W5:Y:S01]  /*1980*/  LDCU.128 UR4, c[0x0][0x3d0] ;  /* 0x00007a00ff0477ac */ /* 0x000f620008000c00 */
[C---:B------:R-:W-:Y:S01]  /*1990*/  IMAD.WIDE.U32 R8, R2.reuse, UR10, R6 ;  /* 0x0000000a02087c25 */ /* 0x040fe2000f8e0006 */
[----:B------:R-:W-:Y:S01]  /*19a0*/  LOP3.LUT R157, R159, 0x40, RZ, 0xfc, !PT ;  /* 0x000000409f9d7812 */ /* 0x000fe200078efcff */
[----:B------:R-:W-:Y:S01]  /*19b0*/  BSSY.RECONVERGENT B0, `(.L_x_518) ;  /* 0x000004a000007945 */ /* 0x000fe20003800200 */
[----:B------:R-:W-:Y:S01]  /*19c0*/  SHF.L.U32 R154, R213, 0x5, RZ ;  /* 0x00000005d59a7819 */ /* 0x000fe200000006ff */
[----:B------:R-:W-:Y:S01]  /*19d0*/  IMAD.WIDE.U32 R6, R2, UR8, R4 ;  /* 0x0000000802067c25 */ /* 0x000fe2000f8e0004 */
[----:B------:R-:W-:-:S03]  /*19e0*/  SHF.R.U32.HI R209, RZ, 0x1, R213 ;  /* 0x00000001ffd17819 */ /* 0x000fc600000116d5 */
[C---:B------:R-:W-:Y:S02]  /*19f0*/  IMAD R9, R2.reuse, UR11, R9 ;  /* 0x0000000b02097c24 */ /* 0x040fe4000f8e0209 */
[----:B------:R-:W-:Y:S02]  /*1a00*/  IMAD R7, R2, UR9, R7 ;  /* 0x0000000902077c24 */ /* 0x000fe4000f8e0207 */
[----:B------:R-:W-:Y:S01]  /*1a10*/  IMAD.SHL.U32 R211, R213, 0x4, RZ ;  /* 0x00000004d5d37824 */ /* 0x000fe200078e00ff */
[----:B----4-:R-:W-:Y:S01]  /*1a20*/  LOP3.LUT R13, R13, 0x1f20, RZ, 0xc0, !PT ;  /* 0x00001f200d0d7812 */ /* 0x010fe200078ec0ff */
[----:B-1----:R-:W-:Y:S01]  /*1a30*/  IMAD.WIDE.U32 R4, R10, 0x80, R2 ;  /* 0x000000800a047825 */ /* 0x002fe200078e0002 */
[----:B------:R-:W-:Y:S02]  /*1a40*/  SHF.R.S32.HI R10, RZ, 0x1f, R0 ;  /* 0x0000001fff0a7819 */ /* 0x000fe40000011400 */
[----:B------:R-:W-:Y:S01]  /*1a50*/  LOP3.LUT R11, R13, R11, RZ, 0xfc, !PT ;  /* 0x0000000b0d0b7212 */ /* 0x000fe200078efcff */
[----:B-----5:R-:W-:-:S04]  /*1a60*/  IMAD.WIDE.U32 R8, R0, UR4, R8 ;  /* 0x0000000400087c25 */ /* 0x020fc8000f8e0008 */
[----:B------:R-:W-:Y:S01]  /*1a70*/  IMAD R12, R10, UR4, RZ ;  /* 0x000000040a0c7c24 */ /* 0x000fe2000f8e02ff */
[----:B--2---:R-:W-:Y:S01]  /*1a80*/  LEA R156, P1, R8, UR16, 0x1 ;  /* 0x00000010089c7c11 */ /* 0x004fe2000f8208ff */
[----:B------:R-:W-:Y:S02]  /*1a90*/  IMAD R10, R10, UR6, RZ ;  /* 0x000000060a0a7c24 */ /* 0x000fe4000f8e02ff */
[C---:B------:R-:W-:Y:S01]  /*1aa0*/  IMAD R14, R0.reuse, UR5, R12 ;  /* 0x00000005000e7c24 */ /* 0x040fe2000f8e020c */
[----:B------:R-:W-:Y:S01]  /*1ab0*/  IADD3 R12, P0, PT, R159, UR32, RZ ;  /* 0x000000209f0c7c10 */ /* 0x000fe2000ff1e0ff */
[C---:B------:R-:W-:Y:S01]  /*1ac0*/  IMAD R10, R0.reuse, UR7, R10 ;  /* 0x00000007000a7c24 */ /* 0x040fe2000f8e020a */
[----:B------:R1:W-:Y:S01]  /*1ad0*/  STL [R1+0x20], R156 ;  /* 0x0000209c01007387 */ /* 0x0003e20000100800 */
[----:B------:R-:W-:Y:S01]  /*1ae0*/  IMAD.WIDE.U32 R6, R0, UR6, R6 ;  /* 0x0000000600067c25 */ /* 0x000fe2000f8e0006 */
[----:B------:R-:W-:Y:S01]  /*1af0*/  MOV R0, UR12 ;  /* 0x0000000c00007c02 */ /* 0x000fe20008000f00 */
[----:B------:R-:W-:-:S02]  /*1b00*/  UMOV UR5, 0x400 ;  /* 0x0000040000057882 */ /* 0x000fc40000000000 */
[----:B------:R-:W-:Y:S01]  /*1b10*/  IMAD.IADD R9, R9, 0x1, R14 ;  /* 0x0000000109097824 */ /* 0x000fe200078e020e */
[----:B------:R-:W-:Y:S01]  /*1b20*/  IADD3 R7, PT, PT, R7, R10, RZ ;  /* 0x0000000a07077210 */ /* 0x000fe20007ffe0ff */
[----:B------:R-:W-:Y:S01]  /*1b30*/  IMAD.X R13, RZ, RZ, UR30, P0 ;  /* 0x0000001eff0d7e24 */ /* 0x000fe200080e06ff */
[----:B---3--:R-:W-:Y:S01]  /*1b40*/  LEA R20, P0, R6, UR14, 0x1 ;  /* 0x0000000e06147c11 */ /* 0x008fe2000f8008ff */
[----:B------:R-:W-:Y:S01]  /*1b50*/  UIADD3 UR14, UPT, UPT, -UR25, UR29, URZ ;  /* 0x0000001d190e7290 */ /* 0x000fe2000fffe1ff */
[----:B------:R-:W-:Y:S01]  /*1b60*/  LEA.HI.X R155, R8, UR17, R9, 0x1, P1 ;  /* 0x00000011089b7c11 */ /* 0x000fe200088f0c09 */
[----:B------:R-:W-:Y:S01]  /*1b70*/  ULEA UR5, UR31, UR5, 0x18 ;  /* 0x000000051f057291 */ /* 0x000fe2000f8ec0ff */
[----:B------:R-:W-:Y:S01]  /*1b80*/  LEA.HI.X R19, R6, UR15, R7, 0x1, P0 ;  /* 0x0000000f06137c11 */ /* 0x000fe200080f0c07 */
[----:B------:R1:W-:Y:S01]  /*1b90*/  STL [R1+0x3c], R20 ;  /* 0x00003c1401007387 */ /* 0x0003e20000100800 */
[----:B------:R-:W-:Y:S01]  /*1ba0*/  IMAD.WIDE.U32 R12, R0, UR23, R12 ;  /* 0x00000017000c7c25 */ /* 0x000fe2000f8e000c */
[----:B------:R-:W-:-:S02]  /*1bb0*/  ISETP.GE.AND P0, PT, R2, UR14, PT ;  /* 0x0000000e02007c0c */ /* 0x000fc4000bf06270 */
[----:B------:R1:W-:Y:S01]  /*1bc0*/  STL [R1+0x1c], R155 ;  /* 0x00001c9b01007387 */ /* 0x0003e20000100800 */
[----:B------:R-:W-:Y:S01]  /*1bd0*/  IMAD.U32 R6, RZ, RZ, UR13 ;  /* 0x0000000dff067e24 */ /* 0x000fe2000f8e00ff */
[----:B------:R-:W-:Y:S01]  /*1be0*/  LOP3.LUT R0, R211, 0x18, RZ, 0xc0, !PT ;  /* 0x00000018d3007812 */ /* 0x000fe200078ec0ff */
[----:B------:R-:W-:Y:S01]  /*1bf0*/  IMAD.SHL.U32 R18, R213, 0x10, RZ ;  /* 0x00000010d5127824 */ /* 0x000fe200078e00ff */
[----:B------:R1:W-:Y:S01]  /*1c00*/  STL [R1+0x34], R19 ;  /* 0x0000341301007387 */ /* 0x0003e20000100800 */
[----:B------:R-:W-:Y:S01]  /*1c10*/  LEA R216, R11, UR5, 0x1 ;  /* 0x000000050bd87c11 */ /* 0x000fe2000f8e08ff */
[----:B------:R-:W-:Y:S01]  /*1c20*/  IMAD R7, R6, UR23, R13 ;  /* 0x0000001706077c24 */ /* 0x000fe2000f8e020d */
[----:B------:R-:W-:Y:S01]  /*1c30*/  LOP3.LUT R15, R0, 0xc0, R154, 0xf8, !PT ;  /* 0x000000c0000f7812 */ /* 0x000fe200078ef89a */
        /* <DEDUP_REMOVED lines=32> */
.L_x_520:
[----:B------:R3:W-:Y:S02]  /*1e40*/  STS.128 [R216+0x4000], RZ ;  /* 0x004000ffd8007388 */ /* 0x0007e40000000c00 */
.L_x_519:
[----:B------:R-:W-:Y:S05]  /*1e50*/  BSYNC.RECONVERGENT B0 ;  /* 0x0000000000007941 */ /* 0x000fea0003800200 */
.L_x_518:
        /* <DEDUP_REMOVED lines=36> */
.L_x_523:
[----:B------:R2:W-:Y:S02]  /*20a0*/  STS.128 [R216+0x4800], RZ ;  /* 0x004800ffd8007388 */ /* 0x0005e40000000c00 */
.L_x_522:
[----:B------:R-:W-:Y:S05]  /*20b0*/  BSYNC.RECONVERGENT B0 ;  /* 0x0000000000007941 */ /* 0x000fea0003800200 */
.L_x_521:
        /* <DEDUP_REMOVED lines=36> */
.L_x_526:
[----:B------:R2:W-:Y:S02]  /*2300*/  STS.128 [R216+0x5000], RZ ;  /* 0x005000ffd8007388 */ /* 0x0005e40000000c00 */
.L_x_525:
[----:B------:R-:W-:Y:S05]  /*2310*/  BSYNC.RECONVERGENT B0 ;  /* 0x0000000000007941 */ /* 0x000fea0003800200 */
.L_x_524:
        /* <DEDUP_REMOVED lines=37> */
.L_x_529:
[----:B------:R2:W-:Y:S02]  /*2570*/  STS.128 [R216+0x5800], RZ ;  /* 0x005800ffd8007388 */ /* 0x0005e40000000c00 */
.L_x_528:
[----:B------:R-:W-:Y:S05]  /*2580*/  BSYNC.RECONVERGENT B0 ;  /* 0x0000000000007941 */ /* 0x000fea0003800200 */
.L_x_527:
        /* <DEDUP_REMOVED lines=33> */
.L_x_532:
[----:B------:R2:W-:Y:S02]  /*27a0*/  STS.128 [R216+0x8000], RZ ;  /* 0x008000ffd8007388 */ /* 0x0005e40000000c00 */
.L_x_531:
[----:B------:R-:W-:Y:S05]  /*27b0*/  BSYNC.RECONVERGENT B0 ;  /* 0x0000000000007941 */ /* 0x000fea0003800200 */
.L_x_530:
        /* <DEDUP_REMOVED lines=33> */
.L_x_535:
[----:B------:R2:W-:Y:S02]  /*29d0*/  STS.128 [R216+0x8800], RZ ;  /* 0x008800ffd8007388 */ /* 0x0005e40000000c00 */
.L_x_534:
[----:B------:R-:W-:Y:S05]  /*29e0*/  BSYNC.RECONVERGENT B0 ;  /* 0x0000000000007941 */ /* 0x000fea0003800200 */
.L_x_533:
[----:B------:R-:W5:Y:S01]  /*29f0*/  LDCU UR6, c[0x0][0x3e0] ;  /* 0x00007c00ff0677ac */ /* 0x000f620008000800 */
[----:B------:R-:W0:Y:S01]  /*2a00*/  LDGDEPBAR ;  /* 0x00000000000079af */ /* 0x000e220000000000 */
[----:B------:R-:W-:Y:S01]  /*2a10*/  LOP3.LUT R0, R213, 0x1f, RZ, 0xc0, !PT ;  /* 0x0000001fd5007812 */ /* 0x000fe200078ec0ff */
[----:B------:R-:W-:Y:S01]  /*2a20*/  BSSY.RECONVERGENT B0, `(.L_x_536) ;  /* 0x000002c000007945 */ /* 0x000fe20003800200 */
[----:B------:R-:W-:Y:S01]  /*2a30*/  UIMAD.WIDE.U32 UR16, UR33, UR13, URZ ;  /* 0x0000000d211072a5 */ /* 0x000fe2000f8e00ff */
[----:B------:R-:W-:Y:S01]  /*2a40*/  LOP3.LUT R152, R209, 0x1f0, RZ, 0xc0, !PT ;  /* 0x000001f0d1987812 */ /* 0x000fe200078ec0ff */
[----:B------:R-:W-:Y:S02]  /*2a50*/  UIMAD UR32, UR32, UR13, URZ ;  /* 0x0000000d202072a4 */ /* 0x000fe4000f8e02ff */
[----:B------:R-:W-:Y:S02]  /*2a60*/  UIADD3 UR22, UPT, UPT, UR28, UR22, -UR29 ;  /* 0x000000161c167290 */ /* 0x000fe4000fffe81d */
[----:B------:R-:W-:-:S02]  /*2a70*/  UIADD3 UR32, UPT, UPT, UR17, UR32, URZ ;  /* 0x0000002011207290 */ /* 0x000fc4000fffe0ff */
[----:B-----5:R-:W-:-:S04]  /*2a80*/  UIMAD UR6, UR24, UR6, UR23 ;  /* 0x00000006180672a4 */ /* 0x020fc8000f8e0217 */
[----:B------:R-:W-:Y:S01]  /*2a90*/  USHF.L.U32 UR6, UR6, 0x5, URZ ;  /* 0x0000000506067899 */ /* 0x000fe200080006ff */
[----:B------:R-:W-:-:S04]  /*2aa0*/  DEPBAR.LE SB0, 0x0 ;  /* 0x000080000000791a */ /* 0x000fc80000000000 */
[----:B------:R-:W-:Y:S01]  /*2ab0*/  USHF.R.S32.HI UR12, URZ, 0x1f, UR6 ;  /* 0x0000001fff0c7899 */ /* 0x000fe20008011406 */
[----:B------:R-:W-:Y:S01]  /*2ac0*/  BAR.SYNC.DEFER_BLOCKING 0x0 ;  /* 0x0000000000007b1d */ /* 0x000fe20000010000 */
[----:B------:R-:W-:-:S04]  /*2ad0*/  IADD3 R153, P1, P0, R17, UR6, R0 ;  /* 0x0000000611997c10 */ /* 0x000fc8000f83e000 */
[----:B------:R-:W-:Y:S01]  /*2ae0*/  IADD3.X R150, PT, PT, R16, UR12, RZ, P1, P0 ;  /* 0x0000000c10967c10 */ /* 0x000fe20008fe04ff */
[----:B------:R-:W-:Y:S08]  /*2af0*/  @P3 BRA `(.L_x_537) ;  /* 0x00000000006c3947 */ /* 0x000ff00003800000 */
        /* <DEDUP_REMOVED lines=25> */
.L_x_538:
[----:B------:R2:W-:Y:S01]  /*2c90*/  STS.128 [R216+0xb000], RZ ;  /* 0x00b000ffd8007388 */ /* 0x0005e20000000c00 */
[----:B------:R-:W-:Y:S05]  /*2ca0*/  BRA `(.L_x_539) ;  /* 0x00000000000c7947 */ /* 0x000fea0003800000 */
.L_x_537:
[----:B------:R1:W-:Y:S04]  /*2cb0*/  STS.128 [R216+0x9000], RZ ;  /* 0x009000ffd8007388 */ /* 0x0003e80000000c00 */
[----:B------:R1:W-:Y:S04]  /*2cc0*/  STS.128 [R216+0xa000], RZ ;  /* 0x00a000ffd8007388 */ /* 0x0003e80000000c00 */
[----:B------:R1:W-:Y:S02]  /*2cd0*/  STS.128 [R216+0xb000], RZ ;  /* 0x00b000ffd8007388 */ /* 0x0003e40000000c00 */
.L_x_539:
[----:B------:R-:W-:Y:S05]  /*2ce0*/  BSYNC.RECONVERGENT B0 ;  /* 0x0000000000007941 */ /* 0x000fea0003800200 */
.L_x_536:
[----:B------:R-:W-:Y:S01]  /*2cf0*/  ISETP.GE.AND P0, PT, R14, UR7, PT ;  /* 0x000000070e007c0c */ /* 0x000fe2000bf06270 */
[----:B------:R-:W-:Y:S01]  /*2d00*/  BSSY.RECONVERGENT B0, `(.L_x_540) ;  /* 0x0000025000007945 */ /* 0x000fe20003800200 */
[----:B------:R-:W-:Y:S02]  /*2d10*/  LOP3.LUT R151, R2, 0x7, RZ, 0xc0, !PT ;  /* 0x0000000702977812 */ /* 0x000fe400078ec0ff */
[----:B------:R-:W-:Y:S02]  /*2d20*/  LOP3.LUT R210, R18, 0x3e00, RZ, 0xc0, !PT ;  /* 0x00003e0012d27812 */ /* 0x000fe400078ec0ff */
[----:B-12---:R-:W-:Y:S02]  /*2d30*/  LOP3.LUT R5, R213, 0x8, RZ, 0xc0, !PT ;  /* 0x00000008d5057812 */ /* 0x006fe400078ec0ff */
        /* <DEDUP_REMOVED lines=32> */
.L_x_542:
[----:B------:R1:W-:Y:S02]  /*2f40*/  STS.128 [R216+0xb800], RZ ;  /* 0x00b800ffd8007388 */ /* 0x0003e40000000c00 */
.L_x_541:
[----:B------:R-:W-:Y:S05]  /*2f50*/  BSYNC.RECONVERGENT B0 ;  /* 0x0000000000007941 */ /* 0x000fea0003800200 */
.L_x_540:
[----:B------:R-:W-:Y:S01]  /*2f60*/  LOP3.LUT R0, R18, 0x100, RZ, 0xc0, !PT ;  /* 0x0000010012007812 */ /* 0x000fe200078ec0ff */
[----:B------:R-:W0:Y:S01]  /*2f70*/  LDGDEPBAR ;  /* 0x00000000000079af */ /* 0x000e220000000000 */
[----:B-12---:R-:W-:Y:S01]  /*2f80*/  LOP3.LUT R2, R15, R5, RZ, 0x3c, !PT ;  /* 0x000000050f027212 */ /* 0x006fe200078e3cff */
[----:B------:R-:W-:Y:S01]  /*2f90*/  UISETP.GT.U32.AND UP0, UPT, UR13, UR18, UPT ;  /* 0x000000120d00728c */ /* 0x000fe2000bf04070 */
[----:B------:R-:W-:Y:S02]  /*2fa0*/  LOP3.LUT R0, R0, 0x20, R154, 0xf8, !PT ;  /* 0x0000002000007812 */ /* 0x000fe400078ef89a */
[----:B------:R-:W-:Y:S02]  /*2fb0*/  IADD3 R3, PT, PT, R149, R4, R210 ;  /* 0x0000000495037210 */ /* 0x000fe40007ffe0d2 */
[----:B------:R-:W-:Y:S01]  /*2fc0*/  LOP3.LUT P4, RZ, R213, 0x4, RZ, 0xc0, !PT ;  /* 0x00000004d5ff7812 */ /* 0x000fe2000788c0ff */
[----:B------:R-:W-:Y:S01]  /*2fd0*/  IMAD.IADD R2, R2, 0x1, R0 ;  /* 0x0000000102027824 */ /* 0x000fe200078e0200 */
[----:B------:R-:W-:Y:S01]  /*2fe0*/  LEA R148, R3, UR5, 0x1 ;  /* 0x0000000503947c11 */ /* 0x000fe2000f8e08ff */
[----:B------:R-:W-:-:S03]  /*2ff0*/  IMAD.MOV.U32 R0, RZ, RZ, 0x20 ;  /* 0x00000020ff007424 */ /* 0x000fc600078e00ff */
[----:B------:R-:W-:Y:S01]  /*3000*/  LEA R2, R2, UR5, 0x1 ;  /* 0x0000000502027c11 */ /* 0x000fe2000f8e08ff */
[----:B------:R-:W-:Y:S01]  /*3010*/  LDSM.16.M88.4 R12, [R148] ;  /* 0x00000000940c783b */ /* 0x000fe20000000200 */
[----:B------:R-:W-:-:S03]  /*3020*/  SEL R5, R0, 0xffffffe0, !P4 ;  /* 0xffffffe000057807 */ /* 0x000fc60006000000 */
[----:B------:R-:W1:Y:S02]  /*3030*/  LDSM.16.M88.4 R32, [R2+0x6000] ;  /* 0x006000000220783b */ /* 0x000e640000000200 */
[--C-:B------:R-:W-:Y:S02]  /*3040*/  IMAD.IADD R3, R148, 0x1, R5.reuse ;  /* 0x0000000194037824 */ /* 0x100fe400078e0205 */
[----:B----4-:R-:W2:Y:S01]  /*3050*/  LDSM.16.M88.4 R8, [R148+0x1000] ;  /* 0x001000009408783b */ /* 0x010ea20000000200 */
[----:B------:R-:W-:-:S03]  /*3060*/  IMAD.IADD R0, R2, 0x1, R5 ;  /* 0x0000000102007824 */ /* 0x000fc600078e0205 */
[----:B------:R-:W4:Y:S04]  /*3070*/  LDSM.16.M88.4 R28, [R2+0x6400] ;  /* 0x00640000021c783b */ /* 0x000f280000000200 */
[----:B------:R-:W5:Y:S04]  /*3080*/  LDSM.16.M88.4 R24, [R2+0x6800] ;  /* 0x006800000218783b */ /* 0x000f680000000200 */
[----:B------:R-:W3:Y:S04]  /*3090*/  LDSM.16.M88.4 R20, [R2+0x6c00] ;  /* 0x006c00000214783b */ /* 0x000ee80000000200 */
[----:B------:R-:W-:Y:S04]  /*30a0*/  LDSM.16.M88.4 R4, [R3+0x1000] ;  /* 0x001000000304783b */ /* 0x000fe80000000200 */
[----:B------:R-:W3:Y:S04]  /*30b0*/  LDSM.16.M88.4 R48, [R0+0x6000] ;  /* 0x006000000030783b */ /* 0x000ee80000000200 */
[----:B------:R-:W-:Y:S04]  /*30c0*/  LDSM.16.M88.4 R44, [R0+0x6400] ;  /* 0x00640000002c783b */ /* 0x000fe80000000200 */
[----:B------:R-:W3:Y:S04]  /*30d0*/  LDSM.16.M88.4 R16, [R3] ;  /* 0x000000000310783b */ /* 0x000ee80000000200 */
[----:B------:R-:W-:Y:S04]  /*30e0*/  LDSM.16.M88.4 R52, [R0+0x6800] ;  /* 0x006800000034783b */ /* 0x000fe80000000200 */
[----:B------:R-:W3:Y:S01]  /*30f0*/  LDSM.16.M88.4 R64, [R0+0x6c00] ;  /* 0x006c00000040783b */ /* 0x000ee20000000200 */
[-C--:B-1----:R-:W-:Y:S08]  /*3100*/  HMMA.16816.F32 R80, R12, R32.reuse, RZ ;  /* 0x000000200c50723c */ /* 0x082ff000000018ff */
[C---:B--2---:R-:W-:Y:S08]  /*3110*/  HMMA.16816.F32 R76, R8.reuse, R32, RZ ;  /* 0x00000020084c723c */ /* 0x044ff000000018ff */
[-C--:B------:R-:W-:Y:S08]  /*3120*/  HMMA.16816.F32 R72, R8, R34.reuse, RZ ;  /* 0x000000220848723c */ /* 0x080ff000000018ff */
[----:B------:R-:W-:Y:S08]  /*3130*/  HMMA.16816.F32 R92, R12, R34, RZ ;  /* 0x000000220c5c723c */ /* 0x000ff000000018ff */
[C---:B----4-:R-:W-:Y:S08]  /*3140*/  HMMA.16816.F32 R68, R8.reuse, R28, RZ ;  /* 0x0000001c0844723c */ /* 0x050ff000000018ff */
[C---:B-----5:R-:W-:Y:S08]  /*3150*/  HMMA.16816.F32 R56, R8.reuse, R24, RZ ;  /* 0x000000180838723c */ /* 0x060ff000000018ff */
[C---:B---3--:R-:W-:Y:S08]  /*3160*/  HMMA.16816.F32 R36, R8.reuse, R20, RZ ;  /* 0x000000140824723c */ /* 0x048ff000000018ff */
[C---:B------:R-:W-:Y:S08]  /*3170*/  HMMA.16816.F32 R60, R8.reuse, R30, RZ ;  /* 0x0000001e083c723c */ /* 0x040ff000000018ff */
[C---:B------:R-:W-:Y:S08]  /*3180*/  HMMA.16816.F32 R40, R8.reuse, R26, RZ ;  /* 0x0000001a0828723c */ /* 0x040ff000000018ff */
[----:B------:R-:W-:Y:S08]  /*3190*/  HMMA.16816.F32 R32, R8, R22, RZ ;  /* 0x000000160820723c */ /* 0x000ff000000018ff */
[C---:B------:R-:W-:Y:S08]  /*31a0*/  HMMA.16816.F32 R8, R12.reuse, R28, RZ ;  /* 0x0000001c0c08723c */ /* 0x040ff000000018ff */
[C---:B------:R-:W-:Y:S01]  /*31b0*/  HMMA.16816.F32 R88, R12.reuse, R30, RZ ;  /* 0x0000001e0c58723c */ /* 0x040fe200000018ff */
[----:B------:R-:W-:Y:S07]  /*31c0*/  LDSM.16.M88.4 R28, [R2+0x7c00] ;  /* 0x007c0000021c783b */ /* 0x000fee0000000200 */
[C---:B------:R-:W-:Y:S08]  /*31d0*/  HMMA.16816.F32 R84, R12.reuse, R24, RZ ;  /* 0x000000180c54723c */ /* 0x040ff000000018ff */
[----:B------:R-:W-:Y:S08]  /*31e0*/  HMMA.16816.F32 R144, R12, R26, RZ ;  /* 0x0000001a0c90723c */ /* 0x000ff000000018ff */
[----:B------:R-:W-:Y:S08]  /*31f0*/  HMMA.16816.F32 R96, R4, R48, R76 ;  /* 0x000000300460723c */ /* 0x000ff0000000184c */
[----:B------:R-:W-:Y:S01]  /*3200*/  HMMA.16816.F32 R112, R16, R44, R8 ;  /* 0x0000002c1070723c */ /* 0x000fe20000001808 */
[----:B------:R-:W1:Y:S07]  /*3210*/  LDSM.16.M88.4 R8, [R148+0x3000] ;  /* 0x003000009408783b */ /* 0x000e6e0000000200 */
[C---:B------:R-:W-:Y:S08]  /*3220*/  HMMA.16816.F32 R24, R12.reuse, R20, RZ ;  /* 0x000000140c18723c */ /* 0x040ff000000018ff */
[----:B------:R-:W-:Y:S01]  /*3230*/  HMMA.16816.F32 R100, R12, R22, RZ ;  /* 0x000000160c64723c */ /* 0x000fe200000018ff */
[----:B------:R-:W-:Y:S04]  /*3240*/  LDSM.16.M88.4 R12, [R148+0x2000] ;  /* 0x00200000940c783b */ /* 0x000fe80000000200 */
[----:B------:R-:W-:Y:S03]  /*3250*/  LDSM.16.M88.4 R20, [R3+0x2000] ;  /* 0x002000000314783b */ /* 0x000fe60000000200 */
[C---:B------:R-:W-:Y:S01]  /*3260*/  HMMA.16816.F32 R76, R4.reuse, R64, R36 ;  /* 0x00000040044c723c */ /* 0x040fe20000001824 */
[----:B------:R-:W-:Y:S07]  /*3270*/  LDSM.16.M88.4 R36, [R2+0x7400] ;  /* 0x007400000224783b */ /* 0x000fee0000000200 */
[C---:B------:R-:W-:Y:S01]  /*3280*/  HMMA.16816.F32 R124, R4.reuse, R54, R40 ;  /* 0x00000036047c723c */ /* 0x040fe20000001828 */
[----:B------:R-:W2:Y:S07]  /*3290*/  LDSM.16.M88.4 R40, [R2+0x7000] ;  /* 0x007000000228783b */ /* 0x000eae0000000200 */
[----:B------:R-:W-:Y:S01]  /*32a0*/  HMMA.16816.F32 R108, R4, R66, R32 ;  /* 0x00000042046c723c */ /* 0x000fe20000001820 */
[----:B------:R-:W3:Y:S07]  /*32b0*/  LDSM.16.M88.4 R32, [R2+0x7800] ;  /* 0x007800000220783b */ /* 0x000eee0000000200 */
[----:B------:R-:W-:Y:S01]  /*32c0*/  HMMA.16816.F32 R120, R16, R64, R24 ;  /* 0x000000401078723c */ /* 0x000fe20000001818 */
[----:B------:R-:W4:Y:S07]  /*32d0*/  LDSM.16.M88.4 R24, [R0+0x7000] ;  /* 0x007000000018783b */ /* 0x000f2e0000000200 */
[C---:B------:R-:W-:Y:S08]  /*32e0*/  HMMA.16816.F32 R136, R4.reuse, R44, R68 ;  /* 0x0000002c0488723c */ /* 0x040ff00000001844 */
[C---:B------:R-:W-:Y:S08]  /*32f0*/  HMMA.16816.F32 R128, R4.reuse, R52, R56 ;  /* 0x000000340480723c */ /* 0x040ff00000001838 */
[C---:B------:R-:W-:Y:S08]  /*3300*/  HMMA.16816.F32 R140, R4.reuse, R50, R72 ;  /* 0x00000032048c723c */ /* 0x040ff00000001848 */
[----:B------:R-:W-:Y:S01]  /*3310*/  HMMA.16816.F32 R132, R4, R46, R60 ;  /* 0x0000002e0484723c */ /* 0x000fe2000000183c */
[----:B------:R-:W5:Y:S04]  /*3320*/  LDSM.16.M88.4 R4, [R3+0x3000] ;  /* 0x003000000304783b */ /* 0x000f680000000200 */
[----:B------:R-:W-:Y:S03]  /*3330*/  LDSM.16.M88.4 R60, [R0+0x7c00] ;  /* 0x007c0000003c783b */ /* 0x000fe60000000200 */
[C---:B------:R-:W-:Y:S08]  /*3340*/  HMMA.16816.F32 R104, R16.reuse, R48, R80 ;  /* 0x000000301068723c */ /* 0x040ff00000001850 */
[C---:B------:R-:W-:Y:S01]  /*3350*/  HMMA.16816.F32 R68, R16.reuse, R46, R88 ;  /* 0x0000002e1044723c */ /* 0x040fe20000001858 */
[----:B------:R-:W5:Y:S07]  /*3360*/  LDSM.16.M88.4 R44, [R0+0x7400] ;  /* 0x00740000002c783b */ /* 0x000f6e0000000200 */
[C---:B------:R-:W-:Y:S01]  /*3370*/  HMMA.16816.F32 R56, R16.reuse, R50, R92 ;  /* 0x000000321038723c */ /* 0x040fe2000000185c */
[----:B------:R-:W5:Y:S07]  /*3380*/  LDSM.16.M88.4 R48, [R0+0x7800] ;  /* 0x007800000030783b */ /* 0x000f6e0000000200 */
[C---:B------:R-:W-:Y:S08]  /*3390*/  HMMA.16816.F32 R100, R16.reuse, R66, R100 ;  /* 0x000000421064723c */ /* 0x040ff00000001864 */
[C---:B------:R-:W-:Y:S08]  /*33a0*/  HMMA.16816.F32 R116, R16.reuse, R52, R84 ;  /* 0x000000341074723c */ /* 0x040ff00000001854 */
[----:B------:R-:W-:Y:S08]  /*33b0*/  HMMA.16816.F32 R72, R16, R54, R144 ;  /* 0x000000361048723c */ /* 0x000ff00000001890 */
[C---:B-1----:R-:W-:Y:S08]  /*33c0*/  HMMA.16816.F32 R64, R8.reuse, R28, R76 ;  /* 0x0000001c0840723c */ /* 0x042ff0000000184c */
[C---:B--2---:R-:W-:Y:S08]  /*33d0*/  HMMA.16816.F32 R96, R8.reuse, R40, R96 ;  /* 0x000000280860723c */ /* 0x044ff00000001860 */
        /* <DEDUP_REMOVED lines=15> */
[----:B------:R-:W1:Y:S04]  /*34d0*/  LDSM.16.M88.4 R12, [R148+0x5000] ;  /* 0x00500000940c783b */ /* 0x000e680000000200 */
[----:B------:R-:W-:Y:S03]  /*34e0*/  LDSM.16.M88.4 R28, [R2+0x8400] ;  /* 0x00840000021c783b */ /* 0x000fe60000000200 */
[-C--:B----4-:R-:W-:Y:S01]  /*34f0*/  HMMA.16816.F32 R120, R20, R24.reuse, R16 ;  /* 0x000000181478723c */ /* 0x090fe20000001810 */
[----:B------:R-:W2:Y:S07]  /*3500*/  LDSM.16.M88.4 R16, [R148+0x4000] ;  /* 0x004000009410783b */ /* 0x000eae0000000200 */
[C---:B-----5:R-:W-:Y:S08]  /*3510*/  HMMA.16816.F32 R100, R4.reuse, R24, R96 ;  /* 0x000000180464723c */ /* 0x060ff00000001860 */
        /* <DEDUP_REMOVED lines=11> */
[C---:B------:R-:W-:Y:S08]  /*35d0*/  HMMA.16816.F32 R76, R4.reuse, R60, R64 ;  /* 0x0000003c044c723c */ /* 0x040ff00000001840 */
[----:B------:R-:W-:Y:S01]  /*35e0*/  HMMA.16816.F32 R64, R4, R62, R52 ;  /* 0x0000003e0440723c */ /* 0x000fe20000001834 */
[----:B------:R-:W-:Y:S07]  /*35f0*/  LDSM.16.M88.4 R4, [R3+0x5000] ;  /* 0x005000000304783b */ /* 0x000fee0000000200 */
[C---:B------:R-:W-:Y:S08]  /*3600*/  HMMA.16816.F32 R108, R20.reuse, R48, R56 ;  /* 0x00000030146c723c */ /* 0x040ff00000001838 */
[C---:B------:R-:W-:Y:S01]  /*3610*/  HMMA.16816.F32 R72, R20.reuse, R50, R72 ;  /* 0x000000321448723c */ /* 0x040fe20000001848 */
[----:B------:R-:W4:Y:S07]  /*3620*/  LDSM.16.M88.4 R48, [R0+0x8000] ;  /* 0x008000000030783b */ /* 0x000f2e0000000200 */
[C---:B------:R-:W-:Y:S01]  /*3630*/  HMMA.16816.F32 R52, R20.reuse, R44, R8 ;  /* 0x0000002c1434723c */ /* 0x040fe20000001808 */
[----:B------:R-:W4:Y:S04]  /*3640*/  LDSM.16.M88.4 R44, [R0+0x8400] ;  /* 0x00840000002c783b */ /* 0x000f280000000200 */
[----:B------:R2:W-:Y:S03]  /*3650*/  LDSM.16.M88.4 R8, [R3+0x4000] ;  /* 0x004000000308783b */ /* 0x0005e60000000200 */
[C---:B------:R-:W-:Y:S08]  /*3660*/  HMMA.16816.F32 R104, R20.reuse, R60, R104 ;  /* 0x0000003c1468723c */ /* 0x040ff00000001868 */
[----:B------:R-:W-:Y:S01]  /*3670*/  HMMA.16816.F32 R68, R20, R62, R68 ;  /* 0x0000003e1444723c */ /* 0x000fe20000001844 */
[----:B------:R3:W4:Y:S01]  /*3680*/  LDSM.16.M88.4 R20, [R0+0x8c00] ;  /* 0x008c00000014783b */ /* 0x0007220000000200 */
[----:B------:R-:W-:-:S06]  /*3690*/  DEPBAR.LE SB0, 0x0 ;  /* 0x000080000000791a */ /* 0x000fcc0000000000 */
[----:B-1----:R-:W-:Y:S01]  /*36a0*/  HMMA.16816.F32 R100, R12, R32, R100 ;  /* 0x000000200c64723c */ /* 0x002fe20000001864 */
[----:B--2---:R-:W-:-:S07]  /*36b0*/  IMAD.U32 R3, RZ, RZ, UR22 ;  /* 0x00000016ff037e24 */ /* 0x004fce000f8e00ff */
[----:B------:R-:W-:Y:S08]  /*36c0*/  HMMA.16816.F32 R96, R12, R34, R96 ;  /* 0x000000220c60723c */ /* 0x000ff00000001860 */
[----:B------:R-:W-:Y:S01]  /*36d0*/  HMMA.16816.F32 R60, R16, R32, R120 ;  /* 0x00000020103c723c */ /* 0x000fe20000001878 */
        /* <DEDUP_REMOVED lines=8> */
[----:B------:R-:W-:Y:S08]  /*3760*/  HMMA.16816.F32 R88, R12, R30, R88 ;  /* 0x0000001e0c58723c */ /* 0x000ff00000001858 */
[C---:B------:R-:W-:Y:S08]  /*3770*/  HMMA.16816.F32 R52, R16.reuse, R28, R52 ;  /* 0x0000001c1034723c */ /* 0x040ff00000001834 */
[----:B------:R-:W-:Y:S08]  /*3780*/  HMMA.16816.F32 R32, R16, R30, R112 ;  /* 0x0000001e1020723c */ /* 0x000ff00000001870 */
[C---:B------:R-:W-:Y:S08]  /*3790*/  HMMA.16816.F32 R84, R12.reuse, R24, R84 ;  /* 0x000000180c54723c */ /* 0x040ff00000001854 */
[C---:B------:R-:W-:Y:S08]  /*37a0*/  HMMA.16816.F32 R80, R12.reuse, R26, R80 ;  /* 0x0000001a0c50723c */ /* 0x040ff00000001850 */
[C---:B-----5:R-:W-:Y:S08]  /*37b0*/  HMMA.16816.F32 R76, R12.reuse, R36, R76 ;  /* 0x000000240c4c723c */ /* 0x060ff0000000184c */
[----:B------:R-:W-:Y:S08]  /*37c0*/  HMMA.16816.F32 R64, R12, R38, R64 ;  /* 0x000000260c40723c */ /* 0x000ff00000001840 */
        /* <DEDUP_REMOVED lines=75> */
.L_x_545:
[----:B------:R3:W-:Y:S02]  /*3c80*/  STS.128 [R216+0x8800], RZ ;  /* 0x008800ffd8007388 */ /* 0x0007e40000000c00 */
.L_x_546:
[----:B------:R-:W-:Y:S05]  /*3c90*/  BSYNC.RECONVERGENT B0 ;  /* 0x0000000000007941 */ /* 0x000fea0003800200 */
.L_x_544:
[----:B------:R-:W0:Y:S02]  /*3ca0*/  LDGDEPBAR ;  /* 0x00000000000079af */ /* 0x000e240000000000 */
.L_x_543:
[----:B-1----:R-:W1:Y:S01]  /*3cb0*/  S2R R4, SR_CTAID.X ;  /* 0x0000000000047919 */ /* 0x002e620000002500 */
[----:B--2---:R-:W-:Y:S01]  /*3cc0*/  IMAD.SHL.U32 R3, R213, 0x2, RZ ;  /* 0x00000002d5037824 */ /* 0x004fe200078e00ff */
[----:B------:R-:W-:Y:S01]  /*3cd0*/  LOP3.LUT R2, R149, 0x120, R154, 0xf8, !PT ;  /* 0x0000012095027812 */ /* 0x000fe200078ef89a */
[----:B------:R-:W-:Y:S01]  /*3ce0*/  IMAD.U32 R0, RZ, RZ, UR13 ;  /* 0x0000000dff007e24 */ /* 0x000fe2000f8e00ff */
[----:B------:R-:W-:Y:S01]  /*3cf0*/  SHF.R.U32.HI R49, RZ, 0x5, R213 ;  /* 0x00000005ff317819 */ /* 0x000fe200000116d5 */
[----:B------:R-:W-:Y:S01]  /*3d00*/  VIADD R16, R217, 0x8 ;  /* 0x00000008d9107836 */ /* 0x000fe20000000000 */
[----:B------:R-:W-:Y:S01]  /*3d10*/  LOP3.LUT R5, R3, 0x6, RZ, 0xc0, !PT ;  /* 0x0000000603057812 */ /* 0x000fe200078ec0ff */
[----:B------:R-:W-:Y:S01]  /*3d20*/  VIADD R15, R217, 0x40 ;  /* 0x00000040d90f7836 */ /* 0x000fe20000000000 */
[----:B------:R-:W-:Y:S01]  /*3d30*/  LEA R208, R2, UR5, 0x1 ;  /* 0x0000000502d07c11 */ /* 0x000fe2000f8e08ff */
[----:B------:R-:W-:Y:S01]  /*3d40*/  USHF.L.U32 UR7, UR13, 0x1, URZ ;  /* 0x000000010d077899 */ /* 0x000fe200080006ff */
[----:B------:R-:W-:Y:S01]  /*3d50*/  IMAD.WIDE.U32 R176, R153, -0x2daee0ad, RZ ;  /* 0xd2511f5399b07825 */ /* 0x000fe200078e00ff */
[----:B------:R2:W-:Y:S01]  /*3d60*/  STL [R1+0x64], R5 ;  /* 0x0000640501007387 */ /* 0x0005e20000100800 */
[----:B------:R-:W4:Y:S02]  /*3d70*/  LDCU UR6, c[0x0][0x45c] ;  /* 0x00008b80ff0677ac */ /* 0x000f240008000800 */
[----:B------:R-:W-:Y:S01]  /*3d80*/  IMAD R17, R0, 0x40, R5 ;  /* 0x0000004000117824 */ /* 0x000fe200078e0205 */
[----:B------:R-:W-:Y:S01]  /*3d90*/  LDSM.16.MT88.4 R132, [R208+0xa000] ;  /* 0x00a00000d084783b */ /* 0x000fe20000004200 */
[----:B------:R-:W-:Y:S01]  /*3da0*/  VIADD R2, R208, 0x9000 ;  /* 0x00009000d0027836 */ /* 0x000fe20000000000 */
[----:B------:R-:W-:Y:S01]  /*3db0*/  UISETP.GT.U32.AND UP0, UPT, UR13, UR18, UPT ;  /* 0x000000120d00728c */ /* 0x000fe2000bf04070 */
[C---:B------:R-:W-:Y:S01]  /*3dc0*/  VIADD R12, R17.reuse, 0x1 ;  /* 0x00000001110c7836 */ /* 0x040fe20000000000 */
[CC--:B------:R-:W-:Y:S01]  /*3dd0*/  ISETP.GT.AND P1, PT, R16.reuse, R17.reuse, PT ;  /* 0x000000111000720c */ /* 0x0c0fe20003f24270 */
[----:B------:R-:W-:Y:S01]  /*3de0*/  VIADD R9, R17, 0x10 ;  /* 0x0000001011097836 */ /* 0x000fe20000000000 */
[----:B------:R-:W-:Y:S01]  /*3df0*/  ISETP.GT.AND P0, PT, R15, R17, PT ;  /* 0x000000110f00720c */ /* 0x000fe20003f04270 */
[C---:B------:R-:W-:Y:S01]  /*3e00*/  VIADD R11, R17.reuse, 0x8 ;  /* 0x00000008110b7836 */ /* 0x040fe20000000000 */
[C---:B------:R-:W-:Y:S01]  /*3e10*/  ISETP.GT.AND P5, PT, R16.reuse, R12, PT ;  /* 0x0000000c1000720c */ /* 0x040fe20003fa4270 */
[C---:B------:R-:W-:Y:S01]  /*3e20*/  VIADD R8, R17.reuse, 0x11 ;  /* 0x0000001111087836 */ /* 0x040fe20000000000 */
[----:B------:R-:W-:Y:S01]  /*3e30*/  ISETP.GT.AND P3, PT, R16, R9, PT ;  /* 0x000000091000720c */ /* 0x000fe20003f64270 */
[C---:B------:R-:W-:Y:S01]  /*3e40*/  VIADD R7, R17.reuse, 0x18 ;  /* 0x0000001811077836 */ /* 0x040fe20000000000 */
[----:B------:R-:W-:Y:S01]  /*3e50*/  FSEL R86, R86, -INF , !P1 ;  /* 0xff80000056567808 */ /* 0x000fe20004800000 */
[C---:B------:R-:W-:Y:S01]  /*3e60*/  VIADD R10, R17.reuse, 0x9 ;  /* 0x00000009110a7836 */ /* 0x040fe20000000000 */
[----:B------:R-:W-:Y:S01]  /*3e70*/  FSEL R47, R116, -INF , !P0 ;  /* 0xff800000742f7808 */ /* 0x000fe20004000000 */
[----:B------:R-:W-:Y:S01]  /*3e80*/  VIADD R52, R208, 0x9020 ;  /* 0x00009020d0347836 */ /* 0x000fe20000000000 */
[----:B------:R-:W-:Y:S01]  /*3e90*/  ISETP.GT.AND P1, PT, R16, R11, PT ;  /* 0x0000000b1000720c */ /* 0x000fe20003f24270 */
[----:B-1----:R-:W-:Y:S01]  /*3ea0*/  IMAD R49, R4, 0x8, R49 ;  /* 0x0000000804317824 */ /* 0x002fe200078e0231 */
[----:B------:R-:W-:Y:S01]  /*3eb0*/  ISETP.GT.AND P0, PT, R16, R8, PT ;  /* 0x000000081000720c */ /* 0x000fe20003f04270 */
[----:B------:R-:W-:Y:S01]  /*3ec0*/  VIADD R4, R17, 0x21 ;  /* 0x0000002111047836 */ /* 0x000fe20000000000 */
[----:B------:R-:W-:Y:S01]  /*3ed0*/  FSEL R23, R87, -INF , !P5 ;  /* 0xff80000057177808 */ /* 0x000fe20006800000 */
[----:B------:R-:W-:Y:S01]  /*3ee0*/  @P4 VIADD R52, R2, 0xffffffe0 ;  /* 0xffffffe002344836 */ /* 0x000fe20000000000 */
[----:B------:R-:W-:Y:S01]  /*3ef0*/  ISETP.GT.AND P5, PT, R16, R7, PT ;  /* 0x000000071000720c */ /* 0x000fe20003fa4270 */
[C---:B------:R-:W-:Y:S01]  /*3f00*/  VIADD R6, R17.reuse, 0x19 ;  /* 0x0000001911067836 */ /* 0x040fe20000000000 */
[----:B------:R-:W-:Y:S01]  /*3f10*/  FSEL R33, R66, -INF , !P3 ;  /* 0xff80000042217808 */ /* 0x000fe20005800000 */
[C---:B------:R-:W-:Y:S01]  /*3f20*/  VIADD R3, R17.reuse, 0x28 ;  /* 0x0000002811037836 */ /* 0x040fe20000000000 */
[C---:B------:R-:W-:Y:S01]  /*3f30*/  ISETP.GT.AND P2, PT, R16.reuse, R10, PT ;  /* 0x0000000a1000720c */ /* 0x040fe20003f44270 */
[C---:B------:R-:W-:Y:S01]  /*3f40*/  VIADD R2, R17.reuse, 0x29 ;  /* 0x0000002911027836 */ /* 0x040fe20000000000 */
[----:B------:R-:W-:Y:S01]  /*3f50*/  ISETP.GT.AND P3, PT, R16, R4, PT ;  /* 0x000000041000720c */ /* 0x000fe20003f64270 */
[C---:B--2---:R-:W-:Y:S01]  /*3f60*/  VIADD R5, R17.reuse, 0x20 ;  /* 0x0000002011057836 */ /* 0x044fe20000000000 */
[----:B------:R-:W-:Y:S01]  /*3f70*/  FSEL R22, R58, -INF , !P1 ;  /* 0xff8000003a167808 */ /* 0x000fe20004800000 */
[----:B------:R-:W-:Y:S01]  /*3f80*/  VIADD R0, R17, 0x30 ;  /* 0x0000003011007836 */ /* 0x000fe20000000000 */
[----:B------:R-:W-:Y:S01]  /*3f90*/  FSEL R36, R67, -INF , !P0 ;  /* 0xff80000043247808 */ /* 0x000fe20004000000 */
[C---:B------:R-:W-:Y:S01]  /*3fa0*/  VIADD R14, R17.reuse, 0x38 ;  /* 0x00000038110e7836 */ /* 0x040fe20000000000 */
[C---:B------:R-:W-:Y:S01]  /*3fb0*/  ISETP.GT.AND P1, PT, R16.reuse, R6, PT ;  /* 0x000000061000720c */ /* 0x040fe20003f24270 */
        /* <DEDUP_REMOVED lines=10> */
[----:B------:R-:W-:Y:S01]  /*4060*/  VIADD R157, R227, 0x32370b8f ;  /* 0x32370b8fe39d7836 */ /* 0x000fe20000000000 */
[----:B------:R-:W-:Y:S01]  /*4070*/  ISETP.GT.AND P2, PT, R16, R5, PT ;  /* 0x000000051000720c */ /* 0x000fe20003f44270 */
[C---:B------:R-:W-:Y:S01]  /*4080*/  VIADD R159, R226.reuse, 0xdaa66d2b ;  /* 0xdaa66d2be29f7836 */ /* 0x040fe20000000000 */
[----:B------:R-:W-:Y:S01]  /*4090*/  ISETP.GT.AND P3, PT, R217, R11, PT ;  /* 0x0000000bd900720c */ /* 0x000fe20003f64270 */
[----:B------:R-:W-:Y:S01]  /*40a0*/  VIADD R160, R226, 0x78dde6e4 ;  /* 0x78dde6e4e2a07836 */ /* 0x000fe20000000000 */
[----:B------:R-:W-:Y:S01]  /*40b0*/  FSEL R46, R63, -INF , !P1 ;  /* 0xff8000003f2e7808 */ /* 0x000fe20004800000 */
[C---:B------:R-:W-:Y:S01]  /*40c0*/  VIADD R161, R227.reuse, 0xa9066899 ;  /* 0xa9066899e3a17836 */ /* 0x040fe20000000000 */
[----:B------:R-:W-:Y:S01]  /*40d0*/  FSEL R82, R82, -INF , !P0 ;  /* 0xff80000052527808 */ /* 0x000fe20004000000 */
[----:B------:R-:W-:Y:S01]  /*40e0*/  VIADD R158, R227, 0xed9eba14 ;  /* 0xed9eba14e39e7836 */ /* 0x000fe20000000000 */
[----:B------:R-:W-:Y:S01]  /*40f0*/  ISETP.GT.AND P1, PT, R16, R0, PT ;  /* 0x000000001000720c */ /* 0x000fe20003f24270 */
[----:B------:R-:W-:Y:S01]  /*4100*/  VIADD R163, R226, 0xb54cda56 ;  /* 0xb54cda56e2a37836 */ /* 0x000fe20000000000 */
[----:B------:R-:W-:Y:S01]  /*4110*/  ISETP.GT.AND P0, PT, R16, R14, PT ;  /* 0x0000000e1000720c */ /* 0x000fe20003f04270 */
[----:B------:R-:W-:Y:S01]  /*4120*/  VIADD R220, R226, 0x1715609d ;  /* 0x1715609de2dc7836 */ /* 0x000fe20000000000 */
[----:B------:R-:W-:Y:S01]  /*4130*/  FSEL R83, R83, -INF , !P5 ;  /* 0xff80000053537808 */ /* 0x000fe20006800000 */
[----:B------:R-:W-:Y:S01]  /*4140*/  LDSM.16.MT88.4 R136, [R52] ;  /* 0x000000003488783b */ /* 0x000fe20000004200 */
[----:B------:R-:W-:-:S02]  /*4150*/  ISETP.GT.AND P5, PT, R15, R12, PT ;  /* 0x0000000c0f00720c */ /* 0x000fc40003fa4270 */
[----:B------:R-:W-:Y:S01]  /*4160*/  FSEL R51, R74, -INF , !P2 ;  /* 0xff8000004a337808 */ /* 0x000fe20005000000 */
[----:B------:R-:W-:Y:S01]  /*4170*/  LDSM.16.MT88.4 R124, [R52+0x1000] ;  /* 0x00100000347c783b */ /* 0x000fe20000004200 */
[C---:B------:R-:W-:Y:S02]  /*4180*/  ISETP.GT.AND P6, PT, R217.reuse, R10, PT ;  /* 0x0000000ad900720c */ /* 0x040fe40003fc4270 */
[----:B------:R-:W-:Y:S01]  /*4190*/  FSEL R24, R56, -INF , !P3 ;  /* 0xff80000038187808 */ /* 0x000fe20005800000 */
[----:B------:R-:W-:Y:S01]  /*41a0*/  LDSM.16.MT88.4 R128, [R52+0x2000] ;  /* 0x002000003480783b */ /* 0x000fe20000004200 */
[C---:B------:R-:W-:Y:S02]  /*41b0*/  ISETP.GT.AND P2, PT, R16.reuse, R13, PT ;  /* 0x0000000d1000720c */ /* 0x040fe40003f44270 */
[----:B------:R-:W-:Y:S01]  /*41c0*/  ISETP.GT.AND P3, PT, R16, R21, PT ;  /* 0x000000151000720c */ /* 0x000fe20003f64270 */
[----:B------:R-:W-:Y:S01]  /*41d0*/  VIADD R16, R217, 0x48 ;  /* 0x00000048d9107836 */ /* 0x000fe20000000000 */
[----:B------:R-:W-:-:S02]  /*41e0*/  FSEL R78, R78, -INF , !P1 ;  /* 0xff8000004e4e7808 */ /* 0x000fc40004800000 */
[----:B------:R-:W-:Y:S02]  /*41f0*/  FSEL R59, R70, -INF , !P0 ;  /* 0xff800000463b7808 */ /* 0x000fe40004000000 */
[C---:B------:R-:W-:Y:S02]  /*4200*/  ISETP.GT.AND P1, PT, R15.reuse, R11, PT ;  /* 0x0000000b0f00720c */ /* 0x040fe40003f24270 */
[----:B------:R-:W-:Y:S02]  /*4210*/  ISETP.GT.AND P0, PT, R15, R9, PT ;  /* 0x000000090f00720c */ /* 0x000fe40003f04270 */
[----:B------:R-:W-:Y:S02]  /*4220*/  FSEL R20, R117, -INF , !P5 ;  /* 0xff80000075147808 */ /* 0x000fe40006800000 */
[----:B------:R-:W-:Y:S02]  /*4230*/  FSEL R29, R57, -INF , !P6 ;  /* 0xff800000391d7808 */ /* 0x000fe40007000000 */
[----:B------:R-:W-:-:S02]  /*4240*/  ISETP.GT.AND P5, PT, R15, R7, PT ;  /* 0x000000070f00720c */ /* 0x000fc40003fa4270 */
[----:B------:R-:W-:Y:S02]  /*4250*/  FSEL R79, R79, -INF , !P2 ;  /* 0xff8000004f4f7808 */ /* 0x000fe40005000000 */
[----:B------:R-:W-:Y:S02]  /*4260*/  FSEL R57, R71, -INF , !P3 ;  /* 0xff80000047397808 */ /* 0x000fe40005800000 */
[C---:B------:R-:W-:Y:S02]  /*4270*/  ISETP.GT.AND P2, PT, R15.reuse, R10, PT ;  /* 0x0000000a0f00720c */ /* 0x040fe40003f44270 */
        /* <DEDUP_REMOVED lines=16> */
[----:B------:R-:W-:Y:S02]  /*4380*/  ISETP.GT.AND P5, PT, R217, R12, PT ;  /* 0x0000000cd900720c */ /* 0x000fe40003fa4270 */
[----:B------:R-:W-:Y:S02]  /*4390*/  FSEL R45, R112, -INF , !P2 ;  /* 0xff800000702d7808 */ /* 0x000fe40005000000 */
[----:B------:R-:W-:Y:S02]  /*43a0*/  FSEL R43, R104, -INF , !P3 ;  /* 0xff800000682b7808 */ /* 0x000fe40005800000 */
[----:B------:R-:W-:Y:S02]  /*43b0*/  ISETP.GT.AND P2, PT, R16, R11, PT ;  /* 0x0000000b1000720c */ /* 0x000fe40003f44270 */
[----:B------:R-:W-:-:S02]  /*43c0*/  ISETP.GT.AND P3, PT, R15, R14, PT ;  /* 0x0000000e0f00720c */ /* 0x000fc40003f64270 */
[----:B------:R-:W-:Y:S02]  /*43d0*/  FSEL R40, R92, -INF , !P1 ;  /* 0xff8000005c287808 */ /* 0x000fe40004800000 */
[----:B------:R-:W-:Y:S02]  /*43e0*/  FSEL R39, R93, -INF , !P0 ;  /* 0xff8000005d277808 */ /* 0x000fe40004000000 */
[C---:B------:R-:W-:Y:S02]  /*43f0*/  ISETP.GE.AND P1, PT, R12.reuse, R218, PT ;  /* 0x000000da0c00720c */ /* 0x040fe40003f26270 */
[----:B------:R-:W-:Y:S02]  /*4400*/  ISETP.GE.AND P0, PT, R12, R223, PT ;  /* 0x000000df0c00720c */ /* 0x000fe40003f06270 */
[----:B------:R-:W-:Y:S02]  /*4410*/  FSEL R18, R85, -INF , !P5 ;  /* 0xff80000055127808 */ /* 0x000fe40006800000 */
[----:B------:R-:W-:-:S02]  /*4420*/  FSEL R26, R98, -INF , !P2 ;  /* 0xff800000621a7808 */ /* 0x000fc40005000000 */
[----:B------:R-:W-:Y:S01]  /*4430*/  FSEL R48, R88, -INF , !P3 ;  /* 0xff80000058307808 */ /* 0x000fe20005800000 */
[----:B------:R-:W-:Y:S01]  /*4440*/  LDSM.16.MT88.4 R96, [R52+0x400] ;  /* 0x000400003460783b */ /* 0x000fe20000004200 */
[C---:B------:R-:W-:Y:S02]  /*4450*/  ISETP.GT.AND P2, PT, R15.reuse, R21, PT ;  /* 0x000000150f00720c */ /* 0x040fe40003f44270 */
[----:B------:R-:W-:Y:S02]  /*4460*/  ISETP.GT.AND P3, PT, R16, R12, PT ;  /* 0x0000000c1000720c */ /* 0x000fe40003f64270 */
[----:B------:R-:W-:Y:S02]  /*4470*/  ISETP.GT.AND P6, PT, R15, R2, PT ;  /* 0x000000020f00720c */ /* 0x000fe40003fc4270 */
[----:B------:R-:W-:Y:S02]  /*4480*/  FSEL R144, R18, -INF , !P1 ;  /* 0xff80000012907808 */ /* 0x000fe40004800000 */
[----:B------:R-:W-:-:S02]  /*4490*/  FSEL R145, R23, -INF , !P0 ;  /* 0xff80000017917808 */ /* 0x000fc40004000000 */
[----:B------:R-:W-:Y:S02]  /*44a0*/  ISETP.GE.AND P1, PT, R11, R223, PT ;  /* 0x000000df0b00720c */ /* 0x000fe40003f26270 */
[----:B------:R-:W-:Y:S02]  /*44b0*/  ISETP.GT.AND P0, PT, R16, R8, PT ;  /* 0x000000081000720c */ /* 0x000fe40003f04270 */
[----:B------:R-:W-:Y:S02]  /*44c0*/  FSEL R50, R89, -INF , !P2 ;  /* 0xff80000059327808 */ /* 0x000fe40005000000 */
[----:B------:R-:W-:Y:S02]  /*44d0*/  FSEL R15, R119, -INF , !P3 ;  /* 0xff800000770f7808 */ /* 0x000fe40005800000 */
[----:B------:R-:W-:Y:S02]  /*44e0*/  FSEL R41, R105, -INF , !P6 ;  /* 0xff80000069297808 */ /* 0x000fe40007000000 */
[----:B------:R-:W-:-:S02]  /*44f0*/  ISETP.GE.AND P2, PT, R12, R219, PT ;  /* 0x000000db0c00720c */ /* 0x000fc40003f46270 */
[C---:B------:R-:W-:Y:S02]  /*4500*/  ISETP.GT.AND P5, PT, R217.reuse, R8, PT ;  /* 0x00000008d900720c */ /* 0x040fe40003fa4270 */
[-C--:B------:R-:W-:Y:S02]  /*4510*/  ISETP.GT.AND P3, PT, R16, R9.reuse, PT ;  /* 0x000000091000720c */ /* 0x080fe40003f64270 */
[----:B------:R-:W-:Y:S02]  /*4520*/  ISETP.GT.AND P6, PT, R217, R9, PT ;  /* 0x00000009d900720c */ /* 0x000fe40003fc4270 */
[----:B------:R-:W-:Y:S02]  /*4530*/  FSEL R23, R103, -INF , !P0 ;  /* 0xff80000067177808 */ /* 0x000fe40004000000 */
[----:B------:R-:W-:Y:S02]  /*4540*/  FSEL R142, R22, -INF , !P1 ;  /* 0xff800000168e7808 */ /* 0x000fe40004800000 */
[----:B------:R-:W-:-:S02]  /*4550*/  ISETP.GE.AND P0, PT, R10, R218, PT ;  /* 0x000000da0a00720c */ /* 0x000fc40003f06270 */
[----:B------:R-:W-:Y:S02]  /*4560*/  ISETP.GT.AND P1, PT, R217, R7, PT ;  /* 0x00000007d900720c */ /* 0x000fe40003f24270 */
[----:B------:R-:W-:Y:S02]  /*4570*/  FSEL R34, R65, -INF , !P5 ;  /* 0xff80000041227808 */ /* 0x000fe40006800000 */
[----:B------:R-:W-:Y:S01]  /*4580*/  FSEL R32, R102, -INF , !P3 ;  /* 0xff80000066207808 */ /* 0x000fe20005800000 */
[----:B------:R-:W-:Y:S01]  /*4590*/  VIADD R102, R227, 0x646e171e ;  /* 0x646e171ee3667836 */ /* 0x000fe20000000000 */
[----:B------:R-:W-:Y:S02]  /*45a0*/  FSEL R54, R20, -INF , !P2 ;  /* 0xff80000014367808 */ /* 0x000fe40005000000 */
[----:B------:R-:W-:Y:S02]  /*45b0*/  FSEL R28, R64, -INF , !P6 ;  /* 0xff800000401c7808 */ /* 0x000fe40007000000 */
[----:B------:R-:W-:-:S02]  /*45c0*/  ISETP.GE.AND P3, PT, R11, R218, PT ;  /* 0x000000da0b00720c */ /* 0x000fc40003f66270 */
[CC--:B------:R-:W-:Y:S02]  /*45d0*/  ISETP.GE.AND P5, PT, R11.reuse, R219.reuse, PT ;  /* 0x000000db0b00720c */ /* 0x0c0fe40003fa6270 */
[-C--:B------:R-:W-:Y:S02]  /*45e0*/  ISETP.GE.AND P2, PT, R11, R224.reuse, PT ;  /* 0x000000e00b00720c */ /* 0x080fe40003f46270 */
[----:B------:R-:W-:Y:S02]  /*45f0*/  ISETP.GE.AND P6, PT, R12, R224, PT ;  /* 0x000000e00c00720c */ /* 0x000fe40003fc6270 */
[----:B------:R-:W-:Y:S02]  /*4600*/  FSEL R11, R60, -INF , !P1 ;  /* 0xff8000003c0b7808 */ /* 0x000fe40004800000 */
[----:B------:R-:W-:Y:S02]  /*4610*/  FSEL R100, R29, -INF , !P0 ;  /* 0xff8000001d647808 */ /* 0x000fe40004000000 */
[----:B------:R-:W-:-:S02]  /*4620*/  ISETP.GE.AND P1, PT, R10, R219, PT ;  /* 0x000000db0a00720c */ /* 0x000fc40003f26270 */
[-C--:B------:R-:W-:Y:S02]  /*4630*/  ISETP.GE.AND P0, PT, R9, R223.reuse, PT ;  /* 0x000000df0900720c */ /* 0x080fe40003f06270 */
[----:B------:R-:W-:Y:S02]  /*4640*/  FSEL R56, R15, -INF , !P6 ;  /* 0xff8000000f387808 */ /* 0x000fe40007000000 */
[----:B------:R-:W-:Y:S02]  /*4650*/  FSEL R141, R24, -INF , !P3 ;  /* 0xff800000188d7808 */ /* 0x000fe40005800000 */
[----:B------:R-:W-:Y:S02]  /*4660*/  ISETP.GE.AND P3, PT, R10, R223, PT ;  /* 0x000000df0a00720c */ /* 0x000fe40003f66270 */
[----:B------:R-:W-:Y:S02]  /*4670*/  ISETP.GT.AND P6, PT, R217, R6, PT ;  /* 0x00000006d900720c */ /* 0x000fe40003fc4270 */
[----:B------:R-:W-:-:S02]  /*4680*/  FSEL R27, R27, -INF , !P1 ;  /* 0xff8000001b1b7808 */ /* 0x000fc40004800000 */
[----:B------:R-:W-:Y:S02]  /*4690*/  FSEL R149, R33, -INF , !P0 ;  /* 0xff80000021957808 */ /* 0x000fe40004000000 */
[----:B------:R-:W-:Y:S02]  /*46a0*/  ISETP.GE.AND P1, PT, R9, R219, PT ;  /* 0x000000db0900720c */ /* 0x000fe40003f26270 */
[----:B------:R-:W-:Y:S02]  /*46b0*/  ISETP.GT.AND P0, PT, R217, R5, PT ;  /* 0x00000005d900720c */ /* 0x000fe40003f04270 */
[----:B------:R-:W-:Y:S02]  /*46c0*/  FSEL R53, R19, -INF , !P5 ;  /* 0xff80000013357808 */ /* 0x000fe40006800000 */
[----:B------:R-:W-:Y:S02]  /*46d0*/  ISETP.GT.AND P5, PT, R16, R7, PT ;  /* 0x000000071000720c */ /* 0x000fe40003fa4270 */
[----:B------:R-:W-:-:S02]  /*46e0*/  FSEL R19, R61, -INF , !P6 ;  /* 0xff8000003d137808 */ /* 0x000fc40007000000 */
[----:B------:R-:W-:Y:S02]  /*46f0*/  FSEL R55, R26, -INF , !P2 ;  /* 0xff8000001a377808 */ /* 0x000fe40005000000 */
[----:B------:R-:W-:Y:S02]  /*4700*/  FSEL R140, R31, -INF , !P3 ;  /* 0xff8000001f8c7808 */ /* 0x000fe40005800000 */
[C---:B------:R-:W-:Y:S02]  /*4710*/  ISETP.GE.AND P2, PT, R9.reuse, R218, PT ;  /* 0x000000da0900720c */ /* 0x040fe40003f46270 */
[----:B------:R-:W-:Y:S02]  /*4720*/  ISETP.GE.AND P6, PT, R9, R224, PT ;  /* 0x000000e00900720c */ /* 0x000fe40003fc6270 */
[----:B------:R-:W-:Y:S02]  /*4730*/  FSEL R31, R30, -INF , !P1 ;  /* 0xff8000001e1f7808 */ /* 0x000fe40004800000 */
[----:B------:R-:W-:-:S02]  /*4740*/  FSEL R18, R72, -INF , !P0 ;  /* 0xff80000048127808 */ /* 0x000fc40004000000 */
[----:B------:R-:W-:Y:S02]  /*4750*/  ISETP.GT.AND P1, PT, R16, R4, PT ;  /* 0x000000041000720c */ /* 0x000fe40003f24270 */
[----:B------:R-:W-:Y:S02]  /*4760*/  ISETP.GE.AND P0, PT, R8, R219, PT ;  /* 0x000000db0800720c */ /* 0x000fe40003f06270 */
[----:B------:R-:W-:Y:S02]  /*4770*/  FSEL R20, R110, -INF , !P5 ;  /* 0xff8000006e147808 */ /* 0x000fe40006800000 */
[----:B------:R-:W-:Y:S02]  /*4780*/  ISETP.GE.AND P5, PT, R10, R224, PT ;  /* 0x000000e00a00720c */ /* 0x000fe40003fa6270 */
[----:B------:R-:W-:Y:S02]  /*4790*/  ISETP.GT.AND P3, PT, R16, R6, PT ;  /* 0x000000061000720c */ /* 0x000fe40003f64270 */
[----:B------:R-:W-:-:S02]  /*47a0*/  FSEL R147, R28, -INF , !P2 ;  /* 0xff8000001c937808 */ /* 0x000fc40005000000 */
[----:B------:R-:W-:Y:S02]  /*47b0*/  FSEL R71, R32, -INF , !P6 ;  /* 0xff80000020477808 */ /* 0x000fe40007000000 */
        /* <DEDUP_REMOVED lines=8> */
[----:B------:R-:W-:Y:S01]  /*4840*/  ISETP.GT.AND P5, PT, R16, R5, PT ;  /* 0x000000051000720c */ /* 0x000fe20003fa4270 */
[----:B------:R-:W-:Y:S01]  /*4850*/  LDSM.16.MT88.4 R108, [R208+0x9000] ;  /* 0x00900000d06c783b */ /* 0x000fe20000004200 */
[----:B------:R-:W-:Y:S02]  /*4860*/  ISETP.GE.AND P3, PT, R8, R218, PT ;  /* 0x000000da0800720c */ /* 0x000fe40003f66270 */
[----:B------:R-:W-:-:S02]  /*4870*/  FSEL R148, R36, -INF , !P2 ;  /* 0xff80000024947808 */ /* 0x000fc40005000000 */
[----:B------:R-:W-:Y:S02]  /*4880*/  FSEL R9, R106, -INF , !P6 ;  /* 0xff8000006a097808 */ /* 0x000fe40007000000 */
[----:B------:R-:W-:Y:S02]  /*4890*/  ISETP.GT.AND P2, PT, R16, R2, PT ;  /* 0x000000021000720c */ /* 0x000fe40003f44270 */
[----:B------:R-:W-:Y:S01]  /*48a0*/  FSEL R106, R11, -INF , !P1 ;  /* 0xff8000000b6a7808 */ /* 0x000fe20004800000 */
[----:B------:R-:W-:Y:S01]  /*48b0*/  VIADD R11, R227, 0xbb67ae85 ;  /* 0xbb67ae85e30b7836 */ /* 0x000fe20000000000 */
[----:B------:R-:W-:Y:S02]  /*48c0*/  FSEL R29, R37, -INF , !P0 ;  /* 0xff800000251d7808 */ /* 0x000fe40004000000 */
[C---:B------:R-:W-:Y:S02]  /*48d0*/  ISETP.GE.AND P1, PT, R6.reuse, R223, PT ;  /* 0x000000df0600720c */ /* 0x040fe40003f26270 */
[----:B------:R-:W-:-:S02]  /*48e0*/  ISETP.GE.AND P0, PT, R6, R219, PT ;  /* 0x000000db0600720c */ /* 0x000fc40003f06270 */
[----:B------:R-:W-:Y:S02]  /*48f0*/  FSEL R12, R114, -INF , !P5 ;  /* 0xff800000720c7808 */ /* 0x000fe40006800000 */
[----:B------:R-:W-:Y:S01]  /*4900*/  ISETP.GE.AND P5, PT, R8, R224, PT ;  /* 0x000000e00800720c */ /* 0x000fe20003fa6270 */
[----:B------:R-:W-:Y:S01]  /*4910*/  LDSM.16.MT88.4 R112, [R208+0x9400] ;  /* 0x00940000d070783b */ /* 0x000fe20000004200 */
[----:B------:R-:W-:Y:S02]  /*4920*/  FSEL R146, R34, -INF , !P3 ;  /* 0xff80000022927808 */ /* 0x000fe40005800000 */
[----:B------:R-:W-:Y:S02]  /*4930*/  ISETP.GE.AND P3, PT, R7, R223, PT ;  /* 0x000000df0700720c */ /* 0x000fe40003f66270 */
[----:B------:R-:W-:Y:S02]  /*4940*/  FSEL R8, R107, -INF , !P2 ;  /* 0xff8000006b087808 */ /* 0x000fe40005000000 */
[----:B------:R-:W-:-:S02]  /*4950*/  FSEL R107, R46, -INF , !P1 ;  /* 0xff8000002e6b7808 */ /* 0x000fc40004800000 */
[----:B------:R-:W-:Y:S02]  /*4960*/  FSEL R28, R42, -INF , !P0 ;  /* 0xff8000002a1c7808 */ /* 0x000fe40004000000 */
[C---:B------:R-:W-:Y:S02]  /*4970*/  ISETP.GE.AND P1, PT, R5.reuse, R219, PT ;  /* 0x000000db0500720c */ /* 0x040fe40003f26270 */
[----:B------:R-:W-:Y:S02]  /*4980*/  ISETP.GE.AND P0, PT, R5, R224, PT ;  /* 0x000000e00500720c */ /* 0x000fe40003f06270 */
[----:B------:R-:W-:Y:S02]  /*4990*/  ISETP.GE.AND P2, PT, R6, R218, PT ;  /* 0x000000da0600720c */ /* 0x000fe40003f46270 */
[----:B------:R-:W-:Y:S02]  /*49a0*/  FSEL R143, R38, -INF , !P3 ;  /* 0xff800000268f7808 */ /* 0x000fe40005800000 */
[----:B------:R-:W-:-:S02]  /*49b0*/  ISETP.GT.AND P3, PT, R16, R0, PT ;  /* 0x000000001000720c */ /* 0x000fc40003f64270 */
[-C--:B------:R-:W-:Y:S02]  /*49c0*/  ISETP.GE.AND P6, PT, R7, R224.reuse, PT ;  /* 0x000000e00700720c */ /* 0x080fe40003fc6270 */
[----:B------:R-:W-:Y:S02]  /*49d0*/  FSEL R170, R45, -INF , !P1 ;  /* 0xff8000002daa7808 */ /* 0x000fe40004800000 */
[----:B------:R-:W-:Y:S02]  /*49e0*/  FSEL R172, R12, -INF , !P0 ;  /* 0xff8000000cac7808 */ /* 0x000fe40004000000 */
[----:B------:R-:W-:Y:S02]  /*49f0*/  FSEL R105, R19, -INF , !P2 ;  /* 0xff80000013697808 */ /* 0x000fe40005000000 */
[----:B------:R-:W-:Y:S02]  /*4a00*/  ISETP.GE.AND P1, PT, R4, R224, PT ;  /* 0x000000e00400720c */ /* 0x000fe40003f26270 */
[----:B------:R-:W-:-:S02]  /*4a10*/  ISETP.GE.AND P0, PT, R3, R219, PT ;  /* 0x000000db0300720c */ /* 0x000fc40003f06270 */
[----:B------:R-:W-:Y:S02]  /*4a20*/  FSEL R85, R23, -INF , !P5 ;  /* 0xff80000017557808 */ /* 0x000fe40006800000 */
[----:B------:R-:W-:Y:S02]  /*4a30*/  ISETP.GE.AND P2, PT, R5, R218, PT ;  /* 0x000000da0500720c */ /* 0x000fe40003f46270 */
[----:B------:R-:W-:Y:S02]  /*4a40*/  ISETP.GT.AND P5, PT, R16, R13, PT ;  /* 0x0000000d1000720c */ /* 0x000fe40003fa4270 */
[----:B------:R-:W-:Y:S02]  /*4a50*/  FSEL R7, R94, -INF , !P3 ;  /* 0xff8000005e077808 */ /* 0x000fe40005800000 */
[----:B------:R-:W-:Y:S02]  /*4a60*/  ISETP.GE.AND P3, PT, R6, R224, PT ;  /* 0x000000e00600720c */ /* 0x000fe40003f66270 */
[----:B------:R-:W-:-:S02]  /*4a70*/  FSEL R34, R20, -INF , !P6 ;  /* 0xff80000014227808 */ /* 0x000fc40007000000 */
[----:B------:R-:W-:Y:S02]  /*4a80*/  ISETP.GT.AND P6, PT, R16, R17, PT ;  /* 0x000000111000720c */ /* 0x000fe40003fc4270 */
[----:B------:R-:W-:Y:S02]  /*4a90*/  FSEL R173, R10, -INF , !P1 ;  /* 0xff8000000aad7808 */ /* 0x000fe40004800000 */
[----:B------:R-:W-:Y:S02]  /*4aa0*/  FSEL R174, R43, -INF , !P0 ;  /* 0xff8000002bae7808 */ /* 0x000fe40004000000 */
[----:B------:R-:W-:Y:S02]  /*4ab0*/  FSEL R169, R18, -INF , !P2 ;  /* 0xff80000012a97808 */ /* 0x000fe40005000000 */
[C---:B------:R-:W-:Y:S02]  /*4ac0*/  ISETP.GE.AND P1, PT, R2.reuse, R219, PT ;  /* 0x000000db0200720c */ /* 0x040fe40003f26270 */
[----:B------:R-:W-:-:S02]  /*4ad0*/  ISETP.GE.AND P0, PT, R2, R224, PT ;  /* 0x000000e00200720c */ /* 0x000fc40003f06270 */
[----:B------:R-:W-:Y:S02]  /*4ae0*/  FSEL R6, R95, -INF , !P5 ;  /* 0xff8000005f067808 */ /* 0x000fe40006800000 */
[----:B------:R-:W-:Y:S01]  /*4af0*/  ISETP.GE.AND P2, PT, R4, R219, PT ;  /* 0x000000db0400720c */ /* 0x000fe20003f46270 */
[----:B------:R-:W-:Y:S01]  /*4b00*/  LDSM.16.MT88.4 R92, [R208+0xb400] ;  /* 0x00b40000d05c783b */ /* 0x000fe20000004200 */
[----:B------:R-:W-:Y:S02]  /*4b10*/  ISETP.GE.AND P5, PT, R5, R223, PT ;  /* 0x000000df0500720c */ /* 0x000fe40003fa6270 */
[----:B------:R-:W-:Y:S02]  /*4b20*/  FSEL R30, R15, -INF , !P3 ;  /* 0xff8000000f1e7808 */ /* 0x000fe40005800000 */
[----:B------:R-:W-:Y:S02]  /*4b30*/  FSEL R5, R118, -INF , !P6 ;  /* 0xff80000076057808 */ /* 0x000fe40007000000 */
[C---:B------:R-:W-:Y:S01]  /*4b40*/  ISETP.GE.AND P3, PT, R17.reuse, R224, PT ;  /* 0x000000e01100720c */ /* 0x040fe20003f66270 */
[----:B------:R-:W-:Y:S01]  /*4b50*/  LDSM.16.MT88.4 R116, [R208+0xa400] ;  /* 0x00a40000d074783b */ /* 0x000fe20000004200 */
[----:B------:R-:W-:-:S02]  /*4b60*/  ISETP.GE.AND P6, PT, R17, R219, PT ;  /* 0x000000db1100720c */ /* 0x000fc40003fc6270 */
[----:B------:R-:W-:Y:S02]  /*4b70*/  FSEL R175, R41, -INF , !P1 ;  /* 0xff80000029af7808 */ /* 0x000fe40004800000 */
[----:B------:R-:W-:Y:S01]  /*4b80*/  FSEL R181, R8, -INF , !P0 ;  /* 0xff80000008b57808 */ /* 0x000fe20004000000 */
[----:B------:R-:W-:Y:S01]  /*4b90*/  VIADD R8, R49, 0x4 ;  /* 0x0000000431087836 */ /* 0x000fe20000000000 */
[----:B------:R-:W-:Y:S02]  /*4ba0*/  FSEL R171, R44, -INF , !P2 ;  /* 0xff8000002cab7808 */ /* 0x000fe40005000000 */
[-C--:B------:R-:W-:Y:S01]  /*4bb0*/  ISETP.GE.AND P1, PT, R0, R224.reuse, PT ;  /* 0x000000e00000720c */ /* 0x080fe20003f26270 */
[----:B------:R-:W-:Y:S01]  /*4bc0*/  IMAD.WIDE.U32 R120, R8, -0x326172a9, RZ ;  /* 0xcd9e8d5708787825 */ /* 0x000fe200078e00ff */
[----:B------:R-:W-:Y:S02]  /*4bd0*/  ISETP.GE.AND P0, PT, R13, R219, PT ;  /* 0x000000db0d00720c */ /* 0x000fe40003f06270 */
[----:B------:R-:W-:-:S02]  /*4be0*/  ISETP.GE.AND P2, PT, R3, R224, PT ;  /* 0x000000e00300720c */ /* 0x000fc40003f46270 */
[----:B------:R-:W-:Y:S01]  /*4bf0*/  FSEL R22, R5, -INF , !P3 ;  /* 0xff80000005167808 */ /* 0x000fe20005800000 */
[----:B------:R-:W-:Y:S01]  /*4c00*/  STL.64 [R1+0x8], R120 ;  /* 0x0000087801007387 */ /* 0x000fe20000100a00 */
[----:B------:R-:W-:Y:S02]  /*4c10*/  FSEL R20, R47, -INF , !P6 ;  /* 0xff8000002f147808 */ /* 0x000fe40007000000 */
[----:B------:R-:W-:Y:S01]  /*4c20*/  FSEL R197, R7, -INF , !P1 ;  /* 0xff80000007c57808 */ /* 0x000fe20004800000 */
[----:B------:R-:W-:Y:S01]  /*4c30*/  STL.64 [R1+0x68], R176 ;  /* 0x000068b001007387 */ /* 0x000fe20000100a00 */
[----:B------:R-:W-:Y:S01]  /*4c40*/  FSEL R252, R39, -INF , !P0 ;  /* 0xff80000027fc7808 */ /* 0x000fe20004000000 */
[----:B------:R-:W-:Y:S01]  /*4c50*/  IMAD.WIDE.U32 R38, R49, -0x326172a9, RZ ;  /* 0xcd9e8d5731267825 */ /* 0x000fe200078e00ff */
[----:B------:R-:W-:Y:S02]  /*4c60*/  FSEL R180, R9, -INF , !P2 ;  /* 0xff80000009b47808 */ /* 0x000fe40005000000 */
[----:B------:R-:W-:-:S02]  /*4c70*/  ISETP.GT.AND P1, PT, R217, R4, PT ;  /* 0x00000004d900720c */ /* 0x000fc40003f24270 */
[C---:B------:R-:W-:Y:S02]  /*4c80*/  ISETP.GE.AND P0, PT, R4.reuse, R218, PT ;  /* 0x000000da0400720c */ /* 0x040fe40003f06270 */
[----:B------:R-:W-:Y:S02]  /*4c90*/  ISETP.GE.AND P6, PT, R4, R223, PT ;  /* 0x000000df0400720c */ /* 0x000fe40003fc6270 */
[----:B------:R-:W-:Y:S02]  /*4ca0*/  ISETP.GE.AND P2, PT, R0, R219, PT ;  /* 0x000000db0000720c */ /* 0x000fe40003f46270 */
[----:B------:R-:W-:Y:S02]  /*4cb0*/  FMNMX3.FTZ R4, R22, R56, R55, !PT ;  /* 0x0000003816047276 */ /* 0x000fe40007810037 */
[----:B------:R-:W-:Y:S02]  /*4cc0*/  FMNMX3.FTZ R5, R20, R54, R53, !PT ;  /* 0x0000003614057276 */ /* 0x000fe40007810035 */
[----:B------:R-:W-:-:S02]  /*4cd0*/  FSEL R225, R40, -INF , !P2 ;  /* 0xff80000028e17808 */ /* 0x000fc40005000000 */
[----:B------:R-:W-:Y:S02]  /*4ce0*/  FMNMX3.FTZ R4, R4, R26, R71, !PT ;  /* 0x0000001a04047276 */ /* 0x000fe40007810047 */
[----:B------:R-:W-:Y:S02]  /*4cf0*/  ISETP.GE.AND P2, PT, R13, R224, PT ;  /* 0x000000e00d00720c */ /* 0x000fe40003f46270 */
[----:B------:R-:W-:Y:S02]  /*4d00*/  FMNMX3.FTZ R5, R5, R27, R31, !PT ;  /* 0x0000001b05057276 */ /* 0x000fe4000781001f */
[----:B------:R-:W-:Y:S02]  /*4d10*/  FMNMX3.FTZ R4, R4, R85, R34, !PT ;  /* 0x0000005504047276 */ /* 0x000fe40007810022 */
[----:B------:R-:W-:Y:S02]  /*4d20*/  FSEL R200, R6, -INF , !P2 ;  /* 0xff80000006c87808 */ /* 0x000fe40005000000 */
[----:B------:R-:W-:-:S02]  /*4d30*/  FMNMX3.FTZ R5, R5, R70, R29, !PT ;  /* 0x0000004605057276 */ /* 0x000fc4000781001d */
[----:B------:R-:W-:Y:S02]  /*4d40*/  ISETP.GE.AND P2, PT, R14, R219, PT ;  /* 0x000000db0e00720c */ /* 0x000fe40003f46270 */
[----:B------:R-:W-:Y:S02]  /*4d50*/  ISETP.GT.AND P3, PT, R16, R14, PT ;  /* 0x0000000e1000720c */ /* 0x000fe40003f64270 */
[----:B------:R-:W-:Y:S02]  /*4d60*/  FMNMX3.FTZ R4, R4, R30, R172, !PT ;  /* 0x0000001e04047276 */ /* 0x000fe400078100ac */
[----:B------:R-:W-:Y:S02]  /*4d70*/  FMNMX3.FTZ R5, R5, R28, R170, !PT ;  /* 0x0000001c05057276 */ /* 0x000fe400078100aa */
[----:B------:R-:W-:Y:S02]  /*4d80*/  FSEL R182, R48, -INF , !P2 ;  /* 0xff80000030b67808 */ /* 0x000fe40005000000 */
[----:B------:R-:W-:-:S02]  /*4d90*/  ISETP.GT.AND P2, PT, R16, R21, PT ;  /* 0x000000151000720c */ /* 0x000fc40003f44270 */
[----:B------:R-:W-:Y:S02]  /*4da0*/  FSEL R6, R90, -INF , !P3 ;  /* 0xff8000005a067808 */ /* 0x000fe40005800000 */
[-C--:B------:R-:W-:Y:S02]  /*4db0*/  ISETP.GE.AND P3, PT, R14, R224.reuse, PT ;  /* 0x000000e00e00720c */ /* 0x080fe40003f66270 */
[----:B------:R-:W-:Y:S02]  /*4dc0*/  FMNMX3.FTZ R4, R4, R173, R180, !PT ;  /* 0x000000ad04047276 */ /* 0x000fe400078100b4 */
[----:B------:R-:W-:Y:S02]  /*4dd0*/  FMNMX3.FTZ R5, R5, R171, R174, !PT ;  /* 0x000000ab05057276 */ /* 0x000fe400078100ae */
[----:B------:R-:W-:Y:S02]  /*4de0*/  FSEL R7, R91, -INF , !P2 ;  /* 0xff8000005b077808 */ /* 0x000fe40005000000 */
[----:B------:R-:W-:Y:S01]  /*4df0*/  FSEL R199, R6, -INF , !P3 ;  /* 0xff80000006c77808 */ /* 0x000fe20005800000 */
[----:B------:R-:W-:Y:S01]  /*4e00*/  LDSM.16.MT88.4 R88, [R52+0x1400] ;  /* 0x001400003458783b */ /* 0x000fe20000004200 */
[----:B------:R-:W-:-:S02]  /*4e10*/  ISETP.GE.AND P2, PT, R21, R224, PT ;  /* 0x000000e01500720c */ /* 0x000fc40003f46270 */
[----:B------:R-:W-:Y:S02]  /*4e20*/  FMNMX3.FTZ R4, R4, R181, R197, !PT ;  /* 0x000000b504047276 */ /* 0x000fe400078100c5 */
[----:B------:R-:W-:Y:S02]  /*4e30*/  ISETP.GE.AND P3, PT, R21, R219, PT ;  /* 0x000000db1500720c */ /* 0x000fe40003f66270 */
[----:B------:R-:W-:Y:S02]  /*4e40*/  FMNMX3.FTZ R5, R5, R175, R225, !PT ;  /* 0x000000af05057276 */ /* 0x000fe400078100e1 */
[----:B------:R-:W-:Y:S02]  /*4e50*/  FSEL R204, R7, -INF , !P2 ;  /* 0xff80000007cc7808 */ /* 0x000fe40005000000 */
[----:B------:R-:W-:Y:S02]  /*4e60*/  FMNMX3.FTZ R4, R4, R200, R199, !PT ;  /* 0x000000c804047276 */ /* 0x000fe400078100c7 */
[----:B------:R-:W-:-:S02]  /*4e70*/  FSEL R222, R50, -INF , !P3 ;  /* 0xff80000032de7808 */ /* 0x000fc40005800000 */
[----:B------:R-:W-:Y:S02]  /*4e80*/  FMNMX3.FTZ R5, R5, R252, R182, !PT ;  /* 0x000000fc05057276 */ /* 0x000fe400078100b6 */
[----:B------:R-:W-:Y:S02]  /*4e90*/  FMNMX.FTZ R4, R204, R4, !PT ;  /* 0x00000004cc047209 */ /* 0x000fe40007810000 */
[----:B------:R-:W-:Y:S02]  /*4ea0*/  FMNMX.FTZ R5, R222, R5, !PT ;  /* 0x00000005de057209 */ /* 0x000fe40007810000 */
[----:B------:R-:W-:Y:S01]  /*4eb0*/  FSEL R168, R51, -INF , !P5 ;  /* 0xff80000033a87808 */ /* 0x000fe20006800000 */
[----:B------:R-:W1:Y:S01]  /*4ec0*/  SHFL.BFLY PT, R9, R4, 0x2, 0x1f ;  /* 0x0c401f0004097f89 */ /* 0x000e6200000e0000 */
[----:B------:R-:W-:Y:S02]  /*4ed0*/  ISETP.GT.AND P3, PT, R217, R3, PT ;  /* 0x00000003d900720c */ /* 0x000fe40003f64270 */
[C---:B------:R-:W-:Y:S01]  /*4ee0*/  ISETP.GE.AND P2, PT, R3.reuse, R218, PT ;  /* 0x000000da0300720c */ /* 0x040fe20003f46270 */
[----:B------:R-:W2:Y:S01]  /*4ef0*/  SHFL.BFLY PT, R7, R5, 0x2, 0x1f ;  /* 0x0c401f0005077f89 */ /* 0x000ea200000e0000 */
[----:B------:R-:W-:-:S02]  /*4f00*/  ISETP.GE.AND P5, PT, R3, R223, PT ;  /* 0x000000df0300720c */ /* 0x000fc40003fa6270 */
[----:B------:R-:W-:Y:S02]  /*4f10*/  FSEL R3, R73, -INF , !P1 ;  /* 0xff80000049037808 */ /* 0x000fe40004800000 */
[----:B------:R-:W-:Y:S02]  /*4f20*/  FSEL R6, R80, -INF , !P3 ;  /* 0xff80000050067808 */ /* 0x000fe40005800000 */
[----:B------:R-:W-:Y:S02]  /*4f30*/  FSEL R162, R3, -INF , !P0 ;  /* 0xff80000003a27808 */ /* 0x000fe40004000000 */
[----:B------:R-:W-:Y:S02]  /*4f40*/  ISETP.GT.AND P1, PT, R217, R2, PT ;  /* 0x00000002d900720c */ /* 0x000fe40003f24270 */
[C---:B------:R-:W-:Y:S02]  /*4f50*/  ISETP.GE.AND P0, PT, R2.reuse, R218, PT ;  /* 0x000000da0200720c */ /* 0x040fe40003f06270 */
[----:B------:R-:W-:-:S02]  /*4f60*/  ISETP.GE.AND P3, PT, R2, R223, PT ;  /* 0x000000df0200720c */ /* 0x000fc40003f66270 */
[----:B------:R-:W-:Y:S02]  /*4f70*/  LOP3.LUT R2, R226, R150, R121, 0x96, !PT ;  /* 0x00000096e2027212 */ /* 0x000fe400078e9679 */
[----:B------:R-:W-:Y:S02]  /*4f80*/  FSEL R3, R81, -INF , !P1 ;  /* 0xff80000051037808 */ /* 0x000fe40004800000 */
[----:B------:R-:W-:Y:S01]  /*4f90*/  FSEL R154, R6, -INF , !P2 ;  /* 0xff800000069a7808 */ /* 0x000fe20005000000 */
[----:B------:R-:W-:Y:S01]  /*4fa0*/  IMAD.WIDE.U32 R202, R2, -0x2daee0ad, RZ ;  /* 0xd2511f5302ca7825 */ /* 0x000fe200078e00ff */
[----:B------:R-:W-:Y:S02]  /*4fb0*/  ISETP.GT.AND P2, PT, R217, R0, PT ;  /* 0x00000000d900720c */ /* 0x000fe40003f44270 */
[----:B------:R-:W-:Y:S02]  /*4fc0*/  FSEL R155, R3, -INF , !P0 ;  /* 0xff800000039b7808 */ /* 0x000fe40004000000 */
[----:B------:R-:W-:Y:S01]  /*4fd0*/  LOP3.LUT R2, R227, UR7, R177, 0x96, !PT ;  /* 0x00000007e3027c12 */ /* 0x000fe2000f8e96b1 */
[----:B------:R-:W-:Y:S01]  /*4fe0*/  STL.64 [R1+0x78], R202 ;  /* 0x000078ca01007387 */ /* 0x000fe20000100a00 */
[----:B------:R-:W-:Y:S01]  /*4ff0*/  LOP3.LUT R3, R11, R176, R203, 0x96, !PT ;  /* 0x000000b00b037212 */ /* 0x000fe200078e96cb */
[----:B------:R-:W-:Y:S01]  /*5000*/  UIADD3 UR7, UPT, UPT, UR7, 0x1, URZ ;  /* 0x0000000107077890 */ /* 0x000fe2000fffe0ff */
[----:B------:R-:W-:-:S02]  /*5010*/  FSEL R6, R76, -INF , !P2 ;  /* 0xff8000004c067808 */ /* 0x000fc40005000000 */
[C---:B------:R-:W-:Y:S01]  /*5020*/  ISETP.GE.AND P1, PT, R0.reuse, R218, PT ;  /* 0x000000da0000720c */ /* 0x040fe20003f26270 */
[----:B------:R-:W-:Y:S01]  /*5030*/  IMAD.WIDE.U32 R190, R3, -0x326172a9, RZ ;  /* 0xcd9e8d5703be7825 */ /* 0x000fe200078e00ff */
[----:B------:R-:W-:Y:S02]  /*5040*/  ISETP.GE.AND P2, PT, R0, R223, PT ;  /* 0x000000df0000720c */ /* 0x000fe40003f46270 */
[----:B-1----:R-:W-:Y:S02]  /*5050*/  FMNMX.FTZ R0, R4, R9, !PT ;  /* 0x0000000904007209 */ /* 0x002fe40007810000 */
[----:B--2---:R-:W-:Y:S01]  /*5060*/  FMNMX.FTZ R8, R5, R7, !PT ;  /* 0x0000000705087209 */ /* 0x004fe20007810000 */
[----:B------:R-:W-:Y:S01]  /*5070*/  IMAD.WIDE.U32 R4, R2, -0x326172a9, RZ ;  /* 0xcd9e8d5702047825 */ /* 0x000fe200078e00ff */
[----:B------:R-:W-:Y:S01]  /*5080*/  FSEL R183, R6, -INF , !P1 ;  /* 0xff80000006b77808 */ /* 0x000fe20004800000 */
[----:B------:R-:W1:Y:S01]  /*5090*/  SHFL.BFLY PT, R12, R0, 0x1, 0x1f ;  /* 0x0c201f00000c7f89 */ /* 0x000e6200000e0000 */
[----:B------:R-:W-:-:S02]  /*50a0*/  ISETP.GT.AND P0, PT, R217, R13, PT ;  /* 0x0000000dd900720c */ /* 0x000fc40003f04270 */
[----:B------:R-:W-:Y:S01]  /*50b0*/  LOP3.LUT R2, R152, R120, R5, 0x96, !PT ;  /* 0x0000007898027212 */ /* 0x000fe200078e9605 */
[----:B------:R-:W2:Y:S01]  /*50c0*/  SHFL.BFLY PT, R15, R8, 0x1, 0x1f ;  /* 0x0c201f00080f7f89 */ /* 0x000ea200000e0000 */
[----:B------:R-:W-:Y:S02]  /*50d0*/  LOP3.LUT R6, R153, R4, R191, 0x96, !PT ;  /* 0x0000000499067212 */ /* 0x000fe400078e96bf */
[----:B------:R-:W-:Y:S01]  /*50e0*/  FSEL R16, R77, -INF , !P0 ;  /* 0xff8000004d107808 */ /* 0x000fe20004000000 */
[----:B------:R-:W-:Y:S01]  /*50f0*/  IMAD.WIDE.U32 R2, R2, -0x2daee0ad, RZ ;  /* 0xd2511f5302027825 */ /* 0x000fe200078e00ff */
[C---:B------:R-:W-:Y:S01]  /*5100*/  ISETP.GT.AND P0, PT, R217.reuse, R21, PT ;  /* 0x00000015d900720c */ /* 0x040fe20003f04270 */
[----:B------:R-:W-:Y:S01]  /*5110*/  LDSM.16.MT88.4 R120, [R208+0xb000] ;  /* 0x00b00000d078783b */ /* 0x000fe20000004200 */
[----:B------:R-:W-:Y:S01]  /*5120*/  ISETP.GT.AND P1, PT, R217, R14, PT ;  /* 0x0000000ed900720c */ /* 0x000fe20003f24270 */
[----:B------:R-:W-:Y:S01]  /*5130*/  IMAD.WIDE.U32 R6, R6, -0x2daee0ad, RZ ;  /* 0xd2511f5306067825 */ /* 0x000fe200078e00ff */
[----:B------:R-:W-:Y:S01]  /*5140*/  LOP3.LUT R3, R156, R202, R3, 0x96, !PT ;  /* 0x000000ca9c037212 */ /* 0x000fe200078e9603 */
[----:B------:R-:W-:Y:S01]  /*5150*/  STL.64 [R1+0x58], R190 ;  /* 0x000058be01007387 */ /* 0x000fe20000100a00 */
[----:B------:R-:W-:-:S02]  /*5160*/  FSEL R10, R69, -INF , !P0 ;  /* 0xff800000450a7808 */ /* 0x000fc40004000000 */
[----:B------:R-:W-:Y:S01]  /*5170*/  LOP3.LUT R7, R157, R2, R7, 0x96, !PT ;  /* 0x000000029d077212 */ /* 0x000fe200078e9607 */
[----:B------:R-:W-:Y:S01]  /*5180*/  IMAD.WIDE.U32 R2, R3, -0x326172a9, RZ ;  /* 0xcd9e8d5703027825 */ /* 0x000fe200078e00ff */
[----:B------:R-:W-:Y:S02]  /*5190*/  FSEL R9, R68, -INF , !P1 ;  /* 0xff80000044097808 */ /* 0x000fe40004800000 */
[----:B------:R-:W-:Y:S01]  /*51a0*/  ISETP.GE.AND P0, PT, R14, R218, PT ;  /* 0x000000da0e00720c */ /* 0x000fe20003f06270 */
[----:B------:R-:W-:Y:S01]  /*51b0*/  IMAD.WIDE.U32 R18, R7, -0x326172a9, RZ ;  /* 0xcd9e8d5707127825 */ /* 0x000fe200078e00ff */
[----:B------:R-:W-:Y:S02]  /*51c0*/  LOP3.LUT R3, R159, R190, R3, 0x96, !PT ;  /* 0x000000be9f037212 */ /* 0x000fe400078e9603 */
[----:B------:R-:W-:Y:S02]  /*51d0*/  FSEL R198, R9, -INF , !P0 ;  /* 0xff80000009c67808 */ /* 0x000fe40004000000 */
[----:B------:R-:W-:-:S02]  /*51e0*/  ISETP.GT.AND P0, PT, R217, R17, PT ;  /* 0x00000011d900720c */ /* 0x000fc40003f04270 */
[----:B------:R-:W-:Y:S01]  /*51f0*/  LOP3.LUT R9, R160, R2, R19, 0x96, !PT ;  /* 0x00000002a0097212 */ /* 0x000fe200078e9613 */
[----:B------:R-:W-:Y:S01]  /*5200*/  IMAD.WIDE.U32 R2, R3, -0x2daee0ad, RZ ;  /* 0xd2511f5303027825 */ /* 0x000fe200078e00ff */
[----:B------:R-:W-:Y:S02]  /*5210*/  FSEL R7, R84, -INF , !P0 ;  /* 0xff80000054077808 */ /* 0x000fe40004000000 */
[----:B-1----:R-:W-:Y:S01]  /*5220*/  FMNMX.FTZ R103, R0, R12, !PT ;  /* 0x0000000c00677209 */ /* 0x002fe20007810000 */
[----:B------:R-:W-:Y:S01]  /*5230*/  IMAD.WIDE.U32 R24, R9, -0x2daee0ad, RZ ;  /* 0xd2511f5309187825 */ /* 0x000fe200078e00ff */
[----:B--2---:R-:W-:Y:S02]  /*5240*/  FMNMX.FTZ R104, R8, R15, !PT ;  /* 0x0000000f08687209 */ /* 0x004fe40007810000 */
[----:B------:R-:W-:Y:S01]  /*5250*/  ISETP.GE.AND P0, PT, R17, R218, PT ;  /* 0x000000da1100720c */ /* 0x000fe20003f06270 */
[----:B----4-:R-:W-:Y:S01]  /*5260*/  FMUL.FTZ R8, R103, UR6 ;  /* 0x0000000667087c20 */ /* 0x010fe20008410000 */
[----:B------:R-:W-:-:S02]  /*5270*/  LOP3.LUT R0, R226, R150, R39, 0x96, !PT ;  /* 0x00000096e2007212 */ /* 0x000fc400078e9627 */
[----:B------:R-:W-:Y:S01]  /*5280*/  FSEL R35, R7, -INF , !P0 ;  /* 0xff80000007237808 */ /* 0x000fe20004000000 */
[----:B------:R-:W-:Y:S01]  /*5290*/  FMUL.FTZ R7, R104, UR6 ;  /* 0x0000000668077c20 */ /* 0x000fe20008410000 */
[----:B------:R-:W-:Y:S01]  /*52a0*/  ISETP.GE.AND P1, PT, R13, R218, PT ;  /* 0x000000da0d00720c */ /* 0x000fe20003f26270 */
[----:B------:R-:W-:Y:S01]  /*52b0*/  IMAD.WIDE.U32 R206, R0, -0x2daee0ad, RZ ;  /* 0xd2511f5300ce7825 */ /* 0x000fe200078e00ff */
[----:B------:R-:W-:Y:S02]  /*52c0*/  FSETP.NEU.FTZ.AND P0, PT, R104, -INF , PT ;  /* 0xff8000006800780b */ /* 0x000fe40003f1d000 */
[----:B------:R-:W-:Y:S02]  /*52d0*/  LOP3.LUT R2, R161, R2, R25, 0x96, !PT ;  /* 0x00000002a1027212 */ /* 0x000fe400078e9619 */
[----:B------:R-:W-:Y:S01]  /*52e0*/  FSEL R201, R16, -INF , !P1 ;  /* 0xff80000010c97808 */ /* 0x000fe20004800000 */
[----:B------:R-:W-:Y:S01]  /*52f0*/  STL.64 [R1+0x70], R206 ;  /* 0x000070ce01007387 */ /* 0x000fe20000100a00 */
[----:B------:R-:W-:Y:S01]  /*5300*/  FSEL R32, R7, RZ, P0 ;  /* 0x000000ff07207208 */ /* 0x000fe20000000000 */
[----:B------:R-:W1:Y:S01]  /*5310*/  LDC R16, c[0x0][0x4f8] ;  /* 0x00013e00ff107b82 */ /* 0x000e620000000800 */
[----:B------:R-:W-:-:S02]  /*5320*/  LOP3.LUT R0, R11, R176, R207, 0x96, !PT ;  /* 0x000000b00b007212 */ /* 0x000fc400078e96cf */
[----:B------:R-:W-:Y:S02]  /*5330*/  FSETP.NEU.FTZ.AND P0, PT, R103, -INF , PT ;  /* 0xff8000006700780b */ /* 0x000fe40003f1d000 */
[----:B------:R-:W-:Y:S01]  /*5340*/  LOP3.LUT R6, R158, R6, R3, 0x96, !PT ;  /* 0x000000069e067212 */ /* 0x000fe200078e9603 */
[----:B------:R-:W-:Y:S01]  /*5350*/  IMAD.WIDE.U32 R2, R2, -0x326172a9, RZ ;  /* 0xcd9e8d5702027825 */ /* 0x000fe200078e00ff */
[----:B------:R-:W-:Y:S02]  /*5360*/  FSEL R33, R8, RZ, P0 ;  /* 0x000000ff08217208 */ /* 0x000fe40000000000 */
[----:B------:R-:W-:Y:S01]  /*5370*/  ISETP.GE.AND P0, PT, R14, R223, PT ;  /* 0x000000df0e00720c */ /* 0x000fe20003f06270 */
[----:B------:R-:W-:Y:S01]  /*5380*/  IMAD.WIDE.U32 R36, R0, -0x326172a9, RZ ;  /* 0xcd9e8d5700247825 */ /* 0x000fe200078e00ff */
[----:B------:R-:W-:Y:S02]  /*5390*/  ISETP.GE.AND P1, PT, R21, R218, PT ;  /* 0x000000da1500720c */ /* 0x000fe40003f26270 */
[C---:B------:R-:W-:Y:S01]  /*53a0*/  PRMT R8, R2.reuse, 0x7771, RZ ;  /* 0x0000777102087816 */ /* 0x040fe200000000ff */
[----:B------:R-:W-:Y:S01]  /*53b0*/  IMAD.MOV.U32 R0, RZ, RZ, R2 ;  /* 0x000000ffff007224 */ /* 0x000fe200078e0002 */
[----:B------:R-:W-:Y:S01]  /*53c0*/  PRMT R7, R2, 0x7773, RZ ;  /* 0x0000777302077816 */ /* 0x000fe200000000ff */
[----:B------:R-:W-:Y:S01]  /*53d0*/  IMAD.WIDE.U32 R14, R6, -0x326172a9, RZ ;  /* 0xcd9e8d57060e7825 */ /* 0x000fe200078e00ff */
[----:B------:R-:W-:Y:S01]  /*53e0*/  PRMT R6, R2, 0x7772, RZ ;  /* 0x0000777202067816 */ /* 0x000fe200000000ff */
[----:B------:R-:W-:Y:S01]  /*53f0*/  STL.64 [R1+0x50], R36 ;  /* 0x0000502401007387 */ /* 0x000fe20000100a00 */
[----:B------:R-:W-:-:S02]  /*5400*/  LOP3.LUT R0, R0, 0xff, RZ, 0xc0, !PT ;  /* 0x000000ff00007812 */ /* 0x000fc400078ec0ff */
[----:B------:R-:W-:Y:S01]  /*5410*/  LOP3.LUT R2, R163, R14, R3, 0x96, !PT ;  /* 0x0000000ea3027212 */ /* 0x000fe200078e9603 */
[----:B------:R-:W-:Y:S01]  /*5420*/  FFMA.FTZ R3, R20, UR6, -R32 ;  /* 0x0000000614037c23 */ /* 0x000fe20008010820 */
[----:B------:R-:W-:Y:S02]  /*5430*/  FSEL R186, R10, -INF , !P1 ;  /* 0xff8000000aba7808 */ /* 0x000fe40004800000 */
[----:B------:R-:W-:Y:S01]  /*5440*/  PRMT R8, R0, 0x5410, R8 ;  /* 0x0000541000087816 */ /* 0x000fe20000000008 */
[----:B------:R2:W-:Y:S01]  /*5450*/  MUFU.EX2 R101, R3 ;  /* 0x0000000300657308 */ /* 0x0005e20000000800 */
[----:B------:R-:W-:Y:S02]  /*5460*/  LOP3.LUT R10, R152, R38, R5, 0x96, !PT ;  /* 0x00000026980a7212 */ /* 0x000fe400078e9605 */
[----:B------:R-:W-:Y:S02]  /*5470*/  LOP3.LUT R0, R2, 0xffff, RZ, 0xc0, !PT ;  /* 0x0000ffff02007812 */ /* 0x000fe400078ec0ff */
[----:B------:R-:W-:Y:S01]  /*5480*/  PRMT R9, R6, 0x5410, R7 ;  /* 0x0000541006097816 */ /* 0x000fe20000000007 */
[----:B------:R-:W-:Y:S01]  /*5490*/  FFMA.FTZ R6, R54, UR6, -R32 ;  /* 0x0000000636067c23 */ /* 0x000fe20008010820 */
[----:B------:R-:W-:Y:S01]  /*54a0*/  PRMT R5, R2, 0x7632, R5 ;  /* 0x0000763202057816 */ /* 0x000fe20000000005 */
[----:B------:R-:W-:Y:S01]  /*54b0*/  IMAD.WIDE.U32 R10, R10, -0x2daee0ad, RZ ;  /* 0xd2511f530a0a7825 */ /* 0x000fe200078e00ff */
[----:B------:R-:W-:Y:S01]  /*54c0*/  LOP3.LUT R7, R2, 0xff, RZ, 0xc0, !PT ;  /* 0x000000ff02077812 */ /* 0x000fe200078ec0ff */
[----:B------:R4:W5:Y:S01]  /*54d0*/  MUFU.EX2 R205, R6 ;  /* 0x0000000600cd7308 */ /* 0x0009620000000800 */
[----:B------:R-:W-:-:S02]  /*54e0*/  SHF.R.U32.HI R2, RZ, 0x18, R2 ;  /* 0x00000018ff027819 */ /* 0x000fc40000011602 */
[----:B------:R-:W-:Y:S01]  /*54f0*/  LOP3.LUT R12, R153, R4, R37, 0x96, !PT ;  /* 0x00000004990c7212 */ /* 0x000fe200078e9625 */
[----:B------:R-:W-:Y:S01]  /*5500*/  FFMA.FTZ R4, R53, UR6, -R32 ;  /* 0x0000000635047c23 */ /* 0x000fe20008010820 */
[----:B--2---:R-:W-:Y:S02]  /*5510*/  SHF.R.U32.HI R3, RZ, 0x8, R0 ;  /* 0x00000008ff037819 */ /* 0x004fe40000011600 */
[----:B------:R-:W-:Y:S01]  /*5520*/  LOP3.LUT R0, R5, 0xff, RZ, 0xc0, !PT ;  /* 0x000000ff05007812 */ /* 0x000fe200078ec0ff */
[----:B------:R-:W-:Y:S01]  /*5530*/  MUFU.EX2 R166, R4 ;  /* 0x0000000400a67308 */ /* 0x000fe20000000800 */
[----:B-1----:R-:W-:Y:S02]  /*5540*/  LOP3.LUT R16, R16, 0xff, RZ, 0xc0, !PT ;  /* 0x000000ff10107812 */ /* 0x002fe400078ec0ff */
[----:B------:R-:W-:Y:S02]  /*5550*/  FMNMX3.FTZ R5, R35, R144, R141, !PT ;  /* 0x0000009023057276 */ /* 0x000fe4000781008d */
[----:B------:R-:W-:Y:S01]  /*5560*/  ISETP.GE.AND P1, PT, R13, R223, PT ;  /* 0x000000df0d00720c */ /* 0x000fe20003f26270 */
[----:B------:R-:W-:Y:S01]  /*5570*/  IMAD R16, R16, 0x10000, R16 ;  /* 0x0001000010107824 */ /* 0x000fe200078e0210 */
[----:B----4-:R-:W-:Y:S01]  /*5580*/  PRMT R6, R7, 0x5410, R3 ;  /* 0x0000541007067816 */ /* 0x010fe20000000003 */
[--C-:B------:R-:W-:Y:S01]  /*5590*/  FFMA.FTZ R3, R22, UR6, -R33.reuse ;  /* 0x0000000616037c23 */ /* 0x100fe20008010821 */
[----:B------:R-:W-:Y:S01]  /*55a0*/  PRMT R7, R0, 0x5410, R2 ;  /* 0x0000541000077816 */ /* 0x000fe20000000002 */
[----:B------:R-:W-:Y:S01]  /*55b0*/  FFMA.FTZ R0, R56, UR6, -R33 ;  /* 0x0000000638007c23 */ /* 0x000fe20008010821 */
[----:B------:R-:W-:Y:S01]  /*55c0*/  FFMA.FTZ R2, R27, UR6, -R32 ;  /* 0x000000061b027c23 */ /* 0x000fe20008010820 */
[----:B------:R1:W-:Y:S01]  /*55d0*/  MUFU.EX2 R187, R3 ;  /* 0x0000000300bb7308 */ /* 0x0003e20000000800 */
[----:B------:R-:W-:Y:S01]  /*55e0*/  FMNMX3.FTZ R5, R5, R100, R147, !PT ;  /* 0x0000006405057276 */ /* 0x000fe20007810093 */
[----:B------:R-:W-:Y:S01]  /*55f0*/  IMAD.WIDE.U32 R12, R12, -0x2daee0ad, RZ ;  /* 0xd2511f530c0c7825 */ /* 0x000fe200078e00ff */
[----:B------:R-:W-:Y:S01]  /*5600*/  FSEL R53, R82, -INF , !P5 ;  /* 0xff80000052357808 */ /* 0x000fe20006800000 */
[----:B------:R2:W4:Y:S01]  /*5610*/  MUFU.EX2 R167, R0 ;  /* 0x0000000000a77308 */ /* 0x0005220000000800 */
[----:B------:R-:W-:Y:S01]  /*5620*/  FSEL R54, R83, -INF , !P3 ;  /* 0xff80000053367808 */ /* 0x000fe20005800000 */
[----:B------:R-:W-:Y:S01]  /*5630*/  IMAD.MOV.U32 R27, RZ, RZ, R37 ;  /* 0x000000ffff1b7224 */ /* 0x000fe200078e0025 */
[----:B------:R-:W-:Y:S01]  /*5640*/  FSEL R214, R78, -INF , !P2 ;  /* 0xff8000004ed67808 */ /* 0x000fe20005000000 */
[----:B------:R5:W3:Y:S01]  /*5650*/  MUFU.EX2 R195, R2 ;  /* 0x0000000200c37308 */ /* 0x000ae20000000800 */
[----:B------:R-:W-:-:S02]  /*5660*/  FSEL R221, R79, -INF , !P1 ;  /* 0xff8000004fdd7808 */ /* 0x000fc40004800000 */
[----:B------:R-:W-:Y:S01]  /*5670*/  FSEL R212, R59, -INF , !P0 ;  /* 0xff8000003bd47808 */ /* 0x000fe20004000000 */
[--C-:B-1----:R-:W-:Y:S01]  /*5680*/  FFMA.FTZ R3, R55, UR6, -R33.reuse ;  /* 0x0000000637037c23 */ /* 0x102fe20008010821 */
[----:B------:R-:W-:Y:S02]  /*5690*/  FSEL R55, R58, -INF , !P6 ;  /* 0xff8000003a377808 */ /* 0x000fe40007000000 */
[----:B------:R-:W-:Y:S01]  /*56a0*/  ISETP.GE.AND P6, PT, R17, R223, PT ;  /* 0x000000df1100720c */ /* 0x000fe20003fc6270 */
[----:B------:R1:W-:Y:S01]  /*56b0*/  MUFU.EX2 R193, R3 ;  /* 0x0000000300c17308 */ /* 0x0003e20000000800 */
[----:B--2---:R-:W-:Y:S01]  /*56c0*/  HSET2.LE.AND R0, R6, R16, PT ;  /* 0x0000001006007233 */ /* 0x004fe20003803000 */
[----:B------:R-:W-:Y:S01]  /*56d0*/  FFMA.FTZ R6, R26, UR6, -R33 ;  /* 0x000000061a067c23 */ /* 0x000fe20008010821 */
[----:B------:R-:W-:Y:S01]  /*56e0*/  IMAD.MOV.U32 R26, RZ, RZ, R36 ;  /* 0x000000ffff1a7224 */ /* 0x000fe200078e0024 */
[----:B-----5:R-:W-:Y:S02]  /*56f0*/  F2FP.F16.F32.PACK_AB R2, R205, R101 ;  /* 0x00000065cd02723e */ /* 0x020fe400000000ff */
[----:B------:R3:W2:Y:S01]  /*5700*/  MUFU.EX2 R184, R6 ;  /* 0x0000000600b87308 */ /* 0x0006a20000000800 */
[----:B------:R-:W-:-:S02]  /*5710*/  FSEL R25, R86, -INF , !P6 ;  /* 0xff80000056197808 */ /* 0x000fc40007000000 */
[----:B------:R-:W-:Y:S02]  /*5720*/  LOP3.LUT R4, R2, R0, RZ, 0xc0, !PT ;  /* 0x0000000002047212 */ /* 0x000fe400078ec0ff */
[----:B------:R-:W-:Y:S02]  /*5730*/  HSET2.LE.AND R0, R7, R16, PT ;  /* 0x0000001007007233 */ /* 0x000fe40003803000 */
[----:B----4-:R-:W-:Y:S02]  /*5740*/  F2FP.F16.F32.PACK_AB R2, R167, R187 ;  /* 0x000000bba702723e */ /* 0x010fe400000000ff */
[----:B-1----:R-:W-:Y:S02]  /*5750*/  FMNMX3.FTZ R3, R5, R146, R106, !PT ;  /* 0x0000009205037276 */ /* 0x002fe4000781006a */
[----:B------:R-:W-:Y:S02]  /*5760*/  LOP3.LUT R5, R2, R0, RZ, 0xc0, !PT ;  /* 0x0000000002057212 */ /* 0x000fe400078ec0ff */
[----:B------:R-:W-:-:S02]  /*5770*/  FMNMX3.FTZ R7, R3, R105, R169, !PT ;  /* 0x0000006903077276 */ /* 0x000fc400078100a9 */
[----:B------:R-:W-:Y:S02]  /*5780*/  HSET2.LE.AND R3, R8, R16, PT ;  /* 0x0000001008037233 */ /* 0x000fe40003803000 */
[----:B---3--:R-:W-:Y:S02]  /*5790*/  F2FP.F16.F32.PACK_AB R6, R195, R166 ;  /* 0x000000a6c306723e */ /* 0x008fe400000000ff */
[----:B------:R-:W-:Y:S02]  /*57a0*/  LOP3.LUT R0, R9, 0xff00ff, RZ, 0xc0, !PT ;  /* 0x00ff00ff09007812 */ /* 0x000fe400078ec0ff */
[----:B------:R-:W-:Y:S02]  /*57b0*/  LOP3.LUT R6, R6, R3, RZ, 0xc0, !PT ;  /* 0x0000000306067212 */ /* 0x000fe400078ec0ff */
[----:B------:R-:W-:Y:S02]  /*57c0*/  LOP3.LUT R3, R156, R206, R11, 0x96, !PT ;  /* 0x000000ce9c037212 */ /* 0x000fe400078e960b */
[----:B------:R-:W-:-:S02]  /*57d0*/  FMNMX3.FTZ R2, R7, R162, R154, !PT ;  /* 0x000000a207027276 */ /* 0x000fc4000781009a */
[----:B------:R-:W-:Y:S01]  /*57e0*/  HSET2.LE.AND R0, R0, R16, PT ;  /* 0x0000001000007233 */ /* 0x000fe20003803000 */
[----:B------:R-:W-:Y:S01]  /*57f0*/  IMAD.WIDE.U32 R8, R3, -0x326172a9, RZ ;  /* 0xcd9e8d5703087825 */ /* 0x000fe200078e00ff */
[----:B------:R-:W-:Y:S02]  /*5800*/  FMNMX3.FTZ R7, R2, R155, R183, !PT ;  /* 0x0000009b02077276 */ /* 0x000fe400078100b7 */
[----:B--2---:R-:W-:Y:S02]  /*5810*/  F2FP.F16.F32.PACK_AB R2, R184, R193 ;  /* 0x000000c1b802723e */ /* 0x004fe400000000ff */
[----:B------:R-:W-:Y:S02]  /*5820*/  FMNMX3.FTZ R11, R7, R201, R198, !PT ;  /* 0x000000c9070b7276 */ /* 0x000fe400078100c6 */
[----:B------:R-:W-:Y:S02]  /*5830*/  LOP3.LUT R7, R2, R0, RZ, 0xc0, !PT ;  /* 0x0000000002077212 */ /* 0x000fe400078ec0ff */
[----:B------:R-:W-:-:S02]  /*5840*/  LOP3.LUT R3, R159, R26, R9, 0x96, !PT ;  /* 0x0000001a9f037212 */ /* 0x000fc400078e9609 */
[----:B------:R-:W-:Y:S02]  /*5850*/  LOP3.LUT R2, R220, R18, R15, 0x96, !PT ;  /* 0x00000012dc027212 */ /* 0x000fe400078e960f */
[----:B------:R-:W-:Y:S01]  /*5860*/  LOP3.LUT R0, R157, R10, R13, 0x96, !PT ;  /* 0x0000000a9d007212 */ /* 0x000fe200078e960d */
[----:B------:R-:W-:Y:S01]  /*5870*/  IMAD.WIDE.U32 R22, R3, -0x2daee0ad, RZ ;  /* 0xd2511f5303167825 */ /* 0x000fe200078e00ff */
[----:B------:R-:W-:Y:S01]  /*5880*/  FMNMX.FTZ R11, R186, R11, !PT ;  /* 0x0000000bba0b7209 */ /* 0x000fe20007810000 */
[C---:B------:R-:W-:Y:S01]  /*5890*/  HMMA.16816.F32 R72, R4.reuse, R108, RZ ;  /* 0x0000006c0448723c */ /* 0x040fe200000018ff */
[----:B------:R-:W-:Y:S01]  /*58a0*/  ISETP.GE.AND P6, PT, R21, R223, PT ;  /* 0x000000df1500720c */ /* 0x000fe20003fc6270 */
[----:B------:R-:W-:Y:S01]  /*58b0*/  IMAD.WIDE.U32 R2, R2, -0x2daee0ad, RZ ;  /* 0xd2511f5302027825 */ /* 0x000fe200078e00ff */
[----:B------:R-:W-:Y:S01]  /*58c0*/  LOP3.LUT R21, R158, R12, R23, 0x96, !PT ;  /* 0x0000000c9e157212 */ /* 0x000fe200078e9617 */
[----:B------:R-:W1:Y:S01]  /*58d0*/  SHFL.BFLY PT, R13, R11, 0x2, 0x1f ;  /* 0x0c401f000b0d7f89 */ /* 0x000e6200000e0000 */
[----:B------:R-:W-:Y:S01]  /*58e0*/  FSEL R215, R57, -INF , !P6 ;  /* 0xff80000039d77808 */ /* 0x000fe20007000000 */
[----:B------:R-:W-:Y:S01]  /*58f0*/  IMAD.WIDE.U32 R18, R0, -0x326172a9, RZ ;  /* 0xcd9e8d5700127825 */ /* 0x000fe200078e00ff */
[----:B------:R-:W-:Y:S01]  /*5900*/  LOP3.LUT R0, R102, R24, R3, 0x96, !PT ;  /* 0x0000001866007212 */ /* 0x000fe200078e9603 */
[----:B------:R-:W-:Y:S01]  /*5910*/  HMMA.16816.F32 R60, R4, R136, RZ ;  /* 0x00000088043c723c */ /* 0x000fe200000018ff */
[----:B------:R-:W-:Y:S01]  /*5920*/  FMNMX3.FTZ R3, R25, R145, R142, !PT ;  /* 0x0000009119037276 */ /* 0x000fe2000781008e */
[----:B------:R-:W-:Y:S01]  /*5930*/  IMAD.MOV.U32 R9, RZ, RZ, R2 ;  /* 0x000000ffff097224 */ /* 0x000fe200078e0002 */
[----:B------:R-:W-:Y:S01]  /*5940*/  LOP3.LUT R23, R160, R8, R19, 0x96, !PT ;  /* 0x00000008a0177212 */ /* 0x000fe200078e9613 */
[----:B------:R-:W-:Y:S01]  /*5950*/  IMAD.MOV.U32 R24, RZ, RZ, R197 ;  /* 0x000000ffff187224 */ /* 0x000fe200078e00c5 */
[----:B------:R-:W-:-:S02]  /*5960*/  PRMT R12, R2, 0x7773, RZ ;  /* 0x00007773020c7816 */ /* 0x000fc400000000ff */
[C---:B------:R-:W-:Y:S01]  /*5970*/  PRMT R10, R2.reuse, 0x7772, RZ ;  /* 0x00007772020a7816 */ /* 0x040fe200000000ff */
[C---:B------:R-:W-:Y:S01]  /*5980*/  HMMA.16816.F32 R48, R4.reuse, R132, RZ ;  /* 0x000000840430723c */ /* 0x040fe200000018ff */
[----:B------:R-:W-:Y:S02]  /*5990*/  PRMT R8, R2, 0x7771, RZ ;  /* 0x0000777102087816 */ /* 0x000fe400000000ff */
[----:B------:R-:W-:Y:S02]  /*59a0*/  FMNMX3.FTZ R2, R3, R140, R149, !PT ;  /* 0x0000008c03027276 */ /* 0x000fe40007810095 */
[----:B------:R-:W-:Y:S02]  /*59b0*/  LOP3.LUT R3, R9, 0xff, RZ, 0xc0, !PT ;  /* 0x000000ff09037812 */ /* 0x000fe400078ec0ff */
[----:B------:R-:W-:Y:S01]  /*59c0*/  FMNMX3.FTZ R2, R2, R148, R143, !PT ;  /* 0x0000009402027276 */ /* 0x000fe2000781008f */
[----:B------:R-:W-:Y:S01]  /*59d0*/  HMMA.16816.F32 R40, R4, R124, RZ ;  /* 0x0000007c0428723c */ /* 0x000fe200000018ff */
[----:B------:R-:W-:-:S02]  /*59e0*/  PRMT R15, R10, 0x5410, R12 ;  /* 0x000054100a0f7816 */ /* 0x000fc4000000000c */
[----:B------:R-:W-:Y:S02]  /*59f0*/  FMNMX3.FTZ R2, R2, R107, R168, !PT ;  /* 0x0000006b02027276 */ /* 0x000fe400078100a8 */
[----:B-1----:R-:W-:Y:S02]  /*5a00*/  FMNMX.FTZ R19, R11, R13, !PT ;  /* 0x0000000d0b137209 */ /* 0x002fe40007810000 */
[----:B------:R-:W-:Y:S01]  /*5a10*/  FMNMX3.FTZ R2, R2, R55, R53, !PT ;  /* 0x0000003702027276 */ /* 0x000fe20007810035 */
[C---:B------:R-:W-:Y:S01]  /*5a20*/  HMMA.16816.F32 R36, R4.reuse, R120, RZ ;  /* 0x000000780424723c */ /* 0x040fe200000018ff */
[----:B------:R-:W-:Y:S01]  /*5a30*/  PRMT R11, R3, 0x5410, R8 ;  /* 0x00005410030b7816 */ /* 0x000fe20000000008 */
[----:B------:R-:W-:Y:S01]  /*5a40*/  FFMA.FTZ R3, R29, UR6, -R32 ;  /* 0x000000061d037c23 */ /* 0x000fe20008010820 */
[----:B------:R-:W-:Y:S01]  /*5a50*/  FMNMX3.FTZ R2, R2, R54, R214, !PT ;  /* 0x0000003602027276 */ /* 0x000fe200078100d6 */
[----:B------:R-:W-:Y:S01]  /*5a60*/  FFMA.FTZ R8, R31, UR6, -R32 ;  /* 0x000000061f087c23 */ /* 0x000fe20008010820 */
[----:B------:R-:W-:Y:S01]  /*5a70*/  LOP3.LUT R9, R0, 0xffff, RZ, 0xc0, !PT ;  /* 0x0000ffff00097812 */ /* 0x000fe200078ec0ff */
[----:B------:R1:W-:Y:S01]  /*5a80*/  MUFU.EX2 R189, R3 ;  /* 0x0000000300bd7308 */ /* 0x0003e20000000800 */
[----:B------:R-:W-:Y:S01]  /*5a90*/  FMNMX3.FTZ R2, R2, R221, R212, !PT ;  /* 0x000000dd02027276 */ /* 0x000fe200078100d4 */
[----:B------:R-:W-:Y:S01]  /*5aa0*/  HMMA.16816.F32 R56, R4, R128, RZ ;  /* 0x000000800438723c */ /* 0x000fe200000018ff */
[----:B------:R-:W-:Y:S01]  /*5ab0*/  LOP3.LUT R13, R0, 0xff, RZ, 0xc0, !PT ;  /* 0x000000ff000d7812 */ /* 0x000fe200078ec0ff */
[----:B------:R2:W-:Y:S01]  /*5ac0*/  MUFU.EX2 R194, R8 ;  /* 0x0000000800c27308 */ /* 0x0005e20000000800 */
[----:B------:R-:W-:Y:S01]  /*5ad0*/  FMNMX.FTZ R14, R215, R2, !PT ;  /* 0x00000002d70e7209 */ /* 0x000fe20007810000 */
[----:B------:R-:W-:Y:S01]  /*5ae0*/  FFMA.FTZ R2, R28, UR6, -R32 ;  /* 0x000000061c027c23 */ /* 0x000fe20008010820 */
[----:B------:R-:W-:-:S02]  /*5af0*/  PRMT R10, R0, 0x7632, R10 ;  /* 0x00007632000a7816 */ /* 0x000fc4000000000a */
[----:B------:R-:W-:Y:S01]  /*5b00*/  SHF.R.U32.HI R12, RZ, 0x18, R0 ;  /* 0x00000018ff0c7819 */ /* 0x000fe20000011600 */
[----:B------:R3:W-:Y:S01]  /*5b10*/  MUFU.EX2 R188, R2 ;  /* 0x0000000200bc7308 */ /* 0x0007e20000000800 */
[----:B------:R-:W4:Y:S01]  /*5b20*/  SHFL.BFLY PT, R20, R14, 0x2, 0x1f ;  /* 0x0c401f000e147f89 */ /* 0x000f2200000e0000 */
[--C-:B------:R-:W-:Y:S01]  /*5b30*/  FFMA.FTZ R0, R71, UR6, -R33.reuse ;  /* 0x0000000647007c23 */ /* 0x100fe20008010821 */
[----:B------:R-:W-:Y:S01]  /*5b40*/  HMMA.16816.F32 R64, R4, R110, RZ ;  /* 0x0000006e0440723c */ /* 0x000fe200000018ff */
[----:B-1----:R-:W-:Y:S01]  /*5b50*/  FFMA.FTZ R3, R34, UR6, -R33 ;  /* 0x0000000622037c23 */ /* 0x002fe20008010821 */
[----:B------:R-:W-:Y:S01]  /*5b60*/  IMAD.MOV.U32 R34, RZ, RZ, R101 ;  /* 0x000000ffff227224 */ /* 0x000fe200078e0065 */
[----:B------:R1:W-:Y:S01]  /*5b70*/  MUFU.EX2 R192, R0 ;  /* 0x0000000000c07308 */ /* 0x0003e20000000800 */
[----:B--2---:R-:W-:-:S03]  /*5b80*/  FFMA.FTZ R8, R70, UR6, -R32 ;  /* 0x0000000646087c23 */ /* 0x004fc60008010820 */
[----:B------:R2:W-:Y:S01]  /*5b90*/  MUFU.EX2 R196, R3 ;  /* 0x0000000300c47308 */ /* 0x0005e20000000800 */
[C---:B------:R-:W-:Y:S01]  /*5ba0*/  HMMA.16816.F32 R76, R4.reuse, R138, RZ ;  /* 0x0000008a044c723c */ /* 0x040fe200000018ff */
[----:B---3--:R-:W-:Y:S02]  /*5bb0*/  FFMA.FTZ R2, R30, UR6, -R33 ;  /* 0x000000061e027c23 */ /* 0x008fe40008010821 */
[----:B------:R3:W-:Y:S04]  /*5bc0*/  MUFU.EX2 R185, R8 ;  /* 0x0000000800b97308 */ /* 0x0007e80000000800 */
[----:B------:R5:W4:Y:S01]  /*5bd0*/  MUFU.EX2 R178, R2 ;  /* 0x0000000200b27308 */ /* 0x000b220000000800 */
[----:B-1----:R-:W-:Y:S01]  /*5be0*/  HSET2.LE.AND R0, R11, R16, PT ;  /* 0x000000100b007233 */ /* 0x002fe20003803000 */
[----:B------:R-:W-:Y:S01]  /*5bf0*/  HMMA.16816.F32 R80, R4, R134, RZ ;  /* 0x000000860450723c */ /* 0x000fe200000018ff */
[----:B--2---:R-:W-:-:S02]  /*5c00*/  LOP3.LUT R3, R15, 0xff00ff, RZ, 0xc0, !PT ;  /* 0x00ff00ff0f037812 */ /* 0x004fc400078ec0ff */
[----:B---3--:R-:W-:-:S05]  /*5c10*/  SHF.R.U32.HI R8, RZ, 0x8, R9 ;  /* 0x00000008ff087819 */ /* 0x008fca0000011609 */
[C---:B------:R-:W-:Y:S01]  /*5c20*/  HMMA.16816.F32 R68, R4.reuse, R126, RZ ;  /* 0x0000007e0444723c */ /* 0x040fe200000018ff */
[----:B------:R-:W-:Y:S01]  /*5c30*/  LOP3.LUT R9, R10, 0xff, RZ, 0xc0, !PT ;  /* 0x000000ff0a097812 */ /* 0x000fe200078ec0ff */
[----:B-----5:R-:W-:Y:S01]  /*5c40*/  FFMA.FTZ R2, R85, UR6, -R33 ;  /* 0x0000000655027c23 */ /* 0x020fe20008010821 */
[----:B------:R-:W-:Y:S01]  /*5c50*/  PRMT R8, R13, 0x5410, R8 ;  /* 0x000054100d087816 */ /* 0x000fe20000000008 */
[----:B------:R-:W-:Y:S01]  /*5c60*/  LDSM.16.MT88.4 R84, [R52+0x2400] ;  /* 0x002400003454783b */ /* 0x000fe20000004200 */
[----:B------:R-:W-:Y:S01]  /*5c70*/  PRMT R9, R9, 0x5410, R12 ;  /* 0x0000541009097816 */ /* 0x000fe2000000000c */
[----:B------:R1:W2:Y:S01]  /*5c80*/  MUFU.EX2 R179, R2 ;  /* 0x0000000200b37308 */ /* 0x0002a20000000800 */
[----:B------:R-:W-:Y:S01]  /*5c90*/  IMAD.WIDE.U32 R12, R21, -0x326172a9, RZ ;  /* 0xcd9e8d57150c7825 */ /* 0x000fe200078e00ff */
[----:B------:R-:W-:Y:S01]  /*5ca0*/  HMMA.16816.F32 R44, R4, R122, RZ ;  /* 0x0000007a042c723c */ /* 0x000fe200000018ff */
[----:B------:R-:W-:Y:S02]  /*5cb0*/  HSET2.LE.AND R3, R3, R16, PT ;  /* 0x0000001003037233 */ /* 0x000fe40003803000 */
[----:B----4-:R-:W-:-:S04]  /*5cc0*/  F2FP.F16.F32.PACK_AB R11, R178, R196 ;  /* 0x000000c4b20b723e */ /* 0x010fc800000000ff */
[----:B------:R-:W-:Y:S01]  /*5cd0*/  LOP3.LUT R11, R11, R3, RZ, 0xc0, !PT ;  /* 0x000000030b0b7212 */ /* 0x000fe200078ec0ff */
[----:B------:R-:W-:Y:S01]  /*5ce0*/  HMMA.16816.F32 R28, R4, R130, RZ ;  /* 0x00000082041c723c */ /* 0x000fe200000018ff */
[----:B------:R-:W-:Y:S01]  /*5cf0*/  FMNMX.FTZ R6, R14, R20, !PT ;  /* 0x000000140e067209 */ /* 0x000fe20007810000 */
[----:B------:R-:W-:Y:S01]  /*5d00*/  IMAD.WIDE.U32 R4, R23, -0x2daee0ad, RZ ;  /* 0xd2511f5317047825 */ /* 0x000fe200078e00ff */
[----:B------:R-:W-:Y:S02]  /*5d10*/  HSET2.LE.AND R3, R9, R16, PT ;  /* 0x0000001009037233 */ /* 0x000fe40003803000 */
[----:B-1----:R-:W-:Y:S01]  /*5d20*/  F2FP.F16.F32.PACK_AB R2, R188, R189 ;  /* 0x000000bdbc02723e */ /* 0x002fe200000000ff */
[----:B------:R-:W1:Y:S01]  /*5d30*/  SHFL.BFLY PT, R14, R6, 0x1, 0x1f ;  /* 0x0c201f00060e7f89 */ /* 0x000e6200000e0000 */
[----:B--2---:R-:W-:Y:S01]  /*5d40*/  F2FP.F16.F32.PACK_AB R9, R179, R192 ;  /* 0x000000c0b309723e */ /* 0x004fe200000000ff */
[----:B------:R-:W-:Y:S01]  /*5d50*/  IMAD.MOV.U32 R23, RZ, RZ, R195 ;  /* 0x000000ffff177224 */ /* 0x000fe200078e00c3 */
[----:B------:R-:W-:-:S02]  /*5d60*/  LOP3.LUT R10, R2, R0, RZ, 0xc0, !PT ;  /* 0x00000000020a7212 */ /* 0x000fc400078ec0ff */
[----:B------:R-:W-:Y:S02]  /*5d70*/  HSET2.LE.AND R0, R8, R16, PT ;  /* 0x0000001008007233 */ /* 0x000fe40003803000 */
[----:B------:R-:W-:Y:S02]  /*5d80*/  F2FP.F16.F32.PACK_AB R2, R185, R194 ;  /* 0x000000c2b902723e */ /* 0x000fe400000000ff */
[----:B------:R-:W-:Y:S02]  /*5d90*/  LOP3.LUT R9, R9, R3, RZ, 0xc0, !PT ;  /* 0x0000000309097212 */ /* 0x000fe400078ec0ff */
[----:B------:R-:W-:Y:S02]  /*5da0*/  LOP3.LUT R8, R2, R0, RZ, 0xc0, !PT ;  /* 0x0000000002087212 */ /* 0x000fe400078ec0ff */
[----:B------:R-:W-:Y:S02]  /*5db0*/  LOP3.LUT R2, R220, R18, R13, 0x96, !PT ;  /* 0x00000012dc027212 */ /* 0x000fe400078e960d */
[----:B------:R-:W2:Y:S01]  /*5dc0*/  SHFL.BFLY PT, R13, R19, 0x1, 0x1f ;  /* 0x0c201f00130d7f89 */ /* 0x000ea200000e0000 */
[----:B------:R-:W-:-:S02]  /*5dd0*/  LOP3.LUT R7, R161, R22, R5, 0x96, !PT ;  /* 0x00000016a1077212 */ /* 0x000fc400078e9605 */
[----:B------:R-:W-:Y:S01]  /*5de0*/  IMAD.WIDE.U32 R2, R2, -0x2daee0ad, RZ ;  /* 0xd2511f5302027825 */ /* 0x000fe200078e00ff */
[C---:B------:R-:W-:Y:S03]  /*5df0*/  HMMA.16816.F32 R60, R8.reuse, R96, R60 ;  /* 0x00000060083c723c */ /* 0x040fe6000000183c */
[----:B------:R-:W-:Y:S01]  /*5e00*/  IMAD.MOV.U32 R20, RZ, RZ, R2 ;  /* 0x000000ffff147224 */ /* 0x000fe200078e0002 */
[----:B------:R-:W-:Y:S02]  /*5e10*/  LOP3.LUT R4, R102, R4, R3, 0x96, !PT ;  /* 0x0000000466047212 */ /* 0x000fe400078e9603 */
[C---:B------:R-:W-:Y:S02]  /*5e20*/  PRMT R21, R2.reuse, 0x7771, RZ ;  /* 0x0000777102157816 */ /* 0x040fe400000000ff */
[C---:B------:R-:W-:Y:S01]  /*5e30*/  PRMT R5, R2.reuse, 0x7773, RZ ;  /* 0x0000777302057816 */ /* 0x040fe200000000ff */
[----:B------:R-:W-:Y:S01]  /*5e40*/  HMMA.16816.F32 R248, R8, R116, R48 ;  /* 0x0000007408f8723c */ /* 0x000fe20000001830 */
[----:B------:R-:W-:Y:S01]  /*5e50*/  PRMT R0, R2, 0x7772, RZ ;  /* 0x0000777202007816 */ /* 0x000fe200000000ff */
[----:B------:R-:W-:Y:S01]  /*5e60*/  IMAD.WIDE.U32 R2, R7, -0x326172a9, RZ ;  /* 0xcd9e8d5707027825 */ /* 0x000fe200078e00ff */
[----:B-1----:R-:W-:-:S02]  /*5e70*/  FMNMX.FTZ R101, R6, R14, !PT ;  /* 0x0000000e06657209 */ /* 0x002fc40007810000 */
[----:B------:R-:W-:Y:S01]  /*5e80*/  PRMT R22, R0, 0x5410, R5 ;  /* 0x0000541000167816 */ /* 0x000fe20000000005 */
[----:B------:R-:W-:Y:S01]  /*5e90*/  IMAD.MOV.U32 R48, RZ, RZ, R179 ;  /* 0x000000ffff307224 */ /* 0x000fe200078e00b3 */
[----:B------:R-:W-:Y:S01]  /*5ea0*/  LOP3.LUT R0, R163, R12, R3, 0x96, !PT ;  /* 0x0000000ca3007212 */ /* 0x000fe200078e9603 */
[----:B------:R-:W-:Y:S01]  /*5eb0*/  IMAD.MOV.U32 R12, RZ, RZ, R2 ;  /* 0x000000ffff0c7224 */ /* 0x000fe200078e0002 */
[C---:B------:R-:W-:Y:S01]  /*5ec0*/  PRMT R5, R2.reuse, 0x7773, RZ ;  /* 0x0000777302057816 */ /* 0x040fe200000000ff */
[----:B------:R-:W-:Y:S01]  /*5ed0*/  IMAD.MOV.U32 R165, RZ, RZ, R63 ;  /* 0x000000ffffa57224 */ /* 0x000fe200078e003f */
[----:B--2---:R-:W-:Y:S01]  /*5ee0*/  FMNMX.FTZ R102, R19, R13, !PT ;  /* 0x0000000d13667209 */ /* 0x004fe20007810000 */
[----:B------:R-:W-:Y:S01]  /*5ef0*/  IMAD.MOV.U32 R63, RZ, RZ, R207 ;  /* 0x000000ffff3f7224 */ /* 0x000fe200078e00cf */
[C---:B------:R-:W-:Y:S01]  /*5f00*/  PRMT R3, R2.reuse, 0x7772, RZ ;  /* 0x0000777202037816 */ /* 0x040fe200000000ff */
[----:B------:R-:W-:Y:S01]  /*5f10*/  IMAD.MOV.U32 R150, RZ, RZ, R62 ;  /* 0x000000ffff967224 */ /* 0x000fe200078e003e */
[----:B------:R-:W-:Y:S01]  /*5f20*/  PRMT R7, R2, 0x7771, RZ ;  /* 0x0000777102077816 */ /* 0x000fe200000000ff */
[C---:B------:R-:W-:Y:S01]  /*5f30*/  FMUL.FTZ R2, R102.reuse, UR6 ;  /* 0x0000000666027c20 */ /* 0x040fe20008410000 */
[----:B------:R-:W-:Y:S01]  /*5f40*/  FSETP.NEU.FTZ.AND P0, PT, R102, -INF , PT ;  /* 0xff8000006600780b */ /* 0x000fe20003f1d000 */
[----:B------:R-:W-:Y:S01]  /*5f50*/  IMAD.MOV.U32 R62, RZ, RZ, R206 ;  /* 0x000000ffff3e7224 */ /* 0x000fe200078e00ce */
[----:B------:R-:W-:Y:S01]  /*5f60*/  PRMT R13, R3, 0x5410, R5 ;  /* 0x00005410030d7816 */ /* 0x000fe20000000005 */
[----:B------:R-:W-:Y:S01]  /*5f70*/  IMAD.MOV.U32 R164, RZ, RZ, R60 ;  /* 0x000000ffffa47224 */ /* 0x000fe200078e003c */
[----:B------:R-:W-:Y:S01]  /*5f80*/  FSEL R19, R2, RZ, P0 ;  /* 0x000000ff02137208 */ /* 0x000fe20000000000 */
[C---:B------:R-:W-:Y:S01]  /*5f90*/  FMUL.FTZ R2, R101.reuse, UR6 ;  /* 0x0000000665027c20 */ /* 0x040fe20008410000 */
[----:B------:R-:W-:Y:S01]  /*5fa0*/  FSETP.NEU.FTZ.AND P0, PT, R101, -INF , PT ;  /* 0xff8000006500780b */ /* 0x000fe20003f1d000 */
[----:B------:R-:W-:Y:S01]  /*5fb0*/  IMAD.MOV.U32 R151, RZ, RZ, R61 ;  /* 0x000000ffff977224 */ /* 0x000fe200078e003d */
[----:B------:R-:W-:Y:S01]  /*5fc0*/  LOP3.LUT R3, R12, 0xff, RZ, 0xc0, !PT ;  /* 0x000000ff0c037812 */ /* 0x000fe200078ec0ff */
[--C-:B------:R-:W-:Y:S01]  /*5fd0*/  FFMA.FTZ R6, R141, UR6, -R19.reuse ;  /* 0x000000068d067c23 */ /* 0x100fe20008010813 */
[----:B------:R-:W-:Y:S01]  /*5fe0*/  FSEL R18, R2, RZ, P0 ;  /* 0x000000ff02127208 */ /* 0x000fe20000000000 */
[----:B------:R-:W-:Y:S01]  /*5ff0*/  FFMA.FTZ R2, R100, UR6, -R19 ;  /* 0x0000000664027c23 */ /* 0x000fe20008010813 */
[----:B------:R-:W-:Y:S01]  /*6000*/  LOP3.LUT R5, R0, 0xffff, RZ, 0xc0, !PT ;  /* 0x0000ffff00057812 */ /* 0x000fe200078ec0ff */
[----:B------:R-:W-:Y:S01]  /*6010*/  IMAD.MOV.U32 R141, RZ, RZ, R205 ;  /* 0x000000ffff8d7224 */ /* 0x000fe200078e00cd */
[----:B------:R-:W-:Y:S01]  /*6020*/  PRMT R12, R3, 0x5410, R7 ;  /* 0x00005410030c7816 */ /* 0x000fe20000000007 */
[----:B------:R-:W-:Y:S01]  /*6030*/  FFMA.FTZ R3, R35, UR6, -R19 ;  /* 0x0000000623037c23 */ /* 0x000fe20008010813 */
[----:B------:R1:W-:Y:S01]  /*6040*/  MUFU.EX2 R207, R2 ;  /* 0x0000000200cf7308 */ /* 0x0003e20000000800 */
[----:B------:R-:W-:Y:S01]  /*6050*/  SHF.R.U32.HI R5, RZ, 0x8, R5 ;  /* 0x00000008ff057819 */ /* 0x000fe20000011605 */
[----:B------:R-:W-:Y:S01]  /*6060*/  HMMA.16816.F32 R244, R8, R88, R40 ;  /* 0x0000005808f4723c */ /* 0x000fe20000001828 */
[----:B------:R-:W-:Y:S01]  /*6070*/  IMAD.MOV.U32 R60, RZ, RZ, R202 ;  /* 0x000000ffff3c7224 */ /* 0x000fe200078e00ca */
[----:B------:R2:W-:Y:S01]  /*6080*/  MUFU.EX2 R205, R6 ;  /* 0x0000000600cd7308 */ /* 0x0005e20000000800 */
[----:B------:R-:W-:-:S02]  /*6090*/  IMAD.MOV.U32 R61, RZ, RZ, R203 ;  /* 0x000000ffff3d7224 */ /* 0x000fc400078e00cb */
[----:B------:R-:W-:Y:S01]  /*60a0*/  IMAD.MOV.U32 R40, RZ, RZ, R187 ;  /* 0x000000ffff287224 */ /* 0x000fe200078e00bb */
[----:B------:R3:W-:Y:S01]  /*60b0*/  MUFU.EX2 R206, R3 ;  /* 0x0000000300ce7308 */ /* 0x0007e20000000800 */
[----:B------:R-:W-:Y:S01]  /*60c0*/  IMAD.MOV.U32 R41, RZ, RZ, R186 ;  /* 0x000000ffff297224 */ /* 0x000fe200078e00ba */
[----:B------:R-:W-:Y:S01]  /*60d0*/  HMMA.16816.F32 R240, R8, R92, R36 ;  /* 0x0000005c08f0723c */ /* 0x000fe20000001824 */
[----:B------:R-:W-:Y:S02]  /*60e0*/  IMAD.MOV.U32 R39, RZ, RZ, R200 ;  /* 0x000000ffff277224 */ /* 0x000fe400078e00c8 */
[----:B------:R-:W-:Y:S01]  /*60f0*/  IMAD.MOV.U32 R42, RZ, RZ, R185 ;  /* 0x000000ffff2a7224 */ /* 0x000fe200078e00b9 */
[----:B-1----:R-:W-:Y:S01]  /*6100*/  LOP3.LUT R2, R0, 0xff, RZ, 0xc0, !PT ;  /* 0x000000ff00027812 */ /* 0x002fe200078ec0ff */
[----:B------:R-:W-:Y:S02]  /*6110*/  IMAD.MOV.U32 R43, RZ, RZ, R184 ;  /* 0x000000ffff2b7224 */ /* 0x000fe400078e00b8 */
[----:B------:R-:W-:-:S02]  /*6120*/  IMAD.MOV.U32 R49, RZ, RZ, R178 ;  /* 0x000000ffff317224 */ /* 0x000fc400078e00b2 */
[----:B--2---:R-:W-:Y:S01]  /*6130*/  FFMA.FTZ R6, R142, UR6, -R18 ;  /* 0x000000068e067c23 */ /* 0x004fe20008010812 */
[----:B------:R-:W-:Y:S01]  /*6140*/  PRMT R7, R2, 0x5410, R5 ;  /* 0x0000541002077816 */ /* 0x000fe20000000005 */
[----:B------:R-:W-:Y:S01]  /*6150*/  IMAD.MOV.U32 R142, RZ, RZ, R204 ;  /* 0x000000ffff8e7224 */ /* 0x000fe200078e00cc */
[----:B------:R-:W-:Y:S01]  /*6160*/  PRMT R2, R0, 0x7632, R2 ;  /* 0x0000763200027816 */ /* 0x000fe20000000002 */
[----:B---3--:R-:W-:Y:S01]  /*6170*/  FFMA.FTZ R3, R140, UR6, -R18 ;  /* 0x000000068c037c23 */ /* 0x008fe20008010812 */
[----:B------:R-:W-:Y:S01]  /*6180*/  IMAD.MOV.U32 R140, RZ, RZ, R199 ;  /* 0x000000ffff8c7224 */ /* 0x000fe200078e00c7 */
[----:B------:R1:W-:Y:S01]  /*6190*/  MUFU.EX2 R204, R6 ;  /* 0x0000000600cc7308 */ /* 0x0003e20000000800 */
[----:B------:R-:W-:Y:S01]  /*61a0*/  FFMA.FTZ R5, R144, UR6, -R19 ;  /* 0x0000000690057c23 */ /* 0x000fe20008010813 */
[----:B------:R-:W-:Y:S01]  /*61b0*/  IMAD.MOV.U32 R144, RZ, RZ, R198 ;  /* 0x000000ffff907224 */ /* 0x000fe200078e00c6 */
[----:B------:R-:W-:Y:S01]  /*61c0*/  HMMA.16816.F32 R232, R8, R84, R56 ;  /* 0x0000005408e8723c */ /* 0x000fe20000001838 */
[----:B------:R2:W3:Y:S01]  /*61d0*/  MUFU.EX2 R199, R3 ;  /* 0x0000000300c77308 */ /* 0x0004e20000000800 */
[----:B------:R-:W-:-:S02]  /*61e0*/  IMAD.MOV.U32 R50, RZ, RZ, R176 ;  /* 0x000000ffff327224 */ /* 0x000fc400078e00b0 */
[----:B------:R-:W-:Y:S01]  /*61f0*/  IMAD.MOV.U32 R51, RZ, RZ, R177 ;  /* 0x000000ffff337224 */ /* 0x000fe200078e00b1 */
[----:B------:R3:W4:Y:S01]  /*6200*/  MUFU.EX2 R198, R5 ;  /* 0x0000000500c67308 */ /* 0x0007220000000800 */
[----:B------:R-:W-:Y:S02]  /*6210*/  IMAD.MOV.U32 R56, RZ, RZ, R196 ;  /* 0x000000ffff387224 */ /* 0x000fe400078e00c4 */
[----:B------:R-:W-:Y:S01]  /*6220*/  HMMA.16816.F32 R236, R8, R112, R72 ;  /* 0x0000007008ec723c */ /* 0x000fe20000001848 */
[----:B------:R-:W-:Y:S01]  /*6230*/  IMAD.MOV.U32 R100, RZ, RZ, R194 ;  /* 0x000000ffff647224 */ /* 0x000fe200078e00c2 */
[----:B-1----:R-:W-:Y:S01]  /*6240*/  SHF.R.U32.HI R6, RZ, 0x18, R0 ;  /* 0x00000018ff067819 */ /* 0x002fe20000011600 */
[----:B------:R-:W-:Y:S01]  /*6250*/  IMAD.MOV.U32 R36, RZ, RZ, R43 ;  /* 0x000000ffff247224 */ /* 0x000fe200078e002b */
[----:B------:R-:W-:Y:S01]  /*6260*/  LOP3.LUT R0, R2, 0xff, RZ, 0xc0, !PT ;  /* 0x000000ff02007812 */ /* 0x000fe200078ec0ff */
[--C-:B------:R-:W-:Y:S01]  /*6270*/  FFMA.FTZ R2, R145, UR6, -R18.reuse ;  /* 0x0000000691027c23 */ /* 0x100fe20008010812 */
[----:B--2---:R-:W-:-:S02]  /*6280*/  FFMA.FTZ R3, R25, UR6, -R18 ;  /* 0x0000000619037c23 */ /* 0x004fc40008010812 */
[C---:B------:R-:W-:Y:S01]  /*6290*/  HMMA.16816.F32 R228, R8.reuse, R98, R76 ;  /* 0x0000006208e4723c */ /* 0x040fe2000000184c */
[----:B------:R-:W-:Y:S01]  /*62a0*/  PRMT R6, R0, 0x5410, R6 ;  /* 0x0000541000067816 */ /* 0x000fe20000000006 */
[----:B------:R1:W-:Y:S01]  /*62b0*/  MUFU.EX2 R195, R2 ;  /* 0x0000000200c37308 */ /* 0x0003e20000000800 */
[----:B------:R-:W-:Y:S01]  /*62c0*/  HSET2.LE.AND R0, R12, R16, PT ;  /* 0x000000100c007233 */ /* 0x000fe20003803000 */
[----:B------:R-:W-:Y:S01]  /*62d0*/  IMAD.MOV.U32 R145, RZ, RZ, R201 ;  /* 0x000000ffff917224 */ /* 0x000fe200078e00c9 */
[----:B---3--:R-:W-:Y:S01]  /*62e0*/  F2FP.F16.F32.PACK_AB R5, R199, R204 ;  /* 0x000000ccc705723e */ /* 0x008fe200000000ff */
[----:B------:R2:W3:Y:S01]  /*62f0*/  MUFU.EX2 R197, R3 ;  /* 0x0000000300c57308 */ /* 0x0004e20000000800 */
[----:B------:R-:W-:Y:S01]  /*6300*/  IMAD.MOV.U32 R43, RZ, RZ, R193 ;  /* 0x000000ffff2b7224 */ /* 0x000fe200078e00c1 */
[----:B------:R-:W-:Y:S01]  /*6310*/  HMMA.16816.F32 R72, R8, R114, R64 ;  /* 0x000000720848723c */ /* 0x000fe20000001840 */
[----:B------:R-:W-:Y:S02]  /*6320*/  IMAD.MOV.U32 R58, RZ, RZ, R190 ;  /* 0x000000ffff3a7224 */ /* 0x000fe400078e00be */
[----:B------:R-:W-:-:S02]  /*6330*/  IMAD.MOV.U32 R59, RZ, RZ, R191 ;  /* 0x000000ffff3b7224 */ /* 0x000fc400078e00bf */
[----:B------:R-:W-:Y:S02]  /*6340*/  IMAD.MOV.U32 R38, RZ, RZ, R41 ;  /* 0x000000ffff267224 */ /* 0x000fe400078e0029 */
[----:B------:R-:W-:Y:S01]  /*6350*/  IMAD.MOV.U32 R37, RZ, RZ, R42 ;  /* 0x000000ffff257224 */ /* 0x000fe200078e002a */
[----:B-1----:R-:W-:Y:S01]  /*6360*/  F2FP.F16.F32.PACK_AB R2, R207, R205 ;  /* 0x000000cdcf02723e */ /* 0x002fe200000000ff */
[----:B------:R-:W-:Y:S01]  /*6370*/  HMMA.16816.F32 R200, R8, R118, R80 ;  /* 0x0000007608c8723c */ /* 0x000fe20000001850 */
[----:B------:R-:W-:Y:S01]  /*6380*/  IMAD.MOV.U32 R80, RZ, RZ, R189 ;  /* 0x000000ffff507224 */ /* 0x000fe200078e00bd */
[----:B--2---:R-:W-:Y:S01]  /*6390*/  LOP3.LUT R3, R13, 0xff00ff, RZ, 0xc0, !PT ;  /* 0x00ff00ff0d037812 */ /* 0x004fe200078ec0ff */
[----:B------:R-:W-:Y:S01]  /*63a0*/  IMAD.MOV.U32 R41, RZ, RZ, R63 ;  /* 0x000000ffff297224 */ /* 0x000fe200078e003f */
[----:B------:R-:W-:Y:S01]  /*63b0*/  LOP3.LUT R14, R2, R0, RZ, 0xc0, !PT ;  /* 0x00000000020e7212 */ /* 0x000fe200078ec0ff */
[----:B------:R-:W-:Y:S01]  /*63c0*/  IMAD.MOV.U32 R35, RZ, RZ, R48 ;  /* 0x000000ffff237224 */ /* 0x000fe200078e0030 */
[----:B------:R-:W-:-:S02]  /*63d0*/  HSET2.LE.AND R0, R7, R16, PT ;  /* 0x0000001007007233 */ /* 0x000fc40003803000 */
[C---:B------:R-:W-:Y:S01]  /*63e0*/  HMMA.16816.F32 R184, R8.reuse, R90, R68 ;  /* 0x0000005a08b8723c */ /* 0x040fe20000001844 */
[--C-:B------:R-:W-:Y:S01]  /*63f0*/  HSET2.LE.AND R3, R3, R16.reuse, PT ;  /* 0x0000001003037233 */ /* 0x100fe20003803000 */
[----:B------:R-:W-:Y:S01]  /*6400*/  IMAD.MOV.U32 R57, RZ, RZ, R49 ;  /* 0x000000ffff397224 */ /* 0x000fe200078e0031 */
[----:B----4-:R-:W-:Y:S01]  /*6410*/  F2FP.F16.F32.PACK_AB R2, R198, R206 ;  /* 0x000000cec602723e */ /* 0x010fe200000000ff */
[----:B------:R-:W-:Y:S01]  /*6420*/  IMAD.MOV.U32 R66, RZ, RZ, R50 ;  /* 0x000000ffff427224 */ /* 0x000fe200078e0032 */
[----:B------:R-:W-:Y:S01]  /*6430*/  SHF.R.U32.HI R7, RZ, 0x18, R4 ;  /* 0x00000018ff077819 */ /* 0x000fe20000011604 */
[----:B------:R-:W-:Y:S01]  /*6440*/  IMAD.MOV.U32 R67, RZ, RZ, R51 ;  /* 0x000000ffff437224 */ /* 0x000fe200078e0033 */
[----:B------:R-:W-:Y:S01]  /*6450*/  LOP3.LUT R15, R5, R3, RZ, 0xc0, !PT ;  /* 0x00000003050f7212 */ /* 0x000fe200078ec0ff */
[C---:B------:R-:W-:Y:S01]  /*6460*/  HMMA.16816.F32 R76, R8.reuse, R94, R44 ;  /* 0x0000005e084c723c */ /* 0x040fe2000000182c */
[----:B------:R-:W-:Y:S01]  /*6470*/  HSET2.LE.AND R3, R6, R16, PT ;  /* 0x0000001006037233 */ /* 0x000fe20003803000 */
[----:B------:R-:W-:Y:S01]  /*6480*/  IMAD.MOV.U32 R64, RZ, RZ, R60 ;  /* 0x000000ffff407224 */ /* 0x000fe200078e003c */
[----:B---3--:R-:W-:Y:S01]  /*6490*/  F2FP.F16.F32.PACK_AB R5, R195, R197 ;  /* 0x000000c5c305723e */ /* 0x008fe200000000ff */
[----:B------:R-:W-:Y:S01]  /*64a0*/  IMAD.MOV.U32 R65, RZ, RZ, R61 ;  /* 0x000000ffff417224 */ /* 0x000fe200078e003d */
[----:B------:R-:W-:Y:S01]  /*64b0*/  LOP3.LUT R12, R2, R0, RZ, 0xc0, !PT ;  /* 0x00000000020c7212 */ /* 0x000fe200078ec0ff */
[--C-:B------:R-:W-:Y:S01]  /*64c0*/  FFMA.FTZ R0, R106, UR6, -R19.reuse ;  /* 0x000000066a007c23 */ /* 0x100fe20008010813 */
[----:B------:R-:W-:Y:S01]  /*64d0*/  LOP3.LUT R13, R5, R3, RZ, 0xc0, !PT ;  /* 0x00000003050d7212 */ /* 0x000fe200078ec0ff */
[----:B------:R-:W-:Y:S01]  /*64e0*/  FFMA.FTZ R5, R105, UR6, -R19 ;  /* 0x0000000669057c23 */ /* 0x000fe20008010813 */
[C---:B------:R-:W-:Y:S01]  /*64f0*/  LOP3.LUT R3, R4.reuse, 0xffff, RZ, 0xc0, !PT ;  /* 0x0000ffff04037812 */ /* 0x040fe200078ec0ff */
[----:B------:R-:W-:Y:S01]  /*6500*/  HMMA.16816.F32 R176, R8, R86, R28 ;  /* 0x0000005608b0723c */ /* 0x000fe2000000181c */
[C---:B------:R-:W-:Y:S01]  /*6510*/  PRMT R2, R4.reuse, 0x7632, R2 ;  /* 0x0000763204027816 */ /* 0x040fe20000000002 */
[----:B------:R1:W-:Y:S01]  /*6520*/  MUFU.EX2 R194, R0 ;  /* 0x0000000000c27308 */ /* 0x0003e20000000800 */
[----:B------:R-:W-:Y:S01]  /*6530*/  LOP3.LUT R8, R4, 0xff, RZ, 0xc0, !PT ;  /* 0x000000ff04087812 */ /* 0x000fe200078ec0ff */
[----:B------:R-:W-:Y:S01]  /*6540*/  FFMA.FTZ R4, R143, UR6, -R18 ;  /* 0x000000068f047c23 */ /* 0x000fe20008010812 */
[----:B------:R-:W-:Y:S01]  /*6550*/  SHF.R.U32.HI R3, RZ, 0x8, R3 ;  /* 0x00000008ff037819 */ /* 0x000fe20000011603 */
[----:B------:R2:W3:Y:S01]  /*6560*/  MUFU.EX2 R196, R5 ;  /* 0x0000000500c47308 */ /* 0x0004e20000000800 */
[----:B------:R-:W-:Y:S01]  /*6570*/  LOP3.LUT R2, R2, 0xff, RZ, 0xc0, !PT ;  /* 0x000000ff02027812 */ /* 0x000fe200078ec0ff */
[----:B------:R-:W-:Y:S01]  /*6580*/  IMAD.MOV.U32 R106, RZ, RZ, R39 ;  /* 0x000000ffff6a7224 */ /* 0x000fe200078e0027 */
[----:B------:R-:W-:Y:S01]  /*6590*/  LOP3.LUT R6, R20, 0xff, RZ, 0xc0, !PT ;  /* 0x000000ff14067812 */ /* 0x000fe200078ec0ff */
[----:B------:R4:W-:Y:S01]  /*65a0*/  MUFU.EX2 R193, R4 ;  /* 0x0000000400c17308 */ /* 0x0009e20000000800 */
[----:B------:R-:W-:Y:S01]  /*65b0*/  IMAD.MOV.U32 R39, RZ, RZ, R40 ;  /* 0x000000ffff277224 */ /* 0x000fe200078e0028 */
[----:B------:R-:W-:Y:S01]  /*65c0*/  HMMA.16816.F32 R48, R12, R110, RZ ;  /* 0x0000006e0c30723c */ /* 0x000fe200000018ff */
[----:B------:R-:W-:-:S02]  /*65d0*/  IMAD.MOV.U32 R40, RZ, RZ, R62 ;  /* 0x000000ffff287224 */ /* 0x000fc400078e003e */
[----:B------:R-:W-:Y:S01]  /*65e0*/  IMAD.MOV.U32 R82, RZ, RZ, R100 ;  /* 0x000000ffff527224 */ /* 0x000fe200078e0064 */
[----:B-1----:R-:W-:Y:S01]  /*65f0*/  PRMT R0, R6, 0x5410, R21 ;  /* 0x0000541006007816 */ /* 0x002fe20000000015 */
[----:B------:R-:W-:Y:S02]  /*6600*/  IMAD.MOV.U32 R143, RZ, RZ, R36 ;  /* 0x000000ffff8f7224 */ /* 0x000fe400078e0024 */
[----:B------:R-:W-:Y:S01]  /*6610*/  IMAD.MOV.U32 R100, RZ, RZ, R38 ;  /* 0x000000ffff647224 */ /* 0x000fe200078e0026 */
[----:B--2---:R-:W-:Y:S01]  /*6620*/  PRMT R5, R8, 0x5410, R3 ;  /* 0x0000541008057816 */ /* 0x004fe20000000003 */
[----:B------:R-:W-:Y:S01]  /*6630*/  FFMA.FTZ R3, R147, UR6, -R19 ;  /* 0x0000000693037c23 */ /* 0x000fe20008010813 */
[----:B------:R-:W-:Y:S01]  /*6640*/  PRMT R8, R2, 0x5410, R7 ;  /* 0x0000541002087816 */ /* 0x000fe20000000007 */
[----:B------:R-:W-:Y:S01]  /*6650*/  FFMA.FTZ R2, R107, UR6, -R18 ;  /* 0x000000066b027c23 */ /* 0x000fe20008010812 */
[----:B------:R-:W-:Y:S01]  /*6660*/  IMAD.MOV.U32 R147, RZ, RZ, R192 ;  /* 0x000000ffff937224 */ /* 0x000fe200078e00c0 */
[----:B------:R-:W-:Y:S01]  /*6670*/  HSET2.LE.AND R0, R0, R16, PT ;  /* 0x0000001000007233 */ /* 0x000fe20003803000 */
[----:B----4-:R-:W-:Y:S01]  /*6680*/  FFMA.FTZ R4, R146, UR6, -R19 ;  /* 0x0000000692047c23 */ /* 0x010fe20008010813 */
[----:B------:R3:W1:Y:S01]  /*6690*/  MUFU.EX2 R192, R2 ;  /* 0x0000000200c07308 */ /* 0x0006620000000800 */
[----:B------:R-:W-:Y:S01]  /*66a0*/  HMMA.16816.F32 R60, R12, R108, RZ ;  /* 0x0000006c0c3c723c */ /* 0x000fe200000018ff */
[----:B------:R-:W-:-:S02]  /*66b0*/  IMAD.MOV.U32 R108, RZ, RZ, R37 ;  /* 0x000000ffff6c7224 */ /* 0x000fc400078e0025 */
[----:B------:R2:W-:Y:S01]  /*66c0*/  MUFU.EX2 R190, R3 ;  /* 0x0000000300be7308 */ /* 0x0005e20000000800 */
[----:B------:R-:W-:Y:S02]  /*66d0*/  IMAD.MOV.U32 R110, RZ, RZ, R39 ;  /* 0x000000ffff6e7224 */ /* 0x000fe400078e0027 */
[----:B------:R-:W-:Y:S01]  /*66e0*/  IMAD.MOV.U32 R81, RZ, RZ, R43 ;  /* 0x000000ffff517224 */ /* 0x000fe200078e002b */
[----:B------:R-:W4:Y:S01]  /*66f0*/  MUFU.EX2 R191, R4 ;  /* 0x0000000400bf7308 */ /* 0x000f220000000800 */
[----:B------:R-:W-:Y:S01]  /*6700*/  HMMA.16816.F32 R36, R12, R124, RZ ;  /* 0x0000007c0c24723c */ /* 0x000fe200000018ff */
[----:B------:R-:W-:Y:S02]  /*6710*/  IMAD.MOV.U32 R83, RZ, RZ, R24 ;  /* 0x000000ffff537224 */ /* 0x000fe400078e0018 */
[----:B------:R-:W-:Y:S01]  /*6720*/  IMAD.MOV.U32 R124, RZ, RZ, R26 ;  /* 0x000000ffff7c7224 */ /* 0x000fe200078e001a */
[----:B---3--:R-:W-:Y:S01]  /*6730*/  F2FP.F16.F32.PACK_AB R2, R196, R194 ;  /* 0x000000c2c402723e */ /* 0x008fe200000000ff */
[----:B------:R-:W-:-:S03]  /*6740*/  IMAD.MOV.U32 R125, RZ, RZ, R27 ;  /* 0x000000ffff7d7224 */ /* 0x000fc600078e001b */
[C---:B------:R-:W-:Y:S01]  /*6750*/  HMMA.16816.F32 R44, R12.reuse, R136, RZ ;  /* 0x000000880c2c723c */ /* 0x040fe200000018ff */
[----:B------:R-:W-:Y:S01]  /*6760*/  LOP3.LUT R6, R2, R0, RZ, 0xc0, !PT ;  /* 0x0000000002067212 */ /* 0x000fe200078ec0ff */
[--C-:B------:R-:W-:Y:S01]  /*6770*/  FFMA.FTZ R2, R149, UR6, -R18.reuse ;  /* 0x0000000695027c23 */ /* 0x100fe20008010812 */
[----:B------:R-:W-:Y:S01]  /*6780*/  LOP3.LUT R0, R22, 0xff00ff, RZ, 0xc0, !PT ;  /* 0x00ff00ff16007812 */ /* 0x000fe200078ec0ff */
[----:B--2---:R-:W-:Y:S01]  /*6790*/  FFMA.FTZ R3, R148, UR6, -R18 ;  /* 0x0000000694037c23 */ /* 0x004fe20008010812 */
[----:B------:R-:W-:Y:S01]  /*67a0*/  IMAD.MOV.U32 R148, RZ, RZ, R40 ;  /* 0x000000ffff947224 */ /* 0x000fe200078e0028 */
[----:B------:R1:W-:Y:S01]  /*67b0*/  MUFU.EX2 R189, R2 ;  /* 0x0000000200bd7308 */ /* 0x0003e20000000800 */
[----:B------:R-:W-:Y:S01]  /*67c0*/  IMAD.MOV.U32 R149, RZ, RZ, R41 ;  /* 0x000000ffff957224 */ /* 0x000fe200078e0029 */
[----:B------:R-:W-:Y:S01]  /*67d0*/  HSET2.LE.AND R0, R0, R16, PT ;  /* 0x0000001000007233 */ /* 0x000fe20003803000 */
[----:B------:R-:W-:Y:S01]  /*67e0*/  HMMA.16816.F32 R40, R12, R132, RZ ;  /* 0x000000840c28723c */ /* 0x000fe200000018ff */
[----:B------:R-:W-:-:S02]  /*67f0*/  IMAD.MOV.U32 R132, RZ, RZ, R66 ;  /* 0x000000ffff847224 */ /* 0x000fc400078e0042 */
[----:B------:R-:W-:Y:S02]  /*6800*/  IMAD.MOV.U32 R107, RZ, RZ, R35 ;  /* 0x000000ffff6b7224 */ /* 0x000fe400078e0023 */
[----:B------:R-:W-:Y:S02]  /*6810*/  IMAD.MOV.U32 R136, RZ, RZ, R64 ;  /* 0x000000ffff887224 */ /* 0x000fe400078e0040 */
[----:B------:R-:W-:Y:S01]  /*6820*/  IMAD.MOV.U32 R137, RZ, RZ, R65 ;  /* 0x000000ffff897224 */ /* 0x000fe200078e0041 */
[C---:B------:R-:W-:Y:S01]  /*6830*/  HMMA.16816.F32 R24, R12.reuse, R120, RZ ;  /* 0x000000780c18723c */ /* 0x040fe200000018ff */
[----:B------:R-:W-:Y:S01]  /*6840*/  IMAD.MOV.U32 R133, RZ, RZ, R67 ;  /* 0x000000ffff857224 */ /* 0x000fe200078e0043 */
[----:B-1----:R-:W-:Y:S01]  /*6850*/  F2FP.F16.F32.PACK_AB R2, R192, R193 ;  /* 0x000000c1c002723e */ /* 0x002fe200000000ff */
[----:B------:R-:W-:Y:S02]  /*6860*/  IMAD.MOV.U32 R105, RZ, RZ, R56 ;  /* 0x000000ffff697224 */ /* 0x000fe400078e0038 */
[----:B------:R-:W-:Y:S01]  /*6870*/  IMAD.MOV.U32 R111, RZ, RZ, R57 ;  /* 0x000000ffff6f7224 */ /* 0x000fe200078e0039 */
[----:B------:R-:W-:Y:S01]  /*6880*/  LOP3.LUT R7, R2, R0, RZ, 0xc0, !PT ;  /* 0x0000000002077212 */ /* 0x000fe200078ec0ff */
[----:B------:R-:W-:Y:S01]  /*6890*/  IMAD.MOV.U32 R35, RZ, RZ, R23 ;  /* 0x000000ffff237224 */ /* 0x000fe200078e0017 */
[--C-:B------:R-:W-:Y:S01]  /*68a0*/  HSET2.LE.AND R0, R5, R16.reuse, PT ;  /* 0x0000001005007233 */ /* 0x100fe20003803000 */
[----:B------:R-:W-:Y:S01]  /*68b0*/  IMAD.MOV.U32 R120, RZ, RZ, R58 ;  /* 0x000000ffff787224 */ /* 0x000fe200078e003a */
[----:B----4-:R-:W-:Y:S01]  /*68c0*/  F2FP.F16.F32.PACK_AB R2, R191, R190 ;  /* 0x000000bebf02723e */ /* 0x010fe200000000ff */
[----:B------:R-:W-:Y:S01]  /*68d0*/  IMAD.MOV.U32 R121, RZ, RZ, R59 ;  /* 0x000000ffff797224 */ /* 0x000fe200078e003b */
[----:B------:R-:W-:Y:S01]  /*68e0*/  HMMA.16816.F32 R20, R12, R128, RZ ;  /* 0x000000800c14723c */ /* 0x000fe200000018ff */
[----:B------:R-:W-:Y:S01]  /*68f0*/  IMAD.MOV.U32 R109, RZ, RZ, R188 ;  /* 0x000000ffff6d7224 */ /* 0x000fe200078e00bc */
[----:B------:R-:W-:Y:S01]  /*6900*/  LOP3.LUT R4, R2, R0, RZ, 0xc0, !PT ;  /* 0x0000000002047212 */ /* 0x000fe200078ec0ff */
[----:B------:R-:W1:Y:S01]  /*6910*/  MUFU.EX2 R188, R3 ;  /* 0x0000000300bc7308 */ /* 0x000e620000000800 */
[----:B------:R-:W-:-:S04]  /*6920*/  HSET2.LE.AND R0, R8, R16, PT ;  /* 0x0000001008007233 */ /* 0x000fc80003803000 */
[----:B------:R-:W-:Y:S01]  /*6930*/  HMMA.16816.F32 R8, R12, R138, RZ ;  /* 0x0000008a0c08723c */ /* 0x000fe200000018ff */
[----:B------:R-:W-:Y:S01]  /*6940*/  SHF.R.U32.HI R138, RZ, 0x5, R213 ;  /* 0x00000005ff8a7819 */ /* 0x000fe200000116d5 */
[----:B------:R-:W-:-:S06]  /*6950*/  IMAD.MOV.U32 R139, RZ, RZ, R144 ;  /* 0x000000ffff8b7224 */ /* 0x000fcc00078e0090 */
[----:B------:R-:W-:Y:S01]  /*6960*/  HMMA.16816.F32 R28, R12, R134, RZ ;  /* 0x000000860c1c723c */ /* 0x000fe200000018ff */
[----:B-1----:R-:W-:Y:S01]  /*6970*/  F2FP.F16.F32.PACK_AB R2, R188, R189 ;  /* 0x000000bdbc02723e */ /* 0x002fe200000000ff */
[----:B------:R-:W-:-:S03]  /*6980*/  IMAD.MOV.U32 R3, RZ, RZ, R167 ;  /* 0x000000ffff037224 */ /* 0x000fc600078e00a7 */
[----:B------:R-:W-:Y:S01]  /*6990*/  LOP3.LUT R5, R2, R0, RZ, 0xc0, !PT ;  /* 0x0000000002057212 */ /* 0x000fe200078ec0ff */
[----:B------:R-:W-:Y:S02]  /*69a0*/  IMAD.MOV.U32 R2, RZ, RZ, R140 ;  /* 0x000000ffff027224 */ /* 0x000fe400078e008c */
[C---:B------:R-:W-:Y:S01]  /*69b0*/  HMMA.16816.F32 R56, R12.reuse, R126, RZ ;  /* 0x0000007e0c38723c */ /* 0x040fe200000018ff */
[----:B------:R-:W-:Y:S02]  /*69c0*/  IMAD.MOV.U32 R127, RZ, RZ, R137 ;  /* 0x000000ffff7f7224 */ /* 0x000fe400078e0089 */
[----:B------:R-:W-:Y:S02]  /*69d0*/  IMAD.MOV.U32 R126, RZ, RZ, R136 ;  /* 0x000000ffff7e7224 */ /* 0x000fe400078e0088 */
[----:B------:R-:W-:Y:S02]  /*69e0*/  IMAD.MOV.U32 R136, RZ, RZ, R145 ;  /* 0x000000ffff887224 */ /* 0x000fe400078e0091 */
[----:B------:R-:W-:Y:S01]  /*69f0*/  IMAD.MOV.U32 R137, RZ, RZ, R106 ;  /* 0x000000ffff897224 */ /* 0x000fe200078e006a */
[----:B------:R-:W-:Y:S01]  /*6a00*/  HMMA.16816.F32 R64, R12, R122, RZ ;  /* 0x0000007a0c40723c */ /* 0x000fe200000018ff */
[----:B------:R-:W-:-:S02]  /*6a10*/  IMAD.MOV.U32 R123, RZ, RZ, R149 ;  /* 0x000000ffff7b7224 */ /* 0x000fc400078e0095 */
[----:B------:R-:W-:Y:S02]  /*6a20*/  IMAD.MOV.U32 R122, RZ, RZ, R148 ;  /* 0x000000ffff7a7224 */ /* 0x000fe400078e0094 */
[----:B------:R-:W-:Y:S02]  /*6a30*/  IMAD.MOV.U32 R106, RZ, RZ, R165 ;  /* 0x000000ffff6a7224 */ /* 0x000fe400078e00a5 */
[----:B------:R-:W-:Y:S01]  /*6a40*/  IMAD.MOV.U32 R140, RZ, RZ, R164 ;  /* 0x000000ffff8c7224 */ /* 0x000fe200078e00a4 */
[----:B------:R-:W-:Y:S01]  /*6a50*/  HMMA.16816.F32 R68, R12, R130, RZ ;  /* 0x000000820c44723c */ /* 0x000fe200000018ff */
[----:B------:R-:W1:Y:S01]  /*6a60*/  S2R R14, SR_CTAID.X ;  /* 0x00000000000e7919 */ /* 0x000e620000002500 */
[----:B------:R-:W-:Y:S02]  /*6a70*/  IMAD.MOV.U32 R12, RZ, RZ, R132 ;  /* 0x000000ffff0c7224 */ /* 0x000fe400078e0084 */
[----:B------:R-:W-:-:S04]  /*6a80*/  IMAD.MOV.U32 R13, RZ, RZ, R133 ;  /* 0x000000ffff0d7224 */ /* 0x000fc800078e0085 */
[----:B------:R-:W2:Y:S01]  /*6a90*/  S2R R12, SR_CTAID.X ;  /* 0x00000000000c7919 */ /* 0x000ea20000002500 */
[----:B------:R-:W-:Y:S01]  /*6aa0*/  LOP3.LUT R0, R227, UR7, R13, 0x96, !PT ;  /* 0x00000007e3007c12 */ /* 0x000fe2000f8e960d */
[C---:B------:R-:W-:Y:S01]  /*6ab0*/  HMMA.16816.F32 R128, R4.reuse, R96, R44 ;  /* 0x000000600480723c */ /* 0x040fe2000000182c */
[----:B------:R-:W-:Y:S02]  /*6ac0*/  IMAD.MOV.U32 R45, RZ, RZ, R125 ;  /* 0x000000ffff2d7224 */ /* 0x000fe400078e007d */
[----:B------:R-:W-:Y:S02]  /*6ad0*/  IMAD.MOV.U32 R44, RZ, RZ, R124 ;  /* 0x000000ffff2c7224 */ /* 0x000fe400078e007c */
[----:B------:R-:W-:Y:S02]  /*6ae0*/  IMAD.MOV.U32 R124, RZ, RZ, R141 ;  /* 0x000000ffff7c7224 */ /* 0x000fe400078e008d */
[----:B------:R-:W-:Y:S01]  /*6af0*/  IMAD.MOV.U32 R125, RZ, RZ, R34 ;  /* 0x000000ffff7d7224 */ /* 0x000fe200078e0022 */
[----:B------:R-:W-:Y:S01]  /*6b00*/  HMMA.16816.F32 R96, R4, R98, R8 ;  /* 0x000000620460723c */ /* 0x000fe20000001808 */
[----:B------:R-:W-:-:S04]  /*6b10*/  IMAD.WIDE.U32 R10, R0, -0x326172a9, RZ ;  /* 0xcd9e8d57000a7825 */ /* 0x000fc800078e00ff */
[----:B------:R-:W-:Y:S01]  /*6b20*/  IMAD.MOV.U32 R34, RZ, RZ, R166 ;  /* 0x000000ffff227224 */ /* 0x000fe200078e00a6 */
[CC--:B------:R-:W-:Y:S01]  /*6b30*/  LOP3.LUT R0, R153.reuse, R10.reuse, R45, 0x96, !PT ;  /* 0x0000000a99007212 */ /* 0x0c0fe200078e962d */
[----:B------:R-:W-:Y:S01]  /*6b40*/  IMAD.MOV.U32 R141, RZ, RZ, R151 ;  /* 0x000000ffff8d7224 */ /* 0x000fe200078e0097 */
[C---:B------:R-:W-:Y:S01]  /*6b50*/  HMMA.16816.F32 R60, R4.reuse, R112, R60 ;  /* 0x00000070043c723c */ /* 0x040fe2000000183c */
[----:B------:R-:W-:Y:S02]  /*6b60*/  IMAD.MOV.U32 R113, RZ, RZ, R121 ;  /* 0x000000ffff717224 */ /* 0x000fe400078e0079 */
[----:B------:R-:W-:Y:S02]  /*6b70*/  IMAD.MOV.U32 R121, RZ, RZ, R142 ;  /* 0x000000ffff797224 */ /* 0x000fe400078e008e */
[----:B------:R-:W-:Y:S01]  /*6b80*/  IMAD.MOV.U32 R112, RZ, RZ, R120 ;  /* 0x000000ffff707224 */ /* 0x000fe200078e0078 */
[----:B------:R-:W-:Y:S01]  /*6b90*/  LOP3.LUT R9, R153, R10, R113, 0x96, !PT ;  /* 0x0000000a99097212 */ /* 0x000fe200078e9671 */
[----:B-1----:R-:W-:Y:S01]  /*6ba0*/  IMAD R14, R14, 0x8, R138 ;  /* 0x000000080e0e7824 */ /* 0x002fe200078e028a */
[----:B------:R-:W-:Y:S01]  /*6bb0*/  HMMA.16816.F32 R64, R4, R94, R64 ;  /* 0x0000005e0440723c */ /* 0x000fe20000001840 */
[----:B------:R-:W-:Y:S01]  /*6bc0*/  IMAD.MOV.U32 R138, RZ, RZ, R2 ;  /* 0x000000ffff8a7224 */ /* 0x000fe200078e0002 */
[----:B------:R-:W-:Y:S01]  /*6bd0*/  SHF.R.U32.HI R2, RZ, 0x5, R213 ;  /* 0x00000005ff027819 */ /* 0x000fe200000116d5 */
[----:B------:R-:W-:-:S02]  /*6be0*/  VIADD R14, R14, 0x4 ;  /* 0x000000040e0e7836 */ /* 0x000fc40000000000 */
[----:B------:R-:W-:Y:S02]  /*6bf0*/  IMAD.MOV.U32 R120, RZ, RZ, R147 ;  /* 0x000000ffff787224 */ /* 0x000fe400078e0093 */
[----:B--2---:R-:W-:Y:S01]  /*6c00*/  IMAD R12, R12, 0x8, R2 ;  /* 0x000000080c0c7824 */ /* 0x004fe200078e0202 */
[----:B------:R-:W-:Y:S01]  /*6c10*/  HMMA.16816.F32 R144, R4, R116, R40 ;  /* 0x000000740490723c */ /* 0x000fe20000001828 */
[----:B------:R-:W-:-:S04]  /*6c20*/  IMAD.WIDE.U32 R14, R14, -0x326172a9, RZ ;  /* 0xcd9e8d570e0e7825 */ /* 0x000fc800078e00ff */
[----:B------:R-:W-:Y:S01]  /*6c30*/  IMAD.WIDE.U32 R12, R12, -0x326172a9, RZ ;  /* 0xcd9e8d570c0c7825 */ /* 0x000fe200078e00ff */
[C---:B------:R-:W-:Y:S02]  /*6c40*/  LOP3.LUT R8, R152.reuse, R14, R11, 0x96, !PT ;  /* 0x0000000e98087212 */ /* 0x040fe400078e960b */
[C---:B------:R-:W-:Y:S01]  /*6c50*/  HMMA.16816.F32 R132, R4.reuse, R92, R24 ;  /* 0x0000005c0484723c */ /* 0x040fe20000001818 */
[----:B------:R-:W-:Y:S01]  /*6c60*/  IMAD.MOV.U32 R15, RZ, RZ, R123 ;  /* 0x000000ffff0f7224 */ /* 0x000fe200078e007b */
[----:B------:R-:W-:Y:S01]  /*6c70*/  LOP3.LUT R2, R152, R12, R11, 0x96, !PT ;  /* 0x0000000c98027212 */ /* 0x000fe200078e960b */
[----:B------:R-:W-:Y:S01]  /*6c80*/  IMAD.MOV.U32 R123, RZ, RZ, R127 ;  /* 0x000000ffff7b7224 */ /* 0x000fe200078e007f */
[----:B------:R-:W-:Y:S01]  /*6c90*/  LDSM.16.MT88.4 R24, [R52+0x1800] ;  /* 0x001800003418783b */ /* 0x000fe20000004200 */
[----:B------:R-:W-:Y:S02]  /*6ca0*/  IMAD.MOV.U32 R127, RZ, RZ, R121 ;  /* 0x000000ffff7f7224 */ /* 0x000fe400078e0079 */
[----:B------:R-:W-:Y:S01]  /*6cb0*/  IMAD.MOV.U32 R121, RZ, RZ, R124 ;  /* 0x000000ffff797224 */ /* 0x000fe200078e007c */
[----:B------:R-:W-:Y:S01]  /*6cc0*/  HMMA.16816.F32 R164, R4, R84, R20 ;  /* 0x0000005404a4723c */ /* 0x000fe20000001814 */
[----:B------:R-:W-:-:S02]  /*6cd0*/  IMAD.MOV.U32 R124, RZ, RZ, R125 ;  /* 0x000000ffff7c7224 */ /* 0x000fc400078e007d */
[----:B------:R-:W-:Y:S02]  /*6ce0*/  IMAD.MOV.U32 R125, RZ, RZ, R3 ;  /* 0x000000ffff7d7224 */ /* 0x000fe400078e0003 */
[----:B------:R-:W-:Y:S02]  /*6cf0*/  IMAD.MOV.U32 R14, RZ, RZ, R122 ;  /* 0x000000ffff0e7224 */ /* 0x000fe400078e007a */
[----:B------:R-:W-:Y:S01]  /*6d00*/  IMAD.WIDE.U32 R2, R2, -0x2daee0ad, RZ ;  /* 0xd2511f5302027825 */ /* 0x000fe200078e00ff */
[----:B------:R-:W-:Y:S03]  /*6d10*/  HMMA.16816.F32 R48, R4, R114, R48 ;  /* 0x000000720430723c */ /* 0x000fe60000001830 */
[----:B------:R-:W-:Y:S01]  /*6d20*/  IMAD.WIDE.U32 R10, R0, -0x2daee0ad, RZ ;  /* 0xd2511f53000a7825 */ /* 0x000fe200078e00ff */
[----:B------:R-:W-:-:S03]  /*6d30*/  LOP3.LUT R13, R156, R14, R3, 0x96, !PT ;  /* 0x0000000e9c0d7212 */ /* 0x000fc600078e9603 */
[----:B------:R-:W-:Y:S01]  /*6d40*/  IMAD.MOV.U32 R122, RZ, RZ, R126 ;  /* 0x000000ffff7a7224 */ /* 0x000fe200078e007e */
[----:B------:R-:W-:Y:S01]  /*6d50*/  LOP3.LUT R12, R157, R2, R11, 0x96, !PT ;  /* 0x000000029d0c7212 */ /* 0x000fe200078e960b */
[----:B------:R-:W-:Y:S01]  /*6d60*/  IMAD.WIDE.U32 R2, R8, -0x2daee0ad, RZ ;  /* 0xd2511f5308027825 */ /* 0x000fe200078e00ff */
[----:B------:R-:W-:Y:S01]  /*6d70*/  HMMA.16816.F32 R116, R4, R118, R28 ;  /* 0x000000760474723c */ /* 0x000fe2000000181c */
[----:B------:R-:W1:Y:S02]  /*6d80*/  LDSM.16.MT88.4 R28, [R208+0xb800] ;  /* 0x00b80000d01c783b */ /* 0x000e640000004200 */
[----:B------:R-:W-:Y:S01]  /*6d90*/  IMAD.WIDE.U32 R8, R9, -0x2daee0ad, RZ ;  /* 0xd2511f5309087825 */ /* 0x000fe200078e00ff */
[----:B------:R-:W-:-:S03]  /*6da0*/  LOP3.LUT R11, R156, R122, R3, 0x96, !PT ;  /* 0x0000007a9c0b7212 */ /* 0x000fc600078e9603 */
[----:B------:R-:W-:Y:S01]  /*6db0*/  IMAD.WIDE.U32 R46, R12, -0x326172a9, RZ ;  /* 0xcd9e8d570c2e7825 */ /* 0x000fe200078e00ff */
[----:B------:R-:W-:Y:S01]  /*6dc0*/  LOP3.LUT R0, R157, R2, R9, 0x96, !PT ;  /* 0x000000029d007212 */ /* 0x000fe200078e9609 */
[----:B------:R-:W-:Y:S02]  /*6dd0*/  HMMA.16816.F32 R68, R4, R86, R68 ;  /* 0x000000560444723c */ /* 0x000fe40000001844 */
[----:B------:R-:W-:-:S04]  /*6de0*/  IMAD.WIDE.U32 R2, R13, -0x326172a9, RZ ;  /* 0xcd9e8d570d027825 */ /* 0x000fc800078e00ff */
[----:B------:R-:W-:Y:S01]  /*6df0*/  IMAD.MOV.U32 R15, RZ, RZ, R127 ;  /* 0x000000ffff0f7224 */ /* 0x000fe200078e007f */
[----:B------:R-:W-:Y:S01]  /*6e00*/  LOP3.LUT R12, R159, R44, R3, 0x96, !PT ;  /* 0x0000002c9f0c7212 */ /* 0x000fe200078e9603 */
[----:B------:R-:W-:Y:S01]  /*6e10*/  IMAD.WIDE.U32 R44, R0, -0x326172a9, RZ ;  /* 0xcd9e8d57002c7825 */ /* 0x000fe200078e00ff */
[----:B------:R-:W-:-:S03]  /*6e20*/  LOP3.LUT R9, R160, R2, R47, 0x96, !PT ;  /* 0x00000002a0097212 */ /* 0x000fc600078e962f */
[----:B------:R-:W-:-:S04]  /*6e30*/  IMAD.WIDE.U32 R2, R11, -0x326172a9, RZ ;  /* 0xcd9e8d570b027825 */ /* 0x000fc800078e00ff */
[----:B------:R-:W-:Y:S01]  /*6e40*/  IMAD.MOV.U32 R126, RZ, RZ, R125 ;  /* 0x000000ffff7e7224 */ /* 0x000fe200078e007d */
[----:B------:R-:W-:Y:S01]  /*6e50*/  LOP3.LUT R11, R159, R112, R3, 0x96, !PT ;  /* 0x000000709f0b7212 */ /* 0x000fe200078e9603 */
[----:B------:R-:W-:Y:S01]  /*6e60*/  IMAD.MOV.U32 R127, RZ, RZ, R110 ;  /* 0x000000ffff7f7224 */ /* 0x000fe200078e006e */
[----:B------:R-:W-:Y:S01]  /*6e70*/  LOP3.LUT R0, R160, R2, R45, 0x96, !PT ;  /* 0x00000002a0007212 */ /* 0x000fe200078e962d */
[----:B------:R-:W-:Y:S02]  /*6e80*/  IMAD.MOV.U32 R122, RZ, RZ, R121 ;  /* 0x000000ffff7a7224 */ /* 0x000fe400078e0079 */
[----:B------:R-:W-:Y:S02]  /*6e90*/  IMAD.MOV.U32 R123, RZ, RZ, R124 ;  /* 0x000000ffff7b7224 */ /* 0x000fe400078e007c */
[----:B------:R-:W-:Y:S02]  /*6ea0*/  IMAD.MOV.U32 R110, RZ, RZ, R109 ;  /* 0x000000ffff6e7224 */ /* 0x000fe400078e006d */
[----:B------:R-:W-:-:S02]  /*6eb0*/  IMAD.MOV.U32 R125, RZ, RZ, R105 ;  /* 0x000000ffff7d7224 */ /* 0x000fc400078e0069 */
[----:B------:R-:W-:Y:S02]  /*6ec0*/  IMAD.MOV.U32 R124, RZ, RZ, R80 ;  /* 0x000000ffff7c7224 */ /* 0x000fe400078e0050 */
[----:B------:R-:W-:Y:S02]  /*6ed0*/  IMAD.MOV.U32 R121, RZ, RZ, R81 ;  /* 0x000000ffff797224 */ /* 0x000fe400078e0051 */
[----:B------:R-:W-:Y:S02]  /*6ee0*/  IMAD.MOV.U32 R105, RZ, RZ, R82 ;  /* 0x000000ffff697224 */ /* 0x000fe400078e0052 */
[----:B------:R-:W-:Y:S02]  /*6ef0*/  IMAD.MOV.U32 R109, RZ, RZ, R83 ;  /* 0x000000ffff6d7224 */ /* 0x000fe400078e0053 */
[----:B------:R-:W-:Y:S01]  /*6f00*/  HMMA.16816.F32 R80, R4, R90, R56 ;  /* 0x0000005a0450723c */ /* 0x000fe20000001838 */
[----:B------:R-:W-:-:S04]  /*6f10*/  IMAD.WIDE.U32 R2, R12, -0x2daee0ad, RZ ;  /* 0xd2511f530c027825 */ /* 0x000fc800078e00ff */
[----:B------:R-:W-:Y:S01]  /*6f20*/  IMAD.WIDE.U32 R56, R9, -0x2daee0ad, RZ ;  /* 0xd2511f5309387825 */ /* 0x000fe200078e00ff */
[----:B------:R-:W-:-:S03]  /*6f30*/  LOP3.LUT R10, R158, R10, R3, 0x96, !PT ;  /* 0x0000000a9e0a7212 */ /* 0x000fc600078e9603 */
[----:B------:R-:W-:Y:S01]  /*6f40*/  IMAD.WIDE.U32 R42, R0, -0x2daee0ad, RZ ;  /* 0xd2511f53002a7825 */ /* 0x000fe200078e00ff */
[----:B------:R-:W-:-:S03]  /*6f50*/  LOP3.LUT R9, R161, R2, R57, 0x96, !PT ;  /* 0x00000002a1097212 */ /* 0x000fc600078e9639 */
[----:B------:R-:W-:-:S04]  /*6f60*/  IMAD.WIDE.U32 R2, R11, -0x2daee0ad, RZ ;  /* 0xd2511f530b027825 */ /* 0x000fc800078e00ff */
[----:B------:R-:W-:Y:S01]  /*6f70*/  IMAD.MOV.U32 R153, RZ, RZ, R126 ;  /* 0x000000ffff997224 */ /* 0x000fe200078e007e */
[----:B------:R-:W-:Y:S01]  /*6f80*/  LOP3.LUT R0, R158, R8, R3, 0x96, !PT ;  /* 0x000000089e007212 */ /* 0x000fe200078e9603 */
[----:B------:R-:W-:Y:S01]  /*6f90*/  IMAD.WIDE.U32 R8, R9, -0x326172a9, RZ ;  /* 0xcd9e8d5709087825 */ /* 0x000fe200078e00ff */
[----:B------:R-:W-:-:S03]  /*6fa0*/  LOP3.LUT R2, R161, R2, R43, 0x96, !PT ;  /* 0x00000002a1027212 */ /* 0x000fc600078e962b */
[----:B------:R-:W-:Y:S02]  /*6fb0*/  IMAD.MOV.U32 R95, RZ, RZ, R127 ;  /* 0x000000ffff5f7224 */ /* 0x000fe400078e007f */
[----:B------:R-:W-:Y:S02]  /*6fc0*/  IMAD.MOV.U32 R142, RZ, RZ, R150 ;  /* 0x000000ffff8e7224 */ /* 0x000fe400078e0096 */
[----:B------:R-:W-:Y:S01]  /*6fd0*/  IMAD.MOV.U32 R127, RZ, RZ, R35 ;  /* 0x000000ffff7f7224 */ /* 0x000fe200078e0023 */
[----:B------:R-:W-:Y:S01]  /*6fe0*/  HMMA.16816.F32 R148, R4, R88, R36 ;  /* 0x000000580494723c */ /* 0x000fe20000001824 */
[----:B------:R-:W-:Y:S01]  /*6ff0*/  IMAD.MOV.U32 R126, RZ, RZ, R34 ;  /* 0x000000ffff7e7224 */ /* 0x000fe200078e0022 */
[----:B------:R-:W-:Y:S01]  /*7000*/  PRMT R5, R8, 0x7773, RZ ;  /* 0x0000777308057816 */ /* 0x000fe200000000ff */
[----:B------:R-:W-:Y:S01]  /*7010*/  IMAD.WIDE.U32 R34, R0, -0x326172a9, RZ ;  /* 0xcd9e8d5700227825 */ /* 0x000fe200078e00ff */
[C---:B------:R-:W-:Y:S01]  /*7020*/  PRMT R0, R8.reuse, 0x7772, RZ ;  /* 0x0000777208007816 */ /* 0x040fe200000000ff */
[----:B------:R-:W-:Y:S01]  /*7030*/  LDSM.16.MT88.4 R36, [R52+0x2800] ;  /* 0x002800003424783b */ /* 0x000fe20000004200 */
[----:B------:R-:W-:Y:S01]  /*7040*/  PRMT R7, R8, 0x7771, RZ ;  /* 0x0000777108077816 */ /* 0x000fe200000000ff */
[----:B------:R-:W-:Y:S01]  /*7050*/  IMAD.WIDE.U32 R40, R10, -0x326172a9, RZ ;  /* 0xcd9e8d570a287825 */ /* 0x000fe200078e00ff */
[----:B------:R-:W-:-:S03]  /*7060*/  PRMT R10, R0, 0x5410, R5 ;  /* 0x00005410000a7816 */ /* 0x000fc60000000005 */
[----:B------:R-:W-:Y:S01]  /*7070*/  IMAD.MOV.U32 R6, RZ, RZ, R8 ;  /* 0x000000ffff067224 */ /* 0x000fe200078e0008 */
[----:B------:R-:W-:Y:S01]  /*7080*/  LOP3.LUT R4, R163, R40, R9, 0x96, !PT ;  /* 0x00000028a3047212 */ /* 0x000fe200078e9609 */
[----:B------:R-:W-:-:S03]  /*7090*/  IMAD.WIDE.U32 R2, R2, -0x326172a9, RZ ;  /* 0xcd9e8d5702027825 */ /* 0x000fc600078e00ff */
[----:B------:R-:W-:Y:S01]  /*70a0*/  LOP3.LUT R5, R6, 0xff, RZ, 0xc0, !PT ;  /* 0x000000ff06057812 */ /* 0x000fe200078ec0ff */
        /* <DEDUP_REMOVED lines=9> */
[C---:B------:R-:W-:Y:S01]  /*7140*/  LOP3.LUT R2, R4.reuse, 0xffff, RZ, 0xc0, !PT ;  /* 0x0000ffff04027812 */ /* 0x040fe200078ec0ff */
[----:B------:R-:W-:Y:S01]  /*7150*/  IMAD.MOV.U32 R94, RZ, RZ, R143 ;  /* 0x000000ffff5e7224 */ /* 0x000fe200078e008f */
[----:B------:R-:W-:Y:S01]  /*7160*/  PRMT R23, R3, 0x5410, R6 ;  /* 0x0000541003177816 */ /* 0x000fe20000000006 */
[----:B------:R-:W-:Y:S01]  /*7170*/  IMAD.MOV.U32 R92, RZ, RZ, R122 ;  /* 0x000000ffff5c7224 */ /* 0x000fe200078e007a */
[----:B------:R-:W-:-:S02]  /*7180*/  PRMT R3, R4, 0x7632, R3 ;  /* 0x0000763204037816 */ /* 0x000fc40000000003 */
[----:B------:R-:W-:Y:S02]  /*7190*/  PRMT R7, R5, 0x5410, R7 ;  /* 0x0000541005077816 */ /* 0x000fe40000000007 */
[----:B------:R-:W-:Y:S02]  /*71a0*/  SHF.R.U32.HI R5, RZ, 0x8, R2 ;  /* 0x00000008ff057819 */ /* 0x000fe40000011602 */
[----:B------:R-:W-:Y:S02]  /*71b0*/  LOP3.LUT R6, R4, 0xff, RZ, 0xc0, !PT ;  /* 0x000000ff04067812 */ /* 0x000fe400078ec0ff */
[----:B------:R-:W-:Y:S01]  /*71c0*/  SHF.R.U32.HI R2, RZ, 0x18, R4 ;  /* 0x00000018ff027819 */ /* 0x000fe20000011604 */
[----:B------:R-:W-:Y:S01]  /*71d0*/  FFMA.FTZ R4, R154, UR6, -R19 ;  /* 0x000000069a047c23 */ /* 0x000fe20008010813 */
[----:B------:R-:W-:Y:S01]  /*71e0*/  LOP3.LUT R3, R3, 0xff, RZ, 0xc0, !PT ;  /* 0x000000ff03037812 */ /* 0x000fe200078ec0ff */
[----:B------:R-:W-:Y:S01]  /*71f0*/  IMAD.MOV.U32 R154, RZ, RZ, R126 ;  /* 0x000000ffff9a7224 */ /* 0x000fe200078e007e */
[----:B------:R-:W-:Y:S01]  /*7200*/  PRMT R12, R6, 0x5410, R5 ;  /* 0x00005410060c7816 */ /* 0x000fe20000000005 */
[----:B------:R-:W-:-:S02]  /*7210*/  IMAD.MOV.U32 R126, RZ, RZ, R127 ;  /* 0x000000ffff7e7224 */ /* 0x000fc400078e007f */
[----:B------:R-:W-:Y:S01]  /*7220*/  FFMA.FTZ R5, R155, UR6, -R19 ;  /* 0x000000069b057c23 */ /* 0x000fe20008010813 */
[----:B------:R-:W-:Y:S01]  /*7230*/  IMAD.MOV.U32 R127, RZ, RZ, R120 ;  /* 0x000000ffff7f7224 */ /* 0x000fe200078e0078 */
[----:B------:R-:W-:Y:S01]  /*7240*/  PRMT R6, R3, 0x5410, R2 ;  /* 0x0000541003067816 */ /* 0x000fe20000000002 */
[----:B------:R-:W-:Y:S02]  /*7250*/  IMAD.MOV.U32 R120, RZ, RZ, R108 ;  /* 0x000000ffff787224 */ /* 0x000fe400078e006c */
[----:B------:R-:W-:Y:S01]  /*7260*/  FFMA.FTZ R3, R53, UR6, -R18 ;  /* 0x0000000635037c23 */ /* 0x000fe20008010812 */
[----:B------:R-:W-:Y:S01]  /*7270*/  IMAD.MOV.U32 R108, RZ, RZ, R106 ;  /* 0x000000ffff6c7224 */ /* 0x000fe200078e006a */
[----:B------:R-:W-:Y:S01]  /*7280*/  LOP3.LUT R2, R0, 0xffff, RZ, 0xc0, !PT ;  /* 0x0000ffff00027812 */ /* 0x000fe200078ec0ff */
[----:B------:R2:W-:Y:S01]  /*7290*/  MUFU.EX2 R106, R5 ;  /* 0x00000005006a7308 */ /* 0x0005e20000000800 */
[----:B------:R-:W-:Y:S02]  /*72a0*/  IMAD.MOV.U32 R155, RZ, RZ, R121 ;  /* 0x000000ffff9b7224 */ /* 0x000fe400078e0079 */
[----:B------:R-:W-:Y:S01]  /*72b0*/  IMAD.MOV.U32 R121, RZ, RZ, R107 ;  /* 0x000000ffff797224 */ /* 0x000fe200078e006b */
[----:B------:R3:W-:Y:S01]  /*72c0*/  MUFU.EX2 R100, R3 ;  /* 0x0000000300647308 */ /* 0x0007e20000000800 */
[----:B------:R-:W-:Y:S01]  /*72d0*/  SHF.R.U32.HI R2, RZ, 0x8, R2 ;  /* 0x00000008ff027819 */ /* 0x000fe20000011602 */
[----:B------:R-:W-:-:S02]  /*72e0*/  IMAD.MOV.U32 R53, RZ, RZ, R111 ;  /* 0x000000ffff357224 */ /* 0x000fc400078e006f */
[----:B------:R4:W5:Y:S01]  /*72f0*/  MUFU.EX2 R107, R4 ;  /* 0x00000004006b7308 */ /* 0x0009620000000800 */
[----:B------:R-:W-:Y:S01]  /*7300*/  IMAD.MOV.U32 R143, RZ, RZ, R108 ;  /* 0x000000ffff8f7224 */ /* 0x000fe200078e006c */
[----:B--2---:R-:W-:Y:S02]  /*7310*/  LOP3.LUT R5, R8, 0xff, RZ, 0xc0, !PT ;  /* 0x000000ff08057812 */ /* 0x004fe400078ec0ff */
[----:B---3--:R-:W-:Y:S02]  /*7320*/  LOP3.LUT R3, R0, 0xff, RZ, 0xc0, !PT ;  /* 0x000000ff00037812 */ /* 0x008fe400078ec0ff */
[----:B------:R-:W-:Y:S01]  /*7330*/  PRMT R22, R5, 0x5410, R9 ;  /* 0x0000541005167816 */ /* 0x000fe20000000009 */
[----:B------:R-:W-:Y:S01]  /*7340*/  FFMA.FTZ R5, R169, UR6, -R19 ;  /* 0x00000006a9057c23 */ /* 0x000fe20008010813 */
[----:B----4-:R-:W-:Y:S01]  /*7350*/  FFMA.FTZ R4, R54, UR6, -R18 ;  /* 0x0000000636047c23 */ /* 0x010fe20008010812 */
[----:B------:R-:W-:Y:S01]  /*7360*/  IMAD.MOV.U32 R169, RZ, RZ, R126 ;  /* 0x000000ffffa97224 */ /* 0x000fe200078e007e */
[--C-:B------:R-:W-:Y:S01]  /*7370*/  PRMT R21, R3, 0x5410, R2.reuse ;  /* 0x0000541003157816 */ /* 0x100fe20000000002 */
[----:B------:R-:W-:Y:S01]  /*7380*/  IMAD.MOV.U32 R126, RZ, RZ, R105 ;  /* 0x000000ffff7e7224 */ /* 0x000fe200078e0069 */
[----:B------:R-:W-:Y:S01]  /*7390*/  PRMT R2, R0, 0x7632, R2 ;  /* 0x0000763200027816 */ /* 0x000fe20000000002 */
[----:B------:R2:W3:Y:S01]  /*73a0*/  MUFU.EX2 R105, R4 ;  /* 0x0000000400697308 */ /* 0x0004e20000000800 */
[----:B------:R-:W-:Y:S01]  /*73b0*/  SHF.R.U32.HI R3, RZ, 0x18, R0 ;  /* 0x00000018ff037819 */ /* 0x000fe20000011600 */
[----:B------:R-:W-:Y:S01]  /*73c0*/  IMAD.MOV.U32 R54, RZ, RZ, R110 ;  /* 0x000000ffff367224 */ /* 0x000fe200078e006e */
[----:B------:R-:W-:Y:S01]  /*73d0*/  LOP3.LUT R0, R2, 0xff, RZ, 0xc0, !PT ;  /* 0x000000ff02007812 */ /* 0x000fe200078ec0ff */
[----:B------:R-:W-:Y:S01]  /*73e0*/  FFMA.FTZ R2, R168, UR6, -R18 ;  /* 0x00000006a8027c23 */ /* 0x000fe20008010812 */
[----:B------:R4:W-:Y:S01]  /*73f0*/  MUFU.EX2 R86, R5 ;  /* 0x0000000500567308 */ /* 0x0009e20000000800 */
[----:B------:R-:W-:Y:S01]  /*7400*/  IMAD.MOV.U32 R168, RZ, RZ, R123 ;  /* 0x000000ffffa87224 */ /* 0x000fe200078e007b */
[----:B------:R-:W-:-:S02]  /*7410*/  PRMT R20, R0, 0x5410, R3 ;  /* 0x0000541000147816 */ /* 0x000fc40000000003 */
[----:B------:R5:W-:Y:S01]  /*7420*/  MUFU.EX2 R85, R2 ;  /* 0x0000000200557308 */ /* 0x000be20000000800 */
[----:B------:R-:W-:Y:S01]  /*7430*/  HSET2.LE.AND R0, R7, R16, PT ;  /* 0x0000001007007233 */ /* 0x000fe20003803000 */
[----:B--2---:R-:W-:-:S04]  /*7440*/  FFMA.FTZ R4, R162, UR6, -R19 ;  /* 0x00000006a2047c23 */ /* 0x004fc80008010813 */
[----:B------:R2:W-:Y:S01]  /*7450*/  MUFU.EX2 R87, R4 ;  /* 0x0000000400577308 */ /* 0x0005e20000000800 */
[----:B----4-:R-:W-:Y:S01]  /*7460*/  FFMA.FTZ R5, R55, UR6, -R18 ;  /* 0x0000000637057c23 */ /* 0x010fe20008010812 */
[----:B------:R-:W-:Y:S01]  /*7470*/  IMAD.MOV.U32 R55, RZ, RZ, R125 ;  /* 0x000000ffff377224 */ /* 0x000fe200078e007d */
[----:B-----5:R-:W-:Y:S02]  /*7480*/  F2FP.F16.F32.PACK_AB R2, R106, R107 ;  /* 0x0000006b6a02723e */ /* 0x020fe400000000ff */
[----:B------:R4:W5:Y:S01]  /*7490*/  MUFU.EX2 R84, R5 ;  /* 0x0000000500547308 */ /* 0x0009620000000800 */
[----:B--2---:R-:W-:Y:S02]  /*74a0*/  LOP3.LUT R4, R10, 0xff00ff, RZ, 0xc0, !PT ;  /* 0x00ff00ff0a047812 */ /* 0x004fe400078ec0ff */
[----:B------:R-:W-:Y:S01]  /*74b0*/  LOP3.LUT R10, R2, R0, RZ, 0xc0, !PT ;  /* 0x00000000020a7212 */ /* 0x000fe200078ec0ff */
[--C-:B------:R-:W-:Y:S01]  /*74c0*/  FFMA.FTZ R2, R171, UR6, -R32.reuse ;  /* 0x00000006ab027c23 */ /* 0x100fe20008010820 */
[--C-:B------:R-:W-:Y:S01]  /*74d0*/  HSET2.LE.AND R0, R12, R16.reuse, PT ;  /* 0x000000100c007233 */ /* 0x100fe20003803000 */
[----:B------:R-:W-:Y:S01]  /*74e0*/  IMAD.MOV.U32 R171, RZ, RZ, R127 ;  /* 0x000000ffffab7224 */ /* 0x000fe200078e007f */
[--C-:B------:R-:W-:Y:S01]  /*74f0*/  HSET2.LE.AND R3, R4, R16.reuse, PT ;  /* 0x0000001004037233 */ /* 0x100fe20003803000 */
[----:B----4-:R-:W-:Y:S01]  /*7500*/  FFMA.FTZ R5, R170, UR6, -R32 ;  /* 0x00000006aa057c23 */ /* 0x010fe20008010820 */
[----:B---3--:R-:W-:Y:S01]  /*7510*/  F2FP.F16.F32.PACK_AB R4, R105, R100 ;  /* 0x000000646904723e */ /* 0x008fe200000000ff */
[----:B------:R2:W-:Y:S01]  /*7520*/  MUFU.EX2 R58, R2 ;  /* 0x00000002003a7308 */ /* 0x0005e20000000800 */
[----:B------:R-:W3:Y:S01]  /*7530*/  LDSM.16.MT88.4 R12, [R208+0x9800] ;  /* 0x00980000d00c783b */ /* 0x000ee20000004200 */
[----:B------:R-:W-:Y:S01]  /*7540*/  IMAD.MOV.U32 R170, RZ, RZ, R126 ;  /* 0x000000ffffaa7224 */ /* 0x000fe200078e007e */
[----:B------:R-:W-:Y:S01]  /*7550*/  LOP3.LUT R11, R4, R3, RZ, 0xc0, !PT ;  /* 0x00000003040b7212 */ /* 0x000fe200078ec0ff */
[----:B------:R4:W3:Y:S01]  /*7560*/  MUFU.EX2 R45, R5 ;  /* 0x00000005002d7308 */ /* 0x0008e20000000800 */
[----:B------:R-:W-:Y:S01]  /*7570*/  HSET2.LE.AND R3, R6, R16, PT ;  /* 0x0000001006037233 */ /* 0x000fe20003803000 */
[----:B------:R-:W-:Y:S01]  /*7580*/  FFMA.FTZ R6, R173, UR6, -R33 ;  /* 0x00000006ad067c23 */ /* 0x000fe20008010821 */
[----:B-----5:R-:W-:Y:S01]  /*7590*/  F2FP.F16.F32.PACK_AB R4, R84, R85 ;  /* 0x000000555404723e */ /* 0x020fe200000000ff */
[----:B------:R-:W-:-:S02]  /*75a0*/  IMAD.MOV.U32 R173, RZ, RZ, R121 ;  /* 0x000000ffffad7224 */ /* 0x000fc400078e0079 */
[----:B------:R-:W-:Y:S01]  /*75b0*/  MUFU.EX2 R43, R6 ;  /* 0x00000006002b7308 */ /* 0x000fe20000000800 */
[----:B------:R-:W-:Y:S01]  /*75c0*/  LOP3.LUT R9, R4, R3, RZ, 0xc0, !PT ;  /* 0x0000000304097212 */ /* 0x000fe200078ec0ff */
[----:B------:R-:W-:Y:S01]  /*75d0*/  FFMA.FTZ R3, R180, UR6, -R33 ;  /* 0x00000006b4037c23 */ /* 0x000fe20008010821 */
[----:B--2---:R-:W-:-:S03]  /*75e0*/  F2FP.F16.F32.PACK_AB R2, R87, R86 ;  /* 0x000000565702723e */ /* 0x004fc600000000ff */
[----:B------:R2:W-:Y:S01]  /*75f0*/  MUFU.EX2 R40, R3 ;  /* 0x0000000300287308 */ /* 0x0005e20000000800 */
[----:B----4-:R-:W-:Y:S01]  /*7600*/  FFMA.FTZ R5, R172, UR6, -R33 ;  /* 0x00000006ac057c23 */ /* 0x010fe20008010821 */
[----:B------:R-:W-:Y:S01]  /*7610*/  LOP3.LUT R8, R2, R0, RZ, 0xc0, !PT ;  /* 0x0000000002087212 */ /* 0x000fe200078ec0ff */
[--C-:B------:R-:W-:Y:S01]  /*7620*/  FFMA.FTZ R0, R174, UR6, -R32.reuse ;  /* 0x00000006ae007c23 */ /* 0x100fe20008010820 */
[----:B------:R-:W-:Y:S01]  /*7630*/  FFMA.FTZ R2, R175, UR6, -R32 ;  /* 0x00000006af027c23 */ /* 0x000fe20008010820 */
[----:B------:R4:W5:Y:S01]  /*7640*/  MUFU.EX2 R34, R5 ;  /* 0x0000000500227308 */ /* 0x0009620000000800 */
[----:B------:R-:W-:Y:S02]  /*7650*/  IMAD.MOV.U32 R172, RZ, RZ, R120 ;  /* 0x000000ffffac7224 */ /* 0x000fe400078e0078 */
[----:B------:R-:W-:Y:S01]  /*7660*/  IMAD.MOV.U32 R175, RZ, RZ, R109 ;  /* 0x000000ffffaf7224 */ /* 0x000fe200078e006d */
[----:B------:R5:W-:Y:S01]  /*7670*/  MUFU.EX2 R47, R0 ;  /* 0x00000000002f7308 */ /* 0x000be20000000800 */
[----:B------:R-:W-:Y:S01]  /*7680*/  IMAD.MOV.U32 R174, RZ, RZ, R124 ;  /* 0x000000ffffae7224 */ /* 0x000fe200078e007c */
[----:B-1----:R-:W-:Y:S02]  /*7690*/  HMMA.16816.F32 R64, R8, R30, R64 ;  /* 0x0000001e0840723c */ /* 0x002fe40000001840 */
[----:B------:R1:W1:Y:S01]  /*76a0*/  MUFU.EX2 R59, R2 ;  /* 0x00000002003b7308 */ /* 0x0002620000000800 */
[----:B--2---:R-:W-:Y:S01]  /*76b0*/  LOP3.LUT R3, R23, 0xff00ff, RZ, 0xc0, !PT ;  /* 0x00ff00ff17037812 */ /* 0x004fe200078ec0ff */
[----:B----4-:R-:W-:Y:S01]  /*76c0*/  FFMA.FTZ R5, R181, UR6, -R33 ;  /* 0x00000006b5057c23 */ /* 0x010fe20008010821 */
[----:B-----5:R-:W-:-:S03]  /*76d0*/  HSET2.LE.AND R0, R21, R16, PT ;  /* 0x0000001015007233 */ /* 0x020fc60003803000 */
[----:B------:R2:W4:Y:S01]  /*76e0*/  MUFU.EX2 R57, R5 ;  /* 0x0000000500397308 */ /* 0x0005220000000800 */
[----:B---3--:R-:W-:Y:S01]  /*76f0*/  HMMA.16816.F32 R112, R8, R12, R60 ;  /* 0x0000000c0870723c */ /* 0x008fe2000000183c */
[----:B-1----:R-:W-:-:S04]  /*7700*/  F2FP.F16.F32.PACK_AB R2, R58, R45 ;  /* 0x0000002d3a02723e */ /* 0x002fc800000000ff */
[----:B------:R-:W-:Y:S02]  /*7710*/  LOP3.LUT R4, R2, R0, RZ, 0xc0, !PT ;  /* 0x0000000002047212 */ /* 0x000fe400078ec0ff */
[----:B------:R-:W-:Y:S01]  /*7720*/  HSET2.LE.AND R0, R20, R16, PT ;  /* 0x0000001014007233 */ /* 0x000fe20003803000 */
[----:B------:R-:W-:Y:S01]  /*7730*/  HMMA.16816.F32 R160, R8, R14, R48 ;  /* 0x0000000e08a0723c */ /* 0x000fe20000001830 */
[----:B------:R-:W-:-:S04]  /*7740*/  F2FP.F16.F32.PACK_AB R2, R43, R34 ;  /* 0x000000222b02723e */ /* 0x000fc800000000ff */
[----:B--2---:R-:W-:Y:S02]  /*7750*/  LOP3.LUT R5, R2, R0, RZ, 0xc0, !PT ;  /* 0x0000000002057212 */ /* 0x004fe400078ec0ff */
[--C-:B------:R-:W-:Y:S01]  /*7760*/  HSET2.LE.AND R0, R22, R16.reuse, PT ;  /* 0x0000001016007233 */ /* 0x100fe20003803000 */
[----:B------:R-:W-:Y:S01]  /*7770*/  HMMA.16816.F32 R60, R8, R28, R132 ;  /* 0x0000001c083c723c */ /* 0x000fe20000001884 */
[----:B------:R-:W-:Y:S01]  /*7780*/  F2FP.F16.F32.PACK_AB R2, R59, R47 ;  /* 0x0000002f3b02723e */ /* 0x000fe200000000ff */
[----:B------:R-:W1:Y:S03]  /*7790*/  LDSM.16.MT88.4 R20, [R52+0x800] ;  /* 0x000800003414783b */ /* 0x000e660000004200 */
[----:B------:R-:W-:Y:S01]  /*77a0*/  LOP3.LUT R6, R2, R0, RZ, 0xc0, !PT ;  /* 0x0000000002067212 */ /* 0x000fe200078ec0ff */
[----:B------:R-:W-:Y:S01]  /*77b0*/  LDSM.16.MT88.4 R132, [R52+0xc00] ;  /* 0x000c00003484783b */ /* 0x000fe20000004200 */
[----:B------:R-:W-:-:S02]  /*77c0*/  HSET2.LE.AND R0, R3, R16, PT ;  /* 0x0000001003007233 */ /* 0x000fc40003803000 */
[----:B----4-:R-:W-:-:S04]  /*77d0*/  F2FP.F16.F32.PACK_AB R2, R57, R40 ;  /* 0x000000283902723e */ /* 0x010fc800000000ff */
[----:B------:R-:W-:Y:S02]  /*77e0*/  LOP3.LUT R7, R2, R0, RZ, 0xc0, !PT ;  /* 0x0000000002077212 */ /* 0x000fe400078ec0ff */
[----:B------:R-:W-:-:S05]  /*77f0*/  LOP3.LUT R2, R220, R44, R35, 0x96, !PT ;  /* 0x0000002cdc027212 */ /* 0x000fca00078e9623 */
[----:B------:R-:W-:Y:S01]  /*7800*/  HMMA.16816.F32 R108, R4, R12, R236 ;  /* 0x0000000c046c723c */ /* 0x000fe200000018ec */
[----:B------:R-:W-:-:S04]  /*7810*/  IMAD.WIDE.U32 R2, R2, -0x2daee0ad, RZ ;  /* 0xd2511f5302027825 */ /* 0x000fc800078e00ff */
[----:B------:R-:W-:Y:S02]  /*7820*/  IMAD.MOV.U32 R236, RZ, RZ, R171 ;  /* 0x000000ffffec7224 */ /* 0x000fe400078e00ab */
[----:B------:R-:W-:Y:S01]  /*7830*/  IMAD.MOV.U32 R239, RZ, RZ, R174 ;  /* 0x000000ffffef7224 */ /* 0x000fe200078e00ae */
[----:B------:R-:W-:Y:S01]  /*7840*/  HMMA.16816.F32 R120, R4, R14, R72 ;  /* 0x0000000e0478723c */ /* 0x000fe20000001848 */
[----:B------:R-:W2:Y:S01]  /*7850*/  LDSM.16.MT88.4 R12, [R208+0xa800] ;  /* 0x00a80000d00c783b */ /* 0x000ea20000004200 */
[----:B------:R-:W-:Y:S02]  /*7860*/  IMAD.MOV.U32 R238, RZ, RZ, R173 ;  /* 0x000000ffffee7224 */ /* 0x000fe400078e00ad */
[----:B------:R-:W-:-:S04]  /*7870*/  IMAD.MOV.U32 R237, RZ, RZ, R172 ;  /* 0x000000ffffed7224 */ /* 0x000fc800078e00ac */
        /* <DEDUP_REMOVED lines=10> */
[----:B-1----:R-:W-:Y:S01]  /*7920*/  HMMA.16816.F32 R124, R4, R20, R140 ;  /* 0x00000014047c723c */ /* 0x002fe2000000188c */
[----:B------:R-:W-:Y:S02]  /*7930*/  IMAD.MOV.U32 R244, RZ, RZ, R152 ;  /* 0x000000fffff47224 */ /* 0x000fe400078e0098 */
[----:B------:R-:W-:Y:S02]  /*7940*/  IMAD.MOV.U32 R242, RZ, RZ, R93 ;  /* 0x000000fffff27224 */ /* 0x000fe400078e005d */
[----:B------:R-:W-:-:S03]  /*7950*/  IMAD.MOV.U32 R93, RZ, RZ, R183 ;  /* 0x000000ffff5d7224 */ /* 0x000fc600078e00b7 */
[----:B------:R-:W-:Y:S01]  /*7960*/  HMMA.16816.F32 R136, R4, R22, R228 ;  /* 0x000000160488723c */ /* 0x000fe200000018e4 */
[----:B------:R-:W-:-:S05]  /*7970*/  VIADD R231, R227, 0x646e171e ;  /* 0x646e171ee3e77836 */ /* 0x000fca0000000000 */
[----:B------:R-:W-:Y:S01]  /*7980*/  LOP3.LUT R0, R231, R42, R3, 0x96, !PT ;  /* 0x0000002ae7007212 */ /* 0x000fe200078e9603 */
[----:B------:R-:W-:Y:S01]  /*7990*/  IMAD.MOV.U32 R3, RZ, RZ, R2 ;  /* 0x000000ffff037224 */ /* 0x000fe200078e0002 */
[C---:B------:R-:W-:Y:S01]  /*79a0*/  HMMA.16816.F32 R88, R4.reuse, R36, R232 ;  /* 0x000000240458723c */ /* 0x040fe200000018e8 */
[----:B------:R-:W-:Y:S02]  /*79b0*/  IMAD.MOV.U32 R235, RZ, RZ, R175 ;  /* 0x000000ffffeb7224 */ /* 0x000fe400078e00af */
[----:B------:R-:W-:Y:S02]  /*79c0*/  IMAD.MOV.U32 R234, RZ, RZ, R182 ;  /* 0x000000ffffea7224 */ /* 0x000fe400078e00b6 */
[----:B------:R-:W-:Y:S02]  /*79d0*/  IMAD.MOV.U32 R233, RZ, RZ, R92 ;  /* 0x000000ffffe97224 */ /* 0x000fe400078e005c */
[----:B------:R-:W-:Y:S01]  /*79e0*/  IMAD.MOV.U32 R232, RZ, RZ, R93 ;  /* 0x000000ffffe87224 */ /* 0x000fe200078e005d */
[----:B--2---:R-:W-:Y:S01]  /*79f0*/  HMMA.16816.F32 R140, R4, R12, R248 ;  /* 0x0000000c048c723c */ /* 0x004fe200000018f8 */
[----:B------:R-:W-:-:S02]  /*7a00*/  IMAD.MOV.U32 R251, RZ, RZ, R170 ;  /* 0x000000fffffb7224 */ /* 0x000fc400078e00aa */
[----:B------:R-:W-:Y:S02]  /*7a10*/  IMAD.MOV.U32 R250, RZ, RZ, R168 ;  /* 0x000000fffffa7224 */ /* 0x000fe400078e00a8 */
[----:B------:R-:W-:Y:S02]  /*7a20*/  IMAD.MOV.U32 R249, RZ, RZ, R169 ;  /* 0x000000fffff97224 */ /* 0x000fe400078e00a9 */
[----:B------:R-:W-:Y:S01]  /*7a30*/  IMAD.MOV.U32 R248, RZ, RZ, R155 ;  /* 0x000000fffff87224 */ /* 0x000fe200078e009b */
[C---:B------:R-:W-:Y:S08]  /*7a40*/  HMMA.16816.F32 R168, R4.reuse, R26, R184 ;  /* 0x0000001a04a8723c */ /* 0x040ff000000018b8 */
[C---:B------:R-:W-:Y:S08]  /*7a50*/  HMMA.16816.F32 R152, R4.reuse, R14, R200 ;  /* 0x0000000e0498723c */ /* 0x040ff000000018c8 */
[C---:B------:R-:W-:Y:S08]  /*7a60*/  HMMA.16816.F32 R76, R4.reuse, R30, R76 ;  /* 0x0000001e044c723c */ /* 0x040ff0000000184c */
[----:B------:R-:W-:Y:S01]  /*7a70*/  HMMA.16816.F32 R48, R4, R38, R176 ;  /* 0x000000260430723c */ /* 0x000fe200000018b0 */
[----:B------:R-:W-:-:S02]  /*7a80*/  PRMT R5, R2, 0x7773, RZ ;  /* 0x0000777302057816 */ /* 0x000fc400000000ff */
[----:B------:R-:W-:Y:S02]  /*7a90*/  PRMT R4, R2, 0x7772, RZ ;  /* 0x0000777202047816 */ /* 0x000fe400000000ff */
[----:B------:R-:W-:Y:S02]  /*7aa0*/  LOP3.LUT R7, R3, 0xff, RZ, 0xc0, !PT ;  /* 0x000000ff03077812 */ /* 0x000fe400078ec0ff */
[----:B------:R-:W-:Y:S01]  /*7ab0*/  LOP3.LUT R3, R0, 0xffff, RZ, 0xc0, !PT ;  /* 0x0000ffff00037812 */ /* 0x000fe200078ec0ff */
[----:B------:R-:W-:Y:S01]  /*7ac0*/  HMMA.16816.F32 R144, R8, R12, R144 ;  /* 0x0000000c0890723c */ /* 0x000fe20000001890 */
[----:B------:R-:W-:Y:S01]  /*7ad0*/  PRMT R12, R2, 0x7771, RZ ;  /* 0x00007771020c7816 */ /* 0x000fe200000000ff */
[--C-:B------:R-:W-:Y:S01]  /*7ae0*/  FFMA.FTZ R2, R225, UR6, -R32.reuse ;  /* 0x00000006e1027c23 */ /* 0x100fe20008010820 */
[----:B------:R-:W-:Y:S01]  /*7af0*/  PRMT R13, R4, 0x5410, R5 ;  /* 0x00005410040d7816 */ /* 0x000fe20000000005 */
[----:B------:R-:W-:Y:S01]  /*7b00*/  FFMA.FTZ R4, R252, UR6, -R32 ;  /* 0x00000006fc047c23 */ /* 0x000fe20008010820 */
[----:B------:R-:W-:-:S02]  /*7b10*/  LOP3.LUT R6, R0, 0xff, RZ, 0xc0, !PT ;  /* 0x000000ff00067812 */ /* 0x000fc400078ec0ff */
[----:B------:R-:W-:Y:S01]  /*7b20*/  SHF.R.U32.HI R5, RZ, 0x8, R3 ;  /* 0x00000008ff057819 */ /* 0x000fe20000011603 */
[C---:B------:R-:W-:Y:S01]  /*7b30*/  HMMA.16816.F32 R172, R8.reuse, R24, R148 ;  /* 0x0000001808ac723c */ /* 0x040fe20000001894 */
[----:B------:R1:W-:Y:S01]  /*7b40*/  MUFU.EX2 R24, R2 ;  /* 0x0000000200187308 */ /* 0x0003e20000000800 */
[----:B------:R-:W-:Y:S01]  /*7b50*/  FFMA.FTZ R3, R234, UR6, -R32 ;  /* 0x00000006ea037c23 */ /* 0x000fe20008010820 */
[----:B------:R-:W-:Y:S01]  /*7b60*/  PRMT R7, R7, 0x5410, R12 ;  /* 0x0000541007077816 */ /* 0x000fe2000000000c */
[----:B------:R-:W-:Y:S01]  /*7b70*/  IMAD.MOV.U32 R234, RZ, RZ, R95 ;  /* 0x000000ffffea7224 */ /* 0x000fe200078e005f */
[----:B------:R-:W-:Y:S03]  /*7b80*/  LDSM.16.MT88.4 R148, [R208+0xac00] ;  /* 0x00ac0000d094783b */ /* 0x000fe60000004200 */
[----:B------:R-:W-:Y:S01]  /*7b90*/  HMMA.16816.F32 R176, R8, R26, R80 ;  /* 0x0000001a08b0723c */ /* 0x000fe20000001850 */
[----:B------:R2:W3:Y:S01]  /*7ba0*/  MUFU.EX2 R27, R4 ;  /* 0x00000004001b7308 */ /* 0x0004e20000000800 */
[----:B------:R-:W-:Y:S03]  /*7bb0*/  LDSM.16.MT88.4 R80, [R208+0xbc00] ;  /* 0x00bc0000d050783b */ /* 0x000fe60000004200 */
[----:B------:R4:W-:Y:S01]  /*7bc0*/  MUFU.EX2 R26, R3 ;  /* 0x00000003001a7308 */ /* 0x0009e20000000800 */
[----:B-1----:R-:W-:-:S02]  /*7bd0*/  PRMT R2, R0, 0x7632, R2 ;  /* 0x0000763200027816 */ /* 0x002fc40000000002 */
[----:B------:R-:W-:Y:S02]  /*7be0*/  HMMA.16816.F32 R180, R8, R20, R128 ;  /* 0x0000001408b4723c */ /* 0x000fe40000001880 */
[----:B------:R-:W-:Y:S02]  /*7bf0*/  LOP3.LUT R2, R2, 0xff, RZ, 0xc0, !PT ;  /* 0x000000ff02027812 */ /* 0x000fe400078ec0ff */
[----:B--2---:R-:W-:-:S04]  /*7c00*/  SHF.R.U32.HI R4, RZ, 0x18, R0 ;  /* 0x00000018ff047819 */ /* 0x004fc80000011600 */
[C---:B------:R-:W-:Y:S01]  /*7c10*/  HMMA.16816.F32 R184, R8.reuse, R22, R96 ;  /* 0x0000001608b8723c */ /* 0x040fe20000001860 */
[----:B------:R-:W-:Y:S01]  /*7c20*/  PRMT R0, R6, 0x5410, R5 ;  /* 0x0000541006007816 */ /* 0x000fe20000000005 */
[----:B------:R-:W-:Y:S01]  /*7c30*/  FFMA.FTZ R5, R222, UR6, -R32 ;  /* 0x00000006de057c23 */ /* 0x000fe20008010820 */
[--C-:B----4-:R-:W-:Y:S01]  /*7c40*/  FFMA.FTZ R3, R235, UR6, -R33.reuse ;  /* 0x00000006eb037c23 */ /* 0x110fe20008010821 */
[----:B------:R-:W-:Y:S01]  /*7c50*/  PRMT R6, R2, 0x5410, R4 ;  /* 0x0000541002067816 */ /* 0x000fe20000000004 */
[----:B------:R-:W-:Y:S01]  /*7c60*/  FFMA.FTZ R4, R242, UR6, -R33 ;  /* 0x00000006f2047c23 */ /* 0x000fe20008010821 */
[----:B------:R1:W-:Y:S01]  /*7c70*/  MUFU.EX2 R25, R5 ;  /* 0x0000000500197308 */ /* 0x0003e20000000800 */
[--C-:B------:R-:W-:Y:S01]  /*7c80*/  HSET2.LE.AND R0, R0, R16.reuse, PT ;  /* 0x0000001000007233 */ /* 0x100fe20003803000 */
[----:B------:R-:W-:Y:S01]  /*7c90*/  IMAD.MOV.U32 R235, RZ, RZ, R94 ;  /* 0x000000ffffeb7224 */ /* 0x000fe200078e005e */
[----:B---3--:R-:W-:Y:S01]  /*7ca0*/  F2FP.F16.F32.PACK_AB R2, R27, R24 ;  /* 0x000000181b02723e */ /* 0x008fe200000000ff */
[----:B------:R2:W-:Y:S01]  /*7cb0*/  MUFU.EX2 R20, R3 ;  /* 0x0000000300147308 */ /* 0x0005e20000000800 */
[C---:B------:R-:W-:Y:S01]  /*7cc0*/  HMMA.16816.F32 R128, R8.reuse, R14, R116 ;  /* 0x0000000e0880723c */ /* 0x040fe20000001874 */
[----:B------:R-:W-:Y:S01]  /*7cd0*/  LOP3.LUT R14, R220, R46, R41, 0x96, !PT ;  /* 0x0000002edc0e7212 */ /* 0x000fe200078e9629 */
[----:B------:R-:W-:Y:S01]  /*7ce0*/  IMAD.MOV.U32 R242, RZ, RZ, R245 ;  /* 0x000000fffff27224 */ /* 0x000fe200078e00f5 */
[----:B------:R-:W-:Y:S01]  /*7cf0*/  LOP3.LUT R92, R2, R0, RZ, 0xc0, !PT ;  /* 0x00000000025c7212 */ /* 0x000fe200078ec0ff */
[----:B------:R3:W-:Y:S01]  /*7d00*/  MUFU.EX2 R22, R4 ;  /* 0x0000000400167308 */ /* 0x0007e20000000800 */
[----:B------:R-:W-:Y:S01]  /*7d10*/  HSET2.LE.AND R0, R6, R16, PT ;  /* 0x0000001006007233 */ /* 0x000fe20003803000 */
[----:B------:R-:W-:Y:S01]  /*7d20*/  IMAD.MOV.U32 R245, RZ, RZ, R248 ;  /* 0x000000fffff57224 */ /* 0x000fe200078e00f8 */
[----:B------:R-:W4:Y:S01]  /*7d30*/  LDSM.16.MT88.4 R116, [R208+0x9c00] ;  /* 0x009c0000d074783b */ /* 0x000f220000004200 */
[C---:B------:R-:W-:Y:S01]  /*7d40*/  HMMA.16816.F32 R28, R8.reuse, R36, R164 ;  /* 0x00000024081c723c */ /* 0x040fe200000018a4 */
[----:B-1----:R-:W-:Y:S01]  /*7d50*/  FFMA.FTZ R5, R240, UR6, -R33 ;  /* 0x00000006f0057c23 */ /* 0x002fe20008010821 */
[----:B------:R-:W-:Y:S01]  /*7d60*/  IMAD.MOV.U32 R240, RZ, RZ, R243 ;  /* 0x000000fffff07224 */ /* 0x000fe200078e00f3 */
[----:B------:R-:W1:Y:S01]  /*7d70*/  LDSM.16.MT88.4 R164, [R52+0x1c00] ;  /* 0x001c000034a4783b */ /* 0x000e620000004200 */
[----:B------:R-:W-:Y:S01]  /*7d80*/  IMAD.MOV.U32 R243, RZ, RZ, R246 ;  /* 0x000000fffff37224 */ /* 0x000fe200078e00f6 */
[----:B------:R-:W5:Y:S01]  /*7d90*/  MUFU.EX2 R23, R5 ;  /* 0x0000000500177308 */ /* 0x000f620000000800 */
[----:B--2---:R-:W-:Y:S01]  /*7da0*/  FFMA.FTZ R3, R241, UR6, -R33 ;  /* 0x00000006f1037c23 */ /* 0x004fe20008010821 */
[----:B------:R-:W-:Y:S01]  /*7db0*/  IMAD.MOV.U32 R241, RZ, RZ, R244 ;  /* 0x000000fffff17224 */ /* 0x000fe200078e00f4 */
[----:B------:R-:W-:Y:S01]  /*7dc0*/  HMMA.16816.F32 R36, R8, R38, R68 ;  /* 0x000000260824723c */ /* 0x000fe20000001844 */
[----:B------:R-:W-:Y:S01]  /*7dd0*/  IMAD.MOV.U32 R244, RZ, RZ, R247 ;  /* 0x000000fffff47224 */ /* 0x000fe200078e00f7 */
[----:B------:R2:W2:Y:S01]  /*7de0*/  MUFU.EX2 R21, R3 ;  /* 0x0000000300157308 */ /* 0x0004a20000000800 */
[----:B---3--:R-:W-:Y:S01]  /*7df0*/  FFMA.FTZ R4, R235, UR6, -R19 ;  /* 0x00000006eb047c23 */ /* 0x008fe20008010813 */
[----:B------:R-:W-:-:S02]  /*7e00*/  IMAD.MOV.U32 R246, RZ, RZ, R249 ;  /* 0x000000fffff67224 */ /* 0x000fc400078e00f9 */
[----:B------:R-:W-:Y:S02]  /*7e10*/  IMAD.MOV.U32 R247, RZ, RZ, R250 ;  /* 0x000000fffff77224 */ /* 0x000fe400078e00fa */
[----:B------:R-:W-:Y:S02]  /*7e20*/  IMAD.MOV.U32 R248, RZ, RZ, R251 ;  /* 0x000000fffff87224 */ /* 0x000fe400078e00fb */
[----:B------:R-:W-:Y:S01]  /*7e30*/  IMAD.MOV.U32 R249, RZ, RZ, R236 ;  /* 0x000000fffff97224 */ /* 0x000fe200078e00ec */
[----:B-----5:R-:W-:Y:S01]  /*7e40*/  F2FP.F16.F32.PACK_AB R2, R23, R20 ;  /* 0x000000141702723e */ /* 0x020fe200000000ff */
[----:B------:R-:W-:Y:S02]  /*7e50*/  IMAD.MOV.U32 R250, RZ, RZ, R237 ;  /* 0x000000fffffa7224 */ /* 0x000fe400078e00ed */
[----:B------:R-:W-:Y:S01]  /*7e60*/  IMAD.MOV.U32 R251, RZ, RZ, R238 ;  /* 0x000000fffffb7224 */ /* 0x000fe200078e00ee */
[----:B------:R-:W-:Y:S01]  /*7e70*/  LOP3.LUT R93, R2, R0, RZ, 0xc0, !PT ;  /* 0x00000000025d7212 */ /* 0x000fe200078ec0ff */
[----:B------:R-:W-:Y:S01]  /*7e80*/  IMAD.MOV.U32 R236, RZ, RZ, R239 ;  /* 0x000000ffffec7224 */ /* 0x000fe200078e00ef */
[----:B------:R-:W-:Y:S01]  /*7e90*/  HSET2.LE.AND R0, R7, R16, PT ;  /* 0x0000001007007233 */ /* 0x000fe20003803000 */
[----:B------:R-:W-:Y:S01]  /*7ea0*/  IMAD.MOV.U32 R237, RZ, RZ, R55 ;  /* 0x000000ffffed7224 */ /* 0x000fe200078e0037 */
[----:B--2---:R-:W-:Y:S01]  /*7eb0*/  LOP3.LUT R3, R13, 0xff00ff, RZ, 0xc0, !PT ;  /* 0x00ff00ff0d037812 */ /* 0x004fe200078ec0ff */
[----:B------:R-:W-:Y:S01]  /*7ec0*/  IMAD.MOV.U32 R238, RZ, RZ, R54 ;  /* 0x000000ffffee7224 */ /* 0x000fe200078e0036 */
[----:B------:R-:W-:Y:S01]  /*7ed0*/  F2FP.F16.F32.PACK_AB R2, R25, R26 ;  /* 0x0000001a1902723e */ /* 0x000fe200000000ff */
[----:B------:R-:W-:-:S02]  /*7ee0*/  IMAD.MOV.U32 R239, RZ, RZ, R53 ;  /* 0x000000ffffef7224 */ /* 0x000fc400078e0035 */
[----:B------:R-:W2:Y:S01]  /*7ef0*/  LDSM.16.MT88.4 R52, [R52+0x2c00] ;  /* 0x002c00003434783b */ /* 0x000ea20000004200 */
[----:B------:R-:W-:Y:S02]  /*7f00*/  LOP3.LUT R94, R2, R0, RZ, 0xc0, !PT ;  /* 0x00000000025e7212 */ /* 0x000fe400078ec0ff */
[----:B------:R-:W-:Y:S02]  /*7f10*/  HSET2.LE.AND R0, R3, R16, PT ;  /* 0x0000001003007233 */ /* 0x000fe40003803000 */
[----:B------:R-:W-:-:S04]  /*7f20*/  F2FP.F16.F32.PACK_AB R2, R22, R21 ;  /* 0x000000151602723e */ /* 0x000fc800000000ff */
[----:B------:R-:W-:Y:S01]  /*7f30*/  LOP3.LUT R95, R2, R0, RZ, 0xc0, !PT ;  /* 0x00000000025f7212 */ /* 0x000fe200078ec0ff */
[----:B------:R-:W-:-:S04]  /*7f40*/  IMAD.WIDE.U32 R2, R14, -0x2daee0ad, RZ ;  /* 0xd2511f530e027825 */ /* 0x000fc800078e00ff */
[----:B------:R-:W-:Y:S01]  /*7f50*/  IMAD.MOV.U32 R6, RZ, RZ, R2 ;  /* 0x000000ffff067224 */ /* 0x000fe200078e0002 */
[C---:B------:R-:W-:Y:S01]  /*7f60*/  PRMT R9, R2.reuse, 0x7771, RZ ;  /* 0x0000777102097816 */ /* 0x040fe200000000ff */
[C---:B----4-:R-:W-:Y:S01]  /*7f70*/  HMMA.16816.F32 R108, R92.reuse, R116, R108 ;  /* 0x000000745c6c723c */ /* 0x050fe2000000186c */
[C---:B------:R-:W-:Y:S02]  /*7f80*/  PRMT R7, R2.reuse, 0x7773, RZ ;  /* 0x0000777302077816 */ /* 0x040fe400000000ff */
[----:B------:R-:W-:Y:S01]  /*7f90*/  PRMT R5, R2, 0x7772, RZ ;  /* 0x0000777202057816 */ /* 0x000fe200000000ff */
[----:B------:R-:W-:Y:S01]  /*7fa0*/  FFMA.FTZ R2, R232, UR6, -R19 ;  /* 0x00000006e8027c23 */ /* 0x000fe20008010813 */
[----:B------:R-:W-:Y:S01]  /*7fb0*/  LOP3.LUT R0, R231, R56, R3, 0x96, !PT ;  /* 0x00000038e7007212 */ /* 0x000fe200078e9603 */
[----:B------:R-:W-:Y:S01]  /*7fc0*/  FFMA.FTZ R3, R233, UR6, -R19 ;  /* 0x00000006e9037c23 */ /* 0x000fe20008010813 */
[----:B------:R-:W-:Y:S01]  /*7fd0*/  PRMT R8, R5, 0x5410, R7 ;  /* 0x0000541005087816 */ /* 0x000fe20000000007 */
[----:B------:R3:W-:Y:S01]  /*7fe0*/  MUFU.EX2 R11, R2 ;  /* 0x00000002000b7308 */ /* 0x0007e20000000800 */
[C---:B------:R-:W-:Y:S03]  /*7ff0*/  HMMA.16816.F32 R120, R92.reuse, R118, R120 ;  /* 0x000000765c78723c */ /* 0x040fe60000001878 */
[----:B------:R4:W-:Y:S05]  /*8000*/  MUFU.EX2 R14, R3 ;  /* 0x00000003000e7308 */ /* 0x0009ea0000000800 */
[----:B------:R-:W-:Y:S01]  /*8010*/  HMMA.16816.F32 R140, R92, R148, R140 ;  /* 0x000000945c8c723c */ /* 0x000fe2000000188c */
[----:B---3--:R-:W-:-:S02]  /*8020*/  FFMA.FTZ R2, R234, UR6, -R19 ;  /* 0x00000006ea027c23 */ /* 0x008fc40008010813 */
[----:B------:R3:W-:Y:S05]  /*8030*/  MUFU.EX2 R19, R4 ;  /* 0x0000000400137308 */ /* 0x0007ea0000000800 */
[C---:B------:R-:W-:Y:S01]  /*8040*/  HMMA.16816.F32 R152, R92.reuse, R150, R152 ;  /* 0x000000965c98723c */ /* 0x040fe20000001898 */
[--C-:B----4-:R-:W-:Y:S01]  /*8050*/  FFMA.FTZ R3, R214, UR6, -R18.reuse ;  /* 0x00000006d6037c23 */ /* 0x110fe20008010812 */
[----:B------:R4:W5:Y:S04]  /*8060*/  MUFU.EX2 R15, R2 ;  /* 0x00000002000f7308 */ /* 0x0009680000000800 */
[----:B------:R1:W-:Y:S02]  /*8070*/  MUFU.EX2 R10, R3 ;  /* 0x00000003000a7308 */ /* 0x0003e40000000800 */
[----:B------:R-:W-:Y:S01]  /*8080*/  HMMA.16816.F32 R124, R92, R132, R124 ;  /* 0x000000845c7c723c */ /* 0x000fe2000000187c */
[----:B---3--:R-:W-:-:S07]  /*8090*/  FFMA.FTZ R4, R212, UR6, -R18 ;  /* 0x00000006d4047c23 */ /* 0x008fce0008010812 */
[C---:B------:R-:W-:Y:S01]  /*80a0*/  HMMA.16816.F32 R136, R92.reuse, R134, R136 ;  /* 0x000000865c88723c */ /* 0x040fe20000001888 */
[----:B----4-:R-:W-:Y:S01]  /*80b0*/  LOP3.LUT R2, R6, 0xff, RZ, 0xc0, !PT ;  /* 0x000000ff06027812 */ /* 0x010fe200078ec0ff */
[----:B------:R3:W-:Y:S01]  /*80c0*/  MUFU.EX2 R13, R4 ;  /* 0x00000004000d7308 */ /* 0x0007e20000000800 */
[--C-:B------:R-:W-:Y:S02]  /*80d0*/  FFMA.FTZ R6, R221, UR6, -R18.reuse ;  /* 0x00000006dd067c23 */ /* 0x100fe40008010812 */
[----:B------:R-:W-:Y:S01]  /*80e0*/  PRMT R7, R2, 0x5410, R9 ;  /* 0x0000541002077816 */ /* 0x000fe20000000009 */
[----:B-1----:R-:W-:Y:S01]  /*80f0*/  FFMA.FTZ R3, R215, UR6, -R18 ;  /* 0x00000006d7037c23 */ /* 0x002fe20008010812 */
[C---:B------:R-:W-:Y:S01]  /*8100*/  LOP3.LUT R2, R0.reuse, 0xffff, RZ, 0xc0, !PT ;  /* 0x0000ffff00027812 */ /* 0x040fe200078ec0ff */
[----:B------:R-:W-:Y:S01]  /*8110*/  MUFU.EX2 R9, R6 ;  /* 0x0000000600097308 */ /* 0x000fe20000000800 */
[----:B------:R-:W-:Y:S01]  /*8120*/  HMMA.16816.F32 R156, R92, R164, R156 ;  /* 0x000000a45c9c723c */ /* 0x000fe2000000189c */
[----:B------:R-:W-:Y:S01]  /*8130*/  UMOV UR6, UR13 ;  /* 0x0000000d00067c82 */ /* 0x000fe20008000000 */
[----:B------:R-:W-:Y:S01]  /*8140*/  SHF.R.U32.HI R5, RZ, 0x8, R2 ;  /* 0x00000008ff057819 */ /* 0x000fe20000011602 */
[----:B------:R1:W4:Y:S01]  /*8150*/  MUFU.EX2 R12, R3 ;  /* 0x00000003000c7308 */ /* 0x0003220000000800 */
[----:B---3--:R-:W-:-:S04]  /*8160*/  PRMT R4, R0, 0x7632, R4 ;  /* 0x0000763200047816 */ /* 0x008fc80000000004 */
[----:B------:R-:W-:Y:S01]  /*8170*/  HMMA.16816.F32 R168, R92, R166, R168 ;  /* 0x000000a65ca8723c */ /* 0x000fe200000018a8 */
[----:B------:R-:W-:Y:S02]  /*8180*/  LOP3.LUT R2, R4, 0xff, RZ, 0xc0, !PT ;  /* 0x000000ff04027812 */ /* 0x000fe400078ec0ff */
[----:B------:R-:W-:-:S05]  /*8190*/  LOP3.LUT R4, R8, 0xff00ff, RZ, 0xc0, !PT ;  /* 0x00ff00ff08047812 */ /* 0x000fca00078ec0ff */
[C---:B------:R-:W-:Y:S01]  /*81a0*/  HMMA.16816.F32 R72, R92.reuse, R80, R72 ;  /* 0x000000505c48723c */ /* 0x040fe20000001848 */
[----:B-1----:R-:W-:Y:S02]  /*81b0*/  LOP3.LUT R3, R0, 0xff, RZ, 0xc0, !PT ;  /* 0x000000ff00037812 */ /* 0x002fe400078ec0ff */
[----:B------:R-:W-:Y:S02]  /*81c0*/  SHF.R.U32.HI R0, RZ, 0x18, R0 ;  /* 0x00000018ff007819 */ /* 0x000fe40000011600 */
[----:B------:R-:W-:Y:S02]  /*81d0*/  PRMT R5, R3, 0x5410, R5 ;  /* 0x0000541003057816 */ /* 0x000fe40000000005 */
[----:B------:R-:W-:Y:S01]  /*81e0*/  PRMT R3, R2, 0x5410, R0 ;  /* 0x0000541002037816 */ /* 0x000fe20000000000 */
[----:B------:R-:W-:Y:S01]  /*81f0*/  HMMA.16816.F32 R76, R92, R82, R76 ;  /* 0x000000525c4c723c */ /* 0x000fe2000000184c */
[----:B------:R-:W-:Y:S02]  /*8200*/  HSET2.LE.AND R0, R7, R16, PT ;  /* 0x0000001007007233 */ /* 0x000fe40003803000 */
[----:B-----5:R-:W-:-:S02]  /*8210*/  F2FP.F16.F32.PACK_AB R2, R19, R15 ;  /* 0x0000000f1302723e */ /* 0x020fc400000000ff */
[--C-:B------:R-:W-:Y:S02]  /*8220*/  HSET2.LE.AND R6, R5, R16.reuse, PT ;  /* 0x0000001005067233 */ /* 0x100fe40003803000 */
[----:B------:R-:W-:Y:S01]  /*8230*/  LOP3.LUT R98, R2, R0, RZ, 0xc0, !PT ;  /* 0x0000000002627212 */ /* 0x000fe200078ec0ff */
[C---:B--2---:R-:W-:Y:S01]  /*8240*/  HMMA.16816.F32 R88, R92.reuse, R52, R88 ;  /* 0x000000345c58723c */ /* 0x044fe20000001858 */
[--C-:B------:R-:W-:Y:S02]  /*8250*/  HSET2.LE.AND R4, R4, R16.reuse, PT ;  /* 0x0000001004047233 */ /* 0x100fe40003803000 */
[----:B------:R-:W-:Y:S02]  /*8260*/  F2FP.F16.F32.PACK_AB R2, R14, R11 ;  /* 0x0000000b0e02723e */ /* 0x000fe400000000ff */
[----:B------:R-:W-:Y:S02]  /*8270*/  HSET2.LE.AND R5, R3, R16, PT ;  /* 0x0000001003057233 */ /* 0x000fe40003803000 */
[----:B----4-:R-:W-:Y:S01]  /*8280*/  F2FP.F16.F32.PACK_AB R0, R12, R13 ;  /* 0x0000000d0c00723e */ /* 0x010fe200000000ff */
[----:B------:R-:W-:Y:S01]  /*8290*/  HMMA.16816.F32 R92, R92, R54, R48 ;  /* 0x000000365c5c723c */ /* 0x000fe20000001830 */
[----:B------:R-:W-:-:S02]  /*82a0*/  F2FP.F16.F32.PACK_AB R3, R9, R10 ;  /* 0x0000000a0903723e */ /* 0x000fc400000000ff */
[----:B------:R-:W-:Y:S01]  /*82b0*/  LOP3.LUT R96, R2, R6, RZ, 0xc0, !PT ;  /* 0x0000000602607212 */ /* 0x000fe200078ec0ff */
[----:B------:R-:W-:Y:S01]  /*82c0*/  FADD.FTZ R2, R206, R198 ;  /* 0x000000c6ce027221 */ /* 0x000fe20000010000 */
[----:B------:R-:W-:Y:S01]  /*82d0*/  LOP3.LUT R99, R0, R4, RZ, 0xc0, !PT ;  /* 0x0000000400637212 */ /* 0x000fe200078ec0ff */
[----:B------:R-:W-:Y:S01]  /*82e0*/  FADD.FTZ R0, R197, R195 ;  /* 0x000000c3c5007221 */ /* 0x000fe20000010000 */
[----:B------:R-:W-:Y:S01]  /*82f0*/  LOP3.LUT R97, R3, R5, RZ, 0xc0, !PT ;  /* 0x0000000503617212 */ /* 0x000fe200078ec0ff */
        /* <DEDUP_REMOVED lines=75> */
[----:B------:R-:W2:Y:S04]  /*87b0*/  LDL R244, [R1+0x3c] ;  /* 0x00003c0001f47983 */ /* 0x000ea80000100800 */
[----:B------:R-:W3:Y:S04]  /*87c0*/  LDL R245, [R1+0x18] ;  /* 0x0000180001f57983 */ /* 0x000ee80000100800 */
[----:B------:R-:W4:Y:S04]  /*87d0*/  LDL R246, [R1+0x4c] ;  /* 0x00004c0001f67983 */ /* 0x000f280000100800 */
[----:B------:R-:W5:Y:S04]  /*87e0*/  LDL R241, [R1+0x34] ;  /* 0x0000340001f17983 */ /* 0x000f680000100800 */
[----:B------:R-:W5:Y:S04]  /*87f0*/  LDL R247, [R1+0x60] ;  /* 0x0000600001f77983 */ /* 0x000f680000100800 */
[----:B------:R-:W5:Y:S04]  /*8800*/  LDL.64 R238, [R1+0x58] ;  /* 0x0000580001ee7983 */ /* 0x000f680000100a00 */
[----:B------:R-:W5:Y:S04]  /*8810*/  LDL.64 R236, [R1+0x8] ;  /* 0x0000080001ec7983 */ /* 0x000f680000100a00 */
[----:B------:R-:W5:Y:S04]  /*8820*/  LDL.64 R248, [R1+0x68] ;  /* 0x0000680001f87983 */ /* 0x000f680000100a00 */
[----:B------:R-:W5:Y:S01]  /*8830*/  LDL.64 R250, [R1+0x78] ;  /* 0x0000780001fa7983 */ /* 0x000f620000100a00 */
[----:B------:R-:W-:Y:S01]  /*8840*/  UIADD3 UR12, UPT, UPT, UR20, -0x2, URZ ;  /* 0xfffffffe140c7890 */ /* 0x000fe2000fffe0ff */
[----:B------:R-:W3:Y:S01]  /*8850*/  LDCU UR6, c[0x0][0x440] ;  /* 0x00008800ff0677ac */ /* 0x000ee20008000800 */
[----:B------:R-:W-:Y:S01]  /*8860*/  IMAD.SHL.U32 R242, R213, 0x10, RZ ;  /* 0x00000010d5f27824 */ /* 0x000fe200078e00ff */
[----:B------:R-:W-:-:S04]  /*8870*/  DEPBAR.LE SB0, 0x0 ;  /* 0x000080000000791a */ /* 0x000fc80000000000 */
[----:B------:R-:W-:Y:S01]  /*8880*/  UIMAD.WIDE.U32 UR16, UR12, UR8, URZ ;  /* 0x000000080c1072a5 */ /* 0x000fe2000f8e00ff */
[----:B------:R-:W-:-:S03]  /*8890*/  IMAD.SHL.U32 R211, R213, 0x4, RZ ;  /* 0x00000004d5d37824 */ /* 0x000fc600078e00ff */
[----:B------:R-:W-:Y:S01]  /*88a0*/  USHF.L.U32 UR13, UR16, 0x6, URZ ;  /* 0x00000006100d7899 */ /* 0x000fe200080006ff */
[----:B------:R-:W-:Y:S01]  /*88b0*/  IMAD.SHL.U32 R252, R213, 0x20, RZ ;  /* 0x00000020d5fc7824 */ /* 0x000fe200078e00ff */
[----:B------:R-:W-:Y:S01]  /*88c0*/  UIMAD UR12, UR12, UR9, UR17 ;  /* 0x000000090c0c72a4 */ /* 0x000fe2000f8e0211 */
[----:B------:R-:W-:Y:S01]  /*88d0*/  LOP3.LUT R242, R242, 0x100, RZ, 0xc0, !PT ;  /* 0x00000100f2f27812 */ /* 0x000fe200078ec0ff */
[----:B------:R-:W-:Y:S01]  /*88e0*/  ULEA UR13, UP0, UR8, UR13, 0x5 ;  /* 0x0000000d080d7291 */ /* 0x000fe2000f8028ff */
[----:B------:R-:W-:Y:S01]  /*88f0*/  LOP3.LUT R0, R211, 0x18, RZ, 0xc0, !PT ;  /* 0x00000018d3007812 */ /* 0x000fe200078ec0ff */
[----:B------:R-:W-:Y:S01]  /*8900*/  IMAD.U32 R6, RZ, RZ, UR16 ;  /* 0x00000010ff067e24 */ /* 0x000fe2000f8e00ff */
[--C-:B------:R-:W-:Y:S01]  /*8910*/  LOP3.LUT R9, R242, 0x20, R252.reuse, 0xf8, !PT ;  /* 0x00000020f2097812 */ /* 0x100fe200078ef8fc */
[----:B------:R-:W-:Y:S01]  /*8920*/  IMAD.U32 R7, RZ, RZ, UR17 ;  /* 0x00000011ff077e24 */ /* 0x000fe2000f8e00ff */
[----:B------:R-:W-:Y:S01]  /*8930*/  LOP3.LUT R242, R0, 0xc0, R252, 0xf8, !PT ;  /* 0x000000c000f27812 */ /* 0x000fe200078ef8fc */
[----:B------:R-:W-:Y:S01]  /*8940*/  IMAD.U32 R7, RZ, RZ, UR13 ;  /* 0x0000000dff077e24 */ /* 0x000fe2000f8e00ff */
[----:B------:R-:W-:Y:S01]  /*8950*/  USHF.L.U64.HI UR7, UR16, 0x6, UR12 ;  /* 0x0000000610077899 */ /* 0x000fe2000801020c */
[----:B------:R-:W-:-:S03]  /*8960*/  IMAD.U32 R0, RZ, RZ, UR12 ;  /* 0x0000000cff007e24 */ /* 0x000fc6000f8e00ff */
[----:B------:R-:W-:Y:S01]  /*8970*/  ULEA.HI.X UR7, UR8, UR7, UR9, 0x5, UP0 ;  /* 0x0000000708077291 */ /* 0x000fe200080f2c09 */
[--C-:B------:R-:W-:Y:S02]  /*8980*/  SHF.R.U32.HI R209, RZ, 0x1, R213.reuse ;  /* 0x00000001ffd17819 */ /* 0x100fe400000116d5 */
[----:B------:R-:W-:-:S03]  /*8990*/  LOP3.LUT R5, R242, 0x8, R213, 0x78, !PT ;  /* 0x00000008f2057812 */ /* 0x000fc600078e78d5 */
[----:B------:R-:W-:Y:S01]  /*89a0*/  IMAD.U32 R8, RZ, RZ, UR7 ;  /* 0x00000007ff087e24 */ /* 0x000fe2000f8e00ff */
[----:B------:R-:W-:Y:S02]  /*89b0*/  LOP3.LUT R220, R209, 0x8, RZ, 0xc0, !PT ;  /* 0x00000008d1dc7812 */ /* 0x000fe400078ec0ff */
[----:B------:R-:W-:-:S04]  /*89c0*/  LOP3.LUT R9, R9, R5, RZ, 0xfc, !PT ;  /* 0x0000000509097212 */ /* 0x000fc800078efcff */
[----:B------:R-:W-:Y:S01]  /*89d0*/  LEA R16, R9, UR5, 0x1 ;  /* 0x0000000509107c11 */ /* 0x000fe2000f8e08ff */
[----:B------:R-:W-:Y:S01]  /*89e0*/  STL [R1], R9 ;  /* 0x0000000901007387 */ /* 0x000fe20000100800 */
[----:B------:R-:W-:-:S05]  /*89f0*/  IMAD.MOV.U32 R225, RZ, RZ, 0x20 ;  /* 0x00000020ffe17424 */ /* 0x000fca00078e00ff */
[----:B------:R-:W-:Y:S01]  /*8a00*/  SEL R225, R225, 0xffffffe0, !P4 ;  /* 0xffffffe0e1e17807 */ /* 0x000fe20006000000 */
[----:B------:R-:W-:Y:S01]  /*8a10*/  BAR.SYNC.DEFER_BLOCKING 0x0 ;  /* 0x0000000000007b1d */ /* 0x000fe20000010000 */
[-C--:B--2---:R-:W-:Y:S02]  /*8a20*/  LEA R2, P1, R6, R244.reuse, 0x7 ;  /* 0x000000f406027211 */ /* 0x084fe400078238ff */
[----:B------:R-:W-:Y:S02]  /*8a30*/  LEA R4, P0, R7, R244, 0x1 ;  /* 0x000000f407047211 */ /* 0x000fe400078008ff */
[----:B---3--:R-:W-:Y:S01]  /*8a40*/  ISETP.GE.AND P3, PT, R245, UR6, PT ;  /* 0x00000006f5007c0c */ /* 0x008fe2000bf66270 */
[----:B------:R-:W-:Y:S01]  /*8a50*/  IMAD.SHL.U32 R244, R213, 0x10, RZ ;  /* 0x00000010d5f47824 */ /* 0x000fe200078e00ff */
[----:B----4-:R-:W-:Y:S02]  /*8a60*/  ISETP.GE.AND P2, PT, R246, UR6, PT ;  /* 0x00000006f6007c0c */ /* 0x010fe4000bf46270 */
[----:B-----5:R-:W-:-:S02]  /*8a70*/  LEA.HI.X R3, R6, R241, R0, 0x7, P1 ;  /* 0x000000f106037211 */ /* 0x020fc400008f3c00 */
[----:B------:R-:W-:-:S07]  /*8a80*/  ISETP.GE.AND P1, PT, R247, UR6, PT ;  /* 0x00000006f7007c0c */ /* 0x000fce000bf26270 */
[----:B------:R-:W-:Y:S01]  /*8a90*/  @!PT LDS RZ, [RZ] ;  /* 0x00000000fffff984 */ /* 0x000fe20000000800 */
[----:B------:R-:W-:Y:S01]  /*8aa0*/  @!PT LDS RZ, [RZ] ;  /* 0x00000000fffff984 */ /* 0x000fe20000000800 */
[----:B------:R-:W-:Y:S01]  /*8ab0*/  @!PT LDS RZ, [RZ] ;  /* 0x00000000fffff984 */ /* 0x000fe20000000800 */
[----:B------:R-:W-:Y:S01]  /*8ac0*/  @!P3 LDGSTS.E.BYPASS.LTC128B.128 [R216+0x9000], desc[UR26][R2.64] ;  /* 0x0900000002d8bfae */ /* 0x000fe2000b981a1a */
[----:B------:R-:W-:Y:S02]  /*8ad0*/  LOP3.LUT R210, R244, 0x3e00, RZ, 0xc0, !PT ;  /* 0x00003e00f4d27812 */ /* 0x000fe400078ec0ff */
[----:B------:R-:W-:Y:S02]  /*8ae0*/  LEA.HI.X R5, R7, R241, R8, 0x1, P0 ;  /* 0x000000f107057211 */ /* 0x000fe400000f0c08 */
[----:B------:R-:W-:Y:S01]  /*8af0*/  LOP3.LUT R0, R210, 0x120, R252, 0xf8, !PT ;  /* 0x00000120d2007812 */ /* 0x000fe200078ef8fc */
[----:B------:R-:W-:Y:S03]  /*8b00*/  @P3 STS.128 [R216+0x9000], RZ ;  /* 0x009000ffd8003388 */ /* 0x000fe60000000c00 */
[----:B------:R-:W-:Y:S01]  /*8b10*/  LOP3.LUT R0, R0, R242, R220, 0xf6, !PT ;  /* 0x000000f200007212 */ /* 0x000fe200078ef6dc */
        /* <DEDUP_REMOVED lines=26> */
[----:B------:R-:W-:Y:S04]  /*8cc0*/  LDSM.16.M88.4 R8, [R0+0x1000] ;  /* 0x001000000008783b */ /* 0x000fe80000000200 */
[----:B------:R-:W3:Y:S04]  /*8cd0*/  LDSM.16.M88.4 R32, [R16+0x6800] ;  /* 0x006800001020783b */ /* 0x000ee80000000200 */
[----:B------:R-:W4:Y:S04]  /*8ce0*/  LDSM.16.M88.4 R40, [R16+0x6000] ;  /* 0x006000001028783b */ /* 0x000f280000000200 */
[----:B------:R-:W5:Y:S04]  /*8cf0*/  LDSM.16.M88.4 R36, [R16+0x6400] ;  /* 0x006400001024783b */ /* 0x000f680000000200 */
[----:B------:R-:W5:Y:S04]  /*8d00*/  LDSM.16.M88.4 R12, [R0] ;  /* 0x00000000000c783b */ /* 0x000f680000000200 */
[----:B------:R-:W5:Y:S01]  /*8d10*/  LDSM.16.M88.4 R28, [R16+0x6c00] ;  /* 0x006c0000101c783b */ /* 0x000f620000000200 */
[----:B-1----:R-:W-:-:S02]  /*8d20*/  IMAD.IADD R2, R225, 0x1, R16 ;  /* 0x00000001e1027824 */ /* 0x002fc400078e0210 */
[----:B------:R-:W-:Y:S02]  /*8d30*/  IMAD.IADD R3, R225, 0x1, R0 ;  /* 0x00000001e1037824 */ /* 0x000fe400078e0200 */
[----:B------:R-:W-:Y:S01]  /*8d40*/  IMAD.MOV.U32 R106, RZ, RZ, R248 ;  /* 0x000000ffff6a7224 */ /* 0x000fe200078e00f8 */
[----:B------:R-:W-:Y:S04]  /*8d50*/  LDSM.16.M88.4 R48, [R2+0x6800] ;  /* 0x006800000230783b */ /* 0x000fe80000000200 */
[----:B--2---:R-:W1:Y:S04]  /*8d60*/  LDSM.16.M88.4 R4, [R3+0x1000] ;  /* 0x001000000304783b */ /* 0x004e680000000200 */
[----:B------:R-:W2:Y:S04]  /*8d70*/  LDSM.16.M88.4 R24, [R2+0x6000] ;  /* 0x006000000218783b */ /* 0x000ea80000000200 */
[----:B------:R-:W2:Y:S04]  /*8d80*/  LDSM.16.M88.4 R52, [R2+0x6400] ;  /* 0x006400000234783b */ /* 0x000ea80000000200 */
[----:B------:R-:W-:Y:S04]  /*8d90*/  LDSM.16.M88.4 R44, [R2+0x6c00] ;  /* 0x006c0000022c783b */ /* 0x000fe80000000200 */
[----:B------:R-:W2:Y:S01]  /*8da0*/  LDSM.16.M88.4 R20, [R3] ;  /* 0x000000000314783b */ /* 0x000ea20000000200 */
[----:B---3--:R-:W-:Y:S01]  /*8db0*/  HMMA.16816.F32 R172, R8, R34, RZ ;  /* 0x0000002208ac723c */ /* 0x008fe200000018ff */
[----:B------:R-:W-:-:S02]  /*8dc0*/  IMAD.MOV.U32 R107, RZ, RZ, R249 ;  /* 0x000000ffff6b7224 */ /* 0x000fc400078e00f9 */
[----:B------:R-:W-:Y:S02]  /*8dd0*/  IMAD.MOV.U32 R18, RZ, RZ, R250 ;  /* 0x000000ffff127224 */ /* 0x000fe400078e00fa */
[----:B------:R-:W-:Y:S02]  /*8de0*/  IMAD.MOV.U32 R19, RZ, RZ, R251 ;  /* 0x000000ffff137224 */ /* 0x000fe400078e00fb */
[----:B------:R-:W-:Y:S01]  /*8df0*/  IMAD.MOV.U32 R240, RZ, RZ, R236 ;  /* 0x000000fffff07224 */ /* 0x000fe200078e00ec */
[C---:B----4-:R-:W-:Y:S01]  /*8e00*/  HMMA.16816.F32 R184, R8.reuse, R40, RZ ;  /* 0x0000002808b8723c */ /* 0x050fe200000018ff */
[----:B------:R-:W-:Y:S01]  /*8e10*/  IMAD.MOV.U32 R241, RZ, RZ, R237 ;  /* 0x000000fffff17224 */ /* 0x000fe200078e00ed */
[----:B------:R-:W-:Y:S01]  /*8e20*/  UIADD3 UR6, UPT, UPT, UR20, -0x2, URZ ;  /* 0xfffffffe14067890 */ /* 0x000fe2000fffe0ff */
[----:B------:R-:W0:Y:S05]  /*8e30*/  LDGDEPBAR ;  /* 0x00000000000079af */ /* 0x000e2a0000000000 */
[C---:B-----5:R-:W-:Y:S08]  /*8e40*/  HMMA.16816.F32 R60, R8.reuse, R36, RZ ;  /* 0x00000024083c723c */ /* 0x060ff000000018ff */
[----:B------:R-:W-:Y:S08]  /*8e50*/  HMMA.16816.F32 R56, R8, R32, RZ ;  /* 0x000000200838723c */ /* 0x000ff000000018ff */
[----:B------:R-:W-:Y:S08]  /*8e60*/  HMMA.16816.F32 R200, R12, R40, RZ ;  /* 0x000000280cc8723c */ /* 0x000ff000000018ff */
[C---:B------:R-:W-:Y:S08]  /*8e70*/  HMMA.16816.F32 R64, R8.reuse, R28, RZ ;  /* 0x0000001c0840723c */ /* 0x040ff000000018ff */
[C---:B------:R-:W-:Y:S08]  /*8e80*/  HMMA.16816.F32 R180, R8.reuse, R42, RZ ;  /* 0x0000002a08b4723c */ /* 0x040ff000000018ff */
[----:B------:R-:W-:Y:S08]  /*8e90*/  HMMA.16816.F32 R176, R8, R38, RZ ;  /* 0x0000002608b0723c */ /* 0x000ff000000018ff */
[----:B------:R-:W-:Y:S08]  /*8ea0*/  HMMA.16816.F32 R188, R12, R28, RZ ;  /* 0x0000001c0cbc723c */ /* 0x000ff000000018ff */
[----:B------:R-:W-:Y:S08]  /*8eb0*/  HMMA.16816.F32 R8, R8, R30, RZ ;  /* 0x0000001e0808723c */ /* 0x000ff000000018ff */
[C---:B------:R-:W-:Y:S08]  /*8ec0*/  HMMA.16816.F32 R40, R12.reuse, R42, RZ ;  /* 0x0000002a0c28723c */ /* 0x040ff000000018ff */
[----:B------:R-:W-:Y:S01]  /*8ed0*/  HMMA.16816.F32 R192, R12, R32, RZ ;  /* 0x000000200cc0723c */ /* 0x000fe200000018ff */
[----:B------:R-:W-:-:S02]  /*8ee0*/  IMAD.MOV.U32 R32, RZ, RZ, R238 ;  /* 0x000000ffff207224 */ /* 0x000fc400078e00ee */
[----:B------:R-:W-:-:S05]  /*8ef0*/  IMAD.MOV.U32 R33, RZ, RZ, R239 ;  /* 0x000000ffff217224 */ /* 0x000fca00078e00ef */
[C---:B-1----:R-:W-:Y:S08]  /*8f00*/  HMMA.16816.F32 R204, R4.reuse, R50, R172 ;  /* 0x0000003204cc723c */ /* 0x042ff000000018ac */
[C---:B--2---:R-:W-:Y:S08]  /*8f10*/  HMMA.16816.F32 R248, R4.reuse, R24, R184 ;  /* 0x0000001804f8723c */ /* 0x044ff000000018b8 */
[C---:B------:R-:W-:Y:S08]  /*8f20*/  HMMA.16816.F32 R244, R4.reuse, R52, R60 ;  /* 0x0000003404f4723c */ /* 0x040ff0000000183c */
[C---:B------:R-:W-:Y:S08]  /*8f30*/  HMMA.16816.F32 R236, R4.reuse, R48, R56 ;  /* 0x0000003004ec723c */ /* 0x040ff00000001838 */
[----:B------:R-:W-:Y:S08]  /*8f40*/  HMMA.16816.F32 R232, R4, R26, R180 ;  /* 0x0000001a04e8723c */ /* 0x000ff000000018b4 */
[----:B------:R-:W-:Y:S01]  /*8f50*/  HMMA.16816.F32 R172, R20, R44, R188 ;  /* 0x0000002c14ac723c */ /* 0x000fe200000018bc */
[----:B------:R-:W-:-:S02]  /*8f60*/  IMAD.MOV.U32 R190, RZ, RZ, R32 ;  /* 0x000000ffffbe7224 */ /* 0x000fc400078e0020 */
[----:B------:R-:W-:-:S05]  /*8f70*/  IMAD.MOV.U32 R191, RZ, RZ, R33 ;  /* 0x000000ffffbf7224 */ /* 0x000fca00078e0021 */
[----:B------:R-:W-:Y:S08]  /*8f80*/  HMMA.16816.F32 R196, R12, R36, RZ ;  /* 0x000000240cc4723c */ /* 0x000ff000000018ff */
[C---:B------:R-:W-:Y:S08]  /*8f90*/  HMMA.16816.F32 R184, R4.reuse, R44, R64 ;  /* 0x0000002c04b8723c */ /* 0x040ff00000001840 */
[C---:B------:R-:W-:Y:S08]  /*8fa0*/  HMMA.16816.F32 R228, R4.reuse, R54, R176 ;  /* 0x0000003604e4723c */ /* 0x040ff000000018b0 */
[----:B------:R-:W-:Y:S01]  /*8fb0*/  HMMA.16816.F32 R180, R4, R46, R8 ;  /* 0x0000002e04b4723c */ /* 0x000fe20000001808 */
[----:B------:R-:W-:Y:S04]  /*8fc0*/  LDSM.16.M88.4 R4, [R0+0x3000] ;  /* 0x003000000004783b */ /* 0x000fe80000000200 */
[----:B------:R-:W-:Y:S03]  /*8fd0*/  LDSM.16.M88.4 R8, [R0+0x2000] ;  /* 0x002000000008783b */ /* 0x000fe60000000200 */
[C---:B------:R-:W-:Y:S08]  /*8fe0*/  HMMA.16816.F32 R56, R12.reuse, R38, RZ ;  /* 0x000000260c38723c */ /* 0x040ff000000018ff */
[----:B------:R-:W-:Y:S01]  /*8ff0*/  HMMA.16816.F32 R60, R12, R34, RZ ;  /* 0x000000220c3c723c */ /* 0x000fe200000018ff */
[----:B------:R-:W-:Y:S07]  /*9000*/  LDSM.16.M88.4 R32, [R16+0x7800] ;  /* 0x007800001020783b */ /* 0x000fee0000000200 */
[C---:B------:R-:W-:Y:S08]  /*9010*/  HMMA.16816.F32 R200, R20.reuse, R24, R200 ;  /* 0x0000001814c8723c */ /* 0x040ff000000018c8 */
[----:B------:R-:W-:Y:S01]  /*9020*/  HMMA.16816.F32 R40, R20, R26, R40 ;  /* 0x0000001a1428723c */ /* 0x000fe20000001828 */
[----:B------:R-:W1:Y:S07]  /*9030*/  LDSM.16.M88.4 R24, [R16+0x7000] ;  /* 0x007000001018783b */ /* 0x000e6e0000000200 */
[----:B------:R-:W-:Y:S01]  /*9040*/  HMMA.16816.F32 R36, R12, R30, RZ ;  /* 0x0000001e0c24723c */ /* 0x000fe200000018ff */
[----:B------:R-:W2:Y:S04]  /*9050*/  LDSM.16.M88.4 R12, [R16+0x7400] ;  /* 0x00740000100c783b */ /* 0x000ea80000000200 */
[----:B------:R-:W3:Y:S03]  /*9060*/  LDSM.16.M88.4 R28, [R16+0x7c00] ;  /* 0x007c0000101c783b */ /* 0x000ee60000000200 */
[C---:B------:R-:W-:Y:S08]  /*9070*/  HMMA.16816.F32 R192, R20.reuse, R48, R192 ;  /* 0x0000003014c0723c */ /* 0x040ff000000018c0 */
[C---:B------:R-:W-:Y:S08]  /*9080*/  HMMA.16816.F32 R196, R20.reuse, R52, R196 ;  /* 0x0000003414c4723c */ /* 0x040ff000000018c4 */
[----:B------:R-:W-:Y:S03]  /*9090*/  HMMA.16816.F32 R176, R20, R50, R60 ;  /* 0x0000003214b0723c */ /* 0x000fe6000000183c */
[----:B------:R-:W-:-:S02]  /*90a0*/  IMAD.MOV.U32 R105, RZ, RZ, R192 ;  /* 0x000000ffff697224 */ /* 0x000fc400078e00c0 */
[----:B------:R-:W-:Y:S02]  /*90b0*/  IMAD.MOV.U32 R100, RZ, RZ, R193 ;  /* 0x000000ffff647224 */ /* 0x000fe400078e00c1 */
[----:B------:R-:W-:Y:S01]  /*90c0*/  IMAD.MOV.U32 R3, RZ, RZ, R194 ;  /* 0x000000ffff037224 */ /* 0x000fe200078e00c2 */
[----:B------:R-:W-:Y:S01]  /*90d0*/  HMMA.16816.F32 R64, R20, R46, R36 ;  /* 0x0000002e1440723c */ /* 0x000fe20000001824 */
[----:B------:R-:W-:-:S07]  /*90e0*/  IMAD.MOV.U32 R2, RZ, RZ, R195 ;  /* 0x000000ffff027224 */ /* 0x000fce00078e00c3 */
[----:B------:R-:W-:Y:S08]  /*90f0*/  HMMA.16816.F32 R52, R20, R54, R56 ;  /* 0x000000361434723c */ /* 0x000ff00000001838 */
[C---:B-1----:R-:W-:Y:S08]  /*9100*/  HMMA.16816.F32 R60, R4.reuse, R24, R248 ;  /* 0x00000018043c723c */ /* 0x042ff000000018f8 */
[C---:B------:R-:W-:Y:S08]  /*9110*/  HMMA.16816.F32 R36, R4.reuse, R32, R236 ;  /* 0x000000200424723c */ /* 0x040ff000000018ec */
[C---:B--2---:R-:W-:Y:S08]  /*9120*/  HMMA.16816.F32 R48, R4.reuse, R12, R244 ;  /* 0x0000000c0430723c */ /* 0x044ff000000018f4 */
[C---:B---3--:R-:W-:Y:S08]  /*9130*/  HMMA.16816.F32 R192, R4.reuse, R28, R184 ;  /* 0x0000001c04c0723c */ /* 0x048ff000000018b8 */
[C---:B------:R-:W-:Y:S08]  /*9140*/  HMMA.16816.F32 R56, R4.reuse, R26, R232 ;  /* 0x0000001a0438723c */ /* 0x040ff000000018e8 */
[C---:B------:R-:W-:Y:S08]  /*9150*/  HMMA.16816.F32 R44, R4.reuse, R14, R228 ;  /* 0x0000000e042c723c */ /* 0x040ff000000018e4 */
[C---:B------:R-:W-:Y:S08]  /*9160*/  HMMA.16816.F32 R248, R4.reuse, R34, R204 ;  /* 0x0000002204f8723c */ /* 0x040ff000000018cc */
[----:B------:R-:W-:Y:S08]  /*9170*/  HMMA.16816.F32 R236, R4, R30, R180 ;  /* 0x0000001e04ec723c */ /* 0x000ff000000018b4 */
[----:B------:R-:W-:Y:S01]  /*9180*/  HMMA.16816.F32 R4, R8, R28, R172 ;  /* 0x0000001c0804723c */ /* 0x000fe200000018ac */
[----:B------:R-:W-:-:S02]  /*9190*/  IMAD.MOV.U32 R246, RZ, RZ, R3 ;  /* 0x000000fffff67224 */ /* 0x000fc400078e0003 */
[----:B------:R-:W-:Y:S02]  /*91a0*/  IMAD.MOV.U32 R247, RZ, RZ, R2 ;  /* 0x000000fffff77224 */ /* 0x000fe400078e0002 */
[C---:B------:R-:W-:Y:S02]  /*91b0*/  IMAD.IADD R3, R225.reuse, 0x1, R0 ;  /* 0x00000001e1037824 */ /* 0x040fe400078e0200 */
[----:B------:R-:W-:Y:S01]  /*91c0*/  IMAD.IADD R2, R225, 0x1, R16 ;  /* 0x00000001e1027824 */ /* 0x000fe200078e0210 */
[----:B------:R-:W-:Y:S01]  /*91d0*/  HMMA.16816.F32 R232, R8, R24, R200 ;  /* 0x0000001808e8723c */ /* 0x000fe200000018c8 */
[----:B------:R-:W-:Y:S02]  /*91e0*/  IMAD.MOV.U32 R23, RZ, RZ, R36 ;  /* 0x000000ffff177224 */ /* 0x000fe400078e0024 */
[----:B------:R-:W-:Y:S02]  /*91f0*/  IMAD.MOV.U32 R22, RZ, RZ, R37 ;  /* 0x000000ffff167224 */ /* 0x000fe400078e0025 */
[----:B------:R-:W-:-:S02]  /*9200*/  IMAD.MOV.U32 R21, RZ, RZ, R38 ;  /* 0x000000ffff157224 */ /* 0x000fc400078e0026 */
[----:B------:R-:W-:Y:S01]  /*9210*/  IMAD.MOV.U32 R20, RZ, RZ, R39 ;  /* 0x000000ffff147224 */ /* 0x000fe200078e0027 */
[C---:B------:R-:W-:Y:S01]  /*9220*/  HMMA.16816.F32 R200, R8.reuse, R14, R52 ;  /* 0x0000000e08c8723c */ /* 0x040fe20000001834 */
[----:B------:R-:W-:Y:S01]  /*9230*/  IMAD.MOV.U32 R172, RZ, RZ, R23 ;  /* 0x000000ffffac7224 */ /* 0x000fe200078e0017 */
[----:B------:R-:W-:Y:S01]  /*9240*/  LDSM.16.M88.4 R36, [R2+0x7c00] ;  /* 0x007c00000224783b */ /* 0x000fe20000000200 */
[----:B------:R-:W-:Y:S02]  /*9250*/  IMAD.MOV.U32 R55, RZ, RZ, R4 ;  /* 0x000000ffff377224 */ /* 0x000fe400078e0004 */
[----:B------:R-:W-:Y:S02]  /*9260*/  IMAD.MOV.U32 R54, RZ, RZ, R5 ;  /* 0x000000ffff367224 */ /* 0x000fe400078e0005 */
[----:B------:R-:W-:Y:S01]  /*9270*/  IMAD.MOV.U32 R53, RZ, RZ, R6 ;  /* 0x000000ffff357224 */ /* 0x000fe200078e0006 */
[C---:B------:R-:W-:Y:S01]  /*9280*/  HMMA.16816.F32 R228, R8.reuse, R26, R40 ;  /* 0x0000001a08e4723c */ /* 0x040fe20000001828 */
[----:B------:R-:W-:Y:S01]  /*9290*/  IMAD.MOV.U32 R52, RZ, RZ, R7 ;  /* 0x000000ffff347224 */ /* 0x000fe200078e0007 */
[----:B------:R-:W-:Y:S04]  /*92a0*/  LDSM.16.M88.4 R40, [R2+0x7800] ;  /* 0x007800000228783b */ /* 0x000fe80000000200 */
[----:B------:R-:W1:Y:S02]  /*92b0*/  LDSM.16.M88.4 R4, [R3+0x3000] ;  /* 0x003000000304783b */ /* 0x000e640000000200 */
[----:B------:R-:W-:Y:S02]  /*92c0*/  HMMA.16816.F32 R204, R8, R12, R196 ;  /* 0x0000000c08cc723c */ /* 0x000fe400000018c4 */
[----:B------:R-:W2:Y:S01]  /*92d0*/  LDSM.16.M88.4 R24, [R2+0x7000] ;  /* 0x007000000218783b */ /* 0x000ea20000000200 */
[----:B------:R-:W-:-:S03]  /*92e0*/  IMAD.MOV.U32 R173, RZ, RZ, R22 ;  /* 0x000000ffffad7224 */ /* 0x000fc600078e0016 */
[----:B------:R-:W3:Y:S01]  /*92f0*/  LDSM.16.M88.4 R12, [R3+0x2000] ;  /* 0x00200000030c783b */ /* 0x000ee20000000200 */
[----:B------:R-:W-:Y:S02]  /*9300*/  IMAD.MOV.U32 R174, RZ, RZ, R21 ;  /* 0x000000ffffae7224 */ /* 0x000fe400078e0015 */
[----:B------:R-:W-:Y:S02]  /*9310*/  IMAD.MOV.U32 R175, RZ, RZ, R20 ;  /* 0x000000ffffaf7224 */ /* 0x000fe400078e0014 */
[----:B------:R-:W4:Y:S01]  /*9320*/  LDSM.16.M88.4 R20, [R2+0x7400] ;  /* 0x007400000214783b */ /* 0x000f220000000200 */
[----:B------:R-:W-:Y:S02]  /*9330*/  IMAD.MOV.U32 R244, RZ, RZ, R105 ;  /* 0x000000fffff47224 */ /* 0x000fe400078e0069 */
[----:B------:R-:W-:-:S07]  /*9340*/  IMAD.MOV.U32 R245, RZ, RZ, R100 ;  /* 0x000000fffff57224 */ /* 0x000fce00078e0064 */
[C---:B------:R-:W-:Y:S08]  /*9350*/  HMMA.16816.F32 R180, R8.reuse, R32, R244 ;  /* 0x0000002008b4723c */ /* 0x040ff000000018f4 */
[C---:B------:R-:W-:Y:S08]  /*9360*/  HMMA.16816.F32 R196, R8.reuse, R30, R64 ;  /* 0x0000001e08c4723c */ /* 0x040ff00000001840 */
[----:B------:R-:W-:Y:S01]  /*9370*/  HMMA.16816.F32 R244, R8, R34, R176 ;  /* 0x0000002208f4723c */ /* 0x000fe200000018b0 */
[----:B------:R-:W-:Y:S01]  /*9380*/  IMAD.MOV.U32 R34, RZ, RZ, R190 ;  /* 0x000000ffff227224 */ /* 0x000fe200078e00be */
[----:B------:R-:W-:Y:S01]  /*9390*/  LDSM.16.M88.4 R8, [R0+0x4000] ;  /* 0x004000000008783b */ /* 0x000fe20000000200 */
[----:B------:R-:W-:-:S02]  /*93a0*/  IMAD.MOV.U32 R29, RZ, RZ, R182 ;  /* 0x000000ffff1d7224 */ /* 0x000fc400078e00b6 */
[----:B------:R-:W-:Y:S02]  /*93b0*/  IMAD.MOV.U32 R28, RZ, RZ, R183 ;  /* 0x000000ffff1c7224 */ /* 0x000fe400078e00b7 */
[----:B------:R-:W-:Y:S01]  /*93c0*/  IMAD.MOV.U32 R33, RZ, RZ, R180 ;  /* 0x000000ffff217224 */ /* 0x000fe200078e00b4 */
[----:B-1----:R-:W-:Y:S01]  /*93d0*/  HMMA.16816.F32 R64, R4, R42, R248 ;  /* 0x0000002a0440723c */ /* 0x002fe200000018f8 */
[----:B------:R-:W-:Y:S02]  /*93e0*/  IMAD.MOV.U32 R32, RZ, RZ, R181 ;  /* 0x000000ffff207224 */ /* 0x000fe400078e00b5 */
[----:B------:R-:W-:Y:S02]  /*93f0*/  IMAD.MOV.U32 R35, RZ, RZ, R191 ;  /* 0x000000ffff237224 */ /* 0x000fe400078e00bf */
[----:B------:R-:W-:Y:S02]  /*9400*/  IMAD.MOV.U32 R248, RZ, RZ, R55 ;  /* 0x000000fffff87224 */ /* 0x000fe400078e0037 */
[----:B------:R-:W-:-:S02]  /*9410*/  IMAD.MOV.U32 R249, RZ, RZ, R54 ;  /* 0x000000fffff97224 */ /* 0x000fc400078e0036 */
[----:B------:R-:W-:Y:S02]  /*9420*/  IMAD.MOV.U32 R250, RZ, RZ, R53 ;  /* 0x000000fffffa7224 */ /* 0x000fe400078e0035 */
[----:B------:R-:W-:Y:S01]  /*9430*/  IMAD.MOV.U32 R251, RZ, RZ, R52 ;  /* 0x000000fffffb7224 */ /* 0x000fe200078e0034 */
[----:B--2---:R-:W-:Y:S08]  /*9440*/  HMMA.16816.F32 R184, R4, R26, R56 ;  /* 0x0000001a04b8723c */ /* 0x004ff00000001838 */
[----:B---3--:R-:W-:Y:S01]  /*9450*/  HMMA.16816.F32 R52, R12, R24, R232 ;  /* 0x000000180c34723c */ /* 0x008fe200000018e8 */
[----:B------:R-:W-:-:S02]  /*9460*/  IMAD.MOV.U32 R234, RZ, RZ, R29 ;  /* 0x000000ffffea7224 */ /* 0x000fc400078e001d */
[----:B------:R-:W-:Y:S02]  /*9470*/  IMAD.MOV.U32 R235, RZ, RZ, R28 ;  /* 0x000000ffffeb7224 */ /* 0x000fe400078e001c */
[----:B------:R-:W-:-:S03]  /*9480*/  IMAD.MOV.U32 R232, RZ, RZ, R33 ;  /* 0x000000ffffe87224 */ /* 0x000fc600078e0021 */
[----:B------:R-:W-:Y:S01]  /*9490*/  HMMA.16816.F32 R188, R4, R24, R60 ;  /* 0x0000001804bc723c */ /* 0x000fe2000000183c */
[----:B------:R-:W-:-:S07]  /*94a0*/  IMAD.MOV.U32 R233, RZ, RZ, R32 ;  /* 0x000000ffffe97224 */ /* 0x000fce00078e0020 */
[----:B------:R-:W-:Y:S08]  /*94b0*/  HMMA.16816.F32 R56, R4, R38, R236 ;  /* 0x000000260438723c */ /* 0x000ff000000018ec */
[----:B------:R-:W-:Y:S08]  /*94c0*/  HMMA.16816.F32 R28, R12, R26, R228 ;  /* 0x0000001a0c1c723c */ /* 0x000ff000000018e4 */
[C---:B----4-:R-:W-:Y:S01]  /*94d0*/  HMMA.16816.F32 R180, R4.reuse, R20, R48 ;  /* 0x0000001404b4723c */ /* 0x050fe20000001830 */
[----:B------:R-:W-:Y:S07]  /*94e0*/  LDSM.16.M88.4 R48, [R16+0x8800] ;  /* 0x008800001030783b */ /* 0x000fee0000000200 */
[C---:B------:R-:W-:Y:S01]  /*94f0*/  HMMA.16816.F32 R176, R4.reuse, R22, R44 ;  /* 0x0000001604b0723c */ /* 0x040fe2000000182c */
[----:B------:R-:W-:Y:S07]  /*9500*/  LDSM.16.M88.4 R44, [R16+0x8c00] ;  /* 0x008c0000102c783b */ /* 0x000fee0000000200 */
[----:B------:R-:W-:Y:S01]  /*9510*/  HMMA.16816.F32 R60, R4, R36, R192 ;  /* 0x00000024043c723c */ /* 0x000fe200000018c0 */
[----:B------:R-:W-:-:S02]  /*9520*/  IMAD.MOV.U32 R194, RZ, RZ, R34 ;  /* 0x000000ffffc27224 */ /* 0x000fc400078e0022 */
[----:B------:R-:W-:Y:S02]  /*9530*/  IMAD.MOV.U32 R195, RZ, RZ, R35 ;  /* 0x000000ffffc37224 */ /* 0x000fe400078e0023 */
[----:B------:R-:W-:Y:S03]  /*9540*/  LDSM.16.M88.4 R32, [R16+0x8400] ;  /* 0x008400001020783b */ /* 0x000fe60000000200 */
[----:B------:R-:W-:Y:S01]  /*9550*/  HMMA.16816.F32 R172, R4, R40, R172 ;  /* 0x0000002804ac723c */ /* 0x000fe200000018ac */
[----:B------:R-:W1:Y:S07]  /*9560*/  LDSM.16.M88.4 R4, [R0+0x5000] ;  /* 0x005000000004783b */ /* 0x000e6e0000000200 */
[C---:B------:R-:W-:Y:S08]  /*9570*/  HMMA.16816.F32 R24, R12.reuse, R20, R204 ;  /* 0x000000140c18723c */ /* 0x040ff000000018cc */
[C---:B------:R-:W-:Y:S01]  /*9580*/  HMMA.16816.F32 R236, R12.reuse, R22, R200 ;  /* 0x000000160cec723c */ /* 0x040fe200000018c8 */
[----:B------:R-:W2:Y:S07]  /*9590*/  LDSM.16.M88.4 R20, [R16+0x8000] ;  /* 0x008000001014783b */ /* 0x000eae0000000200 */
[----:B------:R-:W-:Y:S01]  /*95a0*/  HMMA.16816.F32 R228, R12, R36, R248 ;  /* 0x000000240ce4723c */ /* 0x000fe200000018f8 */
[----:B------:R-:W-:-:S02]  /*95b0*/  IMAD.MOV.U32 R248, RZ, RZ, R194 ;  /* 0x000000fffff87224 */ /* 0x000fc400078e00c2 */
[----:B------:R-:W-:-:S05]  /*95c0*/  IMAD.MOV.U32 R249, RZ, RZ, R195 ;  /* 0x000000fffff97224 */ /* 0x000fca00078e00c3 */
[C---:B-1----:R-:W-:Y:S08]  /*95d0*/  HMMA.16816.F32 R192, R4.reuse, R32, R180 ;  /* 0x0000002004c0723c */ /* 0x042ff000000018b4 */
[C---:B------:R-:W-:Y:S08]  /*95e0*/  HMMA.16816.F32 R180, R4.reuse, R50, R64 ;  /* 0x0000003204b4723c */ /* 0x040ff00000001840 */
[C---:B--2---:R-:W-:Y:S08]  /*95f0*/  HMMA.16816.F32 R204, R4.reuse, R20, R188 ;  /* 0x0000001404cc723c */ /* 0x044ff000000018bc */
[C---:B------:R-:W-:Y:S08]  /*9600*/  HMMA.16816.F32 R200, R4.reuse, R22, R184 ;  /* 0x0000001604c8723c */ /* 0x040ff000000018b8 */
[C---:B------:R-:W-:Y:S08]  /*9610*/  HMMA.16816.F32 R188, R4.reuse, R34, R176 ;  /* 0x0000002204bc723c */ /* 0x040ff000000018b0 */
[C---:B------:R-:W-:Y:S08]  /*9620*/  HMMA.16816.F32 R184, R4.reuse, R48, R172 ;  /* 0x0000003004b8723c */ /* 0x040ff000000018ac */
[C---:B------:R-:W-:Y:S08]  /*9630*/  HMMA.16816.F32 R176, R4.reuse, R44, R60 ;  /* 0x0000002c04b0723c */ /* 0x040ff0000000183c */
[----:B------:R-:W-:Y:S01]  /*9640*/  HMMA.16816.F32 R172, R4, R46, R56 ;  /* 0x0000002e04ac723c */ /* 0x000fe20000001838 */
[----:B------:R-:W-:Y:S07]  /*9650*/  LDSM.16.M88.4 R4, [R3+0x5000] ;  /* 0x005000000304783b */ /* 0x000fee0000000200 */
[C---:B------:R-:W-:Y:S01]  /*9660*/  HMMA.16816.F32 R60, R8.reuse, R22, R28 ;  /* 0x00000016083c723c */ /* 0x040fe2000000181c */
[----:B------:R-:W1:Y:S07]  /*9670*/  LDSM.16.M88.4 R28, [R2+0x8000] ;  /* 0x00800000021c783b */ /* 0x000e6e0000000200 */
[----:B------:R-:W-:Y:S01]  /*9680*/  HMMA.16816.F32 R56, R8, R32, R24 ;  /* 0x000000200838723c */ /* 0x000fe20000001818 */
[----:B------:R-:W2:Y:S07]  /*9690*/  LDSM.16.M88.4 R24, [R2+0x8400] ;  /* 0x008400000218783b */ /* 0x000eae0000000200 */
[C---:B------:R-:W-:Y:S08]  /*96a0*/  HMMA.16816.F32 R232, R12.reuse, R40, R232 ;  /* 0x000000280ce8723c */ /* 0x040ff000000018e8 */
[C---:B------:R-:W-:Y:S08]  /*96b0*/  HMMA.16816.F32 R244, R12.reuse, R42, R244 ;  /* 0x0000002a0cf4723c */ /* 0x040ff000000018f4 */
[----:B------:R-:W-:Y:S01]  /*96c0*/  HMMA.16816.F32 R196, R12, R38, R196 ;  /* 0x000000260cc4723c */ /* 0x000fe200000018c4 */
[----:B------:R-:W3:Y:S04]  /*96d0*/  LDSM.16.M88.4 R12, [R2+0x8800] ;  /* 0x00880000020c783b */ /* 0x000ee80000000200 */
[----:B------:R-:W-:Y:S03]  /*96e0*/  LDSM.16.M88.4 R36, [R2+0x8c00] ;  /* 0x008c00000224783b */ /* 0x000fe60000000200 */
[----:B------:R-:W-:Y:S01]  /*96f0*/  HMMA.16816.F32 R64, R8, R20, R52 ;  /* 0x000000140840723c */ /* 0x000fe20000001834 */
[----:B------:R-:W4:Y:S01]  /*9700*/  LDSM.16.M88.4 R20, [R3+0x4000] ;  /* 0x004000000314783b */ /* 0x000f220000000200 */
[----:B------:R-:W-:Y:S01]  /*9710*/  IMAD.MOV.U32 R250, RZ, RZ, R18 ;  /* 0x000000fffffa7224 */ /* 0x000fe200078e0012 */
[----:B------:R-:W-:-:S05]  /*9720*/  USHF.L.U32 UR7, UR6, 0x1, URZ ;  /* 0x0000000106077899 */ /* 0x000fca00080006ff */
[----:B------:R-:W-:Y:S01]  /*9730*/  HMMA.16816.F32 R40, R8, R48, R232 ;  /* 0x000000300828723c */ /* 0x000fe200000018e8 */
[----:B------:R-:W-:Y:S01]  /*9740*/  VIADD R16, R17, 0xffffffc0 ;  /* 0xffffffc011107836 */ /* 0x000fe20000000000 */
[----:B------:R-:W-:-:S06]  /*9750*/  DEPBAR.LE SB0, 0x0 ;  /* 0x000080000000791a */ /* 0x000fcc0000000000 */
[C---:B------:R-:W-:Y:S08]  /*9760*/  HMMA.16816.F32 R48, R8.reuse, R50, R244 ;  /* 0x000000320830723c */ /* 0x040ff000000018f4 */
[C---:B------:R-:W-:Y:S08]  /*9770*/  HMMA.16816.F32 R52, R8.reuse, R34, R236 ;  /* 0x000000220834723c */ /* 0x040ff000000018ec */
[----:B------:R-:W-:Y:S08]  /*9780*/  HMMA.16816.F32 R32, R8, R44, R228 ;  /* 0x0000002c0820723c */ /* 0x000ff000000018e4 */
[C---:B-1----:R-:W-:Y:S08]  /*9790*/  HMMA.16816.F32 R204, R4.reuse, R28, R204 ;  /* 0x0000001c04cc723c */ /* 0x042ff000000018cc */
[----:B------:R-:W-:Y:S01]  /*97a0*/  HMMA.16816.F32 R228, R4, R30, R200 ;  /* 0x0000001e04e4723c */ /* 0x000fe200000018c8 */
[----:B------:R-:W-:-:S07]  /*97b0*/  VIADD R18, R217, 0x40 ;  /* 0x00000040d9127836 */ /* 0x000fce0000000000 */
[----:B--2---:R-:W-:Y:S01]  /*97c0*/  HMMA.16816.F32 R232, R4, R24, R192 ;  /* 0x0000001804e8723c */ /* 0x004fe200000018c0 */
[----:B------:R-:W-:-:S07]  /*97d0*/  ISETP.GT.AND P6, PT, R18, R16, PT ;  /* 0x000000101200720c */ /* 0x000fce0003fc4270 */
[C---:B------:R-:W-:Y:S08]  /*97e0*/  HMMA.16816.F32 R200, R4.reuse, R26, R188 ;  /* 0x0000001a04c8723c */ /* 0x040ff000000018bc */
[-C--:B---3--:R-:W-:Y:S08]  /*97f0*/  HMMA.16816.F32 R180, R4, R14.reuse, R180 ;  /* 0x0000000e04b4723c */ /* 0x088ff000000018b4 */
[----:B----4-:R-:W-:Y:S01]  /*9800*/  HMMA.16816.F32 R48, R20, R14, R48 ;  /* 0x0000000e1430723c */ /* 0x010fe20000001830 */
[----:B------:R-:W-:-:S02]  /*9810*/  VIADD R14, R17, 0xffffffc8 ;  /* 0xffffffc8110e7836 */ /* 0x000fc40000000000 */
[----:B------:R-:W-:-:S05]  /*9820*/  VIADD R15, R17, 0xffffffc1 ;  /* 0xffffffc1110f7836 */ /* 0x000fca0000000000 */
        /* <DEDUP_REMOVED lines=12> */
[----:B------:R-:W-:Y:S01]  /*98f0*/  HMMA.16816.F32 R184, R4, R36, R176 ;  /* 0x0000002404b8723c */ /* 0x000fe200000018b0 */
[C---:B------:R-:W-:Y:S02]  /*9900*/  VIADD R8, R17.reuse, 0xffffffe0 ;  /* 0xffffffe011087836 */ /* 0x040fe40000000000 */
[----:B------:R-:W-:-:S05]  /*9910*/  VIADD R9, R17, 0xffffffd9 ;  /* 0xffffffd911097836 */ /* 0x000fca0000000000 */
[----:B------:R-:W-:Y:S01]  /*9920*/  HMMA.16816.F32 R176, R20, R28, R64 ;  /* 0x0000001c14b0723c */ /* 0x000fe20000001840 */
[----:B------:R-:W-:Y:S02]  /*9930*/  FSEL R29, R228, -INF , !P5 ;  /* 0xff800000e41d7808 */ /* 0x000fe40006800000 */
[----:B------:R-:W-:-:S05]  /*9940*/  ISETP.GT.AND P5, PT, R18, R11, PT ;  /* 0x0000000b1200720c */ /* 0x000fca0003fa4270 */
[C---:B------:R-:W-:Y:S01]  /*9950*/  HMMA.16816.F32 R64, R20.reuse, R24, R56 ;  /* 0x000000181440723c */ /* 0x040fe20000001838 */
[----:B------:R-:W-:Y:S02]  /*9960*/  FSEL R25, R204, -INF , !P6 ;  /* 0xff800000cc197808 */ /* 0x000fe40007000000 */
[C---:B------:R-:W-:Y:S02]  /*9970*/  ISETP.GT.AND P6, PT, R18.reuse, R13, PT ;  /* 0x0000000d1200720c */ /* 0x040fe40003fc4270 */
[----:B------:R-:W-:Y:S02]  /*9980*/  FSEL R24, R205, -INF , !P0 ;  /* 0xff800000cd187808 */ /* 0x000fe40004000000 */
[C---:B------:R-:W-:Y:S01]  /*9990*/  ISETP.GT.AND P0, PT, R18.reuse, R12, PT ;  /* 0x0000000c1200720c */ /* 0x040fe20003f04270 */
[----:B------:R-:W-:Y:S01]  /*99a0*/  HMMA.16816.F32 R40, R20, R36, R32 ;  /* 0x000000241428723c */ /* 0x000fe20000001820 */
[----:B------:R-:W-:Y:S01]  /*99b0*/  FSEL R28, R229, -INF , !P6 ;  /* 0xff800000e51c7808 */ /* 0x000fe20007000000 */
[C---:B------:R-:W-:Y:S01]  /*99c0*/  VIADD R7, R17.reuse, 0xffffffe1 ;  /* 0xffffffe111077836 */ /* 0x040fe20000000000 */
[----:B------:R-:W-:Y:S01]  /*99d0*/  ISETP.GT.AND P6, PT, R18, R10, PT ;  /* 0x0000000a1200720c */ /* 0x000fe20003fc4270 */
[----:B------:R-:W-:Y:S01]  /*99e0*/  VIADD R5, R17, 0xffffffe9 ;  /* 0xffffffe911057836 */ /* 0x000fe20000000000 */
[----:B------:R-:W-:Y:S01]  /*99f0*/  FSEL R32, R233, -INF , !P5 ;  /* 0xff800000e9207808 */ /* 0x000fe20006800000 */
[----:B------:R-:W-:Y:S01]  /*9a00*/  VIADD R6, R17, 0xffffffe8 ;  /* 0xffffffe811067836 */ /* 0x000fe20000000000 */
[----:B------:R-:W-:-:S02]  /*9a10*/  FSEL R33, R232, -INF , !P0 ;  /* 0xff800000e8217808 */ /* 0x000fc40004000000 */
[C---:B------:R-:W-:Y:S02]  /*9a20*/  ISETP.GT.AND P5, PT, R18.reuse, R8, PT ;  /* 0x000000081200720c */ /* 0x040fe40003fa4270 */
[----:B------:R-:W-:Y:S01]  /*9a30*/  ISETP.GT.AND P0, PT, R18, R9, PT ;  /* 0x000000091200720c */ /* 0x000fe20003f04270 */
[C---:B------:R-:W-:Y:S01]  /*9a40*/  VIADD R4, R17.reuse, 0xfffffff0 ;  /* 0xfffffff011047836 */ /* 0x040fe20000000000 */
[----:B------:R-:W-:Y:S01]  /*9a50*/  FSEL R45, R200, -INF , !P6 ;  /* 0xff800000c82d7808 */ /* 0x000fe20007000000 */
[C---:B------:R-:W-:Y:S01]  /*9a60*/  VIADD R2, R17.reuse, 0xfffffff8 ;  /* 0xfffffff811027836 */ /* 0x040fe20000000000 */
[----:B------:R-:W-:Y:S02]  /*9a70*/  ISETP.GT.AND P6, PT, R18, R7, PT ;  /* 0x000000071200720c */ /* 0x000fe40003fc4270 */
[----:B------:R-:W-:Y:S01]  /*9a80*/  FSEL R56, R188, -INF , !P5 ;  /* 0xff800000bc387808 */ /* 0x000fe20006800000 */
[----:B------:R-:W-:Y:S01]  /*9a90*/  VIADD R3, R17, 0xfffffff1 ;  /* 0xfffffff111037836 */ /* 0x000fe20000000000 */
[----:B------:R-:W-:-:S02]  /*9aa0*/  FSEL R44, R201, -INF , !P0 ;  /* 0xff800000c92c7808 */ /* 0x000fc40004000000 */
[C---:B------:R-:W-:Y:S02]  /*9ab0*/  ISETP.GT.AND P5, PT, R18.reuse, R5, PT ;  /* 0x000000051200720c */ /* 0x040fe40003fa4270 */
[C---:B------:R-:W-:Y:S01]  /*9ac0*/  ISETP.GT.AND P0, PT, R18.reuse, R6, PT ;  /* 0x000000061200720c */ /* 0x040fe20003f04270 */
[----:B------:R-:W-:Y:S01]  /*9ad0*/  VIADD R0, R17, 0xfffffff9 ;  /* 0xfffffff911007836 */ /* 0x000fe20000000000 */
[----:B------:R-:W-:Y:S01]  /*9ae0*/  FSEL R47, R189, -INF , !P6 ;  /* 0xff800000bd2f7808 */ /* 0x000fe20007000000 */
[----:B------:R-:W-:Y:S01]  /*9af0*/  VIADD R17, R217, 0x8 ;  /* 0x00000008d9117836 */ /* 0x000fe20000000000 */
        /* <DEDUP_REMOVED lines=10> */
[----:B------:R-:W-:Y:S01]  /*9ba0*/  ISETP.GT.AND P0, PT, R17, R16, PT ;  /* 0x000000101100720c */ /* 0x000fe20003f04270 */
[----:B------:R-:W-:Y:S01]  /*9bb0*/  HMMA.16816.F32 R36, R20, R38, R196 ;  /* 0x000000261424723c */ /* 0x000fe200000018c4 */
[----:B------:R-:W-:Y:S01]  /*9bc0*/  FSEL R193, R193, -INF , !P6 ;  /* 0xff800000c1c17808 */ /* 0x000fe20007000000 */
[----:B------:R-:W-:Y:S01]  /*9bd0*/  IMAD.MOV.U32 R251, RZ, RZ, R19 ;  /* 0x000000fffffb7224 */ /* 0x000fe200078e0013 */
        /* <DEDUP_REMOVED lines=27> */
[----:B------:R-:W-:Y:S02]  /*9d90*/  ISETP.GT.AND P5, PT, R217, R16, PT ;  /* 0x00000010d900720c */ /* 0x000fe40003fa4270 */
[----:B------:R-:W-:Y:S01]  /*9da0*/  ISETP.GT.AND P0, PT, R17, R0, PT ;  /* 0x000000001100720c */ /* 0x000fe20003f04270 */
[----:B------:R-:W-:Y:S01]  /*9db0*/  VIADD R17, R217, 0x48 ;  /* 0x00000048d9117836 */ /* 0x000fe20000000000 */
[----:B------:R-:W-:Y:S02]  /*9dc0*/  FSEL R38, R38, -INF , !P6 ;  /* 0xff80000026267808 */ /* 0x000fe40007000000 */
[----:B------:R-:W-:Y:S02]  /*9dd0*/  ISETP.GE.AND P6, PT, R16, R218, PT ;  /* 0x000000da1000720c */ /* 0x000fe40003fc6270 */
[----:B------:R-:W-:Y:S01]  /*9de0*/  FSEL R18, R176, -INF , !P5 ;  /* 0xff800000b0127808 */ /* 0x000fe20006800000 */
[----:B------:R-:W-:Y:S01]  /*9df0*/  IMAD.MOV.U32 R238, RZ, RZ, R106 ;  /* 0x000000ffffee7224 */ /* 0x000fe200078e006a */
[----:B------:R-:W-:-:S02]  /*9e00*/  FSEL R174, R39, -INF , !P0 ;  /* 0xff80000027ae7808 */ /* 0x000fc40004000000 */
[----:B------:R-:W-:Y:S02]  /*9e10*/  ISETP.GE.AND P5, PT, R16, R223, PT ;  /* 0x000000df1000720c */ /* 0x000fe40003fa6270 */
[----:B------:R-:W-:Y:S01]  /*9e20*/  ISETP.GT.AND P0, PT, R17, R16, PT ;  /* 0x000000101100720c */ /* 0x000fe20003f04270 */
[----:B------:R-:W-:Y:S01]  /*9e30*/  IMAD.MOV.U32 R239, RZ, RZ, R107 ;  /* 0x000000ffffef7224 */ /* 0x000fe200078e006b */
[----:B------:R-:W-:Y:S02]  /*9e40*/  FSEL R106, R18, -INF , !P6 ;  /* 0xff800000126a7808 */ /* 0x000fe40007000000 */
[----:B------:R-:W-:Y:S02]  /*9e50*/  ISETP.GT.AND P6, PT, R217, R15, PT ;  /* 0x0000000fd900720c */ /* 0x000fe40003fc4270 */
[----:B------:R-:W-:Y:S01]  /*9e60*/  FSEL R107, R19, -INF , !P5 ;  /* 0xff800000136b7808 */ /* 0x000fe20006800000 */
[----:B------:R-:W-:Y:S01]  /*9e70*/  BAR.SYNC.DEFER_BLOCKING 0x0 ;  /* 0x0000000000007b1d */ /* 0x000fe20000010000 */
[----:B------:R-:W-:-:S02]  /*9e80*/  ISETP.GE.AND P5, PT, R16, R219, PT ;  /* 0x000000db1000720c */ /* 0x000fc40003fa6270 */
[----:B------:R-:W-:Y:S02]  /*9e90*/  FSEL R18, R206, -INF , !P0 ;  /* 0xff800000ce127808 */ /* 0x000fe40004000000 */
[----:B------:R-:W-:Y:S02]  /*9ea0*/  ISETP.GE.AND P0, PT, R16, R224, PT ;  /* 0x000000e01000720c */ /* 0x000fe40003f06270 */
[----:B------:R-:W-:Y:S02]  /*9eb0*/  FSEL R16, R177, -INF , !P6 ;  /* 0xff800000b1107808 */ /* 0x000fe40007000000 */
[----:B------:R-:W-:Y:S02]  /*9ec0*/  ISETP.GE.AND P6, PT, R15, R218, PT ;  /* 0x000000da0f00720c */ /* 0x000fe40003fc6270 */
        /* <DEDUP_REMOVED lines=8> */
[----:B------:R-:W-:Y:S02]  /*9f50*/  ISETP.GT.AND P5, PT, R217, R14, PT ;  /* 0x0000000ed900720c */ /* 0x000fe40003fa4270 */
[----:B------:R-:W-:Y:S02]  /*9f60*/  ISETP.GE.AND P0, PT, R15, R224, PT ;  /* 0x000000e00f00720c */ /* 0x000fe40003f06270 */
[----:B------:R-:W-:Y:S02]  /*9f70*/  FSEL R15, R207, -INF , !P6 ;  /* 0xff800000cf0f7808 */ /* 0x000fe40007000000 */
[----:B------:R-:W-:Y:S02]  /*9f80*/  ISETP.GE.AND P6, PT, R14, R218, PT ;  /* 0x000000da0e00720c */ /* 0x000fe40003fc6270 */
[----:B------:R-:W-:Y:S02]  /*9f90*/  FSEL R16, R172, -INF , !P5 ;  /* 0xff800000ac107808 */ /* 0x000fe40006800000 */
[----:B------:R-:W-:-:S02]  /*9fa0*/  FSEL R18, R15, -INF , !P0 ;  /* 0xff8000000f127808 */ /* 0x000fc40004000000 */
[----:B------:R-:W-:Y:S02]  /*9fb0*/  ISETP.GE.AND P5, PT, R14, R223, PT ;  /* 0x000000df0e00720c */ /* 0x000fe40003fa6270 */
        /* <DEDUP_REMOVED lines=76> */
[----:B------:R-:W-:-:S02]  /*a480*/  FSEL R9, R190, -INF , !P0 ;  /* 0xff800000be097808 */ /* 0x000fc40004000000 */
[C---:B------:R-:W-:Y:S02]  /*a490*/  ISETP.GE.AND P5, PT, R8.reuse, R219, PT ;  /* 0x000000db0800720c */ /* 0x040fe40003fa6270 */
[----:B------:R-:W-:Y:S02]  /*a4a0*/  ISETP.GE.AND P0, PT, R8, R224, PT ;  /* 0x000000e00800720c */ /* 0x000fe40003f06270 */
[----:B------:R-:W-:Y:S02]  /*a4b0*/  FSEL R8, R53, -INF , !P6 ;  /* 0xff80000035087808 */ /* 0x000fe40007000000 */
[----:B------:R-:W-:Y:S02]  /*a4c0*/  ISETP.GE.AND P6, PT, R7, R218, PT ;  /* 0x000000da0700720c */ /* 0x000fe40003fc6270 */
[----:B------:R-:W-:Y:S02]  /*a4d0*/  FSEL R207, R9, -INF , !P0 ;  /* 0xff80000009cf7808 */ /* 0x000fe40004000000 */
[----:B------:R-:W-:-:S02]  /*a4e0*/  ISETP.GE.AND P0, PT, R7, R223, PT ;  /* 0x000000df0700720c */ /* 0x000fc40003f06270 */
[----:B------:R-:W-:Y:S02]  /*a4f0*/  FSEL R199, R8, -INF , !P6 ;  /* 0xff80000008c77808 */ /* 0x000fe40007000000 */
[----:B------:R-:W-:Y:S02]  /*a500*/  FSEL R205, R56, -INF , !P5 ;  /* 0xff80000038cd7808 */ /* 0x000fe40006800000 */
[----:B------:R-:W-:Y:S02]  /*a510*/  ISETP.GT.AND P6, PT, R17, R7, PT ;  /* 0x000000071100720c */ /* 0x000fe40003fc4270 */
[C---:B------:R-:W-:Y:S02]  /*a520*/  ISETP.GE.AND P5, PT, R7.reuse, R219, PT ;  /* 0x000000db0700720c */ /* 0x040fe40003fa6270 */
[----:B------:R-:W-:Y:S02]  /*a530*/  FSEL R200, R34, -INF , !P0 ;  /* 0xff80000022c87808 */ /* 0x000fe40004000000 */
[----:B------:R-:W-:-:S02]  /*a540*/  ISETP.GE.AND P0, PT, R7, R224, PT ;  /* 0x000000e00700720c */ /* 0x000fc40003f06270 */
[----:B------:R-:W-:Y:S02]  /*a550*/  FSEL R7, R191, -INF , !P6 ;  /* 0xff800000bf077808 */ /* 0x000fe40007000000 */
[----:B------:R-:W-:Y:S02]  /*a560*/  FSEL R203, R47, -INF , !P5 ;  /* 0xff8000002fcb7808 */ /* 0x000fe40006800000 */
[----:B------:R-:W-:Y:S02]  /*a570*/  ISETP.GT.AND P5, PT, R217, R6, PT ;  /* 0x00000006d900720c */ /* 0x000fe40003fa4270 */
[----:B------:R-:W-:Y:S02]  /*a580*/  FSEL R206, R7, -INF , !P0 ;  /* 0xff80000007ce7808 */ /* 0x000fe40004000000 */
[C---:B------:R-:W-:Y:S02]  /*a590*/  ISETP.GE.AND P0, PT, R6.reuse, R223, PT ;  /* 0x000000df0600720c */ /* 0x040fe40003f06270 */
[----:B------:R-:W-:-:S02]  /*a5a0*/  ISETP.GE.AND P6, PT, R6, R218, PT ;  /* 0x000000da0600720c */ /* 0x000fc40003fc6270 */
[----:B------:R-:W-:Y:S02]  /*a5b0*/  FSEL R8, R48, -INF , !P5 ;  /* 0xff80000030087808 */ /* 0x000fe40006800000 */
[----:B------:R-:W-:Y:S02]  /*a5c0*/  ISETP.GT.AND P5, PT, R17, R6, PT ;  /* 0x000000061100720c */ /* 0x000fe40003fa4270 */
        /* <DEDUP_REMOVED lines=17> */
[----:B------:R-:W-:Y:S02]  /*a6e0*/  ISETP.GE.AND P5, PT, R5, R224, PT ;  /* 0x000000e00500720c */ /* 0x000fe40003fa6270 */
[----:B------:R-:W-:Y:S02]  /*a6f0*/  FSEL R5, R183, -INF , !P0 ;  /* 0xff800000b7057808 */ /* 0x000fe40004000000 */
[----:B------:R-:W-:Y:S02]  /*a700*/  ISETP.GE.AND P0, PT, R4, R218, PT ;  /* 0x000000da0400720c */ /* 0x000fe40003f06270 */
[----:B------:R-:W-:Y:S01]  /*a710*/  FSEL R6, R40, -INF , !P6 ;  /* 0xff80000028067808 */ /* 0x000fe20007000000 */
[----:B------:R-:W-:-:S03]  /*a720*/  IMAD.MOV.U32 R49, RZ, RZ, R239 ;  /* 0x000000ffff317224 */ /* 0x000fc600078e00ef */
[----:B------:R-:W-:Y:S02]  /*a730*/  FSEL R234, R6, -INF , !P0 ;  /* 0xff80000006ea7808 */ /* 0x000fe40004000000 */
[----:B------:R-:W-:Y:S02]  /*a740*/  ISETP.GT.AND P0, PT, R17, R4, PT ;  /* 0x000000041100720c */ /* 0x000fe40003f04270 */
[----:B------:R-:W-:Y:S02]  /*a750*/  ISETP.GE.AND P6, PT, R4, R223, PT ;  /* 0x000000df0400720c */ /* 0x000fe40003fc6270 */
[----:B------:R-:W-:Y:S02]  /*a760*/  FSEL R183, R5, -INF , !P5 ;  /* 0xff80000005b77808 */ /* 0x000fe40006800000 */
[----:B------:R-:W-:Y:S02]  /*a770*/  FSEL R5, R186, -INF , !P0 ;  /* 0xff800000ba057808 */ /* 0x000fe40004000000 */
[----:B------:R-:W-:-:S02]  /*a780*/  ISETP.GE.AND P5, PT, R4, R219, PT ;  /* 0x000000db0400720c */ /* 0x000fc40003fa6270 */
[----:B------:R-:W-:Y:S02]  /*a790*/  ISETP.GE.AND P0, PT, R4, R224, PT ;  /* 0x000000e00400720c */ /* 0x000fe40003f06270 */
[----:B------:R-:W-:Y:S02]  /*a7a0*/  FSEL R236, R42, -INF , !P6 ;  /* 0xff8000002aec7808 */ /* 0x000fe40007000000 */
[----:B------:R-:W-:Y:S02]  /*a7b0*/  LOP3.LUT R4, R227, UR7, R49, 0x96, !PT ;  /* 0x00000007e3047c12 */ /* 0x000fe4000f8e9631 */
[----:B------:R-:W-:Y:S01]  /*a7c0*/  ISETP.GT.AND P6, PT, R217, R3, PT ;  /* 0x00000003d900720c */ /* 0x000fe20003fc4270 */
[C---:B------:R-:W-:Y:S01]  /*a7d0*/  VIADD R221, R226.reuse, 0x9e3779b9 ;  /* 0x9e3779b9e2dd7836 */ /* 0x040fe20000000000 */
[----:B------:R-:W-:Y:S01]  /*a7e0*/  FSEL R235, R59, -INF , !P5 ;  /* 0xff8000003beb7808 */ /* 0x000fe20006800000 */
[----:B------:R-:W-:Y:S01]  /*a7f0*/  VIADD R225, R226, 0x3c6ef372 ;  /* 0x3c6ef372e2e17836 */ /* 0x000fe20000000000 */
[----:B------:R-:W-:Y:S01]  /*a800*/  FSEL R237, R5, -INF , !P0 ;  /* 0xff80000005ed7808 */ /* 0x000fe20004000000 */
[----:B------:R-:W-:Y:S01]  /*a810*/  IMAD.MOV.U32 R59, RZ, RZ, R249 ;  /* 0x000000ffff3b7224 */ /* 0x000fe200078e00f9 */
[----:B------:R-:W-:Y:S01]  /*a820*/  FSEL R6, R41, -INF , !P6 ;  /* 0xff80000029067808 */ /* 0x000fe20007000000 */
[----:B------:R-:W-:Y:S01]  /*a830*/  IMAD.WIDE.U32 R4, R4, -0x326172a9, RZ ;  /* 0xcd9e8d5704047825 */ /* 0x000fe200078e00ff */
[----:B------:R-:W-:-:S02]  /*a840*/  ISETP.GE.AND P5, PT, R3, R218, PT ;  /* 0x000000da0300720c */ /* 0x000fc40003fa6270 */
[----:B------:R-:W-:Y:S02]  /*a850*/  ISETP.GT.AND P6, PT, R17, R3, PT ;  /* 0x000000031100720c */ /* 0x000fe40003fc4270 */
[----:B------:R-:W-:Y:S02]  /*a860*/  FSEL R230, R6, -INF , !P5 ;  /* 0xff80000006e67808 */ /* 0x000fe40006800000 */
[----:B------:R-:W-:Y:S02]  /*a870*/  LOP3.LUT R6, R221, R240, R5, 0x96, !PT ;  /* 0x000000f0dd067212 */ /* 0x000fe400078e9605 */
[----:B------:R-:W-:Y:S02]  /*a880*/  LOP3.LUT R8, R225, R4, R59, 0x96, !PT ;  /* 0x00000004e1087212 */ /* 0x000fe400078e963b */
[----:B------:R-:W-:Y:S01]  /*a890*/  FSEL R10, R187, -INF , !P6 ;  /* 0xff800000bb0a7808 */ /* 0x000fe20007000000 */
[----:B------:R-:W-:Y:S01]  /*a8a0*/  VIADD R52, R227, 0x76cf5d0a ;  /* 0x76cf5d0ae3347836 */ /* 0x000fe20000000000 */
[----:B------:R-:W-:Y:S01]  /*a8b0*/  ISETP.GE.AND P0, PT, R3, R223, PT ;  /* 0x000000df0300720c */ /* 0x000fe20003f06270 */
[----:B------:R-:W-:Y:S01]  /*a8c0*/  VIADD R53, R227, 0x32370b8f ;  /* 0x32370b8fe3357836 */ /* 0x000fe20000000000 */
[-C--:B------:R-:W-:Y:S01]  /*a8d0*/  ISETP.GT.AND P5, PT, R17, R2.reuse, PT ;  /* 0x000000021100720c */ /* 0x080fe20003fa4270 */
[----:B------:R-:W-:Y:S01]  /*a8e0*/  IMAD.WIDE.U32 R6, R6, -0x2daee0ad, RZ ;  /* 0xd2511f5306067825 */ /* 0x000fe200078e00ff */
[----:B------:R-:W-:-:S03]  /*a8f0*/  ISETP.GT.AND P6, PT, R217, R2, PT ;  /* 0x00000002d900720c */ /* 0x000fc60003fc4270 */
[----:B------:R-:W-:Y:S01]  /*a900*/  IMAD.WIDE.U32 R14, R8, -0x2daee0ad, RZ ;  /* 0xd2511f53080e7825 */ /* 0x000fe200078e00ff */
[----:B------:R-:W-:Y:S02]  /*a910*/  FSEL R232, R43, -INF , !P0 ;  /* 0xff8000002be87808 */ /* 0x000fe40004000000 */
[----:B------:R-:W-:Y:S02]  /*a920*/  FSEL R8, R36, -INF , !P6 ;  /* 0xff80000024087808 */ /* 0x000fe40007000000 */
[----:B------:R-:W-:Y:S02]  /*a930*/  FSEL R9, R194, -INF , !P5 ;  /* 0xff800000c2097808 */ /* 0x000fe40006800000 */
[----:B------:R-:W-:Y:S02]  /*a940*/  ISETP.GT.AND P0, PT, R17, R0, PT ;  /* 0x000000001100720c */ /* 0x000fe40003f04270 */
[C---:B------:R-:W-:Y:S02]  /*a950*/  ISETP.GE.AND P6, PT, R3.reuse, R219, PT ;  /* 0x000000db0300720c */ /* 0x040fe40003fc6270 */
[----:B------:R-:W-:-:S02]  /*a960*/  ISETP.GE.AND P5, PT, R3, R224, PT ;  /* 0x000000e00300720c */ /* 0x000fc40003fa6270 */
[----:B------:R-:W-:Y:S02]  /*a970*/  LOP3.LUT R3, R52, R250, R7, 0x96, !PT ;  /* 0x000000fa34037212 */ /* 0x000fe400078e9607 */
[----:B------:R-:W-:Y:S01]  /*a980*/  LOP3.LUT R6, R53, R6, R15, 0x96, !PT ;  /* 0x0000000635067212 */ /* 0x000fe200078e960f */
[----:B------:R-:W-:Y:S01]  /*a990*/  UISETP.GT.U32.AND UP1, UPT, UR6, UR18, UPT ;  /* 0x000000120600728c */ /* 0x000fe2000bf24070 */
[----:B------:R-:W-:Y:S01]  /*a9a0*/  FSEL R20, R195, -INF , !P0 ;  /* 0xff800000c3147808 */ /* 0x000fe20004000000 */
[----:B------:R-:W-:Y:S01]  /*a9b0*/  IMAD.MOV.U32 R58, RZ, RZ, R248 ;  /* 0x000000ffff3a7224 */ /* 0x000fe200078e00f8 */
[----:B------:R-:W-:Y:S01]  /*a9c0*/  FSEL R229, R100, -INF , !P6 ;  /* 0xff80000064e57808 */ /* 0x000fe20007000000 */
[----:B------:R-:W-:Y:S01]  /*a9d0*/  VIADD R240, R226, 0xdaa66d2b ;  /* 0xdaa66d2be2f07836 */ /* 0x000fe20000000000 */
[----:B------:R-:W-:Y:S01]  /*a9e0*/  FSEL R233, R10, -INF , !P5 ;  /* 0xff8000000ae97808 */ /* 0x000fe20006800000 */
[----:B------:R-:W-:Y:S01]  /*a9f0*/  VIADD R241, R226, 0x78dde6e4 ;  /* 0x78dde6e4e2f17836 */ /* 0x000fe20000000000 */
[C---:B------:R-:W-:Y:S01]  /*aa00*/  ISETP.GE.AND P0, PT, R2.reuse, R223, PT ;  /* 0x000000df0200720c */ /* 0x040fe20003f06270 */
[----:B------:R-:W-:Y:S01]  /*aa10*/  IMAD.WIDE.U32 R10, R3, -0x326172a9, RZ ;  /* 0xcd9e8d57030a7825 */ /* 0x000fe200078e00ff */
[----:B------:R-:W-:-:S03]  /*aa20*/  ISETP.GE.AND P6, PT, R2, R218, PT ;  /* 0x000000da0200720c */ /* 0x000fc60003fc6270 */
[----:B------:R-:W-:Y:S01]  /*aa30*/  IMAD.WIDE.U32 R40, R6, -0x326172a9, RZ ;  /* 0xcd9e8d5706287825 */ /* 0x000fe200078e00ff */
[----:B------:R-:W-:Y:S02]  /*aa40*/  FSEL R228, R38, -INF , !P0 ;  /* 0xff80000026e47808 */ /* 0x000fe40004000000 */
[----:B------:R-:W-:Y:S02]  /*aa50*/  FSEL R194, R8, -INF , !P6 ;  /* 0xff80000008c27808 */ /* 0x000fe40007000000 */
[C---:B------:R-:W-:Y:S02]  /*aa60*/  ISETP.GE.AND P5, PT, R2.reuse, R219, PT ;  /* 0x000000db0200720c */ /* 0x040fe40003fa6270 */
[----:B------:R-:W-:Y:S02]  /*aa70*/  ISETP.GE.AND P0, PT, R2, R224, PT ;  /* 0x000000e00200720c */ /* 0x000fe40003f06270 */
[----:B------:R-:W-:Y:S02]  /*aa80*/  ISETP.GT.AND P6, PT, R217, R0, PT ;  /* 0x00000000d900720c */ /* 0x000fe40003fc4270 */
[----:B------:R-:W-:-:S02]  /*aa90*/  LOP3.LUT R12, R240, R58, R11, 0x96, !PT ;  /* 0x0000003af00c7212 */ /* 0x000fc400078e960b */
[----:B------:R-:W-:Y:S01]  /*aaa0*/  LOP3.LUT R2, R241, R10, R41, 0x96, !PT ;  /* 0x0000000af1027212 */ /* 0x000fe200078e9629 */
[----:B------:R-:W-:Y:S01]  /*aab0*/  IMAD.MOV.U32 R48, RZ, RZ, R238 ;  /* 0x000000ffff307224 */ /* 0x000fe200078e00ee */
[----:B------:R-:W-:Y:S01]  /*aac0*/  FSEL R17, R37, -INF , !P6 ;  /* 0xff80000025117808 */ /* 0x000fe20007000000 */
[----:B------:R-:W-:Y:S01]  /*aad0*/  VIADD R38, R227, 0xed9eba14 ;  /* 0xed9eba14e3267836 */ /* 0x000fe20000000000 */
[----:B------:R-:W-:Y:S01]  /*aae0*/  FSEL R195, R105, -INF , !P5 ;  /* 0xff80000069c37808 */ /* 0x000fe20006800000 */
[----:B------:R-:W-:Y:S01]  /*aaf0*/  VIADD R55, R227, 0xa9066899 ;  /* 0xa9066899e3377836 */ /* 0x000fe20000000000 */
[----:B------:R-:W-:Y:S01]  /*ab00*/  ISETP.GE.AND P6, PT, R0, R218, PT ;  /* 0x000000da0000720c */ /* 0x000fe20003fc6270 */
[----:B------:R-:W-:Y:S01]  /*ab10*/  IMAD.WIDE.U32 R12, R12, -0x2daee0ad, RZ ;  /* 0xd2511f530c0c7825 */ /* 0x000fe200078e00ff */
[----:B------:R-:W-:Y:S02]  /*ab20*/  FSEL R231, R9, -INF , !P0 ;  /* 0xff80000009e77808 */ /* 0x000fe40004000000 */
[----:B------:R-:W-:Y:S01]  /*ab30*/  ISETP.GE.AND P5, PT, R0, R223, PT ;  /* 0x000000df0000720c */ /* 0x000fe20003fa6270 */
[----:B------:R-:W-:Y:S01]  /*ab40*/  IMAD.WIDE.U32 R30, R2, -0x2daee0ad, RZ ;  /* 0xd2511f53021e7825 */ /* 0x000fe200078e00ff */
[----:B------:R-:W-:Y:S11]  /*ab50*/  BRA.U !UP1, `(.L_x_548) ;  /* 0x0000000509287547 */ /* 0x000ff6000b800000 */
[----:B------:R-:W2:Y:S04]  /*ab60*/  LDL R215, [R1+0x20] ;  /* 0x0000200001d77983 */ /* 0x000ea80000100800 */
[----:B------:R-:W3:Y:S01]  /*ab70*/  LDL R222, [R1+0x1c] ;  /* 0x00001c0001de7983 */ /* 0x000ee20000100800 */
[----:B------:R-:W-:Y:S01]  /*ab80*/  UIADD3 UR5, UPT, UPT, UR20, -0x3, URZ ;  /* 0xfffffffd14057890 */ /* 0x000fe2000fffe0ff */
[----:B------:R-:W-:Y:S01]  /*ab90*/  IMAD.U32 R16, RZ, RZ, UR15 ;  /* 0x0000000fff107e24 */ /* 0x000fe2000f8e00ff */
[----:B------:R-:W-:Y:S01]  /*aba0*/  VOTEU.ALL UP0, P2 ;  /* 0x0000000000ff7886 */ /* 0x000fe20001000000 */
[----:B------:R-:W-:Y:S01]  /*abb0*/  MOV R9, UR30 ;  /* 0x0000001e00097c02 */ /* 0x000fe20008000f00 */
[----:B------:R-:W-:Y:S02]  /*abc0*/  UIMAD.WIDE.U32 UR16, UR15, UR5, URZ ;  /* 0x000000050f1072a5 */ /* 0x000fe4000f8e00ff */
[----:B------:R-:W-:-:S04]  /*abd0*/  UIMAD UR12, UR4, UR5, URZ ;  /* 0x00000005040c72a4 */ /* 0x000fc8000f8e02ff */
[----:B------:R-:W-:Y:S01]  /*abe0*/  UIADD3 UR4, UPT, UPT, UR17, UR12, URZ ;  /* 0x0000000c11047290 */ /* 0x000fe2000fffe0ff */
[----:B------:R-:W-:Y:S01]  /*abf0*/  IMAD.U32 R6, RZ, RZ, UR16 ;  /* 0x00000010ff067e24 */ /* 0x000fe2000f8e00ff */
[----:B------:R-:W-:Y:S01]  /*ac00*/  MOV R3, UR16 ;  /* 0x0000001000037c02 */ /* 0x000fe20008000f00 */
[----:B------:R-:W-:Y:S02]  /*ac10*/  IMAD.U32 R7, RZ, RZ, UR16 ;  /* 0x00000010ff077e24 */ /* 0x000fe4000f8e00ff */
[----:B------:R-:W-:Y:S02]  /*ac20*/  IMAD.U32 R8, RZ, RZ, UR16 ;  /* 0x00000010ff087e24 */ /* 0x000fe4000f8e00ff */
[----:B------:R-:W-:Y:S01]  /*ac30*/  IMAD.U32 R2, RZ, RZ, UR4 ;  /* 0x00000004ff027e24 */ /* 0x000fe2000f8e00ff */
[----:B------:R-:W-:Y:S01]  /*ac40*/  @!UP0 UIADD3 UR4, UPT, UPT, UR12, UR17, URZ ;  /* 0x000000110c048290 */ /* 0x000fe2000fffe0ff */
[----:B------:R-:W-:Y:S01]  /*ac50*/  VOTEU.ALL UP0, P1 ;  /* 0x0000000000ff7886 */ /* 0x000fe20000800000 */
[----:B--2---:R-:W-:-:S04]  /*ac60*/  @!P3 LEA R6, P0, R6, R215, 0x1 ;  /* 0x000000d70606b211 */ /* 0x004fc800078008ff */
[-C--:B---3--:R-:W-:Y:S02]  /*ac70*/  @!P3 LEA.HI.X R7, R7, R222.reuse, R2, 0x1, P0 ;  /* 0x000000de0707b211 */ /* 0x088fe400000f0c02 */
[----:B------:R-:W-:Y:S01]  /*ac80*/  @!P2 LEA R2, P0, R3, R215, 0x1 ;  /* 0x000000d70302a211 */ /* 0x000fe200078008ff */
[----:B------:R-:W-:Y:S01]  /*ac90*/  IMAD.U32 R3, RZ, RZ, UR4 ;  /* 0x00000004ff037e24 */ /* 0x000fe2000f8e00ff */
[----:B------:R-:W-:Y:S01]  /*aca0*/  @!UP0 UIADD3 UR4, UPT, UPT, UR12, UR17, URZ ;  /* 0x000000110c048290 */ /* 0x000fe2000fffe0ff */
[----:B------:R-:W-:Y:S01]  /*acb0*/  @!PT LDS RZ, [RZ] ;  /* 0x00000000fffff984 */ /* 0x000fe20000000800 */
[----:B------:R-:W-:Y:S01]  /*acc0*/  @!PT LDS RZ, [RZ] ;  /* 0x00000000fffff984 */ /* 0x000fe20000000800 */
[----:B------:R-:W-:Y:S01]  /*acd0*/  @!PT LDS RZ, [RZ] ;  /* 0x00000000fffff984 */ /* 0x000fe20000000800 */
[----:B------:R1:W-:Y:S03]  /*ace0*/  @!P3 LDGSTS.E.BYPASS.LTC128B.128 [R216+0x6000], desc[UR26][R6.64] ;  /* 0x0600000006d8bfae */ /* 0x0003e6000b981a1a */
[----:B------:R-:W-:Y:S01]  /*acf0*/  @!P2 LEA.HI.X R3, R8, R222, R3, 0x1, P0 ;  /* 0x000000de0803a211 */ /* 0x000fe200000f0c03 */
[----:B------:R2:W-:Y:S04]  /*ad00*/  @P3 STS.128 [R216+0x6000], RZ ;  /* 0x006000ffd8003388 */ /* 0x0005e80000000c00 */
[----:B------:R-:W-:Y:S01]  /*ad10*/  @!PT LDS RZ, [RZ] ;  /* 0x00000000fffff984 */ /* 0x000fe20000000800 */
[----:B------:R-:W-:Y:S01]  /*ad20*/  @!PT LDS RZ, [RZ] ;  /* 0x00000000fffff984 */ /* 0x000fe20000000800 */
[----:B------:R-:W-:Y:S01]  /*ad30*/  @!PT LDS RZ, [RZ] ;  /* 0x00000000fffff984 */ /* 0x000fe20000000800 */
[----:B------:R3:W-:Y:S04]  /*ad40*/  @!P2 LDGSTS.E.BYPASS.LTC128B.128 [R216+0x7000], desc[UR26][R2.64+0x40] ;  /* 0x0700004002d8afae */ /* 0x0007e8000b981a1a */
[----:B------:R2:W-:Y:S01]  /*ad50*/  @P2 STS.128 [R216+0x7000], RZ ;  /* 0x007000ffd8002388 */ /* 0x0005e20000000c00 */
[----:B-1----:R-:W-:Y:S01]  /*ad60*/  MOV R6, UR16 ;  /* 0x0000001000067c02 */ /* 0x002fe20008000f00 */
[----:B------:R-:W-:-:S03]  /*ad70*/  IMAD.U32 R7, RZ, RZ, UR4 ;  /* 0x00000004ff077e24 */ /* 0x000fc6000f8e00ff */
[-C--:B------:R-:W-:Y:S02]  /*ad80*/  @!P1 LEA R6, P0, R6, R215.reuse, 0x1 ;  /* 0x000000d706069211 */ /* 0x080fe400078008ff */
[----:B---3--:R-:W-:Y:S01]  /*ad90*/  MOV R3, UR30 ;  /* 0x0000001e00037c02 */ /* 0x008fe20008000f00 */
[----:B------:R-:W-:Y:S01]  /*ada0*/  IMAD.U32 R2, RZ, RZ, UR31 ;  /* 0x0000001fff027e24 */ /* 0x000fe2000f8e00ff */
[-C--:B------:R-:W-:Y:S01]  /*adb0*/  @!P1 LEA.HI.X R7, R8, R222.reuse, R7, 0x1, P0 ;  /* 0x000000de08079211 */ /* 0x080fe200000f0c07 */
[----:B------:R-:W-:Y:S02]  /*adc0*/  IMAD.U32 R8, RZ, RZ, UR31 ;  /* 0x0000001fff087e24 */ /* 0x000fe4000f8e00ff */
[----:B------:R-:W-:Y:S02]  /*add0*/  @!P3 IMAD.WIDE.U32 R2, R16, UR5, R2 ;  /* 0x000000051002bc25 */ /* 0x000fe4000f8e0002 */
[----:B------:R-:W-:Y:S01]  /*ade0*/  @!PT LDS RZ, [RZ] ;  /* 0x00000000fffff984 */ /* 0x000fe20000000800 */
[----:B------:R-:W-:Y:S01]  /*adf0*/  @!PT LDS RZ, [RZ] ;  /* 0x00000000fffff984 */ /* 0x000fe20000000800 */
[----:B------:R-:W-:Y:S01]  /*ae00*/  @!PT LDS RZ, [RZ] ;  /* 0x00000000fffff984 */ /* 0x000fe20000000800 */
[----:B------:R1:W-:Y:S02]  /*ae10*/  @!P1 LDGSTS.E.BYPASS.LTC128B.128 [R216+0x8000], desc[UR26][R6.64+0x80] ;  /* 0x0800008006d89fae */ /* 0x0003e4000b981a1a */
[----:B------:R-:W-:Y:S01]  /*ae20*/  @!P3 VIADD R3, R3, UR12 ;  /* 0x0000000c0303bc36 */ /* 0x000fe20008000000 */
[C---:B------:R-:W-:Y:S01]  /*ae30*/  @!P3 LEA R10, P0, R2.reuse, R215, 0x1 ;  /* 0x000000d7020ab211 */ /* 0x040fe200078008ff */
[----:B------:R2:W-:Y:S03]  /*ae40*/  @P1 STS.128 [R216+0x8000], RZ ;  /* 0x008000ffd8001388 */ /* 0x0005e60000000c00 */
[----:B------:R-:W-:Y:S01]  /*ae50*/  @!P3 LEA.HI.X R11, R2, R222, R3, 0x1, P0 ;  /* 0x000000de020bb211 */ /* 0x000fe200000f0c03 */
[----:B------:R-:W-:-:S04]  /*ae60*/  @!P2 IMAD.WIDE.U32 R2, R16, UR5, R8 ;  /* 0x000000051002ac25 */ /* 0x000fc8000f8e0008 */
[----:B------:R-:W-:Y:S01]  /*ae70*/  @!P2 VIADD R3, R3, UR12 ;  /* 0x0000000c0303ac36 */ /* 0x000fe20008000000 */
[C---:B------:R-:W-:Y:S01]  /*ae80*/  @!P2 LEA R8, P0, R2.reuse, R215, 0x1 ;  /* 0x000000d70208a211 */ /* 0x040fe200078008ff */
        /* <DEDUP_REMOVED lines=12> */
[----:B------:R-:W-:-:S04]  /*af50*/  IMAD.U32 R6, RZ, RZ, UR31 ;  /* 0x0000001fff067e24 */ /* 0x000fc8000f8e00ff */
[----:B------:R-:W-:-:S03]  /*af60*/  @!P1 IMAD.WIDE.U32 R6, R16, UR5, R6 ;  /* 0x0000000510069c25 */ /* 0x000fc6000f8e0006 */
[----:B------:R-:W-:Y:S02]  /*af70*/  @!P1 LEA R2, P0, R6, R215, 0x1 ;  /* 0x000000d706029211 */ /* 0x000fe400078008ff */
[----:B------:R-:W-:-:S04]  /*af80*/  @!P1 IADD3 R3, PT, PT, R7, UR12, RZ ;  /* 0x0000000c07039c10 */ /* 0x000fc8000fffe0ff */
[----:B------:R-:W-:-:S05]  /*af90*/  @!P1 LEA.HI.X R3, R6, R222, R3, 0x1, P0 ;  /* 0x000000de06039211 */ /* 0x000fca00000f0c03 */
[----:B------:R-:W-:Y:S01]  /*afa0*/  @!PT LDS RZ, [RZ] ;  /* 0x00000000fffff984 */ /* 0x000fe20000000800 */
[----:B------:R-:W-:Y:S01]  /*afb0*/  @!PT LDS RZ, [RZ] ;  /* 0x00000000fffff984 */ /* 0x000fe20000000800 */
[----:B------:R-:W-:Y:S01]  /*afc0*/  @!PT LDS RZ, [RZ] ;  /* 0x00000000fffff984 */ /* 0x000fe20000000800 */
[----:B------:R2:W-:Y:S04]  /*afd0*/  @!P1 LDGSTS.E.BYPASS.LTC128B.128 [R216+0x8800], desc[UR26][R2.64+0x80] ;  /* 0x0880008002d89fae */ /* 0x0005e8000b981a1a */
[----:B------:R2:W-:Y:S04]  /*afe0*/  @P1 STS.128 [R216+0x8800], RZ ;  /* 0x008800ffd8001388 */ /* 0x0005e80000000c00 */
[----:B------:R-:W0:Y:S02]  /*aff0*/  LDGDEPBAR ;  /* 0x00000000000079af */ /* 0x000e240000000000 */
.L_x_548:
[----:B------:R-:W3:Y:S04]  /*b000*/  LDL.64 R46, [R1+0x50] ;  /* 0x00005000012e7983 */ /* 0x000ee80000100a00 */
[----:B------:R-:W4:Y:S01]  /*b010*/  LDL.64 R248, [R1+0x70] ;  /* 0x0000700001f87983 */ /* 0x000f220000100a00 */
[----:B--2---:R-:W-:Y:S01]  /*b020*/  SHF.R.U32.HI R3, RZ, 0x5, R213 ;  /* 0x00000005ff037819 */ /* 0x004fe200000116d5 */
[----:B------:R-:W1:Y:S01]  /*b030*/  LDCU UR4, c[0x0][0x45c] ;  /* 0x00008b80ff0477ac */ /* 0x000e620008000800 */
[----:B------:R-:W-:Y:S01]  /*b040*/  LOP3.LUT R2, R55, R12, R31, 0x96, !PT ;  /* 0x0000000c37027212 */ /* 0x000fe200078e961f */
[----:B------:R-:W2:Y:S01]  /*b050*/  S2R R6, SR_CTAID.X ;  /* 0x0000000000067919 */ /* 0x000ea20000002500 */
[----:B------:R-:W-:Y:S01]  /*b060*/  FSEL R187, R17, -INF , !P6 ;  /* 0xff80000011bb7808 */ /* 0x000fe20007000000 */
[----:B------:R-:W-:Y:S01]  /*b070*/  IMAD.MOV.U32 R45, RZ, RZ, R212 ;  /* 0x000000ffff2d7224 */ /* 0x000fe200078e00d4 */
[C---:B------:R-:W-:Y:S01]  /*b080*/  ISETP.GE.AND P0, PT, R0.reuse, R219, PT ;  /* 0x000000db0000720c */ /* 0x040fe20003f06270 */
[----:B------:R-:W-:Y:S01]  /*b090*/  IMAD.MOV.U32 R44, RZ, RZ, R208 ;  /* 0x000000ffff2c7224 */ /* 0x000fe200078e00d0 */
[----:B------:R-:W-:Y:S01]  /*b0a0*/  ISETP.GE.AND P6, PT, R0, R224, PT ;  /* 0x000000e00000720c */ /* 0x000fe20003fc6270 */
[----:B------:R-:W-:Y:S01]  /*b0b0*/  IMAD.MOV.U32 R56, RZ, RZ, R214 ;  /* 0x000000ffff387224 */ /* 0x000fe200078e00d6 */
[----:B------:R-:W-:Y:S01]  /*b0c0*/  LOP3.LUT R12, R38, R14, R13, 0x96, !PT ;  /* 0x0000000e260c7212 */ /* 0x000fe200078e960d */
[----:B------:R-:W5:Y:S01]  /*b0d0*/  S2UR UR5, SR_CgaCtaId ;  /* 0x00000000000579c3 */ /* 0x000f620000008800 */
[----:B------:R-:W-:Y:S01]  /*b0e0*/  IADD3 R222, PT, PT, R226, -0x4ab325aa, RZ ;  /* 0xb54cda56e2de7810 */ /* 0x000fe20007ffe0ff */
[----:B------:R-:W-:Y:S01]  /*b0f0*/  UMOV UR12, 0x400 ;  /* 0x00000400000c7882 */ /* 0x000fe20000000000 */
[----:B------:R-:W-:Y:S01]  /*b100*/  FSEL R193, R193, -INF , !P0 ;  /* 0xff800000c1c17808 */ /* 0x000fe20004000000 */
[----:B------:R-:W-:Y:S01]  /*b110*/  IMAD.WIDE.U32 R246, R12, -0x326172a9, RZ ;  /* 0xcd9e8d570cf67825 */ /* 0x000fe200078e00ff */
[----:B------:R-:W-:Y:S01]  /*b120*/  FSEL R186, R174, -INF , !P5 ;  /* 0xff800000aeba7808 */ /* 0x000fe20006800000 */
[----:B------:R-:W-:Y:S01]  /*b130*/  UIADD3 UR7, UPT, UPT, UR7, 0x1, URZ ;  /* 0x0000000107077890 */ /* 0x000fe2000fffe0ff */
[----:B------:R-:W-:Y:S01]  /*b140*/  FSEL R174, R20, -INF , !P6 ;  /* 0xff80000014ae7808 */ /* 0x000fe20007000000 */
[----:B------:R-:W-:-:S02]  /*b150*/  IMAD.MOV.U32 R105, RZ, RZ, R59 ;  /* 0x000000ffff697224 */ /* 0x000fc400078e003b */
[----:B--2---:R-:W-:Y:S01]  /*b160*/  IMAD R6, R6, 0x8, R3 ;  /* 0x0000000806067824 */ /* 0x004fe200078e0203 */
[----:B-----5:R-:W-:Y:S01]  /*b170*/  ULEA UR5, UR5, UR12, 0x18 ;  /* 0x0000000c05057291 */ /* 0x020fe2000f8ec0ff */
[----:B------:R-:W-:-:S04]  /*b180*/  IMAD.WIDE.U32 R2, R2, -0x326172a9, RZ ;  /* 0xcd9e8d5702027825 */ /* 0x000fc800078e00ff */
[----:B------:R-:W-:Y:S01]  /*b190*/  IMAD.WIDE.U32 R6, R6, -0x326172a9, RZ ;  /* 0xcd9e8d5706067825 */ /* 0x000fe200078e00ff */
[----:B------:R-:W-:-:S03]  /*b1a0*/  PRMT R11, R2, 0x7771, RZ ;  /* 0x00007771020b7816 */ /* 0x000fc600000000ff */
[----:B------:R-:W-:Y:S01]  /*b1b0*/  IMAD.MOV.U32 R10, RZ, RZ, R2 ;  /* 0x000000ffff0a7224 */ /* 0x000fe200078e0002 */
[----:B------:R-:W-:Y:S02]  /*b1c0*/  LOP3.LUT R0, R221, R6, R5, 0x96, !PT ;  /* 0x00000006dd007212 */ /* 0x000fe400078e9605 */
[----:B------:R-:W-:Y:S02]  /*b1d0*/  PRMT R5, R2, 0x7773, RZ ;  /* 0x0000777302057816 */ /* 0x000fe400000000ff */
[----:B------:R-:W-:Y:S01]  /*b1e0*/  LOP3.LUT R10, R10, 0xff, RZ, 0xc0, !PT ;  /* 0x000000ff0a0a7812 */ /* 0x000fe200078ec0ff */
[----:B------:R-:W-:Y:S01]  /*b1f0*/  IMAD.WIDE.U32 R6, R0, -0x2daee0ad, RZ ;  /* 0xd2511f5300067825 */ /* 0x000fe200078e00ff */
[----:B------:R-:W-:Y:S02]  /*b200*/  LOP3.LUT R0, R222, R246, R3, 0x96, !PT ;  /* 0x000000f6de007212 */ /* 0x000fe400078e9603 */
[----:B------:R-:W-:Y:S02]  /*b210*/  PRMT R31, R10, 0x5410, R11 ;  /* 0x000054100a1f7816 */ /* 0x000fe4000000000b */
[----:B---3--:R-:W-:-:S02]  /*b220*/  LOP3.LUT R4, R225, R4, R47, 0x96, !PT ;  /* 0x00000004e1047212 */ /* 0x008fc400078e962f */
[----:B----4-:R-:W-:-:S03]  /*b230*/  LOP3.LUT R3, R52, R248, R7, 0x96, !PT ;  /* 0x000000f834037212 */ /* 0x010fc600078e9607 */
[----:B------:R-:W-:Y:S01]  /*b240*/  IMAD.WIDE.U32 R16, R4, -0x2daee0ad, RZ ;  /* 0xd2511f5304107825 */ /* 0x000fe200078e00ff */
[----:B------:R-:W-:Y:S02]  /*b250*/  PRMT R4, R2, 0x7772, RZ ;  /* 0x0000777202047816 */ /* 0x000fe400000000ff */
[----:B------:R-:W-:Y:S01]  /*b260*/  LOP3.LUT R7, R0, 0xff, RZ, 0xc0, !PT ;  /* 0x000000ff00077812 */ /* 0x000fe200078ec0ff */
[----:B------:R-:W-:Y:S01]  /*b270*/  IMAD.WIDE.U32 R8, R3, -0x326172a9, RZ ;  /* 0xcd9e8d5703087825 */ /* 0x000fe200078e00ff */
[----:B------:R-:W-:Y:S02]  /*b280*/  LOP3.LUT R2, R53, R6, R17, 0x96, !PT ;  /* 0x0000000635027212 */ /* 0x000fe400078e9611 */
[--C-:B------:R-:W-:Y:S02]  /*b290*/  PRMT R33, R4, 0x5410, R5.reuse ;  /* 0x0000541004217816 */ /* 0x100fe40000000005 */
[----:B------:R-:W-:Y:S01]  /*b2a0*/  PRMT R5, R0, 0x7632, R5 ;  /* 0x0000763200057816 */ /* 0x000fe20000000005 */
[----:B------:R-:W-:Y:S01]  /*b2b0*/  IMAD.WIDE.U32 R244, R2, -0x326172a9, RZ ;  /* 0xcd9e8d5702f47825 */ /* 0x000fe200078e00ff */
[----:B------:R-:W-:-:S02]  /*b2c0*/  LOP3.LUT R4, R0, 0xffff, RZ, 0xc0, !PT ;  /* 0x0000ffff00047812 */ /* 0x000fc400078ec0ff */
[----:B------:R-:W-:Y:S02]  /*b2d0*/  SHF.R.U32.HI R6, RZ, 0x18, R0 ;  /* 0x00000018ff067819 */ /* 0x000fe40000011600 */
[----:B------:R-:W-:Y:S02]  /*b2e0*/  LOP3.LUT R3, R5, 0xff, RZ, 0xc0, !PT ;  /* 0x000000ff05037812 */ /* 0x000fe400078ec0ff */
[----:B------:R-:W-:Y:S02]  /*b2f0*/  LOP3.LUT R2, R240, R46, R9, 0x96, !PT ;  /* 0x0000002ef0027212 */ /* 0x000fe400078e9609 */
[----:B------:R-:W-:Y:S02]  /*b300*/  LOP3.LUT R0, R241, R8, R245, 0x96, !PT ;  /* 0x00000008f1007212 */ /* 0x000fe400078e96f5 */
[----:B------:R-:W-:Y:S01]  /*b310*/  PRMT R17, R3, 0x5410, R6 ;  /* 0x0000541003117816 */ /* 0x000fe20000000006 */
[----:B------:R-:W-:Y:S01]  /*b320*/  IMAD.WIDE.U32 R2, R2, -0x2daee0ad, RZ ;  /* 0xd2511f5302027825 */ /* 0x000fe200078e00ff */
[----:B------:R-:W-:-:S03]  /*b330*/  SHF.R.U32.HI R4, RZ, 0x8, R4 ;  /* 0x00000008ff047819 */ /* 0x000fc60000011604 */
[----:B------:R-:W-:Y:S01]  /*b340*/  IMAD.WIDE.U32 R238, R0, -0x2daee0ad, RZ ;  /* 0xd2511f5300ee7825 */ /* 0x000fe200078e00ff */
[----:B------:R-:W-:Y:S02]  /*b350*/  PRMT R14, R7, 0x5410, R4 ;  /* 0x00005410070e7816 */ /* 0x000fe40000000004 */
[----:B------:R-:W-:Y:S02]  /*b360*/  LOP3.LUT R9, R38, R16, R3, 0x96, !PT ;  /* 0x0000001026097212 */ /* 0x000fe400078e9603 */
[----:B------:R-:W-:Y:S02]  /*b370*/  LOP3.LUT R7, R55, R2, R239, 0x96, !PT ;  /* 0x0000000237077212 */ /* 0x000fe400078e96ef */
[----:B------:R-:W-:Y:S01]  /*b380*/  FMNMX3.FTZ R2, R102, R106, R66, !PT ;  /* 0x0000006a66027276 */ /* 0x000fe20007810042 */
[----:B------:R-:W-:Y:S01]  /*b390*/  IMAD.WIDE.U32 R42, R9, -0x326172a9, RZ ;  /* 0xcd9e8d57092a7825 */ /* 0x000fe200078e00ff */
[----:B------:R-:W-:Y:S02]  /*b3a0*/  FMNMX3.FTZ R0, R101, R107, R67, !PT ;  /* 0x0000006b65007276 */ /* 0x000fe40007810043 */
[----:B------:R-:W-:Y:S01]  /*b3b0*/  FMNMX3.FTZ R3, R2, R62, R51, !PT ;  /* 0x0000003e02037276 */ /* 0x000fe20007810033 */
[----:B------:R-:W-:Y:S01]  /*b3c0*/  IMAD.WIDE.U32 R10, R7, -0x326172a9, RZ ;  /* 0xcd9e8d57070a7825 */ /* 0x000fe200078e00ff */
        /* <DEDUP_REMOVED lines=24> */
[----:B------:R-:W-:Y:S01]  /*b550*/  FMNMX3.FTZ R4, R4, R236, R232, !PT ;  /* 0x000000ec04047276 */ /* 0x000fe200078100e8 */
[----:B------:R-:W2:Y:S01]  /*b560*/  SHFL.BFLY PT, R5, R3, 0x2, 0x1f ;  /* 0x0c401f0003057f89 */ /* 0x000ea200000e0000 */
[----:B------:R-:W-:-:S02]  /*b570*/  FMNMX3.FTZ R0, R0, R195, R193, !PT ;  /* 0x000000c300007276 */ /* 0x000fc400078100c1 */
[----:B------:R-:W-:Y:S02]  /*b580*/  FMNMX3.FTZ R6, R6, R237, R233, !PT ;  /* 0x000000ed06067276 */ /* 0x000fe400078100e9 */
[----:B------:R-:W-:Y:S01]  /*b590*/  FMNMX3.FTZ R2, R4, R228, R186, !PT ;  /* 0x000000e404027276 */ /* 0x000fe200078100ba */
[----:B------:R-:W3:Y:S01]  /*b5a0*/  SHFL.BFLY PT, R7, R0, 0x2, 0x1f ;  /* 0x0c401f0000077f89 */ /* 0x000ee200000e0000 */
[----:B------:R-:W-:Y:S02]  /*b5b0*/  FMNMX3.FTZ R6, R6, R231, R174, !PT ;  /* 0x000000e706067276 */ /* 0x000fe400078100ae */
[C---:B------:R-:W-:Y:S01]  /*b5c0*/  PRMT R13, R10.reuse, 0x7773, RZ ;  /* 0x000077730a0d7816 */ /* 0x040fe200000000ff */
[----:B------:R-:W4:Y:S01]  /*b5d0*/  SHFL.BFLY PT, R4, R2, 0x2, 0x1f ;  /* 0x0c401f0002047f89 */ /* 0x000f2200000e0000 */
[----:B------:R-:W-:-:S03]  /*b5e0*/  PRMT R12, R10, 0x7772, RZ ;  /* 0x000077720a0c7816 */ /* 0x000fc600000000ff */
[----:B------:R-:W5:Y:S01]  /*b5f0*/  SHFL.BFLY PT, R8, R6, 0x2, 0x1f ;  /* 0x0c401f0006087f89 */ /* 0x000f6200000e0000 */
[----:B------:R-:W-:Y:S01]  /*b600*/  PRMT R27, R12, 0x5410, R13 ;  /* 0x000054100c1b7816 */ /* 0x000fe2000000000d */
[----:B------:R-:W-:Y:S01]  /*b610*/  IMAD.MOV.U32 R12, RZ, RZ, R10 ;  /* 0x000000ffff0c7224 */ /* 0x000fe200078e000a */
[----:B------:R-:W-:-:S04]  /*b620*/  PRMT R10, R10, 0x7771, RZ ;  /* 0x000077710a0a7816 */ /* 0x000fc800000000ff */
[----:B------:R-:W-:Y:S02]  /*b630*/  LOP3.LUT R12, R12, 0xff, RZ, 0xc0, !PT ;  /* 0x000000ff0c0c7812 */ /* 0x000fe400078ec0ff */
[----:B--2---:R-:W-:Y:S02]  /*b640*/  FMNMX.FTZ R5, R3, R5, !PT ;  /* 0x0000000503057209 */ /* 0x004fe40007810000 */
[----:B------:R-:W-:-:S03]  /*b650*/  PRMT R26, R12, 0x5410, R10 ;  /* 0x000054100c1a7816 */ /* 0x000fc6000000000a */
[----:B------:R-:W2:Y:S01]  /*b660*/  SHFL.BFLY PT, R9, R5, 0x1, 0x1f ;  /* 0x0c201f0005097f89 */ /* 0x000ea200000e0000 */
[----:B---3--:R-:W-:Y:S02]  /*b670*/  FMNMX.FTZ R3, R0, R7, !PT ;  /* 0x0000000700037209 */ /* 0x008fe40007810000 */
[----:B------:R-:W-:Y:S02]  /*b680*/  LOP3.LUT R0, R222, R42, R11, 0x96, !PT ;  /* 0x0000002ade007212 */ /* 0x000fe400078e960b */
[----:B----4-:R-:W-:Y:S02]  /*b690*/  FMNMX.FTZ R4, R2, R4, !PT ;  /* 0x0000000402047209 */ /* 0x010fe40007810000 */
[----:B------:R-:W-:Y:S02]  /*b6a0*/  PRMT R12, R0, 0x7632, R12 ;  /* 0x00007632000c7816 */ /* 0x000fe4000000000c */
[----:B-----5:R-:W-:Y:S01]  /*b6b0*/  FMNMX.FTZ R2, R6, R8, !PT ;  /* 0x0000000806027209 */ /* 0x020fe20007810000 */
[----:B------:R-:W3:Y:S01]  /*b6c0*/  SHFL.BFLY PT, R7, R4, 0x1, 0x1f ;  /* 0x0c201f0004077f89 */ /* 0x000ee200000e0000 */
[----:B------:R-:W-:-:S02]  /*b6d0*/  LOP3.LUT R10, R0, 0xffff, RZ, 0xc0, !PT ;  /* 0x0000ffff000a7812 */ /* 0x000fc400078ec0ff */
[----:B------:R-:W-:Y:S01]  /*b6e0*/  LOP3.LUT R13, R0, 0xff, RZ, 0xc0, !PT ;  /* 0x000000ff000d7812 */ /* 0x000fe200078ec0ff */
[----:B------:R-:W4:Y:S01]  /*b6f0*/  SHFL.BFLY PT, R6, R3, 0x1, 0x1f ;  /* 0x0c201f0003067f89 */ /* 0x000f2200000e0000 */
[----:B------:R-:W-:Y:S02]  /*b700*/  SHF.R.U32.HI R11, RZ, 0x18, R0 ;  /* 0x00000018ff0b7819 */ /* 0x000fe40000011600 */
[----:B------:R-:W-:Y:S01]  /*b710*/  LOP3.LUT R0, R12, 0xff, RZ, 0xc0, !PT ;  /* 0x000000ff0c007812 */ /* 0x000fe200078ec0ff */
[----:B------:R-:W5:Y:S01]  /*b720*/  SHFL.BFLY PT, R8, R2, 0x1, 0x1f ;  /* 0x0c201f0002087f89 */ /* 0x000f6200000e0000 */
[----:B------:R-:W5:Y:S01]  /*b730*/  LDC R12, c[0x0][0x4f8] ;  /* 0x00013e00ff0c7b82 */ /* 0x000f620000000800 */
[----:B------:R-:W-:Y:S02]  /*b740*/  SHF.R.U32.HI R10, RZ, 0x8, R10 ;  /* 0x00000008ff0a7819 */ /* 0x000fe4000001160a */
[----:B--2---:R-:W-:Y:S02]  /*b750*/  FMNMX.FTZ R212, R5, R9, !PT ;  /* 0x0000000905d47209 */ /* 0x004fe40007810000 */
[----:B------:R-:W-:-:S02]  /*b760*/  PRMT R9, R0, 0x5410, R11 ;  /* 0x0000541000097816 */ /* 0x000fc4000000000b */
[C---:B------:R-:W-:Y:S02]  /*b770*/  FSETP.NEU.FTZ.AND P6, PT, R212.reuse, -INF , PT ;  /* 0xff800000d400780b */ /* 0x040fe40003fdd000 */
[----:B------:R-:W-:Y:S02]  /*b780*/  PRMT R16, R13, 0x5410, R10 ;  /* 0x000054100d107816 */ /* 0x000fe4000000000a */
[----:B------:R-:W-:Y:S02]  /*b790*/  FSEL R0, R212, RZ, P6 ;  /* 0x000000ffd4007208 */ /* 0x000fe40003000000 */
[----:B---3--:R-:W-:Y:S02]  /*b7a0*/  FMNMX.FTZ R208, R4, R7, !PT ;  /* 0x0000000704d07209 */ /* 0x008fe40007810000 */
[----:B------:R-:W-:Y:S01]  /*b7b0*/  LOP3.LUT R7, R33, 0xff00ff, RZ, 0xc0, !PT ;  /* 0x00ff00ff21077812 */ /* 0x000fe200078ec0ff */
[----:B------:R-:W-:Y:S01]  /*b7c0*/  FADD.FTZ R23, R102, -R0 ;  /* 0x8000000066177221 */ /* 0x000fe20000010000 */
[----:B----4-:R-:W-:Y:S01]  /*b7d0*/  FMNMX.FTZ R215, R3, R6, !PT ;  /* 0x0000000603d77209 */ /* 0x010fe20007810000 */
[C---:B-1----:R-:W-:Y:S01]  /*b7e0*/  FMUL.FTZ R13, R208.reuse, UR4 ;  /* 0x00000004d00d7c20 */ /* 0x042fe20008410000 */
[----:B------:R-:W-:Y:S01]  /*b7f0*/  FSETP.NEU.FTZ.AND P5, PT, R208, -INF , PT ;  /* 0xff800000d000780b */ /* 0x000fe20003fbd000 */
[----:B------:R-:W-:Y:S01]  /*b800*/  FMUL.FTZ R23, R23, UR4 ;  /* 0x0000000417177c20 */ /* 0x000fe20008410000 */
[C---:B------:R-:W-:Y:S01]  /*b810*/  FSETP.NEU.FTZ.AND P0, PT, R215.reuse, -INF , PT ;  /* 0xff800000d700780b */ /* 0x040fe20003f1d000 */
[----:B------:R-:W-:Y:S01]  /*b820*/  FMUL.FTZ R15, R215, UR4 ;  /* 0x00000004d70f7c20 */ /* 0x000fe20008410000 */
[----:B-----5:R-:W-:-:S02]  /*b830*/  FMNMX.FTZ R214, R2, R8, !PT ;  /* 0x0000000802d67209 */ /* 0x020fc40007810000 */
[----:B------:R-:W-:Y:S02]  /*b840*/  FSEL R2, R208, RZ, P5 ;  /* 0x000000ffd0027208 */ /* 0x000fe40002800000 */
[----:B------:R-:W-:Y:S01]  /*b850*/  FSEL R0, R215, RZ, P0 ;  /* 0x000000ffd7007208 */ /* 0x000fe20000000000 */
[C---:B------:R-:W-:Y:S01]  /*b860*/  FMUL.FTZ R32, R214.reuse, UR4 ;  /* 0x00000004d6207c20 */ /* 0x040fe20008410000 */
[----:B------:R-:W-:Y:S01]  /*b870*/  FSEL R15, R15, RZ, P0 ;  /* 0x000000ff0f0f7208 */ /* 0x000fe20000000000 */
[----:B------:R-:W-:Y:S01]  /*b880*/  FADD.FTZ R22, R101, -R2 ;  /* 0x8000000265167221 */ /* 0x000fe20000010000 */
[----:B------:R-:W-:Y:S01]  /*b890*/  FSETP.NEU.FTZ.AND P0, PT, R214, -INF , PT ;  /* 0xff800000d600780b */ /* 0x000fe20003f1d000 */
[----:B------:R-:W-:Y:S01]  /*b8a0*/  FADD.FTZ R21, R104, -R0 ;  /* 0x8000000068157221 */ /* 0x000fe20000010000 */
[----:B------:R-:W-:Y:S01]  /*b8b0*/  LOP3.LUT R12, R12, 0xff, RZ, 0xc0, !PT ;  /* 0x000000ff0c0c7812 */ /* 0x000fe200078ec0ff */
[--C-:B------:R-:W-:Y:S01]  /*b8c0*/  FFMA.FTZ R0, R25, UR4, -R15.reuse ;  /* 0x0000000419007c23 */ /* 0x100fe2000801080f */
[----:B------:R-:W-:Y:S01]  /*b8d0*/  FFMA.FTZ R2, R24, UR4, -R15 ;  /* 0x0000000418027c23 */ /* 0x000fe2000801080f */
[----:B------:R-:W-:Y:S01]  /*b8e0*/  FSEL R32, R32, RZ, P0 ;  /* 0x000000ff20207208 */ /* 0x000fe20000000000 */
[----:B------:R-:W-:Y:S01]  /*b8f0*/  FMUL.FTZ R22, R22, UR4 ;  /* 0x0000000416167c20 */ /* 0x000fe20008410000 */
[----:B------:R1:W-:Y:S01]  /*b900*/  MUFU.EX2 R100, R0 ;  /* 0x0000000000647308 */ /* 0x0003e20000000800 */
[----:B------:R-:W-:Y:S01]  /*b910*/  IMAD R12, R12, 0x10000, R12 ;  /* 0x000100000c0c7824 */ /* 0x000fe200078e020c */
[----:B------:R-:W-:Y:S01]  /*b920*/  FSEL R13, R13, RZ, P5 ;  /* 0x000000ff0d0d7208 */ /* 0x000fe20002800000 */
[----:B------:R-:W-:Y:S01]  /*b930*/  FMUL.FTZ R21, R21, UR4 ;  /* 0x0000000415157c20 */ /* 0x000fe20008410000 */
[----:B------:R2:W3:Y:S01]  /*b940*/  MUFU.EX2 R37, R2 ;  /* 0x0000000200257308 */ /* 0x0004e20000000800 */
[----:B------:R-:W-:Y:S01]  /*b950*/  LOP3.LUT R11, R27, 0xff00ff, RZ, 0xc0, !PT ;  /* 0x00ff00ff1b0b7812 */ /* 0x000fe200078ec0ff */
[----:B------:R-:W-:Y:S01]  /*b960*/  IMAD.MOV.U32 R25, RZ, RZ, R49 ;  /* 0x000000ffff197224 */ /* 0x000fe200078e0031 */
[--C-:B------:R-:W-:Y:S01]  /*b970*/  HSET2.LE.AND R4, R14, R12.reuse, PT ;  /* 0x0000000c0e047233 */ /* 0x100fe20003803000 */
[----:B------:R-:W-:Y:S01]  /*b980*/  FMUL.FTZ R14, R212, UR4 ;  /* 0x00000004d40e7c20 */ /* 0x000fe20008410000 */
[--C-:B------:R-:W-:Y:S01]  /*b990*/  HSET2.LE.AND R5, R17, R12.reuse, PT ;  /* 0x0000000c11057233 */ /* 0x100fe20003803000 */
[----:B------:R-:W-:Y:S01]  /*b9a0*/  IMAD.MOV.U32 R104, RZ, RZ, R58 ;  /* 0x000000ffff687224 */ /* 0x000fe200078e003a */
[--C-:B------:R-:W-:Y:S01]  /*b9b0*/  HSET2.LE.AND R6, R31, R12.reuse, PT ;  /* 0x0000000c1f067233 */ /* 0x100fe20003803000 */
[----:B------:R-:W-:Y:S01]  /*b9c0*/  IMAD.MOV.U32 R27, RZ, RZ, R47 ;  /* 0x000000ffff1b7224 */ /* 0x000fe200078e002f */
[----:B------:R-:W-:Y:S01]  /*b9d0*/  FSEL R14, R14, RZ, P6 ;  /* 0x000000ff0e0e7208 */ /* 0x000fe20003000000 */
[----:B-1----:R-:W-:Y:S01]  /*b9e0*/  FFMA.FTZ R0, R19, UR4, -R32 ;  /* 0x0000000413007c23 */ /* 0x002fe20008010820 */
[----:B------:R-:W-:-:S02]  /*b9f0*/  HSET2.LE.AND R7, R7, R12, PT ;  /* 0x0000000c07077233 */ /* 0x000fc40003803000 */
[--C-:B------:R-:W-:Y:S01]  /*ba00*/  HSET2.LE.AND R10, R26, R12.reuse, PT ;  /* 0x0000000c1a0a7233 */ /* 0x100fe20003803000 */
[----:B------:R1:W-:Y:S01]  /*ba10*/  MUFU.EX2 R101, R0 ;  /* 0x0000000000657308 */ /* 0x0003e20000000800 */
[----:B--2---:R-:W-:Y:S01]  /*ba20*/  FFMA.FTZ R2, R18, UR4, -R32 ;  /* 0x0000000412027c23 */ /* 0x004fe20008010820 */
[----:B------:R-:W-:Y:S01]  /*ba30*/  FFMA.FTZ R3, R51, UR4, -R14 ;  /* 0x0000000433037c23 */ /* 0x000fe2000801080e */
[--C-:B------:R-:W-:Y:S01]  /*ba40*/  HSET2.LE.AND R11, R11, R12.reuse, PT ;  /* 0x0000000c0b0b7233 */ /* 0x100fe20003803000 */
[----:B------:R-:W-:Y:S01]  /*ba50*/  IMAD.MOV.U32 R26, RZ, RZ, R46 ;  /* 0x000000ffff1a7224 */ /* 0x000fe200078e002e */
[----:B------:R2:W4:Y:S01]  /*ba60*/  MUFU.EX2 R36, R2 ;  /* 0x0000000200247308 */ /* 0x0005220000000800 */
[----:B------:R-:W-:Y:S02]  /*ba70*/  HSET2.LE.AND R9, R9, R12, PT ;  /* 0x0000000c09097233 */ /* 0x000fe40003803000 */
[----:B------:R-:W-:Y:S01]  /*ba80*/  MOV R24, R48 ;  /* 0x0000003000187202 */ /* 0x000fe20000000f00 */
[----:B------:R-:W-:Y:S01]  /*ba90*/  MUFU.EX2 R3, R3 ;  /* 0x0000000300037308 */ /* 0x000fe20000000800 */
[----:B-1----:R-:W-:-:S05]  /*baa0*/  FSEL R0, R214, RZ, P0 ;  /* 0x000000ffd6007208 */ /* 0x002fca0000000000 */
[----:B------:R-:W-:Y:S01]  /*bab0*/  FADD.FTZ R20, R103, -R0 ;  /* 0x8000000067147221 */ /* 0x000fe20000010000 */
[--C-:B--2---:R-:W-:Y:S01]  /*bac0*/  FFMA.FTZ R2, R28, UR4, -R15.reuse ;  /* 0x000000041c027c23 */ /* 0x104fe2000801080f */
[----:B---3--:R-:W-:Y:S02]  /*bad0*/  F2FP.F16.F32.PACK_AB R0, R37, R100 ;  /* 0x000000642500723e */ /* 0x008fe400000000ff */
[----:B------:R-:W-:Y:S01]  /*bae0*/  FMUL.FTZ R20, R20, UR4 ;  /* 0x0000000414147c20 */ /* 0x000fe20008410000 */
[----:B------:R1:W-:Y:S01]  /*baf0*/  MUFU.EX2 R34, R2 ;  /* 0x0000000200227308 */ /* 0x0003e20000000800 */
[----:B------:R-:W-:Y:S01]  /*bb00*/  LOP3.LUT R4, R0, R4, RZ, 0xc0, !PT ;  /* 0x0000000400047212 */ /* 0x000fe200078ec0ff */
[----:B------:R-:W-:Y:S01]  /*bb10*/  FFMA.FTZ R0, R29, UR4, -R15 ;  /* 0x000000041d007c23 */ /* 0x000fe2000801080f */
[----:B------:R-:W-:Y:S01]  /*bb20*/  MOV R28, R250 ;  /* 0x000000fa001c7202 */ /* 0x000fe20000000f00 */
[----:B------:R-:W-:Y:S01]  /*bb30*/  IMAD.MOV.U32 R29, RZ, RZ, R251 ;  /* 0x000000ffff1d7224 */ /* 0x000fe200078e00fb */
[----:B------:R-:W-:Y:S01]  /*bb40*/  MOV R103, R44 ;  /* 0x0000002c00677202 */ /* 0x000fe20000000f00 */
[----:B------:R4:W-:Y:S01]  /*bb50*/  MUFU.EX2 R61, R0 ;  /* 0x00000000003d7308 */ /* 0x0009e20000000800 */
[----:B------:R-:W-:-:S02]  /*bb60*/  IMAD.MOV.U32 R251, RZ, RZ, R56 ;  /* 0x000000fffffb7224 */ /* 0x000fc400078e0038 */
[----:B------:R-:W-:Y:S02]  /*bb70*/  IMAD.MOV.U32 R250, RZ, RZ, R45 ;  /* 0x000000fffffa7224 */ /* 0x000fe400078e002d */
[----:B-1----:R-:W-:-:S04]  /*bb80*/  FFMA.FTZ R2, R50, UR4, -R32 ;  /* 0x0000000432027c23 */ /* 0x002fc80008010820 */
[----:B------:R1:W2:Y:S01]  /*bb90*/  MUFU.EX2 R57, R2 ;  /* 0x0000000200397308 */ /* 0x0002a20000000800 */
[----:B----4-:R-:W-:-:S04]  /*bba0*/  F2FP.F16.F32.PACK_AB R0, R36, R101 ;  /* 0x000000652400723e */ /* 0x010fc800000000ff */
[----:B------:R-:W-:Y:S01]  /*bbb0*/  LOP3.LUT R5, R0, R5, RZ, 0xc0, !PT ;  /* 0x0000000500057212 */ /* 0x000fe200078ec0ff */
[----:B------:R-:W-:-:S04]  /*bbc0*/  FFMA.FTZ R0, R39, UR4, -R32 ;  /* 0x0000000427007c23 */ /* 0x000fc80008010820 */
[----:B------:R3:W-:Y:S01]  /*bbd0*/  MUFU.EX2 R35, R0 ;  /* 0x0000000000237308 */ /* 0x0007e20000000800 */
[----:B-1----:R-:W-:Y:S01]  /*bbe0*/  FFMA.FTZ R2, R62, UR4, -R14 ;  /* 0x000000043e027c23 */ /* 0x002fe2000801080e */
[----:B--2---:R-:W-:-:S05]  /*bbf0*/  IMAD.MOV.U32 R62, RZ, RZ, R57 ;  /* 0x000000ffff3e7224 */ /* 0x004fca00078e0039 */
[----:B------:R-:W1:Y:S01]  /*bc00*/  MUFU.EX2 R2, R2 ;  /* 0x0000000200027308 */ /* 0x000e620000000800 */
[----:B---3--:R-:W-:-:S04]  /*bc10*/  F2FP.F16.F32.PACK_AB R0, R34, R61 ;  /* 0x0000003d2200723e */ /* 0x008fc800000000ff */
[----:B------:R-:W-:Y:S01]  /*bc20*/  LOP3.LUT R6, R0, R6, RZ, 0xc0, !PT ;  /* 0x0000000600067212 */ /* 0x000fe200078ec0ff */
[--C-:B------:R-:W-:Y:S01]  /*bc30*/  FFMA.FTZ R0, R63, UR4, -R13.reuse ;  /* 0x000000043f007c23 */ /* 0x100fe2000801080d */
[----:B-1----:R-:W-:Y:S01]  /*bc40*/  MOV R63, R2 ;  /* 0x00000002003f7202 */ /* 0x002fe20000000f00 */
[----:B------:R-:W-:Y:S02]  /*bc50*/  FFMA.FTZ R2, R54, UR4, -R13 ;  /* 0x0000000436027c23 */ /* 0x000fe4000801080d */
[----:B------:R1:W-:Y:S04]  /*bc60*/  MUFU.EX2 R60, R0 ;  /* 0x00000000003c7308 */ /* 0x0003e80000000800 */
[----:B------:R2:W3:Y:S01]  /*bc70*/  MUFU.EX2 R8, R2 ;  /* 0x0000000200087308 */ /* 0x0004e20000000800 */
[----:B-1----:R-:W-:Y:S01]  /*bc80*/  F2FP.F16.F32.PACK_AB R0, R35, R62 ;  /* 0x0000003e2300723e */ /* 0x002fe200000000ff */
[----:B--2---:R-:W-:-:S03]  /*bc90*/  FFMA.FTZ R2, R66, UR4, -R14 ;  /* 0x0000000442027c23 */ /* 0x004fc6000801080e */
[----:B------:R-:W-:Y:S01]  /*bca0*/  LOP3.LUT R7, R0, R7, RZ, 0xc0, !PT ;  /* 0x0000000700077212 */ /* 0x000fe200078ec0ff */
[----:B------:R-:W-:Y:S01]  /*bcb0*/  FFMA.FTZ R0, R106, UR4, -R14 ;  /* 0x000000046a007c23 */ /* 0x000fe2000801080e */
[----:B------:R-:W-:Y:S01]  /*bcc0*/  IMAD.MOV.U32 R106, RZ, RZ, R3 ;  /* 0x000000ffff6a7224 */ /* 0x000fe200078e0003 */
[----:B------:R1:W-:Y:S01]  /*bcd0*/  MUFU.EX2 R66, R2 ;  /* 0x0000000200427308 */ /* 0x0003e20000000800 */
[--C-:B------:R-:W-:Y:S01]  /*bce0*/  FFMA.FTZ R3, R107, UR4, -R13.reuse ;  /* 0x000000046b037c23 */ /* 0x100fe2000801080d */
[----:B---3--:R-:W-:Y:S01]  /*bcf0*/  IMAD.MOV.U32 R107, RZ, RZ, R8 ;  /* 0x000000ffff6b7224 */ /* 0x008fe200078e0008 */
[----:B------:R-:W-:Y:S01]  /*bd00*/  HSET2.LE.AND R8, R16, R12, PT ;  /* 0x0000000c10087233 */ /* 0x000fe20003803000 */
[----:B------:R2:W3:Y:S04]  /*bd10*/  MUFU.EX2 R54, R0 ;  /* 0x0000000000367308 */ /* 0x0004e80000000800 */
[----:B------:R4:W-:Y:S01]  /*bd20*/  MUFU.EX2 R39, R3 ;  /* 0x0000000300277308 */ /* 0x0009e20000000800 */
[----:B-1----:R-:W-:-:S04]  /*bd30*/  FFMA.FTZ R2, R67, UR4, -R13 ;  /* 0x0000000443027c23 */ /* 0x002fc8000801080d */
[----:B------:R1:W5:Y:S01]  /*bd40*/  MUFU.EX2 R67, R2 ;  /* 0x0000000200437308 */ /* 0x0003620000000800 */
[----:B--2---:R-:W-:Y:S01]  /*bd50*/  F2FP.F16.F32.PACK_AB R0, R106, R63 ;  /* 0x0000003f6a00723e */ /* 0x004fe200000000ff */
[----:B----4-:R-:W-:-:S03]  /*bd60*/  IMAD.MOV.U32 R3, RZ, RZ, R37 ;  /* 0x000000ffff037224 */ /* 0x010fc600078e0025 */
[----:B------:R-:W-:Y:S01]  /*bd70*/  LOP3.LUT R10, R0, R10, RZ, 0xc0, !PT ;  /* 0x0000000a000a7212 */ /* 0x000fe200078ec0ff */
[----:B------:R-:W2:Y:S01]  /*bd80*/  MUFU.EX2 R37, R20 ;  /* 0x0000001400257308 */ /* 0x000ea20000000800 */
[----:B------:R-:W-:-:S04]  /*bd90*/  F2FP.F16.F32.PACK_AB R0, R107, R60 ;  /* 0x0000003c6b00723e */ /* 0x000fc800000000ff */
[----:B------:R-:W-:Y:S02]  /*bda0*/  LOP3.LUT R11, R0, R11, RZ, 0xc0, !PT ;  /* 0x0000000b000b7212 */ /* 0x000fe400078ec0ff */
[----:B---3--:R-:W-:Y:S02]  /*bdb0*/  F2FP.F16.F32.PACK_AB R0, R66, R54 ;  /* 0x000000364200723e */ /* 0x008fe400000000ff */
[----:B-1----:R-:W-:Y:S01]  /*bdc0*/  LOP3.LUT R2, R242, R220, RZ, 0x3c, !PT ;  /* 0x000000dcf2027212 */ /* 0x002fe200078e3cff */
[----:B------:R-:W-:Y:S01]  /*bdd0*/  IMAD.MOV.U32 R220, RZ, RZ, R36 ;  /* 0x000000ffffdc7224 */ /* 0x000fe200078e0024 */
[----:B------:R-:W-:Y:S01]  /*bde0*/  LOP3.LUT R8, R0, R8, RZ, 0xc0, !PT ;  /* 0x0000000800087212 */ /* 0x000fe200078ec0ff */
[----:B------:R1:W3:Y:S01]  /*bdf0*/  MUFU.EX2 R36, R23 ;  /* 0x0000001700247308 */ /* 0x0002e20000000800 */
[----:B------:R-:W-:Y:S01]  /*be00*/  LOP3.LUT R252, R2, 0x120, R252, 0xf8, !PT ;  /* 0x0000012002fc7812 */ /* 0x000fe200078ef8fc */
[----:B------:R-:W-:Y:S01]  /*be10*/  IMAD.MOV.U32 R2, RZ, RZ, R35 ;  /* 0x000000ffff027224 */ /* 0x000fe200078e0023 */
[----:B-----5:R-:W-:Y:S01]  /*be20*/  F2FP.F16.F32.PACK_AB R0, R67, R39 ;  /* 0x000000274300723e */ /* 0x020fe200000000ff */
[----:B------:R-:W4:Y:S01]  /*be30*/  MUFU.EX2 R35, R22 ;  /* 0x0000001600237308 */ /* 0x000f220000000800 */
[----:B------:R-:W-:Y:S01]  /*be40*/  LEA R102, R252, UR5, 0x1 ;  /* 0x00000005fc667c11 */ /* 0x000fe2000f8e08ff */
[----:B--2---:R-:W-:Y:S01]  /*be50*/  FMUL.FTZ R110, R110, R37 ;  /* 0x000000256e6e7220 */ /* 0x004fe20000410000 */
[----:B------:R-:W-:Y:S01]  /*be60*/  LOP3.LUT R9, R0, R9, RZ, 0xc0, !PT ;  /* 0x0000000900097212 */ /* 0x000fe200078ec0ff */
[-C--:B------:R-:W-:Y:S01]  /*be70*/  FMUL.FTZ R111, R111, R37.reuse ;  /* 0x000000256f6f7220 */ /* 0x080fe20000410000 */
[----:B------:R-:W-:Y:S01]  /*be80*/  FMUL.FTZ R122, R122, R37 ;  /* 0x000000257a7a7220 */ /* 0x000fe20000410000 */
[----:B------:R-:W2:Y:S01]  /*be90*/  LDSM.16.MT88.4 R16, [R102+0x9000] ;  /* 0x009000006610783b */ /* 0x000ea20000004200 */
[----:B------:R-:W-:-:S02]  /*bea0*/  VIADD R0, R102, 0x9000 ;  /* 0x0000900066007836 */ /* 0x000fc40000000000 */
[----:B------:R-:W-:Y:S01]  /*beb0*/  FMUL.FTZ R123, R123, R37 ;  /* 0x000000257b7b7220 */ /* 0x000fe20000410000 */
[----:B------:R-:W-:Y:S01]  /*bec0*/  VIADD R33, R102, 0x9020 ;  /* 0x0000902066217836 */ /* 0x000fe20000000000 */
[----:B-1----:R-:W-:Y:S01]  /*bed0*/  MOV R23, R34 ;  /* 0x0000002200177202 */ /* 0x002fe20000000f00 */
[-C--:B---3--:R-:W-:Y:S01]  /*bee0*/  FMUL.FTZ R112, R112, R36.reuse ;  /* 0x0000002470707220 */ /* 0x088fe20000410000 */
[----:B------:R-:W1:Y:S01]  /*bef0*/  MUFU.EX2 R34, R21 ;  /* 0x0000001500227308 */ /* 0x000e620000000800 */
[-C--:B------:R-:W-:Y:S01]  /*bf00*/  FMUL.FTZ R113, R113, R36.reuse ;  /* 0x0000002471717220 */ /* 0x080fe20000410000 */
[-C--:B----4-:R-:W-:Y:S01]  /*bf10*/  FMUL.FTZ R114, R114, R35.reuse ;  /* 0x0000002372727220 */ /* 0x090fe20000410000 */
[-C--:B------:R-:W-:Y:S01]  /*bf20*/  FMUL.FTZ R115, R115, R35.reuse ;  /* 0x0000002373737220 */ /* 0x080fe20000410000 */
[-C--:B------:R-:W-:Y:S01]  /*bf30*/  FMUL.FTZ R116, R116, R36.reuse ;  /* 0x0000002474747220 */ /* 0x080fe20000410000 */
[----:B------:R-:W-:Y:S01]  /*bf40*/  FMUL.FTZ R117, R117, R36 ;  /* 0x0000002475757220 */ /* 0x000fe20000410000 */
[-C--:B------:R-:W-:Y:S01]  /*bf50*/  FMUL.FTZ R118, R118, R35.reuse ;  /* 0x0000002376767220 */ /* 0x080fe20000410000 */
[----:B------:R-:W-:Y:S01]  /*bf60*/  FMUL.FTZ R119, R119, R35 ;  /* 0x0000002377777220 */ /* 0x000fe20000410000 */
[----:B------:R-:W-:-:S02]  /*bf70*/  @P4 VIADD R33, R0, 0xffffffe0 ;  /* 0xffffffe000214836 */ /* 0x000fc40000000000 */
[-C--:B------:R-:W-:Y:S01]  /*bf80*/  FMUL.FTZ R128, R128, R36.reuse ;  /* 0x0000002480807220 */ /* 0x080fe20000410000 */
[----:B------:R-:W-:Y:S01]  /*bf90*/  FMUL.FTZ R129, R129, R36 ;  /* 0x0000002481817220 */ /* 0x000fe20000410000 */
[-C--:B------:R-:W-:Y:S01]  /*bfa0*/  FMUL.FTZ R130, R130, R35.reuse ;  /* 0x0000002382827220 */ /* 0x080fe20000410000 */
[----:B------:R-:W-:Y:S01]  /*bfb0*/  FMUL.FTZ R131, R131, R35 ;  /* 0x0000002383837220 */ /* 0x000fe20000410000 */
[-C--:B------:R-:W-:Y:S01]  /*bfc0*/  FMUL.FTZ R126, R126, R37.reuse ;  /* 0x000000257e7e7220 */ /* 0x080fe20000410000 */
[-C--:B-1----:R-:W-:Y:S01]  /*bfd0*/  FMUL.FTZ R108, R108, R34.reuse ;  /* 0x000000226c6c7220 */ /* 0x082fe20000410000 */
        /* <DEDUP_REMOVED lines=19> */
[-C--:B--2---:R-:W-:Y:S01]  /*c110*/  HMMA.16816.F32 R112, R8, R16.reuse, R112 ;  /* 0x000000100870723c */ /* 0x084fe20000001870 */
        /* <DEDUP_REMOVED lines=15> */
[-C--:B------:R-:W-:Y:S01]  /*c210*/  HMMA.16816.F32 R120, R4, R18.reuse, R120 ;  /* 0x000000120478723c */ /* 0x080fe20000001878 */
[----:B------:R-:W-:Y:S01]  /*c220*/  FMUL.FTZ R163, R163, R35 ;  /* 0x00000023a3a37220 */ /* 0x000fe20000410000 */
[-C--:B------:R-:W-:Y:S01]  /*c230*/  FMUL.FTZ R156, R156, R34.reuse ;  /* 0x000000229c9c7220 */ /* 0x080fe20000410000 */
[-C--:B------:R-:W-:Y:S01]  /*c240*/  FMUL.FTZ R157, R157, R34.reuse ;  /* 0x000000229d9d7220 */ /* 0x080fe20000410000 */
[-C--:B------:R-:W-:Y:S01]  /*c250*/  FMUL.FTZ R158, R158, R37.reuse ;  /* 0x000000259e9e7220 */ /* 0x080fe20000410000 */
[----:B------:R-:W-:Y:S01]  /*c260*/  FMUL.FTZ R159, R159, R37 ;  /* 0x000000259f9f7220 */ /* 0x000fe20000410000 */
[-C--:B------:R-:W-:Y:S01]  /*c270*/  FMUL.FTZ R168, R168, R34.reuse ;  /* 0x00000022a8a87220 */ /* 0x080fe20000410000 */
[----:B------:R-:W-:Y:S01]  /*c280*/  FMUL.FTZ R169, R169, R34 ;  /* 0x00000022a9a97220 */ /* 0x000fe20000410000 */
[C---:B------:R-:W-:Y:S01]  /*c290*/  HMMA.16816.F32 R48, R8.reuse, R18, R116 ;  /* 0x000000120830723c */ /* 0x040fe20000001874 */
[----:B------:R-:W1:Y:S01]  /*c2a0*/  LDSM.16.MT88.4 R16, [R33] ;  /* 0x000000002110783b */ /* 0x000e620000004200 */
[----:B------:R-:W-:Y:S01]  /*c2b0*/  IMAD.MOV.U32 R119, RZ, RZ, R3 ;  /* 0x000000ffff777224 */ /* 0x000fe200078e0003 */
[----:B------:R-:W-:Y:S01]  /*c2c0*/  MOV R3, R63 ;  /* 0x0000003f00037202 */ /* 0x000fe20000000f00 */
        /* <DEDUP_REMOVED lines=19> */
[----:B------:R-:W-:Y:S01]  /*c400*/  FMUL.FTZ R81, R81, R36 ;  /* 0x0000002451517220 */ /* 0x000fe20000410000 */
[-C--:B------:R-:W-:Y:S01]  /*c410*/  FMUL.FTZ R82, R82, R35.reuse ;  /* 0x0000002352527220 */ /* 0x080fe20000410000 */
[----:B------:R-:W-:Y:S01]  /*c420*/  FMUL.FTZ R83, R83, R35 ;  /* 0x0000002353537220 */ /* 0x000fe20000410000 */
[----:B------:R-:W-:Y:S01]  /*c430*/  IMAD.MOV.U32 R118, RZ, RZ, R220 ;  /* 0x000000ffff767224 */ /* 0x000fe200078e00dc */
[----:B------:R-:W-:Y:S01]  /*c440*/  IADD3 R220, PT, PT, R226, 0x1715609d, RZ ;  /* 0x1715609de2dc7810 */ /* 0x000fe20007ffe0ff */
[-C--:B------:R-:W-:Y:S01]  /*c450*/  FMUL.FTZ R88, R88, R34.reuse ;  /* 0x0000002258587220 */ /* 0x080fe20000410000 */
[-C--:B------:R-:W-:Y:S01]  /*c460*/  FMUL.FTZ R89, R89, R34.reuse ;  /* 0x0000002259597220 */ /* 0x080fe20000410000 */
[-C--:B------:R-:W-:Y:S01]  /*c470*/  FMUL.FTZ R92, R92, R34.reuse ;  /* 0x000000225c5c7220 */ /* 0x080fe20000410000 */
[----:B------:R-:W-:Y:S01]  /*c480*/  FMUL.FTZ R93, R93, R34 ;  /* 0x000000225d5d7220 */ /* 0x000fe20000410000 */
[-C--:B------:R-:W-:Y:S01]  /*c490*/  FMUL.FTZ R90, R90, R37.reuse ;  /* 0x000000255a5a7220 */ /* 0x080fe20000410000 */
[-C--:B------:R-:W-:Y:S01]  /*c4a0*/  FMUL.FTZ R91, R91, R37.reuse ;  /* 0x000000255b5b7220 */ /* 0x080fe20000410000 */
[-C--:B------:R-:W-:Y:S01]  /*c4b0*/  FMUL.FTZ R94, R94, R37.reuse ;  /* 0x000000255e5e7220 */ /* 0x080fe20000410000 */
[----:B------:R-:W-:Y:S01]  /*c4c0*/  FMUL.FTZ R95, R95, R37 ;  /* 0x000000255f5f7220 */ /* 0x000fe20000410000 */
[----:B------:R-:W-:Y:S01]  /*c4d0*/  LOP3.LUT R0, R220, R40, R247, 0x96, !PT ;  /* 0x00000028dc007212 */ /* 0x000fe200078e96f7 */
[-C--:B------:R-:W-:Y:S01]  /*c4e0*/  FMUL.FTZ R84, R84, R36.reuse ;  /* 0x0000002454547220 */ /* 0x080fe20000410000 */
[-C--:B------:R-:W-:Y:S01]  /*c4f0*/  FMUL.FTZ R85, R85, R36.reuse ;  /* 0x0000002455557220 */ /* 0x080fe20000410000 */
[-C--:B------:R-:W-:Y:S01]  /*c500*/  FMUL.FTZ R86, R86, R35.reuse ;  /* 0x0000002356567220 */ /* 0x080fe20000410000 */
[-C--:B------:R-:W-:Y:S01]  /*c510*/  FMUL.FTZ R87, R87, R35.reuse ;  /* 0x0000002357577220 */ /* 0x080fe20000410000 */
[----:B-1----:R-:W-:Y:S01]  /*c520*/  HMMA.16816.F32 R44, R8, R16, R128 ;  /* 0x00000010082c723c */ /* 0x002fe20000001880 */
[-C--:B------:R-:W-:Y:S01]  /*c530*/  FMUL.FTZ R96, R96, R36.reuse ;  /* 0x0000002460607220 */ /* 0x080fe20000410000 */
[----:B------:R-:W-:Y:S01]  /*c540*/  FMUL.FTZ R97, R97, R36 ;  /* 0x0000002461617220 */ /* 0x000fe20000410000 */
[-C--:B------:R-:W-:Y:S01]  /*c550*/  FMUL.FTZ R98, R98, R35.reuse ;  /* 0x0000002362627220 */ /* 0x080fe20000410000 */
[----:B------:R-:W-:Y:S01]  /*c560*/  FMUL.FTZ R99, R99, R35 ;  /* 0x0000002363637220 */ /* 0x000fe20000410000 */
[----:B------:R-:W-:Y:S01]  /*c570*/  IMAD.MOV.U32 R128, RZ, RZ, R2 ;  /* 0x000000ffff807224 */ /* 0x000fe200078e0002 */
[----:B------:R-:W-:-:S02]  /*c580*/  LOP3.LUT R2, R220, R244, R43, 0x96, !PT ;  /* 0x000000f4dc027212 */ /* 0x000fc400078e962b */
[C---:B------:R-:W-:Y:S08]  /*c590*/  HMMA.16816.F32 R124, R4.reuse, R16, R124 ;  /* 0x00000010047c723c */ /* 0x040ff0000000187c */
[-C--:B------:R-:W-:Y:S08]  /*c5a0*/  HMMA.16816.F32 R136, R4, R18.reuse, R136 ;  /* 0x000000120488723c */ /* 0x080ff00000001888 */
[----:B------:R-:W-:Y:S01]  /*c5b0*/  HMMA.16816.F32 R56, R8, R18, R132 ;  /* 0x000000120838723c */ /* 0x000fe20000001884 */
[----:B------:R-:W1:Y:S01]  /*c5c0*/  LDSM.16.MT88.4 R16, [R102+0xa000] ;  /* 0x00a000006610783b */ /* 0x000e620000004200 */
[----:B------:R-:W-:Y:S01]  /*c5d0*/  IMAD.MOV.U32 R134, RZ, RZ, R62 ;  /* 0x000000ffff867224 */ /* 0x000fe200078e003e */
[----:B------:R-:W-:Y:S01]  /*c5e0*/  MOV R135, R23 ;  /* 0x0000001700877202 */ /* 0x000fe20000000f00 */
[----:B------:R-:W-:Y:S01]  /*c5f0*/  IMAD.MOV.U32 R133, RZ, RZ, R61 ;  /* 0x000000ffff857224 */ /* 0x000fe200078e003d */
[----:B------:R-:W-:Y:S01]  /*c600*/  LDSM.16.MT88.4 R20, [R102+0x9400] ;  /* 0x009400006614783b */ /* 0x000fe20000004200 */
[----:B------:R-:W-:-:S02]  /*c610*/  IMAD.MOV.U32 R132, RZ, RZ, R60 ;  /* 0x000000ffff847224 */ /* 0x000fc400078e003c */
[-C--:B-1----:R-:W-:Y:S08]  /*c620*/  HMMA.16816.F32 R144, R8, R16.reuse, R144 ;  /* 0x000000100890723c */ /* 0x082ff00000001890 */
[C---:B------:R-:W-:Y:S08]  /*c630*/  HMMA.16816.F32 R140, R4.reuse, R16, R140 ;  /* 0x00000010048c723c */ /* 0x040ff0000000188c */
[-C--:B------:R-:W-:Y:S08]  /*c640*/  HMMA.16816.F32 R152, R4, R18.reuse, R152 ;  /* 0x000000120498723c */ /* 0x080ff00000001898 */
[----:B------:R-:W-:Y:S01]  /*c650*/  HMMA.16816.F32 R60, R8, R18, R148 ;  /* 0x00000012083c723c */ /* 0x000fe20000001894 */
[----:B------:R-:W1:Y:S01]  /*c660*/  LDSM.16.MT88.4 R16, [R33+0x1000] ;  /* 0x001000002110783b */ /* 0x000e620000004200 */
[----:B------:R-:W-:Y:S01]  /*c670*/  IMAD.MOV.U32 R150, RZ, RZ, R103 ;  /* 0x000000ffff967224 */ /* 0x000fe200078e0067 */
[----:B------:R-:W-:Y:S01]  /*c680*/  MOV R151, R3 ;  /* 0x0000000300977202 */ /* 0x000fe20000000f00 */
[----:B------:R-:W-:-:S02]  /*c690*/  VIADD R103, R227, 0x646e171e ;  /* 0x646e171ee3677836 */ /* 0x000fc40000000000 */
[----:B------:R-:W-:Y:S02]  /*c6a0*/  IMAD.MOV.U32 R148, RZ, RZ, R26 ;  /* 0x000000ffff947224 */ /* 0x000fe400078e001a */
[----:B------:R-:W-:Y:S01]  /*c6b0*/  IMAD.MOV.U32 R149, RZ, RZ, R27 ;  /* 0x000000ffff957224 */ /* 0x000fe200078e001b */
        /* <DEDUP_REMOVED lines=8> */
[----:B------:R-:W-:Y:S01]  /*c740*/  HMMA.16816.F32 R80, R8, R18, R80 ;  /* 0x000000120850723c */ /* 0x000fe20000001850 */
[----:B------:R-:W1:Y:S07]  /*c750*/  LDSM.16.MT88.4 R16, [R33+0x2000] ;  /* 0x002000002110783b */ /* 0x000e6e0000004200 */
[C---:B-1----:R-:W-:Y:S08]  /*c760*/  HMMA.16816.F32 R88, R4.reuse, R16, R88 ;  /* 0x000000100458723c */ /* 0x042ff00000001858 */
[----:B------:R-:W-:Y:S01]  /*c770*/  HMMA.16816.F32 R92, R4, R18, R92 ;  /* 0x00000012045c723c */ /* 0x000fe2000000185c */
[----:B------:R-:W-:-:S04]  /*c780*/  IMAD.WIDE.U32 R4, R0, -0x2daee0ad, RZ ;  /* 0xd2511f5300047825 */ /* 0x000fc800078e00ff */
[----:B------:R-:W-:Y:S01]  /*c790*/  IMAD.MOV.U32 R3, RZ, RZ, R4 ;  /* 0x000000ffff037224 */ /* 0x000fe200078e0004 */
[----:B------:R-:W-:Y:S02]  /*c7a0*/  LOP3.LUT R0, R103, R30, R5, 0x96, !PT ;  /* 0x0000001e67007212 */ /* 0x000fe400078e9605 */
[----:B------:R-:W-:Y:S01]  /*c7b0*/  HMMA.16816.F32 R84, R8, R16, R84 ;  /* 0x000000100854723c */ /* 0x000fe20000001854 */
[----:B------:R-:W-:Y:S02]  /*c7c0*/  PRMT R6, R4, 0x7772, RZ ;  /* 0x0000777204067816 */ /* 0x000fe400000000ff */
[----:B------:R-:W-:-:S05]  /*c7d0*/  LOP3.LUT R3, R3, 0xff, RZ, 0xc0, !PT ;  /* 0x000000ff03037812 */ /* 0x000fca00078ec0ff */
[----:B------:R-:W-:Y:S01]  /*c7e0*/  HMMA.16816.F32 R96, R8, R18, R96 ;  /* 0x000000120860723c */ /* 0x000fe20000001860 */
[C---:B------:R-:W-:Y:S02]  /*c7f0*/  PRMT R9, R4.reuse, 0x7771, RZ ;  /* 0x0000777104097816 */ /* 0x040fe400000000ff */
[----:B------:R-:W-:Y:S01]  /*c800*/  PRMT R8, R4, 0x7773, RZ ;  /* 0x0000777304087816 */ /* 0x000fe200000000ff */
[----:B------:R-:W-:-:S03]  /*c810*/  IMAD.WIDE.U32 R4, R2, -0x2daee0ad, RZ ;  /* 0xd2511f5302047825 */ /* 0x000fc600078e00ff */
[----:B------:R-:W-:Y:S01]  /*c820*/  PRMT R11, R6, 0x5410, R8 ;  /* 0x00005410060b7816 */ /* 0x000fe20000000008 */
[----:B------:R-:W-:Y:S01]  /*c830*/  IMAD.MOV.U32 R7, RZ, RZ, R4 ;  /* 0x000000ffff077224 */ /* 0x000fe200078e0004 */
[----:B------:R-:W-:Y:S02]  /*c840*/  LOP3.LUT R2, R103, R238, R5, 0x96, !PT ;  /* 0x000000ee67027212 */ /* 0x000fe400078e9605 */
[C---:B------:R-:W-:Y:S02]  /*c850*/  PRMT R10, R4.reuse, 0x7771, RZ ;  /* 0x00007771040a7816 */ /* 0x040fe400000000ff */
[C---:B------:R-:W-:Y:S02]  /*c860*/  PRMT R5, R4.reuse, 0x7773, RZ ;  /* 0x0000777304057816 */ /* 0x040fe400000000ff */
[----:B------:R-:W-:Y:S02]  /*c870*/  PRMT R4, R4, 0x7772, RZ ;  /* 0x0000777204047816 */ /* 0x000fe400000000ff */
[----:B------:R-:W-:-:S02]  /*c880*/  PRMT R8, R3, 0x5410, R9 ;  /* 0x0000541003087816 */ /* 0x000fc40000000009 */
[--C-:B------:R-:W-:Y:S02]  /*c890*/  PRMT R19, R4, 0x5410, R5.reuse ;  /* 0x0000541004137816 */ /* 0x100fe40000000005 */
[C---:B------:R-:W-:Y:S02]  /*c8a0*/  PRMT R5, R2.reuse, 0x7632, R5 ;  /* 0x0000763202057816 */ /* 0x040fe40000000005 */
[C---:B------:R-:W-:Y:S02]  /*c8b0*/  LOP3.LUT R3, R2.reuse, 0xffff, RZ, 0xc0, !PT ;  /* 0x0000ffff02037812 */ /* 0x040fe400078ec0ff */
[----:B------:R-:W-:Y:S02]  /*c8c0*/  LOP3.LUT R6, R2, 0xff, RZ, 0xc0, !PT ;  /* 0x000000ff02067812 */ /* 0x000fe400078ec0ff */
[----:B------:R-:W-:Y:S02]  /*c8d0*/  SHF.R.U32.HI R4, RZ, 0x18, R2 ;  /* 0x00000018ff047819 */ /* 0x000fe40000011602 */
[----:B------:R-:W-:-:S02]  /*c8e0*/  LOP3.LUT R2, R5, 0xff, RZ, 0xc0, !PT ;  /* 0x000000ff05027812 */ /* 0x000fc400078ec0ff */
[----:B------:R-:W-:Y:S02]  /*c8f0*/  SHF.R.U32.HI R3, RZ, 0x8, R3 ;  /* 0x00000008ff037819 */ /* 0x000fe40000011603 */
[----:B------:R-:W-:Y:S01]  /*c900*/  PRMT R18, R2, 0x5410, R4 ;  /* 0x0000541002127816 */ /* 0x000fe20000000004 */
[----:B------:R-:W-:Y:S01]  /*c910*/  FFMA.FTZ R4, R172, UR4, -R15 ;  /* 0x00000004ac047c23 */ /* 0x000fe2000801080f */
[----:B------:R-:W-:Y:S02]  /*c920*/  LOP3.LUT R2, R0, 0xffff, RZ, 0xc0, !PT ;  /* 0x0000ffff00027812 */ /* 0x000fe400078ec0ff */
[----:B------:R-:W-:Y:S01]  /*c930*/  PRMT R9, R6, 0x5410, R3 ;  /* 0x0000541006097816 */ /* 0x000fe20000000003 */
[----:B------:R1:W-:Y:S01]  /*c940*/  MUFU.EX2 R117, R4 ;  /* 0x0000000400757308 */ /* 0x0003e20000000800 */
[----:B------:R-:W-:Y:S02]  /*c950*/  SHF.R.U32.HI R2, RZ, 0x8, R2 ;  /* 0x00000008ff027819 */ /* 0x000fe40000011602 */
[----:B------:R-:W-:-:S02]  /*c960*/  LOP3.LUT R3, R0, 0xff, RZ, 0xc0, !PT ;  /* 0x000000ff00037812 */ /* 0x000fc400078ec0ff */
[----:B------:R-:W-:Y:S02]  /*c970*/  LOP3.LUT R7, R7, 0xff, RZ, 0xc0, !PT ;  /* 0x000000ff07077812 */ /* 0x000fe400078ec0ff */
[--C-:B------:R-:W-:Y:S01]  /*c980*/  PRMT R17, R3, 0x5410, R2.reuse ;  /* 0x0000541003117816 */ /* 0x100fe20000000002 */
[----:B------:R-:W-:Y:S01]  /*c990*/  FFMA.FTZ R3, R64, UR4, -R15 ;  /* 0x0000000440037c23 */ /* 0x000fe2000801080f */
[----:B------:R-:W-:Y:S01]  /*c9a0*/  PRMT R2, R0, 0x7632, R2 ;  /* 0x0000763200027816 */ /* 0x000fe20000000002 */
[----:B------:R-:W-:Y:S01]  /*c9b0*/  IMAD.MOV.U32 R64, RZ, RZ, R250 ;  /* 0x000000ffff407224 */ /* 0x000fe200078e00fa */
[----:B------:R-:W-:Y:S01]  /*c9c0*/  PRMT R10, R7, 0x5410, R10 ;  /* 0x00005410070a7816 */ /* 0x000fe2000000000a */
[----:B------:R2:W3:Y:S01]  /*c9d0*/  MUFU.EX2 R130, R3 ;  /* 0x0000000300827308 */ /* 0x0004e20000000800 */
[----:B------:R-:W-:Y:S01]  /*c9e0*/  LOP3.LUT R5, R19, 0xff00ff, RZ, 0xc0, !PT ;  /* 0x00ff00ff13057812 */ /* 0x000fe200078ec0ff */
[----:B------:R-:W-:Y:S01]  /*c9f0*/  FFMA.FTZ R35, R64, R35, R39 ;  /* 0x0000002340237223 */ /* 0x000fe20000010027 */
[----:B-1----:R-:W-:-:S02]  /*ca00*/  SHF.R.U32.HI R4, RZ, 0x18, R0 ;  /* 0x00000018ff047819 */ /* 0x002fc40000011600 */
[----:B------:R-:W-:Y:S01]  /*ca10*/  LOP3.LUT R0, R2, 0xff, RZ, 0xc0, !PT ;  /* 0x000000ff02007812 */ /* 0x000fe200078ec0ff */
[----:B------:R-:W-:Y:S01]  /*ca20*/  FFMA.FTZ R2, R65, UR4, -R32 ;  /* 0x0000000441027c23 */ /* 0x000fe20008010820 */
[----:B------:R-:W-:Y:S01]  /*ca30*/  IMAD.MOV.U32 R65, RZ, RZ, R251 ;  /* 0x000000ffff417224 */ /* 0x000fe200078e00fb */
[----:B------:R-:W-:Y:S02]  /*ca40*/  MOV R172, R28 ;  /* 0x0000001c00ac7202 */ /* 0x000fe40000000f00 */
[----:B------:R1:W-:Y:S01]  /*ca50*/  MUFU.EX2 R129, R2 ;  /* 0x0000000200817308 */ /* 0x0003e20000000800 */
[----:B------:R-:W-:Y:S02]  /*ca60*/  PRMT R16, R0, 0x5410, R4 ;  /* 0x0000541000107816 */ /* 0x000fe40000000004 */
[----:B------:R-:W-:Y:S01]  /*ca70*/  HSET2.LE.AND R0, R8, R12, PT ;  /* 0x0000000c08007233 */ /* 0x000fe20003803000 */
[----:B--2---:R-:W-:Y:S01]  /*ca80*/  FFMA.FTZ R3, R173, UR4, -R32 ;  /* 0x00000004ad037c23 */ /* 0x004fe20008010820 */
[----:B------:R-:W-:Y:S01]  /*ca90*/  LOP3.LUT R4, R11, 0xff00ff, RZ, 0xc0, !PT ;  /* 0x00ff00ff0b047812 */ /* 0x000fe200078ec0ff */
[----:B------:R-:W-:-:S02]  /*caa0*/  IMAD.MOV.U32 R173, RZ, RZ, R29 ;  /* 0x000000ffffad7224 */ /* 0x000fc400078e001d */
[----:B------:R2:W4:Y:S01]  /*cab0*/  MUFU.EX2 R116, R3 ;  /* 0x0000000300747308 */ /* 0x0005220000000800 */
[----:B------:R-:W5:Y:S01]  /*cac0*/  LDSM.16.MT88.4 R28, [R102+0xa400] ;  /* 0x00a40000661c783b */ /* 0x000f620000004200 */
[----:B-1----:R-:W-:Y:S01]  /*cad0*/  FFMA.FTZ R2, R176, UR4, -R14 ;  /* 0x00000004b0027c23 */ /* 0x002fe2000801080e */
[----:B------:R-:W-:-:S03]  /*cae0*/  MOV R176, R248 ;  /* 0x000000f800b07202 */ /* 0x000fc60000000f00 */
[----:B------:R3:W-:Y:S01]  /*caf0*/  MUFU.EX2 R251, R2 ;  /* 0x0000000200fb7308 */ /* 0x0007e20000000800 */
[----:B--2---:R-:W-:Y:S01]  /*cb00*/  FFMA.FTZ R3, R175, UR4, -R14 ;  /* 0x00000004af037c23 */ /* 0x004fe2000801080e */
[----:B------:R-:W-:-:S03]  /*cb10*/  SHF.R.U32.HI R175, RZ, 0x5, R213 ;  /* 0x00000005ffaf7819 */ /* 0x000fc600000116d5 */
[----:B------:R1:W2:Y:S01]  /*cb20*/  MUFU.EX2 R131, R3 ;  /* 0x0000000300837308 */ /* 0x0002a20000000800 */
[----:B---3--:R-:W-:-:S04]  /*cb30*/  F2FP.F16.F32.PACK_AB R2, R130, R117 ;  /* 0x000000758202723e */ /* 0x008fc800000000ff */
[----:B------:R-:W-:Y:S02]  /*cb40*/  LOP3.LUT R6, R2, R0, RZ, 0xc0, !PT ;  /* 0x0000000002067212 */ /* 0x000fe400078ec0ff */
[--C-:B------:R-:W-:Y:S01]  /*cb50*/  HSET2.LE.AND R0, R4, R12.reuse, PT ;  /* 0x0000000c04007233 */ /* 0x100fe20003803000 */
[--C-:B------:R-:W-:Y:S01]  /*cb60*/  FFMA.FTZ R4, R177, UR4, -R13.reuse ;  /* 0x00000004b1047c23 */ /* 0x100fe2000801080d */
[----:B----4-:R-:W-:Y:S01]  /*cb70*/  F2FP.F16.F32.PACK_AB R2, R129, R116 ;  /* 0x000000748102723e */ /* 0x010fe200000000ff */
[----:B-1----:R-:W-:Y:S01]  /*cb80*/  FFMA.FTZ R3, R178, UR4, -R13 ;  /* 0x00000004b2037c23 */ /* 0x002fe2000801080d */
[----:B------:R-:W-:Y:S01]  /*cb90*/  IMAD.MOV.U32 R177, RZ, RZ, R249 ;  /* 0x000000ffffb17224 */ /* 0x000fe200078e00f9 */
[----:B------:R1:W-:Y:S01]  /*cba0*/  MUFU.EX2 R250, R4 ;  /* 0x0000000400fa7308 */ /* 0x0003e20000000800 */
[----:B------:R-:W-:Y:S01]  /*cbb0*/  LOP3.LUT R7, R2, R0, RZ, 0xc0, !PT ;  /* 0x0000000002077212 */ /* 0x000fe200078ec0ff */
[----:B------:R-:W-:Y:S01]  /*cbc0*/  FFMA.FTZ R2, R181, UR4, -R14 ;  /* 0x00000004b5027c23 */ /* 0x000fe2000801080e */
[----:B------:R-:W-:Y:S01]  /*cbd0*/  HSET2.LE.AND R0, R10, R12, PT ;  /* 0x0000000c0a007233 */ /* 0x000fe20003803000 */
[----:B------:R3:W4:Y:S01]  /*cbe0*/  MUFU.EX2 R249, R3 ;  /* 0x0000000300f97308 */ /* 0x0007220000000800 */
[----:B------:R-:W-:-:S03]  /*cbf0*/  IMAD.MOV.U32 R178, RZ, RZ, R24 ;  /* 0x000000ffffb27224 */ /* 0x000fc600078e0018 */
[----:B------:R2:W-:Y:S03]  /*cc00*/  MUFU.EX2 R247, R2 ;  /* 0x0000000200f77308 */ /* 0x0005e60000000800 */
[----:B------:R-:W5:Y:S01]  /*cc10*/  S2R R178, SR_CTAID.X ;  /* 0x0000000000b27919 */ /* 0x000f620000002500 */
[----:B-1----:R-:W-:Y:S01]  /*cc20*/  FFMA.FTZ R4, R188, UR4, -R13 ;  /* 0x00000004bc047c23 */ /* 0x002fe2000801080d */
[----:B------:R-:W-:Y:S01]  /*cc30*/  SHF.R.U32.HI R188, RZ, 0x5, R213 ;  /* 0x00000005ffbc7819 */ /* 0x000fe200000116d5 */
[----:B---3--:R-:W-:Y:S02]  /*cc40*/  FFMA.FTZ R3, R179, UR4, -R14 ;  /* 0x00000004b3037c23 */ /* 0x008fe4000801080e */
[----:B------:R1:W-:Y:S01]  /*cc50*/  MUFU.EX2 R245, R4 ;  /* 0x0000000400f57308 */ /* 0x0003e20000000800 */
[----:B------:R-:W-:Y:S01]  /*cc60*/  IMAD.MOV.U32 R179, RZ, RZ, R25 ;  /* 0x000000ffffb37224 */ /* 0x000fe200078e0019 */
[----:B--2---:R-:W-:-:S02]  /*cc70*/  F2FP.F16.F32.PACK_AB R2, R131, R251 ;  /* 0x000000fb8302723e */ /* 0x004fc400000000ff */
[----:B------:R2:W3:Y:S01]  /*cc80*/  MUFU.EX2 R248, R3 ;  /* 0x0000000300f87308 */ /* 0x0004e20000000800 */
[----:B------:R-:W-:Y:S01]  /*cc90*/  LDSM.16.MT88.4 R24, [R33+0x1400] ;  /* 0x001400002118783b */ /* 0x000fe20000004200 */
[----:B------:R-:W-:Y:S01]  /*cca0*/  LOP3.LUT R10, R2, R0, RZ, 0xc0, !PT ;  /* 0x00000000020a7212 */ /* 0x000fe200078ec0ff */
[----:B------:R-:W-:Y:S01]  /*ccb0*/  FFMA.FTZ R2, R180, UR4, -R13 ;  /* 0x00000004b4027c23 */ /* 0x000fe2000801080d */
[----:B------:R-:W-:Y:S01]  /*ccc0*/  HSET2.LE.AND R0, R5, R12, PT ;  /* 0x0000000c05007233 */ /* 0x000fe20003803000 */
[----:B------:R-:W3:Y:S02]  /*ccd0*/  S2R R180, SR_CTAID.X ;  /* 0x0000000000b47919 */ /* 0x000ee40000002500 */
[----:B------:R4:W3:Y:S01]  /*cce0*/  MUFU.EX2 R246, R2 ;  /* 0x0000000200f67308 */ /* 0x0008e20000000800 */
[--C-:B-1----:R-:W-:Y:S01]  /*ccf0*/  FFMA.FTZ R4, R184, UR4, -R15.reuse ;  /* 0x00000004b8047c23 */ /* 0x102fe2000801080f */
[----:B--2---:R-:W-:-:S03]  /*cd00*/  FFMA.FTZ R3, R185, UR4, -R15 ;  /* 0x00000004b9037c23 */ /* 0x004fc6000801080f */
[----:B------:R-:W-:Y:S04]  /*cd10*/  MUFU.EX2 R244, R4 ;  /* 0x0000000400f47308 */ /* 0x000fe80000000800 */
[----:B------:R1:W2:Y:S01]  /*cd20*/  MUFU.EX2 R239, R3 ;  /* 0x0000000300ef7308 */ /* 0x0002a20000000800 */
[----:B-----5:R-:W-:Y:S02]  /*cd30*/  LEA R178, R178, R175, 0x3 ;  /* 0x000000afb2b27211 */ /* 0x020fe400078e18ff */
[----:B----4-:R-:W-:-:S03]  /*cd40*/  F2FP.F16.F32.PACK_AB R2, R250, R249 ;  /* 0x000000f9fa02723e */ /* 0x010fc600000000ff */
[----:B------:R-:W-:Y:S01]  /*cd50*/  VIADD R178, R178, 0x4 ;  /* 0x00000004b2b27836 */ /* 0x000fe20000000000 */
[----:B------:R-:W-:Y:S01]  /*cd60*/  LOP3.LUT R11, R2, R0, RZ, 0xc0, !PT ;  /* 0x00000000020b7212 */ /* 0x000fe200078ec0ff */
[----:B------:R-:W-:Y:S01]  /*cd70*/  FFMA.FTZ R2, R192, UR4, -R32 ;  /* 0x00000004c0027c23 */ /* 0x000fe20008010820 */
[----:B------:R-:W-:-:S03]  /*cd80*/  HSET2.LE.AND R0, R9, R12, PT ;  /* 0x0000000c09007233 */ /* 0x000fc60003803000 */
[----:B------:R4:W-:Y:S01]  /*cd90*/  MUFU.EX2 R192, R2 ;  /* 0x0000000200c07308 */ /* 0x0009e20000000800 */
[----:B-1----:R-:W-:-:S04]  /*cda0*/  FFMA.FTZ R3, R189, UR4, -R32 ;  /* 0x00000004bd037c23 */ /* 0x002fc80008010820 */
[----:B------:R-:W1:Y:S01]  /*cdb0*/  MUFU.EX2 R238, R3 ;  /* 0x0000000300ee7308 */ /* 0x000e620000000800 */
[----:B---3--:R-:W-:-:S04]  /*cdc0*/  IMAD R180, R180, 0x8, R188 ;  /* 0x00000008b4b47824 */ /* 0x008fc800078e02bc */
[----:B------:R-:W-:Y:S01]  /*cdd0*/  IMAD.WIDE.U32 R180, R180, -0x326172a9, RZ ;  /* 0xcd9e8d57b4b47825 */ /* 0x000fe200078e00ff */
[----:B----4-:R-:W-:-:S04]  /*cde0*/  F2FP.F16.F32.PACK_AB R2, R248, R247 ;  /* 0x000000f7f802723e */ /* 0x010fc800000000ff */
[----:B------:R-:W-:Y:S02]  /*cdf0*/  LOP3.LUT R8, R2, R0, RZ, 0xc0, !PT ;  /* 0x0000000002087212 */ /* 0x000fe400078ec0ff */
[----:B------:R-:W-:Y:S02]  /*ce00*/  HSET2.LE.AND R0, R18, R12, PT ;  /* 0x0000000c12007233 */ /* 0x000fe40003803000 */
[----:B------:R-:W-:-:S04]  /*ce10*/  F2FP.F16.F32.PACK_AB R2, R246, R245 ;  /* 0x000000f5f602723e */ /* 0x000fc800000000ff */
[----:B------:R-:W-:Y:S02]  /*ce20*/  LOP3.LUT R9, R2, R0, RZ, 0xc0, !PT ;  /* 0x0000000002097212 */ /* 0x000fe400078ec0ff */
[----:B------:R-:W-:Y:S02]  /*ce30*/  HSET2.LE.AND R0, R17, R12, PT ;  /* 0x0000000c11007233 */ /* 0x000fe40003803000 */
[----:B--2---:R-:W-:-:S03]  /*ce40*/  F2FP.F16.F32.PACK_AB R2, R244, R239 ;  /* 0x000000eff402723e */ /* 0x004fc600000000ff */
[C---:B------:R-:W-:Y:S01]  /*ce50*/  HMMA.16816.F32 R40, R8.reuse, R20, R112 ;  /* 0x000000140828723c */ /* 0x040fe20000001870 */
[----:B------:R-:W-:Y:S02]  /*ce60*/  LOP3.LUT R4, R2, R0, RZ, 0xc0, !PT ;  /* 0x0000000002047212 */ /* 0x000fe400078ec0ff */
[----:B------:R-:W-:Y:S02]  /*ce70*/  HSET2.LE.AND R0, R16, R12, PT ;  /* 0x0000000c10007233 */ /* 0x000fe40003803000 */
[----:B------:R-:W2:Y:S01]  /*ce80*/  LDSM.16.MT88.4 R16, [R33+0x400] ;  /* 0x000400002110783b */ /* 0x000ea20000004200 */
[----:B-1----:R-:W-:Y:S02]  /*ce90*/  F2FP.F16.F32.PACK_AB R2, R238, R192 ;  /* 0x000000c0ee02723e */ /* 0x002fe400000000ff */
[----:B------:R-:W-:Y:S02]  /*cea0*/  HMMA.16816.F32 R48, R8, R22, R48 ;  /* 0x000000160830723c */ /* 0x000fe40000001830 */
[----:B------:R-:W-:-:S02]  /*ceb0*/  LOP3.LUT R5, R2, R0, RZ, 0xc0, !PT ;  /* 0x0000000002057212 */ /* 0x000fc400078ec0ff */
[----:B------:R-:W-:Y:S01]  /*cec0*/  LOP3.LUT R0, R227, UR7, R179, 0x96, !PT ;  /* 0x00000007e3007c12 */ /* 0x000fe2000f8e96b3 */
[----:B------:R-:W-:-:S03]  /*ced0*/  IMAD.WIDE.U32 R178, R178, -0x326172a9, RZ ;  /* 0xcd9e8d57b2b27825 */ /* 0x000fc600078e00ff */
[----:B------:R-:W-:Y:S08]  /*cee0*/  HMMA.16816.F32 R144, R8, R28, R144 ;  /* 0x0000001c0890723c */ /* 0x000ff00000001890 */
[C---:B------:R-:W-:Y:S08]  /*cef0*/  HMMA.16816.F32 R108, R4.reuse, R20, R108 ;  /* 0x00000014046c723c */ /* 0x040ff0000000186c */
[C---:B------:R-:W-:Y:S01]  /*cf00*/  HMMA.16816.F32 R120, R4.reuse, R22, R120 ;  /* 0x000000160478723c */ /* 0x040fe20000001878 */
[----:B------:R-:W1:Y:S07]  /*cf10*/  LDSM.16.MT88.4 R20, [R102+0xb400] ;  /* 0x00b400006614783b */ /* 0x000e6e0000004200 */
[----:B------:R-:W-:Y:S08]  /*cf20*/  HMMA.16816.F32 R140, R4, R28, R140 ;  /* 0x0000001c048c723c */ /* 0x000ff0000000188c */
[-C--:B--2---:R-:W-:Y:S08]  /*cf30*/  HMMA.16816.F32 R44, R8, R16.reuse, R44 ;  /* 0x00000010082c723c */ /* 0x084ff0000000182c */
[C---:B------:R-:W-:Y:S08]  /*cf40*/  HMMA.16816.F32 R124, R4.reuse, R16, R124 ;  /* 0x00000010047c723c */ /* 0x040ff0000000187c */
[-C--:B------:R-:W-:Y:S08]  /*cf50*/  HMMA.16816.F32 R136, R4, R18.reuse, R136 ;  /* 0x000000120488723c */ /* 0x080ff00000001888 */
[----:B------:R-:W-:Y:S01]  /*cf60*/  HMMA.16816.F32 R56, R8, R18, R56 ;  /* 0x000000120838723c */ /* 0x000fe20000001838 */
[----:B------:R-:W2:Y:S07]  /*cf70*/  LDSM.16.MT88.4 R16, [R33+0x2400] ;  /* 0x002400002110783b */ /* 0x000eae0000004200 */
[C---:B------:R-:W-:Y:S08]  /*cf80*/  HMMA.16816.F32 R152, R4.reuse, R30, R152 ;  /* 0x0000001e0498723c */ /* 0x040ff00000001898 */
[C---:B------:R-:W-:Y:S08]  /*cf90*/  HMMA.16816.F32 R156, R4.reuse, R24, R156 ;  /* 0x00000018049c723c */ /* 0x040ff0000000189c */
[C---:B------:R-:W-:Y:S08]  /*cfa0*/  HMMA.16816.F32 R168, R4.reuse, R26, R168 ;  /* 0x0000001a04a8723c */ /* 0x040ff000000018a8 */
[C---:B-1----:R-:W-:Y:S08]  /*cfb0*/  HMMA.16816.F32 R72, R4.reuse, R20, R72 ;  /* 0x000000140448723c */ /* 0x042ff00000001848 */
[C---:B------:R-:W-:Y:S08]  /*cfc0*/  HMMA.16816.F32 R76, R4.reuse, R22, R76 ;  /* 0x00000016044c723c */ /* 0x040ff0000000184c */
[C---:B--2---:R-:W-:Y:S08]  /*cfd0*/  HMMA.16816.F32 R88, R4.reuse, R16, R88 ;  /* 0x000000100458723c */ /* 0x044ff00000001858 */
[----:B------:R-:W-:Y:S01]  /*cfe0*/  HMMA.16816.F32 R92, R4, R18, R92 ;  /* 0x00000012045c723c */ /* 0x000fe2000000185c */
[----:B------:R-:W-:-:S05]  /*cff0*/  IMAD.WIDE.U32 R4, R0, -0x326172a9, RZ ;  /* 0xcd9e8d5700047825 */ /* 0x000fca00078e00ff */
[----:B------:R-:W-:Y:S02]  /*d000*/  LOP3.LUT R3, R221, R180, R5, 0x96, !PT ;  /* 0x000000b4dd037212 */ /* 0x000fe400078e9605 */
[----:B------:R-:W-:Y:S01]  /*d010*/  LOP3.LUT R2, R225, R4, R149, 0x96, !PT ;  /* 0x00000004e1027212 */ /* 0x000fe200078e9695 */
[----:B------:R-:W-:Y:S01]  /*d020*/  HMMA.16816.F32 R96, R8, R18, R96 ;  /* 0x000000120860723c */ /* 0x000fe20000001860 */
[----:B------:R-:W-:Y:S01]  /*d030*/  LOP3.LUT R5, R221, R178, R5, 0x96, !PT ;  /* 0x000000b2dd057212 */ /* 0x000fe200078e9605 */
[----:B------:R-:W-:Y:S01]  /*d040*/  IMAD.WIDE.U32 R6, R3, -0x2daee0ad, RZ ;  /* 0xd2511f5303067825 */ /* 0x000fe200078e00ff */
[----:B------:R-:W-:-:S03]  /*d050*/  LOP3.LUT R0, R225, R4, R105, 0x96, !PT ;  /* 0x00000004e1007212 */ /* 0x000fc600078e9669 */
[----:B------:R-:W-:Y:S01]  /*d060*/  IMAD.WIDE.U32 R18, R2, -0x2daee0ad, RZ ;  /* 0xd2511f5302127825 */ /* 0x000fe200078e00ff */
[----:B------:R-:W-:Y:S01]  /*d070*/  LOP3.LUT R4, R52, R176, R7, 0x96, !PT ;  /* 0x000000b034047212 */ /* 0x000fe200078e9607 */
[----:B------:R-:W-:Y:S01]  /*d080*/  HMMA.16816.F32 R60, R8, R30, R60 ;  /* 0x0000001e083c723c */ /* 0x000fe2000000183c */
[----:B------:R-:W-:Y:S01]  /*d090*/  LDSM.16.MT88.4 R28, [R33+0x2800] ;  /* 0x00280000211c783b */ /* 0x000fe20000004200 */
[----:B------:R-:W-:Y:S01]  /*d0a0*/  IMAD.MOV.U32 R149, RZ, RZ, R133 ;  /* 0x000000ffff957224 */ /* 0x000fe200078e0085 */
[----:B------:R-:W-:Y:S01]  /*d0b0*/  LOP3.LUT R3, R53, R6, R19, 0x96, !PT ;  /* 0x0000000635037212 */ /* 0x000fe200078e9613 */
[----:B------:R-:W-:Y:S01]  /*d0c0*/  IMAD.WIDE.U32 R6, R5, -0x2daee0ad, RZ ;  /* 0xd2511f5305067825 */ /* 0x000fe200078e00ff */
[----:B------:R-:W-:-:S03]  /*d0d0*/  MOV R133, R106 ;  /* 0x0000006a00857202 */ /* 0x000fc60000000f00 */
[----:B------:R-:W-:Y:S01]  /*d0e0*/  HMMA.16816.F32 R160, R8, R24, R160 ;  /* 0x0000001808a0723c */ /* 0x000fe200000018a0 */
[----:B------:R-:W-:Y:S01]  /*d0f0*/  IMAD.WIDE.U32 R4, R4, -0x326172a9, RZ ;  /* 0xcd9e8d5704047825 */ /* 0x000fe200078e00ff */
[----:B------:R-:W-:-:S03]  /*d100*/  LOP3.LUT R2, R52, R172, R7, 0x96, !PT ;  /* 0x000000ac34027212 */ /* 0x000fc600078e9607 */
[----:B------:R-:W-:Y:S01]  /*d110*/  FFMA.FTZ R52, R243, R34, R100 ;  /* 0x00000022f3347223 */ /* 0x000fe20000010064 */
[----:B------:R-:W-:Y:S02]  /*d120*/  MOV R243, R129 ;  /* 0x0000008100f37202 */ /* 0x000fe40000000f00 */
[C---:B------:R-:W-:Y:S08]  /*d130*/  HMMA.16816.F32 R164, R8.reuse, R26, R164 ;  /* 0x0000001a08a4723c */ /* 0x040ff000000018a4 */
[C---:B------:R-:W-:Y:S08]  /*d140*/  HMMA.16816.F32 R68, R8.reuse, R20, R68 ;  /* 0x000000140844723c */ /* 0x040ff00000001844 */
[C---:B------:R-:W-:Y:S01]  /*d150*/  HMMA.16816.F32 R80, R8.reuse, R22, R80 ;  /* 0x000000160850723c */ /* 0x040fe20000001850 */
[----:B------:R-:W1:Y:S07]  /*d160*/  LDSM.16.MT88.4 R20, [R102+0x9800] ;  /* 0x009800006614783b */ /* 0x000e6e0000004200 */
[----:B------:R-:W-:Y:S01]  /*d170*/  HMMA.16816.F32 R84, R8, R16, R84 ;  /* 0x000000100854723c */ /* 0x000fe20000001854 */
[----:B------:R-:W-:-:S04]  /*d180*/  IMAD.WIDE.U32 R10, R0, -0x2daee0ad, RZ ;  /* 0xd2511f53000a7825 */ /* 0x000fc800078e00ff */
[----:B------:R-:W-:Y:S01]  /*d190*/  IMAD.WIDE.U32 R16, R3, -0x326172a9, RZ ;  /* 0xcd9e8d5703107825 */ /* 0x000fe200078e00ff */
[----:B------:R-:W-:-:S03]  /*d1a0*/  LOP3.LUT R0, R53, R6, R11, 0x96, !PT ;  /* 0x0000000635007212 */ /* 0x000fc600078e960b */
[----:B------:R-:W-:Y:S01]  /*d1b0*/  FFMA.FTZ R53, R65, R36, R54 ;  /* 0x0000002441357223 */ /* 0x000fe20000010036 */
[----:B------:R-:W-:Y:S01]  /*d1c0*/  LOP3.LUT R3, R240, R148, R5, 0x96, !PT ;  /* 0x00000094f0037212 */ /* 0x000fe200078e9605 */
[----:B------:R-:W-:Y:S01]  /*d1d0*/  IMAD.MOV.U32 R148, RZ, RZ, R150 ;  /* 0x000000ffff947224 */ /* 0x000fe200078e0096 */
[----:B------:R-:W-:Y:S01]  /*d1e0*/  MOV R150, R132 ;  /* 0x0000008400967202 */ /* 0x000fe20000000f00 */
[----:B------:R-:W-:Y:S01]  /*d1f0*/  IMAD.MOV.U32 R132, RZ, RZ, R134 ;  /* 0x000000ffff847224 */ /* 0x000fe200078e0086 */
[----:B------:R-:W-:Y:S01]  /*d200*/  LOP3.LUT R4, R241, R4, R17, 0x96, !PT ;  /* 0x00000004f1047212 */ /* 0x000fe200078e9611 */
[----:B------:R-:W-:Y:S02]  /*d210*/  IMAD.MOV.U32 R134, RZ, RZ, R107 ;  /* 0x000000ffff867224 */ /* 0x000fe400078e006b */
[----:B------:R-:W-:Y:S01]  /*d220*/  FFMA.FTZ R34, R148, R37, R101 ;  /* 0x0000002594227223 */ /* 0x000fe20000010065 */
[----:B------:R-:W-:-:S04]  /*d230*/  IMAD.WIDE.U32 R6, R2, -0x326172a9, RZ ;  /* 0xcd9e8d5702067825 */ /* 0x000fc800078e00ff */
[----:B------:R-:W-:Y:S01]  /*d240*/  IMAD.WIDE.U32 R106, R0, -0x326172a9, RZ ;  /* 0xcd9e8d57006a7825 */ /* 0x000fe200078e00ff */
[----:B------:R-:W-:-:S03]  /*d250*/  LOP3.LUT R2, R240, R104, R7, 0x96, !PT ;  /* 0x00000068f0027212 */ /* 0x000fc600078e9607 */
[----:B------:R-:W-:Y:S01]  /*d260*/  IMAD.WIDE.U32 R8, R3, -0x2daee0ad, RZ ;  /* 0xd2511f5303087825 */ /* 0x000fe200078e00ff */
[----:B------:R-:W-:-:S03]  /*d270*/  LOP3.LUT R0, R241, R6, R107, 0x96, !PT ;  /* 0x00000006f1007212 */ /* 0x000fc600078e966b */
[----:B------:R-:W-:-:S04]  /*d280*/  IMAD.WIDE.U32 R172, R4, -0x2daee0ad, RZ ;  /* 0xd2511f5304ac7825 */ /* 0x000fc800078e00ff */
[----:B------:R-:W-:Y:S01]  /*d290*/  IMAD.WIDE.U32 R6, R2, -0x2daee0ad, RZ ;  /* 0xd2511f5302067825 */ /* 0x000fe200078e00ff */
[----:B------:R-:W-:-:S03]  /*d2a0*/  LOP3.LUT R2, R38, R18, R9, 0x96, !PT ;  /* 0x0000001226027212 */ /* 0x000fc600078e9609 */
[----:B------:R-:W-:Y:S01]  /*d2b0*/  IMAD.WIDE.U32 R104, R0, -0x2daee0ad, RZ ;  /* 0xd2511f5300687825 */ /* 0x000fe200078e00ff */
[C---:B------:R-:W-:Y:S02]  /*d2c0*/  LOP3.LUT R0, R55.reuse, R8, R173, 0x96, !PT ;  /* 0x0000000837007212 */ /* 0x040fe400078e96ad */
[----:B------:R-:W-:Y:S01]  /*d2d0*/  LOP3.LUT R9, R38, R10, R7, 0x96, !PT ;  /* 0x0000000a26097212 */ /* 0x000fe200078e9607 */
[----:B------:R-:W-:Y:S01]  /*d2e0*/  IMAD.MOV.U32 R148, RZ, RZ, R132 ;  /* 0x000000ffff947224 */ /* 0x000fe200078e0084 */
[----:B------:R-:W-:Y:S01]  /*d2f0*/  LOP3.LUT R3, R55, R6, R105, 0x96, !PT ;  /* 0x0000000637037212 */ /* 0x000fe200078e9669 */
[----:B------:R-:W-:-:S04]  /*d300*/  IMAD.WIDE.U32 R6, R2, -0x326172a9, RZ ;  /* 0xcd9e8d5702067825 */ /* 0x000fc800078e00ff */
[----:B------:R-:W-:Y:S01]  /*d310*/  IMAD.WIDE.U32 R4, R0, -0x326172a9, RZ ;  /* 0xcd9e8d5700047825 */ /* 0x000fe200078e00ff */
[----:B------:R-:W-:Y:S02]  /*d320*/  LOP3.LUT R54, R220, R16, R7, 0x96, !PT ;  /* 0x00000010dc367212 */ /* 0x000fe400078e9607 */
[----:B------:R-:W2:Y:S01]  /*d330*/  LDSM.16.MT88.4 R16, [R33+0x800] ;  /* 0x000800002110783b */ /* 0x000ea20000004200 */
[----:B------:R-:W-:Y:S01]  /*d340*/  IMAD.MOV.U32 R8, RZ, RZ, R4 ;  /* 0x000000ffff087224 */ /* 0x000fe200078e0004 */
[----:B------:R-:W-:Y:S01]  /*d350*/  LOP3.LUT R2, R222, R6, R5, 0x96, !PT ;  /* 0x00000006de027212 */ /* 0x000fe200078e9605 */
[----:B------:R-:W-:Y:S01]  /*d360*/  IMAD.WIDE.U32 R100, R9, -0x326172a9, RZ ;  /* 0xcd9e8d5709647825 */ /* 0x000fe200078e00ff */
[C---:B------:R-:W-:Y:S02]  /*d370*/  PRMT R6, R4.reuse, 0x7773, RZ ;  /* 0x0000777304067816 */ /* 0x040fe400000000ff */
[C---:B------:R-:W-:Y:S02]  /*d380*/  PRMT R0, R4.reuse, 0x7772, RZ ;  /* 0x0000777204007816 */ /* 0x040fe400000000ff */
[----:B------:R-:W-:Y:S01]  /*d390*/  PRMT R7, R4, 0x7771, RZ ;  /* 0x0000777104077816 */ /* 0x000fe200000000ff */
[----:B------:R-:W-:Y:S01]  /*d3a0*/  IMAD.WIDE.U32 R4, R3, -0x326172a9, RZ ;  /* 0xcd9e8d5703047825 */ /* 0x000fe200078e00ff */
[----:B------:R-:W-:-:S02]  /*d3b0*/  PRMT R11, R0, 0x5410, R6 ;  /* 0x00005410000b7816 */ /* 0x000fc40000000006 */
[----:B------:R-:W-:Y:S01]  /*d3c0*/  LOP3.LUT R0, R8, 0xff, RZ, 0xc0, !PT ;  /* 0x000000ff08007812 */ /* 0x000fe200078ec0ff */
[----:B------:R-:W-:Y:S01]  /*d3d0*/  IMAD.MOV.U32 R3, RZ, RZ, R4 ;  /* 0x000000ffff037224 */ /* 0x000fe200078e0004 */
[----:B------:R-:W-:Y:S02]  /*d3e0*/  PRMT R6, R4, 0x7773, RZ ;  /* 0x0000777304067816 */ /* 0x000fe400000000ff */
[----:B------:R-:W-:Y:S02]  /*d3f0*/  PRMT R10, R0, 0x5410, R7 ;  /* 0x00005410000a7816 */ /* 0x000fe40000000007 */
[----:B------:R-:W-:Y:S02]  /*d400*/  LOP3.LUT R0, R3, 0xff, RZ, 0xc0, !PT ;  /* 0x000000ff03007812 */ /* 0x000fe400078ec0ff */
[C---:B------:R-:W-:Y:S02]  /*d410*/  PRMT R7, R4.reuse, 0x7771, RZ ;  /* 0x0000777104077816 */ /* 0x040fe400000000ff */
[----:B------:R-:W-:-:S02]  /*d420*/  PRMT R3, R4, 0x7772, RZ ;  /* 0x0000777204037816 */ /* 0x000fc400000000ff */
[----:B------:R-:W-:Y:S02]  /*d430*/  PRMT R25, R0, 0x5410, R7 ;  /* 0x0000541000197816 */ /* 0x000fe40000000007 */
[C---:B------:R-:W-:Y:S02]  /*d440*/  LOP3.LUT R0, R2.reuse, 0xffff, RZ, 0xc0, !PT ;  /* 0x0000ffff02007812 */ /* 0x040fe400078ec0ff */
[----:B------:R-:W-:Y:S02]  /*d450*/  PRMT R26, R3, 0x5410, R6 ;  /* 0x00005410031a7816 */ /* 0x000fe40000000006 */
[----:B------:R-:W-:Y:S02]  /*d460*/  SHF.R.U32.HI R3, RZ, 0x8, R0 ;  /* 0x00000008ff037819 */ /* 0x000fe40000011600 */
[----:B------:R-:W-:Y:S02]  /*d470*/  LOP3.LUT R4, R2, 0xff, RZ, 0xc0, !PT ;  /* 0x000000ff02047812 */ /* 0x000fe400078ec0ff */
[----:B------:R-:W-:-:S02]  /*d480*/  LOP3.LUT R0, R222, R100, R5, 0x96, !PT ;  /* 0x00000064de007212 */ /* 0x000fc400078e9605 */
[----:B------:R-:W-:Y:S01]  /*d490*/  PRMT R9, R4, 0x5410, R3 ;  /* 0x0000541004097816 */ /* 0x000fe20000000003 */
[----:B------:R-:W-:Y:S01]  /*d4a0*/  FFMA.FTZ R3, R190, UR4, -R14 ;  /* 0x00000004be037c23 */ /* 0x000fe2000801080e */
[----:B------:R-:W-:Y:S01]  /*d4b0*/  PRMT R4, R2, 0x7632, R4 ;  /* 0x0000763202047816 */ /* 0x000fe20000000004 */
[----:B------:R-:W-:Y:S01]  /*d4c0*/  IMAD.MOV.U32 R190, RZ, RZ, R130 ;  /* 0x000000ffffbe7224 */ /* 0x000fe200078e0082 */
[----:B------:R-:W-:Y:S01]  /*d4d0*/  SHF.R.U32.HI R8, RZ, 0x18, R2 ;  /* 0x00000018ff087819 */ /* 0x000fe20000011602 */
[----:B------:R-:W-:Y:S01]  /*d4e0*/  FFMA.FTZ R2, R182, UR4, -R14 ;  /* 0x00000004b6027c23 */ /* 0x000fe2000801080e */
[C---:B------:R-:W-:Y:S01]  /*d4f0*/  PRMT R6, R0.reuse, 0x7632, R6 ;  /* 0x0000763200067816 */ /* 0x040fe20000000006 */
[----:B------:R3:W-:Y:S01]  /*d500*/  MUFU.EX2 R188, R3 ;  /* 0x0000000300bc7308 */ /* 0x0007e20000000800 */
[----:B------:R-:W-:Y:S02]  /*d510*/  LOP3.LUT R7, R0, 0xff, RZ, 0xc0, !PT ;  /* 0x000000ff00077812 */ /* 0x000fe400078ec0ff */
[----:B------:R-:W-:Y:S01]  /*d520*/  SHF.R.U32.HI R5, RZ, 0x18, R0 ;  /* 0x00000018ff057819 */ /* 0x000fe20000011600 */
[----:B------:R4:W5:Y:S01]  /*d530*/  MUFU.EX2 R189, R2 ;  /* 0x0000000200bd7308 */ /* 0x0009620000000800 */
[----:B------:R-:W-:-:S02]  /*d540*/  LOP3.LUT R4, R4, 0xff, RZ, 0xc0, !PT ;  /* 0x000000ff04047812 */ /* 0x000fc400078ec0ff */
[----:B---3--:R-:W-:Y:S02]  /*d550*/  LOP3.LUT R3, R0, 0xffff, RZ, 0xc0, !PT ;  /* 0x0000ffff00037812 */ /* 0x008fe400078ec0ff */
[----:B------:R-:W-:Y:S01]  /*d560*/  LOP3.LUT R0, R6, 0xff, RZ, 0xc0, !PT ;  /* 0x000000ff06007812 */ /* 0x000fe200078ec0ff */
[----:B----4-:R-:W-:Y:S01]  /*d570*/  FFMA.FTZ R2, R191, UR4, -R13 ;  /* 0x00000004bf027c23 */ /* 0x010fe2000801080d */
[----:B------:R-:W-:Y:S01]  /*d580*/  SHF.R.U32.HI R3, RZ, 0x8, R3 ;  /* 0x00000008ff037819 */ /* 0x000fe20000011603 */
[----:B------:R-:W-:Y:S01]  /*d590*/  IMAD.MOV.U32 R191, RZ, RZ, R116 ;  /* 0x000000ffffbf7224 */ /* 0x000fe200078e0074 */
[----:B------:R-:W-:Y:S01]  /*d5a0*/  PRMT R24, R0, 0x5410, R5 ;  /* 0x0000541000187816 */ /* 0x000fe20000000005 */
[----:B------:R-:W-:Y:S01]  /*d5b0*/  FFMA.FTZ R0, R196, UR4, -R13 ;  /* 0x00000004c4007c23 */ /* 0x000fe2000801080d */
[----:B------:R5:W-:Y:S01]  /*d5c0*/  MUFU.EX2 R185, R2 ;  /* 0x0000000200b97308 */ /* 0x000be20000000800 */
[----:B------:R-:W-:Y:S01]  /*d5d0*/  PRMT R7, R7, 0x5410, R3 ;  /* 0x0000541007077816 */ /* 0x000fe20000000003 */
[----:B------:R-:W-:Y:S01]  /*d5e0*/  FFMA.FTZ R3, R201, UR4, -R14 ;  /* 0x00000004c9037c23 */ /* 0x000fe2000801080e */
[----:B------:R-:W-:Y:S01]  /*d5f0*/  PRMT R6, R4, 0x5410, R8 ;  /* 0x0000541004067816 */ /* 0x000fe20000000008 */
[----:B------:R3:W4:Y:S01]  /*d600*/  MUFU.EX2 R184, R0 ;  /* 0x0000000000b87308 */ /* 0x0007220000000800 */
[----:B------:R-:W-:Y:S01]  /*d610*/  FFMA.FTZ R4, R203, UR4, -R15 ;  /* 0x00000004cb047c23 */ /* 0x000fe2000801080f */
[----:B------:R-:W-:Y:S01]  /*d620*/  FFMA.FTZ R5, R183, UR4, -R32 ;  /* 0x00000004b7057c23 */ /* 0x000fe20008010820 */
[----:B------:R-:W-:Y:S01]  /*d630*/  IMAD.MOV.U32 R196, RZ, RZ, R131 ;  /* 0x000000ffffc47224 */ /* 0x000fe200078e0083 */
[----:B------:R1:W-:Y:S01]  /*d640*/  MUFU.EX2 R181, R3 ;  /* 0x0000000300b57308 */ /* 0x0003e20000000800 */
[----:B------:R-:W-:Y:S01]  /*d650*/  IMAD.MOV.U32 R203, RZ, RZ, R118 ;  /* 0x000000ffffcb7224 */ /* 0x000fe200078e0076 */
[----:B------:R-:W-:-:S02]  /*d660*/  MOV R201, R117 ;  /* 0x0000007500c97202 */ /* 0x000fc40000000f00 */
[----:B------:R2:W-:Y:S01]  /*d670*/  MUFU.EX2 R175, R4 ;  /* 0x0000000400af7308 */ /* 0x0005e20000000800 */
[----:B-----5:R-:W-:-:S03]  /*d680*/  F2FP.F16.F32.PACK_AB R2, R189, R188 ;  /* 0x000000bcbd02723e */ /* 0x020fc600000000ff */
[----:B------:R-:W-:Y:S01]  /*d690*/  MUFU.EX2 R107, R5 ;  /* 0x00000005006b7308 */ /* 0x000fe20000000800 */
[----:B---3--:R-:W-:Y:S02]  /*d6a0*/  HSET2.LE.AND R0, R10, R12, PT ;  /* 0x0000000c0a007233 */ /* 0x008fe40003803000 */
[----:B-1----:R-:W-:-:S03]  /*d6b0*/  LOP3.LUT R3, R11, 0xff00ff, RZ, 0xc0, !PT ;  /* 0x00ff00ff0b037812 */ /* 0x002fc600078ec0ff */
[----:B------:R-:W-:Y:S01]  /*d6c0*/  LOP3.LUT R10, R2, R0, RZ, 0xc0, !PT ;  /* 0x00000000020a7212 */ /* 0x000fe200078ec0ff */
[----:B------:R-:W-:Y:S01]  /*d6d0*/  FFMA.FTZ R0, R199, UR4, -R14 ;  /* 0x00000004c7007c23 */ /* 0x000fe2000801080e */
[----:B------:R-:W-:Y:S01]  /*d6e0*/  FFMA.FTZ R2, R204, UR4, -R13 ;  /* 0x00000004cc027c23 */ /* 0x000fe2000801080d */
[----:B--2---:R-:W-:Y:S01]  /*d6f0*/  FFMA.FTZ R4, R207, UR4, -R32 ;  /* 0x00000004cf047c23 */ /* 0x004fe20008010820 */
[----:B------:R-:W-:Y:S01]  /*d700*/  IMAD.MOV.U32 R204, RZ, RZ, R135 ;  /* 0x000000ffffcc7224 */ /* 0x000fe200078e0087 */
[----:B------:R1:W2:Y:S01]  /*d710*/  MUFU.EX2 R182, R0 ;  /* 0x0000000000b67308 */ /* 0x0002a20000000800 */
[----:B------:R-:W-:Y:S02]  /*d720*/  IMAD.MOV.U32 R199, RZ, RZ, R128 ;  /* 0x000000ffffc77224 */ /* 0x000fe400078e0080 */
[----:B------:R-:W-:Y:S01]  /*d730*/  IMAD.MOV.U32 R135, RZ, RZ, R67 ;  /* 0x000000ffff877224 */ /* 0x000fe200078e0043 */
[----:B------:R4:W-:Y:S01]  /*d740*/  MUFU.EX2 R177, R2 ;  /* 0x0000000200b17308 */ /* 0x0009e20000000800 */
[----:B------:R-:W-:-:S03]  /*d750*/  IMAD.MOV.U32 R207, RZ, RZ, R151 ;  /* 0x000000ffffcf7224 */ /* 0x000fc600078e0097 */
[----:B------:R-:W-:Y:S01]  /*d760*/  MUFU.EX2 R100, R4 ;  /* 0x0000000400647308 */ /* 0x000fe20000000800 */
[----:B-1----:R-:W-:Y:S01]  /*d770*/  HSET2.LE.AND R0, R3, R12, PT ;  /* 0x0000000c03007233 */ /* 0x002fe20003803000 */
[----:B------:R-:W-:Y:S01]  /*d780*/  FFMA.FTZ R3, R200, UR4, -R13 ;  /* 0x00000004c8037c23 */ /* 0x000fe2000801080d */
[----:B------:R-:W-:Y:S01]  /*d790*/  IMAD.MOV.U32 R200, RZ, RZ, R134 ;  /* 0x000000ffffc87224 */ /* 0x000fe200078e0086 */
[----:B------:R-:W-:Y:S02]  /*d7a0*/  MOV R134, R66 ;  /* 0x0000004200867202 */ /* 0x000fe40000000f00 */
[----:B----4-:R-:W-:Y:S01]  /*d7b0*/  F2FP.F16.F32.PACK_AB R2, R185, R184 ;  /* 0x000000b8b902723e */ /* 0x010fe200000000ff */
[----:B------:R1:W3:Y:S03]  /*d7c0*/  MUFU.EX2 R180, R3 ;  /* 0x0000000300b47308 */ /* 0x0002e60000000800 */
[----:B------:R-:W-:-:S02]  /*d7d0*/  LOP3.LUT R11, R2, R0, RZ, 0xc0, !PT ;  /* 0x00000000020b7212 */ /* 0x000fc400078ec0ff */
[----:B------:R-:W-:Y:S02]  /*d7e0*/  HSET2.LE.AND R0, R9, R12, PT ;  /* 0x0000000c09007233 */ /* 0x000fe40003803000 */
[----:B--2---:R-:W-:-:S04]  /*d7f0*/  F2FP.F16.F32.PACK_AB R2, R182, R181 ;  /* 0x000000b5b602723e */ /* 0x004fc800000000ff */
[----:B------:R-:W-:Y:S01]  /*d800*/  LOP3.LUT R8, R2, R0, RZ, 0xc0, !PT ;  /* 0x0000000002087212 */ /* 0x000fe200078ec0ff */
[--C-:B------:R-:W-:Y:S01]  /*d810*/  FFMA.FTZ R2, R198, UR4, -R15.reuse ;  /* 0x00000004c6027c23 */ /* 0x100fe2000801080f */
[----:B------:R-:W-:Y:S01]  /*d820*/  HSET2.LE.AND R0, R6, R12, PT ;  /* 0x0000000c06007233 */ /* 0x000fe20003803000 */
[----:B-1----:R-:W-:Y:S01]  /*d830*/  FFMA.FTZ R3, R205, UR4, -R15 ;  /* 0x00000004cd037c23 */ /* 0x002fe2000801080f */
[----:B------:R-:W-:Y:S01]  /*d840*/  MOV R205, R133 ;  /* 0x0000008500cd7202 */ /* 0x000fe20000000f00 */
[----:B------:R3:W-:Y:S01]  /*d850*/  MUFU.EX2 R178, R2 ;  /* 0x0000000200b27308 */ /* 0x0007e20000000800 */
[----:B------:R-:W-:Y:S02]  /*d860*/  IMAD.MOV.U32 R198, RZ, RZ, R119 ;  /* 0x000000ffffc67224 */ /* 0x000fe400078e0077 */
[----:B------:R-:W-:Y:S01]  /*d870*/  LDSM.16.MT88.4 R116, [R102+0x9c00] ;  /* 0x009c00006674783b */ /* 0x000fe20000004200 */
[----:B------:R1:W2:Y:S01]  /*d880*/  MUFU.EX2 R176, R3 ;  /* 0x0000000300b07308 */ /* 0x0002a20000000800 */
[----:B---3--:R-:W-:-:S04]  /*d890*/  F2FP.F16.F32.PACK_AB R2, R180, R177 ;  /* 0x000000b1b402723e */ /* 0x008fc800000000ff */
[----:B------:R-:W-:Y:S01]  /*d8a0*/  LOP3.LUT R9, R2, R0, RZ, 0xc0, !PT ;  /* 0x0000000002097212 */ /* 0x000fe200078ec0ff */
[--C-:B------:R-:W-:Y:S01]  /*d8b0*/  FFMA.FTZ R2, R206, UR4, -R32.reuse ;  /* 0x00000004ce027c23 */ /* 0x100fe20008010820 */
[----:B-1----:R-:W-:Y:S01]  /*d8c0*/  FFMA.FTZ R3, R197, UR4, -R15 ;  /* 0x00000004c5037c23 */ /* 0x002fe2000801080f */
[----:B------:R-:W-:Y:S02]  /*d8d0*/  HSET2.LE.AND R0, R7, R12, PT ;  /* 0x0000000c07007233 */ /* 0x000fe40003803000 */
[----:B------:R2:W1:Y:S01]  /*d8e0*/  MUFU.EX2 R105, R2 ;  /* 0x0000000200697308 */ /* 0x0004620000000800 */
[----:B------:R-:W-:Y:S01]  /*d8f0*/  MOV R197, R150 ;  /* 0x0000009600c57202 */ /* 0x000fe20000000f00 */
[C---:B------:R-:W-:Y:S02]  /*d900*/  HMMA.16816.F32 R112, R8.reuse, R20, R40 ;  /* 0x000000140870723c */ /* 0x040fe40000001828 */
[----:B------:R3:W4:Y:S06]  /*d910*/  MUFU.EX2 R179, R3 ;  /* 0x0000000300b37308 */ /* 0x00072c0000000800 */
[----:B------:R-:W-:Y:S01]  /*d920*/  HMMA.16816.F32 R64, R8, R22, R48 ;  /* 0x000000160840723c */ /* 0x000fe20000001830 */
[----:B--2---:R-:W-:Y:S01]  /*d930*/  F2FP.F16.F32.PACK_AB R2, R175, R176 ;  /* 0x000000b0af02723e */ /* 0x004fe200000000ff */
[----:B---3--:R-:W-:-:S03]  /*d940*/  FFMA.FTZ R3, R202, UR4, -R32 ;  /* 0x00000004ca037c23 */ /* 0x008fc60008010820 */
[----:B------:R-:W-:-:S03]  /*d950*/  LOP3.LUT R4, R2, R0, RZ, 0xc0, !PT ;  /* 0x0000000002047212 */ /* 0x000fc600078ec0ff */
[C---:B------:R-:W-:Y:S01]  /*d960*/  HMMA.16816.F32 R128, R8.reuse, R16, R44 ;  /* 0x000000100880723c */ /* 0x040fe2000000182c */
[--C-:B------:R-:W-:Y:S01]  /*d970*/  HSET2.LE.AND R0, R24, R12.reuse, PT ;  /* 0x0000000c18007233 */ /* 0x100fe20003803000 */
[----:B------:R2:W3:Y:S01]  /*d980*/  MUFU.EX2 R173, R3 ;  /* 0x0000000300ad7308 */ /* 0x0004e20000000800 */
[----:B-1----:R-:W-:Y:S01]  /*d990*/  F2FP.F16.F32.PACK_AB R2, R105, R100 ;  /* 0x000000646902723e */ /* 0x002fe200000000ff */
[----:B------:R-:W-:Y:S01]  /*d9a0*/  FADD.FTZ R45, R134, R53 ;  /* 0x00000035862d7221 */ /* 0x000fe20000010000 */
[----:B------:R-:W-:Y:S01]  /*d9b0*/  FADD.FTZ R47, R135, R35 ;  /* 0x00000023872f7221 */ /* 0x000fe20000010000 */
[----:B------:R-:W-:Y:S01]  /*d9c0*/  FADD.FTZ R46, R203, R34 ;  /* 0x00000022cb2e7221 */ /* 0x000fe20000010000 */
[----:B------:R-:W-:Y:S01]  /*d9d0*/  LOP3.LUT R5, R2, R0, RZ, 0xc0, !PT ;  /* 0x0000000002057212 */ /* 0x000fe200078ec0ff */
[C---:B------:R-:W-:Y:S01]  /*d9e0*/  HMMA.16816.F32 R56, R8.reuse, R18, R56 ;  /* 0x000000120838723c */ /* 0x040fe20000001838 */
[----:B------:R-:W-:Y:S01]  /*d9f0*/  HSET2.LE.AND R0, R25, R12, PT ;  /* 0x0000000c19007233 */ /* 0x000fe20003803000 */
[----:B------:R-:W-:Y:S01]  /*da00*/  IMAD.MOV.U32 R203, RZ, RZ, R148 ;  /* 0x000000ffffcb7224 */ /* 0x000fe200078e0094 */
[----:B----4-:R-:W-:Y:S01]  /*da10*/  F2FP.F16.F32.PACK_AB R2, R179, R178 ;  /* 0x000000b2b302723e */ /* 0x010fe200000000ff */
[----:B------:R-:W-:Y:S01]  /*da20*/  FADD.FTZ R44, R198, R52 ;  /* 0x00000034c62c7221 */ /* 0x000fe20000010000 */
[----:B------:R-:W-:Y:S01]  /*da30*/  IMAD.MOV.U32 R198, RZ, RZ, R149 ;  /* 0x000000ffffc67224 */ /* 0x000fe200078e0095 */
[----:B------:R-:W-:Y:S01]  /*da40*/  LDSM.16.MT88.4 R132, [R33+0xc00] ;  /* 0x000c00002184783b */ /* 0x000fe20000004200 */
[----:B------:R-:W-:Y:S01]  /*da50*/  LOP3.LUT R6, R2, R0, RZ, 0xc0, !PT ;  /* 0x0000000002067212 */ /* 0x000fe200078ec0ff */
[----:B------:R-:W-:Y:S01]  /*da60*/  HMMA.16816.F32 R84, R8, R28, R84 ;  /* 0x0000001c0854723c */ /* 0x000fe20000001854 */
[----:B--2---:R-:W-:Y:S01]  /*da70*/  LOP3.LUT R3, R26, 0xff00ff, RZ, 0xc0, !PT ;  /* 0x00ff00ff1a037812 */ /* 0x004fe200078ec0ff */
[----:B------:R-:W-:Y:S01]  /*da80*/  LDSM.16.MT88.4 R148, [R102+0xac00] ;  /* 0x00ac00006694783b */ /* 0x000fe20000004200 */
[----:B---3--:R-:W-:-:S03]  /*da90*/  F2FP.F16.F32.PACK_AB R2, R107, R173 ;  /* 0x000000ad6b02723e */ /* 0x008fc600000000ff */
[----:B------:R-:W-:Y:S01]  /*daa0*/  HSET2.LE.AND R0, R3, R12, PT ;  /* 0x0000000c03007233 */ /* 0x000fe20003803000 */
[----:B------:R-:W1:Y:S04]  /*dab0*/  LDSM.16.MT88.4 R24, [R102+0xb800] ;  /* 0x00b800006618783b */ /* 0x000e680000004200 */
[----:B------:R-:W-:Y:S02]  /*dac0*/  LOP3.LUT R7, R2, R0, RZ, 0xc0, !PT ;  /* 0x0000000002077212 */ /* 0x000fe400078ec0ff */
[----:B------:R-:W-:Y:S01]  /*dad0*/  LOP3.LUT R0, R220, R106, R101, 0x96, !PT ;  /* 0x0000006adc007212 */ /* 0x000fe200078e9665 */
[----:B------:R-:W-:-:S04]  /*dae0*/  IMAD.MOV.U32 R101, RZ, RZ, R208 ;  /* 0x000000ffff657224 */ /* 0x000fc800078e00d0 */
[----:B------:R-:W-:Y:S01]  /*daf0*/  HMMA.16816.F32 R108, R4, R20, R108 ;  /* 0x00000014046c723c */ /* 0x000fe2000000186c */
[----:B------:R-:W-:-:S05]  /*db00*/  IMAD.WIDE.U32 R2, R0, -0x2daee0ad, RZ ;  /* 0xd2511f5300027825 */ /* 0x000fca00078e00ff */
[----:B------:R-:W-:Y:S02]  /*db10*/  LOP3.LUT R0, R103, R104, R3, 0x96, !PT ;  /* 0x0000006867007212 */ /* 0x000fe400078e9603 */
[----:B------:R-:W-:Y:S01]  /*db20*/  HMMA.16816.F32 R120, R4, R22, R120 ;  /* 0x000000160478723c */ /* 0x000fe20000001878 */
[----:B------:R-:W2:Y:S01]  /*db30*/  LDSM.16.MT88.4 R20, [R102+0xa800] ;  /* 0x00a800006614783b */ /* 0x000ea20000004200 */
[----:B------:R-:W-:Y:S02]  /*db40*/  PRMT R3, R2, 0x7772, RZ ;  /* 0x0000777202037816 */ /* 0x000fe400000000ff */
[----:B------:R-:W-:-:S04]  /*db50*/  MOV R104, R215 ;  /* 0x000000d700687202 */ /* 0x000fc80000000f00 */
[C---:B------:R-:W-:Y:S08]  /*db60*/  HMMA.16816.F32 R124, R4.reuse, R16, R124 ;  /* 0x00000010047c723c */ /* 0x040ff0000000187c */
[C---:B------:R-:W-:Y:S01]  /*db70*/  HMMA.16816.F32 R136, R4.reuse, R18, R136 ;  /* 0x000000120488723c */ /* 0x040fe20000001888 */
[----:B------:R-:W3:Y:S07]  /*db80*/  LDSM.16.MT88.4 R16, [R33+0x1800] ;  /* 0x001800002110783b */ /* 0x000eee0000004200 */
[C---:B-1----:R-:W-:Y:S08]  /*db90*/  HMMA.16816.F32 R72, R4.reuse, R24, R72 ;  /* 0x000000180448723c */ /* 0x042ff00000001848 */
[C---:B------:R-:W-:Y:S08]  /*dba0*/  HMMA.16816.F32 R76, R4.reuse, R26, R76 ;  /* 0x0000001a044c723c */ /* 0x040ff0000000184c */
[C---:B------:R-:W-:Y:S08]  /*dbb0*/  HMMA.16816.F32 R88, R4.reuse, R28, R88 ;  /* 0x0000001c0458723c */ /* 0x040ff00000001858 */
[C---:B--2---:R-:W-:Y:S08]  /*dbc0*/  HMMA.16816.F32 R140, R4.reuse, R20, R140 ;  /* 0x00000014048c723c */ /* 0x044ff0000000188c */
[C---:B------:R-:W-:Y:S08]  /*dbd0*/  HMMA.16816.F32 R152, R4.reuse, R22, R152 ;  /* 0x000000160498723c */ /* 0x040ff00000001898 */
[C---:B---3--:R-:W-:Y:S08]  /*dbe0*/  HMMA.16816.F32 R156, R4.reuse, R16, R156 ;  /* 0x00000010049c723c */ /* 0x048ff0000000189c */
[C---:B------:R-:W-:Y:S08]  /*dbf0*/  HMMA.16816.F32 R168, R4.reuse, R18, R168 ;  /* 0x0000001204a8723c */ /* 0x040ff000000018a8 */
[----:B------:R-:W-:Y:S01]  /*dc00*/  HMMA.16816.F32 R36, R4, R30, R92 ;  /* 0x0000001e0424723c */ /* 0x000fe2000000185c */
[C---:B------:R-:W-:Y:S01]  /*dc10*/  PRMT R4, R2.reuse, 0x7773, RZ ;  /* 0x0000777302047816 */ /* 0x040fe200000000ff */
[----:B------:R-:W-:Y:S01]  /*dc20*/  IMAD.MOV.U32 R5, RZ, RZ, R2 ;  /* 0x000000ffff057224 */ /* 0x000fe200078e0002 */
[----:B------:R-:W-:-:S02]  /*dc30*/  PRMT R7, R2, 0x7771, RZ ;  /* 0x0000777102077816 */ /* 0x000fc400000000ff */
[----:B------:R-:W-:Y:S02]  /*dc40*/  LOP3.LUT R2, R0, 0xffff, RZ, 0xc0, !PT ;  /* 0x0000ffff00027812 */ /* 0x000fe400078ec0ff */
[----:B------:R-:W-:Y:S01]  /*dc50*/  LOP3.LUT R6, R5, 0xff, RZ, 0xc0, !PT ;  /* 0x000000ff05067812 */ /* 0x000fe200078ec0ff */
[C---:B------:R-:W-:Y:S01]  /*dc60*/  HMMA.16816.F32 R160, R8.reuse, R16, R160 ;  /* 0x0000001008a0723c */ /* 0x040fe200000018a0 */
[----:B------:R-:W-:Y:S01]  /*dc70*/  PRMT R16, R3, 0x5410, R4 ;  /* 0x0000541003107816 */ /* 0x000fe20000000004 */
[----:B------:R-:W-:Y:S01]  /*dc80*/  FFMA.FTZ R17, R234, UR4, -R14 ;  /* 0x00000004ea117c23 */ /* 0x000fe2000801080e */
[C---:B------:R-:W-:Y:S02]  /*dc90*/  PRMT R4, R0.reuse, 0x7632, R4 ;  /* 0x0000763200047816 */ /* 0x040fe40000000004 */
[----:B------:R-:W-:Y:S02]  /*dca0*/  LOP3.LUT R5, R0, 0xff, RZ, 0xc0, !PT ;  /* 0x000000ff00057812 */ /* 0x000fe400078ec0ff */
[----:B------:R-:W-:Y:S01]  /*dcb0*/  SHF.R.U32.HI R3, RZ, 0x18, R0 ;  /* 0x00000018ff037819 */ /* 0x000fe20000011600 */
[C---:B------:R-:W-:Y:S01]  /*dcc0*/  HMMA.16816.F32 R40, R8.reuse, R22, R60 ;  /* 0x000000160828723c */ /* 0x040fe2000000183c */
[----:B------:R-:W-:Y:S01]  /*dcd0*/  LOP3.LUT R0, R4, 0xff, RZ, 0xc0, !PT ;  /* 0x000000ff04007812 */ /* 0x000fe200078ec0ff */
[----:B------:R-:W-:Y:S01]  /*dce0*/  FFMA.FTZ R4, R237, UR4, -R32 ;  /* 0x00000004ed047c23 */ /* 0x000fe20008010820 */
[----:B------:R-:W-:Y:S01]  /*dcf0*/  PRMT R7, R6, 0x5410, R7 ;  /* 0x0000541006077816 */ /* 0x000fe20000000007 */
[----:B------:R-:W-:Y:S01]  /*dd00*/  FFMA.FTZ R22, R232, UR4, -R13 ;  /* 0x00000004e8167c23 */ /* 0x000fe2000801080d */
[----:B------:R-:W-:Y:S01]  /*dd10*/  PRMT R6, R0, 0x5410, R3 ;  /* 0x0000541000067816 */ /* 0x000fe20000000003 */
[--C-:B------:R-:W-:Y:S01]  /*dd20*/  FFMA.FTZ R0, R235, UR4, -R15.reuse ;  /* 0x00000004eb007c23 */ /* 0x100fe2000801080f */
[--C-:B------:R-:W-:Y:S01]  /*dd30*/  FFMA.FTZ R3, R229, UR4, -R15.reuse ;  /* 0x00000004e5037c23 */ /* 0x100fe2000801080f */
[----:B------:R-:W-:Y:S01]  /*dd40*/  SHF.R.U32.HI R2, RZ, 0x8, R2 ;  /* 0x00000008ff027819 */ /* 0x000fe20000011602 */
[----:B------:R-:W-:Y:S01]  /*dd50*/  MUFU.EX2 R55, R4 ;  /* 0x0000000400377308 */ /* 0x000fe20000000800 */
[----:B------:R-:W-:Y:S02]  /*dd60*/  HMMA.16816.F32 R68, R8, R24, R68 ;  /* 0x000000180844723c */ /* 0x000fe40000001844 */
[----:B------:R-:W-:Y:S01]  /*dd70*/  PRMT R5, R5, 0x5410, R2 ;  /* 0x0000541005057816 */ /* 0x000fe20000000002 */
[----:B------:R1:W-:Y:S01]  /*dd80*/  MUFU.EX2 R61, R0 ;  /* 0x00000000003d7308 */ /* 0x0003e20000000800 */
[----:B------:R-:W-:-:S03]  /*dd90*/  FFMA.FTZ R2, R195, UR4, -R15 ;  /* 0x00000004c3027c23 */ /* 0x000fc6000801080f */
[----:B------:R2:W-:Y:S01]  /*dda0*/  MUFU.EX2 R62, R3 ;  /* 0x00000003003e7308 */ /* 0x0005e20000000800 */
[----:B------:R-:W-:Y:S01]  /*ddb0*/  HMMA.16816.F32 R144, R8, R20, R144 ;  /* 0x000000140890723c */ /* 0x000fe20000001890 */
[--C-:B------:R-:W-:Y:S01]  /*ddc0*/  FFMA.FTZ R21, R236, UR4, -R13.reuse ;  /* 0x00000004ec157c23 */ /* 0x100fe2000801080d */
[--C-:B------:R-:W-:Y:S01]  /*ddd0*/  FFMA.FTZ R20, R228, UR4, -R13.reuse ;  /* 0x00000004e4147c23 */ /* 0x100fe2000801080d */
[----:B------:R3:W-:Y:S01]  /*dde0*/  MUFU.EX2 R63, R2 ;  /* 0x00000002003f7308 */ /* 0x0007e20000000800 */
[----:B------:R-:W-:-:S03]  /*ddf0*/  FFMA.FTZ R13, R186, UR4, -R13 ;  /* 0x00000004ba0d7c23 */ /* 0x000fc6000801080d */
[----:B------:R-:W-:Y:S01]  /*de00*/  MUFU.EX2 R21, R21 ;  /* 0x0000001500157308 */ /* 0x000fe20000000800 */
[C---:B------:R-:W-:Y:S01]  /*de10*/  HMMA.16816.F32 R48, R8.reuse, R18, R164 ;  /* 0x000000120830723c */ /* 0x040fe200000018a4 */
[----:B-1----:R-:W-:Y:S01]  /*de20*/  FFMA.FTZ R0, R193, UR4, -R15 ;  /* 0x00000004c1007c23 */ /* 0x002fe2000801080f */
[--C-:B------:R-:W-:Y:S01]  /*de30*/  FFMA.FTZ R19, R194, UR4, -R14.reuse ;  /* 0x00000004c2137c23 */ /* 0x100fe2000801080e */
[--C-:B------:R-:W-:Y:S01]  /*de40*/  FFMA.FTZ R18, R230, UR4, -R14.reuse ;  /* 0x00000004e6127c23 */ /* 0x100fe2000801080e */
[----:B------:R-:W-:Y:S01]  /*de50*/  FFMA.FTZ R14, R187, UR4, -R14 ;  /* 0x00000004bb0e7c23 */ /* 0x000fe2000801080e */
[--C-:B--2---:R-:W-:Y:S01]  /*de60*/  FFMA.FTZ R3, R233, UR4, -R32.reuse ;  /* 0x00000004e9037c23 */ /* 0x104fe20008010820 */
[----:B------:R1:W-:Y:S01]  /*de70*/  MUFU.EX2 R23, R0 ;  /* 0x0000000000177308 */ /* 0x0003e20000000800 */
[----:B------:R-:W2:Y:S01]  /*de80*/  LDSM.16.MT88.4 R164, [R33+0x1c00] ;  /* 0x001c000021a4783b */ /* 0x000ea20000004200 */
[C---:B------:R-:W-:Y:S01]  /*de90*/  HMMA.16816.F32 R24, R8.reuse, R26, R80 ;  /* 0x0000001a0818723c */ /* 0x040fe20000001850 */
[--C-:B---3--:R-:W-:Y:S01]  /*dea0*/  FFMA.FTZ R2, R231, UR4, -R32.reuse ;  /* 0x00000004e7027c23 */ /* 0x108fe20008010820 */
[----:B------:R3:W4:Y:S01]  /*deb0*/  MUFU.EX2 R60, R3 ;  /* 0x00000003003c7308 */ /* 0x0007220000000800 */
[----:B------:R5:W2:Y:S03]  /*dec0*/  LDSM.16.MT88.4 R80, [R102+0xbc00] ;  /* 0x00bc00006650783b */ /* 0x000aa60000004200 */
[----:B------:R4:W-:Y:S02]  /*ded0*/  MUFU.EX2 R53, R2 ;  /* 0x0000000200357308 */ /* 0x0009e40000000800 */
[----:B------:R-:W-:Y:S02]  /*dee0*/  HMMA.16816.F32 R28, R8, R30, R96 ;  /* 0x0000001e081c723c */ /* 0x000fe40000001860 */
[----:B------:R-:W-:Y:S01]  /*def0*/  MUFU.EX2 R19, R19 ;  /* 0x0000001300137308 */ /* 0x000fe20000000800 */
[----:B-1----:R-:W-:-:S03]  /*df00*/  FFMA.FTZ R0, R174, UR4, -R32 ;  /* 0x00000004ae007c23 */ /* 0x002fc60008010820 */
[----:B------:R-:W-:Y:S01]  /*df10*/  MUFU.EX2 R9, R14 ;  /* 0x0000000e00097308 */ /* 0x000fe20000000800 */
[----:B------:R-:W1:Y:S01]  /*df20*/  LDSM.16.MT88.4 R32, [R33+0x2c00] ;  /* 0x002c00002120783b */ /* 0x000e620000004200 */
[----:B---3--:R-:W-:Y:S02]  /*df30*/  LOP3.LUT R3, R16, 0xff00ff, RZ, 0xc0, !PT ;  /* 0x00ff00ff10037812 */ /* 0x008fe400078ec0ff */
[----:B------:R3:W2:Y:S01]  /*df40*/  MUFU.EX2 R15, R0 ;  /* 0x00000000000f7308 */ /* 0x0006a20000000800 */
[----:B----4-:R-:W-:Y:S02]  /*df50*/  F2FP.F16.F32.PACK_AB R4, R60, R55 ;  /* 0x000000373c04723e */ /* 0x010fe400000000ff */
[----:B------:R-:W-:Y:S01]  /*df60*/  F2FP.F16.F32.PACK_AB R2, R62, R61 ;  /* 0x0000003d3e02723e */ /* 0x000fe200000000ff */
[----:B------:R-:W-:Y:S04]  /*df70*/  MUFU.EX2 R20, R20 ;  /* 0x0000001400147308 */ /* 0x000fe80000000800 */
[----:B------:R4:W1:Y:S01]  /*df80*/  MUFU.EX2 R8, R13 ;  /* 0x0000000d00087308 */ /* 0x0008620000000800 */
[----:B-----5:R-:W-:-:S03]  /*df90*/  IMAD.MOV.U32 R102, RZ, RZ, R212 ;  /* 0x000000ffff667224 */ /* 0x020fc600078e00d4 */
[----:B------:R-:W5:Y:S01]  /*dfa0*/  MUFU.EX2 R22, R22 ;  /* 0x0000001600167308 */ /* 0x000f620000000800 */
[--C-:B---3--:R-:W-:Y:S02]  /*dfb0*/  HSET2.LE.AND R0, R5, R12.reuse, PT ;  /* 0x0000000c05007233 */ /* 0x108fe40003803000 */
[--C-:B------:R-:W-:Y:S01]  /*dfc0*/  HSET2.LE.AND R5, R3, R12.reuse, PT ;  /* 0x0000000c03057233 */ /* 0x100fe20003803000 */
[----:B------:R-:W-:Y:S01]  /*dfd0*/  MUFU.EX2 R17, R17 ;  /* 0x0000001100117308 */ /* 0x000fe20000000800 */
[----:B------:R-:W-:Y:S02]  /*dfe0*/  F2FP.F16.F32.PACK_AB R3, R23, R63 ;  /* 0x0000003f1703723e */ /* 0x000fe400000000ff */
[----:B------:R-:W-:Y:S01]  /*dff0*/  LOP3.LUT R92, R2, R0, RZ, 0xc0, !PT ;  /* 0x00000000025c7212 */ /* 0x000fe200078ec0ff */
[----:B------:R-:W3:Y:S01]  /*e000*/  MUFU.EX2 R18, R18 ;  /* 0x0000001200127308 */ /* 0x000ee20000000800 */
[--C-:B------:R-:W-:Y:S02]  /*e010*/  HSET2.LE.AND R0, R7, R12.reuse, PT ;  /* 0x0000000c07007233 */ /* 0x100fe40003803000 */
[----:B------:R-:W-:-:S02]  /*e020*/  HSET2.LE.AND R2, R6, R12, PT ;  /* 0x0000000c06027233 */ /* 0x000fc40003803000 */
[----:B--2---:R-:W-:Y:S02]  /*e030*/  F2FP.F16.F32.PACK_AB R6, R15, R53 ;  /* 0x000000350f06723e */ /* 0x004fe400000000ff */
[----:B------:R-:W-:Y:S02]  /*e040*/  LOP3.LUT R94, R3, R0, RZ, 0xc0, !PT ;  /* 0x00000000035e7212 */ /* 0x000fe400078ec0ff */
[----:B------:R-:W-:Y:S01]  /*e050*/  LOP3.LUT R93, R4, R2, RZ, 0xc0, !PT ;  /* 0x00000002045d7212 */ /* 0x000fe200078ec0ff */
[----:B------:R-:W-:Y:S01]  /*e060*/  IMAD.WIDE.U32 R2, R54, -0x2daee0ad, RZ ;  /* 0xd2511f5336027825 */ /* 0x000fe200078e00ff */
[----:B------:R-:W-:-:S03]  /*e070*/  LOP3.LUT R95, R6, R5, RZ, 0xc0, !PT ;  /* 0x00000005065f7212 */ /* 0x000fc600078ec0ff */
[----:B------:R-:W-:Y:S01]  /*e080*/  IMAD.MOV.U32 R5, RZ, RZ, R2 ;  /* 0x000000ffff057224 */ /* 0x000fe200078e0002 */
[----:B------:R-:W-:Y:S01]  /*e090*/  LOP3.LUT R0, R103, R172, R3, 0x96, !PT ;  /* 0x000000ac67007212 */ /* 0x000fe200078e9603 */
[----:B------:R-:W-:Y:S01]  /*e0a0*/  IMAD.MOV.U32 R103, RZ, RZ, R214 ;  /* 0x000000ffff677224 */ /* 0x000fe200078e00d6 */
[C---:B------:R-:W-:Y:S01]  /*e0b0*/  PRMT R4, R2.reuse, 0x7773, RZ ;  /* 0x0000777302047816 */ /* 0x040fe200000000ff */
[C---:B------:R-:W-:Y:S01]  /*e0c0*/  HMMA.16816.F32 R108, R92.reuse, R116, R108 ;  /* 0x000000745c6c723c */ /* 0x040fe2000000186c */
[C---:B------:R-:W-:Y:S02]  /*e0d0*/  PRMT R3, R2.reuse, 0x7772, RZ ;  /* 0x0000777202037816 */ /* 0x040fe400000000ff */
[----:B------:R-:W-:Y:S02]  /*e0e0*/  PRMT R7, R2, 0x7771, RZ ;  /* 0x0000777102077816 */ /* 0x000fe400000000ff */
[--C-:B------:R-:W-:Y:S02]  /*e0f0*/  PRMT R10, R3, 0x5410, R4.reuse ;  /* 0x00005410030a7816 */ /* 0x100fe40000000004 */
[----:B------:R-:W-:Y:S01]  /*e100*/  PRMT R4, R0, 0x7632, R4 ;  /* 0x0000763200047816 */ /* 0x000fe20000000004 */
[----:B------:R-:W-:Y:S01]  /*e110*/  HMMA.16816.F32 R120, R92, R118, R120 ;  /* 0x000000765c78723c */ /* 0x000fe20000001878 */
[----:B------:R-:W-:-:S02]  /*e120*/  LOP3.LUT R6, R5, 0xff, RZ, 0xc0, !PT ;  /* 0x000000ff05067812 */ /* 0x000fc400078ec0ff */
[C---:B------:R-:W-:Y:S02]  /*e130*/  LOP3.LUT R2, R0.reuse, 0xffff, RZ, 0xc0, !PT ;  /* 0x0000ffff00027812 */ /* 0x040fe400078ec0ff */
[----:B------:R-:W-:Y:S02]  /*e140*/  LOP3.LUT R5, R0, 0xff, RZ, 0xc0, !PT ;  /* 0x000000ff00057812 */ /* 0x000fe400078ec0ff */
[----:B------:R-:W-:Y:S01]  /*e150*/  SHF.R.U32.HI R3, RZ, 0x18, R0 ;  /* 0x00000018ff037819 */ /* 0x000fe20000011600 */
[C---:B------:R-:W-:Y:S01]  /*e160*/  HMMA.16816.F32 R124, R92.reuse, R132, R124 ;  /* 0x000000845c7c723c */ /* 0x040fe2000000187c */
[----:B------:R-:W-:Y:S01]  /*e170*/  LOP3.LUT R0, R4, 0xff, RZ, 0xc0, !PT ;  /* 0x000000ff04007812 */ /* 0x000fe200078ec0ff */
[----:B------:R-:W-:Y:S01]  /*e180*/  FADD.FTZ R4, R203, R46 ;  /* 0x0000002ecb047221 */ /* 0x000fe20000010000 */
[----:B------:R-:W-:Y:S02]  /*e190*/  PRMT R6, R6, 0x5410, R7 ;  /* 0x0000541006067816 */ /* 0x000fe40000000007 */
[----:B------:R-:W-:Y:S01]  /*e1a0*/  PRMT R7, R0, 0x5410, R3 ;  /* 0x0000541000077816 */ /* 0x000fe20000000003 */
[----:B------:R-:W-:Y:S01]  /*e1b0*/  FADD.FTZ R3, R197, R47 ;  /* 0x0000002fc5037221 */ /* 0x000fe20000010000 */
[----:B------:R-:W-:Y:S01]  /*e1c0*/  FADD.FTZ R0, R207, R45 ;  /* 0x0000002dcf007221 */ /* 0x000fe20000010000 */
[----:B------:R-:W-:Y:S01]  /*e1d0*/  SHF.R.U32.HI R2, RZ, 0x8, R2 ;  /* 0x00000008ff027819 */ /* 0x000fe20000011602 */
[C---:B------:R-:W-:Y:S01]  /*e1e0*/  HMMA.16816.F32 R136, R92.reuse, R134, R136 ;  /* 0x000000865c88723c */ /* 0x040fe20000001888 */
[----:B----4-:R-:W-:Y:S01]  /*e1f0*/  FADD.FTZ R13, R200, R3 ;  /* 0x00000003c80d7221 */ /* 0x010fe20000010000 */
[----:B------:R-:W-:Y:S01]  /*e200*/  LOP3.LUT R3, R10, 0xff00ff, RZ, 0xc0, !PT ;  /* 0x00ff00ff0a037812 */ /* 0x000fe200078ec0ff */
[----:B------:R-:W-:Y:S01]  /*e210*/  FADD.FTZ R14, R205, R0 ;  /* 0x00000000cd0e7221 */ /* 0x000fe20000010000 */
[----:B------:R-:W-:Y:S01]  /*e220*/  FADD.FTZ R10, R199, R4 ;  /* 0x00000004c70a7221 */ /* 0x000fe20000010000 */
[----:B------:R-:W-:Y:S01]  /*e230*/  PRMT R2, R5, 0x5410, R2 ;  /* 0x0000541005027816 */ /* 0x000fe20000000002 */
[----:B------:R-:W-:Y:S01]  /*e240*/  FADD.FTZ R5, R198, R44 ;  /* 0x0000002cc6057221 */ /* 0x000fe20000010000 */
[--C-:B------:R-:W-:Y:S01]  /*e250*/  HSET2.LE.AND R0, R6, R12.reuse, PT ;  /* 0x0000000c06007233 */ /* 0x100fe20003803000 */
[----:B------:R-:W-:Y:S01]  /*e260*/  HMMA.16816.F32 R140, R92, R148, R140 ;  /* 0x000000945c8c723c */ /* 0x000fe2000000188c */
[----:B------:R-:W-:Y:S01]  /*e270*/  HSET2.LE.AND R4, R3, R12, PT ;  /* 0x0000000c03047233 */ /* 0x000fe20003803000 */
[----:B------:R-:W-:Y:S01]  /*e280*/  FADD.FTZ R11, R204, R5 ;  /* 0x00000005cc0b7221 */ /* 0x000fe20000010000 */
[----:B------:R-:W-:-:S02]  /*e290*/  F2FP.F16.F32.PACK_AB R3, R9, R19 ;  /* 0x000000130903723e */ /* 0x000fc400000000ff */
[--C-:B------:R-:W-:Y:S02]  /*e2a0*/  HSET2.LE.AND R6, R2, R12.reuse, PT ;  /* 0x0000000c02067233 */ /* 0x100fe40003803000 */
[----:B------:R-:W-:Y:S01]  /*e2b0*/  HSET2.LE.AND R7, R7, R12, PT ;  /* 0x0000000c07077233 */ /* 0x000fe20003803000 */
[C---:B------:R-:W-:Y:S01]  /*e2c0*/  HMMA.16816.F32 R152, R92.reuse, R150, R152 ;  /* 0x000000965c98723c */ /* 0x040fe20000001898 */
[----:B------:R-:W-:Y:S01]  /*e2d0*/  LOP3.LUT R98, R3, R0, RZ, 0xc0, !PT ;  /* 0x0000000003627212 */ /* 0x000fe200078ec0ff */
[----:B------:R-:W-:Y:S01]  /*e2e0*/  FADD.FTZ R3, R247, R14 ;  /* 0x0000000ef7037221 */ /* 0x000fe20000010000 */
[----:B-1----:R-:W-:Y:S02]  /*e2f0*/  F2FP.F16.F32.PACK_AB R2, R8, R20 ;  /* 0x000000140802723e */ /* 0x002fe400000000ff */
[----:B-----5:R-:W-:Y:S01]  /*e300*/  F2FP.F16.F32.PACK_AB R0, R22, R21 ;  /* 0x000000151600723e */ /* 0x020fe200000000ff */
[----:B------:R-:W-:Y:S01]  /*e310*/  FADD.FTZ R3, R248, R3 ;  /* 0x00000003f8037221 */ /* 0x000fe20000010000 */
[----:B------:R-:W-:Y:S01]  /*e320*/  LOP3.LUT R99, R2, R4, RZ, 0xc0, !PT ;  /* 0x0000000402637212 */ /* 0x000fe200078ec0ff */
[----:B------:R-:W-:Y:S01]  /*e330*/  FADD.FTZ R2, R245, R13 ;  /* 0x0000000df5027221 */ /* 0x000fe20000010000 */
[----:B------:R-:W-:Y:S01]  /*e340*/  LOP3.LUT R97, R0, R7, RZ, 0xc0, !PT ;  /* 0x0000000700617212 */ /* 0x000fe200078ec0ff */
[----:B------:R-:W-:Y:S01]  /*e350*/  FADD.FTZ R0, R239, R11 ;  /* 0x0000000bef007221 */ /* 0x000fe20000010000 */
[----:B------:R-:W-:Y:S01]  /*e360*/  FADD.FTZ R4, R192, R10 ;  /* 0x0000000ac0047221 */ /* 0x000fe20000010000 */
[----:B---3--:R-:W-:Y:S01]  /*e370*/  F2FP.F16.F32.PACK_AB R5, R18, R17 ;  /* 0x000000111205723e */ /* 0x008fe200000000ff */
[----:B------:R-:W-:Y:S01]  /*e380*/  FADD.FTZ R2, R246, R2 ;  /* 0x00000002f6027221 */ /* 0x000fe20000010000 */
[----:B------:R-:W-:Y:S01]  /*e390*/  FADD.FTZ R0, R244, R0 ;  /* 0x00000000f4007221 */ /* 0x000fe20000010000 */
        /* <DEDUP_REMOVED lines=43> */
[----:B------:R1:W-:Y:S03]  /*e650*/  STL [R1+0x40], R4 ;  /* 0x0000400401007387 */ /* 0x0003e60000100800 */
[----:B------:R-:W-:Y:S01]  /*e660*/  FADD.FTZ R2, R63, R2 ;  /* 0x000000023f027221 */ /* 0x000fe20000010000 */
[----:B------:R1:W-:Y:S01]  /*e670*/  STL [R1+0x44], R3 ;  /* 0x0000440301007387 */ /* 0x0003e20000100800 */
[----:B------:R-:W-:Y:S02]  /*e680*/  HMMA.16816.F32 R76, R92, R82, R76 ;  /* 0x000000525c4c723c */ /* 0x000fe4000000184c */
[----:B------:R-:W-:Y:S01]  /*e690*/  FADD.FTZ R243, R23, R2 ;  /* 0x0000000217f37221 */ /* 0x000fe20000010000 */
[----:B------:R1:W-:Y:S05]  /*e6a0*/  STL [R1+0x48], R0 ;  /* 0x0000480001007387 */ /* 0x0003ea0000100800 */
        /* <DEDUP_REMOVED lines=16> */
[----:B------:R-:W2:Y:S04]  /*e7b0*/  LDL R206, [R1+0x3c] ;  /* 0x00003c0001ce7983 */ /* 0x000ea80000100800 */
[----:B------:R-:W3:Y:S04]  /*e7c0*/  LDL R207, [R1+0x34] ;  /* 0x0000340001cf7983 */ /* 0x000ee80000100800 */
[----:B------:R-:W4:Y:S04]  /*e7d0*/  LDL.64 R196, [R1+0x78] ;  /* 0x0000780001c47983 */ /* 0x000f280000100a00 */
[----:B------:R-:W5:Y:S04]  /*e7e0*/  LDL.64 R198, [R1+0x50] ;  /* 0x0000500001c67983 */ /* 0x000f680000100a00 */
[----:B------:R-:W5:Y:S04]  /*e7f0*/  LDL.64 R204, [R1+0x68] ;  /* 0x0000680001cc7983 */ /* 0x000f680000100a00 */
[----:B------:R-:W5:Y:S04]  /*e800*/  LDL.64 R200, [R1+0x70] ;  /* 0x0000700001c87983 */ /* 0x000f680000100a00 */
[----:B------:R-:W5:Y:S01]  /*e810*/  LDL.64 R190, [R1+0x58] ;  /* 0x0000580001be7983 */ /* 0x000f620000100a00 */
[----:B------:R-:W-:Y:S01]  /*e820*/  UIADD3 UR7, UPT, UPT, UR20, -0x3, URZ ;  /* 0xfffffffd14077890 */ /* 0x000fe2000fffe0ff */
[----:B------:R-:W-:-:S04]  /*e830*/  DEPBAR.LE SB0, 0x0 ;  /* 0x000080000000791a */ /* 0x000fc80000000000 */
[----:B------:R-:W5:Y:S01]  /*e840*/  LDL.LU R203, [R1] ;  /* 0x0000000001cb7983 */ /* 0x000f620000300800 */
[----:B------:R-:W1:Y:S01]  /*e850*/  S2UR UR5, SR_CgaCtaId ;  /* 0x00000000000579c3 */ /* 0x000e620000008800 */
[----:B------:R-:W-:Y:S01]  /*e860*/  UIMAD.WIDE.U32 UR12, UR7, UR8, URZ ;  /* 0x00000008070c72a5 */ /* 0x000fe2000f8e00ff */
[C---:B------:R-:W-:Y:S01]  /*e870*/  IMAD.SHL.U32 R183, R213.reuse, 0x10, RZ ;  /* 0x00000010d5b77824 */ /* 0x040fe200078e00ff */
[----:B------:R-:W-:Y:S01]  /*e880*/  SHF.R.U32.HI R209, RZ, 0x1, R213 ;  /* 0x00000001ffd17819 */ /* 0x000fe200000116d5 */
[----:B------:R-:W-:Y:S01]  /*e890*/  IMAD.SHL.U32 R202, R213, 0x20, RZ ;  /* 0x00000020d5ca7824 */ /* 0x000fe200078e00ff */
[----:B------:R-:W-:Y:S02]  /*e8a0*/  UIMAD UR7, UR7, UR9, UR13 ;  /* 0x00000009070772a4 */ /* 0x000fe4000f8e020d */
[----:B------:R-:W-:Y:S01]  /*e8b0*/  USHF.L.U32 UR4, UR12, 0x6, URZ ;  /* 0x000000060c047899 */ /* 0x000fe200080006ff */
[----:B------:R-:W-:Y:S01]  /*e8c0*/  IMAD.U32 R6, RZ, RZ, UR12 ;  /* 0x0000000cff067e24 */ /* 0x000fe2000f8e00ff */
[----:B------:R-:W-:Y:S01]  /*e8d0*/  USHF.L.U64.HI UR6, UR12, 0x6, UR7 ;  /* 0x000000060c067899 */ /* 0x000fe20008010207 */
[----:B------:R-:W-:Y:S01]  /*e8e0*/  IMAD.U32 R7, RZ, RZ, UR13 ;  /* 0x0000000dff077e24 */ /* 0x000fe2000f8e00ff */
[----:B------:R-:W-:Y:S01]  /*e8f0*/  ULEA UR4, UP0, UR8, UR4, 0x5 ;  /* 0x0000000408047291 */ /* 0x000fe2000f8028ff */
[----:B------:R-:W-:Y:S01]  /*e900*/  IMAD.U32 R5, RZ, RZ, UR7 ;  /* 0x00000007ff057e24 */ /* 0x000fe2000f8e00ff */
[----:B------:R-:W-:-:S02]  /*e910*/  LOP3.LUT R210, R183, 0x3e00, RZ, 0xc0, !PT ;  /* 0x00003e00b7d27812 */ /* 0x000fc400078ec0ff */
[----:B------:R-:W-:Y:S01]  /*e920*/  ULEA.HI.X UR6, UR8, UR6, UR9, 0x5, UP0 ;  /* 0x0000000608067291 */ /* 0x000fe200080f2c09 */
[----:B------:R-:W-:Y:S01]  /*e930*/  LOP3.LUT R0, R209, 0x8, RZ, 0xc0, !PT ;  /* 0x00000008d1007812 */ /* 0x000fe200078ec0ff */
[----:B------:R-:W-:Y:S01]  /*e940*/  IMAD.U32 R7, RZ, RZ, UR4 ;  /* 0x00000004ff077e24 */ /* 0x000fe2000f8e00ff */
[----:B------:R-:W-:Y:S01]  /*e950*/  LOP3.LUT R3, R210, 0x120, R202, 0xf8, !PT ;  /* 0x00000120d2037812 */ /* 0x000fe200078ef8ca */
[----:B------:R-:W-:Y:S02]  /*e960*/  UMOV UR4, 0x400 ;  /* 0x0000040000047882 */ /* 0x000fe40000000000 */
[----:B------:R-:W-:Y:S01]  /*e970*/  IMAD.U32 R8, RZ, RZ, UR6 ;  /* 0x00000006ff087e24 */ /* 0x000fe2000f8e00ff */
[----:B------:R-:W-:Y:S01]  /*e980*/  LOP3.LUT R0, R3, R242, R0, 0xf6, !PT ;  /* 0x000000f203007212 */ /* 0x000fe200078ef600 */
[----:B------:R-:W-:Y:S01]  /*e990*/  UIADD3 UR6, UPT, UPT, UR20, -0x3, URZ ;  /* 0xfffffffd14067890 */ /* 0x000fe2000fffe0ff */
[----:B------:R-:W-:Y:S01]  /*e9a0*/  SHF.R.U32.HI R242, RZ, 0x5, R213 ;  /* 0x00000005fff27819 */ /* 0x000fe200000116d5 */
[----:B-1----:R-:W-:-:S02]  /*e9b0*/  ULEA UR5, UR5, UR4, 0x18 ;  /* 0x0000000405057291 */ /* 0x002fc4000f8ec0ff */
[----:B------:R-:W-:Y:S02]  /*e9c0*/  USHF.L.U32 UR7, UR6, 0x1, URZ ;  /* 0x0000000106077899 */ /* 0x000fe400080006ff */
[----:B------:R-:W-:Y:S02]  /*e9d0*/  UISETP.GT.U32.AND UP1, UPT, UR6, UR18, UPT ;  /* 0x000000120600728c */ /* 0x000fe4000bf24070 */
[----:B------:R-:W-:Y:S01]  /*e9e0*/  LEA R53, R0, UR5, 0x1 ;  /* 0x0000000500357c11 */ /* 0x000fe2000f8e08ff */
[----:B------:R-:W-:Y:S01]  /*e9f0*/  BAR.SYNC.DEFER_BLOCKING 0x0 ;  /* 0x0000000000007b1d */ /* 0x000fe20000010000 */
[CC--:B--2---:R-:W-:Y:S02]  /*ea00*/  LEA R4, P5, R6.reuse, R206.reuse, 0x7 ;  /* 0x000000ce06047211 */ /* 0x0c4fe400078a38ff */
[----:B------:R-:W-:Y:S02]  /*ea10*/  LEA R2, P0, R7, R206, 0x1 ;  /* 0x000000ce07027211 */ /* 0x000fe400078008ff */
[----:B---3--:R-:W-:-:S02]  /*ea20*/  LEA.HI.X R5, R6, R207, R5, 0x7, P5 ;  /* 0x000000cf06057211 */ /* 0x008fc400028f3c05 */
[----:B------:R-:W-:Y:S01]  /*ea30*/  LEA.HI.X R3, R7, R207, R8, 0x1, P0 ;  /* 0x000000cf07037211 */ /* 0x000fe200000f0c08 */
[----:B----4-:R-:W-:Y:S02]  /*ea40*/  IMAD.MOV.U32 R54, RZ, RZ, R196 ;  /* 0x000000ffff367224 */ /* 0x010fe400078e00c4 */
[----:B------:R-:W-:Y:S01]  /*ea50*/  @!PT LDS RZ, [RZ] ;  /* 0x00000000fffff984 */ /* 0x000fe20000000800 */
[----:B------:R-:W-:Y:S01]  /*ea60*/  @!PT LDS RZ, [RZ] ;  /* 0x00000000fffff984 */ /* 0x000fe20000000800 */
[----:B------:R-:W-:Y:S01]  /*ea70*/  @!PT LDS RZ, [RZ] ;  /* 0x00000000fffff984 */ /* 0x000fe20000000800 */
[----:B------:R-:W-:Y:S01]  /*ea80*/  @!P3 LDGSTS.E.BYPASS.LTC128B.128 [R216+0x9000], desc[UR26][R4.64] ;  /* 0x0900000004d8bfae */ /* 0x000fe2000b981a1a */
[----:B------:R-:W-:Y:S02]  /*ea90*/  IMAD.MOV.U32 R55, RZ, RZ, R197 ;  /* 0x000000ffff377224 */ /* 0x000fe400078e00c5 */
[----:B-----5:R-:W-:Y:S01]  /*eaa0*/  IMAD.MOV.U32 R234, RZ, RZ, R198 ;  /* 0x000000ffffea7224 */ /* 0x020fe200078e00c6 */
[----:B------:R-:W-:Y:S01]  /*eab0*/  @P3 STS.128 [R216+0x9000], RZ ;  /* 0x009000ffd8003388 */ /* 0x000fe20000000c00 */
[----:B------:R-:W-:Y:S02]  /*eac0*/  IMAD.MOV.U32 R235, RZ, RZ, R199 ;  /* 0x000000ffffeb7224 */ /* 0x000fe400078e00c7 */
[----:B------:R-:W-:Y:S01]  /*ead0*/  IMAD.MOV.U32 R232, RZ, RZ, R204 ;  /* 0x000000ffffe87224 */ /* 0x000fe200078e00cc */
[----:B------:R-:W-:Y:S01]  /*eae0*/  @!PT LDS RZ, [RZ] ;  /* 0x00000000fffff984 */ /* 0x000fe20000000800 */
[----:B------:R-:W-:Y:S01]  /*eaf0*/  @!PT LDS RZ, [RZ] ;  /* 0x00000000fffff984 */ /* 0x000fe20000000800 */
[----:B------:R-:W-:Y:S01]  /*eb00*/  @!PT LDS RZ, [RZ] ;  /* 0x00000000fffff984 */ /* 0x000fe20000000800 */
[----:B------:R-:W-:Y:S01]  /*eb10*/  @!P2 LDGSTS.E.BYPASS.LTC128B.128 [R216+0xa000], desc[UR26][R4.64+0x40] ;  /* 0x0a00004004d8afae */ /* 0x000fe2000b981a1a */
[----:B------:R-:W-:-:S02]  /*eb20*/  IMAD.MOV.U32 R233, RZ, RZ, R205 ;  /* 0x000000ffffe97224 */ /* 0x000fc400078e00cd */
[----:B------:R-:W-:Y:S01]  /*eb30*/  IMAD.MOV.U32 R248, RZ, RZ, R200 ;  /* 0x000000fffff87224 */ /* 0x000fe200078e00c8 */
[----:B------:R-:W-:Y:S01]  /*eb40*/  @P2 STS.128 [R216+0xa000], RZ ;  /* 0x00a000ffd8002388 */ /* 0x000fe20000000c00 */
[----:B------:R-:W-:Y:S02]  /*eb50*/  IMAD.MOV.U32 R249, RZ, RZ, R201 ;  /* 0x000000fffff97224 */ /* 0x000fe400078e00c9 */
[----:B------:R-:W-:Y:S01]  /*eb60*/  IMAD.MOV.U32 R250, RZ, RZ, R190 ;  /* 0x000000fffffa7224 */ /* 0x000fe200078e00be */
[----:B------:R-:W-:Y:S01]  /*eb70*/  @!PT LDS RZ, [RZ] ;  /* 0x00000000fffff984 */ /* 0x000fe20000000800 */
[----:B------:R-:W-:Y:S01]  /*eb80*/  @!PT LDS RZ, [RZ] ;  /* 0x00000000fffff984 */ /* 0x000fe20000000800 */
[----:B------:R-:W-:Y:S01]  /*eb90*/  @!PT LDS RZ, [RZ] ;  /* 0x00000000fffff984 */ /* 0x000fe20000000800 */
[----:B------:R-:W-:Y:S01]  /*eba0*/  @!P1 LDGSTS.E.BYPASS.LTC128B.128 [R216+0xb000], desc[UR26][R4.64+0x80] ;  /* 0x0b00008004d89fae */ /* 0x000fe2000b981a1a */
[----:B------:R-:W-:-:S03]  /*ebb0*/  IMAD.MOV.U32 R251, RZ, RZ, R191 ;  /* 0x000000fffffb7224 */ /* 0x000fc600078e00bf */
[----:B------:R-:W-:Y:S01]  /*ebc0*/  @P1 STS.128 [R216+0xb000], RZ ;  /* 0x00b000ffd8001388 */ /* 0x000fe20000000c00 */
[----:B------:R-:W-:Y:S01]  /*ebd0*/  LEA R52, R203, UR5, 0x1 ;  /* 0x00000005cb347c11 */ /* 0x000fe2000f8e08ff */
[----:B------:R-:W-:Y:S02]  /*ebe0*/  IMAD.MOV.U32 R203, RZ, RZ, 0x20 ;  /* 0x00000020ffcb7424 */ /* 0x000fe400078e00ff */
[----:B------:R-:W-:Y:S01]  /*ebf0*/  @!PT LDS RZ, [RZ] ;  /* 0x00000000fffff984 */ /* 0x000fe20000000800 */
[----:B------:R-:W-:Y:S01]  /*ec00*/  @!PT LDS RZ, [RZ] ;  /* 0x00000000fffff984 */ /* 0x000fe20000000800 */
[----:B------:R-:W-:Y:S01]  /*ec10*/  @!PT LDS RZ, [RZ] ;  /* 0x00000000fffff984 */ /* 0x000fe20000000800 */
[----:B------:R-:W-:Y:S03]  /*ec20*/  @!P3 LDGSTS.E.BYPASS.LTC128B.128 [R216+0x9800], desc[UR26][R2.64] ;  /* 0x0980000002d8bfae */ /* 0x000fe6000b981a1a */
[----:B------:R-:W-:Y:S01]  /*ec30*/  SEL R203, R203, 0xffffffe0, !P4 ;  /* 0xffffffe0cbcb7807 */ /* 0x000fe20006000000 */
[----:B------:R-:W-:Y:S04]  /*ec40*/  @P3 STS.128 [R216+0x9800], RZ ;  /* 0x009800ffd8003388 */ /* 0x000fe80000000c00 */
[----:B------:R-:W-:Y:S01]  /*ec50*/  @!PT LDS RZ, [RZ] ;  /* 0x00000000fffff984 */ /* 0x000fe20000000800 */
[----:B------:R-:W-:Y:S01]  /*ec60*/  @!PT LDS RZ, [RZ] ;  /* 0x00000000fffff984 */ /* 0x000fe20000000800 */
[----:B------:R-:W-:Y:S01]  /*ec70*/  @!PT LDS RZ, [RZ] ;  /* 0x00000000fffff984 */ /* 0x000fe20000000800 */
[----:B------:R-:W-:Y:S01]  /*ec80*/  @!P2 LDGSTS.E.BYPASS.LTC128B.128 [R216+0xa800], desc[UR26][R2.64+0x40] ;  /* 0x0a80004002d8afae */ /* 0x000fe2000b981a1a */
[----:B------:R-:W-:-:S03]  /*ec90*/  IMAD.IADD R0, R203, 0x1, R52 ;  /* 0x00000001cb007824 */ /* 0x000fc600078e0234 */
[----:B------:R-:W-:Y:S04]  /*eca0*/  @P2 STS.128 [R216+0xa800], RZ ;  /* 0x00a800ffd8002388 */ /* 0x000fe80000000c00 */
[----:B------:R-:W-:Y:S01]  /*ecb0*/  @!PT LDS RZ, [RZ] ;  /* 0x00000000fffff984 */ /* 0x000fe20000000800 */
[----:B------:R-:W-:Y:S01]  /*ecc0*/  @!PT LDS RZ, [RZ] ;  /* 0x00000000fffff984 */ /* 0x000fe20000000800 */
[----:B------:R-:W-:Y:S01]  /*ecd0*/  @!PT LDS RZ, [RZ] ;  /* 0x00000000fffff984 */ /* 0x000fe20000000800 */
[----:B------:R1:W-:Y:S04]  /*ece0*/  @!P1 LDGSTS.E.BYPASS.LTC128B.128 [R216+0xb800], desc[UR26][R2.64+0x80] ;  /* 0x0b80008002d89fae */ /* 0x0003e8000b981a1a */
[----:B------:R-:W-:Y:S04]  /*ecf0*/  @P1 STS.128 [R216+0xb800], RZ ;  /* 0x00b800ffd8001388 */ /* 0x000fe80000000c00 */
[----:B------:R-:W-:Y:S04]  /*ed00*/  LDSM.16.M88.4 R8, [R53+0x1000] ;  /* 0x001000003508783b */ /* 0x000fe80000000200 */
[----:B------:R-:W2:Y:S04]  /*ed10*/  LDSM.16.M88.4 R28, [R52+0x6800] ;  /* 0x00680000341c783b */ /* 0x000ea80000000200 */
[----:B------:R-:W3:Y:S04]  /*ed20*/  LDSM.16.M88.4 R36, [R52+0x6000] ;  /* 0x006000003424783b */ /* 0x000ee80000000200 */
[----:B------:R-:W4:Y:S04]  /*ed30*/  LDSM.16.M88.4 R32, [R52+0x6400] ;  /* 0x006400003420783b */ /* 0x000f280000000200 */
[----:B------:R-:W5:Y:S01]  /*ed40*/  LDSM.16.M88.4 R24, [R52+0x6c00] ;  /* 0x006c00003418783b */ /* 0x000f620000000200 */
[----:B-1----:R-:W-:-:S03]  /*ed50*/  IMAD.IADD R2, R203, 0x1, R53 ;  /* 0x00000001cb027824 */ /* 0x002fc600078e0235 */
[----:B------:R-:W1:Y:S04]  /*ed60*/  LDSM.16.M88.4 R12, [R53] ;  /* 0x00000000350c783b */ /* 0x000e680000000200 */
[----:B------:R-:W-:Y:S04]  /*ed70*/  LDSM.16.M88.4 R4, [R2+0x1000] ;  /* 0x001000000204783b */ /* 0x000fe80000000200 */
[----:B------:R-:W1:Y:S04]  /*ed80*/  LDSM.16.M88.4 R44, [R0+0x6800] ;  /* 0x00680000002c783b */ /* 0x000e680000000200 */
[----:B------:R-:W1:Y:S04]  /*ed90*/  LDSM.16.M88.4 R20, [R0+0x6000] ;  /* 0x006000000014783b */ /* 0x000e680000000200 */
[----:B------:R-:W1:Y:S04]  /*eda0*/  LDSM.16.M88.4 R40, [R0+0x6c00] ;  /* 0x006c00000028783b */ /* 0x000e680000000200 */
[----:B------:R-:W1:Y:S04]  /*edb0*/  LDSM.16.M88.4 R48, [R0+0x6400] ;  /* 0x006400000030783b */ /* 0x000e680000000200 */
[----:B------:R-:W1:Y:S01]  /*edc0*/  LDSM.16.M88.4 R16, [R2] ;  /* 0x000000000210783b */ /* 0x000e620000000200 */
[C---:B--2---:R-:W-:Y:S03]  /*edd0*/  HMMA.16816.F32 R60, R8.reuse, R28, RZ ;  /* 0x0000001c083c723c */ /* 0x044fe600000018ff */
[----:B------:R-:W0:Y:S05]  /*ede0*/  LDGDEPBAR ;  /* 0x00000000000079af */ /* 0x000e2a0000000000 */
[C---:B---3--:R-:W-:Y:S08]  /*edf0*/  HMMA.16816.F32 R104, R8.reuse, R36, RZ ;  /* 0x000000240868723c */ /* 0x048ff000000018ff */
[C---:B----4-:R-:W-:Y:S08]  /*ee00*/  HMMA.16816.F32 R64, R8.reuse, R32, RZ ;  /* 0x000000200840723c */ /* 0x050ff000000018ff */
[C---:B-----5:R-:W-:Y:S08]  /*ee10*/  HMMA.16816.F32 R56, R8.reuse, R24, RZ ;  /* 0x000000180838723c */ /* 0x060ff000000018ff */
[----:B------:R-:W-:Y:S08]  /*ee20*/  HMMA.16816.F32 R100, R8, R38, RZ ;  /* 0x000000260864723c */ /* 0x000ff000000018ff */
[----:B-1----:R-:W-:Y:S08]  /*ee30*/  HMMA.16816.F32 R192, R12, R36, RZ ;  /* 0x000000240cc0723c */ /* 0x002ff000000018ff */
[C---:B------:R-:W-:Y:S08]  /*ee40*/  HMMA.16816.F32 R176, R8.reuse, R34, RZ ;  /* 0x0000002208b0723c */ /* 0x040ff000000018ff */
[C---:B------:R-:W-:Y:S08]  /*ee50*/  HMMA.16816.F32 R172, R8.reuse, R30, RZ ;  /* 0x0000001e08ac723c */ /* 0x040ff000000018ff */
[----:B------:R-:W-:Y:S08]  /*ee60*/  HMMA.16816.F32 R8, R8, R26, RZ ;  /* 0x0000001a0808723c */ /* 0x000ff000000018ff */
[----:B------:R-:W-:Y:S08]  /*ee70*/  HMMA.16816.F32 R36, R12, R38, RZ ;  /* 0x000000260c24723c */ /* 0x000ff000000018ff */
[----:B------:R-:W-:Y:S08]  /*ee80*/  HMMA.16816.F32 R244, R4, R44, R60 ;  /* 0x0000002c04f4723c */ /* 0x000ff0000000183c */
[C---:B------:R-:W-:Y:S08]  /*ee90*/  HMMA.16816.F32 R184, R12.reuse, R28, RZ ;  /* 0x0000001c0cb8723c */ /* 0x040ff000000018ff */
[C---:B------:R-:W-:Y:S08]  /*eea0*/  HMMA.16816.F32 R60, R12.reuse, R30, RZ ;  /* 0x0000001e0c3c723c */ /* 0x040ff000000018ff */
[----:B------:R-:W-:Y:S08]  /*eeb0*/  HMMA.16816.F32 R180, R12, R24, RZ ;  /* 0x000000180cb4723c */ /* 0x000ff000000018ff */
[C---:B------:R-:W-:Y:S08]  /*eec0*/  HMMA.16816.F32 R228, R4.reuse, R20, R104 ;  /* 0x0000001404e4723c */ /* 0x040ff00000001868 */
[----:B------:R-:W-:Y:S08]  /*eed0*/  HMMA.16816.F32 R196, R4, R40, R56 ;  /* 0x0000002804c4723c */ /* 0x000ff00000001838 */
[C---:B------:R-:W-:Y:S08]  /*eee0*/  HMMA.16816.F32 R28, R12.reuse, R26, RZ ;  /* 0x0000001a0c1c723c */ /* 0x040ff000000018ff */
[----:B------:R-:W-:Y:S08]  /*eef0*/  HMMA.16816.F32 R188, R12, R32, RZ ;  /* 0x000000200cbc723c */ /* 0x000ff000000018ff */
[C---:B------:R-:W-:Y:S08]  /*ef00*/  HMMA.16816.F32 R200, R4.reuse, R48, R64 ;  /* 0x0000003004c8723c */ /* 0x040ff00000001840 */
[C---:B------:R-:W-:Y:S08]  /*ef10*/  HMMA.16816.F32 R204, R4.reuse, R22, R100 ;  /* 0x0000001604cc723c */ /* 0x040ff00000001864 */
[C---:B------:R-:W-:Y:S08]  /*ef20*/  HMMA.16816.F32 R176, R4.reuse, R50, R176 ;  /* 0x0000003204b0723c */ /* 0x040ff000000018b0 */
[C---:B------:R-:W-:Y:S08]  /*ef30*/  HMMA.16816.F32 R172, R4.reuse, R46, R172 ;  /* 0x0000002e04ac723c */ /* 0x040ff000000018ac */
[----:B------:R-:W-:Y:S01]  /*ef40*/  HMMA.16816.F32 R104, R4, R42, R8 ;  /* 0x0000002a0468723c */ /* 0x000fe20000001808 */
[----:B------:R-:W-:Y:S04]  /*ef50*/  LDSM.16.M88.4 R4, [R53+0x3000] ;  /* 0x003000003504783b */ /* 0x000fe80000000200 */
[----:B------:R-:W-:Y:S03]  /*ef60*/  LDSM.16.M88.4 R8, [R53+0x2000] ;  /* 0x002000003508783b */ /* 0x000fe60000000200 */
[----:B------:R-:W-:Y:S01]  /*ef70*/  HMMA.16816.F32 R56, R12, R34, RZ ;  /* 0x000000220c38723c */ /* 0x000fe200000018ff */
[----:B------:R-:W-:Y:S04]  /*ef80*/  LDSM.16.M88.4 R12, [R52+0x7400] ;  /* 0x00740000340c783b */ /* 0x000fe80000000200 */
[----:B------:R-:W-:Y:S03]  /*ef90*/  LDSM.16.M88.4 R32, [R52+0x7c00] ;  /* 0x007c00003420783b */ /* 0x000fe60000000200 */
[C---:B------:R-:W-:Y:S08]  /*efa0*/  HMMA.16816.F32 R192, R16.reuse, R20, R192 ;  /* 0x0000001410c0723c */ /* 0x040ff000000018c0 */
[C---:B------:R-:W-:Y:S01]  /*efb0*/  HMMA.16816.F32 R24, R16.reuse, R22, R36 ;  /* 0x000000161018723c */ /* 0x040fe20000001824 */
[----:B------:R-:W1:Y:S04]  /*efc0*/  LDSM.16.M88.4 R20, [R52+0x7000] ;  /* 0x007000003414783b */ /* 0x000e680000000200 */
[----:B------:R-:W2:Y:S03]  /*efd0*/  LDSM.16.M88.4 R36, [R52+0x7800] ;  /* 0x007800003424783b */ /* 0x000ea60000000200 */
[C---:B------:R-:W-:Y:S08]  /*efe0*/  HMMA.16816.F32 R188, R16.reuse, R48, R188 ;  /* 0x0000003010bc723c */ /* 0x040ff000000018bc */
[C---:B------:R-:W-:Y:S08]  /*eff0*/  HMMA.16816.F32 R48, R16.reuse, R50, R56 ;  /* 0x000000321030723c */ /* 0x040ff00000001838 */
[C---:B------:R-:W-:Y:S08]  /*f000*/  HMMA.16816.F32 R236, R16.reuse, R44, R184 ;  /* 0x0000002c10ec723c */ /* 0x040ff000000018b8 */
[C---:B------:R-:W-:Y:S08]  /*f010*/  HMMA.16816.F32 R184, R16.reuse, R40, R180 ;  /* 0x0000002810b8723c */ /* 0x040ff000000018b4 */
[C---:B------:R-:W-:Y:S08]  /*f020*/  HMMA.16816.F32 R100, R16.reuse, R46, R60 ;  /* 0x0000002e1064723c */ /* 0x040ff0000000183c */
[----:B------:R-:W-:Y:S01]  /*f030*/  HMMA.16816.F32 R64, R16, R42, R28 ;  /* 0x0000002a1040723c */ /* 0x000fe2000000181c */
[----:B------:R-:W-:Y:S01]  /*f040*/  IMAD.MOV.U32 R30, RZ, RZ, R250 ;  /* 0x000000ffff1e7224 */ /* 0x000fe200078e00fa */
[----:B------:R-:W-:Y:S01]  /*f050*/  LDSM.16.M88.4 R16, [R2+0x2000] ;  /* 0x002000000210783b */ /* 0x000fe20000000200 */
[----:B------:R-:W-:-:S05]  /*f060*/  IMAD.MOV.U32 R31, RZ, RZ, R251 ;  /* 0x000000ffff1f7224 */ /* 0x000fca00078e00fb */
[----:B-1----:R-:W-:Y:S01]  /*f070*/  HMMA.16816.F32 R60, R4, R20, R228 ;  /* 0x00000014043c723c */ /* 0x002fe200000018e4 */
[----:B------:R-:W-:Y:S02]  /*f080*/  IMAD.MOV.U32 R230, RZ, RZ, R248 ;  /* 0x000000ffffe67224 */ /* 0x000fe400078e00f8 */
[----:B------:R-:W-:-:S05]  /*f090*/  IMAD.MOV.U32 R231, RZ, RZ, R249 ;  /* 0x000000ffffe77224 */ /* 0x000fca00078e00f9 */
[C---:B------:R-:W-:Y:S08]  /*f0a0*/  HMMA.16816.F32 R44, R4.reuse, R12, R200 ;  /* 0x0000000c042c723c */ /* 0x040ff000000018c8 */
[----:B------:R-:W-:Y:S01]  /*f0b0*/  HMMA.16816.F32 R40, R4, R14, R176 ;  /* 0x0000000e0428723c */ /* 0x000fe200000018b0 */
[----:B------:R-:W-:Y:S02]  /*f0c0*/  IMAD.MOV.U32 R176, RZ, RZ, R232 ;  /* 0x000000ffffb07224 */ /* 0x000fe400078e00e8 */
[----:B------:R-:W-:-:S02]  /*f0d0*/  IMAD.MOV.U32 R177, RZ, RZ, R233 ;  /* 0x000000ffffb17224 */ /* 0x000fc400078e00e9 */
[----:B------:R-:W-:Y:S02]  /*f0e0*/  IMAD.MOV.U32 R178, RZ, RZ, R234 ;  /* 0x000000ffffb27224 */ /* 0x000fe400078e00ea */
[----:B------:R-:W-:Y:S01]  /*f0f0*/  IMAD.MOV.U32 R179, RZ, RZ, R235 ;  /* 0x000000ffffb37224 */ /* 0x000fe200078e00eb */
[----:B------:R-:W-:Y:S08]  /*f100*/  HMMA.16816.F32 R56, R4, R22, R204 ;  /* 0x000000160438723c */ /* 0x000ff000000018cc */
[----:B------:R-:W-:Y:S08]  /*f110*/  HMMA.16816.F32 R200, R8, R20, R192 ;  /* 0x0000001408c8723c */ /* 0x000ff000000018c0 */
[C---:B--2---:R-:W-:Y:S08]  /*f120*/  HMMA.16816.F32 R244, R4.reuse, R36, R244 ;  /* 0x0000002404f4723c */ /* 0x044ff000000018f4 */
[C---:B------:R-:W-:Y:S08]  /*f130*/  HMMA.16816.F32 R180, R4.reuse, R32, R196 ;  /* 0x0000002004b4723c */ /* 0x040ff000000018c4 */
[C---:B------:R-:W-:Y:S08]  /*f140*/  HMMA.16816.F32 R232, R4.reuse, R38, R172 ;  /* 0x0000002604e8723c */ /* 0x040ff000000018ac */
[----:B------:R-:W-:Y:S01]  /*f150*/  HMMA.16816.F32 R204, R4, R34, R104 ;  /* 0x0000002204cc723c */ /* 0x000fe20000001868 */
[----:B------:R-:W-:Y:S07]  /*f160*/  LDSM.16.M88.4 R4, [R2+0x3000] ;  /* 0x003000000204783b */ /* 0x000fee0000000200 */
[C---:B------:R-:W-:Y:S08]  /*f170*/  HMMA.16816.F32 R192, R8.reuse, R12, R188 ;  /* 0x0000000c08c0723c */ /* 0x040ff000000018bc */
[----:B------:R-:W-:Y:S01]  /*f180*/  HMMA.16816.F32 R248, R8, R14, R48 ;  /* 0x0000000e08f8723c */ /* 0x000fe20000001830 */
[----:B------:R-:W1:Y:S01]  /*f190*/  LDSM.16.M88.4 R12, [R0+0x7000] ;  /* 0x00700000000c783b */ /* 0x000e620000000200 */
[----:B------:R-:W-:-:S02]  /*f1a0*/  IMAD.MOV.U32 R50, RZ, RZ, R30 ;  /* 0x000000ffff327224 */ /* 0x000fc400078e001e */
[----:B------:R-:W-:Y:S02]  /*f1b0*/  IMAD.MOV.U32 R51, RZ, RZ, R31 ;  /* 0x000000ffff337224 */ /* 0x000fe400078e001f */
[----:B------:R-:W-:Y:S02]  /*f1c0*/  LDSM.16.M88.4 R28, [R0+0x7800] ;  /* 0x00780000001c783b */ /* 0x000fe40000000200 */
[C---:B------:R-:W-:Y:S02]  /*f1d0*/  HMMA.16816.F32 R196, R8.reuse, R22, R24 ;  /* 0x0000001608c4723c */ /* 0x040fe40000001818 */
[----:B------:R-:W2:Y:S04]  /*f1e0*/  LDSM.16.M88.4 R24, [R0+0x7c00] ;  /* 0x007c00000018783b */ /* 0x000ea80000000200 */
[----:B------:R-:W3:Y:S02]  /*f1f0*/  LDSM.16.M88.4 R20, [R0+0x7400] ;  /* 0x007400000014783b */ /* 0x000ee40000000200 */
[C---:B------:R-:W-:Y:S08]  /*f200*/  HMMA.16816.F32 R104, R8.reuse, R32, R184 ;  /* 0x000000200868723c */ /* 0x040ff000000018b8 */
[----:B------:R-:W-:Y:S01]  /*f210*/  HMMA.16816.F32 R236, R8, R36, R236 ;  /* 0x0000002408ec723c */ /* 0x000fe200000018ec */
[----:B------:R-:W-:-:S02]  /*f220*/  IMAD.MOV.U32 R36, RZ, RZ, R230 ;  /* 0x000000ffff247224 */ /* 0x000fc400078e00e6 */
[----:B------:R-:W-:-:S05]  /*f230*/  IMAD.MOV.U32 R37, RZ, RZ, R231 ;  /* 0x000000ffff257224 */ /* 0x000fca00078e00e7 */
[C---:B------:R-:W-:Y:S01]  /*f240*/  HMMA.16816.F32 R228, R8.reuse, R38, R100 ;  /* 0x0000002608e4723c */ /* 0x040fe20000001864 */
[----:B------:R-:W-:Y:S02]  /*f250*/  IMAD.MOV.U32 R100, RZ, RZ, R176 ;  /* 0x000000ffff647224 */ /* 0x000fe400078e00b0 */
[----:B------:R-:W-:Y:S02]  /*f260*/  IMAD.MOV.U32 R101, RZ, RZ, R177 ;  /* 0x000000ffff657224 */ /* 0x000fe400078e00b1 */
[----:B------:R-:W-:Y:S02]  /*f270*/  IMAD.MOV.U32 R102, RZ, RZ, R178 ;  /* 0x000000ffff667224 */ /* 0x000fe400078e00b2 */
[----:B------:R-:W-:Y:S01]  /*f280*/  IMAD.MOV.U32 R103, RZ, RZ, R179 ;  /* 0x000000ffff677224 */ /* 0x000fe200078e00b3 */
[----:B------:R-:W-:Y:S01]  /*f290*/  HMMA.16816.F32 R188, R8, R34, R64 ;  /* 0x0000002208bc723c */ /* 0x000fe20000001840 */
[----:B------:R-:W-:Y:S01]  /*f2a0*/  IMAD.MOV.U32 R48, RZ, RZ, R104 ;  /* 0x000000ffff307224 */ /* 0x000fe200078e0068 */
[----:B------:R-:W-:Y:S01]  /*f2b0*/  LDSM.16.M88.4 R8, [R52+0x8000] ;  /* 0x008000003408783b */ /* 0x000fe20000000200 */
[----:B------:R-:W-:-:S02]  /*f2c0*/  IMAD.MOV.U32 R33, RZ, RZ, R105 ;  /* 0x000000ffff217224 */ /* 0x000fc400078e0069 */
[----:B------:R-:W-:Y:S02]  /*f2d0*/  IMAD.MOV.U32 R32, RZ, RZ, R106 ;  /* 0x000000ffff207224 */ /* 0x000fe400078e006a */
[----:B------:R-:W-:Y:S01]  /*f2e0*/  IMAD.MOV.U32 R3, RZ, RZ, R107 ;  /* 0x000000ffff037224 */ /* 0x000fe200078e006b */
[C---:B-1----:R-:W-:Y:S08]  /*f2f0*/  HMMA.16816.F32 R184, R4.reuse, R12, R60 ;  /* 0x0000000c04b8723c */ /* 0x042ff0000000183c */
[----:B--2---:R-:W-:Y:S01]  /*f300*/  HMMA.16816.F32 R60, R4, R24, R180 ;  /* 0x00000018043c723c */ /* 0x004fe200000018b4 */
[----:B------:R-:W-:-:S02]  /*f310*/  IMAD.MOV.U32 R180, RZ, RZ, R100 ;  /* 0x000000ffffb47224 */ /* 0x000fc400078e0064 */
[----:B------:R-:W-:Y:S02]  /*f320*/  IMAD.MOV.U32 R181, RZ, RZ, R101 ;  /* 0x000000ffffb57224 */ /* 0x000fe400078e0065 */
[----:B------:R-:W-:Y:S02]  /*f330*/  IMAD.MOV.U32 R182, RZ, RZ, R102 ;  /* 0x000000ffffb67224 */ /* 0x000fe400078e0066 */
[----:B------:R-:W-:Y:S01]  /*f340*/  IMAD.MOV.U32 R183, RZ, RZ, R103 ;  /* 0x000000ffffb77224 */ /* 0x000fe200078e0067 */
[C---:B------:R-:W-:Y:S08]  /*f350*/  HMMA.16816.F32 R176, R4.reuse, R14, R56 ;  /* 0x0000000e04b0723c */ /* 0x040ff00000001838 */
[C---:B---3--:R-:W-:Y:S08]  /*f360*/  HMMA.16816.F32 R172, R4.reuse, R20, R44 ;  /* 0x0000001404ac723c */ /* 0x048ff0000000182c */
[C---:B------:R-:W-:Y:S01]  /*f370*/  HMMA.16816.F32 R104, R4.reuse, R22, R40 ;  /* 0x000000160468723c */ /* 0x040fe20000001828 */
[----:B------:R-:W-:Y:S07]  /*f380*/  LDSM.16.M88.4 R40, [R52+0x8400] ;  /* 0x008400003428783b */ /* 0x000fee0000000200 */
[----:B------:R-:W-:Y:S01]  /*f390*/  HMMA.16816.F32 R100, R4, R28, R244 ;  /* 0x0000001c0464723c */ /* 0x000fe200000018f4 */
[----:B------:R-:W-:-:S02]  /*f3a0*/  IMAD.MOV.U32 R246, RZ, RZ, R36 ;  /* 0x000000fffff67224 */ /* 0x000fc400078e0024 */
[----:B------:R-:W-:Y:S02]  /*f3b0*/  IMAD.MOV.U32 R247, RZ, RZ, R37 ;  /* 0x000000fffff77224 */ /* 0x000fe400078e0025 */
[----:B------:R-:W-:Y:S01]  /*f3c0*/  LDSM.16.M88.4 R36, [R52+0x8800] ;  /* 0x008800003424783b */ /* 0x000fe20000000200 */
[----:B------:R-:W-:Y:S02]  /*f3d0*/  IMAD.MOV.U32 R244, RZ, RZ, R54 ;  /* 0x000000fffff47224 */ /* 0x000fe400078e0036 */
[----:B------:R-:W-:Y:S01]  /*f3e0*/  HMMA.16816.F32 R64, R4, R30, R232 ;  /* 0x0000001e0440723c */ /* 0x000fe200000018e8 */
[----:B------:R-:W-:Y:S02]  /*f3f0*/  IMAD.MOV.U32 R232, RZ, RZ, R48 ;  /* 0x000000ffffe87224 */ /* 0x000fe400078e0030 */
[----:B------:R-:W-:Y:S02]  /*f400*/  IMAD.MOV.U32 R233, RZ, RZ, R33 ;  /* 0x000000ffffe97224 */ /* 0x000fe400078e0021 */
[----:B------:R-:W-:-:S02]  /*f410*/  IMAD.MOV.U32 R234, RZ, RZ, R32 ;  /* 0x000000ffffea7224 */ /* 0x000fc400078e0020 */
[----:B------:R-:W-:Y:S01]  /*f420*/  LDSM.16.M88.4 R32, [R52+0x8c00] ;  /* 0x008c00003420783b */ /* 0x000fe20000000200 */
[----:B------:R-:W-:Y:S01]  /*f430*/  HMMA.16816.F32 R56, R4, R26, R204 ;  /* 0x0000001a0438723c */ /* 0x000fe200000018cc */
[----:B------:R-:W-:Y:S02]  /*f440*/  IMAD.MOV.U32 R206, RZ, RZ, R50 ;  /* 0x000000ffffce7224 */ /* 0x000fe400078e0032 */
[----:B------:R-:W1:Y:S01]  /*f450*/  LDSM.16.M88.4 R4, [R53+0x5000] ;  /* 0x005000003504783b */ /* 0x000e620000000200 */
[----:B------:R-:W-:Y:S02]  /*f460*/  IMAD.MOV.U32 R207, RZ, RZ, R51 ;  /* 0x000000ffffcf7224 */ /* 0x000fe400078e0033 */
[----:B------:R-:W-:Y:S02]  /*f470*/  IMAD.MOV.U32 R235, RZ, RZ, R3 ;  /* 0x000000ffffeb7224 */ /* 0x000fe400078e0003 */
[----:B------:R-:W-:Y:S01]  /*f480*/  HMMA.16816.F32 R48, R16, R12, R200 ;  /* 0x0000000c1030723c */ /* 0x000fe200000018c8 */
[----:B------:R-:W-:-:S07]  /*f490*/  IMAD.MOV.U32 R245, RZ, RZ, R55 ;  /* 0x000000fffff57224 */ /* 0x000fce00078e0037 */
[C---:B------:R-:W-:Y:S01]  /*f4a0*/  HMMA.16816.F32 R44, R16.reuse, R14, R196 ;  /* 0x0000000e102c723c */ /* 0x040fe200000018c4 */
[----:B------:R-:W2:Y:S07]  /*f4b0*/  LDSM.16.M88.4 R12, [R53+0x4000] ;  /* 0x00400000350c783b */ /* 0x000eae0000000200 */
[C---:B------:R-:W-:Y:S08]  /*f4c0*/  HMMA.16816.F32 R200, R16.reuse, R20, R192 ;  /* 0x0000001410c8723c */ /* 0x040ff000000018c0 */
[----:B------:R-:W-:Y:S01]  /*f4d0*/  HMMA.16816.F32 R196, R16, R24, R232 ;  /* 0x0000001810c4723c */ /* 0x000fe200000018e8 */
[----:B------:R-:W-:-:S02]  /*f4e0*/  IMAD.MOV.U32 R232, RZ, RZ, R246 ;  /* 0x000000ffffe87224 */ /* 0x000fc400078e00f6 */
[----:B------:R-:W-:Y:S02]  /*f4f0*/  IMAD.MOV.U32 R233, RZ, RZ, R247 ;  /* 0x000000ffffe97224 */ /* 0x000fe400078e00f7 */
[----:B------:R-:W-:Y:S02]  /*f500*/  IMAD.MOV.U32 R246, RZ, RZ, R180 ;  /* 0x000000fffff67224 */ /* 0x000fe400078e00b4 */
[----:B------:R-:W-:Y:S01]  /*f510*/  IMAD.MOV.U32 R247, RZ, RZ, R181 ;  /* 0x000000fffff77224 */ /* 0x000fe200078e00b5 */
[----:B------:R-:W-:Y:S01]  /*f520*/  HMMA.16816.F32 R192, R16, R26, R188 ;  /* 0x0000001a10c0723c */ /* 0x000fe200000018bc */
[----:B------:R-:W-:Y:S01]  /*f530*/  IMAD.MOV.U32 R234, RZ, RZ, R182 ;  /* 0x000000ffffea7224 */ /* 0x000fe200078e00b6 */
[----:B------:R-:W-:Y:S01]  /*f540*/  LDSM.16.M88.4 R24, [R0+0x8400] ;  /* 0x008400000018783b */ /* 0x000fe20000000200 */
[----:B------:R-:W-:-:S05]  /*f550*/  IMAD.MOV.U32 R235, RZ, RZ, R183 ;  /* 0x000000ffffeb7224 */ /* 0x000fca00078e00b7 */
[C---:B-1----:R-:W-:Y:S08]  /*f560*/  HMMA.16816.F32 R188, R4.reuse, R8, R184 ;  /* 0x0000000804bc723c */ /* 0x042ff000000018b8 */
[C---:B------:R-:W-:Y:S08]  /*f570*/  HMMA.16816.F32 R184, R4.reuse, R10, R176 ;  /* 0x0000000a04b8723c */ /* 0x040ff000000018b0 */
[C---:B------:R-:W-:Y:S08]  /*f580*/  HMMA.16816.F32 R180, R4.reuse, R40, R172 ;  /* 0x0000002804b4723c */ /* 0x040ff000000018ac */
[C---:B------:R-:W-:Y:S08]  /*f590*/  HMMA.16816.F32 R176, R4.reuse, R42, R104 ;  /* 0x0000002a04b0723c */ /* 0x040ff00000001868 */
[C---:B------:R-:W-:Y:S08]  /*f5a0*/  HMMA.16816.F32 R172, R4.reuse, R36, R100 ;  /* 0x0000002404ac723c */ /* 0x040ff00000001864 */
[----:B------:R-:W-:Y:S08]  /*f5b0*/  HMMA.16816.F32 R104, R4, R38, R64 ;  /* 0x000000260468723c */ /* 0x000ff00000001840 */
[C---:B------:R-:W-:Y:S01]  /*f5c0*/  HMMA.16816.F32 R248, R16.reuse, R22, R248 ;  /* 0x0000001610f8723c */ /* 0x040fe200000018f8 */
[----:B------:R-:W-:Y:S07]  /*f5d0*/  LDSM.16.M88.4 R20, [R0+0x8800] ;  /* 0x008800000014783b */ /* 0x000fee0000000200 */
[C---:B------:R-:W-:Y:S08]  /*f5e0*/  HMMA.16816.F32 R236, R16.reuse, R28, R236 ;  /* 0x0000001c10ec723c */ /* 0x040ff000000018ec */
[----:B------:R-:W-:Y:S01]  /*f5f0*/  HMMA.16816.F32 R228, R16, R30, R228 ;  /* 0x0000001e10e4723c */ /* 0x000fe200000018e4 */
[----:B------:R-:W-:Y:S04]  /*f600*/  LDSM.16.M88.4 R16, [R0+0x8c00] ;  /* 0x008c00000010783b */ /* 0x000fe80000000200 */
[----:B------:R1:W-:Y:S03]  /*f610*/  LDSM.16.M88.4 R28, [R0+0x8000] ;  /* 0x00800000001c783b */ /* 0x0003e60000000200 */
[C---:B------:R-:W-:Y:S08]  /*f620*/  HMMA.16816.F32 R100, R4.reuse, R32, R60 ;  /* 0x000000200464723c */ /* 0x040ff0000000183c */
[----:B------:R-:W-:Y:S01]  /*f630*/  HMMA.16816.F32 R64, R4, R34, R56 ;  /* 0x000000220440723c */ /* 0x000fe20000001838 */
[----:B------:R-:W3:Y:S07]  /*f640*/  LDSM.16.M88.4 R4, [R2+0x5000] ;  /* 0x005000000204783b */ /* 0x000eee0000000200 */
[----:B--2---:R-:W-:Y:S01]  /*f650*/  HMMA.16816.F32 R60, R12, R8, R48 ;  /* 0x000000080c3c723c */ /* 0x004fe20000001830 */
[----:B-1----:R-:W-:-:S07]  /*f660*/  IMAD.U32 R0, RZ, RZ, UR20 ;  /* 0x00000014ff007e24 */ /* 0x002fce000f8e00ff */
[----:B------:R-:W-:Y:S01]  /*f670*/  HMMA.16816.F32 R56, R12, R10, R44 ;  /* 0x0000000a0c38723c */ /* 0x000fe2000000182c */
[----:B------:R1:W2:Y:S01]  /*f680*/  LDSM.16.M88.4 R8, [R2+0x4000] ;  /* 0x004000000208783b */ /* 0x0002a20000000200 */
[----:B------:R-:W-:-:S06]  /*f690*/  DEPBAR.LE SB0, 0x0 ;  /* 0x000080000000791a */ /* 0x000fcc0000000000 */
[C---:B------:R-:W-:Y:S08]  /*f6a0*/  HMMA.16816.F32 R52, R12.reuse, R40, R200 ;  /* 0x000000280c34723c */ /* 0x040ff000000018c8 */
[----:B------:R-:W-:Y:S01]  /*f6b0*/  HMMA.16816.F32 R48, R12, R42, R248 ;  /* 0x0000002a0c30723c */ /* 0x000fe200000018f8 */
[----:B------:R-:W-:Y:S01]  /*f6c0*/  IMAD.MOV.U32 R250, RZ, RZ, R206 ;  /* 0x000000fffffa7224 */ /* 0x000fe200078e00ce */
[----:B------:R-:W4:Y:S01]  /*f6d0*/  S2R R248, SR_CTAID.X ;  /* 0x0000000000f87919 */ /* 0x000f220000002500 */
[----:B------:R-:W-:-:S05]  /*f6e0*/  IMAD.MOV.U32 R251, RZ, RZ, R207 ;  /* 0x000000fffffb7224 */ /* 0x000fca00078e00cf */
[C---:B------:R-:W-:Y:S01]  /*f6f0*/  HMMA.16816.F32 R44, R12.reuse, R36, R236 ;  /* 0x000000240c2c723c */ /* 0x040fe200000018ec */
[----:B-1----:R-:W-:Y:S02]  /*f700*/  IMAD.SHL.U32 R2, R213, 0x2, RZ ;  /* 0x00000002d5027824 */ /* 0x002fe400078e00ff */
[----:B------:R-:W-:Y:S02]  /*f710*/  IMAD.MOV.U32 R236, RZ, RZ, R244 ;  /* 0x000000ffffec7224 */ /* 0x000fe400078e00f4 */
[----:B------:R-:W1:Y:S01]  /*f720*/  S2R R244, SR_CTAID.X ;  /* 0x0000000000f47919 */ /* 0x000e620000002500 */
[----:B------:R-:W-:Y:S01]  /*f730*/  LOP3.LUT R3, R2, 0x6, RZ, 0xc0, !PT ;  /* 0x0000000602037812 */ /* 0x000fe200078ec0ff */
[----:B------:R-:W-:Y:S01]  /*f740*/  IMAD.MOV.U32 R237, RZ, RZ, R245 ;  /* 0x000000ffffed7224 */ /* 0x000fe200078e00f5 */
[C---:B------:R-:W-:Y:S03]  /*f750*/  HMMA.16816.F32 R40, R12.reuse, R38, R228 ;  /* 0x000000260c28723c */ /* 0x040fe600000018e4 */
[----:B------:R-:W-:Y:S01]  /*f760*/  IMAD R0, R0, 0x40, R3 ;  /* 0x0000004000007824 */ /* 0x000fe200078e0203 */
[----:B------:R5:W-:Y:S03]  /*f770*/  STL [R1+0x64], R3 ;  /* 0x0000640301007387 */ /* 0x000be60000100800 */
[C---:B------:R-:W-:Y:S01]  /*f780*/  VIADD R2, R0.reuse, 0xffffff78 ;  /* 0xffffff7800027836 */ /* 0x040fe20000000000 */
[C---:B------:R-:W-:Y:S08]  /*f790*/  HMMA.16816.F32 R36, R12.reuse, R32, R196 ;  /* 0x000000200c24723c */ /* 0x040ff000000018c4 */
[----:B------:R-:W-:Y:S08]  /*f7a0*/  HMMA.16816.F32 R12, R12, R34, R192 ;  /* 0x000000220c0c723c */ /* 0x000ff000000018c0 */
[----:B---3--:R-:W-:Y:S01]  /*f7b0*/  HMMA.16816.F32 R204, R4, R18, R64 ;  /* 0x0000001204cc723c */ /* 0x008fe20000001840 */
[----:B-----5:R-:W-:-:S02]  /*f7c0*/  VIADD R3, R0, 0xffffff71 ;  /* 0xffffff7100037836 */ /* 0x020fc40000000000 */
[----:B-1----:R-:W-:-:S05]  /*f7d0*/  IMAD R244, R244, 0x8, R242 ;  /* 0x00000008f4f47824 */ /* 0x002fca00078e02f2 */
[----:B--2---:R-:W-:Y:S01]  /*f7e0*/  HMMA.16816.F32 R64, R8, R28, R60 ;  /* 0x0000001c0840723c */ /* 0x004fe2000000183c */
[----:B------:R-:W-:-:S04]  /*f7f0*/  VIADD R244, R244, 0x4 ;  /* 0x00000004f4f47836 */ /* 0x000fc80000000000 */
[----:B------:R-:W-:-:S03]  /*f800*/  IMAD.WIDE.U32 R244, R244, -0x326172a9, RZ ;  /* 0xcd9e8d57f4f47825 */ /* 0x000fc600078e00ff */
[C---:B------:R-:W-:Y:S08]  /*f810*/  HMMA.16816.F32 R188, R4.reuse, R28, R188 ;  /* 0x0000001c04bc723c */ /* 0x040ff000000018bc */
[C---:B------:R-:W-:Y:S08]  /*f820*/  HMMA.16816.F32 R200, R4.reuse, R24, R180 ;  /* 0x0000001804c8723c */ /* 0x040ff000000018b4 */
[-C--:B------:R-:W-:Y:S08]  /*f830*/  HMMA.16816.F32 R192, R4, R26.reuse, R176 ;  /* 0x0000001a04c0723c */ /* 0x080ff000000018b0 */
[----:B------:R-:W-:Y:S08]  /*f840*/  HMMA.16816.F32 R60, R8, R26, R48 ;  /* 0x0000001a083c723c */ /* 0x000ff00000001830 */
[C---:B------:R-:W-:Y:S08]  /*f850*/  HMMA.16816.F32 R176, R4.reuse, R22, R104 ;  /* 0x0000001604b0723c */ /* 0x040ff00000001868 */
[-C--:B------:R-:W-:Y:S08]  /*f860*/  HMMA.16816.F32 R180, R4, R16.reuse, R100 ;  /* 0x0000001004b4723c */ /* 0x080ff00000001864 */
[----:B------:R-:W-:Y:S01]  /*f870*/  HMMA.16816.F32 R48, R8, R16, R36 ;  /* 0x000000100830723c */ /* 0x000fe20000001824 */
[----:B------:R-:W-:-:S02]  /*f880*/  VIADD R16, R0, 0xffffff40 ;  /* 0xffffff4000107836 */ /* 0x000fc40000000000 */
[C---:B------:R-:W-:Y:S01]  /*f890*/  VIADD R17, R217.reuse, 0x40 ;  /* 0x00000040d9117836 */ /* 0x040fe20000000000 */
[----:B------:R-:W-:Y:S02]  /*f8a0*/  BAR.SYNC.DEFER_BLOCKING 0x0 ;  /* 0x0000000000007b1d */ /* 0x000fe40000010000 */
[----:B------:R-:W-:Y:S02]  /*f8b0*/  ISETP.GT.AND P6, PT, R217, R16, PT ;  /* 0x00000010d900720c */ /* 0x000fe40003fc4270 */
[----:B------:R-:W-:Y:S01]  /*f8c0*/  HMMA.16816.F32 R104, R8, R30, R56 ;  /* 0x0000001e0868723c */ /* 0x000fe20000001838 */
[----:B------:R-:W-:-:S07]  /*f8d0*/  ISETP.GE.AND P5, PT, R16, R218, PT ;  /* 0x000000da1000720c */ /* 0x000fce0003fa6270 */
[C---:B------:R-:W-:Y:S08]  /*f8e0*/  HMMA.16816.F32 R56, R8.reuse, R20, R44 ;  /* 0x000000140838723c */ /* 0x040ff0000000182c */
[----:B------:R-:W-:Y:S01]  /*f8f0*/  HMMA.16816.F32 R44, R8, R18, R12 ;  /* 0x00000012082c723c */ /* 0x000fe2000000180c */
[C---:B------:R-:W-:Y:S02]  /*f900*/  VIADD R18, R217.reuse, 0x8 ;  /* 0x00000008d9127836 */ /* 0x040fe40000000000 */
[----:B------:R-:W-:-:S02]  /*f910*/  VIADD R19, R217, 0x48 ;  /* 0x00000048d9137836 */ /* 0x000fc40000000000 */
[----:B------:R-:W-:Y:S01]  /*f920*/  VIADD R15, R0, 0xffffff41 ;  /* 0xffffff41000f7836 */ /* 0x000fe20000000000 */
[----:B------:R-:W-:Y:S01]  /*f930*/  ISETP.GT.AND P0, PT, R18, R16, PT ;  /* 0x000000101200720c */ /* 0x000fe20003f04270 */
[C---:B------:R-:W-:Y:S01]  /*f940*/  VIADD R13, R0.reuse, 0xffffff49 ;  /* 0xffffff49000d7836 */ /* 0x040fe20000000000 */
[----:B------:R-:W-:Y:S01]  /*f950*/  HMMA.16816.F32 R196, R4, R30, R184 ;  /* 0x0000001e04c4723c */ /* 0x000fe200000018b8 */
[C---:B------:R-:W-:Y:S02]  /*f960*/  VIADD R14, R0.reuse, 0xffffff48 ;  /* 0xffffff48000e7836 */ /* 0x040fe40000000000 */
[----:B------:R-:W-:-:S05]  /*f970*/  VIADD R12, R0, 0xffffff50 ;  /* 0xffffff50000c7836 */ /* 0x000fca0000000000 */
[----:B------:R-:W-:Y:S08]  /*f980*/  HMMA.16816.F32 R100, R8, R24, R52 ;  /* 0x000000180864723c */ /* 0x000ff00000001834 */
[----:B------:R-:W-:Y:S01]  /*f990*/  HMMA.16816.F32 R184, R4, R20, R172 ;  /* 0x0000001404b8723c */ /* 0x000fe200000018ac */
[----:B------:R-:W-:Y:S01]  /*f9a0*/  FSEL R21, R64, -INF , !P6 ;  /* 0xff80000040157808 */ /* 0x000fe20007000000 */
[----:B------:R-:W-:Y:S01]  /*f9b0*/  VIADD R7, R0, 0xffffff61 ;  /* 0xffffff6100077836 */ /* 0x000fe20000000000 */
[----:B------:R-:W-:Y:S01]  /*f9c0*/  ISETP.GE.AND P6, PT, R16, R223, PT ;  /* 0x000000df1000720c */ /* 0x000fe20003fc6270 */
[----:B------:R-:W-:Y:S01]  /*f9d0*/  VIADD R6, R0, 0xffffff68 ;  /* 0xffffff6800067836 */ /* 0x000fe20000000000 */
[----:B------:R-:W-:Y:S01]  /*f9e0*/  FSEL R20, R66, -INF , !P0 ;  /* 0xff80000042147808 */ /* 0x000fe20004000000 */
[C---:B------:R-:W-:Y:S01]  /*f9f0*/  VIADD R4, R0.reuse, 0xffffff70 ;  /* 0xffffff7000047836 */ /* 0x040fe20000000000 */
[----:B------:R-:W-:Y:S01]  /*fa00*/  FSEL R172, R21, -INF , !P5 ;  /* 0xff80000015ac7808 */ /* 0x000fe20006800000 */
[----:B------:R-:W-:Y:S01]  /*fa10*/  HMMA.16816.F32 R52, R8, R22, R40 ;  /* 0x000000160834723c */ /* 0x000fe20000001828 */
        /* <DEDUP_REMOVED lines=12> */
[----:B------:R-:W-:-:S02]  /*fae0*/  ISETP.GT.AND P0, PT, R18, R13, PT ;  /* 0x0000000d1200720c */ /* 0x000fc40003f04270 */
[C---:B------:R-:W-:Y:S02]  /*faf0*/  ISETP.GT.AND P5, PT, R18.reuse, R14, PT ;  /* 0x0000000e1200720c */ /* 0x040fe40003fa4270 */
        /* <DEDUP_REMOVED lines=58> */
[----:B------:R-:W-:-:S02]  /*fea0*/  ISETP.GE.AND P0, PT, R16, R224, PT ;  /* 0x000000e01000720c */ /* 0x000fc40003f06270 */
[----:B------:R-:W-:Y:S02]  /*feb0*/  ISETP.GE.AND P5, PT, R16, R219, PT ;  /* 0x000000db1000720c */ /* 0x000fe40003fa6270 */
[----:B------:R-:W-:Y:S02]  /*fec0*/  FSEL R16, R65, -INF , !P6 ;  /* 0xff80000041107808 */ /* 0x000fe40007000000 */
[----:B------:R-:W-:Y:S02]  /*fed0*/  ISETP.GE.AND P6, PT, R15, R218, PT ;  /* 0x000000da0f00720c */ /* 0x000fe40003fc6270 */
[----:B------:R-:W-:Y:S02]  /*fee0*/  FSEL R58, R20, -INF , !P0 ;  /* 0xff800000143a7808 */ /* 0x000fe40004000000 */
[----:B------:R-:W-:Y:S02]  /*fef0*/  FSEL R54, R21, -INF , !P5 ;  /* 0xff80000015367808 */ /* 0x000fe40006800000 */
[----:B------:R-:W-:-:S02]  /*ff00*/  ISETP.GE.AND P0, PT, R15, R223, PT ;  /* 0x000000df0f00720c */ /* 0x000fc40003f06270 */
[----:B------:R-:W-:Y:S02]  /*ff10*/  ISETP.GE.AND P5, PT, R15, R219, PT ;  /* 0x000000db0f00720c */ /* 0x000fe40003fa6270 */
[----:B------:R-:W-:Y:S02]  /*ff20*/  FSEL R66, R16, -INF , !P6 ;  /* 0xff80000010427808 */ /* 0x000fe40007000000 */
[----:B------:R-:W-:Y:S02]  /*ff30*/  ISETP.GT.AND P6, PT, R19, R15, PT ;  /* 0x0000000f1300720c */ /* 0x000fe40003fc4270 */
[----:B------:R-:W-:Y:S02]  /*ff40*/  FSEL R67, R22, -INF , !P0 ;  /* 0xff80000016437808 */ /* 0x000fe40004000000 */
[----:B------:R-:W-:Y:S02]  /*ff50*/  FSEL R22, R18, -INF , !P5 ;  /* 0xff80000012167808 */ /* 0x000fe40006800000 */
[----:B------:R-:W-:-:S02]  /*ff60*/  ISETP.GT.AND P5, PT, R217, R14, PT ;  /* 0x0000000ed900720c */ /* 0x000fc40003fa4270 */
[----:B------:R-:W-:Y:S02]  /*ff70*/  ISETP.GE.AND P0, PT, R15, R224, PT ;  /* 0x000000e00f00720c */ /* 0x000fe40003f06270 */
[----:B------:R-:W-:Y:S02]  /*ff80*/  FSEL R15, R191, -INF , !P6 ;  /* 0xff800000bf0f7808 */ /* 0x000fe40007000000 */
[----:B------:R-:W-:Y:S02]  /*ff90*/  ISETP.GE.AND P6, PT, R14, R218, PT ;  /* 0x000000da0e00720c */ /* 0x000fe40003fc6270 */
[----:B------:R-:W-:Y:S02]  /*ffa0*/  FSEL R16, R104, -INF , !P5 ;  /* 0xff80000068107808 */ /* 0x000fe40006800000 */
[----:B------:R-:W-:Y:S02]  /*ffb0*/  FSEL R55, R15, -INF , !P0 ;  /* 0xff8000000f377808 */ /* 0x000fe40004000000 */
[----:B------:R-:W-:-:S02]  /*ffc0*/  ISETP.GE.AND P5, PT, R14, R223, PT ;  /* 0x000000df0e00720c */ /* 0x000fc40003fa6270 */
[----:B------:R-:W-:Y:S02]  /*ffd0*/  ISETP.GT.AND P0, PT, R19, R14, PT ;  /* 0x0000000e1300720c */ /* 0x000fe40003f04270 */
[----:B------:R-:W-:Y:S02]  /*ffe0*/  FSEL R59, R16, -INF , !P6 ;  /* 0xff800000103b7808 */ /* 0x000fe40007000000 */
[----:B------:R-:W-:Y:S02]  /*fff0*/  ISETP.GT.AND P6, PT, R217, R13, PT ;  /* 0x0000000dd900720c */ /* 0x000fe40003fc4270 */
[----:B------:R-:W-:Y:S02]  /*10000*/  FSEL R63, R23, -INF , !P5 ;  /* 0xff800000173f7808 */ /* 0x000fe40006800000 */
[----:B------:R-:W-:Y:S02]  /*10010*/  ISETP.GE.AND P5, PT, R14, R219, PT ;  /* 0x000000db0e00720c */ /* 0x000fe40003fa6270 */
[----:B------:R-:W-:-:S02]  /*10020*/  FSEL R15, R198, -INF , !P0 ;  /* 0xff800000c60f7808 */ /* 0x000fc40004000000 */
        /* <DEDUP_REMOVED lines=63> */
[----:B------:R-:W-:Y:S01]  /*10420*/  FSEL R10, R56, -INF , !P5 ;  /* 0xff800000380a7808 */ /* 0x000fe20006800000 */
[----:B------:R-:W-:Y:S01]  /*10430*/  IMAD.MOV.U32 R56, RZ, RZ, R232 ;  /* 0x000000ffff387224 */ /* 0x000fe200078e00e8 */
        /* <DEDUP_REMOVED lines=9> */
[----:B------:R-:W-:Y:S01]  /*104d0*/  FSEL R8, R57, -INF , !P6 ;  /* 0xff80000039087808 */ /* 0x000fe20007000000 */
[----:B------:R-:W-:Y:S01]  /*104e0*/  IMAD.MOV.U32 R57, RZ, RZ, R233 ;  /* 0x000000ffff397224 */ /* 0x000fe200078e00e9 */
        /* <DEDUP_REMOVED lines=14> */
[----:B------:R-:W-:Y:S01]  /*105d0*/  VIADD R52, R227, 0x32370b8f ;  /* 0x32370b8fe3347836 */ /* 0x000fe20000000000 */
[----:B------:R-:W-:Y:S02]  /*105e0*/  FSEL R202, R7, -INF , !P0 ;  /* 0xff80000007ca7808 */ /* 0x000fe40004000000 */
[----:B------:R-:W-:-:S02]  /*105f0*/  ISETP.GE.AND P5, PT, R6, R223, PT ;  /* 0x000000df0600720c */ /* 0x000fc40003fa6270 */
[----:B------:R-:W-:Y:S02]  /*10600*/  ISETP.GT.AND P0, PT, R19, R6, PT ;  /* 0x000000061300720c */ /* 0x000fe40003f04270 */
[----:B------:R-:W-:Y:S02]  /*10610*/  FSEL R186, R8, -INF , !P6 ;  /* 0xff80000008ba7808 */ /* 0x000fe40007000000 */
[----:B------:R-:W-:Y:S02]  /*10620*/  ISETP.GT.AND P6, PT, R217, R5, PT ;  /* 0x00000005d900720c */ /* 0x000fe40003fc4270 */
[----:B------:R-:W-:Y:S01]  /*10630*/  FSEL R193, R41, -INF , !P5 ;  /* 0xff80000029c17808 */ /* 0x000fe20006800000 */
[----:B------:R-:W-:Y:S01]  /*10640*/  IMAD.MOV.U32 R41, RZ, RZ, R235 ;  /* 0x000000ffff297224 */ /* 0x000fe200078e00eb */
[----:B------:R-:W-:Y:S02]  /*10650*/  FSEL R7, R178, -INF , !P0 ;  /* 0xff800000b2077808 */ /* 0x000fe40004000000 */
[----:B------:R-:W-:-:S02]  /*10660*/  ISETP.GE.AND P5, PT, R6, R219, PT ;  /* 0x000000db0600720c */ /* 0x000fc40003fa6270 */
[----:B------:R-:W-:Y:S02]  /*10670*/  ISETP.GE.AND P0, PT, R6, R224, PT ;  /* 0x000000e00600720c */ /* 0x000fe40003f06270 */
[----:B------:R-:W-:Y:S01]  /*10680*/  FSEL R6, R53, -INF , !P6 ;  /* 0xff80000035067808 */ /* 0x000fe20007000000 */
[----:B------:R-:W-:Y:S01]  /*10690*/  VIADD R53, R227, 0x76cf5d0a ;  /* 0x76cf5d0ae3357836 */ /* 0x000fe20000000000 */
[----:B------:R-:W-:Y:S02]  /*106a0*/  ISETP.GE.AND P6, PT, R5, R218, PT ;  /* 0x000000da0500720c */ /* 0x000fe40003fc6270 */
[----:B------:R-:W-:Y:S02]  /*106b0*/  FSEL R203, R7, -INF , !P0 ;  /* 0xff80000007cb7808 */ /* 0x000fe40004000000 */
[----:B------:R-:W-:Y:S01]  /*106c0*/  FSEL R199, R40, -INF , !P5 ;  /* 0xff80000028c77808 */ /* 0x000fe20006800000 */
[----:B------:R-:W-:Y:S01]  /*106d0*/  IMAD.MOV.U32 R40, RZ, RZ, R234 ;  /* 0x000000ffff287224 */ /* 0x000fe200078e00ea */
[----:B------:R-:W-:-:S02]  /*106e0*/  ISETP.GE.AND P0, PT, R5, R223, PT ;  /* 0x000000df0500720c */ /* 0x000fc40003f06270 */
[----:B------:R-:W-:Y:S02]  /*106f0*/  ISETP.GE.AND P5, PT, R5, R219, PT ;  /* 0x000000db0500720c */ /* 0x000fe40003fa6270 */
[----:B------:R-:W-:Y:S02]  /*10700*/  FSEL R178, R6, -INF , !P6 ;  /* 0xff80000006b27808 */ /* 0x000fe40007000000 */
[----:B------:R-:W-:Y:S02]  /*10710*/  ISETP.GT.AND P6, PT, R19, R5, PT ;  /* 0x000000051300720c */ /* 0x000fe40003fc4270 */
[----:B------:R-:W-:Y:S01]  /*10720*/  FSEL R187, R42, -INF , !P0 ;  /* 0xff8000002abb7808 */ /* 0x000fe20004000000 */
[----:B------:R-:W-:Y:S01]  /*10730*/  VIADD R42, R227, 0xed9eba14 ;  /* 0xed9eba14e32a7836 */ /* 0x000fe20000000000 */
[----:B------:R-:W-:Y:S02]  /*10740*/  ISETP.GE.AND P0, PT, R5, R224, PT ;  /* 0x000000e00500720c */ /* 0x000fe40003f06270 */
[----:B------:R-:W-:-:S02]  /*10750*/  FSEL R198, R39, -INF , !P5 ;  /* 0xff80000027c67808 */ /* 0x000fc40006800000 */
[-C--:B------:R-:W-:Y:S02]  /*10760*/  ISETP.GT.AND P5, PT, R217, R4.reuse, PT ;  /* 0x00000004d900720c */ /* 0x080fe40003fa4270 */
[----:B------:R-:W-:Y:S02]  /*10770*/  FSEL R5, R179, -INF , !P6 ;  /* 0xff800000b3057808 */ /* 0x000fe40007000000 */
[----:B------:R-:W-:Y:S02]  /*10780*/  FSEL R6, R48, -INF , !P5 ;  /* 0xff80000030067808 */ /* 0x000fe40006800000 */
[----:B------:R-:W-:Y:S02]  /*10790*/  FSEL R179, R5, -INF , !P0 ;  /* 0xff80000005b37808 */ /* 0x000fe40004000000 */
[----:B------:R-:W-:Y:S02]  /*107a0*/  ISETP.GE.AND P0, PT, R4, R223, PT ;  /* 0x000000df0400720c */ /* 0x000fe40003f06270 */
[----:B------:R-:W-:-:S02]  /*107b0*/  ISETP.GT.AND P5, PT, R19, R4, PT ;  /* 0x000000041300720c */ /* 0x000fc40003fa4270 */
[----:B------:R-:W-:Y:S02]  /*107c0*/  ISETP.GE.AND P6, PT, R4, R218, PT ;  /* 0x000000da0400720c */ /* 0x000fe40003fc6270 */
[----:B------:R-:W-:Y:S02]  /*107d0*/  SHF.R.U32.HI R232, RZ, 0x5, R213 ;  /* 0x00000005ffe87819 */ /* 0x000fe400000116d5 */
[----:B------:R-:W-:Y:S01]  /*107e0*/  FSEL R239, R50, -INF , !P0 ;  /* 0xff80000032ef7808 */ /* 0x000fe20004000000 */
[----:B------:R-:W-:Y:S01]  /*107f0*/  IMAD.MOV.U32 R50, RZ, RZ, R236 ;  /* 0x000000ffff327224 */ /* 0x000fe200078e00ec */
[----:B------:R-:W-:Y:S01]  /*10800*/  FSEL R8, R182, -INF , !P5 ;  /* 0xff800000b6087808 */ /* 0x000fe20006800000 */
[----:B----4-:R-:W-:Y:S01]  /*10810*/  IMAD R248, R248, 0x8, R232 ;  /* 0x00000008f8f87824 */ /* 0x010fe200078e02e8 */
[----:B------:R-:W-:Y:S02]  /*10820*/  LOP3.LUT R7, R227, UR7, R247, 0x96, !PT ;  /* 0x00000007e3077c12 */ /* 0x000fe4000f8e96f7 */
[----:B------:R-:W-:Y:S01]  /*10830*/  FSEL R235, R6, -INF , !P6 ;  /* 0xff80000006eb7808 */ /* 0x000fe20007000000 */
[----:B------:R-:W-:Y:S01]  /*10840*/  IMAD.WIDE.U32 R248, R248, -0x326172a9, RZ ;  /* 0xcd9e8d57f8f87825 */ /* 0x000fe200078e00ff */
[----:B------:R-:W-:-:S02]  /*10850*/  ISETP.GE.AND P0, PT, R4, R219, PT ;  /* 0x000000db0400720c */ /* 0x000fc40003f06270 */
[----:B------:R-:W-:Y:S01]  /*10860*/  ISETP.GE.AND P5, PT, R4, R224, PT ;  /* 0x000000e00400720c */ /* 0x000fe20003fa6270 */
[----:B------:R-:W-:Y:S01]  /*10870*/  IMAD.WIDE.U32 R4, R7, -0x326172a9, RZ ;  /* 0xcd9e8d5707047825 */ /* 0x000fe200078e00ff */
[----:B------:R-:W-:Y:S02]  /*10880*/  ISETP.GT.AND P6, PT, R217, R3, PT ;  /* 0x00000003d900720c */ /* 0x000fe40003fc4270 */
[----:B------:R-:W-:Y:S01]  /*10890*/  FSEL R230, R43, -INF , !P0 ;  /* 0xff8000002be67808 */ /* 0x000fe20004000000 */
[----:B------:R-:W-:Y:S01]  /*108a0*/  VIADD R43, R227, 0xa9066899 ;  /* 0xa9066899e32b7836 */ /* 0x000fe20000000000 */
[----:B------:R-:W-:Y:S02]  /*108b0*/  FSEL R233, R8, -INF , !P5 ;  /* 0xff80000008e97808 */ /* 0x000fe40006800000 */
[----:B------:R-:W-:Y:S02]  /*108c0*/  FSEL R6, R49, -INF , !P6 ;  /* 0xff80000031067808 */ /* 0x000fe40007000000 */
[----:B------:R-:W-:-:S02]  /*108d0*/  ISETP.GE.AND P0, PT, R3, R218, PT ;  /* 0x000000da0300720c */ /* 0x000fc40003f06270 */
[----:B------:R-:W-:Y:S02]  /*108e0*/  ISETP.GE.AND P5, PT, R3, R223, PT ;  /* 0x000000df0300720c */ /* 0x000fe40003fa6270 */
[----:B------:R-:W-:Y:S02]  /*108f0*/  FSEL R234, R6, -INF , !P0 ;  /* 0xff80000006ea7808 */ /* 0x000fe40004000000 */
[----:B------:R-:W-:Y:S01]  /*10900*/  FSEL R238, R51, -INF , !P5 ;  /* 0xff80000033ee7808 */ /* 0x000fe20006800000 */
[----:B------:R-:W-:Y:S01]  /*10910*/  IMAD.MOV.U32 R51, RZ, RZ, R237 ;  /* 0x000000ffff337224 */ /* 0x000fe200078e00ed */
[C---:B------:R-:W-:Y:S02]  /*10920*/  ISETP.GE.AND P6, PT, R3.reuse, R219, PT ;  /* 0x000000db0300720c */ /* 0x040fe40003fc6270 */
[----:B------:R-:W-:Y:S02]  /*10930*/  ISETP.GE.AND P0, PT, R3, R224, PT ;  /* 0x000000e00300720c */ /* 0x000fe40003f06270 */
[----:B------:R-:W-:-:S02]  /*10940*/  ISETP.GT.AND P5, PT, R19, R3, PT ;  /* 0x000000031300720c */ /* 0x000fc40003fa4270 */
[C-C-:B------:R-:W-:Y:S02]  /*10950*/  LOP3.LUT R8, R221.reuse, R248, R5.reuse, 0x96, !PT ;  /* 0x000000f8dd087212 */ /* 0x140fe400078e9605 */
[----:B------:R-:W-:Y:S02]  /*10960*/  LOP3.LUT R5, R221, R244, R5, 0x96, !PT ;  /* 0x000000f4dd057212 */ /* 0x000fe400078e9605 */
[CC--:B------:R-:W-:Y:S01]  /*10970*/  LOP3.LUT R3, R225.reuse, R4.reuse, R251, 0x96, !PT ;  /* 0x00000004e1037212 */ /* 0x0c0fe200078e96fb */
[----:B------:R-:W-:Y:S01]  /*10980*/  IMAD.WIDE.U32 R8, R8, -0x2daee0ad, RZ ;  /* 0xd2511f5308087825 */ /* 0x000fe200078e00ff */
[----:B------:R-:W-:Y:S02]  /*10990*/  LOP3.LUT R6, R225, R4, R41, 0x96, !PT ;  /* 0x00000004e1067212 */ /* 0x000fe400078e9629 */
[----:B------:R-:W-:Y:S01]  /*109a0*/  FSEL R7, R183, -INF , !P5 ;  /* 0xff800000b7077808 */ /* 0x000fe20006800000 */
[----:B------:R-:W-:Y:S01]  /*109b0*/  IMAD.WIDE.U32 R10, R5, -0x2daee0ad, RZ ;  /* 0xd2511f53050a7825 */ /* 0x000fe200078e00ff */
[----:B------:R-:W-:-:S02]  /*109c0*/  ISETP.GT.AND P5, PT, R217, R2, PT ;  /* 0x00000002d900720c */ /* 0x000fc40003fa4270 */
[----:B------:R-:W-:Y:S01]  /*109d0*/  FSEL R229, R17, -INF , !P6 ;  /* 0xff80000011e57808 */ /* 0x000fe20007000000 */
[----:B------:R-:W-:Y:S01]  /*109e0*/  IMAD.WIDE.U32 R12, R3, -0x2daee0ad, RZ ;  /* 0xd2511f53030c7825 */ /* 0x000fe200078e00ff */
[----:B------:R-:W-:Y:S02]  /*109f0*/  LOP3.LUT R4, R53, R50, R11, 0x96, !PT ;  /* 0x0000003235047212 */ /* 0x000fe400078e960b */
[----:B------:R-:W-:Y:S02]  /*10a00*/  ISETP.GE.AND P6, PT, R2, R218, PT ;  /* 0x000000da0200720c */ /* 0x000fe40003fc6270 */
[----:B------:R-:W-:Y:S01]  /*10a10*/  LOP3.LUT R3, R52, R10, R13, 0x96, !PT ;  /* 0x0000000a34037212 */ /* 0x000fe200078e960d */
[----:B------:R-:W-:Y:S01]  /*10a20*/  IMAD.WIDE.U32 R10, R6, -0x2daee0ad, RZ ;  /* 0xd2511f53060a7825 */ /* 0x000fe200078e00ff */
[----:B------:R-:W-:Y:S02]  /*10a30*/  FSEL R5, R44, -INF , !P5 ;  /* 0xff8000002c057808 */ /* 0x000fe40006800000 */
[----:B------:R-:W-:Y:S01]  /*10a40*/  FSEL R232, R7, -INF , !P0 ;  /* 0xff80000007e87808 */ /* 0x000fe20004000000 */
[----:B------:R-:W-:Y:S01]  /*10a50*/  IMAD.WIDE.U32 R6, R4, -0x326172a9, RZ ;  /* 0xcd9e8d5704067825 */ /* 0x000fe200078e00ff */
[----:B------:R-:W-:-:S02]  /*10a60*/  ISETP.GE.AND P5, PT, R2, R223, PT ;  /* 0x000000df0200720c */ /* 0x000fc40003fa6270 */
[----:B------:R-:W-:Y:S01]  /*10a70*/  FSEL R231, R5, -INF , !P6 ;  /* 0xff80000005e77808 */ /* 0x000fe20007000000 */
[----:B------:R-:W-:Y:S01]  /*10a80*/  IMAD.WIDE.U32 R48, R3, -0x326172a9, RZ ;  /* 0xcd9e8d5703307825 */ /* 0x000fe200078e00ff */
[----:B------:R-:W-:Y:S02]  /*10a90*/  ISETP.GE.AND P0, PT, R2, R219, PT ;  /* 0x000000db0200720c */ /* 0x000fe40003f06270 */
[----:B------:R-:W-:Y:S02]  /*10aa0*/  LOP3.LUT R5, R53, R56, R9, 0x96, !PT ;  /* 0x0000003835057212 */ /* 0x000fe400078e9609 */
[----:B------:R-:W-:Y:S02]  /*10ab0*/  LOP3.LUT R4, R52, R8, R11, 0x96, !PT ;  /* 0x0000000834047212 */ /* 0x000fe400078e960b */
[----:B------:R-:W-:Y:S01]  /*10ac0*/  FSEL R237, R46, -INF , !P5 ;  /* 0xff8000002eed7808 */ /* 0x000fe20006800000 */
[----:B------:R-:W-:Y:S01]  /*10ad0*/  IMAD.WIDE.U32 R8, R5, -0x326172a9, RZ ;  /* 0xcd9e8d5705087825 */ /* 0x000fe200078e00ff */
[----:B------:R-:W-:-:S02]  /*10ae0*/  ISETP.GE.AND P6, PT, R2, R224, PT ;  /* 0x000000e00200720c */ /* 0x000fc40003fc6270 */
[----:B------:R-:W-:Y:S02]  /*10af0*/  ISETP.GT.AND P5, PT, R19, R2, PT ;  /* 0x000000021300720c */ /* 0x000fe40003fa4270 */
[----:B------:R-:W-:Y:S01]  /*10b00*/  FSEL R228, R47, -INF , !P0 ;  /* 0xff8000002fe47808 */ /* 0x000fe20004000000 */
[----:B------:R-:W-:Y:S01]  /*10b10*/  IMAD.WIDE.U32 R46, R4, -0x326172a9, RZ ;  /* 0xcd9e8d57042e7825 */ /* 0x000fe200078e00ff */
[----:B------:R-:W-:Y:S02]  /*10b20*/  LOP3.LUT R3, R240, R250, R7, 0x96, !PT ;  /* 0x000000faf0037212 */ /* 0x000fe400078e9607 */
[----:B------:R-:W-:Y:S02]  /*10b30*/  LOP3.LUT R2, R241, R6, R49, 0x96, !PT ;  /* 0x00000006f1027212 */ /* 0x000fe400078e9631 */
[----:B------:R-:W-:Y:S01]  /*10b40*/  FSEL R5, R206, -INF , !P5 ;  /* 0xff800000ce057808 */ /* 0x000fe20006800000 */
[----:B------:R-:W-:Y:S01]  /*10b50*/  IMAD.WIDE.U32 R6, R3, -0x2daee0ad, RZ ;  /* 0xd2511f5303067825 */ /* 0x000fe200078e00ff */
[----:B------:R-:W-:-:S02]  /*10b60*/  LOP3.LUT R4, R240, R40, R9, 0x96, !PT ;  /* 0x00000028f0047212 */ /* 0x000fc400078e9609 */
[----:B------:R-:W-:Y:S01]  /*10b70*/  LOP3.LUT R3, R241, R8, R47, 0x96, !PT ;  /* 0x00000008f1037212 */ /* 0x000fe200078e962f */
[----:B------:R-:W-:Y:S01]  /*10b80*/  IMAD.WIDE.U32 R34, R2, -0x2daee0ad, RZ ;  /* 0xd2511f5302227825 */ /* 0x000fe200078e00ff */
[----:B------:R-:W-:Y:S02]  /*10b90*/  FSEL R206, R5, -INF , !P6 ;  /* 0xff80000005ce7808 */ /* 0x000fe40007000000 */
[----:B------:R-:W-:Y:S01]  /*10ba0*/  ISETP.GT.AND P5, PT, R217, R0, PT ;  /* 0x00000000d900720c */ /* 0x000fe20003fa4270 */
[----:B------:R-:W-:Y:S01]  /*10bb0*/  IMAD.WIDE.U32 R4, R4, -0x2daee0ad, RZ ;  /* 0xd2511f5304047825 */ /* 0x000fe200078e00ff */
[----:B------:R-:W-:Y:S02]  /*10bc0*/  LOP3.LUT R2, R43, R6, R35, 0x96, !PT ;  /* 0x000000062b027212 */ /* 0x000fe400078e9623 */
[----:B------:R-:W-:Y:S01]  /*10bd0*/  FSEL R6, R45, -INF , !P5 ;  /* 0xff8000002d067808 */ /* 0x000fe20006800000 */
[----:B------:R-:W-:Y:S01]  /*10be0*/  IMAD.WIDE.U32 R32, R3, -0x2daee0ad, RZ ;  /* 0xd2511f5303207825 */ /* 0x000fe200078e00ff */
[----:B------:R-:W-:-:S02]  /*10bf0*/  ISETP.GE.AND P6, PT, R0, R218, PT ;  /* 0x000000da0000720c */ /* 0x000fc40003fc6270 */
[----:B------:R-:W-:Y:S01]  /*10c00*/  ISETP.GE.AND P5, PT, R0, R223, PT ;  /* 0x000000df0000720c */ /* 0x000fe20003fa6270 */
[----:B------:R-:W-:Y:S01]  /*10c10*/  IMAD.WIDE.U32 R8, R2, -0x326172a9, RZ ;  /* 0xcd9e8d5702087825 */ /* 0x000fe200078e00ff */
[----:B------:R-:W-:Y:S02]  /*10c20*/  LOP3.LUT R2, R43, R4, R33, 0x96, !PT ;  /* 0x000000042b027212 */ /* 0x000fe400078e9621 */
[----:B------:R-:W-:Y:S02]  /*10c30*/  FSEL R205, R6, -INF , !P6 ;  /* 0xff80000006cd7808 */ /* 0x000fe40007000000 */
[----:B------:R-:W-:Y:S01]  /*10c40*/  PRMT R6, R8, 0x7773, RZ ;  /* 0x0000777308067816 */ /* 0x000fe200000000ff */
[----:B------:R-:W-:Y:S01]  /*10c50*/  IMAD.WIDE.U32 R2, R2, -0x326172a9, RZ ;  /* 0xcd9e8d5702027825 */ /* 0x000fe200078e00ff */
[----:B------:R-:W-:Y:S02]  /*10c60*/  PRMT R4, R8, 0x7772, RZ ;  /* 0x0000777208047816 */ /* 0x000fe400000000ff */
[----:B------:R-:W-:-:S02]  /*10c70*/  FSEL R236, R64, -INF , !P5 ;  /* 0xff80000040ec7808 */ /* 0x000fc40006800000 */
[----:B------:R-:W-:Y:S02]  /*10c80*/  ISETP.GT.AND P0, PT, R19, R0, PT ;  /* 0x000000001300720c */ /* 0x000fe40003f04270 */
[----:B------:R-:W-:Y:S02]  /*10c90*/  LOP3.LUT R7, R42, R12, R7, 0x96, !PT ;  /* 0x0000000c2a077212 */ /* 0x000fe400078e9607 */
[C---:B------:R-:W-:Y:S02]  /*10ca0*/  ISETP.GE.AND P6, PT, R0.reuse, R219, PT ;  /* 0x000000db0000720c */ /* 0x040fe40003fc6270 */
[----:B------:R-:W-:Y:S01]  /*10cb0*/  ISETP.GE.AND P5, PT, R0, R224, PT ;  /* 0x000000e00000720c */ /* 0x000fe20003fa6270 */
[----:B------:R-:W-:Y:S01]  /*10cc0*/  IMAD.MOV.U32 R0, RZ, RZ, R8 ;  /* 0x000000ffff007224 */ /* 0x000fe200078e0008 */
[----:B------:R-:W-:Y:S01]  /*10cd0*/  LOP3.LUT R15, R42, R10, R5, 0x96, !PT ;  /* 0x0000000a2a0f7212 */ /* 0x000fe200078e9605 */
[----:B------:R-:W-:Y:S01]  /*10ce0*/  IMAD.WIDE.U32 R30, R7, -0x326172a9, RZ ;  /* 0xcd9e8d57071e7825 */ /* 0x000fe200078e00ff */
[----:B------:R-:W-:-:S02]  /*10cf0*/  PRMT R29, R4, 0x5410, R6 ;  /* 0x00005410041d7816 */ /* 0x000fc40000000006 */
[C---:B------:R-:W-:Y:S02]  /*10d00*/  PRMT R5, R2.reuse, 0x7773, RZ ;  /* 0x0000777302057816 */ /* 0x040fe400000000ff */
[----:B------:R-:W-:Y:S02]  /*10d10*/  PRMT R4, R2, 0x7772, RZ ;  /* 0x0000777202047816 */ /* 0x000fe400000000ff */
[----:B------:R-:W-:Y:S02]  /*10d20*/  PRMT R7, R8, 0x7771, RZ ;  /* 0x0000777108077816 */ /* 0x000fe400000000ff */
[----:B------:R-:W-:Y:S02]  /*10d30*/  PRMT R28, R4, 0x5410, R5 ;  /* 0x00005410041c7816 */ /* 0x000fe40000000005 */
[----:B------:R-:W-:Y:S02]  /*10d40*/  LOP3.LUT R6, R0, 0xff, RZ, 0xc0, !PT ;  /* 0x000000ff00067812 */ /* 0x000fe400078ec0ff */
[----:B------:R-:W-:-:S02]  /*10d50*/  FSEL R5, R207, -INF , !P0 ;  /* 0xff800000cf057808 */ /* 0x000fc40004000000 */
[----:B------:R-:W-:Y:S02]  /*10d60*/  FMNMX3.FTZ R4, R212, R172, R66, !PT ;  /* 0x000000acd4047276 */ /* 0x000fe40007810042 */
[----:B------:R-:W-:Y:S02]  /*10d70*/  FSEL R182, R102, -INF , !P6 ;  /* 0xff80000066b67808 */ /* 0x000fe40007000000 */
[----:B------:R-:W-:Y:S02]  /*10d80*/  PRMT R19, R6, 0x5410, R7 ;  /* 0x0000541006137816 */ /* 0x000fe40000000007 */
[----:B------:R-:W-:Y:S02]  /*10d90*/  FSEL R183, R5, -INF , !P5 ;  /* 0xff80000005b77808 */ /* 0x000fe40006800000 */
        /* <DEDUP_REMOVED lines=24> */
[----:B------:R-:W-:Y:S02]  /*10f20*/  LOP3.LUT R0, R222, R30, R9, 0x96, !PT ;  /* 0x0000001ede007212 */ /* 0x000fe400078e9609 */
[----:B------:R-:W-:-:S02]  /*10f30*/  FMNMX3.FTZ R14, R6, R239, R238, !PT ;  /* 0x000000ef060e7276 */ /* 0x000fc400078100ee */
[----:B------:R-:W-:Y:S02]  /*10f40*/  FMNMX3.FTZ R13, R5, R230, R229, !PT ;  /* 0x000000e6050d7276 */ /* 0x000fe400078100e5 */
[----:B------:R-:W-:Y:S02]  /*10f50*/  FMNMX3.FTZ R12, R4, R233, R232, !PT ;  /* 0x000000e9040c7276 */ /* 0x000fe400078100e8 */
[----:B------:R-:W-:Y:S01]  /*10f60*/  FMNMX3.FTZ R102, R102, R231, R205, !PT ;  /* 0x000000e766667276 */ /* 0x000fe200078100cd */
[----:B------:R-:W-:Y:S06]  /*10f70*/  BRA.U !UP1, `(.L_x_549) ;  /* 0x0000000509307547 */ /* 0x000fec000b800000 */
[----:B------:R-:W2:Y:S04]  /*10f80*/  LDL R245, [R1+0x20] ;  /* 0x0000200001f57983 */ /* 0x000ea80000100800 */
[----:B------:R-:W3:Y:S01]  /*10f90*/  LDL R242, [R1+0x1c] ;  /* 0x00001c0001f27983 */ /* 0x000ee20000100800 */
[----:B------:R-:W-:Y:S01]  /*10fa0*/  USHF.L.U32 UR4, UR10, 0x6, URZ ;  /* 0x000000060a047899 */ /* 0x000fe200080006ff */
[----:B------:R-:W-:Y:S01]  /*10fb0*/  MOV R9, UR30 ;  /* 0x0000001e00097c02 */ /* 0x000fe20008000f00 */
[----:B------:R-:W-:Y:S02]  /*10fc0*/  UIADD3 UR8, UPT, UPT, UR20, -0x4, URZ ;  /* 0xfffffffc14087890 */ /* 0x000fe4000fffe0ff */
[----:B------:R-:W-:Y:S02]  /*10fd0*/  USHF.L.U64.HI UR10, UR10, 0x6, UR11 ;  /* 0x000000060a0a7899 */ /* 0x000fe4000801020b */
[----:B------:R-:W-:-:S02]  /*10fe0*/  UIMAD.WIDE.U32 UR12, UR4, UR8, URZ ;  /* 0x00000008040c72a5 */ /* 0x000fc4000f8e00ff */
[----:B------:R-:W-:Y:S01]  /*10ff0*/  UIMAD UR10, UR10, UR8, URZ ;  /* 0x000000080a0a72a4 */ /* 0x000fe2000f8e02ff */
[----:B------:R-:W-:-:S03]  /*11000*/  VOTEU.ALL UP0, P2 ;  /* 0x0000000000ff7886 */ /* 0x000fc60001000000 */
[----:B------:R-:W-:Y:S01]  /*11010*/  UIADD3 UR9, UPT, UPT, UR13, UR10, URZ ;  /* 0x0000000a0d097290 */ /* 0x000fe2000fffe0ff */
[----:B------:R-:W-:Y:S01]  /*11020*/  IMAD.U32 R4, RZ, RZ, UR12 ;  /* 0x0000000cff047e24 */ /* 0x000fe2000f8e00ff */
[----:B------:R-:W-:Y:S01]  /*11030*/  MOV R8, UR12 ;  /* 0x0000000c00087c02 */ /* 0x000fe20008000f00 */
[----:B------:R-:W-:-:S03]  /*11040*/  IMAD.U32 R6, RZ, RZ, UR12 ;  /* 0x0000000cff067e24 */ /* 0x000fc6000f8e00ff */
[----:B------:R-:W-:Y:S01]  /*11050*/  IMAD.U32 R5, RZ, RZ, UR9 ;  /* 0x00000009ff057e24 */ /* 0x000fe2000f8e00ff */
[----:B------:R-:W-:Y:S01]  /*11060*/  @!UP0 UIADD3 UR9, UPT, UPT, UR10, UR13, URZ ;  /* 0x0000000d0a098290 */ /* 0x000fe2000fffe0ff */
[----:B------:R-:W-:Y:S01]  /*11070*/  VOTEU.ALL UP0, P1 ;  /* 0x0000000000ff7886 */ /* 0x000fe20000800000 */
[----:B--2---:R-:W-:-:S04]  /*11080*/  @!P3 LEA R4, P0, R4, R245, 0x1 ;  /* 0x000000f50404b211 */ /* 0x004fc800078008ff */
[C---:B---3--:R-:W-:Y:S02]  /*11090*/  @!P3 LEA.HI.X R5, R6.reuse, R242, R5, 0x1, P0 ;  /* 0x000000f20605b211 */ /* 0x048fe400000f0c05 */
[----:B------:R-:W-:-:S03]  /*110a0*/  @!P2 LEA R6, P0, R6, R245, 0x1 ;  /* 0x000000f50606a211 */ /* 0x000fc600078008ff */
[----:B------:R-:W-:Y:S01]  /*110b0*/  @!PT LDS RZ, [RZ] ;  /* 0x00000000fffff984 */ /* 0x000fe20000000800 */
[----:B------:R-:W-:Y:S01]  /*110c0*/  @!PT LDS RZ, [RZ] ;  /* 0x00000000fffff984 */ /* 0x000fe20000000800 */
[----:B------:R-:W-:Y:S01]  /*110d0*/  @!PT LDS RZ, [RZ] ;  /* 0x00000000fffff984 */ /* 0x000fe20000000800 */
[----:B------:R1:W-:Y:S04]  /*110e0*/  @!P3 LDGSTS.E.BYPASS.LTC128B.128 [R216+0x6000], desc[UR26][R4.64] ;  /* 0x0600000004d8bfae */ /* 0x0003e8000b981a1a */
[----:B------:R2:W-:Y:S01]  /*110f0*/  @P3 STS.128 [R216+0x6000], RZ ;  /* 0x006000ffd8003388 */ /* 0x0005e20000000c00 */
[----:B-1----:R-:W-:Y:S01]  /*11100*/  IMAD.U32 R4, RZ, RZ, UR9 ;  /* 0x00000009ff047e24 */ /* 0x002fe2000f8e00ff */
[----:B------:R-:W-:Y:S01]  /*11110*/  MOV R5, UR12 ;  /* 0x0000000c00057c02 */ /* 0x000fe20008000f00 */
[----:B------:R-:W-:-:S03]  /*11120*/  @!UP0 UIADD3 UR9, UPT, UPT, UR10, UR13, URZ ;  /* 0x0000000d0a098290 */ /* 0x000fc6000fffe0ff */
[----:B------:R-:W-:Y:S01]  /*11130*/  @!P2 LEA.HI.X R7, R5, R242, R4, 0x1, P0 ;  /* 0x000000f20507a211 */ /* 0x000fe200000f0c04 */
[----:B------:R-:W-:Y:S02]  /*11140*/  IMAD.U32 R4, RZ, RZ, UR12 ;  /* 0x0000000cff047e24 */ /* 0x000fe4000f8e00ff */
[----:B------:R-:W-:Y:S02]  /*11150*/  IMAD.U32 R5, RZ, RZ, UR9 ;  /* 0x00000009ff057e24 */ /* 0x000fe4000f8e00ff */
[----:B------:R-:W-:Y:S01]  /*11160*/  @!PT LDS RZ, [RZ] ;  /* 0x00000000fffff984 */ /* 0x000fe20000000800 */
[----:B------:R-:W-:Y:S01]  /*11170*/  @!PT LDS RZ, [RZ] ;  /* 0x00000000fffff984 */ /* 0x000fe20000000800 */
[----:B------:R-:W-:Y:S01]  /*11180*/  @!PT LDS RZ, [RZ] ;  /* 0x00000000fffff984 */ /* 0x000fe20000000800 */
[----:B------:R1:W-:Y:S01]  /*11190*/  @!P2 LDGSTS.E.BYPASS.LTC128B.128 [R216+0x7000], desc[UR26][R6.64+0x40] ;  /* 0x0700004006d8afae */ /* 0x0003e2000b981a1a */
[----:B------:R-:W-:-:S03]  /*111a0*/  @!P1 LEA R4, P0, R4, R245, 0x1 ;  /* 0x000000f504049211 */ /* 0x000fc600078008ff */
[----:B------:R2:W-:Y:S01]  /*111b0*/  @P2 STS.128 [R216+0x7000], RZ ;  /* 0x007000ffd8002388 */ /* 0x0005e20000000c00 */
[----:B------:R-:W-:Y:S01]  /*111c0*/  @!P1 LEA.HI.X R5, R8, R242, R5, 0x1, P0 ;  /* 0x000000f208059211 */ /* 0x000fe200000f0c05 */
[----:B------:R-:W-:-:S04]  /*111d0*/  IMAD.U32 R8, RZ, RZ, UR31 ;  /* 0x0000001fff087e24 */ /* 0x000fc8000f8e00ff */
[----:B------:R-:W-:Y:S01]  /*111e0*/  @!PT LDS RZ, [RZ] ;  /* 0x00000000fffff984 */ /* 0x000fe20000000800 */
[----:B------:R-:W-:Y:S01]  /*111f0*/  @!PT LDS RZ, [RZ] ;  /* 0x00000000fffff984 */ /* 0x000fe20000000800 */
[----:B------:R-:W-:Y:S01]  /*11200*/  @!PT LDS RZ, [RZ] ;  /* 0x00000000fffff984 */ /* 0x000fe20000000800 */
[----:B------:R3:W-:Y:S04]  /*11210*/  @!P1 LDGSTS.E.BYPASS.LTC128B.128 [R216+0x8000], desc[UR26][R4.64+0x80] ;  /* 0x0800008004d89fae */ /* 0x0007e8000b981a1a */
[----:B------:R2:W-:Y:S01]  /*11220*/  @P1 STS.128 [R216+0x8000], RZ ;  /* 0x008000ffd8001388 */ /* 0x0005e20000000c00 */
[----:B-1----:R-:W-:Y:S01]  /*11230*/  IMAD.U32 R6, RZ, RZ, UR4 ;  /* 0x00000004ff067e24 */ /* 0x002fe2000f8e00ff */
[----:B---3--:R-:W-:Y:S01]  /*11240*/  MOV R5, UR30 ;  /* 0x0000001e00057c02 */ /* 0x008fe20008000f00 */
[----:B------:R-:W-:-:S04]  /*11250*/  IMAD.U32 R4, RZ, RZ, UR31 ;  /* 0x0000001fff047e24 */ /* 0x000fc8000f8e00ff */
[----:B------:R-:W-:-:S04]  /*11260*/  @!P3 IMAD.WIDE.U32 R4, R6, UR8, R4 ;  /* 0x000000080604bc25 */ /* 0x000fc8000f8e0004 */
[----:B------:R-:W-:Y:S01]  /*11270*/  @!P3 VIADD R5, R5, UR10 ;  /* 0x0000000a0505bc36 */ /* 0x000fe20008000000 */
[----:B------:R-:W-:-:S04]  /*11280*/  @!P3 LEA R10, P0, R4, R245, 0x1 ;  /* 0x000000f5040ab211 */ /* 0x000fc800078008ff */
[----:B------:R-:W-:Y:S01]  /*11290*/  @!P3 LEA.HI.X R11, R4, R242, R5, 0x1, P0 ;  /* 0x000000f2040bb211 */ /* 0x000fe200000f0c05 */
[----:B------:R-:W-:Y:S01]  /*112a0*/  IMAD.U32 R5, RZ, RZ, UR30 ;  /* 0x0000001eff057e24 */ /* 0x000fe2000f8e00ff */
[----:B------:R-:W-:-:S03]  /*112b0*/  MOV R4, UR31 ;  /* 0x0000001f00047c02 */ /* 0x000fc60008000f00 */
[----:B------:R-:W-:Y:S01]  /*112c0*/  @!PT LDS RZ, [RZ] ;  /* 0x00000000fffff984 */ /* 0x000fe20000000800 */
[----:B------:R-:W-:Y:S01]  /*112d0*/  @!PT LDS RZ, [RZ] ;  /* 0x00000000fffff984 */ /* 0x000fe20000000800 */
[----:B------:R-:W-:Y:S01]  /*112e0*/  @!PT LDS RZ, [RZ] ;  /* 0x00000000fffff984 */ /* 0x000fe20000000800 */
[----:B------:R2:W-:Y:S02]  /*112f0*/  @!P3 LDGSTS.E.BYPASS.LTC128B.128 [R216+0x6800], desc[UR26][R10.64] ;  /* 0x068000000ad8bfae */ /* 0x0005e4000b981a1a */
[C---:B------:R-:W-:Y:S02]  /*11300*/  @!P2 IMAD.WIDE.U32 R4, R6.reuse, UR8, R4 ;  /* 0x000000080604ac25 */ /* 0x040fe4000f8e0004 */
[----:B------:R2:W-:Y:S02]  /*11310*/  @P3 STS.128 [R216+0x6800], RZ ;  /* 0x006800ffd8003388 */ /* 0x0005e40000000c00 */
[----:B------:R-:W-:Y:S01]  /*11320*/  @!P1 IMAD.WIDE.U32 R6, R6, UR8, R8 ;  /* 0x0000000806069c25 */ /* 0x000fe2000f8e0008 */
[----:B------:R-:W-:-:S03]  /*11330*/  @!P2 LEA R8, P0, R4, R245, 0x1 ;  /* 0x000000f50408a211 */ /* 0x000fc600078008ff */
[----:B------:R-:W-:-:S05]  /*11340*/  @!P2 VIADD R5, R5, UR10 ;  /* 0x0000000a0505ac36 */ /* 0x000fca0008000000 */
[-C--:B------:R-:W-:Y:S02]  /*11350*/  @!P2 LEA.HI.X R9, R4, R242.reuse, R5, 0x1, P0 ;  /* 0x000000f20409a211 */ /* 0x080fe400000f0c05 */
[C---:B------:R-:W-:Y:S02]  /*11360*/  @!P1 LEA R4, P0, R6.reuse, R245, 0x1 ;  /* 0x000000f506049211 */ /* 0x040fe400078008ff */
[----:B------:R-:W-:Y:S01]  /*11370*/  @!P1 IADD3 R5, PT, PT, R7, UR10, RZ ;  /* 0x0000000a07059c10 */ /* 0x000fe2000fffe0ff */
        /* <DEDUP_REMOVED lines=10> */
[----:B------:R2:W-:Y:S04]  /*11420*/  @P1 STS.128 [R216+0x8800], RZ ;  /* 0x008800ffd8001388 */ /* 0x0005e80000000c00 */
[----:B------:R-:W0:Y:S02]  /*11430*/  LDGDEPBAR ;  /* 0x00000000000079af */ /* 0x000e240000000000 */
.L_x_549:
[----:B------:R-:W3:Y:S01]  /*11440*/  LDL.LU R38, [R1+0x40] ;  /* 0x0000400001267983 */ /* 0x000ee20000300800 */
[----:B--2---:R-:W-:Y:S02]  /*11450*/  FMNMX3.FTZ R4, R12, R206, R183, !PT ;  /* 0x000000ce0c047276 */ /* 0x004fe400078100b7 */
[----:B------:R-:W-:Y:S01]  /*11460*/  FMNMX3.FTZ R5, R13, R228, R182, !PT ;  /* 0x000000e40d057276 */ /* 0x000fe200078100b6 */
[----:B------:R-:W2:Y:S01]  /*11470*/  LDL.LU R37, [R1+0x48] ;  /* 0x0000480001257983 */ /* 0x000ea20000300800 */
[----:B------:R-:W-:Y:S01]  /*11480*/  FMNMX3.FTZ R6, R14, R237, R236, !PT ;  /* 0x000000ed0e067276 */ /* 0x000fe200078100ec */
[----:B------:R-:W-:Y:S02]  /*11490*/  IMAD.MOV.U32 R45, RZ, RZ, R247 ;  /* 0x000000ffff2d7224 */ /* 0x000fe400078e00f7 */
[----:B------:R-:W1:Y:S01]  /*114a0*/  SHFL.BFLY PT, R8, R102, 0x2, 0x1f ;  /* 0x0c401f0066087f89 */ /* 0x000e6200000e0000 */
[----:B------:R-:W-:Y:S01]  /*114b0*/  MOV R7, R2 ;  /* 0x0000000200077202 */ /* 0x000fe20000000f00 */
[----:B------:R-:W-:Y:S01]  /*114c0*/  IMAD.WIDE.U32 R26, R15, -0x326172a9, RZ ;  /* 0xcd9e8d570f1a7825 */ /* 0x000fe200078e00ff */
[----:B------:R-:W4:Y:S01]  /*114d0*/  LDCU UR4, c[0x0][0x45c] ;  /* 0x00008b80ff0477ac */ /* 0x000f220008000800 */
[----:B------:R-:W5:Y:S02]  /*114e0*/  LDL.LU R39, [R1+0x44] ;  /* 0x0000440001277983 */ /* 0x000f640000300800 */
[----:B------:R-:W-:-:S02]  /*114f0*/  IMAD.MOV.U32 R44, RZ, RZ, R246 ;  /* 0x000000ffff2c7224 */ /* 0x000fc400078e00f6 */
[----:B------:R-:W4:Y:S04]  /*11500*/  SHFL.BFLY PT, R9, R4, 0x2, 0x1f ;  /* 0x0c401f0004097f89 */ /* 0x000f2800000e0000 */
[----:B------:R-:W4:Y:S04]  /*11510*/  SHFL.BFLY PT, R10, R5, 0x2, 0x1f ;  /* 0x0c401f00050a7f89 */ /* 0x000f2800000e0000 */
[----:B------:R-:W4:Y:S01]  /*11520*/  SHFL.BFLY PT, R11, R6, 0x2, 0x1f ;  /* 0x0c401f00060b7f89 */ /* 0x000f2200000e0000 */
[----:B------:R-:W-:Y:S02]  /*11530*/  LOP3.LUT R7, R7, 0xff, RZ, 0xc0, !PT ;  /* 0x000000ff07077812 */ /* 0x000fe400078ec0ff */
[----:B-1----:R-:W-:-:S02]  /*11540*/  FMNMX.FTZ R102, R102, R8, !PT ;  /* 0x0000000866667209 */ /* 0x002fc40007810000 */
[----:B------:R-:W-:Y:S02]  /*11550*/  PRMT R2, R2, 0x7771, RZ ;  /* 0x0000777102027816 */ /* 0x000fe400000000ff */
[----:B----4-:R-:W-:Y:S02]  /*11560*/  FMNMX.FTZ R9, R4, R9, !PT ;  /* 0x0000000904097209 */ /* 0x010fe40007810000 */
[----:B------:R-:W1:Y:S01]  /*11570*/  SHFL.BFLY PT, R4, R102, 0x1, 0x1f ;  /* 0x0c201f0066047f89 */ /* 0x000e6200000e0000 */
[----:B------:R-:W-:Y:S02]  /*11580*/  FMNMX.FTZ R10, R5, R10, !PT ;  /* 0x0000000a050a7209 */ /* 0x000fe40007810000 */
[----:B------:R-:W-:-:S03]  /*11590*/  FMNMX.FTZ R11, R6, R11, !PT ;  /* 0x0000000b060b7209 */ /* 0x000fc60007810000 */
[----:B------:R-:W4:Y:S01]  /*115a0*/  SHFL.BFLY PT, R104, R10, 0x1, 0x1f ;  /* 0x0c201f000a687f89 */ /* 0x000f2200000e0000 */
[----:B------:R-:W-:Y:S02]  /*115b0*/  PRMT R18, R7, 0x5410, R2 ;  /* 0x0000541007127816 */ /* 0x000fe40000000002 */
[----:B------:R-:W-:Y:S01]  /*115c0*/  LOP3.LUT R2, R222, R26, R3, 0x96, !PT ;  /* 0x0000001ade027212 */ /* 0x000fe200078e9603 */
[----:B------:R-:W4:Y:S01]  /*115d0*/  SHFL.BFLY PT, R101, R11, 0x1, 0x1f ;  /* 0x0c201f000b657f89 */ /* 0x000f2200000e0000 */
[C---:B------:R-:W-:Y:S02]  /*115e0*/  LOP3.LUT R3, R0.reuse, 0xffff, RZ, 0xc0, !PT ;  /* 0x0000ffff00037812 */ /* 0x040fe400078ec0ff */
[----:B------:R-:W-:Y:S02]  /*115f0*/  LOP3.LUT R7, R0, 0xff, RZ, 0xc0, !PT ;  /* 0x000000ff00077812 */ /* 0x000fe400078ec0ff */
[----:B------:R-:W-:Y:S01]  /*11600*/  SHF.R.U32.HI R3, RZ, 0x8, R3 ;  /* 0x00000008ff037819 */ /* 0x000fe20000011603 */
[----:B------:R-:W4:Y:S03]  /*11610*/  SHFL.BFLY PT, R103, R9, 0x1, 0x1f ;  /* 0x0c201f0009677f89 */ /* 0x000f2600000e0000 */
[----:B------:R-:W-:-:S02]  /*11620*/  PRMT R16, R7, 0x5410, R3 ;  /* 0x0000541007107816 */ /* 0x000fc40000000003 */
[----:B------:R-:W-:Y:S02]  /*11630*/  PRMT R3, R0, 0x7632, R3 ;  /* 0x0000763200037816 */ /* 0x000fe40000000003 */
[----:B------:R-:W-:Y:S02]  /*11640*/  LOP3.LUT R5, R2, 0xffff, RZ, 0xc0, !PT ;  /* 0x0000ffff02057812 */ /* 0x000fe400078ec0ff */
[----:B------:R-:W-:Y:S02]  /*11650*/  LOP3.LUT R12, R3, 0xff, RZ, 0xc0, !PT ;  /* 0x000000ff030c7812 */ /* 0x000fe400078ec0ff */
[----:B------:R-:W-:Y:S02]  /*11660*/  SHF.R.U32.HI R0, RZ, 0x18, R0 ;  /* 0x00000018ff007819 */ /* 0x000fe40000011600 */
[----:B-1----:R-:W-:Y:S02]  /*11670*/  FMNMX.FTZ R102, R102, R4, !PT ;  /* 0x0000000466667209 */ /* 0x002fe40007810000 */
[----:B------:R-:W-:-:S02]  /*11680*/  SHF.R.U32.HI R3, RZ, 0x8, R5 ;  /* 0x00000008ff037819 */ /* 0x000fc40000011605 */
[----:B------:R-:W-:Y:S02]  /*11690*/  PRMT R5, R12, 0x5410, R0 ;  /* 0x000054100c057816 */ /* 0x000fe40000000000 */
[----:B------:R-:W1:Y:S01]  /*116a0*/  LDC R12, c[0x0][0x4f8] ;  /* 0x00013e00ff0c7b82 */ /* 0x000e620000000800 */
[----:B------:R-:W-:Y:S02]  /*116b0*/  FSETP.NEU.FTZ.AND P3, PT, R102, -INF , PT ;  /* 0xff8000006600780b */ /* 0x000fe40003f7d000 */
[----:B----4-:R-:W-:Y:S02]  /*116c0*/  FMNMX.FTZ R104, R10, R104, !PT ;  /* 0x000000680a687209 */ /* 0x010fe40007810000 */
[----:B------:R-:W-:Y:S02]  /*116d0*/  FMNMX.FTZ R101, R11, R101, !PT ;  /* 0x000000650b657209 */ /* 0x000fe40007810000 */
[----:B------:R-:W-:Y:S01]  /*116e0*/  FSEL R0, R102, RZ, P3 ;  /* 0x000000ff66007208 */ /* 0x000fe20001800000 */
[----:B------:R-:W-:Y:S01]  /*116f0*/  FMUL.FTZ R13, R104, UR4 ;  /* 0x00000004680d7c20 */ /* 0x000fe20008410000 */
[----:B------:R-:W-:-:S02]  /*11700*/  FSETP.NEU.FTZ.AND P2, PT, R101, -INF , PT ;  /* 0xff8000006500780b */ /* 0x000fc40003f5d000 */
[----:B------:R-:W-:Y:S01]  /*11710*/  FSETP.NEU.FTZ.AND P1, PT, R104, -INF , PT ;  /* 0xff8000006800780b */ /* 0x000fe20003f3d000 */
[----:B------:R-:W-:Y:S01]  /*11720*/  FADD.FTZ R20, R212, -R0 ;  /* 0x80000000d4147221 */ /* 0x000fe20000010000 */
[----:B------:R-:W-:Y:S02]  /*11730*/  LOP3.LUT R8, R2, 0xff, RZ, 0xc0, !PT ;  /* 0x000000ff02087812 */ /* 0x000fe400078ec0ff */
[----:B------:R-:W-:Y:S02]  /*11740*/  FSEL R0, R101, RZ, P2 ;  /* 0x000000ff65007208 */ /* 0x000fe40001000000 */
[----:B------:R-:W-:Y:S02]  /*11750*/  FSEL R13, R13, RZ, P1 ;  /* 0x000000ff0d0d7208 */ /* 0x000fe40000800000 */
[----:B------:R-:W-:Y:S01]  /*11760*/  PRMT R17, R8, 0x5410, R3 ;  /* 0x0000541008117816 */ /* 0x000fe20000000003 */
[----:B------:R-:W-:Y:S01]  /*11770*/  FADD.FTZ R8, R208, -R0 ;  /* 0x80000000d0087221 */ /* 0x000fe20000010000 */
[----:B------:R-:W-:Y:S01]  /*11780*/  FMNMX.FTZ R103, R9, R103, !PT ;  /* 0x0000006709677209 */ /* 0x000fe20007810000 */
[--C-:B------:R-:W-:Y:S01]  /*11790*/  FFMA.FTZ R0, R54, UR4, -R13.reuse ;  /* 0x0000000436007c23 */ /* 0x100fe2000801080d */
[----:B------:R-:W-:Y:S01]  /*117a0*/  FFMA.FTZ R3, R22, UR4, -R13 ;  /* 0x0000000416037c23 */ /* 0x000fe2000801080d */
[----:B------:R-:W-:-:S02]  /*117b0*/  PRMT R7, R2, 0x7632, R7 ;  /* 0x0000763202077816 */ /* 0x000fc40000000007 */
[C---:B------:R-:W-:Y:S01]  /*117c0*/  FSETP.NEU.FTZ.AND P0, PT, R103.reuse, -INF , PT ;  /* 0xff8000006700780b */ /* 0x040fe20003f1d000 */
[----:B------:R-:W-:Y:S01]  /*117d0*/  FMUL.FTZ R15, R103, UR4 ;  /* 0x00000004670f7c20 */ /* 0x000fe20008410000 */
[----:B------:R-:W-:Y:S01]  /*117e0*/  SHF.R.U32.HI R6, RZ, 0x18, R2 ;  /* 0x00000018ff067819 */ /* 0x000fe20000011602 */
[----:B------:R4:W-:Y:S01]  /*117f0*/  MUFU.EX2 R212, R0 ;  /* 0x0000000000d47308 */ /* 0x0009e20000000800 */
[----:B------:R-:W-:-:S03]  /*11800*/  LOP3.LUT R2, R7, 0xff, RZ, 0xc0, !PT ;  /* 0x000000ff07027812 */ /* 0x000fc600078ec0ff */
[----:B------:R4:W4:Y:S01]  /*11810*/  MUFU.EX2 R61, R3 ;  /* 0x00000003003d7308 */ /* 0x0009220000000800 */
[----:B-1----:R-:W-:Y:S02]  /*11820*/  LOP3.LUT R12, R12, 0xff, RZ, 0xc0, !PT ;  /* 0x000000ff0c0c7812 */ /* 0x002fe400078ec0ff */
[----:B------:R-:W-:Y:S02]  /*11830*/  FSEL R15, R15, RZ, P0 ;  /* 0x000000ff0f0f7208 */ /* 0x000fe40000000000 */
[----:B------:R-:W-:Y:S02]  /*11840*/  PRMT R21, R2, 0x5410, R6 ;  /* 0x0000541002157816 */ /* 0x000fe40000000006 */
[----:B------:R-:W-:Y:S02]  /*11850*/  FSEL R2, R104, RZ, P1 ;  /* 0x000000ff68027208 */ /* 0x000fe40000800000 */
[----:B----4-:R-:W-:Y:S01]  /*11860*/  FSEL R0, R103, RZ, P0 ;  /* 0x000000ff67007208 */ /* 0x010fe20000000000 */
[----:B------:R-:W-:-:S02]  /*11870*/  IMAD R12, R12, 0x10000, R12 ;  /* 0x000100000c0c7824 */ /* 0x000fc400078e020c */
[----:B------:R-:W-:Y:S01]  /*11880*/  FMUL.FTZ R14, R102, UR4 ;  /* 0x00000004660e7c20 */ /* 0x000fe20008410000 */
[--C-:B------:R-:W-:Y:S01]  /*11890*/  FFMA.FTZ R3, R55, UR4, -R15.reuse ;  /* 0x0000000437037c23 */ /* 0x100fe2000801080f */
[----:B------:R-:W-:Y:S01]  /*118a0*/  FADD.FTZ R9, R214, -R0 ;  /* 0x80000000d6097221 */ /* 0x000fe20000010000 */
[----:B------:R-:W-:Y:S01]  /*118b0*/  FFMA.FTZ R0, R58, UR4, -R15 ;  /* 0x000000043a007c23 */ /* 0x000fe2000801080f */
[----:B------:R-:W-:Y:S01]  /*118c0*/  FADD.FTZ R7, R215, -R2 ;  /* 0x80000002d7077221 */ /* 0x000fe20000010000 */
[----:B------:R-:W-:Y:S01]  /*118d0*/  FFMA.FTZ R2, R25, UR4, -R13 ;  /* 0x0000000419027c23 */ /* 0x000fe2000801080d */
[----:B------:R-:W-:Y:S01]  /*118e0*/  HSET2.LE.AND R4, R16, R12, PT ;  /* 0x0000000c10047233 */ /* 0x000fe20003803000 */
[----:B------:R1:W-:Y:S01]  /*118f0*/  MUFU.EX2 R214, R0 ;  /* 0x0000000000d67308 */ /* 0x0003e20000000800 */
[----:B------:R-:W-:Y:S01]  /*11900*/  FSEL R14, R14, RZ, P3 ;  /* 0x000000ff0e0e7208 */ /* 0x000fe20001800000 */
[----:B------:R-:W-:Y:S02]  /*11910*/  FMUL.FTZ R36, R101, UR4 ;  /* 0x0000000465247c20 */ /* 0x000fe40008410000 */
[----:B------:R4:W4:Y:S03]  /*11920*/  MUFU.EX2 R25, R3 ;  /* 0x0000000300197308 */ /* 0x0009260000000800 */
[----:B------:R-:W-:-:S02]  /*11930*/  FSEL R36, R36, RZ, P2 ;  /* 0x000000ff24247208 */ /* 0x000fc40001000000 */
[----:B-1----:R-:W-:Y:S01]  /*11940*/  F2FP.F16.F32.PACK_AB R0, R61, R212 ;  /* 0x000000d43d00723e */ /* 0x002fe200000000ff */
[----:B----4-:R-:W-:-:S03]  /*11950*/  FFMA.FTZ R3, R24, UR4, -R13 ;  /* 0x0000000418037c23 */ /* 0x010fc6000801080d */
[----:B------:R-:W-:Y:S01]  /*11960*/  LOP3.LUT R4, R0, R4, RZ, 0xc0, !PT ;  /* 0x0000000400047212 */ /* 0x000fe200078ec0ff */
[----:B------:R1:W-:Y:S01]  /*11970*/  MUFU.EX2 R24, R2 ;  /* 0x0000000200187308 */ /* 0x0003e20000000800 */
[----:B------:R-:W-:-:S03]  /*11980*/  FFMA.FTZ R0, R59, UR4, -R14 ;  /* 0x000000043b007c23 */ /* 0x000fc6000801080e */
[----:B------:R4:W4:Y:S01]  /*11990*/  MUFU.EX2 R245, R3 ;  /* 0x0000000300f57308 */ /* 0x0009220000000800 */
[----:B------:R-:W-:-:S03]  /*119a0*/  HSET2.LE.AND R5, R5, R12, PT ;  /* 0x0000000c05057233 */ /* 0x000fc60003803000 */
[----:B------:R4:W-:Y:S01]  /*119b0*/  MUFU.EX2 R244, R0 ;  /* 0x0000000000f47308 */ /* 0x0009e20000000800 */
[----:B-1----:R-:W-:-:S04]  /*119c0*/  FFMA.FTZ R2, R23, UR4, -R14 ;  /* 0x0000000417027c23 */ /* 0x002fc8000801080e */
[----:B------:R1:W1:Y:S01]  /*119d0*/  MUFU.EX2 R247, R2 ;  /* 0x0000000200f77308 */ /* 0x0002620000000800 */
[----:B----4-:R-:W-:Y:S01]  /*119e0*/  FFMA.FTZ R3, R63, UR4, -R36 ;  /* 0x000000043f037c23 */ /* 0x010fe20008010824 */
[----:B------:R-:W-:-:S03]  /*119f0*/  F2FP.F16.F32.PACK_AB R0, R25, R214 ;  /* 0x000000d61900723e */ /* 0x000fc600000000ff */
[----:B------:R-:W4:Y:S01]  /*11a00*/  MUFU.EX2 R60, R3 ;  /* 0x00000003003c7308 */ /* 0x000f220000000800 */
[----:B------:R-:W-:Y:S02]  /*11a10*/  HSET2.LE.AND R6, R19, R12, PT ;  /* 0x0000000c13067233 */ /* 0x000fe40003803000 */
[----:B------:R-:W-:Y:S02]  /*11a20*/  LOP3.LUT R5, R0, R5, RZ, 0xc0, !PT ;  /* 0x0000000500057212 */ /* 0x000fe400078ec0ff */
[----:B------:R-:W-:Y:S01]  /*11a30*/  F2FP.F16.F32.PACK_AB R0, R245, R24 ;  /* 0x00000018f500723e */ /* 0x000fe200000000ff */
[----:B-1----:R-:W-:-:S03]  /*11a40*/  FFMA.FTZ R2, R62, UR4, -R36 ;  /* 0x000000043e027c23 */ /* 0x002fc60008010824 */
[----:B------:R-:W-:Y:S01]  /*11a50*/  LOP3.LUT R6, R0, R6, RZ, 0xc0, !PT ;  /* 0x0000000600067212 */ /* 0x000fe200078ec0ff */
[----:B------:R1:W1:Y:S01]  /*11a60*/  MUFU.EX2 R246, R2 ;  /* 0x0000000200f67308 */ /* 0x0002620000000800 */
[----:B------:R-:W-:Y:S02]  /*11a70*/  HSET2.LE.AND R10, R18, R12, PT ;  /* 0x0000000c120a7233 */ /* 0x000fe40003803000 */
[----:B------:R-:W-:Y:S02]  /*11a80*/  F2FP.F16.F32.PACK_AB R0, R247, R244 ;  /* 0x000000f4f700723e */ /* 0x000fe400000000ff */
[----:B------:R-:W-:Y:S02]  /*11a90*/  LOP3.LUT R11, R28, 0xff00ff, RZ, 0xc0, !PT ;  /* 0x00ff00ff1c0b7812 */ /* 0x000fe400078ec0ff */
[----:B------:R-:W-:Y:S01]  /*11aa0*/  LOP3.LUT R10, R0, R10, RZ, 0xc0, !PT ;  /* 0x0000000a000a7212 */ /* 0x000fe200078ec0ff */
[----:B------:R-:W-:Y:S01]  /*11ab0*/  FFMA.FTZ R0, R172, UR4, -R14 ;  /* 0x00000004ac007c23 */ /* 0x000fe2000801080e */
[----:B----4-:R-:W-:-:S02]  /*11ac0*/  MOV R28, R60 ;  /* 0x0000003c001c7202 */ /* 0x010fc40000000f00 */
[----:B------:R-:W-:Y:S01]  /*11ad0*/  HSET2.LE.AND R11, R11, R12, PT ;  /* 0x0000000c0b0b7233 */ /* 0x000fe20003803000 */
[----:B------:R4:W-:Y:S01]  /*11ae0*/  MUFU.EX2 R54, R0 ;  /* 0x0000000000367308 */ /* 0x0009e20000000800 */
[----:B------:R-:W-:Y:S01]  /*11af0*/  LEA R172, R252, UR5, 0x1 ;  /* 0x00000005fcac7c11 */ /* 0x000fe2000f8e08ff */
[----:B-1----:R-:W-:Y:S01]  /*11b00*/  FFMA.FTZ R2, R66, UR4, -R14 ;  /* 0x0000000442027c23 */ /* 0x002fe2000801080e */
[----:B------:R-:W-:Y:S01]  /*11b10*/  FFMA.FTZ R3, R173, UR4, -R36 ;  /* 0x00000004ad037c23 */ /* 0x000fe20008010824 */
[----:B----4-:R-:W-:-:S04]  /*11b20*/  F2FP.F16.F32.PACK_AB R0, R246, R28 ;  /* 0x0000001cf600723e */ /* 0x010fc800000000ff */
[----:B------:R-:W-:Y:S01]  /*11b30*/  LOP3.LUT R11, R0, R11, RZ, 0xc0, !PT ;  /* 0x0000000b000b7212 */ /* 0x000fe200078ec0ff */
[----:B------:R-:W-:Y:S01]  /*11b40*/  FFMA.FTZ R0, R67, UR4, -R36 ;  /* 0x0000000443007c23 */ /* 0x000fe20008010824 */
[----:B------:R-:W1:Y:S04]  /*11b50*/  MUFU.EX2 R249, R2 ;  /* 0x0000000200f97308 */ /* 0x000e680000000800 */
[----:B------:R4:W-:Y:S04]  /*11b60*/  MUFU.EX2 R173, R0 ;  /* 0x0000000000ad7308 */ /* 0x0009e80000000800 */
[----:B------:R1:W-:Y:S01]  /*11b70*/  MUFU.EX2 R55, R3 ;  /* 0x0000000300377308 */ /* 0x0003e20000000800 */
[----:B----4-:R-:W-:-:S02]  /*11b80*/  HSET2.LE.AND R0, R17, R12, PT ;  /* 0x0000000c11007233 */ /* 0x010fc40003803000 */
[----:B------:R-:W4:Y:S01]  /*11b90*/  LDSM.16.MT88.4 R16, [R172+0x9000] ;  /* 0x00900000ac10783b */ /* 0x000f220000004200 */
[--C-:B------:R-:W-:Y:S01]  /*11ba0*/  FFMA.FTZ R2, R105, UR4, -R15.reuse ;  /* 0x0000000469027c23 */ /* 0x100fe2000801080f */
[----:B-1----:R-:W-:Y:S01]  /*11bb0*/  FFMA.FTZ R3, R65, UR4, -R15 ;  /* 0x0000000441037c23 */ /* 0x002fe2000801080f */
[----:B------:R-:W-:Y:S02]  /*11bc0*/  IMAD.MOV.U32 R59, RZ, RZ, R41 ;  /* 0x000000ffff3b7224 */ /* 0x000fe400078e0029 */
[----:B------:R-:W-:Y:S01]  /*11bd0*/  FMUL.FTZ R41, R9, UR4 ;  /* 0x0000000409297c20 */ /* 0x000fe20008410000 */
[----:B------:R1:W-:Y:S01]  /*11be0*/  MUFU.EX2 R208, R2 ;  /* 0x0000000200d07308 */ /* 0x0003e20000000800 */
[----:B------:R-:W-:Y:S01]  /*11bf0*/  FMUL.FTZ R20, R20, UR4 ;  /* 0x0000000414147c20 */ /* 0x000fe20008410000 */
[----:B------:R-:W-:Y:S02]  /*11c00*/  FMUL.FTZ R7, R7, UR4 ;  /* 0x0000000407077c20 */ /* 0x000fe40008410000 */
[----:B------:R1:W-:Y:S01]  /*11c10*/  MUFU.EX2 R207, R3 ;  /* 0x0000000300cf7308 */ /* 0x0003e20000000800 */
[----:B------:R-:W-:-:S03]  /*11c20*/  MOV R58, R40 ;  /* 0x00000028003a7202 */ /* 0x000fc60000000f00 */
[----:B------:R-:W1:Y:S02]  /*11c30*/  MUFU.EX2 R40, R7 ;  /* 0x0000000700287308 */ /* 0x000e640000000800 */
[----:B-1----:R-:W-:Y:S02]  /*11c40*/  F2FP.F16.F32.PACK_AB R2, R249, R54 ;  /* 0x00000036f902723e */ /* 0x002fe400000000ff */
[----:B------:R-:W1:Y:S01]  /*11c50*/  MUFU.EX2 R41, R41 ;  /* 0x0000002900297308 */ /* 0x000e620000000800 */
[----:B------:R-:W-:Y:S01]  /*11c60*/  LOP3.LUT R3, R29, 0xff00ff, RZ, 0xc0, !PT ;  /* 0x00ff00ff1d037812 */ /* 0x000fe200078ec0ff */
[----:B------:R-:W-:Y:S02]  /*11c70*/  IMAD.MOV.U32 R29, RZ, RZ, R61 ;  /* 0x000000ffff1d7224 */ /* 0x000fe400078e003d */
[-C--:B------:R-:W-:Y:S01]  /*11c80*/  FMUL.FTZ R108, R108, R40.reuse ;  /* 0x000000286c6c7220 */ /* 0x080fe20000410000 */
[-C--:B------:R-:W-:Y:S01]  /*11c90*/  FMUL.FTZ R109, R109, R40.reuse ;  /* 0x000000286d6d7220 */ /* 0x080fe20000410000 */
[-C--:B------:R-:W-:Y:S01]  /*11ca0*/  FMUL.FTZ R120, R120, R40.reuse ;  /* 0x0000002878787220 */ /* 0x080fe20000410000 */
[----:B------:R-:W-:Y:S01]  /*11cb0*/  FMUL.FTZ R121, R121, R40 ;  /* 0x0000002879797220 */ /* 0x000fe20000410000 */
[-C--:B-1----:R-:W-:Y:S01]  /*11cc0*/  FMUL.FTZ R110, R110, R41.reuse ;  /* 0x000000296e6e7220 */ /* 0x082fe20000410000 */
[-C--:B------:R-:W-:Y:S01]  /*11cd0*/  FMUL.FTZ R111, R111, R41.reuse ;  /* 0x000000296f6f7220 */ /* 0x080fe20000410000 */
[-C--:B------:R-:W-:Y:S01]  /*11ce0*/  FMUL.FTZ R122, R122, R41.reuse ;  /* 0x000000297a7a7220 */ /* 0x080fe20000410000 */
[----:B------:R-:W-:Y:S01]  /*11cf0*/  FMUL.FTZ R123, R123, R41 ;  /* 0x000000297b7b7220 */ /* 0x000fe20000410000 */
[----:B------:R-:W-:Y:S01]  /*11d00*/  IMAD.MOV.U32 R22, RZ, RZ, R58 ;  /* 0x000000ffff167224 */ /* 0x000fe200078e003a */
[----:B------:R-:W-:Y:S01]  /*11d10*/  MOV R23, R59 ;  /* 0x0000003b00177202 */ /* 0x000fe20000000f00 */
[----:B------:R-:W-:Y:S01]  /*11d20*/  IMAD.MOV.U32 R62, RZ, RZ, R56 ;  /* 0x000000ffff3e7224 */ /* 0x000fe200078e0038 */
[----:B---3--:R-:W-:-:S02]  /*11d30*/  MOV R60, R38 ;  /* 0x00000026003c7202 */ /* 0x008fc40000000f00 */
[----:B------:R-:W1:Y:S01]  /*11d40*/  MUFU.EX2 R38, R20 ;  /* 0x0000001400267308 */ /* 0x000e620000000800 */
[----:B-----5:R-:W-:Y:S02]  /*11d50*/  IMAD.MOV.U32 R248, RZ, RZ, R39 ;  /* 0x000000fffff87224 */ /* 0x020fe400078e0027 */
[----:B------:R-:W-:Y:S01]  /*11d60*/  FMUL.FTZ R39, R8, UR4 ;  /* 0x0000000408277c20 */ /* 0x000fe20008410000 */
[----:B------:R-:W-:Y:S02]  /*11d70*/  LOP3.LUT R8, R2, R0, RZ, 0xc0, !PT ;  /* 0x0000000002087212 */ /* 0x000fe400078ec0ff */
[----:B------:R-:W-:-:S03]  /*11d80*/  HSET2.LE.AND R0, R21, R12, PT ;  /* 0x0000000c15007233 */ /* 0x000fc60003803000 */
[----:B------:R-:W3:Y:S01]  /*11d90*/  MUFU.EX2 R39, R39 ;  /* 0x0000002700277308 */ /* 0x000ee20000000800 */
[----:B------:R-:W-:-:S04]  /*11da0*/  F2FP.F16.F32.PACK_AB R2, R173, R55 ;  /* 0x00000037ad02723e */ /* 0x000fc800000000ff */
[----:B------:R-:W-:Y:S02]  /*11db0*/  LOP3.LUT R9, R2, R0, RZ, 0xc0, !PT ;  /* 0x0000000002097212 */ /* 0x000fe400078ec0ff */
[----:B------:R-:W-:Y:S02]  /*11dc0*/  HSET2.LE.AND R2, R3, R12, PT ;  /* 0x0000000c03027233 */ /* 0x000fe40003803000 */
[----:B------:R-:W-:Y:S01]  /*11dd0*/  F2FP.F16.F32.PACK_AB R0, R207, R208 ;  /* 0x000000d0cf00723e */ /* 0x000fe200000000ff */
[-C--:B-1----:R-:W-:Y:S01]  /*11de0*/  FMUL.FTZ R112, R112, R38.reuse ;  /* 0x0000002670707220 */ /* 0x082fe20000410000 */
[----:B------:R-:W-:Y:S02]  /*11df0*/  FMUL.FTZ R113, R113, R38 ;  /* 0x0000002671717220 */ /* 0x000fe40000410000 */
[----:B------:R-:W-:Y:S01]  /*11e00*/  LOP3.LUT R7, R0, R2, RZ, 0xc0, !PT ;  /* 0x0000000200077212 */ /* 0x000fe200078ec0ff */
[----:B------:R-:W-:Y:S02]  /*11e10*/  VIADD R0, R172, 0x9000 ;  /* 0x00009000ac007836 */ /* 0x000fe40000000000 */
[-C--:B---3--:R-:W-:Y:S01]  /*11e20*/  FMUL.FTZ R114, R114, R39.reuse ;  /* 0x0000002772727220 */ /* 0x088fe20000410000 */
[-C--:B------:R-:W-:Y:S01]  /*11e30*/  FMUL.FTZ R115, R115, R39.reuse ;  /* 0x0000002773737220 */ /* 0x080fe20000410000 */
[-C--:B------:R-:W-:Y:S01]  /*11e40*/  FMUL.FTZ R116, R116, R38.reuse ;  /* 0x0000002674747220 */ /* 0x080fe20000410000 */
[----:B------:R-:W-:Y:S01]  /*11e50*/  FMUL.FTZ R117, R117, R38 ;  /* 0x0000002675757220 */ /* 0x000fe20000410000 */
[-C--:B------:R-:W-:Y:S01]  /*11e60*/  FMUL.FTZ R118, R118, R39.reuse ;  /* 0x0000002776767220 */ /* 0x080fe20000410000 */
[----:B------:R-:W-:Y:S01]  /*11e70*/  FMUL.FTZ R119, R119, R39 ;  /* 0x0000002777777220 */ /* 0x000fe20000410000 */
[----:B--2---:R-:W-:-:S02]  /*11e80*/  MOV R61, R37 ;  /* 0x00000025003d7202 */ /* 0x004fc40000000f00 */
[----:B------:R-:W-:Y:S01]  /*11e90*/  IADD3 R37, PT, PT, R172, 0x9020, RZ ;  /* 0x00009020ac257810 */ /* 0x000fe20007ffe0ff */
[----:B------:R-:W-:Y:S01]  /*11ea0*/  @P4 VIADD R37, R0, 0xffffffe0 ;  /* 0xffffffe000254836 */ /* 0x000fe20000000000 */
[----:B------:R-:W-:Y:S01]  /*11eb0*/  MOV R63, R57 ;  /* 0x00000039003f7202 */ /* 0x000fe20000000f00 */
[-C--:B----4-:R-:W-:Y:S08]  /*11ec0*/  HMMA.16816.F32 R108, R4, R16.reuse, R108 ;  /* 0x00000010046c723c */ /* 0x090ff0000000186c */
[----:B------:R-:W-:Y:S08]  /*11ed0*/  HMMA.16816.F32 R56, R8, R16, R112 ;  /* 0x000000100838723c */ /* 0x000ff00000001870 */
[-C--:B------:R-:W-:Y:S08]  /*11ee0*/  HMMA.16816.F32 R120, R4, R18.reuse, R120 ;  /* 0x000000120478723c */ /* 0x080ff00000001878 */
[C---:B------:R-:W-:Y:S01]  /*11ef0*/  HMMA.16816.F32 R116, R8.reuse, R18, R116 ;  /* 0x000000120874723c */ /* 0x040fe20000001874 */
[----:B------:R-:W1:Y:S01]  /*11f00*/  LDSM.16.MT88.4 R16, [R37] ;  /* 0x000000002510783b */ /* 0x000e620000004200 */
        /* <DEDUP_REMOVED lines=16> */
[-C--:B-1----:R-:W-:Y:S08]  /*12010*/  HMMA.16816.F32 R128, R8, R16.reuse, R128 ;  /* 0x000000100880723c */ /* 0x082ff00000001880 */
[C---:B------:R-:W-:Y:S08]  /*12020*/  HMMA.16816.F32 R124, R4.reuse, R16, R124 ;  /* 0x00000010047c723c */ /* 0x040ff0000000187c */
[-C--:B------:R-:W-:Y:S08]  /*12030*/  HMMA.16816.F32 R136, R4, R18.reuse, R136 ;  /* 0x000000120488723c */ /* 0x080ff00000001888 */
[C---:B------:R-:W-:Y:S01]  /*12040*/  HMMA.16816.F32 R64, R8.reuse, R18, R132 ;  /* 0x000000120840723c */ /* 0x040fe20000001884 */
[----:B------:R-:W1:Y:S01]  /*12050*/  LDSM.16.MT88.4 R16, [R172+0xa000] ;  /* 0x00a00000ac10783b */ /* 0x000e620000004200 */
        /* <DEDUP_REMOVED lines=16> */
[----:B------:R-:W-:Y:S01]  /*12160*/  MOV R134, R62 ;  /* 0x0000003e00867202 */ /* 0x000fe20000000f00 */
[----:B------:R-:W-:Y:S01]  /*12170*/  IMAD.MOV.U32 R135, RZ, RZ, R63 ;  /* 0x000000ffff877224 */ /* 0x000fe200078e003f */
[----:B------:R-:W-:Y:S01]  /*12180*/  MOV R215, R61 ;  /* 0x0000003d00d77202 */ /* 0x000fe20000000f00 */
[----:B------:R-:W-:Y:S01]  /*12190*/  IMAD.MOV.U32 R242, RZ, RZ, R60 ;  /* 0x000000fffff27224 */ /* 0x000fe200078e003c */
[-C--:B-1----:R-:W-:Y:S08]  /*121a0*/  HMMA.16816.F32 R144, R8, R16.reuse, R144 ;  /* 0x000000100890723c */ /* 0x082ff00000001890 */
[C---:B------:R-:W-:Y:S08]  /*121b0*/  HMMA.16816.F32 R140, R4.reuse, R16, R140 ;  /* 0x00000010048c723c */ /* 0x040ff0000000188c */
[-C--:B------:R-:W-:Y:S08]  /*121c0*/  HMMA.16816.F32 R152, R4, R18.reuse, R152 ;  /* 0x000000120498723c */ /* 0x080ff00000001898 */
[----:B------:R-:W-:Y:S01]  /*121d0*/  HMMA.16816.F32 R60, R8, R18, R148 ;  /* 0x00000012083c723c */ /* 0x000fe20000001894 */
        /* <DEDUP_REMOVED lines=18> */
[----:B------:R-:W-:-:S02]  /*12300*/  IMAD.MOV.U32 R133, RZ, RZ, R23 ;  /* 0x000000ffff857224 */ /* 0x000fc400078e0017 */
[----:B------:R-:W2:Y:S01]  /*12310*/  LDSM.16.MT88.4 R20, [R37+0x2000] ;  /* 0x002000002514783b */ /* 0x000ea20000004200 */
[-C--:B-1----:R-:W-:Y:S08]  /*12320*/  HMMA.16816.F32 R160, R8, R16.reuse, R160 ;  /* 0x0000001008a0723c */ /* 0x082ff000000018a0 */
[C---:B------:R-:W-:Y:S08]  /*12330*/  HMMA.16816.F32 R156, R4.reuse, R16, R156 ;  /* 0x00000010049c723c */ /* 0x040ff0000000189c */
[-C--:B------:R-:W-:Y:S08]  /*12340*/  HMMA.16816.F32 R168, R4, R18.reuse, R168 ;  /* 0x0000001204a8723c */ /* 0x080ff000000018a8 */
[----:B------:R-:W-:Y:S01]  /*12350*/  HMMA.16816.F32 R112, R8, R18, R164 ;  /* 0x000000120870723c */ /* 0x000fe200000018a4 */
[----:B------:R-:W1:Y:S01]  /*12360*/  LDSM.16.MT88.4 R16, [R172+0xb000] ;  /* 0x00b00000ac10783b */ /* 0x000e620000004200 */
        /* <DEDUP_REMOVED lines=16> */
[----:B------:R-:W-:-:S02]  /*12470*/  LOP3.LUT R0, R220, R48, R31, 0x96, !PT ;  /* 0x00000030dc007212 */ /* 0x000fc400078e961f */
[C---:B--2---:R-:W-:Y:S01]  /*12480*/  HMMA.16816.F32 R88, R4.reuse, R20, R88 ;  /* 0x000000140458723c */ /* 0x044fe20000001858 */
[----:B------:R-:W-:Y:S01]  /*12490*/  LOP3.LUT R2, R220, R46, R27, 0x96, !PT ;  /* 0x0000002edc027212 */ /* 0x000fe200078e961b */
[-C--:B------:R-:W-:Y:S01]  /*124a0*/  FMUL.FTZ R68, R68, R38.reuse ;  /* 0x0000002644447220 */ /* 0x080fe20000410000 */
[-C--:B------:R-:W-:Y:S01]  /*124b0*/  FMUL.FTZ R69, R69, R38.reuse ;  /* 0x0000002645457220 */ /* 0x080fe20000410000 */
[-C--:B------:R-:W-:Y:S01]  /*124c0*/  FMUL.FTZ R70, R70, R39.reuse ;  /* 0x0000002746467220 */ /* 0x080fe20000410000 */
[-C--:B------:R-:W-:Y:S01]  /*124d0*/  FMUL.FTZ R71, R71, R39.reuse ;  /* 0x0000002747477220 */ /* 0x080fe20000410000 */
[-C--:B------:R-:W-:Y:S02]  /*124e0*/  FMUL.FTZ R80, R80, R38.reuse ;  /* 0x0000002650507220 */ /* 0x080fe40000410000 */
        /* <DEDUP_REMOVED lines=12> */
[----:B-1----:R-:W-:Y:S01]  /*125b0*/  HMMA.16816.F32 R72, R4, R16, R72 ;  /* 0x000000100448723c */ /* 0x002fe20000001848 */
[----:B------:R-:W-:-:S07]  /*125c0*/  IADD3 R105, PT, PT, R227, 0x646e171e, RZ ;  /* 0x646e171ee3697810 */ /* 0x000fce0007ffe0ff */
[----:B------:R-:W-:Y:S01]  /*125d0*/  HMMA.16816.F32 R76, R4, R18, R76 ;  /* 0x00000012044c723c */ /* 0x000fe2000000184c */
[----:B------:R-:W-:-:S04]  /*125e0*/  IMAD.WIDE.U32 R4, R0, -0x2daee0ad, RZ ;  /* 0xd2511f5300047825 */ /* 0x000fc800078e00ff */
[----:B------:R-:W-:Y:S02]  /*125f0*/  IMAD.MOV.U32 R3, RZ, RZ, R4 ;  /* 0x000000ffff037224 */ /* 0x000fe400078e0004 */
[----:B------:R-:W-:Y:S01]  /*12600*/  IMAD.WIDE.U32 R6, R2, -0x2daee0ad, RZ ;  /* 0xd2511f5302067825 */ /* 0x000fe200078e00ff */
[----:B------:R-:W-:Y:S01]  /*12610*/  HMMA.16816.F32 R68, R8, R16, R68 ;  /* 0x000000100844723c */ /* 0x000fe20000001844 */
[----:B------:R-:W-:Y:S02]  /*12620*/  LOP3.LUT R0, R105, R34, R5, 0x96, !PT ;  /* 0x0000002269007212 */ /* 0x000fe400078e9605 */
[----:B------:R-:W-:Y:S02]  /*12630*/  PRMT R5, R4, 0x7772, RZ ;  /* 0x0000777204057816 */ /* 0x000fe400000000ff */
[----:B------:R-:W-:-:S03]  /*12640*/  LOP3.LUT R3, R3, 0xff, RZ, 0xc0, !PT ;  /* 0x000000ff03037812 */ /* 0x000fc600078ec0ff */
[C---:B------:R-:W-:Y:S01]  /*12650*/  HMMA.16816.F32 R80, R8.reuse, R18, R80 ;  /* 0x000000120850723c */ /* 0x040fe20000001850 */
[----:B------:R-:W-:Y:S02]  /*12660*/  LOP3.LUT R2, R105, R32, R7, 0x96, !PT ;  /* 0x0000002069027212 */ /* 0x000fe400078e9607 */
[----:B------:R-:W-:Y:S01]  /*12670*/  PRMT R7, R6, 0x7773, RZ ;  /* 0x0000777306077816 */ /* 0x000fe200000000ff */
[----:B------:R-:W-:Y:S02]  /*12680*/  IMAD.MOV.U32 R150, RZ, RZ, R248 ;  /* 0x000000ffff967224 */ /* 0x000fe400078e00f8 */
[----:B------:R-:W-:Y:S02]  /*12690*/  IMAD.MOV.U32 R149, RZ, RZ, R135 ;  /* 0x000000ffff957224 */ /* 0x000fe400078e0087 */
[C---:B------:R-:W-:Y:S08]  /*126a0*/  HMMA.16816.F32 R84, R8.reuse, R20, R84 ;  /* 0x000000140854723c */ /* 0x040ff00000001854 */
[----:B------:R-:W-:Y:S01]  /*126b0*/  HMMA.16816.F32 R96, R8, R22, R96 ;  /* 0x000000160860723c */ /* 0x000fe20000001860 */
[----:B------:R-:W-:-:S02]  /*126c0*/  PRMT R9, R4, 0x7771, RZ ;  /* 0x0000777104097816 */ /* 0x000fc400000000ff */
[----:B------:R-:W-:Y:S01]  /*126d0*/  MOV R166, R132 ;  /* 0x0000008400a67202 */ /* 0x000fe20000000f00 */
[----:B------:R-:W-:Y:S01]  /*126e0*/  IMAD.MOV.U32 R167, RZ, RZ, R133 ;  /* 0x000000ffffa77224 */ /* 0x000fe200078e0085 */
[----:B------:R-:W-:Y:S01]  /*126f0*/  PRMT R8, R4, 0x7773, RZ ;  /* 0x0000777304087816 */ /* 0x000fe200000000ff */
[----:B------:R-:W-:Y:S01]  /*12700*/  LDSM.16.MT88.4 R32, [R37+0x2400] ;  /* 0x002400002520783b */ /* 0x000fe20000004200 */
[----:B------:R-:W-:Y:S02]  /*12710*/  MOV R10, R6 ;  /* 0x00000006000a7202 */ /* 0x000fe40000000f00 */
[C---:B------:R-:W-:Y:S02]  /*12720*/  PRMT R11, R6.reuse, 0x7771, RZ ;  /* 0x00007771060b7816 */ /* 0x040fe400000000ff */
[----:B------:R-:W-:Y:S02]  /*12730*/  PRMT R4, R6, 0x7772, RZ ;  /* 0x0000777206047816 */ /* 0x000fe400000000ff */
[----:B------:R-:W-:-:S02]  /*12740*/  PRMT R16, R5, 0x5410, R8 ;  /* 0x0000541005107816 */ /* 0x000fc40000000008 */
[----:B------:R-:W-:Y:S02]  /*12750*/  PRMT R6, R3, 0x5410, R9 ;  /* 0x0000541003067816 */ /* 0x000fe40000000009 */
[----:B------:R-:W-:Y:S02]  /*12760*/  LOP3.LUT R3, R2, 0xffff, RZ, 0xc0, !PT ;  /* 0x0000ffff02037812 */ /* 0x000fe400078ec0ff */
[----:B------:R-:W-:Y:S02]  /*12770*/  LOP3.LUT R5, R10, 0xff, RZ, 0xc0, !PT ;  /* 0x000000ff0a057812 */ /* 0x000fe400078ec0ff */
[----:B------:R-:W-:Y:S02]  /*12780*/  PRMT R17, R4, 0x5410, R7 ;  /* 0x0000541004117816 */ /* 0x000fe40000000007 */
[----:B------:R-:W-:Y:S02]  /*12790*/  SHF.R.U32.HI R3, RZ, 0x8, R3 ;  /* 0x00000008ff037819 */ /* 0x000fe40000011603 */
[----:B------:R-:W-:-:S02]  /*127a0*/  LOP3.LUT R4, R2, 0xff, RZ, 0xc0, !PT ;  /* 0x000000ff02047812 */ /* 0x000fc400078ec0ff */
[----:B------:R-:W-:Y:S02]  /*127b0*/  PRMT R11, R5, 0x5410, R11 ;  /* 0x00005410050b7816 */ /* 0x000fe4000000000b */
[----:B------:R-:W-:Y:S02]  /*127c0*/  PRMT R5, R2, 0x7632, R5 ;  /* 0x0000763202057816 */ /* 0x000fe40000000005 */
[----:B------:R-:W-:Y:S02]  /*127d0*/  PRMT R8, R4, 0x5410, R3 ;  /* 0x0000541004087816 */ /* 0x000fe40000000003 */
[----:B------:R-:W-:Y:S02]  /*127e0*/  SHF.R.U32.HI R3, RZ, 0x18, R2 ;  /* 0x00000018ff037819 */ /* 0x000fe40000011602 */
[----:B------:R-:W-:Y:S02]  /*127f0*/  LOP3.LUT R4, R5, 0xff, RZ, 0xc0, !PT ;  /* 0x000000ff05047812 */ /* 0x000fe400078ec0ff */
[----:B------:R-:W-:-:S02]  /*12800*/  LOP3.LUT R2, R0, 0xffff, RZ, 0xc0, !PT ;  /* 0x0000ffff00027812 */ /* 0x000fc400078ec0ff */
[----:B------:R-:W-:Y:S02]  /*12810*/  PRMT R9, R4, 0x5410, R3 ;  /* 0x0000541004097816 */ /* 0x000fe40000000003 */
[----:B------:R-:W-:Y:S02]  /*12820*/  SHF.R.U32.HI R2, RZ, 0x8, R2 ;  /* 0x00000008ff027819 */ /* 0x000fe40000011602 */
[----:B------:R-:W-:-:S04]  /*12830*/  LOP3.LUT R3, R0, 0xff, RZ, 0xc0, !PT ;  /* 0x000000ff00037812 */ /* 0x000fc800078ec0ff */
[--C-:B------:R-:W-:Y:S01]  /*12840*/  PRMT R21, R3, 0x5410, R2.reuse ;  /* 0x0000541003157816 */ /* 0x100fe20000000002 */
[--C-:B------:R-:W-:Y:S01]  /*12850*/  FFMA.FTZ R3, R100, UR4, -R13.reuse ;  /* 0x0000000464037c23 */ /* 0x100fe2000801080d */
[----:B------:R-:W-:Y:S01]  /*12860*/  FFMA.FTZ R4, R107, UR4, -R13 ;  /* 0x000000046b047c23 */ /* 0x000fe2000801080d */
[----:B------:R-:W-:Y:S02]  /*12870*/  PRMT R2, R0, 0x7632, R2 ;  /* 0x0000763200027816 */ /* 0x000fe40000000002 */
[----:B------:R1:W2:Y:S04]  /*12880*/  MUFU.EX2 R151, R3 ;  /* 0x0000000300977308 */ /* 0x0002a80000000800 */
[----:B------:R3:W4:Y:S01]  /*12890*/  MUFU.EX2 R252, R4 ;  /* 0x0000000400fc7308 */ /* 0x0007220000000800 */
[----:B------:R-:W-:Y:S01]  /*128a0*/  MOV R107, R251 ;  /* 0x000000fb006b7202 */ /* 0x000fe20000000f00 */
[----:B-1----:R-:W-:Y:S01]  /*128b0*/  FFMA.FTZ R3, R174, UR4, -R15 ;  /* 0x00000004ae037c23 */ /* 0x002fe2000801080f */
[----:B---3--:R-:W-:-:S02]  /*128c0*/  SHF.R.U32.HI R4, RZ, 0x18, R0 ;  /* 0x00000018ff047819 */ /* 0x008fc40000011600 */
[----:B------:R-:W-:Y:S01]  /*128d0*/  LOP3.LUT R0, R2, 0xff, RZ, 0xc0, !PT ;  /* 0x000000ff02007812 */ /* 0x000fe200078ec0ff */
[----:B------:R-:W-:Y:S01]  /*128e0*/  FFMA.FTZ R2, R106, UR4, -R15 ;  /* 0x000000046a027c23 */ /* 0x000fe2000801080f */
[----:B------:R-:W-:Y:S02]  /*128f0*/  IMAD.MOV.U32 R106, RZ, RZ, R250 ;  /* 0x000000ffff6a7224 */ /* 0x000fe400078e00fa */
[----:B------:R1:W-:Y:S04]  /*12900*/  MUFU.EX2 R250, R3 ;  /* 0x0000000300fa7308 */ /* 0x0003e80000000800 */
[----:B------:R3:W5:Y:S01]  /*12910*/  MUFU.EX2 R251, R2 ;  /* 0x0000000200fb7308 */ /* 0x0007620000000800 */
[----:B------:R-:W-:Y:S02]  /*12920*/  PRMT R20, R0, 0x5410, R4 ;  /* 0x0000541000147816 */ /* 0x000fe40000000004 */
[----:B------:R-:W-:Y:S01]  /*12930*/  HSET2.LE.AND R0, R6, R12, PT ;  /* 0x0000000c06007233 */ /* 0x000fe20003803000 */
[----:B-1----:R-:W-:Y:S01]  /*12940*/  FFMA.FTZ R3, R175, UR4, -R14 ;  /* 0x00000004af037c23 */ /* 0x002fe2000801080e */
[----:B--2---:R-:W-:-:S02]  /*12950*/  IMAD.MOV.U32 R175, RZ, RZ, R151 ;  /* 0x000000ffffaf7224 */ /* 0x004fc400078e0097 */
[----:B---3--:R-:W-:Y:S01]  /*12960*/  FFMA.FTZ R2, R177, UR4, -R14 ;  /* 0x00000004b1027c23 */ /* 0x008fe2000801080e */
[----:B------:R-:W-:-:S03]  /*12970*/  LOP3.LUT R5, R16, 0xff00ff, RZ, 0xc0, !PT ;  /* 0x00ff00ff10057812 */ /* 0x000fc600078ec0ff */
[----:B------:R4:W-:Y:S01]  /*12980*/  MUFU.EX2 R248, R2 ;  /* 0x0000000200f87308 */ /* 0x0009e20000000800 */
[----:B------:R-:W-:Y:S01]  /*12990*/  MOV R135, R249 ;  /* 0x000000f900877202 */ /* 0x000fe20000000f00 */
[----:B------:R-:W-:Y:S02]  /*129a0*/  FFMA.FTZ R4, R180, UR4, -R36 ;  /* 0x00000004b4047c23 */ /* 0x000fe40008010824 */
[----:B------:R1:W2:Y:S01]  /*129b0*/  MUFU.EX2 R249, R3 ;  /* 0x0000000300f97308 */ /* 0x0002a20000000800 */
[----:B------:R-:W-:Y:S01]  /*129c0*/  MOV R151, R247 ;  /* 0x000000f700977202 */ /* 0x000fe20000000f00 */
[----:B------:R-:W-:Y:S01]  /*129d0*/  IMAD.MOV.U32 R132, RZ, RZ, R246 ;  /* 0x000000ffff847224 */ /* 0x000fe200078e00f6 */
[----:B----4-:R-:W-:-:S04]  /*129e0*/  F2FP.F16.F32.PACK_AB R2, R175, R252 ;  /* 0x000000fcaf02723e */ /* 0x010fc800000000ff */
[----:B------:R-:W-:Y:S01]  /*129f0*/  LOP3.LUT R6, R2, R0, RZ, 0xc0, !PT ;  /* 0x0000000002067212 */ /* 0x000fe200078ec0ff */
[----:B-1----:R-:W-:Y:S01]  /*12a00*/  FFMA.FTZ R3, R176, UR4, -R36 ;  /* 0x00000004b0037c23 */ /* 0x002fe20008010824 */
[----:B------:R-:W-:Y:S02]  /*12a10*/  HSET2.LE.AND R0, R5, R12, PT ;  /* 0x0000000c05007233 */ /* 0x000fe40003803000 */
[----:B-----5:R-:W-:Y:S01]  /*12a20*/  F2FP.F16.F32.PACK_AB R2, R251, R250 ;  /* 0x000000fafb02723e */ /* 0x020fe200000000ff */
[----:B------:R1:W-:Y:S04]  /*12a30*/  MUFU.EX2 R246, R4 ;  /* 0x0000000400f67308 */ /* 0x0003e80000000800 */
[----:B------:R3:W4:Y:S01]  /*12a40*/  MUFU.EX2 R247, R3 ;  /* 0x0000000300f77308 */ /* 0x0007220000000800 */
[----:B------:R-:W-:Y:S01]  /*12a50*/  LOP3.LUT R7, R2, R0, RZ, 0xc0, !PT ;  /* 0x0000000002077212 */ /* 0x000fe200078ec0ff */
[----:B------:R-:W-:Y:S01]  /*12a60*/  FFMA.FTZ R2, R181, UR4, -R14 ;  /* 0x00000004b5027c23 */ /* 0x000fe2000801080e */
[----:B------:R-:W-:-:S02]  /*12a70*/  MOV R133, R29 ;  /* 0x0000001d00857202 */ /* 0x000fc40000000f00 */
[----:B------:R-:W-:Y:S02]  /*12a80*/  MOV R29, R245 ;  /* 0x000000f5001d7202 */ /* 0x000fe40000000f00 */
[----:B------:R-:W-:Y:S01]  /*12a90*/  MOV R148, R134 ;  /* 0x0000008600947202 */ /* 0x000fe20000000f00 */
[----:B------:R2:W-:Y:S01]  /*12aa0*/  MUFU.EX2 R245, R2 ;  /* 0x0000000200f57308 */ /* 0x0005e20000000800 */
[----:B------:R-:W-:Y:S01]  /*12ab0*/  HSET2.LE.AND R0, R11, R12, PT ;  /* 0x0000000c0b007233 */ /* 0x000fe20003803000 */
[----:B-1----:R-:W-:Y:S01]  /*12ac0*/  FFMA.FTZ R4, R185, UR4, -R14 ;  /* 0x00000004b9047c23 */ /* 0x002fe2000801080e */
[----:B------:R-:W-:Y:S01]  /*12ad0*/  IMAD.MOV.U32 R134, RZ, RZ, R173 ;  /* 0x000000ffff867224 */ /* 0x000fe200078e00ad */
[----:B------:R-:W-:Y:S01]  /*12ae0*/  LOP3.LUT R5, R17, 0xff00ff, RZ, 0xc0, !PT ;  /* 0x00ff00ff11057812 */ /* 0x000fe200078ec0ff */
[----:B------:R-:W-:Y:S02]  /*12af0*/  IMAD.MOV.U32 R173, RZ, RZ, R244 ;  /* 0x000000ffffad7224 */ /* 0x000fe400078e00f4 */
[----:B---3--:R-:W-:Y:S01]  /*12b00*/  FFMA.FTZ R3, R189, UR4, -R36 ;  /* 0x00000004bd037c23 */ /* 0x008fe20008010824 */
[----:B------:R-:W-:Y:S01]  /*12b10*/  IMAD.MOV.U32 R185, RZ, RZ, R167 ;  /* 0x000000ffffb97224 */ /* 0x000fe200078e00a7 */
[----:B------:R1:W3:Y:S01]  /*12b20*/  MUFU.EX2 R244, R4 ;  /* 0x0000000400f47308 */ /* 0x0002e20000000800 */
[----:B------:R-:W-:Y:S01]  /*12b30*/  IMAD.MOV.U32 R167, RZ, RZ, R29 ;  /* 0x000000ffffa77224 */ /* 0x000fe200078e001d */
[----:B------:R-:W5:Y:S01]  /*12b40*/  LDSM.16.MT88.4 R16, [R172+0x9400] ;  /* 0x00940000ac10783b */ /* 0x000f620000004200 */
[----:B------:R-:W-:Y:S01]  /*12b50*/  IMAD.MOV.U32 R29, RZ, RZ, R25 ;  /* 0x000000ffff1d7224 */ /* 0x000fe200078e0019 */
[----:B--2---:R-:W-:Y:S01]  /*12b60*/  F2FP.F16.F32.PACK_AB R2, R249, R248 ;  /* 0x000000f8f902723e */ /* 0x004fe200000000ff */
[----:B------:R-:W-:-:S02]  /*12b70*/  IMAD.MOV.U32 R165, RZ, RZ, R149 ;  /* 0x000000ffffa57224 */ /* 0x000fc400078e0095 */
[----:B------:R-:W-:Y:S01]  /*12b80*/  IMAD.MOV.U32 R25, RZ, RZ, R242 ;  /* 0x000000ffff197224 */ /* 0x000fe200078e00f2 */
[----:B------:R-:W-:Y:S01]  /*12b90*/  LOP3.LUT R10, R2, R0, RZ, 0xc0, !PT ;  /* 0x00000000020a7212 */ /* 0x000fe200078ec0ff */
[----:B------:R-:W-:Y:S01]  /*12ba0*/  IMAD.MOV.U32 R149, RZ, RZ, R151 ;  /* 0x000000ffff957224 */ /* 0x000fe200078e0097 */
[----:B------:R2:W-:Y:S01]  /*12bb0*/  MUFU.EX2 R242, R3 ;  /* 0x0000000300f27308 */ /* 0x0005e20000000800 */
[----:B------:R-:W-:Y:S01]  /*12bc0*/  HSET2.LE.AND R0, R5, R12, PT ;  /* 0x0000000c05007233 */ /* 0x000fe20003803000 */
[----:B-1----:R-:W-:Y:S01]  /*12bd0*/  FFMA.FTZ R4, R184, UR4, -R36 ;  /* 0x00000004b8047c23 */ /* 0x002fe20008010824 */
[----:B------:R-:W-:Y:S01]  /*12be0*/  MOV R184, R166 ;  /* 0x000000a600b87202 */ /* 0x000fe20000000f00 */
[----:B------:R-:W-:Y:S01]  /*12bf0*/  IMAD.MOV.U32 R151, RZ, RZ, R28 ;  /* 0x000000ffff977224 */ /* 0x000fe200078e001c */
[----:B----4-:R-:W-:Y:S01]  /*12c00*/  F2FP.F16.F32.PACK_AB R2, R247, R246 ;  /* 0x000000f6f702723e */ /* 0x010fe200000000ff */
[----:B------:R-:W-:Y:S01]  /*12c10*/  IMAD.MOV.U32 R28, RZ, RZ, R215 ;  /* 0x000000ffff1c7224 */ /* 0x000fe200078e00d7 */
[----:B------:R-:W-:Y:S01]  /*12c20*/  MOV R166, R150 ;  /* 0x0000009600a67202 */ /* 0x000fe20000000f00 */
[----:B------:R1:W4:Y:S01]  /*12c30*/  MUFU.EX2 R215, R4 ;  /* 0x0000000400d77308 */ /* 0x0003220000000800 */
[----:B------:R-:W-:-:S02]  /*12c40*/  MOV R150, R173 ;  /* 0x000000ad00967202 */ /* 0x000fc40000000f00 */
[----:B------:R-:W-:Y:S01]  /*12c50*/  MOV R173, R214 ;  /* 0x000000d600ad7202 */ /* 0x000fe20000000f00 */
[----:B--2---:R-:W-:Y:S01]  /*12c60*/  FFMA.FTZ R3, R190, UR4, -R13 ;  /* 0x00000004be037c23 */ /* 0x004fe2000801080d */
[----:B------:R-:W-:Y:S02]  /*12c70*/  MOV R164, R148 ;  /* 0x0000009400a47202 */ /* 0x000fe40000000f00 */
[----:B------:R-:W-:Y:S01]  /*12c80*/  LOP3.LUT R11, R2, R0, RZ, 0xc0, !PT ;  /* 0x00000000020b7212 */ /* 0x000fe200078ec0ff */
[----:B------:R2:W-:Y:S01]  /*12c90*/  MUFU.EX2 R214, R3 ;  /* 0x0000000300d67308 */ /* 0x0005e20000000800 */
[----:B------:R-:W-:Y:S01]  /*12ca0*/  MOV R148, R132 ;  /* 0x0000008400947202 */ /* 0x000fe20000000f00 */
[----:B------:R-:W-:Y:S01]  /*12cb0*/  FFMA.FTZ R2, R192, UR4, -R15 ;  /* 0x00000004c0027c23 */ /* 0x000fe2000801080f */
[----:B-1----:R-:W-:Y:S01]  /*12cc0*/  FFMA.FTZ R4, R188, UR4, -R13 ;  /* 0x00000004bc047c23 */ /* 0x002fe2000801080d */
[----:B------:R-:W-:Y:S02]  /*12cd0*/  MOV R132, R24 ;  /* 0x0000001800847202 */ /* 0x000fe40000000f00 */
[----:B------:R-:W-:-:S02]  /*12ce0*/  MOV R24, R212 ;  /* 0x000000d400187202 */ /* 0x000fc40000000f00 */
[----:B------:R-:W1:Y:S01]  /*12cf0*/  MUFU.EX2 R212, R4 ;  /* 0x0000000400d47308 */ /* 0x000e620000000800 */
[----:B------:R-:W-:Y:S01]  /*12d00*/  HSET2.LE.AND R0, R8, R12, PT ;  /* 0x0000000c08007233 */ /* 0x000fe20003803000 */
[----:B--2---:R-:W-:Y:S01]  /*12d10*/  FFMA.FTZ R3, R191, UR4, -R15 ;  /* 0x00000004bf037c23 */ /* 0x004fe2000801080f */
[----:B------:R-:W-:Y:S01]  /*12d20*/  IMAD.MOV.U32 R191, RZ, RZ, R165 ;  /* 0x000000ffffbf7224 */ /* 0x000fe200078e00a5 */
[----:B------:R-:W-:Y:S02]  /*12d30*/  MOV R165, R151 ;  /* 0x0000009700a57202 */ /* 0x000fe40000000f00 */
[----:B------:R-:W-:Y:S02]  /*12d40*/  MOV R151, R207 ;  /* 0x000000cf00977202 */ /* 0x000fe40000000f00 */
[----:B------:R3:W-:Y:S01]  /*12d50*/  MUFU.EX2 R207, R2 ;  /* 0x0000000200cf7308 */ /* 0x0007e20000000800 */
[----:B------:R-:W-:Y:S01]  /*12d60*/  MOV R174, R166 ;  /* 0x000000a600ae7202 */ /* 0x000fe20000000f00 */
[----:B------:R-:W-:-:S02]  /*12d70*/  IMAD.MOV.U32 R166, RZ, RZ, R150 ;  /* 0x000000ffffa67224 */ /* 0x000fc400078e0096 */
[----:B------:R-:W-:Y:S02]  /*12d80*/  IMAD.MOV.U32 R150, RZ, RZ, R208 ;  /* 0x000000ffff967224 */ /* 0x000fe400078e00d0 */
[----:B------:R-:W2:Y:S01]  /*12d90*/  MUFU.EX2 R208, R3 ;  /* 0x0000000300d07308 */ /* 0x000ea20000000800 */
[----:B---3--:R-:W-:-:S04]  /*12da0*/  F2FP.F16.F32.PACK_AB R2, R245, R244 ;  /* 0x000000f4f502723e */ /* 0x008fc800000000ff */
[----:B------:R-:W-:Y:S02]  /*12db0*/  LOP3.LUT R8, R2, R0, RZ, 0xc0, !PT ;  /* 0x0000000002087212 */ /* 0x000fe400078ec0ff */
[----:B------:R-:W-:Y:S02]  /*12dc0*/  HSET2.LE.AND R0, R9, R12, PT ;  /* 0x0000000c09007233 */ /* 0x000fe40003803000 */
[----:B----4-:R-:W-:-:S04]  /*12dd0*/  F2FP.F16.F32.PACK_AB R2, R215, R242 ;  /* 0x000000f2d702723e */ /* 0x010fc800000000ff */
[----:B------:R-:W-:Y:S02]  /*12de0*/  LOP3.LUT R9, R2, R0, RZ, 0xc0, !PT ;  /* 0x0000000002097212 */ /* 0x000fe400078ec0ff */
[----:B------:R-:W-:Y:S02]  /*12df0*/  HSET2.LE.AND R0, R21, R12, PT ;  /* 0x0000000c15007233 */ /* 0x000fe40003803000 */
[----:B-1----:R-:W-:-:S04]  /*12e00*/  F2FP.F16.F32.PACK_AB R2, R212, R214 ;  /* 0x000000d6d402723e */ /* 0x002fc800000000ff */
[----:B------:R-:W-:Y:S02]  /*12e10*/  LOP3.LUT R4, R2, R0, RZ, 0xc0, !PT ;  /* 0x0000000002047212 */ /* 0x000fe400078ec0ff */
[----:B------:R-:W-:Y:S02]  /*12e20*/  HSET2.LE.AND R0, R20, R12, PT ;  /* 0x0000000c14007233 */ /* 0x000fe40003803000 */
[----:B--2---:R-:W-:Y:S01]  /*12e30*/  F2FP.F16.F32.PACK_AB R2, R208, R207 ;  /* 0x000000cfd002723e */ /* 0x004fe200000000ff */
[----:B------:R-:W-:Y:S01]  /*12e40*/  IMAD.MOV.U32 R177, RZ, RZ, R173 ;  /* 0x000000ffffb17224 */ /* 0x000fe200078e00ad */
[----:B------:R-:W-:Y:S01]  /*12e50*/  MOV R190, R164 ;  /* 0x000000a400be7202 */ /* 0x000fe20000000f00 */
[----:B------:R-:W-:Y:S01]  /*12e60*/  IMAD.MOV.U32 R188, RZ, RZ, R50 ;  /* 0x000000ffffbc7224 */ /* 0x000fe200078e0032 */
[----:B------:R-:W-:Y:S01]  /*12e70*/  LOP3.LUT R5, R2, R0, RZ, 0xc0, !PT ;  /* 0x0000000002057212 */ /* 0x000fe200078ec0ff */
[----:B------:R-:W-:Y:S01]  /*12e80*/  IMAD.MOV.U32 R164, RZ, RZ, R132 ;  /* 0x000000ffffa47224 */ /* 0x000fe200078e0084 */
[----:B------:R-:W-:Y:S01]  /*12e90*/  MOV R189, R51 ;  /* 0x0000003300bd7202 */ /* 0x000fe20000000f00 */
[----:B------:R-:W-:Y:S01]  /*12ea0*/  IMAD.MOV.U32 R2, RZ, RZ, R44 ;  /* 0x000000ffff027224 */ /* 0x000fe200078e002c */
[----:B------:R-:W-:Y:S01]  /*12eb0*/  MOV R3, R45 ;  /* 0x0000002d00037202 */ /* 0x000fe20000000f00 */
[----:B------:R-:W-:Y:S01]  /*12ec0*/  IMAD.MOV.U32 R173, RZ, RZ, R24 ;  /* 0x000000ffffad7224 */ /* 0x000fe200078e0018 */
[----:B------:R-:W-:Y:S01]  /*12ed0*/  MOV R132, R29 ;  /* 0x0000001d00847202 */ /* 0x000fe20000000f00 */
[----:B-----5:R-:W-:Y:S01]  /*12ee0*/  HMMA.16816.F32 R44, R8, R16, R56 ;  /* 0x00000010082c723c */ /* 0x020fe20000001838 */
[----:B------:R-:W-:Y:S01]  /*12ef0*/  MOV R100, R28 ;  /* 0x0000001c00647202 */ /* 0x000fe20000000f00 */
[----:B------:R-:W-:Y:S01]  /*12f00*/  LDSM.16.MT88.4 R20, [R37+0x1400] ;  /* 0x001400002514783b */ /* 0x000fe20000004200 */
[----:B------:R-:W-:-:S03]  /*12f10*/  MOV R180, R25 ;  /* 0x0000001900b47202 */ /* 0x000fc60000000f00 */
[----:B------:R-:W1:Y:S02]  /*12f20*/  LDSM.16.MT88.4 R28, [R37+0x400] ;  /* 0x00040000251c783b */ /* 0x000e640000004200 */
[C---:B------:R-:W-:Y:S02]  /*12f30*/  HMMA.16816.F32 R108, R4.reuse, R16, R108 ;  /* 0x00000010046c723c */ /* 0x040fe4000000186c */
[----:B------:R-:W2:Y:S06]  /*12f40*/  LDSM.16.MT88.4 R24, [R172+0xa400] ;  /* 0x00a40000ac18783b */ /* 0x000eac0000004200 */
[-C--:B------:R-:W-:Y:S01]  /*12f50*/  HMMA.16816.F32 R120, R4, R18.reuse, R120 ;  /* 0x000000120478723c */ /* 0x080fe20000001878 */
[----:B------:R-:W3:Y:S07]  /*12f60*/  S2R R2, SR_CTAID.X ;  /* 0x0000000000027919 */ /* 0x000eee0000002500 */
[----:B------:R-:W-:Y:S01]  /*12f70*/  HMMA.16816.F32 R48, R8, R18, R116 ;  /* 0x000000120830723c */ /* 0x000fe20000001874 */
[----:B------:R-:W4:Y:S01]  /*12f80*/  LDSM.16.MT88.4 R16, [R172+0xb400] ;  /* 0x00b40000ac10783b */ /* 0x000f220000004200 */
[----:B------:R-:W5:Y:S01]  /*12f90*/  S2R R118, SR_CTAID.X ;  /* 0x0000000000767919 */ /* 0x000f620000002500 */
[----:B------:R-:W-:Y:S01]  /*12fa0*/  UIADD3 UR7, UPT, UPT, UR7, 0x1, URZ ;  /* 0x0000000107077890 */ /* 0x000fe2000fffe0ff */
[----:B------:R-:W-:-:S04]  /*12fb0*/  SHF.R.U32.HI R176, RZ, 0x5, R213 ;  /* 0x00000005ffb07819 */ /* 0x000fc800000116d5 */
[----:B------:R-:W-:Y:S01]  /*12fc0*/  HMMA.16816.F32 R88, R4, R32, R88 ;  /* 0x000000200458723c */ /* 0x000fe20000001858 */
[----:B------:R-:W-:-:S07]  /*12fd0*/  LOP3.LUT R0, R227, UR7, R3, 0x96, !PT ;  /* 0x00000007e3007c12 */ /* 0x000fce000f8e9603 */
[----:B------:R-:W-:Y:S01]  /*12fe0*/  HMMA.16816.F32 R92, R4, R34, R92 ;  /* 0x00000022045c723c */ /* 0x000fe2000000185c */
[----:B---3--:R-:W-:-:S07]  /*12ff0*/  IMAD R2, R2, 0x8, R176 ;  /* 0x0000000802027824 */ /* 0x008fce00078e02b0 */
[----:B-1----:R-:W-:Y:S01]  /*13000*/  HMMA.16816.F32 R124, R4, R28, R124 ;  /* 0x0000001c047c723c */ /* 0x002fe2000000187c */
[----:B------:R-:W-:Y:S01]  /*13010*/  IMAD.WIDE.U32 R2, R2, -0x326172a9, RZ ;  /* 0xcd9e8d5702027825 */ /* 0x000fe200078e00ff */
[----:B-----5:R-:W-:-:S06]  /*13020*/  LEA R118, R118, R176, 0x3 ;  /* 0x000000b076767211 */ /* 0x020fcc00078e18ff */
[----:B------:R-:W-:Y:S01]  /*13030*/  HMMA.16816.F32 R136, R4, R30, R136 ;  /* 0x0000001e0488723c */ /* 0x000fe20000001888 */
[----:B------:R-:W-:-:S07]  /*13040*/  VIADD R118, R118, 0x4 ;  /* 0x0000000476767836 */ /* 0x000fce0000000000 */
[----:B--2---:R-:W-:Y:S01]  /*13050*/  HMMA.16816.F32 R140, R4, R24, R140 ;  /* 0x00000018048c723c */ /* 0x004fe2000000188c */
[----:B------:R-:W-:-:S07]  /*13060*/  IMAD.WIDE.U32 R118, R118, -0x326172a9, RZ ;  /* 0xcd9e8d5776767825 */ /* 0x000fce00078e00ff */
[C---:B------:R-:W-:Y:S08]  /*13070*/  HMMA.16816.F32 R152, R4.reuse, R26, R152 ;  /* 0x0000001a0498723c */ /* 0x040ff00000001898 */
[C---:B------:R-:W-:Y:S08]  /*13080*/  HMMA.16816.F32 R156, R4.reuse, R20, R156 ;  /* 0x00000014049c723c */ /* 0x040ff0000000189c */
[C---:B------:R-:W-:Y:S08]  /*13090*/  HMMA.16816.F32 R168, R4.reuse, R22, R168 ;  /* 0x0000001604a8723c */ /* 0x040ff000000018a8 */
[C---:B----4-:R-:W-:Y:S08]  /*130a0*/  HMMA.16816.F32 R72, R4.reuse, R16, R72 ;  /* 0x000000100448723c */ /* 0x050ff00000001848 */
[----:B------:R-:W-:Y:S01]  /*130b0*/  HMMA.16816.F32 R76, R4, R18, R76 ;  /* 0x00000012044c723c */ /* 0x000fe2000000184c */
[----:B------:R-:W-:-:S05]  /*130c0*/  IMAD.WIDE.U32 R6, R0, -0x326172a9, RZ ;  /* 0xcd9e8d5700067825 */ /* 0x000fca00078e00ff */
[----:B------:R-:W-:Y:S02]  /*130d0*/  LOP3.LUT R2, R221, R2, R7, 0x96, !PT ;  /* 0x00000002dd027212 */ /* 0x000fe400078e9607 */
[----:B------:R-:W-:Y:S01]  /*130e0*/  LOP3.LUT R5, R225, R6, R185, 0x96, !PT ;  /* 0x00000006e1057212 */ /* 0x000fe200078e96b9 */
[----:B------:R-:W-:Y:S01]  /*130f0*/  HMMA.16816.F32 R56, R8, R28, R128 ;  /* 0x0000001c0838723c */ /* 0x000fe20000001880 */
[----:B------:R-:W-:Y:S01]  /*13100*/  LOP3.LUT R4, R221, R118, R7, 0x96, !PT ;  /* 0x00000076dd047212 */ /* 0x000fe200078e9607 */
[----:B------:R-:W-:Y:S01]  /*13110*/  IMAD.WIDE.U32 R2, R2, -0x2daee0ad, RZ ;  /* 0xd2511f5302027825 */ /* 0x000fe200078e00ff */
[----:B------:R-:W-:-:S05]  /*13120*/  LOP3.LUT R0, R225, R6, R107, 0x96, !PT ;  /* 0x00000006e1007212 */ /* 0x000fca00078e966b */
[----:B------:R-:W-:Y:S01]  /*13130*/  HMMA.16816.F32 R64, R8, R30, R64 ;  /* 0x0000001e0840723c */ /* 0x000fe20000001840 */
[----:B------:R-:W-:-:S07]  /*13140*/  IMAD.WIDE.U32 R6, R4, -0x2daee0ad, RZ ;  /* 0xd2511f5304067825 */ /* 0x000fce00078e00ff */
[C---:B------:R-:W-:Y:S08]  /*13150*/  HMMA.16816.F32 R144, R8.reuse, R24, R144 ;  /* 0x000000180890723c */ /* 0x040ff00000001890 */
[C---:B------:R-:W-:Y:S08]  /*13160*/  HMMA.16816.F32 R60, R8.reuse, R26, R60 ;  /* 0x0000001a083c723c */ /* 0x040ff0000000183c */
[C---:B------:R-:W-:Y:S08]  /*13170*/  HMMA.16816.F32 R160, R8.reuse, R20, R160 ;  /* 0x0000001408a0723c */ /* 0x040ff000000018a0 */
[C---:B------:R-:W-:Y:S08]  /*13180*/  HMMA.16816.F32 R112, R8.reuse, R22, R112 ;  /* 0x000000160870723c */ /* 0x040ff00000001870 */
[----:B------:R-:W-:Y:S01]  /*13190*/  HMMA.16816.F32 R68, R8, R16, R68 ;  /* 0x000000100844723c */ /* 0x000fe20000001844 */
[----:B------:R-:W-:-:S07]  /*131a0*/  IMAD.WIDE.U32 R16, R0, -0x2daee0ad, RZ ;  /* 0xd2511f5300107825 */ /* 0x000fce00078e00ff */
[C---:B------:R-:W-:Y:S08]  /*131b0*/  HMMA.16816.F32 R80, R8.reuse, R18, R80 ;  /* 0x000000120850723c */ /* 0x040ff00000001850 */
[C---:B------:R-:W-:Y:S08]  /*131c0*/  HMMA.16816.F32 R84, R8.reuse, R32, R84 ;  /* 0x000000200854723c */ /* 0x040ff00000001854 */
[----:B------:R-:W-:Y:S01]  /*131d0*/  HMMA.16816.F32 R96, R8, R34, R96 ;  /* 0x000000220860723c */ /* 0x000fe20000001860 */
[----:B------:R-:W-:Y:S01]  /*131e0*/  IMAD.WIDE.U32 R10, R5, -0x2daee0ad, RZ ;  /* 0xd2511f53050a7825 */ /* 0x000fe200078e00ff */
[C---:B------:R-:W-:Y:S01]  /*131f0*/  LOP3.LUT R5, R53.reuse, R190, R3, 0x96, !PT ;  /* 0x000000be35057212 */ /* 0x040fe200078e9603 */
[----:B------:R-:W-:Y:S03]  /*13200*/  LDSM.16.MT88.4 R24, [R37+0x1800] ;  /* 0x001800002518783b */ /* 0x000fe60000004200 */
[----:B------:R-:W-:Y:S01]  /*13210*/  LOP3.LUT R3, R52, R2, R11, 0x96, !PT ;  /* 0x0000000234037212 */ /* 0x000fe200078e960b */
[----:B------:R-:W-:Y:S01]  /*13220*/  LDSM.16.MT88.4 R28, [R172+0xb800] ;  /* 0x00b80000ac1c783b */ /* 0x000fe20000004200 */
[----:B------:R-:W-:-:S02]  /*13230*/  LOP3.LUT R2, R53, R188, R7, 0x96, !PT ;  /* 0x000000bc35027212 */ /* 0x000fc400078e9607 */
[----:B------:R-:W-:Y:S01]  /*13240*/  LOP3.LUT R0, R52, R6, R17, 0x96, !PT ;  /* 0x0000000634007212 */ /* 0x000fe200078e9611 */
[----:B------:R-:W-:Y:S01]  /*13250*/  IMAD.WIDE.U32 R8, R5, -0x326172a9, RZ ;  /* 0xcd9e8d5705087825 */ /* 0x000fe200078e00ff */
[----:B------:R-:W-:Y:S01]  /*13260*/  MOV R185, R180 ;  /* 0x000000b400b97202 */ /* 0x000fe20000000f00 */
[----:B------:R-:W-:Y:S02]  /*13270*/  LDSM.16.MT88.4 R32, [R37+0x2800] ;  /* 0x002800002520783b */ /* 0x000fe40000004200 */
[----:B------:R-:W-:Y:S01]  /*13280*/  IMAD.WIDE.U32 R130, R3, -0x326172a9, RZ ;  /* 0xcd9e8d5703827825 */ /* 0x000fe200078e00ff */
[----:B------:R-:W-:-:S03]  /*13290*/  LOP3.LUT R4, R240, R184, R9, 0x96, !PT ;  /* 0x000000b8f0047212 */ /* 0x000fc600078e9609 */
[----:B------:R-:W-:Y:S01]  /*132a0*/  IMAD.WIDE.U32 R6, R2, -0x326172a9, RZ ;  /* 0xcd9e8d5702067825 */ /* 0x000fe200078e00ff */
[----:B------:R-:W-:-:S03]  /*132b0*/  LOP3.LUT R3, R241, R8, R131, 0x96, !PT ;  /* 0x00000008f1037212 */ /* 0x000fc600078e9683 */
[----:B------:R-:W-:Y:S01]  /*132c0*/  IMAD.WIDE.U32 R116, R0, -0x326172a9, RZ ;  /* 0xcd9e8d5700747825 */ /* 0x000fe200078e00ff */
[----:B------:R-:W-:Y:S02]  /*132d0*/  LOP3.LUT R2, R240, R106, R7, 0x96, !PT ;  /* 0x0000006af0027212 */ /* 0x000fe400078e9607 */
[----:B------:R-:W-:Y:S01]  /*132e0*/  MOV R176, R174 ;  /* 0x000000ae00b07202 */ /* 0x000fe20000000f00 */
[----:B------:R-:W-:Y:S01]  /*132f0*/  IMAD.MOV.U32 R180, RZ, RZ, R175 ;  /* 0x000000ffffb47224 */ /* 0x000fe200078e00af */
[----:B------:R-:W-:Y:S01]  /*13300*/  LOP3.LUT R0, R241, R6, R117, 0x96, !PT ;  /* 0x00000006f1007212 */ /* 0x000fe200078e9675 */
[----:B------:R-:W-:-:S04]  /*13310*/  IMAD.WIDE.U32 R8, R4, -0x2daee0ad, RZ ;  /* 0xd2511f5304087825 */ /* 0x000fc800078e00ff */
[----:B------:R-:W-:-:S04]  /*13320*/  IMAD.WIDE.U32 R174, R3, -0x2daee0ad, RZ ;  /* 0xd2511f5303ae7825 */ /* 0x000fc800078e00ff */
[----:B------:R-:W-:Y:S01]  /*13330*/  IMAD.WIDE.U32 R6, R2, -0x2daee0ad, RZ ;  /* 0xd2511f5302067825 */ /* 0x000fe200078e00ff */
[----:B------:R-:W-:-:S03]  /*13340*/  LOP3.LUT R3, R43, R8, R175, 0x96, !PT ;  /* 0x000000082b037212 */ /* 0x000fc600078e96af */
[----:B------:R-:W-:Y:S01]  /*13350*/  IMAD.WIDE.U32 R106, R0, -0x2daee0ad, RZ ;  /* 0xd2511f53006a7825 */ /* 0x000fe200078e00ff */
[C---:B------:R-:W-:Y:S02]  /*13360*/  LOP3.LUT R4, R42.reuse, R10, R9, 0x96, !PT ;  /* 0x0000000a2a047212 */ /* 0x040fe400078e9609 */
[----:B------:R-:W-:Y:S02]  /*13370*/  LOP3.LUT R2, R42, R16, R7, 0x96, !PT ;  /* 0x000000102a027212 */ /* 0x000fe400078e9607 */
[----:B------:R-:W-:Y:S01]  /*13380*/  LOP3.LUT R0, R43, R6, R107, 0x96, !PT ;  /* 0x000000062b007212 */ /* 0x000fe200078e966b */
[----:B------:R-:W-:-:S04]  /*13390*/  IMAD.WIDE.U32 R6, R3, -0x326172a9, RZ ;  /* 0xcd9e8d5703067825 */ /* 0x000fc800078e00ff */
[----:B------:R-:W-:Y:S01]  /*133a0*/  FFMA.FTZ R38, R185, R38, R54 ;  /* 0x00000026b9267223 */ /* 0x000fe20000010036 */
[----:B------:R-:W1:Y:S01]  /*133b0*/  LDSM.16.MT88.4 R16, [R172+0x9800] ;  /* 0x00980000ac10783b */ /* 0x000e620000004200 */
[----:B------:R-:W-:-:S04]  /*133c0*/  IMAD.WIDE.U32 R128, R4, -0x326172a9, RZ ;  /* 0xcd9e8d5704807825 */ /* 0x000fc800078e00ff */
[----:B------:R-:W-:-:S04]  /*133d0*/  IMAD.WIDE.U32 R42, R2, -0x326172a9, RZ ;  /* 0xcd9e8d57022a7825 */ /* 0x000fc800078e00ff */
[----:B------:R-:W-:-:S04]  /*133e0*/  IMAD.WIDE.U32 R4, R0, -0x326172a9, RZ ;  /* 0xcd9e8d5700047825 */ /* 0x000fc800078e00ff */
[----:B------:R-:W-:Y:S01]  /*133f0*/  IMAD.MOV.U32 R3, RZ, RZ, R6 ;  /* 0x000000ffff037224 */ /* 0x000fe200078e0006 */
[C---:B------:R-:W-:Y:S02]  /*13400*/  PRMT R10, R6.reuse, 0x7771, RZ ;  /* 0x00007771060a7816 */ /* 0x040fe400000000ff */
[C---:B------:R-:W-:Y:S02]  /*13410*/  PRMT R9, R6.reuse, 0x7773, RZ ;  /* 0x0000777306097816 */ /* 0x040fe400000000ff */
[----:B------:R-:W-:Y:S02]  /*13420*/  PRMT R8, R6, 0x7772, RZ ;  /* 0x0000777206087816 */ /* 0x000fe400000000ff */
[C---:B------:R-:W-:Y:S02]  /*13430*/  LOP3.LUT R2, R222.reuse, R128, R7, 0x96, !PT ;  /* 0x00000080de027212 */ /* 0x040fe400078e9607 */
[----:B------:R-:W-:Y:S02]  /*13440*/  LOP3.LUT R0, R222, R42, R5, 0x96, !PT ;  /* 0x0000002ade007212 */ /* 0x000fe400078e9605 */
[----:B------:R-:W-:-:S02]  /*13450*/  MOV R6, R4 ;  /* 0x0000000400067202 */ /* 0x000fc40000000f00 */
[C---:B------:R-:W-:Y:S02]  /*13460*/  PRMT R7, R4.reuse, 0x7771, RZ ;  /* 0x0000777104077816 */ /* 0x040fe400000000ff */
[C---:B------:R-:W-:Y:S02]  /*13470*/  PRMT R5, R4.reuse, 0x7773, RZ ;  /* 0x0000777304057816 */ /* 0x040fe400000000ff */
[----:B------:R-:W-:Y:S02]  /*13480*/  LOP3.LUT R3, R3, 0xff, RZ, 0xc0, !PT ;  /* 0x000000ff03037812 */ /* 0x000fe400078ec0ff */
[----:B------:R-:W-:Y:S02]  /*13490*/  PRMT R4, R4, 0x7772, RZ ;  /* 0x0000777204047816 */ /* 0x000fe400000000ff */
[----:B------:R-:W-:Y:S02]  /*134a0*/  PRMT R10, R3, 0x5410, R10 ;  /* 0x00005410030a7816 */ /* 0x000fe4000000000a */
[----:B------:R-:W-:-:S02]  /*134b0*/  PRMT R22, R4, 0x5410, R5 ;  /* 0x0000541004167816 */ /* 0x000fc40000000005 */
[----:B------:R-:W-:Y:S02]  /*134c0*/  LOP3.LUT R3, R2, 0xffff, RZ, 0xc0, !PT ;  /* 0x0000ffff02037812 */ /* 0x000fe400078ec0ff */
[----:B------:R-:W-:Y:S02]  /*134d0*/  LOP3.LUT R5, R6, 0xff, RZ, 0xc0, !PT ;  /* 0x000000ff06057812 */ /* 0x000fe400078ec0ff */
[----:B------:R-:W-:Y:S02]  /*134e0*/  SHF.R.U32.HI R3, RZ, 0x8, R3 ;  /* 0x00000008ff037819 */ /* 0x000fe40000011603 */
[C---:B------:R-:W-:Y:S02]  /*134f0*/  LOP3.LUT R4, R2.reuse, 0xff, RZ, 0xc0, !PT ;  /* 0x000000ff02047812 */ /* 0x040fe400078ec0ff */
[----:B------:R-:W-:Y:S02]  /*13500*/  PRMT R21, R5, 0x5410, R7 ;  /* 0x0000541005157816 */ /* 0x000fe40000000007 */
[----:B------:R-:W-:-:S02]  /*13510*/  PRMT R6, R2, 0x7632, R6 ;  /* 0x0000763202067816 */ /* 0x000fc40000000006 */
[----:B------:R-:W-:Y:S02]  /*13520*/  SHF.R.U32.HI R7, RZ, 0x18, R2 ;  /* 0x00000018ff077819 */ /* 0x000fe40000011602 */
[----:B------:R-:W-:Y:S02]  /*13530*/  PRMT R9, R8, 0x5410, R9 ;  /* 0x0000541008097816 */ /* 0x000fe40000000009 */
[----:B------:R-:W-:Y:S02]  /*13540*/  LOP3.LUT R2, R0, 0xffff, RZ, 0xc0, !PT ;  /* 0x0000ffff00027812 */ /* 0x000fe400078ec0ff */
[----:B------:R-:W-:Y:S01]  /*13550*/  PRMT R8, R4, 0x5410, R3 ;  /* 0x0000541004087816 */ /* 0x000fe20000000003 */
[--C-:B------:R-:W-:Y:S01]  /*13560*/  FFMA.FTZ R3, R186, UR4, -R14.reuse ;  /* 0x00000004ba037c23 */ /* 0x100fe2000801080e */
[----:B------:R-:W-:Y:S01]  /*13570*/  FFMA.FTZ R4, R178, UR4, -R14 ;  /* 0x00000004b2047c23 */ /* 0x000fe2000801080e */
[----:B------:R-:W-:Y:S01]  /*13580*/  SHF.R.U32.HI R5, RZ, 0x8, R2 ;  /* 0x00000008ff057819 */ /* 0x000fe20000011602 */
[--C-:B------:R-:W-:Y:S01]  /*13590*/  FFMA.FTZ R2, R187, UR4, -R36.reuse ;  /* 0x00000004bb027c23 */ /* 0x100fe20008010824 */
[----:B------:R2:W-:Y:S04]  /*135a0*/  MUFU.EX2 R191, R3 ;  /* 0x0000000300bf7308 */ /* 0x0005e80000000800 */
[----:B------:R3:W4:Y:S04]  /*135b0*/  MUFU.EX2 R192, R4 ;  /* 0x0000000400c07308 */ /* 0x0007280000000800 */
[----:B------:R5:W-:Y:S01]  /*135c0*/  MUFU.EX2 R190, R2 ;  /* 0x0000000200be7308 */ /* 0x000be20000000800 */
[----:B--2---:R-:W-:Y:S01]  /*135d0*/  FFMA.FTZ R3, R193, UR4, -R36 ;  /* 0x00000004c1037c23 */ /* 0x004fe20008010824 */
[----:B---3--:R-:W-:-:S03]  /*135e0*/  LOP3.LUT R4, R0, 0xff, RZ, 0xc0, !PT ;  /* 0x000000ff00047812 */ /* 0x008fc600078ec0ff */
[----:B------:R2:W3:Y:S01]  /*135f0*/  MUFU.EX2 R189, R3 ;  /* 0x0000000300bd7308 */ /* 0x0004e20000000800 */
[----:B-----5:R-:W-:Y:S01]  /*13600*/  FFMA.FTZ R2, R194, UR4, -R14 ;  /* 0x00000004c2027c23 */ /* 0x020fe2000801080e */
[----:B------:R-:W-:Y:S02]  /*13610*/  PRMT R20, R4, 0x5410, R5 ;  /* 0x0000541004147816 */ /* 0x000fe40000000005 */
[----:B------:R-:W-:Y:S01]  /*13620*/  PRMT R4, R0, 0x7632, R4 ;  /* 0x0000763200047816 */ /* 0x000fe20000000004 */
[----:B------:R5:W-:Y:S01]  /*13630*/  MUFU.EX2 R187, R2 ;  /* 0x0000000200bb7308 */ /* 0x000be20000000800 */
[----:B------:R-:W-:Y:S01]  /*13640*/  SHF.R.U32.HI R5, RZ, 0x18, R0 ;  /* 0x00000018ff057819 */ /* 0x000fe20000011600 */
[----:B------:R-:W-:Y:S01]  /*13650*/  FFMA.FTZ R0, R197, UR4, -R36 ;  /* 0x00000004c5007c23 */ /* 0x000fe20008010824 */
[----:B--2---:R-:W-:Y:S01]  /*13660*/  FFMA.FTZ R3, R196, UR4, -R14 ;  /* 0x00000004c4037c23 */ /* 0x004fe2000801080e */
[----:B------:R-:W-:Y:S02]  /*13670*/  LOP3.LUT R6, R6, 0xff, RZ, 0xc0, !PT ;  /* 0x000000ff06067812 */ /* 0x000fe400078ec0ff */
[----:B------:R2:W-:Y:S01]  /*13680*/  MUFU.EX2 R186, R0 ;  /* 0x0000000000ba7308 */ /* 0x0005e20000000800 */
[----:B-----5:R-:W-:-:S03]  /*13690*/  FFMA.FTZ R2, R195, UR4, -R36 ;  /* 0x00000004c3027c23 */ /* 0x020fc60008010824 */
[----:B------:R5:W1:Y:S01]  /*136a0*/  MUFU.EX2 R188, R3 ;  /* 0x0000000300bc7308 */ /* 0x000a620000000800 */
[----:B------:R-:W-:-:S03]  /*136b0*/  PRMT R6, R6, 0x5410, R7 ;  /* 0x0000541006067816 */ /* 0x000fc60000000007 */
[----:B------:R4:W1:Y:S01]  /*136c0*/  MUFU.EX2 R185, R2 ;  /* 0x0000000200b97308 */ /* 0x0008620000000800 */
[--C-:B--2---:R-:W-:Y:S02]  /*136d0*/  HSET2.LE.AND R0, R10, R12.reuse, PT ;  /* 0x0000000c0a007233 */ /* 0x104fe40003803000 */
[----:B-----5:R-:W-:Y:S02]  /*136e0*/  LOP3.LUT R3, R4, 0xff, RZ, 0xc0, !PT ;  /* 0x000000ff04037812 */ /* 0x020fe400078ec0ff */
[----:B------:R-:W-:Y:S02]  /*136f0*/  LOP3.LUT R4, R9, 0xff00ff, RZ, 0xc0, !PT ;  /* 0x00ff00ff09047812 */ /* 0x000fe400078ec0ff */
[----:B----4-:R-:W-:Y:S02]  /*13700*/  F2FP.F16.F32.PACK_AB R2, R192, R191 ;  /* 0x000000bfc002723e */ /* 0x010fe400000000ff */
[----:B------:R-:W-:Y:S01]  /*13710*/  PRMT R7, R3, 0x5410, R5 ;  /* 0x0000541003077816 */ /* 0x000fe20000000005 */
[----:B------:R-:W-:Y:S01]  /*13720*/  FFMA.FTZ R5, R201, UR4, -R13 ;  /* 0x00000004c9057c23 */ /* 0x000fe2000801080d */
[----:B------:R-:W-:-:S02]  /*13730*/  HSET2.LE.AND R3, R4, R12, PT ;  /* 0x0000000c04037233 */ /* 0x000fc40003803000 */
[----:B------:R-:W-:Y:S01]  /*13740*/  LOP3.LUT R10, R2, R0, RZ, 0xc0, !PT ;  /* 0x00000000020a7212 */ /* 0x000fe200078ec0ff */
[----:B------:R-:W-:Y:S01]  /*13750*/  FFMA.FTZ R2, R200, UR4, -R13 ;  /* 0x00000004c8027c23 */ /* 0x000fe2000801080d */
[----:B---3--:R-:W-:Y:S01]  /*13760*/  F2FP.F16.F32.PACK_AB R4, R190, R189 ;  /* 0x000000bdbe04723e */ /* 0x008fe200000000ff */
[----:B------:R-:W-:Y:S02]  /*13770*/  IMAD.MOV.U32 R119, RZ, RZ, R180 ;  /* 0x000000ffff777224 */ /* 0x000fe400078e00b4 */
[----:B------:R2:W-:Y:S01]  /*13780*/  MUFU.EX2 R180, R5 ;  /* 0x0000000500b47308 */ /* 0x0005e20000000800 */
[----:B------:R-:W-:Y:S02]  /*13790*/  LOP3.LUT R11, R4, R3, RZ, 0xc0, !PT ;  /* 0x00000003040b7212 */ /* 0x000fe400078ec0ff */
[--C-:B------:R-:W-:Y:S01]  /*137a0*/  HSET2.LE.AND R3, R6, R12.reuse, PT ;  /* 0x0000000c06037233 */ /* 0x100fe20003803000 */
[----:B------:R1:W3:Y:S01]  /*137b0*/  MUFU.EX2 R184, R2 ;  /* 0x0000000200b87308 */ /* 0x0002e20000000800 */
[----:B------:R-:W-:Y:S01]  /*137c0*/  HSET2.LE.AND R0, R8, R12, PT ;  /* 0x0000000c08007233 */ /* 0x000fe20003803000 */
[----:B------:R-:W-:Y:S01]  /*137d0*/  FFMA.FTZ R6, R202, UR4, -R15 ;  /* 0x00000004ca067c23 */ /* 0x000fe2000801080f */
[----:B------:R-:W-:-:S03]  /*137e0*/  FFMA.FTZ R39, R176, R39, R55 ;  /* 0x00000027b0277223 */ /* 0x000fc60000010037 */
[----:B------:R-:W-:Y:S01]  /*137f0*/  MUFU.EX2 R176, R6 ;  /* 0x0000000600b07308 */ /* 0x000fe20000000800 */
[----:B--2---:R-:W-:Y:S01]  /*13800*/  FFMA.FTZ R5, R204, UR4, -R15 ;  /* 0x00000004cc057c23 */ /* 0x004fe2000801080f */
[----:B-1----:R-:W-:-:S03]  /*13810*/  F2FP.F16.F32.PACK_AB R2, R187, R188 ;  /* 0x000000bcbb02723e */ /* 0x002fc600000000ff */
[----:B------:R1:W2:Y:S01]  /*13820*/  MUFU.EX2 R175, R5 ;  /* 0x0000000500af7308 */ /* 0x0002a20000000800 */
[----:B------:R-:W-:Y:S02]  /*13830*/  F2FP.F16.F32.PACK_AB R4, R185, R186 ;  /* 0x000000bab904723e */ /* 0x000fe400000000ff */
[----:B------:R-:W-:Y:S01]  /*13840*/  LOP3.LUT R8, R2, R0, RZ, 0xc0, !PT ;  /* 0x0000000002087212 */ /* 0x000fe200078ec0ff */
[--C-:B------:R-:W-:Y:S01]  /*13850*/  FFMA.FTZ R0, R199, UR4, -R13.reuse ;  /* 0x00000004c7007c23 */ /* 0x100fe2000801080d */
[----:B------:R-:W-:Y:S01]  /*13860*/  FFMA.FTZ R2, R198, UR4, -R13 ;  /* 0x00000004c6027c23 */ /* 0x000fe2000801080d */
[----:B------:R-:W-:Y:S02]  /*13870*/  LOP3.LUT R9, R4, R3, RZ, 0xc0, !PT ;  /* 0x0000000304097212 */ /* 0x000fe400078ec0ff */
[----:B------:R4:W-:Y:S01]  /*13880*/  MUFU.EX2 R178, R0 ;  /* 0x0000000000b27308 */ /* 0x0009e20000000800 */
[----:B------:R-:W-:-:S03]  /*13890*/  FFMA.FTZ R3, R203, UR4, -R15 ;  /* 0x00000004cb037c23 */ /* 0x000fc6000801080f */
[----:B------:R3:W5:Y:S01]  /*138a0*/  MUFU.EX2 R181, R2 ;  /* 0x0000000200b57308 */ /* 0x0007620000000800 */
[----:B-1----:R-:W-:Y:S01]  /*138b0*/  FFMA.FTZ R5, R179, UR4, -R15 ;  /* 0x00000004b3057c23 */ /* 0x002fe2000801080f */
[----:B------:R-:W-:Y:S02]  /*138c0*/  MOV R118, R177 ;  /* 0x000000b100767202 */ /* 0x000fe40000000f00 */
[----:B------:R-:W-:Y:S02]  /*138d0*/  MOV R225, R173 ;  /* 0x000000ad00e17202 */ /* 0x000fe40000000f00 */
[--C-:B----4-:R-:W-:Y:S02]  /*138e0*/  HSET2.LE.AND R0, R20, R12.reuse, PT ;  /* 0x0000000c14007233 */ /* 0x110fe40003803000 */
[----:B---3--:R-:W-:Y:S01]  /*138f0*/  F2FP.F16.F32.PACK_AB R2, R184, R180 ;  /* 0x000000b4b802723e */ /* 0x008fe200000000ff */
[----:B------:R1:W-:Y:S03]  /*13900*/  MUFU.EX2 R173, R3 ;  /* 0x0000000300ad7308 */ /* 0x0003e60000000800 */
[----:B------:R-:W-:Y:S01]  /*13910*/  LOP3.LUT R4, R2, R0, RZ, 0xc0, !PT ;  /* 0x0000000002047212 */ /* 0x000fe200078ec0ff */
[----:B------:R3:W4:Y:S01]  /*13920*/  MUFU.EX2 R177, R5 ;  /* 0x0000000500b17308 */ /* 0x0007220000000800 */
[----:B------:R-:W-:-:S02]  /*13930*/  HSET2.LE.AND R0, R7, R12, PT ;  /* 0x0000000c07007233 */ /* 0x000fc40003803000 */
[----:B--2---:R-:W-:Y:S02]  /*13940*/  F2FP.F16.F32.PACK_AB R2, R176, R175 ;  /* 0x000000afb002723e */ /* 0x004fe400000000ff */
[----:B-1----:R-:W-:Y:S02]  /*13950*/  LOP3.LUT R3, R22, 0xff00ff, RZ, 0xc0, !PT ;  /* 0x00ff00ff16037812 */ /* 0x002fe400078ec0ff */
[----:B---3--:R-:W-:Y:S02]  /*13960*/  LOP3.LUT R5, R2, R0, RZ, 0xc0, !PT ;  /* 0x0000000002057212 */ /* 0x008fe400078ec0ff */
[----:B------:R-:W-:Y:S02]  /*13970*/  HSET2.LE.AND R0, R21, R12, PT ;  /* 0x0000000c15007233 */ /* 0x000fe40003803000 */
[----:B-----5:R-:W-:Y:S01]  /*13980*/  F2FP.F16.F32.PACK_AB R2, R181, R178 ;  /* 0x000000b2b502723e */ /* 0x020fe200000000ff */
[----:B------:R-:W-:Y:S01]  /*13990*/  HMMA.16816.F32 R52, R8, R16, R44 ;  /* 0x000000100834723c */ /* 0x000fe2000000182c */
[----:B------:R-:W1:Y:S02]  /*139a0*/  LDSM.16.MT88.4 R20, [R37+0x800] ;  /* 0x000800002514783b */ /* 0x000e640000004200 */
[----:B------:R-:W-:-:S02]  /*139b0*/  LOP3.LUT R6, R2, R0, RZ, 0xc0, !PT ;  /* 0x0000000002067212 */ /* 0x000fc400078ec0ff */
[----:B------:R-:W-:Y:S02]  /*139c0*/  HSET2.LE.AND R0, R3, R12, PT ;  /* 0x0000000c03007233 */ /* 0x000fe40003803000 */
[----:B----4-:R-:W-:-:S04]  /*139d0*/  F2FP.F16.F32.PACK_AB R2, R177, R173 ;  /* 0x000000adb102723e */ /* 0x010fc800000000ff */
[----:B------:R-:W-:Y:S01]  /*139e0*/  LOP3.LUT R7, R2, R0, RZ, 0xc0, !PT ;  /* 0x0000000002077212 */ /* 0x000fe200078ec0ff */
[----:B------:R-:W-:Y:S08]  /*139f0*/  HMMA.16816.F32 R48, R8, R18, R48 ;  /* 0x000000120830723c */ /* 0x000ff00000001830 */
[C---:B------:R-:W-:Y:S08]  /*13a00*/  HMMA.16816.F32 R108, R4.reuse, R16, R108 ;  /* 0x00000010046c723c */ /* 0x040ff0000000186c */
[----:B------:R-:W-:Y:S01]  /*13a10*/  HMMA.16816.F32 R120, R4, R18, R120 ;  /* 0x000000120478723c */ /* 0x000fe20000001878 */
[----:B------:R-:W2:Y:S01]  /*13a20*/  LDSM.16.MT88.4 R16, [R172+0xa800] ;  /* 0x00a80000ac10783b */ /* 0x000ea20000004200 */
[----:B------:R-:W-:-:S05]  /*13a30*/  LOP3.LUT R0, R220, R116, R43, 0x96, !PT ;  /* 0x00000074dc007212 */ /* 0x000fca00078e962b */
[----:B------:R-:W-:Y:S01]  /*13a40*/  IMAD.WIDE.U32 R2, R0, -0x2daee0ad, RZ ;  /* 0xd2511f5300027825 */ /* 0x000fe200078e00ff */
[C---:B------:R-:W-:Y:S04]  /*13a50*/  HMMA.16816.F32 R156, R4.reuse, R24, R156 ;  /* 0x00000018049c723c */ /* 0x040fe8000000189c */
[----:B------:R-:W-:Y:S02]  /*13a60*/  LOP3.LUT R0, R105, R106, R3, 0x96, !PT ;  /* 0x0000006a69007212 */ /* 0x000fe400078e9603 */
[C---:B------:R-:W-:Y:S02]  /*13a70*/  PRMT R3, R2.reuse, 0x7772, RZ ;  /* 0x0000777202037816 */ /* 0x040fe400000000ff */
[C---:B-1----:R-:W-:Y:S08]  /*13a80*/  HMMA.16816.F32 R124, R4.reuse, R20, R124 ;  /* 0x00000014047c723c */ /* 0x042ff0000000187c */
[C---:B------:R-:W-:Y:S08]  /*13a90*/  HMMA.16816.F32 R136, R4.reuse, R22, R136 ;  /* 0x000000160488723c */ /* 0x040ff00000001888 */
[C---:B------:R-:W-:Y:S08]  /*13aa0*/  HMMA.16816.F32 R168, R4.reuse, R26, R168 ;  /* 0x0000001a04a8723c */ /* 0x040ff000000018a8 */
[C---:B------:R-:W-:Y:S08]  /*13ab0*/  HMMA.16816.F32 R72, R4.reuse, R28, R72 ;  /* 0x0000001c0448723c */ /* 0x040ff00000001848 */
[C---:B--2---:R-:W-:Y:S08]  /*13ac0*/  HMMA.16816.F32 R140, R4.reuse, R16, R140 ;  /* 0x00000010048c723c */ /* 0x044ff0000000188c */
[C---:B------:R-:W-:Y:S08]  /*13ad0*/  HMMA.16816.F32 R152, R4.reuse, R18, R152 ;  /* 0x000000120498723c */ /* 0x040ff00000001898 */
[C---:B------:R-:W-:Y:S08]  /*13ae0*/  HMMA.16816.F32 R76, R4.reuse, R30, R76 ;  /* 0x0000001e044c723c */ /* 0x040ff0000000184c */
[C---:B------:R-:W-:Y:S08]  /*13af0*/  HMMA.16816.F32 R88, R4.reuse, R32, R88 ;  /* 0x000000200458723c */ /* 0x040ff00000001858 */
[----:B------:R-:W-:Y:S01]  /*13b00*/  HMMA.16816.F32 R44, R4, R34, R92 ;  /* 0x00000022042c723c */ /* 0x000fe2000000185c */
[C---:B------:R-:W-:Y:S01]  /*13b10*/  PRMT R4, R2.reuse, 0x7773, RZ ;  /* 0x0000777302047816 */ /* 0x040fe200000000ff */
[----:B------:R-:W-:Y:S01]  /*13b20*/  IMAD.MOV.U32 R6, RZ, RZ, R2 ;  /* 0x000000ffff067224 */ /* 0x000fe200078e0002 */
[----:B------:R-:W-:-:S05]  /*13b30*/  PRMT R7, R2, 0x7771, RZ ;  /* 0x0000777102077816 */ /* 0x000fca00000000ff */
[----:B------:R-:W-:Y:S01]  /*13b40*/  HMMA.16816.F32 R144, R8, R16, R144 ;  /* 0x000000100890723c */ /* 0x000fe20000001890 */
[--C-:B------:R-:W-:Y:S02]  /*13b50*/  PRMT R16, R3, 0x5410, R4.reuse ;  /* 0x0000541003107816 */ /* 0x100fe40000000004 */
[C---:B------:R-:W-:Y:S02]  /*13b60*/  PRMT R4, R0.reuse, 0x7632, R4 ;  /* 0x0000763200047816 */ /* 0x040fe40000000004 */
[C---:B------:R-:W-:Y:S02]  /*13b70*/  LOP3.LUT R2, R0.reuse, 0xffff, RZ, 0xc0, !PT ;  /* 0x0000ffff00027812 */ /* 0x040fe400078ec0ff */
[----:B------:R-:W-:Y:S02]  /*13b80*/  LOP3.LUT R5, R0, 0xff, RZ, 0xc0, !PT ;  /* 0x000000ff00057812 */ /* 0x000fe400078ec0ff */
[----:B------:R-:W-:Y:S02]  /*13b90*/  SHF.R.U32.HI R3, RZ, 0x18, R0 ;  /* 0x00000018ff037819 */ /* 0x000fe40000011600 */
[----:B------:R-:W-:-:S04]  /*13ba0*/  LOP3.LUT R0, R4, 0xff, RZ, 0xc0, !PT ;  /* 0x000000ff04007812 */ /* 0x000fc800078ec0ff */
[----:B------:R-:W-:Y:S01]  /*13bb0*/  PRMT R4, R0, 0x5410, R3 ;  /* 0x0000541000047816 */ /* 0x000fe20000000003 */
[--C-:B------:R-:W-:Y:S01]  /*13bc0*/  FFMA.FTZ R0, R230, UR4, -R13.reuse ;  /* 0x00000004e6007c23 */ /* 0x100fe2000801080d */
[----:B------:R-:W-:Y:S02]  /*13bd0*/  IMAD.MOV.U32 R221, RZ, RZ, R100 ;  /* 0x000000ffffdd7224 */ /* 0x000fe400078e0064 */
[----:B------:R-:W-:Y:S01]  /*13be0*/  FFMA.FTZ R3, R229, UR4, -R13 ;  /* 0x00000004e5037c23 */ /* 0x000fe2000801080d */
[----:B------:R1:W-:Y:S01]  /*13bf0*/  MUFU.EX2 R100, R0 ;  /* 0x0000000000647308 */ /* 0x0003e20000000800 */
[----:B------:R-:W-:-:S03]  /*13c00*/  SHF.R.U32.HI R2, RZ, 0x8, R2 ;  /* 0x00000008ff027819 */ /* 0x000fc60000011602 */
[----:B------:R2:W-:Y:S01]  /*13c10*/  MUFU.EX2 R107, R3 ;  /* 0x00000003006b7308 */ /* 0x0005e20000000800 */
[----:B------:R-:W-:Y:S01]  /*13c20*/  PRMT R5, R5, 0x5410, R2 ;  /* 0x0000541005057816 */ /* 0x000fe20000000002 */
[--C-:B------:R-:W-:Y:S01]  /*13c30*/  FFMA.FTZ R2, R182, UR4, -R13.reuse ;  /* 0x00000004b6027c23 */ /* 0x100fe2000801080d */
[----:B------:R-:W-:Y:S01]  /*13c40*/  HMMA.16816.F32 R56, R8, R20, R56 ;  /* 0x000000140838723c */ /* 0x000fe20000001838 */
[----:B-1----:R-:W-:-:S07]  /*13c50*/  FFMA.FTZ R0, R228, UR4, -R13 ;  /* 0x00000004e4007c23 */ /* 0x002fce000801080d */
[----:B------:R-:W-:Y:S01]  /*13c60*/  HMMA.16816.F32 R64, R8, R22, R64 ;  /* 0x000000160840723c */ /* 0x000fe20000001840 */
[----:B------:R1:W-:Y:S01]  /*13c70*/  MUFU.EX2 R106, R0 ;  /* 0x00000000006a7308 */ /* 0x0003e20000000800 */
[----:B--2---:R-:W-:-:S06]  /*13c80*/  FFMA.FTZ R3, R232, UR4, -R15 ;  /* 0x00000004e8037c23 */ /* 0x004fcc000801080f */
[----:B------:R-:W-:Y:S01]  /*13c90*/  HMMA.16816.F32 R20, R8, R18, R60 ;  /* 0x000000120814723c */ /* 0x000fe2000000183c */
[----:B------:R-:W-:Y:S01]  /*13ca0*/  FFMA.FTZ R19, R243, R40, R225 ;  /* 0x00000028f3137223 */ /* 0x000fe200000100e1 */
[----:B------:R-:W-:Y:S01]  /*13cb0*/  MUFU.EX2 R61, R3 ;  /* 0x00000003003d7308 */ /* 0x000fe20000000800 */
[----:B-1----:R-:W-:-:S03]  /*13cc0*/  FFMA.FTZ R0, R233, UR4, -R15 ;  /* 0x00000004e9007c23 */ /* 0x002fc6000801080f */
[----:B------:R1:W-:Y:S04]  /*13cd0*/  MUFU.EX2 R243, R2 ;  /* 0x0000000200f37308 */ /* 0x0003e80000000800 */
[----:B------:R2:W3:Y:S01]  /*13ce0*/  MUFU.EX2 R62, R0 ;  /* 0x00000000003e7308 */ /* 0x0004e20000000800 */
[----:B------:R-:W-:Y:S01]  /*13cf0*/  LOP3.LUT R6, R6, 0xff, RZ, 0xc0, !PT ;  /* 0x000000ff06067812 */ /* 0x000fe200078ec0ff */
[--C-:B-1----:R-:W-:Y:S01]  /*13d00*/  FFMA.FTZ R2, R206, UR4, -R15.reuse ;  /* 0x00000004ce027c23 */ /* 0x102fe2000801080f */
[----:B--2---:R-:W-:-:S03]  /*13d10*/  FFMA.FTZ R0, R183, UR4, -R15 ;  /* 0x00000004b7007c23 */ /* 0x004fc6000801080f */
[----:B------:R1:W-:Y:S01]  /*13d20*/  MUFU.EX2 R63, R2 ;  /* 0x00000002003f7308 */ /* 0x0003e20000000800 */
[----:B------:R-:W-:-:S03]  /*13d30*/  PRMT R7, R6, 0x5410, R7 ;  /* 0x0000541006077816 */ /* 0x000fc60000000007 */
[----:B------:R2:W4:Y:S01]  /*13d40*/  MUFU.EX2 R60, R0 ;  /* 0x00000000003c7308 */ /* 0x0005220000000800 */
[--C-:B------:R-:W-:Y:S02]  /*13d50*/  HSET2.LE.AND R3, R4, R12.reuse, PT ;  /* 0x0000000c04037233 */ /* 0x100fe40003803000 */
[----:B------:R-:W-:Y:S02]  /*13d60*/  LOP3.LUT R6, R16, 0xff00ff, RZ, 0xc0, !PT ;  /* 0x00ff00ff10067812 */ /* 0x000fe400078ec0ff */
[----:B---3--:R-:W-:Y:S02]  /*13d70*/  F2FP.F16.F32.PACK_AB R4, R61, R62 ;  /* 0x0000003e3d04723e */ /* 0x008fe400000000ff */
[----:B-1----:R-:W-:Y:S02]  /*13d80*/  F2FP.F16.F32.PACK_AB R2, R107, R100 ;  /* 0x000000646b02723e */ /* 0x002fe400000000ff */
[----:B--2---:R-:W-:-:S05]  /*13d90*/  HSET2.LE.AND R0, R5, R12, PT ;  /* 0x0000000c05007233 */ /* 0x004fca0003803000 */
[----:B------:R-:W-:Y:S02]  /*13da0*/  LOP3.LUT R92, R2, R0, RZ, 0xc0, !PT ;  /* 0x00000000025c7212 */ /* 0x000fe400078ec0ff */
[--C-:B------:R-:W-:Y:S02]  /*13db0*/  HSET2.LE.AND R0, R7, R12.reuse, PT ;  /* 0x0000000c07007233 */ /* 0x100fe40003803000 */
[----:B------:R-:W-:Y:S02]  /*13dc0*/  F2FP.F16.F32.PACK_AB R2, R243, R106 ;  /* 0x0000006af302723e */ /* 0x000fe400000000ff */
[----:B------:R-:W-:Y:S02]  /*13dd0*/  LOP3.LUT R93, R4, R3, RZ, 0xc0, !PT ;  /* 0x00000003045d7212 */ /* 0x000fe400078ec0ff */
[----:B------:R-:W-:Y:S02]  /*13de0*/  HSET2.LE.AND R3, R6, R12, PT ;  /* 0x0000000c06037233 */ /* 0x000fe40003803000 */
[----:B------:R-:W-:-:S02]  /*13df0*/  LOP3.LUT R94, R2, R0, RZ, 0xc0, !PT ;  /* 0x00000000025e7212 */ /* 0x000fc400078ec0ff */
[----:B----4-:R-:W-:Y:S02]  /*13e00*/  F2FP.F16.F32.PACK_AB R4, R60, R63 ;  /* 0x0000003f3c04723e */ /* 0x010fe400000000ff */
[----:B------:R-:W-:Y:S02]  /*13e10*/  LOP3.LUT R0, R220, R130, R129, 0x96, !PT ;  /* 0x00000082dc007212 */ /* 0x000fe400078e9681 */
[----:B------:R-:W-:-:S03]  /*13e20*/  LOP3.LUT R95, R4, R3, RZ, 0xc0, !PT ;  /* 0x00000003045f7212 */ /* 0x000fc600078ec0ff */
[----:B------:R-:W-:-:S05]  /*13e30*/  IMAD.WIDE.U32 R2, R0, -0x2daee0ad, RZ ;  /* 0xd2511f5300027825 */ /* 0x000fca00078e00ff */
[----:B------:R-:W-:Y:S02]  /*13e40*/  LOP3.LUT R0, R105, R174, R3, 0x96, !PT ;  /* 0x000000ae69007212 */ /* 0x000fe400078e9603 */
[----:B------:R-:W-:Y:S02]  /*13e50*/  MOV R3, R2 ;  /* 0x0000000200037202 */ /* 0x000fe40000000f00 */
[C---:B------:R-:W-:Y:S02]  /*13e60*/  PRMT R5, R2.reuse, 0x7773, RZ ;  /* 0x0000777302057816 */ /* 0x040fe400000000ff */
[C---:B------:R-:W-:Y:S02]  /*13e70*/  PRMT R4, R2.reuse, 0x7772, RZ ;  /* 0x0000777202047816 */ /* 0x040fe400000000ff */
[----:B------:R-:W-:Y:S02]  /*13e80*/  PRMT R6, R2, 0x7771, RZ ;  /* 0x0000777102067816 */ /* 0x000fe400000000ff */
[----:B------:R-:W-:-:S02]  /*13e90*/  LOP3.LUT R3, R3, 0xff, RZ, 0xc0, !PT ;  /* 0x000000ff03037812 */ /* 0x000fc400078ec0ff */
[----:B------:R-:W-:Y:S02]  /*13ea0*/  LOP3.LUT R2, R0, 0xffff, RZ, 0xc0, !PT ;  /* 0x0000ffff00027812 */ /* 0x000fe400078ec0ff */
[----:B------:R-:W-:Y:S02]  /*13eb0*/  PRMT R5, R4, 0x5410, R5 ;  /* 0x0000541004057816 */ /* 0x000fe40000000005 */
[----:B------:R-:W-:Y:S02]  /*13ec0*/  PRMT R4, R3, 0x5410, R6 ;  /* 0x0000541003047816 */ /* 0x000fe40000000006 */
[----:B------:R-:W-:Y:S02]  /*13ed0*/  SHF.R.U32.HI R2, RZ, 0x8, R2 ;  /* 0x00000008ff027819 */ /* 0x000fe40000011602 */
[----:B------:R-:W-:-:S04]  /*13ee0*/  LOP3.LUT R3, R0, 0xff, RZ, 0xc0, !PT ;  /* 0x000000ff00037812 */ /* 0x000fc800078ec0ff */
[--C-:B------:R-:W-:Y:S02]  /*13ef0*/  PRMT R6, R3, 0x5410, R2.reuse ;  /* 0x0000541003067816 */ /* 0x100fe40000000002 */
[----:B------:R-:W-:Y:S01]  /*13f00*/  PRMT R2, R0, 0x7632, R2 ;  /* 0x0000763200027816 */ /* 0x000fe20000000002 */
[----:B------:R-:W-:Y:S01]  /*13f10*/  IMAD.MOV.U32 R196, RZ, RZ, R118 ;  /* 0x000000ffffc47224 */ /* 0x000fe200078e0076 */
[----:B------:R-:W-:Y:S01]  /*13f20*/  MOV R193, R221 ;  /* 0x000000dd00c17202 */ /* 0x000fe20000000f00 */
[----:B------:R-:W-:Y:S01]  /*13f30*/  FFMA.FTZ R18, R231, UR4, -R14 ;  /* 0x00000004e7127c23 */ /* 0x000fe2000801080e */
[----:B------:R-:W-:Y:S01]  /*13f40*/  SHF.R.U32.HI R3, RZ, 0x18, R0 ;  /* 0x00000018ff037819 */ /* 0x000fe20000011600 */
[--C-:B------:R-:W-:Y:S01]  /*13f50*/  FFMA.FTZ R17, R235, UR4, -R14.reuse ;  /* 0x00000004eb117c23 */ /* 0x100fe2000801080e */
[----:B------:R-:W-:Y:S01]  /*13f60*/  LOP3.LUT R0, R2, 0xff, RZ, 0xc0, !PT ;  /* 0x000000ff02007812 */ /* 0x000fe200078ec0ff */
[----:B------:R-:W-:Y:S01]  /*13f70*/  FFMA.FTZ R13, R234, UR4, -R14 ;  /* 0x00000004ea0d7c23 */ /* 0x000fe2000801080e */
[----:B------:R-:W-:Y:S01]  /*13f80*/  MOV R225, R167 ;  /* 0x000000a700e17202 */ /* 0x000fe20000000f00 */
[----:B------:R-:W-:Y:S01]  /*13f90*/  FFMA.FTZ R2, R239, UR4, -R36 ;  /* 0x00000004ef027c23 */ /* 0x000fe20008010824 */
[----:B------:R-:W-:Y:S01]  /*13fa0*/  IMAD.MOV.U32 R222, RZ, RZ, R164 ;  /* 0x000000ffffde7224 */ /* 0x000fe200078e00a4 */
[----:B------:R-:W-:Y:S01]  /*13fb0*/  MOV R241, R165 ;  /* 0x000000a500f17202 */ /* 0x000fe20000000f00 */
[----:B------:R-:W-:Y:S01]  /*13fc0*/  IMAD.MOV.U32 R240, RZ, RZ, R166 ;  /* 0x000000fffff07224 */ /* 0x000fe200078e00a6 */
[----:B------:R-:W-:Y:S01]  /*13fd0*/  MOV R167, R151 ;  /* 0x0000009700a77202 */ /* 0x000fe20000000f00 */
[----:B------:R-:W-:Y:S01]  /*13fe0*/  FFMA.FTZ R14, R205, UR4, -R14 ;  /* 0x00000004cd0e7c23 */ /* 0x000fe2000801080e */
[----:B------:R-:W-:Y:S01]  /*13ff0*/  IMAD.MOV.U32 R164, RZ, RZ, R148 ;  /* 0x000000ffffa47224 */ /* 0x000fe200078e0094 */
[----:B------:R-:W-:Y:S01]  /*14000*/  MOV R165, R149 ;  /* 0x0000009500a57202 */ /* 0x000fe20000000f00 */
[----:B------:R-:W-:Y:S01]  /*14010*/  IMAD.MOV.U32 R166, RZ, RZ, R150 ;  /* 0x000000ffffa67224 */ /* 0x000fe200078e0096 */
[----:B------:R-:W-:Y:S01]  /*14020*/  MOV R151, R135 ;  /* 0x0000008700977202 */ /* 0x000fe20000000f00 */
[----:B------:R-:W-:Y:S01]  /*14030*/  FFMA.FTZ R15, R193, R41, R196 ;  /* 0x00000029c10f7223 */ /* 0x000fe200000100c4 */
[----:B------:R-:W-:Y:S01]  /*14040*/  MOV R149, R133 ;  /* 0x0000008500957202 */ /* 0x000fe20000000f00 */
[----:B------:R-:W-:Y:S01]  /*14050*/  MUFU.EX2 R41, R18 ;  /* 0x0000001200297308 */ /* 0x000fe20000000800 */
[----:B------:R-:W-:Y:S01]  /*14060*/  IMAD.MOV.U32 R150, RZ, RZ, R134 ;  /* 0x000000ffff967224 */ /* 0x000fe200078e0086 */
[----:B------:R-:W-:Y:S01]  /*14070*/  PRMT R7, R0, 0x5410, R3 ;  /* 0x0000541000077816 */ /* 0x000fe20000000003 */
[----:B------:R-:W-:Y:S01]  /*14080*/  IMAD.MOV.U32 R197, RZ, RZ, R240 ;  /* 0x000000ffffc57224 */ /* 0x000fe200078e00f0 */
[----:B------:R1:W-:Y:S01]  /*14090*/  MUFU.EX2 R18, R2 ;  /* 0x0000000200127308 */ /* 0x0003e20000000800 */
[----:B------:R-:W-:Y:S01]  /*140a0*/  FFMA.FTZ R0, R237, UR4, -R36 ;  /* 0x00000004ed007c23 */ /* 0x000fe20008010824 */
[C---:B------:R-:W-:Y:S01]  /*140b0*/  HMMA.16816.F32 R160, R8.reuse, R24, R160 ;  /* 0x0000001808a0723c */ /* 0x040fe200000018a0 */
[----:B------:R-:W-:Y:S01]  /*140c0*/  IMAD.MOV.U32 R148, RZ, RZ, R132 ;  /* 0x000000ffff947224 */ /* 0x000fe200078e0084 */
[----:B------:R2:W3:Y:S01]  /*140d0*/  MUFU.EX2 R42, R14 ;  /* 0x0000000e002a7308 */ /* 0x0004e20000000800 */
[----:B------:R-:W-:Y:S01]  /*140e0*/  IMAD.MOV.U32 R196, RZ, RZ, R222 ;  /* 0x000000ffffc47224 */ /* 0x000fe200078e00de */
[----:B------:R-:W-:Y:S01]  /*140f0*/  MOV R194, R241 ;  /* 0x000000f100c27202 */ /* 0x000fe20000000f00 */
[----:B------:R-:W-:Y:S01]  /*14100*/  FFMA.FTZ R3, R238, UR4, -R36 ;  /* 0x00000004ee037c23 */ /* 0x000fe20008010824 */
[----:B------:R-:W-:Y:S01]  /*14110*/  MOV R240, R225 ;  /* 0x000000e100f07202 */ /* 0x000fe20000000f00 */
[----:B------:R-:W-:Y:S01]  /*14120*/  IMAD.MOV.U32 R241, RZ, RZ, R164 ;  /* 0x000000fffff17224 */ /* 0x000fe200078e00a4 */
[----:B------:R-:W-:Y:S01]  /*14130*/  HMMA.16816.F32 R68, R8, R28, R68 ;  /* 0x0000001c0844723c */ /* 0x000fe20000001844 */
[----:B------:R-:W-:Y:S01]  /*14140*/  MOV R204, R151 ;  /* 0x0000009700cc7202 */ /* 0x000fe20000000f00 */
[----:B------:R-:W-:-:S02]  /*14150*/  IMAD.MOV.U32 R193, RZ, RZ, R166 ;  /* 0x000000ffffc17224 */ /* 0x000fc400078e00a6 */
[----:B-1----:R-:W-:Y:S01]  /*14160*/  FFMA.FTZ R2, R236, UR4, -R36 ;  /* 0x00000004ec027c23 */ /* 0x002fe20008010824 */
[----:B------:R-:W-:Y:S01]  /*14170*/  MOV R222, R165 ;  /* 0x000000a500de7202 */ /* 0x000fe20000000f00 */
[----:B------:R-:W1:Y:S01]  /*14180*/  LDSM.16.MT88.4 R132, [R37+0xc00] ;  /* 0x000c00002584783b */ /* 0x000e620000004200 */
[----:B------:R-:W-:Y:S01]  /*14190*/  MOV R225, R167 ;  /* 0x000000a700e17202 */ /* 0x000fe20000000f00 */
[----:B------:R-:W-:Y:S01]  /*141a0*/  HMMA.16816.F32 R84, R8, R32, R84 ;  /* 0x000000200854723c */ /* 0x000fe20000001854 */
[----:B------:R-:W-:Y:S01]  /*141b0*/  MOV R201, R149 ;  /* 0x0000009500c97202 */ /* 0x000fe20000000f00 */
[----:B------:R-:W-:Y:S01]  /*141c0*/  IMAD.MOV.U32 R200, RZ, RZ, R150 ;  /* 0x000000ffffc87224 */ /* 0x000fe200078e0096 */
[----:B------:R-:W-:Y:S01]  /*141d0*/  LDSM.16.MT88.4 R164, [R37+0x1c00] ;  /* 0x001c000025a4783b */ /* 0x000fe20000004200 */
[----:B------:R-:W-:Y:S01]  /*141e0*/  MUFU.EX2 R40, R17 ;  /* 0x0000001100287308 */ /* 0x000fe20000000800 */
[----:B------:R-:W-:-:S03]  /*141f0*/  IMAD.MOV.U32 R195, RZ, RZ, R148 ;  /* 0x000000ffffc37224 */ /* 0x000fc600078e0094 */
[----:B------:R-:W-:Y:S01]  /*14200*/  HMMA.16816.F32 R24, R8, R26, R112 ;  /* 0x0000001a0818723c */ /* 0x000fe20000001870 */
[----:B------:R4:W5:Y:S01]  /*14210*/  MUFU.EX2 R43, R13 ;  /* 0x0000000d002b7308 */ /* 0x0009620000000800 */
[----:B--2---:R-:W-:-:S03]  /*14220*/  FADD.FTZ R14, R204, R38 ;  /* 0x00000026cc0e7221 */ /* 0x004fc60000010000 */
[----:B------:R2:W-:Y:S03]  /*14230*/  MUFU.EX2 R36, R2 ;  /* 0x0000000200247308 */ /* 0x0005e60000000800 */
[C---:B------:R-:W-:Y:S01]  /*14240*/  HMMA.16816.F32 R28, R8.reuse, R30, R80 ;  /* 0x0000001e081c723c */ /* 0x040fe20000001850 */
[----:B------:R3:W-:Y:S07]  /*14250*/  MUFU.EX2 R17, R3 ;  /* 0x0000000300117308 */ /* 0x0007ee0000000800 */
[----:B------:R-:W-:Y:S01]  /*14260*/  HMMA.16816.F32 R32, R8, R34, R96 ;  /* 0x000000220820723c */ /* 0x000fe20000001860 */
[----:B------:R1:W-:Y:S01]  /*14270*/  LDSM.16.MT88.4 R8, [R37+0x2c00] ;  /* 0x002c00002508783b */ /* 0x0003e20000004200 */
[----:B----4-:R-:W-:Y:S01]  /*14280*/  FADD.FTZ R13, R200, R39 ;  /* 0x00000027c80d7221 */ /* 0x010fe20000010000 */
[----:B------:R-:W-:Y:S01]  /*14290*/  FADD.FTZ R16, R195, R15 ;  /* 0x0000000fc3107221 */ /* 0x000fe20000010000 */
[----:B------:R-:W-:Y:S01]  /*142a0*/  FADD.FTZ R15, R197, R14 ;  /* 0x0000000ec50f7221 */ /* 0x000fe20000010000 */
[----:B--2---:R-:W-:Y:S01]  /*142b0*/  LOP3.LUT R2, R5, 0xff00ff, RZ, 0xc0, !PT ;  /* 0x00ff00ff05027812 */ /* 0x004fe200078ec0ff */
[----:B------:R-:W-:Y:S01]  /*142c0*/  FADD.FTZ R14, R194, R13 ;  /* 0x0000000dc20e7221 */ /* 0x000fe20000010000 */
[----:B---3--:R-:W-:Y:S01]  /*142d0*/  F2FP.F16.F32.PACK_AB R3, R42, R41 ;  /* 0x000000292a03723e */ /* 0x008fe200000000ff */
[----:B------:R-:W-:Y:S01]  /*142e0*/  LDSM.16.MT88.4 R148, [R172+0xac00] ;  /* 0x00ac0000ac94783b */ /* 0x000fe20000004200 */
[----:B------:R-:W-:-:S02]  /*142f0*/  HSET2.LE.AND R6, R6, R12, PT ;  /* 0x0000000c06067233 */ /* 0x000fc40003803000 */
[----:B-----5:R-:W-:Y:S01]  /*14300*/  F2FP.F16.F32.PACK_AB R5, R43, R40 ;  /* 0x000000282b05723e */ /* 0x020fe200000000ff */
[----:B------:R-:W-:Y:S01]  /*14310*/  LDSM.16.MT88.4 R80, [R172+0xbc00] ;  /* 0x00bc0000ac50783b */ /* 0x000fe20000004200 */
[----:B-1----:R1:W2:Y:S01]  /*14320*/  MUFU.EX2 R37, R0 ;  /* 0x0000000000257308 */ /* 0x0022a20000000800 */
[----:B------:R-:W-:Y:S01]  /*14330*/  HSET2.LE.AND R7, R7, R12, PT ;  /* 0x0000000c07077233 */ /* 0x000fe20003803000 */
[----:B-1----:R-:W-:-:S04]  /*14340*/  FADD.FTZ R0, R201, R19 ;  /* 0x00000013c9007221 */ /* 0x002fc80000010000 */
[----:B------:R-:W-:Y:S01]  /*14350*/  FADD.FTZ R13, R196, R0 ;  /* 0x00000000c40d7221 */ /* 0x000fe20000010000 */
[--C-:B------:R-:W-:Y:S02]  /*14360*/  HSET2.LE.AND R0, R4, R12.reuse, PT ;  /* 0x0000000c04007233 */ /* 0x100fe40003803000 */
[----:B------:R-:W-:Y:S02]  /*14370*/  HSET2.LE.AND R4, R2, R12, PT ;  /* 0x0000000c02047233 */ /* 0x000fe40003803000 */
[----:B--2---:R-:W-:Y:S02]  /*14380*/  F2FP.F16.F32.PACK_AB R2, R36, R37 ;  /* 0x000000252402723e */ /* 0x004fe400000000ff */
[----:B------:R-:W-:Y:S02]  /*14390*/  LOP3.LUT R98, R3, R0, RZ, 0xc0, !PT ;  /* 0x0000000003627212 */ /* 0x000fe400078ec0ff */
[----:B------:R-:W-:Y:S02]  /*143a0*/  F2FP.F16.F32.PACK_AB R0, R17, R18 ;  /* 0x000000121100723e */ /* 0x000fe400000000ff */
        /* <DEDUP_REMOVED lines=18> */
[----:B------:R-:W-:Y:S01]  /*144d0*/  FADD.FTZ R2, R246, R0 ;  /* 0x00000000f6027221 */ /* 0x000fe20000010000 */
[----:B------:R-:W-:Y:S01]  /*144e0*/  FADD.FTZ R0, R252, R3 ;  /* 0x00000003fc007221 */ /* 0x000fe20000010000 */
[----:B------:R-:W-:Y:S01]  /*144f0*/  FADD.FTZ R3, R250, R5 ;  /* 0x00000005fa037221 */ /* 0x000fe20000010000 */
[----:B------:R-:W1:Y:S01]  /*14500*/  LDSM.16.MT88.4 R116, [R172+0x9c00] ;  /* 0x009c0000ac74783b */ /* 0x000e620000004200 */
        /* <DEDUP_REMOVED lines=33> */
[----:B------:R-:W-:-:S02]  /*14720*/  FADD.FTZ R3, R36, R3 ;  /* 0x0000000324037221 */ /* 0x000fc40000010000 */
[----:B------:R-:W-:Y:S02]  /*14730*/  FADD.FTZ R0, R60, R0 ;  /* 0x000000003c007221 */ /* 0x000fe40000010000 */
[----:B------:R2:W-:Y:S01]  /*14740*/  STL [R1+0x40], R4 ;  /* 0x0000400401007387 */ /* 0x0005e20000100800 */
[C---:B------:R-:W-:Y:S03]  /*14750*/  HMMA.16816.F32 R124, R92.reuse, R132, R124 ;  /* 0x000000845c7c723c */ /* 0x040fe6000000187c */
[----:B------:R2:W-:Y:S04]  /*14760*/  STL [R1+0x44], R3 ;  /* 0x0000440301007387 */ /* 0x0005e80000100800 */
[----:B------:R2:W-:Y:S01]  /*14770*/  STL [R1+0x48], R0 ;  /* 0x0000480001007387 */ /* 0x0005e20000100800 */
[C---:B-1----:R-:W-:Y:S08]  /*14780*/  HMMA.16816.F32 R108, R92.reuse, R116, R108 ;  /* 0x000000745c6c723c */ /* 0x042ff0000000186c */
        /* <DEDUP_REMOVED lines=22> */
[----:B------:R-:W-:Y:S01]  /*148f0*/  FADD.FTZ R243, R243, R2 ;  /* 0x00000002f3f37221 */ /* 0x000fe20000010000 */
[----:B------:R-:W-:Y:S01]  /*14900*/  @UP1 UIADD3 UR20, UPT, UPT, UR20, -0x4, URZ ;  /* 0xfffffffc14141890 */ /* 0x000fe2000fffe0ff */
[----:B------:R-:W-:-:S02]  /*14910*/  NOP ;  /* 0x0000000000007918 */ /* 0x000fc40000000000 */
[----:B--2---:R-:W-:-:S15]  /*14920*/  BRA.U UP1, `(.L_x_550) ;  /* 0x0000000101047547 */ /* 0x004fde000b800000 */
.L_x_547:
[----:B------:R-:W-:-:S12]  /*14930*/  UIADD3 UR20, UPT, UPT, UR6, -0x1, URZ ;  /* 0xffffffff06147890 */ /* 0x000fd8000fffe0ff */
.L_x_550:
[----:B------:R-:W-:-:S09]  /*14940*/  UISETP.GE.AND UP0, UPT, UR20, UR18, UPT ;  /* 0x000000121400728c */ /* 0x000fd2000bf06270 */
[----:B------:R-:W-:Y:S05]  /*14950*/  BRA.U !UP0, `(.L_x_551) ;  /* 0x0000006908487547 */ /* 0x000fea000b800000 */
[----:B------:R-:W2:Y:S01]  /*14960*/  LDL.LU R6, [R1+0x18] ;  /* 0x0000180001067983 */ /* 0x000ea20000300800 */
[----:B------:R-:W2:Y:S03]  /*14970*/  LDCU UR4, c[0x0][0x440] ;  /* 0x00008800ff0477ac */ /* 0x000ea60008000800 */
[----:B------:R-:W3:Y:S01]  /*14980*/  LDL.64 R2, [R1+0x50] ;  /* 0x0000500001027983 */ /* 0x000ee20000100a00 */
[----:B------:R-:W1:Y:S01]  /*14990*/  S2R R213, SR_TID.X ;  /* 0x0000000000d57919 */ /* 0x000e620000002100 */
[----:B------:R-:W4:Y:S01]  /*149a0*/  S2R R10, SR_CTAID.X ;  /* 0x00000000000a7919 */ /* 0x000f220000002500 */
[----:B------:R-:W5:Y:S01]  /*149b0*/  S2R R8, SR_CTAID.X ;  /* 0x0000000000087919 */ /* 0x000f620000002500 */
[----:B------:R-:W-:Y:S01]  /*149c0*/  IADD3 R0, PT, PT, R226, -0x61c88647, RZ ;  /* 0x9e3779b9e2007810 */ /* 0x000fe20007ffe0ff */
[----:B------:R-:W1:Y:S01]  /*149d0*/  S2UR UR5, SR_CgaCtaId ;  /* 0x00000000000579c3 */ /* 0x000e620000008800 */
[----:B------:R-:W-:Y:S01]  /*149e0*/  IMAD.MOV.U32 R105, RZ, RZ, R103 ;  /* 0x000000ffff697224 */ /* 0x000fe200078e0067 */
[----:B------:R-:W3:Y:S01]  /*149f0*/  LDL.64 R4, [R1+0x58] ;  /* 0x0000580001047983 */ /* 0x000ee20000100a00 */
[----:B------:R-:W-:Y:S01]  /*14a00*/  IMAD.MOV.U32 R215, RZ, RZ, 0x20 ;  /* 0x00000020ffd77424 */ /* 0x000fe200078e00ff */
[----:B------:R-:W-:Y:S01]  /*14a10*/  MOV R106, R102 ;  /* 0x00000066006a7202 */ /* 0x000fe20000000f00 */
[----:B------:R-:W-:Y:S01]  /*14a20*/  IMAD.MOV.U32 R100, RZ, RZ, R104 ;  /* 0x000000ffff647224 */ /* 0x000fe200078e0068 */
[C---:B------:R-:W-:Y:S01]  /*14a30*/  IADD3 R222, PT, PT, R217.reuse, 0x8, RZ ;  /* 0x00000008d9de7810 */ /* 0x040fe20007ffe0ff */
[----:B------:R-:W-:Y:S01]  /*14a40*/  IMAD.MOV.U32 R107, RZ, RZ, R101 ;  /* 0x000000ffff6b7224 */ /* 0x000fe200078e0065 */
[----:B------:R-:W-:Y:S01]  /*14a50*/  UMOV UR7, 0x400 ;  /* 0x0000040000077882 */ /* 0x000fe20000000000 */
[C---:B------:R-:W-:Y:S01]  /*14a60*/  VIADD R221, R217.reuse, 0x40 ;  /* 0x00000040d9dd7836 */ /* 0x040fe20000000000 */
[----:B------:R-:W1:Y:S01]  /*14a70*/  LDCU UR6, c[0x0][0x440] ;  /* 0x00008800ff0677ac */ /* 0x000e620008000800 */
[----:B------:R-:W-:Y:S01]  /*14a80*/  VIADD R220, R217, 0x48 ;  /* 0x00000048d9dc7836 */ /* 0x000fe20000000000 */
[--C-:B-1----:R-:W-:Y:S01]  /*14a90*/  SHF.R.U32.HI R12, RZ, 0x5, R213.reuse ;  /* 0x00000005ff0c7819 */ /* 0x102fe200000116d5 */
[C---:B------:R-:W-:Y:S01]  /*14aa0*/  IMAD.SHL.U32 R214, R213.reuse, 0x20, RZ ;  /* 0x00000020d5d67824 */ /* 0x040fe200078e00ff */
[----:B------:R-:W-:Y:S01]  /*14ab0*/  SHF.R.U32.HI R7, RZ, 0x5, R213 ;  /* 0x00000005ff077819 */ /* 0x000fe200000116d5 */
[----:B------:R-:W-:Y:S01]  /*14ac0*/  ULEA UR5, UR5, UR7, 0x18 ;  /* 0x0000000705057291 */ /* 0x000fe2000f8ec0ff */
[----:B------:R-:W-:Y:S01]  /*14ad0*/  LOP3.LUT P2, RZ, R213, 0x4, RZ, 0xc0, !PT ;  /* 0x00000004d5ff7812 */ /* 0x000fe2000784c0ff */
[----:B----4-:R-:W-:-:S02]  /*14ae0*/  IMAD R10, R10, 0x8, R12 ;  /* 0x000000080a0a7824 */ /* 0x010fc400078e020c */
[----:B-----5:R-:W-:Y:S01]  /*14af0*/  IMAD R8, R8, 0x8, R7 ;  /* 0x0000000808087824 */ /* 0x020fe200078e0207 */
[----:B------:R-:W-:Y:S01]  /*14b00*/  SEL R215, R215, 0xffffffe0, !P2 ;  /* 0xffffffe0d7d77807 */ /* 0x000fe20005000000 */
[----:B------:R-:W-:-:S04]  /*14b10*/  IMAD.WIDE.U32 R10, R10, -0x326172a9, RZ ;  /* 0xcd9e8d570a0a7825 */ /* 0x000fc800078e00ff */
[----:B------:R-:W-:Y:S01]  /*14b20*/  VIADD R8, R8, 0x4 ;  /* 0x0000000408087836 */ /* 0x000fe20000000000 */
[----:B------:R-:W-:-:S03]  /*14b30*/  LOP3.LUT R7, R10, R0, RZ, 0x3c, !PT ;  /* 0x000000000a077212 */ /* 0x000fc600078e3cff */
[----:B------:R-:W-:Y:S02]  /*14b40*/  IMAD.WIDE.U32 R8, R8, -0x326172a9, RZ ;  /* 0xcd9e8d5708087825 */ /* 0x000fe400078e00ff */
[----:B------:R-:W-:Y:S01]  /*14b50*/  STL [R1+0x28], R7 ;  /* 0x0000280701007387 */ /* 0x000fe20000100800 */
[----:B------:R-:W-:-:S05]  /*14b60*/  LOP3.LUT R0, R8, R0, RZ, 0x3c, !PT ;  /* 0x0000000008007212 */ /* 0x000fca00078e3cff */
[----:B------:R1:W-:Y:S02]  /*14b70*/  STL [R1+0x30], R0 ;  /* 0x0000300001007387 */ /* 0x0003e40000100800 */
[----:B-1----:R-:W-:Y:S01]  /*14b80*/  VIADD R0, R226, 0x3c6ef372 ;  /* 0x3c6ef372e2007836 */ /* 0x002fe20000000000 */
[----:B--2---:R-:W-:Y:S01]  /*14b90*/  ISETP.GE.AND P3, PT, R6, UR4, PT ;  /* 0x0000000406007c0c */ /* 0x004fe2000bf66270 */
[----:B------:R-:W1:Y:S01]  /*14ba0*/  LDCU UR4, c[0x0][0x45c] ;  /* 0x00008b80ff0477ac */ /* 0x000e620008000800 */
[----:B------:R-:W2:Y:S02]  /*14bb0*/  LDC.64 R6, c[0x0][0x3c0] ;  /* 0x0000f000ff067b82 */ /* 0x000ea40000000a00 */
[----:B---3--:R-:W-:Y:S02]  /*14bc0*/  LOP3.LUT R3, R3, R0, RZ, 0x3c, !PT ;  /* 0x0000000003037212 */ /* 0x008fe400078e3cff */
[----:B------:R-:W-:-:S04]  /*14bd0*/  SHF.L.U32 R2, R213, 0x4, RZ ;  /* 0x00000004d5027819 */ /* 0x000fc800000006ff */
[----:B------:R-:W-:-:S04]  /*14be0*/  LOP3.LUT R212, R2, 0x100, RZ, 0xc0, !PT ;  /* 0x0000010002d47812 */ /* 0x000fc800078ec0ff */
[----:B------:R-:W-:Y:S02]  /*14bf0*/  LOP3.LUT R212, R212, 0x20, R214, 0xf8, !PT ;  /* 0x00000020d4d47812 */ /* 0x000fe400078ef8d6 */
[----:B------:R-:W-:Y:S01]  /*14c00*/  LOP3.LUT R0, R5, R0, RZ, 0x3c, !PT ;  /* 0x0000000005007212 */ /* 0x000fe200078e3cff */
[----:B--2---:R2:W-:Y:S04]  /*14c10*/  STL.64 [R1+0x10], R6 ;  /* 0x0000100601007387 */ /* 0x0045e80000100a00 */
[----:B------:R2:W-:Y:S04]  /*14c20*/  STL [R1+0x24], R3 ;  /* 0x0000240301007387 */ /* 0x0005e80000100800 */
[----:B------:R2:W-:Y:S01]  /*14c30*/  STL [R1+0x2c], R0 ;  /* 0x00002c0001007387 */ /* 0x0005e20000100800 */
[----:B-1----:R-:W-:Y:S05]  /*14c40*/  BRA `(.L_x_552) ;  /* 0x0000000000dc7947 */ /* 0x002fea0003800000 */
.L_x_554:
[----:B------:R-:W2:Y:S01]  /*14c50*/  LDL R244, [R1+0x20] ;  /* 0x0000200001f47983 */ /* 0x000ea20000100800 */
[----:B------:R-:W1:Y:S01]  /*14c60*/  LDC.64 R10, c[0x0][0x3b8] ;  /* 0x0000ee00ff0a7b82 */ /* 0x000e620000000a00 */
[----:B------:R-:W-:Y:S01]  /*14c70*/  ISETP.GE.AND P3, PT, R246, UR6, PT ;  /* 0x00000006f6007c0c */ /* 0x000fe2000bf66270 */
[----:B------:R-:W-:Y:S01]  /*14c80*/  UIADD3 UR7, UPT, UPT, UR20, -0x1, URZ ;  /* 0xffffffff14077890 */ /* 0x000fe2000fffe0ff */
[----:B------:R-:W3:Y:S05]  /*14c90*/  LDL R242, [R1+0x1c] ;  /* 0x00001c0001f27983 */ /* 0x000eea0000100800 */
[----:B-1----:R-:W-:Y:S04]  /*14ca0*/  IMAD.WIDE.U32 R8, R10, UR7, RZ ;  /* 0x000000070a087c25 */ /* 0x002fe8000f8e00ff */
[----:B------:R-:W-:Y:S02]  /*14cb0*/  IMAD R9, R11, UR7, R9 ;  /* 0x000000070b097c24 */ /* 0x000fe4000f8e0209 */
[C---:B------:R-:W-:Y:S03]  /*14cc0*/  IMAD.SHL.U32 R3, R8.reuse, 0x40, RZ ;  /* 0x0000004008037824 */ /* 0x040fe600078e00ff */
[----:B------:R-:W-:Y:S02]  /*14cd0*/  SHF.L.U64.HI R8, R8, 0x6, R9 ;  /* 0x0000000608087819 */ /* 0x000fe40000010209 */
[C---:B------:R-:W-:Y:S04]  /*14ce0*/  LEA R9, P0, R10.reuse, R3, 0x5 ;  /* 0x000000030a097211 */ /* 0x040fe800078028ff */
[----:B------:R-:W-:Y:S02]  /*14cf0*/  LEA.HI.X R17, R10, R8, R11, 0x5, P0 ;  /* 0x000000080a117211 */ /* 0x000fe400000f2c0b */
[----:B------:R-:W-:Y:S04]  /*14d00*/  LOP3.LUT R10, R245, 0xd8, RZ, 0xc0, !PT ;  /* 0x000000d8f50a7812 */ /* 0x000fe800078ec0ff */
[----:B------:R-:W-:Y:S04]  /*14d10*/  LOP3.LUT R11, R10, 0x18, R213, 0x78, !PT ;  /* 0x000000180a0b7812 */ /* 0x000fe800078e78d5 */
[----:B------:R-:W-:Y:S04]  /*14d20*/  LOP3.LUT R216, R11, 0x1f20, R245, 0xf8, !PT ;  /* 0x00001f200bd87812 */ /* 0x000fe800078ef8f5 */
[----:B------:R-:W-:Y:S02]  /*14d30*/  LEA R216, R216, UR5, 0x1 ;  /* 0x00000005d8d87c11 */ /* 0x000fe4000f8e08ff */
[C---:B--2---:R-:W-:Y:S04]  /*14d40*/  @!P3 LEA R20, P0, R3.reuse, R244, 0x1 ;  /* 0x000000f40314b211 */ /* 0x044fe800078008ff */
[C-C-:B---3--:R-:W-:Y:S02]  /*14d50*/  @!P3 LEA.HI.X R21, R3.reuse, R242, R8.reuse, 0x1, P0 ;  /* 0x000000f20315b211 */ /* 0x148fe400000f0c08 */
[C---:B------:R-:W-:Y:S03]  /*14d60*/  @!P4 LEA R18, P0, R3.reuse, R244, 0x1 ;  /* 0x000000f40312c211 */ /* 0x040fe600078008ff */
[----:B------:R-:W-:Y:S01]  /*14d70*/  @!PT LDS RZ, [RZ] ;  /* 0x00000000fffff984 */ /* 0x000fe20000000800 */
[----:B------:R-:W-:Y:S01]  /*14d80*/  @!PT LDS RZ, [RZ] ;  /* 0x00000000fffff984 */ /* 0x000fe20000000800 */
[----:B------:R-:W-:Y:S01]  /*14d90*/  @!PT LDS RZ, [RZ] ;  /* 0x00000000fffff984 */ /* 0x000fe20000000800 */
[----:B------:R1:W-:Y:S01]  /*14da0*/  @!P3 LDGSTS.E.BYPASS.LTC128B.128 [R216+0x6000], desc[UR26][R20.64] ;  /* 0x0600000014d8bfae */ /* 0x0003e2000b981a1a */
[C-C-:B------:R-:W-:Y:S02]  /*14db0*/  @!P4 LEA.HI.X R19, R3.reuse, R242, R8.reuse, 0x1, P0 ;  /* 0x000000f20313c211 */ /* 0x140fe400000f0c08 */
[C---:B------:R-:W-:Y:S01]  /*14dc0*/  @!P1 LEA R10, P0, R3.reuse, R244, 0x1 ;  /* 0x000000f4030a9211 */ /* 0x040fe200078008ff */
[----:B------:R1:W-:Y:S03]  /*14dd0*/  @P3 STS.128 [R216+0x6000], RZ ;  /* 0x006000ffd8003388 */ /* 0x0003e60000000c00 */
[----:B------:R-:W-:Y:S01]  /*14de0*/  @!P1 LEA.HI.X R11, R3, R242, R8, 0x1, P0 ;  /* 0x000000f2030b9211 */ /* 0x000fe200000f0c08 */
[----:B------:R-:W-:Y:S01]  /*14df0*/  @!PT LDS RZ, [RZ] ;  /* 0x00000000fffff984 */ /* 0x000fe20000000800 */
[----:B------:R-:W-:Y:S01]  /*14e00*/  @!PT LDS RZ, [RZ] ;  /* 0x00000000fffff984 */ /* 0x000fe20000000800 */
[----:B------:R-:W-:Y:S01]  /*14e10*/  @!PT LDS RZ, [RZ] ;  /* 0x00000000fffff984 */ /* 0x000fe20000000800 */
[----:B------:R1:W-:Y:S01]  /*14e20*/  @!P4 LDGSTS.E.BYPASS.LTC128B.128 [R216+0x7000], desc[UR26][R18.64+0x40] ;  /* 0x0700004012d8cfae */ /* 0x0003e2000b981a1a */
[C---:B------:R-:W-:Y:S03]  /*14e30*/  LEA R8, P0, R9.reuse, R244, 0x1 ;  /* 0x000000f409087211 */ /* 0x040fe600078008ff */
        /* <DEDUP_REMOVED lines=24> */
.L_x_552:
[----:B------:R-:W3:Y:S01]  /*14fc0*/  LDL R10, [R1+0x10] ;  /* 0x00001000010a7983 */ /* 0x000ee20000100800 */
[----:B------:R-:W-:Y:S01]  /*14fd0*/  IMAD.SHL.U32 R245, R213, 0x8, RZ ;  /* 0x00000008d5f57824 */ /* 0x000fe200078e00ff */
[----:B------:R-:W-:Y:S04]  /*14fe0*/  DEPBAR.LE SB0, 0x0 ;  /* 0x000080000000791a */ /* 0x000fe80000000000 */
[----:B------:R-:W4:Y:S01]  /*14ff0*/  LDL R12, [R1+0x14] ;  /* 0x00001400010c7983 */ /* 0x000f220000100800 */
[----:B------:R-:W-:Y:S01]  /*15000*/  LOP3.LUT R246, R245, 0x18, RZ, 0xc0, !PT ;  /* 0x00000018f5f67812 */ /* 0x000fe200078ec0ff */
[C---:B-----5:R-:W-:Y:S01]  /*15010*/  IMAD.SHL.U32 R211, R213.reuse, 0x4, RZ ;  /* 0x00000004d5d37824 */ /* 0x060fe200078e00ff */
[----:B------:R-:W-:Y:S01]  /*15020*/  SHF.R.U32.HI R209, RZ, 0x1, R213 ;  /* 0x00000001ffd17819 */ /* 0x000fe200000116d5 */
[----:B------:R-:W5:Y:S01]  /*15030*/  LDL R8, [R1+0x3c] ;  /* 0x00003c0001087983 */ /* 0x000f620000100800 */
[C---:B------:R-:W-:Y:S01]  /*15040*/  LOP3.LUT R9, R246.reuse, 0x20, RZ, 0xfc, !PT ;  /* 0x00000020f6097812 */ /* 0x040fe200078efcff */
[----:B------:R-:W-:Y:S01]  /*15050*/  IMAD.SHL.U32 R101, R213, 0x2, RZ ;  /* 0x00000002d5657824 */ /* 0x000fe200078e00ff */
[----:B--2---:R-:W-:Y:S01]  /*15060*/  LOP3.LUT R7, R246, 0x40, RZ, 0xfc, !PT ;  /* 0x00000040f6077812 */ /* 0x004fe200078efcff */
[----:B------:R-:W2:Y:S01]  /*15070*/  LDL R11, [R1+0x34] ;  /* 0x00003400010b7983 */ /* 0x000ea20000100800 */
[----:B------:R-:W-:Y:S02]  /*15080*/  BAR.SYNC.DEFER_BLOCKING 0x0 ;  /* 0x0000000000007b1d */ /* 0x000fe40000010000 */
[----:B------:R-:W-:Y:S01]  /*15090*/  ISETP.GE.AND P1, PT, R7, UR6, PT ;  /* 0x0000000607007c0c */ /* 0x000fe2000bf26270 */
[----:B------:R-:W-:Y:S01]  /*150a0*/  UISETP.GT.AND UP0, UPT, UR20, UR18, UPT ;  /* 0x000000121400728c */ /* 0x000fe2000bf04270 */
[----:B------:R-:W-:Y:S02]  /*150b0*/  ISETP.GE.AND P4, PT, R9, UR6, PT ;  /* 0x0000000609007c0c */ /* 0x000fe4000bf86270 */
[----:B------:R-:W-:Y:S01]  /*150c0*/  LOP3.LUT R101, R101, 0x6, RZ, 0xc0, !PT ;  /* 0x0000000665657812 */ /* 0x000fe200078ec0ff */
[----:B------:R-:W-:Y:S04]  /*150d0*/  STL [R1+0x38], R245 ;  /* 0x000038f501007387 */ /* 0x000fe80000100800 */
[----:B------:R-:W-:Y:S04]  /*150e0*/  STL [R1+0x18], R246 ;  /* 0x000018f601007387 */ /* 0x000fe80000100800 */
[----:B------:R-:W-:Y:S04]  /*150f0*/  STL [R1+0x4c], R9 ;  /* 0x00004c0901007387 */ /* 0x000fe80000100800 */
[----:B------:R2:W-:Y:S04]  /*15100*/  STL [R1+0x60], R7 ;  /* 0x0000600701007387 */ /* 0x0005e80000100800 */
[----:B------:R-:W-:Y:S01]  /*15110*/  STL [R1+0x64], R101 ;  /* 0x0000646501007387 */ /* 0x000fe20000100800 */
[----:B---3--:R-:W-:Y:S04]  /*15120*/  IMAD.WIDE.U32 R4, R10, UR20, RZ ;  /* 0x000000140a047c25 */ /* 0x008fe8000f8e00ff */
[----:B-1----:R-:W-:Y:S02]  /*15130*/  IMAD.SHL.U32 R2, R4, 0x40, RZ ;  /* 0x0000004004027824 */ /* 0x002fe400078e00ff */
[----:B----4-:R-:W-:Y:S03]  /*15140*/  IMAD R5, R12, UR20, R5 ;  /* 0x000000140c057c24 */ /* 0x010fe6000f8e0205 */
[----:B------:R-:W-:Y:S02]  /*15150*/  LEA R0, P0, R10, R2, 0x5 ;  /* 0x000000020a007211 */ /* 0x000fe400078028ff */
[-C--:B-----5:R-:W-:Y:S02]  /*15160*/  @!P3 LEA R6, P5, R2, R8.reuse, 0x1 ;  /* 0x000000080206b211 */ /* 0x0a0fe400078a08ff */
[----:B------:R-:W-:Y:S04]  /*15170*/  SHF.L.U64.HI R3, R4, 0x6, R5 ;  /* 0x0000000604037819 */ /* 0x000fe80000010205 */
[----:B--2---:R-:W-:Y:S02]  /*15180*/  @!P3 LEA.HI.X R7, R2, R11, R3, 0x1, P5 ;  /* 0x0000000b0207b211 */ /* 0x004fe400028f0c03 */
[----:B------:R-:W-:Y:S01]  /*15190*/  LEA.HI.X R5, R10, R3, R12, 0x5, P0 ;  /* 0x000000030a057211 */ /* 0x000fe200000f2c0c */
[----:B------:R-:W-:Y:S01]  /*151a0*/  IMAD.SHL.U32 R10, R213, 0x10, RZ ;  /* 0x00000010d50a7824 */ /* 0x000fe200078e00ff */
[CC--:B------:R-:W-:Y:S01]  /*151b0*/  LEA R4, P0, R0.reuse, R8.reuse, 0x1 ;  /* 0x0000000800047211 */ /* 0x0c0fe200078008ff */
[----:B------:R-:W-:Y:S01]  /*151c0*/  @!PT LDS RZ, [RZ] ;  /* 0x00000000fffff984 */ /* 0x000fe20000000800 */
[----:B------:R-:W-:Y:S01]  /*151d0*/  @!PT LDS RZ, [RZ] ;  /* 0x00000000fffff984 */ /* 0x000fe20000000800 */
[----:B------:R-:W-:Y:S01]  /*151e0*/  @!PT LDS RZ, [RZ] ;  /* 0x00000000fffff984 */ /* 0x000fe20000000800 */
[----:B------:R1:W-:Y:S03]  /*151f0*/  @!P3 LDGSTS.E.BYPASS.LTC128B.128 [R216+0x9000], desc[UR26][R6.64] ;  /* 0x0900000006d8bfae */ /* 0x0003e6000b981a1a */
[-C--:B------:R-:W-:Y:S02]  /*15200*/  LEA.HI.X R5, R0, R11.reuse, R5, 0x1, P0 ;  /* 0x0000000b00057211 */ /* 0x080fe400000f0c05 */
[----:B------:R-:W-:Y:S02]  /*15210*/  LOP3.LUT R0, R211, 0x18, RZ, 0xc0, !PT ;  /* 0x00000018d3007812 */ /* 0x000fe400078ec0ff */
[----:B------:R-:W-:Y:S01]  /*15220*/  LOP3.LUT R210, R10, 0x3e00, RZ, 0xc0, !PT ;  /* 0x00003e000ad27812 */ /* 0x000fe200078ec0ff */
[----:B------:R-:W-:Y:S01]  /*15230*/  @P3 STS.128 [R216+0x9000], RZ ;  /* 0x009000ffd8003388 */ /* 0x000fe20000000c00 */
[--C-:B------:R-:W-:Y:S02]  /*15240*/  LOP3.LUT R0, R0, 0xc0, R214.reuse, 0xf8, !PT ;  /* 0x000000c000007812 */ /* 0x100fe400078ef8d6 */
[CC--:B-1----:R-:W-:Y:S02]  /*15250*/  @!P4 LEA R6, P5, R2.reuse, R8.reuse, 0x1 ;  /* 0x000000080206c211 */ /* 0x0c2fe400078a08ff */
[C---:B------:R-:W-:Y:S02]  /*15260*/  @!P1 LEA R8, P0, R2.reuse, R8, 0x1 ;  /* 0x0000000802089211 */ /* 0x040fe400078008ff */
[CCC-:B------:R-:W-:Y:S02]  /*15270*/  @!P4 LEA.HI.X R7, R2.reuse, R11.reuse, R3.reuse, 0x1, P5 ;  /* 0x0000000b0207c211 */ /* 0x1c0fe400028f0c03 */
[----:B------:R-:W-:Y:S02]  /*15280*/  @!P1 LEA.HI.X R9, R2, R11, R3, 0x1, P0 ;  /* 0x0000000b02099211 */ /* 0x000fe400000f0c03 */
[----:B------:R-:W-:Y:S01]  /*15290*/  LOP3.LUT R2, R209, 0x8, RZ, 0xc0, !PT ;  /* 0x00000008d1027812 */ /* 0x000fe200078ec0ff */
[----:B------:R-:W-:Y:S01]  /*152a0*/  @!PT LDS RZ, [RZ] ;  /* 0x00000000fffff984 */ /* 0x000fe20000000800 */
[----:B------:R-:W-:Y:S01]  /*152b0*/  @!PT LDS RZ, [RZ] ;  /* 0x00000000fffff984 */ /* 0x000fe20000000800 */
[----:B------:R-:W-:Y:S01]  /*152c0*/  @!PT LDS RZ, [RZ] ;  /* 0x00000000fffff984 */ /* 0x000fe20000000800 */
[----:B------:R-:W-:Y:S01]  /*152d0*/  @!P4 LDGSTS.E.BYPASS.LTC128B.128 [R216+0xa000], desc[UR26][R6.64+0x40] ;  /* 0x0a00004006d8cfae */ /* 0x000fe2000b981a1a */
[----:B------:R-:W-:Y:S02]  /*152e0*/  LOP3.LUT R3, R210, 0x120, R214, 0xf8, !PT ;  /* 0x00000120d2037812 */ /* 0x000fe400078ef8d6 */
[C---:B------:R-:W-:Y:S02]  /*152f0*/  LOP3.LUT R208, R0.reuse, R2, RZ, 0x3c, !PT ;  /* 0x0000000200d07212 */ /* 0x040fe400078e3cff */
[----:B------:R-:W-:Y:S02]  /*15300*/  LOP3.LUT R0, R0, 0x8, R213, 0x78, !PT ;  /* 0x0000000800007812 */ /* 0x000fe400078e78d5 */
[----:B------:R-:W-:Y:S01]  /*15310*/  LOP3.LUT R2, R3, R208, RZ, 0xfc, !PT ;  /* 0x000000d003027212 */ /* 0x000fe200078efcff */
[----:B------:R-:W-:Y:S01]  /*15320*/  @P4 STS.128 [R216+0xa000], RZ ;  /* 0x00a000ffd8004388 */ /* 0x000fe20000000c00 */
[----:B------:R-:W-:Y:S02]  /*15330*/  LOP3.LUT R0, R212, R0, RZ, 0xfc, !PT ;  /* 0x00000000d4007212 */ /* 0x000fe400078efcff */
[----:B------:R-:W-:Y:S02]  /*15340*/  LEA R3, R2, UR5, 0x1 ;  /* 0x0000000502037c11 */ /* 0x000fe4000f8e08ff */
[----:B------:R-:W-:Y:S03]  /*15350*/  LEA R0, R0, UR5, 0x1 ;  /* 0x0000000500007c11 */ /* 0x000fe6000f8e08ff */
[----:B------:R-:W-:Y:S01]  /*15360*/  @!PT LDS RZ, [RZ] ;  /* 0x00000000fffff984 */ /* 0x000fe20000000800 */
[----:B------:R-:W-:Y:S01]  /*15370*/  @!PT LDS RZ, [RZ] ;  /* 0x00000000fffff984 */ /* 0x000fe20000000800 */
[----:B------:R-:W-:Y:S01]  /*15380*/  @!PT LDS RZ, [RZ] ;  /* 0x00000000fffff984 */ /* 0x000fe20000000800 */
[----:B------:R-:W-:Y:S01]  /*15390*/  @!P1 LDGSTS.E.BYPASS.LTC128B.128 [R216+0xb000], desc[UR26][R8.64+0x80] ;  /* 0x0b00008008d89fae */ /* 0x000fe2000b981a1a */
[C---:B------:R-:W-:Y:S02]  /*153a0*/  IMAD.IADD R204, R215.reuse, 0x1, R3 ;  /* 0x00000001d7cc7824 */ /* 0x040fe400078e0203 */
[----:B------:R-:W-:Y:S05]  /*153b0*/  IMAD.IADD R2, R215, 0x1, R0 ;  /* 0x00000001d7027824 */ /* 0x000fea00078e0200 */
        /* <DEDUP_REMOVED lines=67> */
[----:B------:R-:W-:Y:S07]  /*157f0*/  LDSM.16.M88.4 R176, [R204+0x2000] ;  /* 0x00200000ccb0783b */ /* 0x000fee0000000200 */
[-C--:B-1----:R-:W-:Y:S01]  /*15800*/  HMMA.16816.F32 R4, R172, R180.reuse, R4 ;  /* 0x000000b4ac04723c */ /* 0x082fe20000001804 */
[----:B------:R-:W-:Y:S07]  /*15810*/  LDSM.16.M88.4 R196, [R2+0x7800] ;  /* 0x0078000002c4783b */ /* 0x000fee0000000200 */
        /* <DEDUP_REMOVED lines=14> */
[-C--:B----4-:R-:W-:Y:S08]  /*15900*/  HMMA.16816.F32 R52, R172, R184.reuse, R52 ;  /* 0x000000b8ac34723c */ /* 0x090ff00000001834 */
[C---:B------:R-:W-:Y:S08]  /*15910*/  HMMA.16816.F32 R56, R200.reuse, R184, R56 ;  /* 0x000000b8c838723c */ /* 0x040ff00000001838 */
[-C--:B------:R-:W-:Y:S01]  /*15920*/  HMMA.16816.F32 R60, R200, R186.reuse, R60 ;  /* 0x000000bac83c723c */ /* 0x080fe2000000183c */
[----:B------:R-:W4:Y:S07]  /*15930*/  LDSM.16.M88.4 R200, [R2+0x7c00] ;  /* 0x007c000002c8783b */ /* 0x000f2e0000000200 */
[----:B------:R-:W-:Y:S01]  /*15940*/  HMMA.16816.F32 R64, R172, R186, R64 ;  /* 0x000000baac40723c */ /* 0x000fe20000001840 */
[----:B------:R-:W-:Y:S07]  /*15950*/  LDSM.16.M88.4 R172, [R3+0x4000] ;  /* 0x0040000003ac783b */ /* 0x000fee0000000200 */
[-C--:B-1----:R-:W-:Y:S01]  /*15960*/  HMMA.16816.F32 R4, R176, R180.reuse, R4 ;  /* 0x000000b4b004723c */ /* 0x082fe20000001804 */
[----:B------:R-:W-:Y:S07]  /*15970*/  LDSM.16.M88.4 R184, [R3+0x5000] ;  /* 0x0050000003b8783b */ /* 0x000fee0000000200 */
[C---:B--2---:R-:W-:Y:S08]  /*15980*/  HMMA.16816.F32 R8, R188.reuse, R180, R8 ;  /* 0x000000b4bc08723c */ /* 0x044ff00000001808 */
[-C--:B------:R-:W-:Y:S08]  /*15990*/  HMMA.16816.F32 R12, R188, R182.reuse, R12 ;  /* 0x000000b6bc0c723c */ /* 0x080ff0000000180c */
[C---:B------:R-:W-:Y:S01]  /*159a0*/  HMMA.16816.F32 R16, R176.reuse, R182, R16 ;  /* 0x000000b6b010723c */ /* 0x040fe20000001810 */
[----:B------:R-:W1:Y:S07]  /*159b0*/  LDSM.16.M88.4 R180, [R0+0x8000] ;  /* 0x0080000000b4783b */ /* 0x000e6e0000000200 */
[-C--:B---3--:R-:W-:Y:S08]  /*159c0*/  HMMA.16816.F32 R20, R176, R192.reuse, R20 ;  /* 0x000000c0b014723c */ /* 0x088ff00000001814 */
        /* <DEDUP_REMOVED lines=11> */
[-C--:B------:R-:W-:Y:S01]  /*15a80*/  HMMA.16816.F32 R60, R188, R202.reuse, R60 ;  /* 0x000000cabc3c723c */ /* 0x080fe2000000183c */
[----:B------:R3:W4:Y:S07]  /*15a90*/  LDSM.16.M88.4 R188, [R0+0x8800] ;  /* 0x0088000000bc783b */ /* 0x00072e0000000200 */
[----:B------:R-:W-:Y:S01]  /*15aa0*/  HMMA.16816.F32 R64, R176, R202, R64 ;  /* 0x000000cab040723c */ /* 0x000fe20000001840 */
[----:B------:R-:W-:Y:S07]  /*15ab0*/  LDSM.16.M88.4 R176, [R204+0x4000] ;  /* 0x00400000ccb0783b */ /* 0x000fee0000000200 */
[-C--:B-1----:R-:W-:Y:S01]  /*15ac0*/  HMMA.16816.F32 R4, R172, R180.reuse, R4 ;  /* 0x000000b4ac04723c */ /* 0x082fe20000001804 */
[----:B------:R-:W1:Y:S07]  /*15ad0*/  LDSM.16.M88.4 R200, [R2+0x8000] ;  /* 0x0080000002c8783b */ /* 0x000e6e0000000200 */
[C---:B------:R-:W-:Y:S01]  /*15ae0*/  HMMA.16816.F32 R8, R184.reuse, R180, R8 ;  /* 0x000000b4b808723c */ /* 0x040fe20000001808 */
[----:B------:R-:W5:Y:S01]  /*15af0*/  LDSM.16.M88.4 R204, [R204+0x5000] ;  /* 0x00500000cccc783b */ /* 0x000f620000000200 */
[----:B---3--:R-:W-:Y:S04]  /*15b00*/  IMAD.U32 R0, RZ, RZ, UR20 ;  /* 0x00000014ff007e24 */ /* 0x008fe8000f8e00ff */
[----:B------:R-:W-:Y:S02]  /*15b10*/  IMAD R0, R0, 0x40, R101 ;  /* 0x0000004000007824 */ /* 0x000fe400078e0265 */
[-C--:B------:R-:W-:Y:S03]  /*15b20*/  HMMA.16816.F32 R12, R184, R182.reuse, R12 ;  /* 0x000000b6b80c723c */ /* 0x080fe6000000180c */
[CC--:B------:R-:W-:Y:S01]  /*15b30*/  ISETP.GT.AND P0, PT, R217.reuse, R0.reuse, PT ;  /* 0x00000000d900720c */ /* 0x0c0fe20003f04270 */
[----:B------:R-:W-:Y:S01]  /*15b40*/  VIADD R180, R0, 0x1 ;  /* 0x0000000100b47836 */ /* 0x000fe20000000000 */
[----:B------:R-:W-:Y:S01]  /*15b50*/  ISETP.GT.AND P5, PT, R222, R0, PT ;  /* 0x00000000de00720c */ /* 0x000fe20003fa4270 */
[C---:B------:R-:W-:Y:S02]  /*15b60*/  VIADD R104, R0.reuse, 0x8 ;  /* 0x0000000800687836 */ /* 0x040fe40000000000 */
[C---:B------:R-:W-:Y:S04]  /*15b70*/  HMMA.16816.F32 R16, R172.reuse, R182, R16 ;  /* 0x000000b6ac10723c */ /* 0x040fe80000001810 */
[-C--:B------:R-:W-:Y:S01]  /*15b80*/  ISETP.GT.AND P6, PT, R217, R180.reuse, PT ;  /* 0x000000b4d900720c */ /* 0x080fe20003fc4270 */
[C---:B------:R-:W-:Y:S02]  /*15b90*/  VIADD R103, R0.reuse, 0x9 ;  /* 0x0000000900677836 */ /* 0x040fe40000000000 */
[C---:B------:R-:W-:Y:S01]  /*15ba0*/  VIADD R102, R0.reuse, 0x10 ;  /* 0x0000001000667836 */ /* 0x040fe20000000000 */
[-C--:B--2---:R-:W-:Y:S03]  /*15bb0*/  HMMA.16816.F32 R20, R172, R192.reuse, R20 ;  /* 0x000000c0ac14723c */ /* 0x084fe60000001814 */
[----:B------:R-:W-:Y:S05]  /*15bc0*/  VIADD R101, R0, 0x11 ;  /* 0x0000001100657836 */ /* 0x000fea0000000000 */
        /* <DEDUP_REMOVED lines=12> */
[-C--:B-1----:R-:W-:Y:S08]  /*15c90*/  HMMA.16816.F32 R4, R176, R200.reuse, R4 ;  /* 0x000000c8b004723c */ /* 0x082ff00000001804 */
[C---:B-----5:R-:W-:Y:S08]  /*15ca0*/  HMMA.16816.F32 R8, R204.reuse, R200, R8 ;  /* 0x000000c8cc08723c */ /* 0x060ff00000001808 */
        /* <DEDUP_REMOVED lines=8> */
[-C--:B--2---:R-:W-:Y:S01]  /*15d30*/  HMMA.16816.F32 R20, R176, R172.reuse, R20 ;  /* 0x000000acb014723c */ /* 0x084fe20000001814 */
        /* <DEDUP_REMOVED lines=10> */
[CC--:B------:R-:W-:Y:S01]  /*15de0*/  ISETP.GT.AND P0, PT, R221.reuse, R104.reuse, PT ;  /* 0x00000068dd00720c */ /* 0x0c0fe20003f04270 */
[----:B------:R2:W3:Y:S01]  /*15df0*/  LDSM.16.M88.4 R8, [R2+0x8c00] ;  /* 0x008c00000208783b */ /* 0x0004e20000000200 */
[-C--:B------:R-:W-:Y:S01]  /*15e00*/  ISETP.GT.AND P6, PT, R221, R103.reuse, PT ;  /* 0x00000067dd00720c */ /* 0x080fe20003fc4270 */
[----:B------:R-:W-:Y:S04]  /*15e10*/  DEPBAR.LE SB0, 0x0 ;  /* 0x000080000000791a */ /* 0x000fe80000000000 */
[----:B------:R-:W-:Y:S01]  /*15e20*/  FSEL R233, R12, -INF , !P0 ;  /* 0xff8000000ce97808 */ /* 0x000fe20004000000 */
[C---:B------:R-:W-:Y:S01]  /*15e30*/  HMMA.16816.F32 R32, R176.reuse, R174, R32 ;  /* 0x000000aeb020723c */ /* 0x040fe20000001820 */
[----:B------:R-:W-:Y:S04]  /*15e40*/  BAR.SYNC.DEFER_BLOCKING 0x0 ;  /* 0x0000000000007b1d */ /* 0x000fe80000010000 */
[-C--:B------:R-:W-:Y:S01]  /*15e50*/  ISETP.GT.AND P0, PT, R220, R103.reuse, PT ;  /* 0x00000067dc00720c */ /* 0x080fe20003f04270 */
[----:B------:R-:W-:Y:S01]  /*15e60*/  VIADD R12, R0, 0x28 ;  /* 0x00000028000c7836 */ /* 0x000fe20000000000 */
[-C--:B------:R-:W-:Y:S02]  /*15e70*/  ISETP.GT.AND P5, PT, R220, R104.reuse, PT ;  /* 0x00000068dc00720c */ /* 0x080fe40003fa4270 */
[----:B------:R-:W-:Y:S01]  /*15e80*/  FSEL R230, R15, -INF , !P0 ;  /* 0xff8000000fe67808 */ /* 0x000fe20004000000 */
[----:B------:R-:W-:Y:S01]  /*15e90*/  VIADD R15, R0, 0x19 ;  /* 0x00000019000f7836 */ /* 0x000fe20000000000 */
[----:B------:R-:W-:Y:S01]  /*15ea0*/  ISETP.GT.AND P0, PT, R217, R104, PT ;  /* 0x00000068d900720c */ /* 0x000fe20003f04270 */
[-C--:B-1----:R-:W-:Y:S03]  /*15eb0*/  HMMA.16816.F32 R36, R176, R4.reuse, R36 ;  /* 0x00000004b024723c */ /* 0x082fe60000001824 */
[----:B------:R-:W-:Y:S01]  /*15ec0*/  FSEL R229, R16, -INF , !P0 ;  /* 0xff80000010e57808 */ /* 0x000fe20004000000 */
[----:B------:R-:W-:Y:S01]  /*15ed0*/  VIADD R16, R0, 0x18 ;  /* 0x0000001800107836 */ /* 0x000fe20000000000 */
[----:B------:R-:W-:Y:S01]  /*15ee0*/  ISETP.GT.AND P0, PT, R222, R103, PT ;  /* 0x00000067de00720c */ /* 0x000fe20003f04270 */
[C---:B--2---:R-:W-:Y:S01]  /*15ef0*/  VIADD R2, R0.reuse, 0x38 ;  /* 0x0000003800027836 */ /* 0x044fe20000000000 */
[----:B------:R-:W-:Y:S01]  /*15f00*/  FSEL R232, R13, -INF , !P6 ;  /* 0xff8000000de87808 */ /* 0x000fe20007000000 */
[C---:B------:R-:W-:Y:S04]  /*15f10*/  HMMA.16816.F32 R40, R204.reuse, R4, R40 ;  /* 0x00000004cc28723c */ /* 0x040fe80000001828 */
[----:B------:R-:W-:Y:S01]  /*15f20*/  FSEL R203, R19, -INF , !P0 ;  /* 0xff80000013cb7808 */ /* 0x000fe20004000000 */
[C---:B------:R-:W-:Y:S01]  /*15f30*/  VIADD R13, R0.reuse, 0x21 ;  /* 0x00000021000d7836 */ /* 0x040fe20000000000 */
[CC--:B------:R-:W-:Y:S01]  /*15f40*/  ISETP.GT.AND P0, PT, R217.reuse, R102.reuse, PT ;  /* 0x00000066d900720c */ /* 0x0c0fe20003f04270 */
[----:B------:R-:W-:Y:S01]  /*15f50*/  VIADD R5, R0, 0x31 ;  /* 0x0000003100057836 */ /* 0x000fe20000000000 */
[----:B------:R-:W-:Y:S01]  /*15f60*/  FSEL R231, R14, -INF , !P5 ;  /* 0xff8000000ee77808 */ /* 0x000fe20006800000 */
[----:B------:R-:W-:Y:S01]  /*15f70*/  VIADD R14, R0, 0x20 ;  /* 0x00000020000e7836 */ /* 0x000fe20000000000 */
[----:B------:R-:W-:Y:S01]  /*15f80*/  FSEL R202, R20, -INF , !P0 ;  /* 0xff80000014ca7808 */ /* 0x000fe20004000000 */
[-C--:B------:R-:W-:Y:S03]  /*15f90*/  HMMA.16816.F32 R44, R204, R6.reuse, R44 ;  /* 0x00000006cc2c723c */ /* 0x080fe6000000182c */
[----:B------:R-:W-:Y:S01]  /*15fa0*/  ISETP.GT.AND P0, PT, R222, R101, PT ;  /* 0x00000065de00720c */ /* 0x000fe20003f04270 */
[C---:B------:R-:W-:Y:S01]  /*15fb0*/  VIADD R4, R0.reuse, 0x39 ;  /* 0x0000003900047836 */ /* 0x040fe20000000000 */
[----:B------:R-:W-:Y:S02]  /*15fc0*/  ISETP.GT.AND P6, PT, R217, R103, PT ;  /* 0x00000067d900720c */ /* 0x000fe40003fc4270 */
[----:B------:R-:W-:Y:S01]  /*15fd0*/  FSEL R199, R23, -INF , !P0 ;  /* 0xff80000017c77808 */ /* 0x000fe20004000000 */
[C---:B------:R-:W-:Y:S04]  /*15fe0*/  HMMA.16816.F32 R48, R176.reuse, R6, R48 ;  /* 0x00000006b030723c */ /* 0x040fe80000001830 */
[----:B------:R-:W-:Y:S01]  /*15ff0*/  ISETP.GT.AND P0, PT, R221, R102, PT ;  /* 0x00000066dd00720c */ /* 0x000fe20003f04270 */
[C---:B------:R-:W-:Y:S01]  /*16000*/  VIADD R7, R0.reuse, 0x29 ;  /* 0x0000002900077836 */ /* 0x040fe20000000000 */
[----:B------:R-:W-:Y:S01]  /*16010*/  FSEL R228, R17, -INF , !P6 ;  /* 0xff80000011e47808 */ /* 0x000fe20007000000 */
[----:B------:R-:W-:Y:S01]  /*16020*/  VIADD R6, R0, 0x30 ;  /* 0x0000003000067836 */ /* 0x000fe20000000000 */
[----:B------:R-:W-:Y:S01]  /*16030*/  FSEL R198, R24, -INF , !P0 ;  /* 0xff80000018c67808 */ /* 0x000fe20004000000 */
[-C--:B---3--:R-:W-:Y:S03]  /*16040*/  HMMA.16816.F32 R52, R176, R8.reuse, R52 ;  /* 0x00000008b034723c */ /* 0x088fe60000001834 */
[-C--:B------:R-:W-:Y:S02]  /*16050*/  ISETP.GT.AND P0, PT, R220, R101.reuse, PT ;  /* 0x00000065dc00720c */ /* 0x080fe40003f04270 */
[----:B------:R-:W-:Y:S02]  /*16060*/  ISETP.GT.AND P6, PT, R217, R101, PT ;  /* 0x00000065d900720c */ /* 0x000fe40003fc4270 */
[----:B------:R-:W-:Y:S01]  /*16070*/  FSEL R195, R27, -INF , !P0 ;  /* 0xff8000001bc37808 */ /* 0x000fe20004000000 */
[C---:B------:R-:W-:Y:S04]  /*16080*/  HMMA.16816.F32 R56, R204.reuse, R8, R56 ;  /* 0x00000008cc38723c */ /* 0x040fe80000001838 */
[----:B------:R-:W-:Y:S02]  /*16090*/  ISETP.GT.AND P0, PT, R221, R16, PT ;  /* 0x00000010dd00720c */ /* 0x000fe40003f04270 */
[----:B------:R-:W-:Y:S02]  /*160a0*/  FSEL R201, R21, -INF , !P6 ;  /* 0xff80000015c97808 */ /* 0x000fe40007000000 */
[----:B------:R-:W-:Y:S01]  /*160b0*/  FSEL R193, R28, -INF , !P0 ;  /* 0xff8000001cc17808 */ /* 0x000fe20004000000 */
[-C--:B------:R-:W-:Y:S03]  /*160c0*/  HMMA.16816.F32 R60, R204, R10.reuse, R60 ;  /* 0x0000000acc3c723c */ /* 0x080fe6000000183c */
[----:B------:R-:W-:Y:S02]  /*160d0*/  ISETP.GT.AND P0, PT, R220, R15, PT ;  /* 0x0000000fdc00720c */ /* 0x000fe40003f04270 */
[----:B------:R-:W-:Y:S02]  /*160e0*/  ISETP.GT.AND P5, PT, R222, R104, PT ;  /* 0x00000068de00720c */ /* 0x000fe40003fa4270 */
[----:B------:R-:W-:Y:S01]  /*160f0*/  FSEL R194, R31, -INF , !P0 ;  /* 0xff8000001fc27808 */ /* 0x000fe20004000000 */
[----:B------:R-:W-:Y:S04]  /*16100*/  HMMA.16816.F32 R64, R176, R10, R64 ;  /* 0x0000000ab040723c */ /* 0x000fe80000001840 */
[----:B------:R-:W-:Y:S02]  /*16110*/  ISETP.GT.AND P0, PT, R217, R16, PT ;  /* 0x00000010d900720c */ /* 0x000fe40003f04270 */
[----:B------:R-:W-:Y:S02]  /*16120*/  ISETP.GT.AND P6, PT, R221, R101, PT ;  /* 0x00000065dd00720c */ /* 0x000fe40003fc4270 */
[----:B------:R-:W-:Y:S02]  /*16130*/  FSEL R190, R32, -INF , !P0 ;  /* 0xff80000020be7808 */ /* 0x000fe40004000000 */
        /* <DEDUP_REMOVED lines=29> */
[C---:B------:R-:W-:Y:S02]  /*16310*/  ISETP.GT.AND P0, PT, R217.reuse, R12, PT ;  /* 0x0000000cd900720c */ /* 0x040fe40003f04270 */
        /* <DEDUP_REMOVED lines=22> */
[-C--:B------:R-:W-:Y:S02]  /*16480*/  ISETP.GT.AND P0, PT, R221, R6.reuse, PT ;  /* 0x00000006dd00720c */ /* 0x080fe40003f04270 */
[----:B------:R-:W-:Y:S02]  /*16490*/  FSEL R172, R49, -INF , !P6 ;  /* 0xff80000031ac7808 */ /* 0x000fe40007000000 */
[----:B------:R-:W-:Y:S02]  /*164a0*/  FSEL R175, R54, -INF , !P5 ;  /* 0xff80000036af7808 */ /* 0x000fe40006800000 */
[-C--:B------:R-:W-:Y:S02]  /*164b0*/  ISETP.GT.AND P6, PT, R217, R5.reuse, PT ;  /* 0x00000005d900720c */ /* 0x080fe40003fc4270 */
[-C--:B------:R-:W-:Y:S02]  /*164c0*/  ISETP.GT.AND P5, PT, R221, R5.reuse, PT ;  /* 0x00000005dd00720c */ /* 0x080fe40003fa4270 */
[----:B------:R-:W-:Y:S02]  /*164d0*/  FSEL R24, R56, -INF , !P0 ;  /* 0xff80000038187808 */ /* 0x000fe40004000000 */
[C---:B------:R-:W-:Y:S02]  /*164e0*/  ISETP.GT.AND P0, PT, R220.reuse, R5, PT ;  /* 0x00000005dc00720c */ /* 0x040fe40003f04270 */
        /* <DEDUP_REMOVED lines=24> */
.L_x_553:
[-C--:B------:R-:W-:Y:S01]  /*16670*/  ISETP.GE.AND P1, PT, R0, R219.reuse, PT ;  /* 0x000000db0000720c */ /* 0x080fe20003f26270 */
[----:B------:R-:W2:Y:S01]  /*16680*/  LDL.64 R250, [R1+0x68] ;  /* 0x0000680001fa7983 */ /* 0x000ea20000100a00 */
[-C--:B------:R-:W-:Y:S01]  /*16690*/  ISETP.GE.AND P4, PT, R180, R218.reuse, PT ;  /* 0x000000dab400720c */ /* 0x080fe20003f86270 */
[C---:B------:R-:W-:Y:S01]  /*166a0*/  VIADD R66, R226.reuse, 0xdaa66d2b ;  /* 0xdaa66d2be2427836 */ /* 0x040fe20000000000 */
[----:B------:R-:W-:Y:S01]  /*166b0*/  FSEL R29, R237, -INF , !P1 ;  /* 0xff800000ed1d7808 */ /* 0x000fe20004800000 */
[----:B------:R-:W-:Y:S01]  /*166c0*/  VIADD R67, R226, 0x78dde6e4 ;  /* 0x78dde6e4e2437836 */ /* 0x000fe20000000000 */
[----:B------:R-:W-:Y:S01]  /*166d0*/  ISETP.GE.AND P1, PT, R103, R219, PT ;  /* 0x000000db6700720c */ /* 0x000fe20003f26270 */
[----:B------:R-:W3:Y:S01]  /*166e0*/  LDL R244, [R1+0x30] ;  /* 0x0000300001f47983 */ /* 0x000ee20000100800 */
[----:B------:R-:W-:Y:S01]  /*166f0*/  FSEL R52, R241, -INF , !P6 ;  /* 0xff800000f1347808 */ /* 0x000fe20007000000 */
[C---:B------:R-:W-:Y:S01]  /*16700*/  VIADD R64, R227.reuse, 0xed9eba14 ;  /* 0xed9eba14e3407836 */ /* 0x040fe20000000000 */
[----:B------:R-:W-:Y:S01]  /*16710*/  ISETP.GE.AND P6, PT, R180, R223, PT ;  /* 0x000000dfb400720c */ /* 0x000fe20003fc6270 */
[----:B------:R-:W4:Y:S01]  /*16720*/  LDL R245, [R1+0x24] ;  /* 0x0000240001f57983 */ /* 0x000f220000100800 */
[----:B------:R-:W-:Y:S01]  /*16730*/  FSEL R57, R240, -INF , !P4 ;  /* 0xff800000f0397808 */ /* 0x000fe20006000000 */
[----:B------:R-:W-:Y:S01]  /*16740*/  USHF.L.U32 UR7, UR20, 0x1, URZ ;  /* 0x0000000114077899 */ /* 0x000fe200080006ff */
[----:B------:R-:W-:Y:S01]  /*16750*/  FSEL R43, R232, -INF , !P1 ;  /* 0xff800000e82b7808 */ /* 0x000fe20004800000 */
[----:B------:R-:W4:Y:S01]  /*16760*/  LDL R242, [R1+0x28] ;  /* 0x0000280001f27983 */ /* 0x000f220000100800 */
[-C--:B------:R-:W-:Y:S01]  /*16770*/  ISETP.GE.AND P4, PT, R180, R219.reuse, PT ;  /* 0x000000dbb400720c */ /* 0x080fe20003f86270 */
[----:B------:R-:W-:Y:S01]  /*16780*/  VIADD R178, R227, 0x646e171e ;  /* 0x646e171ee3b27836 */ /* 0x000fe20000000000 */
[----:B------:R-:W-:Y:S01]  /*16790*/  ISETP.GE.AND P1, PT, R103, R218, PT ;  /* 0x000000da6700720c */ /* 0x000fe20003f26270 */
[----:B------:R1:W-:Y:S01]  /*167a0*/  STL [R1+0xa4], R222 ;  /* 0x0000a4de01007387 */ /* 0x0003e20000100800 */
[----:B------:R-:W-:Y:S01]  /*167b0*/  FSEL R60, R238, -INF , !P6 ;  /* 0xff800000ee3c7808 */ /* 0x000fe20007000000 */
[----:B------:R-:W-:Y:S01]  /*167c0*/  UISETP.GT.AND UP0, UPT, UR20, UR18, UPT ;  /* 0x000000121400728c */ /* 0x000fe2000bf04270 */
[----:B------:R-:W-:Y:S01]  /*167d0*/  ISETP.GE.AND P6, PT, R104, R219, PT ;  /* 0x000000db6800720c */ /* 0x000fe20003fc6270 */
[----:B------:R-:W-:Y:S01]  /*167e0*/  STL [R1+0xa0], R221 ;  /* 0x0000a0dd01007387 */ /* 0x000fe20000100800 */
[----:B------:R-:W-:Y:S01]  /*167f0*/  FSEL R30, R236, -INF , !P4 ;  /* 0xff800000ec1e7808 */ /* 0x000fe20006000000 */
[----:B------:R-:W-:Y:S01]  /*16800*/  UIADD3 UR20, UPT, UPT, UR20, -0x1, URZ ;  /* 0xffffffff14147890 */ /* 0x000fe2000fffe0ff */
[----:B------:R-:W-:Y:S01]  /*16810*/  FSEL R50, R228, -INF , !P1 ;  /* 0xff800000e4327808 */ /* 0x000fe20004800000 */
[----:B------:R1:W-:Y:S01]  /*16820*/  STL [R1+0x9c], R220 ;  /* 0x00009cdc01007387 */ /* 0x0003e20000100800 */
[-C--:B------:R-:W-:Y:S02]  /*16830*/  ISETP.GE.AND P4, PT, R104, R224.reuse, PT ;  /* 0x000000e06800720c */ /* 0x080fe40003f86270 */
[-C--:B------:R-:W-:Y:S02]  /*16840*/  ISETP.GE.AND P1, PT, R102, R223.reuse, PT ;  /* 0x000000df6600720c */ /* 0x080fe40003f26270 */
[----:B------:R-:W-:Y:S02]  /*16850*/  FSEL R58, R239, -INF , !P5 ;  /* 0xff800000ef3a7808 */ /* 0x000fe40006800000 */
[----:B------:R-:W-:Y:S02]  /*16860*/  FSEL R41, R233, -INF , !P6 ;  /* 0xff800000e9297808 */ /* 0x000fe40007000000 */
[-C--:B------:R-:W-:Y:S01]  /*16870*/  ISETP.GE.AND P5, PT, R180, R224.reuse, PT ;  /* 0x000000e0b400720c */ /* 0x080fe20003fa6270 */
[----:B------:R-:W-:Y:S01]  /*16880*/  VIADD R180, R227, 0x76cf5d0a ;  /* 0x76cf5d0ae3b47836 */ /* 0x000fe20000000000 */
[-C--:B------:R-:W-:Y:S02]  /*16890*/  ISETP.GE.AND P6, PT, R103, R224.reuse, PT ;  /* 0x000000e06700720c */ /* 0x080fe40003fc6270 */
[----:B------:R-:W-:Y:S02]  /*168a0*/  FSEL R48, R231, -INF , !P4 ;  /* 0xff800000e7307808 */ /* 0x000fe40006000000 */
[----:B------:R-:W-:Y:S02]  /*168b0*/  FSEL R228, R200, -INF , !P1 ;  /* 0xff800000c8e47808 */ /* 0x000fe40004800000 */
[-C--:B------:R-:W-:Y:S01]  /*168c0*/  ISETP.GE.AND P4, PT, R103, R223.reuse, PT ;  /* 0x000000df6700720c */ /* 0x080fe20003f86270 */
[----:B-1----:R-:W-:Y:S01]  /*168d0*/  VIADD R222, R226, 0x1715609d ;  /* 0x1715609de2de7836 */ /* 0x002fe20000000000 */
[-C--:B------:R-:W-:Y:S02]  /*168e0*/  ISETP.GE.AND P1, PT, R101, R224.reuse, PT ;  /* 0x000000e06500720c */ /* 0x080fe40003f26270 */
[----:B------:R-:W-:Y:S02]  /*168f0*/  ISETP.GE.AND P0, PT, R0, R224, PT ;  /* 0x000000e00000720c */ /* 0x000fe40003f06270 */
[----:B------:R-:W-:Y:S02]  /*16900*/  FSEL R36, R234, -INF , !P5 ;  /* 0xff800000ea247808 */ /* 0x000fe40006800000 */
[----:B------:R-:W-:Y:S01]  /*16910*/  FSEL R47, R230, -INF , !P6 ;  /* 0xff800000e62f7808 */ /* 0x000fe20007000000 */
[----:B------:R-:W4:Y:S01]  /*16920*/  LDL.64 R220, [R1+0x70] ;  /* 0x0000700001dc7983 */ /* 0x000f220000100a00 */
[----:B------:R-:W-:Y:S02]  /*16930*/  ISETP.GE.AND P5, PT, R104, R223, PT ;  /* 0x000000df6800720c */ /* 0x000fe40003fa6270 */
[C---:B------:R-:W-:Y:S02]  /*16940*/  ISETP.GE.AND P6, PT, R102.reuse, R218, PT ;  /* 0x000000da6600720c */ /* 0x040fe40003fc6270 */
[----:B------:R-:W-:Y:S01]  /*16950*/  FSEL R56, R203, -INF , !P4 ;  /* 0xff800000cb387808 */ /* 0x000fe20006000000 */
[----:B------:R-:W-:Y:S01]  /*16960*/  STL [R1+0x98], R217 ;  /* 0x000098d901007387 */ /* 0x000fe20000100800 */
[----:B------:R-:W-:Y:S02]  /*16970*/  FSEL R45, R195, -INF , !P1 ;  /* 0xff800000c32d7808 */ /* 0x000fe40004800000 */
[----:B------:R-:W-:Y:S01]  /*16980*/  ISETP.GE.AND P4, PT, R102, R224, PT ;  /* 0x000000e06600720c */ /* 0x000fe20003f86270 */
[----:B------:R1:W-:Y:S01]  /*16990*/  STL [R1+0x94], R216 ;  /* 0x000094d801007387 */ /* 0x0003e20000100800 */
[-C--:B------:R-:W-:Y:S02]  /*169a0*/  ISETP.GE.AND P1, PT, R15, R219.reuse, PT ;  /* 0x000000db0f00720c */ /* 0x080fe40003f26270 */
[----:B------:R-:W-:Y:S02]  /*169b0*/  FSEL R35, R235, -INF , !P0 ;  /* 0xff800000eb237808 */ /* 0x000fe40004000000 */
[-C--:B------:R-:W-:Y:S02]  /*169c0*/  ISETP.GE.AND P0, PT, R104, R218.reuse, PT ;  /* 0x000000da6800720c */ /* 0x080fe40003f06270 */
[----:B------:R-:W-:Y:S02]  /*169d0*/  FSEL R51, R225, -INF , !P5 ;  /* 0xff800000e1337808 */ /* 0x000fe40006800000 */
[----:B------:R-:W-:Y:S02]  /*169e0*/  FSEL R203, R202, -INF , !P6 ;  /* 0xff800000cacb7808 */ /* 0x000fe40007000000 */
[----:B------:R-:W-:Y:S02]  /*169f0*/  ISETP.GE.AND P5, PT, R102, R219, PT ;  /* 0x000000db6600720c */ /* 0x000fe40003fa6270 */
[-C--:B------:R-:W-:Y:S02]  /*16a00*/  ISETP.GE.AND P6, PT, R101, R223.reuse, PT ;  /* 0x000000df6500720c */ /* 0x080fe40003fc6270 */
[----:B------:R-:W-:Y:S02]  /*16a10*/  FSEL R46, R196, -INF , !P4 ;  /* 0xff800000c42e7808 */ /* 0x000fe40006000000 */
[----:B------:R-:W-:Y:S02]  /*16a20*/  FSEL R37, R192, -INF , !P1 ;  /* 0xff800000c0257808 */ /* 0x000fe40004800000 */
[----:B------:R-:W-:Y:S02]  /*16a30*/  ISETP.GE.AND P4, PT, R16, R223, PT ;  /* 0x000000df1000720c */ /* 0x000fe40003f86270 */
[-C--:B------:R-:W-:Y:S02]  /*16a40*/  ISETP.GE.AND P1, PT, R15, R218.reuse, PT ;  /* 0x000000da0f00720c */ /* 0x080fe40003f26270 */
[----:B------:R-:W-:Y:S02]  /*16a50*/  FSEL R49, R229, -INF , !P0 ;  /* 0xff800000e5317808 */ /* 0x000fe40004000000 */
[----:B------:R-:W-:Y:S01]  /*16a60*/  FSEL R229, R199, -INF , !P6 ;  /* 0xff800000c7e57808 */ /* 0x000fe20007000000 */
[----:B-1----:R-:W4:Y:S01]  /*16a70*/  LDL R216, [R1+0x2c] ;  /* 0x00002c0001d87983 */ /* 0x002f220000100800 */
[----:B------:R-:W-:Y:S02]  /*16a80*/  FSEL R40, R198, -INF , !P5 ;  /* 0xff800000c6287808 */ /* 0x000fe40006800000 */
[-C--:B------:R-:W-:Y:S01]  /*16a90*/  ISETP.GE.AND P6, PT, R16, R219.reuse, PT ;  /* 0x000000db1000720c */ /* 0x080fe20003fc6270 */
[----:B------:R-:W-:Y:S01]  /*16aa0*/  STL [R1+0x90], R215 ;  /* 0x000090d701007387 */ /* 0x000fe20000100800 */
[----:B------:R-:W-:Y:S02]  /*16ab0*/  FSEL R195, R189, -INF , !P1 ;  /* 0xff800000bdc37808 */ /* 0x000fe40004800000 */
[----:B------:R-:W-:Y:S01]  /*16ac0*/  FSEL R198, R188, -INF , !P4 ;  /* 0xff800000bcc67808 */ /* 0x000fe20006000000 */
[----:B------:R1:W-:Y:S01]  /*16ad0*/  STL [R1+0x8c], R212 ;  /* 0x00008cd401007387 */ /* 0x0003e20000100800 */
[----:B------:R-:W-:Y:S02]  /*16ae0*/  FSEL R38, R193, -INF , !P6 ;  /* 0xff800000c1267808 */ /* 0x000fe40007000000 */
[----:B------:R-:W-:Y:S02]  /*16af0*/  ISETP.GE.AND P0, PT, R101, R218, PT ;  /* 0x000000da6500720c */ /* 0x000fe40003f06270 */
[CC--:B------:R-:W-:Y:S02]  /*16b00*/  ISETP.GE.AND P5, PT, R16.reuse, R224.reuse, PT ;  /* 0x000000e01000720c */ /* 0x0c0fe40003fa6270 */
[----:B------:R-:W-:Y:S02]  /*16b10*/  FSEL R225, R201, -INF , !P0 ;  /* 0xff800000c9e17808 */ /* 0x000fe40004000000 */
[----:B------:R-:W-:Y:S02]  /*16b20*/  ISETP.GE.AND P0, PT, R101, R219, PT ;  /* 0x000000db6500720c */ /* 0x000fe40003f06270 */
[----:B------:R-:W-:Y:S02]  /*16b30*/  ISETP.GE.AND P6, PT, R15, R224, PT ;  /* 0x000000e00f00720c */ /* 0x000fe40003fc6270 */
[----:B------:R-:W-:Y:S02]  /*16b40*/  FSEL R39, R197, -INF , !P0 ;  /* 0xff800000c5277808 */ /* 0x000fe40004000000 */
[----:B------:R-:W-:Y:S02]  /*16b50*/  FSEL R44, R191, -INF , !P5 ;  /* 0xff800000bf2c7808 */ /* 0x000fe40006800000 */
[-C--:B------:R-:W-:Y:S02]  /*16b60*/  ISETP.GE.AND P0, PT, R16, R218.reuse, PT ;  /* 0x000000da1000720c */ /* 0x080fe40003f06270 */
[-C--:B------:R-:W-:Y:S02]  /*16b70*/  ISETP.GE.AND P5, PT, R15, R223.reuse, PT ;  /* 0x000000df0f00720c */ /* 0x080fe40003fa6270 */
[----:B------:R-:W-:Y:S02]  /*16b80*/  FSEL R42, R194, -INF , !P6 ;  /* 0xff800000c22a7808 */ /* 0x000fe40007000000 */
[----:B------:R-:W-:Y:S02]  /*16b90*/  FSEL R194, R190, -INF , !P0 ;  /* 0xff800000bec27808 */ /* 0x000fe40004000000 */
[----:B------:R-:W-:Y:S01]  /*16ba0*/  FSEL R199, R187, -INF , !P5 ;  /* 0xff800000bbc77808 */ /* 0x000fe20006800000 */
[----:B-1----:R-:W4:Y:S01]  /*16bb0*/  LDL.64 R212, [R1+0x78] ;  /* 0x0000780001d47983 */ /* 0x002f220000100a00 */
[CC--:B------:R-:W-:Y:S02]  /*16bc0*/  ISETP.GE.AND P6, PT, R14.reuse, R218.reuse, PT ;  /* 0x000000da0e00720c */ /* 0x0c0fe40003fc6270 */
[----:B------:R-:W-:Y:S02]  /*16bd0*/  ISETP.GE.AND P0, PT, R14, R223, PT ;  /* 0x000000df0e00720c */ /* 0x000fe40003f06270 */
[----:B------:R-:W-:Y:S01]  /*16be0*/  ISETP.GE.AND P5, PT, R13, R218, PT ;  /* 0x000000da0d00720c */ /* 0x000fe20003fa6270 */
[----:B------:R-:W-:Y:S01]  /*16bf0*/  STL [R1+0x88], R211 ;  /* 0x000088d301007387 */ /* 0x000fe20000100800 */
[----:B------:R-:W-:Y:S02]  /*16c00*/  FSEL R237, R185, -INF , !P6 ;  /* 0xff800000b9ed7808 */ /* 0x000fe40007000000 */
[----:B------:R-:W-:Y:S01]  /*16c10*/  FSEL R191, R184, -INF , !P5 ;  /* 0xff800000b8bf7808 */ /* 0x000fe20006800000 */
[----:B------:R-:W-:Y:S01]  /*16c20*/  STL [R1+0x84], R210 ;  /* 0x000084d201007387 */ /* 0x000fe20000100800 */
[----:B------:R-:W-:Y:S01]  /*16c30*/  FSEL R248, R183, -INF , !P0 ;  /* 0xff800000b7f87808 */ /* 0x000fe20004000000 */
[----:B------:R-:W-:Y:S01]  /*16c40*/  VIADD R184, R227, 0x32370b8f ;  /* 0x32370b8fe3b87836 */ /* 0x000fe20000000000 */
[C---:B------:R-:W-:Y:S01]  /*16c50*/  ISETP.GE.AND P1, PT, R14.reuse, R219, PT ;  /* 0x000000db0e00720c */ /* 0x040fe20003f26270 */
[----:B------:R1:W-:Y:S01]  /*16c60*/  STL [R1+0x80], R209 ;  /* 0x000080d101007387 */ /* 0x0003e20000100800 */
[-C--:B------:R-:W-:Y:S02]  /*16c70*/  ISETP.GE.AND P4, PT, R14, R224.reuse, PT ;  /* 0x000000e00e00720c */ /* 0x080fe40003f86270 */
[C---:B------:R-:W-:Y:S01]  /*16c80*/  ISETP.GE.AND P6, PT, R13.reuse, R223, PT ;  /* 0x000000df0d00720c */ /* 0x040fe20003fc6270 */
[----:B------:R-:W4:Y:S01]  /*16c90*/  LDL.64 R188, [R1+0x58] ;  /* 0x0000580001bc7983 */ /* 0x000f220000100a00 */
[C---:B------:R-:W-:Y:S02]  /*16ca0*/  ISETP.GE.AND P5, PT, R13.reuse, R219, PT ;  /* 0x000000db0d00720c */ /* 0x040fe40003fa6270 */
[-C--:B------:R-:W-:Y:S02]  /*16cb0*/  ISETP.GE.AND P0, PT, R13, R224.reuse, PT ;  /* 0x000000e00d00720c */ /* 0x080fe40003f06270 */
[----:B------:R-:W-:Y:S01]  /*16cc0*/  FSEL R27, R27, -INF , !P5 ;  /* 0xff8000001b1b7808 */ /* 0x000fe20006800000 */
[----:B------:R-:W4:Y:S01]  /*16cd0*/  LDL.64 R192, [R1+0x50] ;  /* 0x0000500001c07983 */ /* 0x000f220000100a00 */
[----:B------:R-:W-:Y:S02]  /*16ce0*/  FSEL R34, R34, -INF , !P4 ;  /* 0xff80000022227808 */ /* 0x000fe40006000000 */
[----:B------:R-:W-:Y:S02]  /*16cf0*/  FSEL R33, R33, -INF , !P0 ;  /* 0xff80000021217808 */ /* 0x000fe40004000000 */
[C---:B------:R-:W-:Y:S02]  /*16d00*/  ISETP.GE.AND P5, PT, R12.reuse, R224, PT ;  /* 0x000000e00c00720c */ /* 0x040fe40003fa6270 */
[C---:B------:R-:W-:Y:S02]  /*16d10*/  ISETP.GE.AND P4, PT, R12.reuse, R218, PT ;  /* 0x000000da0c00720c */ /* 0x040fe40003f86270 */
[----:B------:R-:W-:Y:S02]  /*16d20*/  ISETP.GE.AND P0, PT, R12, R223, PT ;  /* 0x000000df0c00720c */ /* 0x000fe40003f06270 */
[----:B------:R-:W-:Y:S02]  /*16d30*/  FSEL R28, R28, -INF , !P1 ;  /* 0xff8000001c1c7808 */ /* 0x000fe40004800000 */
[CC--:B------:R-:W-:Y:S02]  /*16d40*/  ISETP.GE.AND P1, PT, R7.reuse, R219.reuse, PT ;  /* 0x000000db0700720c */ /* 0x0c0fe40003f26270 */
[----:B-1----:R-:W-:Y:S02]  /*16d50*/  FSEL R209, R186, -INF , !P6 ;  /* 0xff800000bad17808 */ /* 0x002fe40007000000 */
[----:B------:R-:W-:Y:S02]  /*16d60*/  ISETP.GE.AND P6, PT, R12, R219, PT ;  /* 0x000000db0c00720c */ /* 0x000fe40003fc6270 */
[----:B------:R-:W-:Y:S02]  /*16d70*/  FSEL R32, R32, -INF , !P5 ;  /* 0xff80000020207808 */ /* 0x000fe40006800000 */
[----:B------:R-:W-:Y:S02]  /*16d80*/  FSEL R26, R26, -INF , !P6 ;  /* 0xff8000001a1a7808 */ /* 0x000fe40007000000 */
[----:B------:R-:W-:Y:S02]  /*16d90*/  ISETP.GE.AND P6, PT, R7, R224, PT ;  /* 0x000000e00700720c */ /* 0x000fe40003fc6270 */
[----:B------:R-:W-:Y:S02]  /*16da0*/  FSEL R25, R25, -INF , !P1 ;  /* 0xff80000019197808 */ /* 0x000fe40004800000 */
[CC--:B------:R-:W-:Y:S02]  /*16db0*/  ISETP.GE.AND P5, PT, R7.reuse, R223.reuse, PT ;  /* 0x000000df0700720c */ /* 0x0c0fe40003fa6270 */
[-C--:B------:R-:W-:Y:S02]  /*16dc0*/  ISETP.GE.AND P1, PT, R7, R218.reuse, PT ;  /* 0x000000da0700720c */ /* 0x080fe40003f26270 */
[----:B------:R-:W-:Y:S02]  /*16dd0*/  FSEL R31, R31, -INF , !P6 ;  /* 0xff8000001f1f7808 */ /* 0x000fe40007000000 */
[----:B------:R-:W-:Y:S02]  /*16de0*/  FSEL R190, R182, -INF , !P5 ;  /* 0xff800000b6be7808 */ /* 0x000fe40006800000 */
[-C--:B------:R-:W-:Y:S02]  /*16df0*/  ISETP.GE.AND P6, PT, R6, R218.reuse, PT ;  /* 0x000000da0600720c */ /* 0x080fe40003fc6270 */
[----:B------:R-:W-:Y:S02]  /*16e00*/  FSEL R236, R174, -INF , !P4 ;  /* 0xff800000aeec7808 */ /* 0x000fe40006000000 */
[----:B------:R-:W-:Y:S02]  /*16e10*/  FSEL R235, R172, -INF , !P1 ;  /* 0xff800000aceb7808 */ /* 0x000fe40004800000 */
[----:B------:R-:W-:Y:S02]  /*16e20*/  FSEL R232, R181, -INF , !P0 ;  /* 0xff800000b5e87808 */ /* 0x000fe40004000000 */
[----:B------:R-:W-:Y:S01]  /*16e30*/  ISETP.GE.AND P5, PT, R5, R218, PT ;  /* 0x000000da0500720c */ /* 0x000fe20003fa6270 */
[----:B------:R-:W1:Y:S01]  /*16e40*/  LDC R181, c[0x0][0x4f8] ;  /* 0x00013e00ffb57b82 */ /* 0x000e620000000800 */
[C---:B------:R-:W-:Y:S02]  /*16e50*/  ISETP.GE.AND P4, PT, R6.reuse, R223, PT ;  /* 0x000000df0600720c */ /* 0x040fe40003f86270 */
[C---:B------:R-:W-:Y:S02]  /*16e60*/  ISETP.GE.AND P1, PT, R6.reuse, R219, PT ;  /* 0x000000db0600720c */ /* 0x040fe40003f26270 */
[-C--:B------:R-:W-:Y:S02]  /*16e70*/  ISETP.GE.AND P0, PT, R6, R224.reuse, PT ;  /* 0x000000e00600720c */ /* 0x080fe40003f06270 */
[----:B------:R-:W-:Y:S02]  /*16e80*/  IADD3 R65, PT, PT, R227, -0x56f99767, RZ ;  /* 0xa9066899e3417810 */ /* 0x000fe40007ffe0ff */
[----:B------:R-:W-:Y:S02]  /*16e90*/  FSEL R234, R173, -INF , !P6 ;  /* 0xff800000adea7808 */ /* 0x000fe40007000000 */
[----:B------:R-:W-:Y:S02]  /*16ea0*/  FSEL R197, R53, -INF , !P5 ;  /* 0xff80000035c57808 */ /* 0x000fe40006800000 */
[C---:B------:R-:W-:Y:S02]  /*16eb0*/  ISETP.GE.AND P6, PT, R5.reuse, R223, PT ;  /* 0x000000df0500720c */ /* 0x040fe40003fc6270 */
[-C--:B------:R-:W-:Y:S02]  /*16ec0*/  ISETP.GE.AND P5, PT, R5, R219.reuse, PT ;  /* 0x000000db0500720c */ /* 0x080fe40003fa6270 */
[----:B------:R-:W-:Y:S02]  /*16ed0*/  FSEL R246, R175, -INF , !P4 ;  /* 0xff800000aff67808 */ /* 0x000fe40006000000 */
[-C--:B------:R-:W-:Y:S02]  /*16ee0*/  ISETP.GE.AND P4, PT, R5, R224.reuse, PT ;  /* 0x000000e00500720c */ /* 0x080fe40003f86270 */
[----:B------:R-:W-:Y:S02]  /*16ef0*/  FSEL R196, R55, -INF , !P6 ;  /* 0xff80000037c47808 */ /* 0x000fe40007000000 */
[----:B------:R-:W-:Y:S02]  /*16f00*/  FSEL R23, R23, -INF , !P5 ;  /* 0xff80000017177808 */ /* 0x000fe40006800000 */
[----:B------:R-:W-:Y:S02]  /*16f10*/  FSEL R22, R22, -INF , !P0 ;  /* 0xff80000016167808 */ /* 0x000fe40004000000 */
[----:B------:R-:W-:Y:S02]  /*16f20*/  FSEL R24, R24, -INF , !P1 ;  /* 0xff80000018187808 */ /* 0x000fe40004800000 */
[C---:B------:R-:W-:Y:S02]  /*16f30*/  ISETP.GE.AND P6, PT, R2.reuse, R219, PT ;  /* 0x000000db0200720c */ /* 0x040fe40003fc6270 */
[C---:B------:R-:W-:Y:S02]  /*16f40*/  ISETP.GE.AND P1, PT, R2.reuse, R224, PT ;  /* 0x000000e00200720c */ /* 0x040fe40003f26270 */
[C---:B------:R-:W-:Y:S02]  /*16f50*/  ISETP.GE.AND P5, PT, R2.reuse, R218, PT ;  /* 0x000000da0200720c */ /* 0x040fe40003fa6270 */
[----:B------:R-:W-:Y:S02]  /*16f60*/  ISETP.GE.AND P0, PT, R2, R223, PT ;  /* 0x000000df0200720c */ /* 0x000fe40003f06270 */
[----:B------:R-:W-:Y:S02]  /*16f70*/  FSEL R207, R207, -INF , !P5 ;  /* 0xff800000cfcf7808 */ /* 0x000fe40006800000 */
[----:B-1----:R-:W-:Y:S05]  /*16f80*/  LOP3.LUT R181, R181, 0xff, RZ, 0xc0, !PT ;  /* 0x000000ffb5b57812 */ /* 0x002fea00078ec0ff */
[----:B------:R-:W-:Y:S01]  /*16f90*/  IMAD R181, R181, 0x10000, R181 ;  /* 0x00010000b5b57824 */ /* 0x000fe200078e02b5 */
[----:B--2---:R-:W-:Y:S01]  /*16fa0*/  LOP3.LUT R8, R251, UR7, R227, 0x96, !PT ;  /* 0x00000007fb087c12 */ /* 0x004fe2000f8e96e3 */
[----:B------:R-:W-:Y:S04]  /*16fb0*/  UIADD3 UR7, UPT, UPT, UR7, 0x1, URZ ;  /* 0x0000000107077890 */ /* 0x000fe8000fffe0ff */
[----:B------:R-:W-:Y:S05]  /*16fc0*/  IMAD.WIDE.U32 R8, R8, -0x326172a9, RZ ;  /* 0xcd9e8d5708087825 */ /* 0x000fea00078e00ff */
[C---:B---3--:R-:W-:Y:S02]  /*16fd0*/  LOP3.LUT R10, R9.reuse, R244, RZ, 0x3c, !PT ;  /* 0x000000f4090a7212 */ /* 0x048fe400078e3cff */
[----:B----4-:R-:W-:Y:S02]  /*16fe0*/  LOP3.LUT R13, R8, R245, RZ, 0x3c, !PT ;  /* 0x000000f5080d7212 */ /* 0x010fe400078e3cff */
[----:B------:R-:W-:Y:S01]  /*16ff0*/  LOP3.LUT R14, R9, R242, RZ, 0x3c, !PT ;  /* 0x000000f2090e7212 */ /* 0x000fe200078e3cff */
[----:B------:R-:W-:Y:S04]  /*17000*/  IMAD.WIDE.U32 R10, R10, -0x2daee0ad, RZ ;  /* 0xd2511f530a0a7825 */ /* 0x000fe800078e00ff */
[----:B------:R-:W-:Y:S04]  /*17010*/  IMAD.WIDE.U32 R14, R14, -0x2daee0ad, RZ ;  /* 0xd2511f530e0e7825 */ /* 0x000fe800078e00ff */
[----:B------:R-:W-:Y:S05]  /*17020*/  IMAD.WIDE.U32 R12, R13, -0x2daee0ad, RZ ;  /* 0xd2511f530d0c7825 */ /* 0x000fea00078e00ff */
[----:B------:R-:W-:Y:S05]  /*17030*/  LOP3.LUT R16, R184, R14, R13, 0x96, !PT ;  /* 0x0000000eb8107212 */ /* 0x000fea00078e960d */
[----:B------:R-:W-:Y:S01]  /*17040*/  IMAD.WIDE.U32 R16, R16, -0x326172a9, RZ ;  /* 0xcd9e8d5710107825 */ /* 0x000fe200078e00ff */
[----:B------:R-:W-:Y:S05]  /*17050*/  LOP3.LUT R3, R220, R180, R15, 0x96, !PT ;  /* 0x000000b4dc037212 */ /* 0x000fea00078e960f */
[----:B------:R-:W-:Y:S03]  /*17060*/  IMAD.WIDE.U32 R20, R3, -0x326172a9, RZ ;  /* 0xcd9e8d5703147825 */ /* 0x000fe600078e00ff */
[C---:B------:R-:W-:Y:S02]  /*17070*/  LOP3.LUT R20, R67.reuse, R20, R17, 0x96, !PT ;  /* 0x0000001443147212 */ /* 0x040fe400078e9611 */
[----:B------:R-:W-:Y:S02]  /*17080*/  FSEL R17, R54, -INF , !P6 ;  /* 0xff80000036117808 */ /* 0x000fe40007000000 */
[----:B------:R-:W-:Y:S02]  /*17090*/  ISETP.GE.AND P6, PT, R4, R224, PT ;  /* 0x000000e00400720c */ /* 0x000fe40003fc6270 */
[----:B------:R-:W-:Y:S05]  /*170a0*/  LOP3.LUT R0, R8, R216, RZ, 0x3c, !PT ;  /* 0x000000d808007212 */ /* 0x000fea00078e3cff */
[----:B------:R-:W-:Y:S05]  /*170b0*/  IMAD.WIDE.U32 R8, R0, -0x2daee0ad, RZ ;  /* 0xd2511f5300087825 */ /* 0x000fea00078e00ff */
[----:B------:R-:W-:Y:S05]  /*170c0*/  LOP3.LUT R10, R184, R10, R9, 0x96, !PT ;  /* 0x0000000ab80a7212 */ /* 0x000fea00078e9609 */
[----:B------:R-:W-:Y:S01]  /*170d0*/  IMAD.WIDE.U32 R14, R10, -0x326172a9, RZ ;  /* 0xcd9e8d570a0e7825 */ /* 0x000fe200078e00ff */
[----:B------:R-:W-:Y:S05]  /*170e0*/  LOP3.LUT R0, R212, R180, R11, 0x96, !PT ;  /* 0x000000b4d4007212 */ /* 0x000fea00078e960b */
[----:B------:R-:W-:Y:S03]  /*170f0*/  IMAD.WIDE.U32 R18, R0, -0x326172a9, RZ ;  /* 0xcd9e8d5700127825 */ /* 0x000fe600078e00ff */
[----:B------:R-:W-:Y:S02]  /*17100*/  LOP3.LUT R18, R67, R18, R15, 0x96, !PT ;  /* 0x0000001243127212 */ /* 0x000fe400078e960f */
[-C--:B------:R-:W-:Y:S03]  /*17110*/  LOP3.LUT R0, R188, R66.reuse, R19, 0x96, !PT ;  /* 0x00000042bc007212 */ /* 0x080fe600078e9613 */
[----:B------:R-:W-:Y:S04]  /*17120*/  IMAD.WIDE.U32 R18, R18, -0x2daee0ad, RZ ;  /* 0xd2511f5312127825 */ /* 0x000fe800078e00ff */
[----:B------:R-:W-:Y:S01]  /*17130*/  IMAD.WIDE.U32 R6, R0, -0x2daee0ad, RZ ;  /* 0xd2511f5300067825 */ /* 0x000fe200078e00ff */
[----:B------:R-:W-:Y:S03]  /*17140*/  LOP3.LUT R3, R192, R66, R21, 0x96, !PT ;  /* 0x00000042c0037212 */ /* 0x000fe600078e9615 */
[----:B------:R-:W-:Y:S01]  /*17150*/  IMAD.WIDE.U32 R20, R20, -0x2daee0ad, RZ ;  /* 0xd2511f5314147825 */ /* 0x000fe200078e00ff */
[----:B------:R-:W-:Y:S02]  /*17160*/  LOP3.LUT R8, R64, R8, R7, 0x96, !PT ;  /* 0x0000000840087212 */ /* 0x000fe400078e9607 */
[----:B------:R-:W-:Y:S01]  /*17170*/  LOP3.LUT R6, R65, R6, R19, 0x96, !PT ;  /* 0x0000000641067212 */ /* 0x000fe200078e9613 */
[----:B------:R-:W-:Y:S01]  /*17180*/  IMAD.WIDE.U32 R62, R3, -0x2daee0ad, RZ ;  /* 0xd2511f53033e7825 */ /* 0x000fe200078e00ff */
[----:B------:R-:W-:Y:S02]  /*17190*/  FSEL R19, R59, -INF , !P4 ;  /* 0xff8000003b137808 */ /* 0x000fe40006000000 */
[----:B------:R-:W-:Y:S01]  /*171a0*/  ISETP.GE.AND P4, PT, R4, R219, PT ;  /* 0x000000db0400720c */ /* 0x000fe20003f86270 */
[----:B------:R-:W-:Y:S01]  /*171b0*/  IMAD.WIDE.U32 R8, R8, -0x326172a9, RZ ;  /* 0xcd9e8d5708087825 */ /* 0x000fe200078e00ff */
[----:B------:R-:W-:Y:S02]  /*171c0*/  LOP3.LUT R10, R64, R12, R63, 0x96, !PT ;  /* 0x0000000c400a7212 */ /* 0x000fe400078e963f */
[----:B------:R-:W-:Y:S01]  /*171d0*/  LOP3.LUT R2, R65, R62, R21, 0x96, !PT ;  /* 0x0000003e41027212 */ /* 0x000fe200078e9615 */
[----:B------:R-:W-:Y:S01]  /*171e0*/  VIADD R62, R226, 0xb54cda56 ;  /* 0xb54cda56e23e7836 */ /* 0x000fe20000000000 */
[----:B------:R-:W-:Y:S01]  /*171f0*/  FSEL R15, R61, -INF , !P4 ;  /* 0xff8000003d0f7808 */ /* 0x000fe20006000000 */
[----:B------:R-:W-:Y:S01]  /*17200*/  IMAD.WIDE.U32 R6, R6, -0x326172a9, RZ ;  /* 0xcd9e8d5706067825 */ /* 0x000fe200078e00ff */
[----:B------:R-:W-:Y:S02]  /*17210*/  FSEL R3, R176, -INF , !P1 ;  /* 0xff800000b0037808 */ /* 0x000fe40004800000 */
[----:B------:R-:W-:Y:S01]  /*17220*/  ISETP.GE.AND P4, PT, R4, R218, PT ;  /* 0x000000da0400720c */ /* 0x000fe20003f86270 */
[----:B------:R-:W-:Y:S01]  /*17230*/  IMAD.WIDE.U32 R10, R10, -0x326172a9, RZ ;  /* 0xcd9e8d570a0a7825 */ /* 0x000fe200078e00ff */
[----:B------:R-:W-:Y:S02]  /*17240*/  ISETP.GE.AND P1, PT, R4, R223, PT ;  /* 0x000000df0400720c */ /* 0x000fe40003f26270 */
[----:B------:R-:W-:Y:S01]  /*17250*/  LOP3.LUT R4, R222, R14, R9, 0x96, !PT ;  /* 0x0000000ede047212 */ /* 0x000fe200078e9609 */
[----:B------:R-:W-:Y:S01]  /*17260*/  IMAD.MOV.U32 R14, RZ, RZ, R6 ;  /* 0x000000ffff0e7224 */ /* 0x000fe200078e0006 */
[----:B------:R-:W-:Y:S01]  /*17270*/  LOP3.LUT R0, R62, R8, R7, 0x96, !PT ;  /* 0x000000083e007212 */ /* 0x000fe200078e9607 */
[----:B------:R-:W-:Y:S01]  /*17280*/  IMAD.WIDE.U32 R8, R2, -0x326172a9, RZ ;  /* 0xcd9e8d5702087825 */ /* 0x000fe200078e00ff */
[----:B------:R-:W-:Y:S02]  /*17290*/  LOP3.LUT R16, R222, R16, R11, 0x96, !PT ;  /* 0x00000010de107212 */ /* 0x000fe400078e960b */
[----:B------:R-:W-:Y:S01]  /*172a0*/  PRMT R11, R6, 0x7773, RZ ;  /* 0x00007773060b7816 */ /* 0x000fe200000000ff */
[----:B------:R-:W-:Y:S01]  /*172b0*/  IMAD.WIDE.U32 R4, R4, -0x2daee0ad, RZ ;  /* 0xd2511f5304047825 */ /* 0x000fe200078e00ff */
[C---:B------:R-:W-:Y:S02]  /*172c0*/  PRMT R13, R6.reuse, 0x7771, RZ ;  /* 0x00007771060d7816 */ /* 0x040fe400000000ff */
[----:B------:R-:W-:Y:S01]  /*172d0*/  PRMT R7, R6, 0x7772, RZ ;  /* 0x0000777206077816 */ /* 0x000fe200000000ff */
[----:B------:R-:W-:Y:S01]  /*172e0*/  IMAD.MOV.U32 R12, RZ, RZ, R8 ;  /* 0x000000ffff0c7224 */ /* 0x000fe200078e0008 */
[C---:B------:R-:W-:Y:S02]  /*172f0*/  PRMT R6, R8.reuse, 0x7773, RZ ;  /* 0x0000777308067816 */ /* 0x040fe400000000ff */
[----:B------:R-:W-:Y:S02]  /*17300*/  PRMT R2, R8, 0x7772, RZ ;  /* 0x0000777208027816 */ /* 0x000fe400000000ff */
[----:B------:R-:W-:Y:S02]  /*17310*/  PRMT R179, R7, 0x5410, R11 ;  /* 0x0000541007b37816 */ /* 0x000fe4000000000b */
[----:B------:R-:W-:Y:S01]  /*17320*/  PRMT R175, R2, 0x5410, R6 ;  /* 0x0000541002af7816 */ /* 0x000fe20000000006 */
[----:B------:R-:W-:Y:S01]  /*17330*/  IMAD.WIDE.U32 R6, R16, -0x2daee0ad, RZ ;  /* 0xd2511f5310067825 */ /* 0x000fe200078e00ff */
[----:B------:R-:W-:Y:S02]  /*17340*/  LOP3.LUT R9, R62, R10, R9, 0x96, !PT ;  /* 0x0000000a3e097212 */ /* 0x000fe400078e9609 */
[----:B------:R-:W-:Y:S02]  /*17350*/  PRMT R10, R8, 0x7771, RZ ;  /* 0x00007771080a7816 */ /* 0x000fe400000000ff */
[----:B------:R-:W-:Y:S02]  /*17360*/  LOP3.LUT R2, R14, 0xff, RZ, 0xc0, !PT ;  /* 0x000000ff0e027812 */ /* 0x000fe400078ec0ff */
[----:B------:R-:W-:Y:S02]  /*17370*/  LOP3.LUT R8, R178, R18, R5, 0x96, !PT ;  /* 0x00000012b2087212 */ /* 0x000fe400078e9605 */
[C---:B------:R-:W-:Y:S02]  /*17380*/  PRMT R18, R4.reuse, 0x7773, RZ ;  /* 0x0000777304127816 */ /* 0x040fe400000000ff */
[C---:B------:R-:W-:Y:S02]  /*17390*/  PRMT R59, R4.reuse, 0x7771, RZ ;  /* 0x00007771043b7816 */ /* 0x040fe400000000ff */
[----:B------:R-:W-:Y:S02]  /*173a0*/  PRMT R16, R4, 0x7772, RZ ;  /* 0x0000777204107816 */ /* 0x000fe400000000ff */
[----:B------:R-:W-:Y:S02]  /*173b0*/  MOV R53, R4 ;  /* 0x0000000400357202 */ /* 0x000fe40000000f00 */
[----:B------:R-:W-:Y:S01]  /*173c0*/  LOP3.LUT R5, R178, R20, R7, 0x96, !PT ;  /* 0x00000014b2057212 */ /* 0x000fe200078e9607 */
[----:B------:R-:W-:Y:S01]  /*173d0*/  IMAD.MOV.U32 R20, RZ, RZ, R6 ;  /* 0x000000ffff147224 */ /* 0x000fe200078e0006 */
[----:B------:R-:W-:Y:S02]  /*173e0*/  LOP3.LUT R4, R12, 0xff, RZ, 0xc0, !PT ;  /* 0x000000ff0c047812 */ /* 0x000fe400078ec0ff */
[----:B------:R-:W-:Y:S02]  /*173f0*/  PRMT R178, R2, 0x5410, R13 ;  /* 0x0000541002b27816 */ /* 0x000fe4000000000d */
[----:B------:R-:W-:Y:S02]  /*17400*/  FMNMX3.FTZ R2, R100, R29, R30, !PT ;  /* 0x0000001d64027276 */ /* 0x000fe4000781001e */
[--C-:B------:R-:W-:Y:S02]  /*17410*/  PRMT R174, R4, 0x5410, R10.reuse ;  /* 0x0000541004ae7816 */ /* 0x100fe4000000000a */
[C---:B------:R-:W-:Y:S02]  /*17420*/  LOP3.LUT R4, R0.reuse, 0xffff, RZ, 0xc0, !PT ;  /* 0x0000ffff00047812 */ /* 0x040fe400078ec0ff */
[C---:B------:R-:W-:Y:S02]  /*17430*/  PRMT R10, R0.reuse, 0x7632, R10 ;  /* 0x00007632000a7816 */ /* 0x040fe4000000000a */
[----:B------:R-:W-:Y:S02]  /*17440*/  LOP3.LUT R13, R0, 0xff, RZ, 0xc0, !PT ;  /* 0x000000ff000d7812 */ /* 0x000fe400078ec0ff */
[----:B------:R-:W-:Y:S02]  /*17450*/  SHF.R.U32.HI R14, RZ, 0x18, R0 ;  /* 0x00000018ff0e7819 */ /* 0x000fe40000011600 */
[----:B------:R-:W-:Y:S02]  /*17460*/  FMNMX3.FTZ R0, R105, R35, R36, !PT ;  /* 0x0000002369007276 */ /* 0x000fe40007810024 */
[----:B------:R-:W-:Y:S02]  /*17470*/  FMNMX3.FTZ R2, R2, R41, R43, !PT ;  /* 0x0000002902027276 */ /* 0x000fe4000781002b */
[----:B------:R-:W-:Y:S02]  /*17480*/  FMNMX3.FTZ R0, R0, R48, R47, !PT ;  /* 0x0000003000007276 */ /* 0x000fe4000781002f */
[----:B------:R-:W-:Y:S02]  /*17490*/  FMNMX3.FTZ R2, R2, R40, R39, !PT ;  /* 0x0000002802027276 */ /* 0x000fe40007810027 */
[C---:B------:R-:W-:Y:S02]  /*174a0*/  PRMT R55, R6.reuse, 0x7773, RZ ;  /* 0x0000777306377816 */ /* 0x040fe400000000ff */
[C---:B------:R-:W-:Y:S02]  /*174b0*/  PRMT R54, R6.reuse, 0x7772, RZ ;  /* 0x0000777206367816 */ /* 0x040fe400000000ff */
[----:B------:R-:W-:Y:S02]  /*174c0*/  PRMT R21, R6, 0x7771, RZ ;  /* 0x0000777106157816 */ /* 0x000fe400000000ff */
[----:B------:R-:W-:Y:S02]  /*174d0*/  FMNMX3.FTZ R7, R107, R58, R60, !PT ;  /* 0x0000003a6b077276 */ /* 0x000fe4000781003c */
[----:B------:R-:W-:Y:S02]  /*174e0*/  FMNMX3.FTZ R6, R2, R38, R37, !PT ;  /* 0x0000002602067276 */ /* 0x000fe40007810025 */
[----:B------:R-:W-:Y:S02]  /*174f0*/  FMNMX3.FTZ R0, R0, R46, R45, !PT ;  /* 0x0000002e00007276 */ /* 0x000fe4000781002d */
[----:B------:R-:W-:Y:S02]  /*17500*/  FMNMX3.FTZ R2, R7, R51, R56, !PT ;  /* 0x0000003307027276 */ /* 0x000fe40007810038 */
[----:B------:R-:W-:Y:S02]  /*17510*/  FMNMX3.FTZ R6, R6, R28, R27, !PT ;  /* 0x0000001c06067276 */ /* 0x000fe4000781001b */
[----:B------:R-:W-:Y:S02]  /*17520*/  FMNMX3.FTZ R0, R0, R44, R42, !PT ;  /* 0x0000002c00007276 */ /* 0x000fe4000781002a */
[----:B------:R-:W-:Y:S02]  /*17530*/  SHF.R.U32.HI R11, RZ, 0x8, R4 ;  /* 0x00000008ff0b7819 */ /* 0x000fe40000011604 */
        /* <DEDUP_REMOVED lines=11> */
[----:B------:R-:W-:Y:S02]  /*175f0*/  FSEL R4, R177, -INF , !P6 ;  /* 0xff800000b1047808 */ /* 0x000fe40007000000 */
[----:B------:R-:W-:Y:S02]  /*17600*/  FMNMX3.FTZ R6, R6, R17, R15, !PT ;  /* 0x0000001106067276 */ /* 0x000fe4000781000f */
[----:B------:R-:W-:Y:S02]  /*17610*/  FMNMX3.FTZ R2, R2, R232, R190, !PT ;  /* 0x000000e802027276 */ /* 0x000fe400078100be */
[----:B------:R-:W-:Y:S01]  /*17620*/  FMNMX3.FTZ R0, R0, R3, R4, !PT ;  /* 0x0000000300007276 */ /* 0x000fe20007810004 */
[----:B------:R-:W1:Y:S01]  /*17630*/  SHFL.BFLY PT, R12, R6, 0x2, 0x1f ;  /* 0x0c401f00060c7f89 */ /* 0x000e6200000e0000 */
[----:B------:R-:W-:Y:S02]  /*17640*/  FMNMX3.FTZ R7, R2, R246, R196, !PT ;  /* 0x000000f602077276 */ /* 0x000fe400078100c4 */
[----:B------:R-:W-:Y:S05]  /*17650*/  FMNMX3.FTZ R102, R102, R194, R195, !PT ;  /* 0x000000c266667276 */ /* 0x000fea00078100c3 */
[----:B------:R-:W2:Y:S01]  /*17660*/  SHFL.BFLY PT, R2, R0, 0x2, 0x1f ;  /* 0x0c401f0000027f89 */ /* 0x000ea200000e0000 */
[----:B------:R-:W-:Y:S02]  /*17670*/  FSEL R63, R205, -INF , !P0 ;  /* 0xff800000cd3f7808 */ /* 0x000fe40004000000 */
[----:B------:R-:W-:Y:S02]  /*17680*/  FMNMX3.FTZ R102, R102, R237, R191, !PT ;  /* 0x000000ed66667276 */ /* 0x000fe400078100bf */
[----:B------:R-:W-:Y:S02]  /*17690*/  FSEL R238, R204, -INF , !P1 ;  /* 0xff800000ccee7808 */ /* 0x000fe40004800000 */
[----:B------:R-:W-:Y:S02]  /*176a0*/  FMNMX3.FTZ R102, R102, R236, R235, !PT ;  /* 0x000000ec66667276 */ /* 0x000fe400078100eb */
[----:B------:R-:W-:Y:S02]  /*176b0*/  FSEL R206, R206, -INF , !P4 ;  /* 0xff800000cece7808 */ /* 0x000fe40006000000 */
[----:B------:R-:W-:Y:S02]  /*176c0*/  FMNMX3.FTZ R102, R102, R234, R197, !PT ;  /* 0x000000ea66667276 */ /* 0x000fe400078100c5 */
[----:B------:R-:W-:Y:S02]  /*176d0*/  FMNMX3.FTZ R7, R7, R63, R238, !PT ;  /* 0x0000003f07077276 */ /* 0x000fe400078100ee */
[----:B------:R-:W-:Y:S02]  /*176e0*/  FMNMX3.FTZ R102, R102, R207, R206, !PT ;  /* 0x000000cf66667276 */ /* 0x000fe400078100ce */
[----:B------:R-:W-:Y:S01]  /*176f0*/  LOP3.LUT R10, R10, 0xff, RZ, 0xc0, !PT ;  /* 0x000000ff0a0a7812 */ /* 0x000fe200078ec0ff */
[----:B------:R-:W3:Y:S01]  /*17700*/  SHFL.BFLY PT, R101, R7, 0x2, 0x1f ;  /* 0x0c401f0007657f89 */ /* 0x000ee200000e0000 */
[----:B------:R-:W-:Y:S02]  /*17710*/  PRMT R176, R13, 0x5410, R11 ;  /* 0x000054100db07816 */ /* 0x000fe4000000000b */
[----:B-1----:R-:W-:Y:S05]  /*17720*/  FMNMX.FTZ R6, R6, R12, !PT ;  /* 0x0000000c06067209 */ /* 0x002fea0007810000 */
[----:B------:R-:W-:Y:S01]  /*17730*/  SHFL.BFLY PT, R13, R102, 0x2, 0x1f ;  /* 0x0c401f00660d7f89 */ /* 0x000fe200000e0000 */
[----:B------:R-:W-:Y:S02]  /*17740*/  PRMT R177, R10, 0x5410, R14 ;  /* 0x000054100ab17816 */ /* 0x000fe4000000000e */
[----:B--2---:R-:W-:Y:S05]  /*17750*/  FMNMX.FTZ R0, R0, R2, !PT ;  /* 0x0000000200007209 */ /* 0x004fea0007810000 */
[----:B------:R-:W1:Y:S01]  /*17760*/  SHFL.BFLY PT, R104, R6, 0x1, 0x1f ;  /* 0x0c201f0006687f89 */ /* 0x000e6200000e0000 */
[C---:B------:R-:W-:Y:S02]  /*17770*/  LOP3.LUT R10, R9.reuse, 0xffff, RZ, 0xc0, !PT ;  /* 0x0000ffff090a7812 */ /* 0x040fe400078ec0ff */
[----:B------:R-:W-:Y:S05]  /*17780*/  LOP3.LUT R11, R9, 0xff, RZ, 0xc0, !PT ;  /* 0x000000ff090b7812 */ /* 0x000fea00078ec0ff */
[----:B------:R-:W2:Y:S01]  /*17790*/  SHFL.BFLY PT, R2, R0, 0x1, 0x1f ;  /* 0x0c201f0000027f89 */ /* 0x000ea200000e0000 */
[----:B------:R-:W-:Y:S02]  /*177a0*/  SHF.R.U32.HI R10, RZ, 0x8, R10 ;  /* 0x00000008ff0a7819 */ /* 0x000fe4000001160a */
[----:B------:R-:W-:Y:S02]  /*177b0*/  LOP3.LUT R12, R5, 0xff, RZ, 0xc0, !PT ;  /* 0x000000ff050c7812 */ /* 0x000fe400078ec0ff */
[--C-:B------:R-:W-:Y:S02]  /*177c0*/  PRMT R172, R11, 0x5410, R10.reuse ;  /* 0x000054100bac7816 */ /* 0x100fe4000000000a */
[----:B------:R-:W-:Y:S02]  /*177d0*/  PRMT R10, R9, 0x7632, R10 ;  /* 0x00007632090a7816 */ /* 0x000fe4000000000a */
[----:B------:R-:W-:Y:S02]  /*177e0*/  SHF.R.U32.HI R11, RZ, 0x18, R9 ;  /* 0x00000018ff0b7819 */ /* 0x000fe40000011609 */
[----:B------:R-:W-:Y:S02]  /*177f0*/  LOP3.LUT R9, R10, 0xff, RZ, 0xc0, !PT ;  /* 0x000000ff0a097812 */ /* 0x000fe400078ec0ff */
[----:B---3--:R-:W-:Y:S02]  /*17800*/  FMNMX.FTZ R101, R7, R101, !PT ;  /* 0x0000006507657209 */ /* 0x008fe40007810000 */
[----:B------:R-:W-:Y:S02]  /*17810*/  PRMT R173, R9, 0x5410, R11 ;  /* 0x0000541009ad7816 */ /* 0x000fe4000000000b */
[----:B------:R-:W-:Y:S01]  /*17820*/  LOP3.LUT R9, R53, 0xff, RZ, 0xc0, !PT ;  /* 0x000000ff35097812 */ /* 0x000fe200078ec0ff */
[----:B------:R-:W-:Y:S01]  /*17830*/  SHFL.BFLY PT, R14, R101, 0x1, 0x1f ;  /* 0x0c201f00650e7f89 */ /* 0x000fe200000e0000 */
[----:B------:R-:W-:Y:S01]  /*17840*/  LOP3.LUT R11, R20, 0xff, RZ, 0xc0, !PT ;  /* 0x000000ff140b7812 */ /* 0x000fe200078ec0ff */
[----:B------:R-:W-:Y:S01]  /*17850*/  IMAD.MOV.U32 R53, RZ, RZ, R245 ;  /* 0x000000ffff357224 */ /* 0x000fe200078e00f5 */
[----:B------:R-:W-:Y:S01]  /*17860*/  PRMT R200, R9, 0x5410, R59 ;  /* 0x0000541009c87816 */ /* 0x000fe2000000003b */
[----:B------:R-:W-:Y:S01]  /*17870*/  IMAD.MOV.U32 R20, RZ, RZ, R212 ;  /* 0x000000ffff147224 */ /* 0x000fe200078e00d4 */
[C---:B------:R-:W-:Y:S02]  /*17880*/  LOP3.LUT R7, R8.reuse, 0xffff, RZ, 0xc0, !PT ;  /* 0x0000ffff08077812 */ /* 0x040fe400078ec0ff */
[----:B------:R-:W-:Y:S02]  /*17890*/  PRMT R9, R8, 0x7632, R9 ;  /* 0x0000763208097816 */ /* 0x000fe40000000009 */
[----:B-1----:R-:W-:Y:S02]  /*178a0*/  FMNMX.FTZ R104, R6, R104, !PT ;  /* 0x0000006806687209 */ /* 0x002fe40007810000 */
[----:B------:R-:W-:Y:S02]  /*178b0*/  FMNMX.FTZ R102, R102, R13, !PT ;  /* 0x0000000d66667209 */ /* 0x000fe40007810000 */
[----:B------:R-:W-:Y:S01]  /*178c0*/  PRMT R61, R11, 0x5410, R21 ;  /* 0x000054100b3d7816 */ /* 0x000fe20000000015 */
[----:B------:R-:W-:Y:S01]  /*178d0*/  IMAD.MOV.U32 R21, RZ, RZ, R213 ;  /* 0x000000ffff157224 */ /* 0x000fe200078e00d5 */
[----:B------:R-:W-:Y:S01]  /*178e0*/  LOP3.LUT R10, R8, 0xff, RZ, 0xc0, !PT ;  /* 0x000000ff080a7812 */ /* 0x000fe200078ec0ff */
[----:B------:R-:W1:Y:S01]  /*178f0*/  SHFL.BFLY PT, R13, R102, 0x1, 0x1f ;  /* 0x0c201f00660d7f89 */ /* 0x000e6200000e0000 */
[----:B------:R-:W-:Y:S01]  /*17900*/  SHF.R.U32.HI R11, RZ, 0x18, R8 ;  /* 0x00000018ff0b7819 */ /* 0x000fe20000011608 */
[----:B------:R-:W-:Y:S01]  /*17910*/  IMAD.MOV.U32 R21, RZ, RZ, R191 ;  /* 0x000000ffff157224 */ /* 0x000fe200078e00bf */
[----:B------:R-:W-:Y:S02]  /*17920*/  SHF.R.U32.HI R7, RZ, 0x8, R7 ;  /* 0x00000008ff077819 */ /* 0x000fe40000011607 */
[----:B------:R-:W-:Y:S02]  /*17930*/  LOP3.LUT R8, R9, 0xff, RZ, 0xc0, !PT ;  /* 0x000000ff09087812 */ /* 0x000fe400078ec0ff */
[----:B--2---:R-:W-:Y:S02]  /*17940*/  FMNMX.FTZ R103, R0, R2, !PT ;  /* 0x0000000200677209 */ /* 0x004fe40007810000 */
[----:B------:R-:W-:Y:S02]  /*17950*/  FSETP.NEU.FTZ.AND P1, PT, R104, -INF , PT ;  /* 0xff8000006800780b */ /* 0x000fe40003f3d000 */
[----:B------:R-:W-:Y:S02]  /*17960*/  PRMT R230, R10, 0x5410, R7 ;  /* 0x000054100ae67816 */ /* 0x000fe40000000007 */
[----:B------:R-:W-:Y:S01]  /*17970*/  PRMT R204, R8, 0x5410, R11 ;  /* 0x0000541008cc7816 */ /* 0x000fe2000000000b */
[C---:B------:R-:W-:Y:S01]  /*17980*/  FMUL.FTZ R8, R103.reuse, UR4 ;  /* 0x0000000467087c20 */ /* 0x040fe20008410000 */
[----:B------:R-:W-:Y:S02]  /*17990*/  FSEL R2, R104, RZ, P1 ;  /* 0x000000ff68027208 */ /* 0x000fe40000800000 */
[----:B------:R-:W-:Y:S02]  /*179a0*/  FSETP.NEU.FTZ.AND P0, PT, R103, -INF , PT ;  /* 0xff8000006700780b */ /* 0x000fe40003f1d000 */
[C---:B------:R-:W-:Y:S01]  /*179b0*/  PRMT R10, R5.reuse, 0x7632, R10 ;  /* 0x00007632050a7816 */ /* 0x040fe2000000000a */
[----:B------:R-:W-:Y:S01]  /*179c0*/  FADD.FTZ R6, -R2, R100 ;  /* 0x0000006402067221 */ /* 0x000fe20000010100 */
[----:B------:R-:W-:Y:S01]  /*179d0*/  SHF.R.U32.HI R9, RZ, 0x18, R5 ;  /* 0x00000018ff097819 */ /* 0x000fe20000011605 */
[----:B------:R-:W-:Y:S01]  /*179e0*/  IMAD.MOV.U32 R100, RZ, RZ, R242 ;  /* 0x000000ffff647224 */ /* 0x000fe200078e00f2 */
[----:B------:R-:W-:Y:S02]  /*179f0*/  LOP3.LUT R7, R5, 0xffff, RZ, 0xc0, !PT ;  /* 0x0000ffff05077812 */ /* 0x000fe400078ec0ff */
[----:B------:R-:W-:Y:S02]  /*17a00*/  FSEL R0, R103, RZ, P0 ;  /* 0x000000ff67007208 */ /* 0x000fe40000000000 */
[----:B------:R-:W-:Y:S02]  /*17a10*/  LOP3.LUT R5, R10, 0xff, RZ, 0xc0, !PT ;  /* 0x000000ff0a057812 */ /* 0x000fe400078ec0ff */
[----:B------:R-:W-:Y:S02]  /*17a20*/  FSEL R2, R8, RZ, P0 ;  /* 0x000000ff08027208 */ /* 0x000fe40000000000 */
[----:B------:R-:W-:Y:S01]  /*17a30*/  PRMT R231, R5, 0x5410, R9 ;  /* 0x0000541005e77816 */ /* 0x000fe20000000009 */
[----:B------:R-:W-:Y:S01]  /*17a40*/  FADD.FTZ R5, -R0, R105 ;  /* 0x0000006900057221 */ /* 0x000fe20000010100 */
[----:B------:R-:W-:Y:S01]  /*17a50*/  SHF.R.U32.HI R7, RZ, 0x8, R7 ;  /* 0x00000008ff077819 */ /* 0x000fe20000011607 */
[--C-:B------:R-:W-:Y:S01]  /*17a60*/  FFMA.FTZ R0, R36, UR4, -R2.reuse ;  /* 0x0000000424007c23 */ /* 0x100fe20008010802 */
[----:B------:R-:W-:Y:S01]  /*17a70*/  PRMT R240, R54, 0x5410, R55 ;  /* 0x0000541036f07816 */ /* 0x000fe20000000037 */
[--C-:B------:R-:W-:Y:S01]  /*17a80*/  FFMA.FTZ R239, R22, UR4, -R2.reuse ;  /* 0x0000000416ef7c23 */ /* 0x100fe20008010802 */
[----:B------:R-:W-:Y:S01]  /*17a90*/  PRMT R233, R12, 0x5410, R7 ;  /* 0x000054100ce97816 */ /* 0x000fe20000000007 */
[----:B------:R2:W-:Y:S01]  /*17aa0*/  MUFU.EX2 R54, R0 ;  /* 0x0000000000367308 */ /* 0x0005e20000000800 */
[----:B------:R-:W-:Y:S01]  /*17ab0*/  FMUL.FTZ R7, R104, UR4 ;  /* 0x0000000468077c20 */ /* 0x000fe20008410000 */
[----:B-1----:R-:W-:Y:S01]  /*17ac0*/  FMNMX.FTZ R102, R102, R13, !PT ;  /* 0x0000000d66667209 */ /* 0x002fe20007810000 */
[----:B------:R-:W-:Y:S01]  /*17ad0*/  FFMA.FTZ R217, R4, UR4, -R2 ;  /* 0x0000000404d97c23 */ /* 0x000fe20008010802 */
[----:B------:R-:W-:Y:S01]  /*17ae0*/  PRMT R205, R16, 0x5410, R18 ;  /* 0x0000541010cd7816 */ /* 0x000fe20000000012 */
[----:B------:R-:W-:Y:S01]  /*17af0*/  IMAD.MOV.U32 R16, RZ, RZ, R244 ;  /* 0x000000ffff107224 */ /* 0x000fe200078e00f4 */
[----:B------:R-:W-:Y:S01]  /*17b00*/  FSEL R7, R7, RZ, P1 ;  /* 0x000000ff07077208 */ /* 0x000fe20000800000 */
[C---:B------:R-:W-:Y:S01]  /*17b10*/  FMUL.FTZ R182, R102.reuse, UR4 ;  /* 0x0000000466b67c20 */ /* 0x040fe20008410000 */
[----:B------:R-:W-:Y:S01]  /*17b20*/  FSETP.NEU.FTZ.AND P1, PT, R102, -INF , PT ;  /* 0xff8000006600780b */ /* 0x000fe20003f3d000 */
[--C-:B------:R-:W-:Y:S01]  /*17b30*/  FFMA.FTZ R12, R48, UR4, -R2.reuse ;  /* 0x00000004300c7c23 */ /* 0x100fe20008010802 */
[----:B------:R-:W-:Y:S01]  /*17b40*/  FMNMX.FTZ R101, R101, R14, !PT ;  /* 0x0000000e65657209 */ /* 0x000fe20007810000 */
[--C-:B------:R-:W-:Y:S01]  /*17b50*/  FFMA.FTZ R10, R41, UR4, -R7.reuse ;  /* 0x00000004290a7c23 */ /* 0x100fe20008010807 */
[----:B------:R-:W-:Y:S01]  /*17b60*/  MOV R41, R221 ;  /* 0x000000dd00297202 */ /* 0x000fe20000000f00 */
[--C-:B------:R-:W-:Y:S01]  /*17b70*/  FFMA.FTZ R221, R27, UR4, -R7.reuse ;  /* 0x000000041bdd7c23 */ /* 0x100fe20008010807 */
        /* <DEDUP_REMOVED lines=13> */
[----:B------:R-:W-:Y:S01]  /*17c50*/  FFMA.FTZ R11, R43, UR4, -R7 ;  /* 0x000000042b0b7c23 */ /* 0x000fe20008010807 */
[----:B------:R-:W-:Y:S01]  /*17c60*/  FFMA.FTZ R7, R35, UR4, -R2 ;  /* 0x0000000423077c23 */ /* 0x000fe20008010802 */
[----:B--2---:R-:W-:Y:S01]  /*17c70*/  FSEL R0, R102, RZ, P1 ;  /* 0x000000ff66007208 */ /* 0x004fe20000800000 */
[----:B------:R-:W-:Y:S01]  /*17c80*/  IMAD.MOV.U32 R40, RZ, RZ, R220 ;  /* 0x000000ffff287224 */ /* 0x000fe200078e00dc */
[----:B------:R-:W-:Y:S01]  /*17c90*/  FSETP.NEU.FTZ.AND P0, PT, R101, -INF , PT ;  /* 0xff8000006500780b */ /* 0x000fe20003f1d000 */
[----:B------:R-:W-:Y:S01]  /*17ca0*/  IMAD.MOV.U32 R38, RZ, RZ, R250 ;  /* 0x000000ffff267224 */ /* 0x000fe200078e00fa */
[----:B------:R1:W-:Y:S01]  /*17cb0*/  MUFU.EX2 R186, R7 ;  /* 0x0000000700ba7308 */ /* 0x0003e20000000800 */
        /* <DEDUP_REMOVED lines=11> */
[----:B------:R-:W-:Y:S01]  /*17d70*/  FADD.FTZ R2, -R0, R106 ;  /* 0x0000006a00027221 */ /* 0x000fe20000010100 */
[C---:B------:R-:W-:Y:S01]  /*17d80*/  FSEL R0, R101.reuse, RZ, P0 ;  /* 0x000000ff65007208 */ /* 0x040fe20000000000 */
[----:B------:R-:W-:Y:S01]  /*17d90*/  FMUL.FTZ R4, R101, UR4 ;  /* 0x0000000465047c20 */ /* 0x000fe20008410000 */
[----:B------:R-:W-:Y:S01]  /*17da0*/  FSEL R182, R182, RZ, P1 ;  /* 0x000000ffb6b67208 */ /* 0x000fe20000800000 */
[----:B------:R-:W-:Y:S01]  /*17db0*/  MUFU.EX2 R55, R8 ;  /* 0x0000000800377308 */ /* 0x000fe20000000800 */
[--C-:B------:R-:W-:Y:S01]  /*17dc0*/  HSET2.LE.AND R176, R176, R181.reuse, PT ;  /* 0x000000b5b0b07233 */ /* 0x100fe20003803000 */
[----:B------:R-:W-:Y:S01]  /*17dd0*/  FADD.FTZ R0, -R0, R107 ;  /* 0x0000006b00007221 */ /* 0x000fe20000010100 */
[----:B------:R-:W-:Y:S01]  /*17de0*/  FSEL R107, R4, RZ, P0 ;  /* 0x000000ff046b7208 */ /* 0x000fe20000000000 */
[--C-:B------:R-:W-:Y:S06]  /*17df0*/  FFMA.FTZ R3, R49, UR4, -R182.reuse ;  /* 0x0000000431037c23 */ /* 0x100fec00080108b6 */
[----:B------:R-:W2:Y:S01]  /*17e00*/  MUFU.EX2 R183, R9 ;  /* 0x0000000900b77308 */ /* 0x000ea20000000800 */
[--C-:B------:R-:W-:Y:S01]  /*17e10*/  HSET2.LE.AND R178, R178, R181.reuse, PT ;  /* 0x000000b5b2b27233 */ /* 0x100fe20003803000 */
[----:B------:R-:W-:Y:S02]  /*17e20*/  IMAD.MOV.U32 R39, RZ, RZ, R251 ;  /* 0x000000ffff277224 */ /* 0x000fe400078e00fb */
[--C-:B-1----:R-:W-:Y:S06]  /*17e30*/  FFMA.FTZ R7, R51, UR4, -R107.reuse ;  /* 0x0000000433077c23 */ /* 0x102fec000801086b */
[----:B------:R2:W-:Y:S01]  /*17e40*/  MUFU.EX2 R215, R3 ;  /* 0x0000000300d77308 */ /* 0x0005e20000000800 */
[--C-:B------:R-:W-:Y:S01]  /*17e50*/  FFMA.FTZ R4, R50, UR4, -R182.reuse ;  /* 0x0000000432047c23 */ /* 0x100fe200080108b6 */
[----:B------:R-:W-:Y:S08]  /*17e60*/  LOP3.LUT R179, R179, 0xff00ff, RZ, 0xc0, !PT ;  /* 0x00ff00ffb3b37812 */ /* 0x000ff000078ec0ff */
[----:B------:R1:W-:Y:S01]  /*17e70*/  MUFU.EX2 R212, R7 ;  /* 0x0000000700d47308 */ /* 0x0003e20000000800 */
[----:B------:R-:W-:Y:S02]  /*17e80*/  LOP3.LUT R175, R175, 0xff00ff, RZ, 0xc0, !PT ;  /* 0x00ff00ffafaf7812 */ /* 0x000fe400078ec0ff */
[--C-:B------:R-:W-:Y:S07]  /*17e90*/  HSET2.LE.AND R179, R179, R181.reuse, PT ;  /* 0x000000b5b3b37233 */ /* 0x100fee0003803000 */
[----:B------:R-:W-:Y:S01]  /*17ea0*/  MUFU.EX2 R18, R10 ;  /* 0x0000000a00127308 */ /* 0x000fe20000000800 */
[--C-:B------:R-:W-:Y:S02]  /*17eb0*/  HSET2.LE.AND R173, R173, R181.reuse, PT ;  /* 0x000000b5adad7233 */ /* 0x100fe40003803000 */
[--C-:B------:R-:W-:Y:S07]  /*17ec0*/  HSET2.LE.AND R175, R175, R181.reuse, PT ;  /* 0x000000b5afaf7233 */ /* 0x100fee0003803000 */
[----:B------:R-:W3:Y:S01]  /*17ed0*/  MUFU.EX2 R30, R11 ;  /* 0x0000000b001e7308 */ /* 0x000ee20000000800 */
[--C-:B------:R-:W-:Y:S02]  /*17ee0*/  HSET2.LE.AND R177, R177, R181.reuse, PT ;  /* 0x000000b5b1b17233 */ /* 0x100fe40003803000 */
[----:B--2---:R-:W-:Y:S07]  /*17ef0*/  F2FP.F16.F32.PACK_AB R3, R55, R183 ;  /* 0x000000b73703723e */ /* 0x004fee00000000ff */
[----:B------:R-:W-:Y:S01]  /*17f00*/  MUFU.EX2 R37, R12 ;  /* 0x0000000c00257308 */ /* 0x000fe20000000800 */
[--C-:B------:R-:W-:Y:S01]  /*17f10*/  HSET2.LE.AND R174, R174, R181.reuse, PT ;  /* 0x000000b5aeae7233 */ /* 0x100fe20003803000 */
[----:B-1----:R-:W-:Y:S01]  /*17f20*/  FFMA.FTZ R7, R57, UR4, -R182 ;  /* 0x0000000439077c23 */ /* 0x002fe200080108b6 */
[----:B------:R-:W-:Y:S01]  /*17f30*/  LOP3.LUT R176, R3, R176, RZ, 0xc0, !PT ;  /* 0x000000b003b07212 */ /* 0x000fe200078ec0ff */
[----:B------:R-:W-:Y:S06]  /*17f40*/  FFMA.FTZ R3, R56, UR4, -R107 ;  /* 0x0000000438037c23 */ /* 0x000fec000801086b */
[----:B------:R-:W1:Y:S01]  /*17f50*/  MUFU.EX2 R35, R13 ;  /* 0x0000000d00237308 */ /* 0x000e620000000800 */
[--C-:B------:R-:W-:Y:S02]  /*17f60*/  HSET2.LE.AND R172, R172, R181.reuse, PT ;  /* 0x000000b5acac7233 */ /* 0x100fe40003803000 */
[----:B------:R-:W-:Y:S07]  /*17f70*/  MOV R105, R197 ;  /* 0x000000c500697202 */ /* 0x000fee0000000f00 */
[----:B------:R3:W2:Y:S01]  /*17f80*/  MUFU.EX2 R44, R3 ;  /* 0x00000003002c7308 */ /* 0x0006a20000000800 */
[----:B------:R-:W-:Y:S09]  /*17f90*/  MOV R29, R21 ;  /* 0x00000015001d7202 */ /* 0x000ff20000000f00 */
[----:B------:R4:W-:Y:S01]  /*17fa0*/  MUFU.EX2 R252, R7 ;  /* 0x0000000700fc7308 */ /* 0x0009e20000000800 */
[----:B------:R-:W-:Y:S09]  /*17fb0*/  IMAD.MOV.U32 R38, RZ, RZ, R105 ;  /* 0x000000ffff267224 */ /* 0x000ff200078e0069 */
[----:B------:R1:W-:Y:S01]  /*17fc0*/  MUFU.EX2 R47, R4 ;  /* 0x00000004002f7308 */ /* 0x0003e20000000800 */
[----:B------:R-:W-:Y:S09]  /*17fd0*/  IMAD.MOV.U32 R48, RZ, RZ, R38 ;  /* 0x000000ffff307224 */ /* 0x000ff200078e0026 */
[----:B------:R-:W-:Y:S01]  /*17fe0*/  MUFU.EX2 R244, R244 ;  /* 0x000000f400f47308 */ /* 0x000fe20000000800 */
[----:B---3--:R-:W-:Y:S09]  /*17ff0*/  F2FP.F16.F32.PACK_AB R3, R30, R18 ;  /* 0x000000121e03723e */ /* 0x008ff200000000ff */
[----:B------:R-:W-:Y:S01]  /*18000*/  MUFU.EX2 R247, R247 ;  /* 0x000000f700f77308 */ /* 0x000fe20000000800 */
[--C-:B----4-:R-:W-:Y:S01]  /*18010*/  FFMA.FTZ R7, R60, UR4, -R107.reuse ;  /* 0x000000043c077c23 */ /* 0x110fe2000801086b */
[----:B------:R-:W-:Y:S01]  /*18020*/  LOP3.LUT R178, R3, R178, RZ, 0xc0, !PT ;  /* 0x000000b203b27212 */ /* 0x000fe200078ec0ff */
[----:B------:R-:W-:Y:S07]  /*18030*/  FFMA.FTZ R3, R58, UR4, -R107 ;  /* 0x000000043a037c23 */ /* 0x000fee000801086b */
[----:B------:R-:W-:Y:S01]  /*18040*/  MUFU.EX2 R245, R245 ;  /* 0x000000f500f57308 */ /* 0x000fe20000000800 */
[----:B-1----:R-:W-:Y:S09]  /*18050*/  F2FP.F16.F32.PACK_AB R4, R54, R186 ;  /* 0x000000ba3604723e */ /* 0x002ff200000000ff */
[----:B------:R1:W-:Y:S01]  /*18060*/  MUFU.EX2 R251, R7 ;  /* 0x0000000700fb7308 */ /* 0x0003e20000000800 */
[----:B------:R-:W-:Y:S01]  /*18070*/  LOP3.LUT R177, R4, R177, RZ, 0xc0, !PT ;  /* 0x000000b104b17212 */ /* 0x000fe200078ec0ff */
[----:B------:R-:W-:Y:S08]  /*18080*/  FFMA.FTZ R4, R52, UR4, -R182 ;  /* 0x0000000434047c23 */ /* 0x000ff000080108b6 */
[----:B------:R3:W4:Y:S10]  /*18090*/  MUFU.EX2 R185, R3 ;  /* 0x0000000300b97308 */ /* 0x0007340000000800 */
[----:B------:R4:W4:Y:S10]  /*180a0*/  MUFU.EX2 R187, R4 ;  /* 0x0000000400bb7308 */ /* 0x0009340000000800 */
[----:B------:R-:W-:Y:S01]  /*180b0*/  MUFU.EX2 R249, R249 ;  /* 0x000000f900f97308 */ /* 0x000fe20000000800 */
[----:B-1----:R-:W-:Y:S09]  /*180c0*/  LOP3.LUT R7, R39, UR7, R227, 0x96, !PT ;  /* 0x0000000727077c12 */ /* 0x002ff2000f8e96e3 */
[----:B------:R-:W-:Y:S01]  /*180d0*/  MUFU.EX2 R202, R202 ;  /* 0x000000ca00ca7308 */ /* 0x000fe20000000800 */
[----:B---3--:R-:W-:Y:S01]  /*180e0*/  F2FP.F16.F32.PACK_AB R3, R35, R37 ;  /* 0x000000252303723e */ /* 0x008fe200000000ff */
[----:B------:R-:W-:Y:S08]  /*180f0*/  IMAD.WIDE.U32 R14, R7, -0x326172a9, RZ ;  /* 0xcd9e8d57070e7825 */ /* 0x000ff000078e00ff */
[----:B------:R-:W-:Y:S01]  /*18100*/  MUFU.EX2 R241, R241 ;  /* 0x000000f100f17308 */ /* 0x000fe20000000800 */
[----:B------:R-:W-:Y:S02]  /*18110*/  LOP3.LUT R179, R3, R179, RZ, 0xc0, !PT ;  /* 0x000000b303b37212 */ /* 0x000fe400078ec0ff */
[----:B--2---:R-:W-:Y:S07]  /*18120*/  F2FP.F16.F32.PACK_AB R3, R44, R212 ;  /* 0x000000d42c03723e */ /* 0x004fee00000000ff */
[----:B------:R-:W-:Y:S01]  /*18130*/  MUFU.EX2 R201, R201 ;  /* 0x000000c900c97308 */ /* 0x000fe20000000800 */
[----:B------:R-:W-:Y:S02]  /*18140*/  LOP3.LUT R8, R15, R100, RZ, 0x3c, !PT ;  /* 0x000000640f087212 */ /* 0x000fe400078e3cff */
[----:B------:R-:W-:Y:S01]  /*18150*/  LOP3.LUT R10, R14, R53, RZ, 0x3c, !PT ;  /* 0x000000350e0a7212 */ /* 0x000fe200078e3cff */
[----:B------:R-:W-:Y:S01]  /*18160*/  IMAD.MOV.U32 R53, RZ, RZ, R216 ;  /* 0x000000ffff357224 */ /* 0x000fe200078e00d8 */
[----:B------:R-:W-:Y:S01]  /*18170*/  LOP3.LUT R175, R3, R175, RZ, 0xc0, !PT ;  /* 0x000000af03af7212 */ /* 0x000fe200078ec0ff */
[----:B------:R-:W-:Y:S01]  /*18180*/  IMAD.WIDE.U32 R8, R8, -0x2daee0ad, RZ ;  /* 0xd2511f5308087825 */ /* 0x000fe200078e00ff */
[----:B----4-:R-:W-:Y:S03]  /*18190*/  F2FP.F16.F32.PACK_AB R3, R251, R185 ;  /* 0x000000b9fb03723e */ /* 0x010fe600000000ff */
[----:B------:R-:W-:Y:S01]  /*181a0*/  MUFU.EX2 R242, R242 ;  /* 0x000000f200f27308 */ /* 0x000fe20000000800 */
[----:B------:R-:W-:Y:S01]  /*181b0*/  MOV R100, R16 ;  /* 0x0000001000647202 */ /* 0x000fe20000000f00 */
[----:B------:R-:W-:Y:S01]  /*181c0*/  IMAD.WIDE.U32 R10, R10, -0x2daee0ad, RZ ;  /* 0xd2511f530a0a7825 */ /* 0x000fe200078e00ff */
[----:B------:R-:W-:Y:S02]  /*181d0*/  LOP3.LUT R173, R3, R173, RZ, 0xc0, !PT ;  /* 0x000000ad03ad7212 */ /* 0x000fe400078ec0ff */
[----:B------:R-:W-:Y:S02]  /*181e0*/  LOP3.LUT R3, R40, R180, R9, 0x96, !PT ;  /* 0x000000b428037212 */ /* 0x000fe400078e9609 */
[----:B------:R-:W-:Y:S02]  /*181f0*/  LOP3.LUT R12, R184, R8, R11, 0x96, !PT ;  /* 0x00000008b80c7212 */ /* 0x000fe400078e960b */
[----:B------:R-:W-:Y:S01]  /*18200*/  F2FP.F16.F32.PACK_AB R4, R47, R215 ;  /* 0x000000d72f04723e */ /* 0x000fe200000000ff */
[----:B------:R-:W-:Y:S03]  /*18210*/  IMAD.WIDE.U32 R16, R3, -0x326172a9, RZ ;  /* 0xcd9e8d5703107825 */ /* 0x000fe600078e00ff */
[----:B------:R-:W-:Y:S01]  /*18220*/  LOP3.LUT R174, R4, R174, RZ, 0xc0, !PT ;  /* 0x000000ae04ae7212 */ /* 0x000fe200078ec0ff */
[----:B------:R-:W-:Y:S01]  /*18230*/  IMAD.WIDE.U32 R12, R12, -0x326172a9, RZ ;  /* 0xcd9e8d570c0c7825 */ /* 0x000fe200078e00ff */
[----:B------:R-:W-:Y:S02]  /*18240*/  LOP3.LUT R8, R192, R66, R17, 0x96, !PT ;  /* 0x00000042c0087212 */ /* 0x000fe400078e9611 */
[----:B------:R-:W-:Y:S02]  /*18250*/  F2FP.F16.F32.PACK_AB R4, R252, R187 ;  /* 0x000000bbfc04723e */ /* 0x000fe400000000ff */
[----:B------:R-:W-:Y:S01]  /*18260*/  LOP3.LUT R3, R67, R16, R13, 0x96, !PT ;  /* 0x0000001043037212 */ /* 0x000fe200078e960d */
[----:B------:R-:W-:Y:S01]  /*18270*/  IMAD.WIDE.U32 R8, R8, -0x2daee0ad, RZ ;  /* 0xd2511f5308087825 */ /* 0x000fe200078e00ff */
[----:B------:R-:W-:Y:S03]  /*18280*/  LOP3.LUT R172, R4, R172, RZ, 0xc0, !PT ;  /* 0x000000ac04ac7212 */ /* 0x000fe600078ec0ff */
[----:B------:R-:W-:Y:S01]  /*18290*/  IMAD.WIDE.U32 R192, R3, -0x2daee0ad, RZ ;  /* 0xd2511f5303c07825 */ /* 0x000fe200078e00ff */
[----:B------:R-:W-:Y:S04]  /*182a0*/  LOP3.LUT R10, R64, R10, R9, 0x96, !PT ;  /* 0x0000000a400a7212 */ /* 0x000fe800078e9609 */
[----:B------:R-:W-:Y:S01]  /*182b0*/  LOP3.LUT R8, R65, R8, R193, 0x96, !PT ;  /* 0x0000000841087212 */ /* 0x000fe200078e96c1 */
[----:B------:R-:W-:Y:S04]  /*182c0*/  IMAD.WIDE.U32 R10, R10, -0x326172a9, RZ ;  /* 0xcd9e8d570a0a7825 */ /* 0x000fe800078e00ff */
[----:B------:R-:W-:Y:S01]  /*182d0*/  IMAD.WIDE.U32 R8, R8, -0x326172a9, RZ ;  /* 0xcd9e8d5708087825 */ /* 0x000fe200078e00ff */
[----:B------:R-:W-:Y:S03]  /*182e0*/  LOP3.LUT R41, R222, R12, R11, 0x96, !PT ;  /* 0x0000000cde297212 */ /* 0x000fe600078e960b */
[----:B------:R-:W-:Y:S01]  /*182f0*/  IMAD.MOV.U32 R4, RZ, RZ, R8 ;  /* 0x000000ffff047224 */ /* 0x000fe200078e0008 */
[----:B------:R-:W-:Y:S01]  /*18300*/  LOP3.LUT R3, R62, R10, R9, 0x96, !PT ;  /* 0x0000000a3e037212 */ /* 0x000fe200078e9609 */
[----:B------:R-:W-:Y:S03]  /*18310*/  IMAD.MOV.U32 R193, RZ, RZ, R37 ;  /* 0x000000ffffc17224 */ /* 0x000fe600078e0025 */
[----:B------:R-:W-:Y:S02]  /*18320*/  LOP3.LUT R7, R4, 0xff, RZ, 0xc0, !PT ;  /* 0x000000ff04077812 */ /* 0x000fe400078ec0ff */
[C---:B------:R-:W-:Y:S04]  /*18330*/  PRMT R4, R8.reuse, 0x7771, RZ ;  /* 0x0000777108047816 */ /* 0x040fe800000000ff */
[----:B------:R-:W-:Y:S02]  /*18340*/  PRMT R222, R7, 0x5410, R4 ;  /* 0x0000541007de7816 */ /* 0x000fe40000000004 */
[C---:B------:R-:W-:Y:S02]  /*18350*/  PRMT R4, R8.reuse, 0x7773, RZ ;  /* 0x0000777308047816 */ /* 0x040fe400000000ff */
[----:B------:R-:W-:Y:S02]  /*18360*/  PRMT R8, R8, 0x7772, RZ ;  /* 0x0000777208087816 */ /* 0x000fe400000000ff */
[C---:B------:R-:W-:Y:S02]  /*18370*/  LOP3.LUT R7, R3.reuse, 0xff, RZ, 0xc0, !PT ;  /* 0x000000ff03077812 */ /* 0x040fe400078ec0ff */
[----:B------:R-:W-:Y:S02]  /*18380*/  PRMT R40, R8, 0x5410, R4 ;  /* 0x0000541008287816 */ /* 0x000fe40000000004 */
[----:B------:R-:W-:Y:S04]  /*18390*/  LOP3.LUT R4, R3, 0xffff, RZ, 0xc0, !PT ;  /* 0x0000ffff03047812 */ /* 0x000fe800078ec0ff */
[----:B------:R-:W-:Y:S04]  /*183a0*/  SHF.R.U32.HI R4, RZ, 0x8, R4 ;  /* 0x00000008ff047819 */ /* 0x000fe80000011604 */
[--C-:B------:R-:W-:Y:S02]  /*183b0*/  PRMT R16, R7, 0x5410, R4.reuse ;  /* 0x0000541007107816 */ /* 0x100fe40000000004 */
[----:B------:R-:W-:Y:S02]  /*183c0*/  PRMT R4, R3, 0x7632, R4 ;  /* 0x0000763203047816 */ /* 0x000fe40000000004 */
[----:B------:R-:W-:Y:S02]  /*183d0*/  SHF.R.U32.HI R3, RZ, 0x18, R3 ;  /* 0x00000018ff037819 */ /* 0x000fe40000011603 */
[----:B------:R-:W-:Y:S04]  /*183e0*/  LOP3.LUT R4, R4, 0xff, RZ, 0xc0, !PT ;  /* 0x000000ff04047812 */ /* 0x000fe800078ec0ff */
[----:B------:R-:W-:Y:S02]  /*183f0*/  PRMT R216, R4, 0x5410, R3 ;  /* 0x0000541004d87816 */ /* 0x000fe40000000003 */
[----:B------:R-:W-:Y:S02]  /*18400*/  LOP3.LUT R3, R15, R100, RZ, 0x3c, !PT ;  /* 0x000000640f037212 */ /* 0x000fe400078e3cff */
[----:B------:R-:W-:Y:S01]  /*18410*/  LOP3.LUT R4, R14, R53, RZ, 0x3c, !PT ;  /* 0x000000350e047212 */ /* 0x000fe200078e3cff */
[----:B------:R-:W-:Y:S02]  /*18420*/  IMAD.MOV.U32 R53, RZ, RZ, R196 ;  /* 0x000000ffff357224 */ /* 0x000fe400078e00c4 */
[----:B------:R-:W-:Y:S04]  /*18430*/  IMAD.WIDE.U32 R8, R3, -0x2daee0ad, RZ ;  /* 0xd2511f5303087825 */ /* 0x000fe800078e00ff */
[----:B------:R-:W-:Y:S01]  /*18440*/  IMAD.WIDE.U32 R10, R4, -0x2daee0ad, RZ ;  /* 0xd2511f53040a7825 */ /* 0x000fe200078e00ff */
[----:B------:R-:W-:Y:S03]  /*18450*/  LOP3.LUT R3, R20, R180, R9, 0x96, !PT ;  /* 0x000000b414037212 */ /* 0x000fe600078e9609 */
[----:B------:R-:W-:Y:S01]  /*18460*/  IMAD.MOV.U32 R20, RZ, RZ, R190 ;  /* 0x000000ffff147224 */ /* 0x000fe200078e00be */
[----:B------:R-:W-:Y:S01]  /*18470*/  LOP3.LUT R4, R184, R8, R11, 0x96, !PT ;  /* 0x00000008b8047212 */ /* 0x000fe200078e960b */
[----:B------:R-:W-:Y:S04]  /*18480*/  IMAD.WIDE.U32 R12, R3, -0x326172a9, RZ ;  /* 0xcd9e8d57030c7825 */ /* 0x000fe800078e00ff */
[----:B------:R-:W-:Y:S01]  /*18490*/  IMAD.MOV.U32 R105, RZ, RZ, R20 ;  /* 0x000000ffff697224 */ /* 0x000fe200078e0014 */
[----:B------:R-:W-:Y:S01]  /*184a0*/  LOP3.LUT R3, R188, R66, R13, 0x96, !PT ;  /* 0x00000042bc037212 */ /* 0x000fe200078e960d */
[----:B------:R-:W-:Y:S04]  /*184b0*/  IMAD.WIDE.U32 R188, R4, -0x326172a9, RZ ;  /* 0xcd9e8d5704bc7825 */ /* 0x000fe800078e00ff */
[----:B------:R-:W-:Y:S01]  /*184c0*/  IMAD.WIDE.U32 R8, R3, -0x2daee0ad, RZ ;  /* 0xd2511f5303087825 */ /* 0x000fe200078e00ff */
[----:B------:R-:W-:Y:S03]  /*184d0*/  LOP3.LUT R3, R67, R12, R189, 0x96, !PT ;  /* 0x0000000c43037212 */ /* 0x000fe600078e96bd */
[----:B------:R-:W-:Y:S01]  /*184e0*/  IMAD.MOV.U32 R189, RZ, RZ, R31 ;  /* 0x000000ffffbd7224 */ /* 0x000fe200078e001f */
[----:B------:R-:W-:Y:S01]  /*184f0*/  LOP3.LUT R7, R64, R10, R9, 0x96, !PT ;  /* 0x0000000a40077212 */ /* 0x000fe200078e9609 */
[----:B------:R-:W-:Y:S04]  /*18500*/  IMAD.WIDE.U32 R190, R3, -0x2daee0ad, RZ ;  /* 0xd2511f5303be7825 */ /* 0x000fe800078e00ff */
[----:B------:R-:W-:Y:S01]  /*18510*/  IMAD.WIDE.U32 R196, R7, -0x326172a9, RZ ;  /* 0xcd9e8d5707c47825 */ /* 0x000fe200078e00ff */
[----:B------:R-:W-:Y:S05]  /*18520*/  LOP3.LUT R8, R65, R8, R191, 0x96, !PT ;  /* 0x0000000841087212 */ /* 0x000fea00078e96bf */
[----:B------:R-:W-:Y:S05]  /*18530*/  IMAD.WIDE.U32 R8, R8, -0x326172a9, RZ ;  /* 0xcd9e8d5708087825 */ /* 0x000fea00078e00ff */
[----:B------:R-:W-:Y:S01]  /*18540*/  LOP3.LUT R3, R62, R196, R9, 0x96, !PT ;  /* 0x000000c43e037212 */ /* 0x000fe200078e9609 */
[----:B------:R-:W-:Y:S01]  /*18550*/  IMAD.MOV.U32 R9, RZ, RZ, R8 ;  /* 0x000000ffff097224 */ /* 0x000fe200078e0008 */
[C---:B------:R-:W-:Y:S02]  /*18560*/  PRMT R10, R8.reuse, 0x7771, RZ ;  /* 0x00007771080a7816 */ /* 0x040fe400000000ff */
[C---:B------:R-:W-:Y:S02]  /*18570*/  LOP3.LUT R4, R3.reuse, 0xffff, RZ, 0xc0, !PT ;  /* 0x0000ffff03047812 */ /* 0x040fe400078ec0ff */
[----:B------:R-:W-:Y:S02]  /*18580*/  LOP3.LUT R7, R3, 0xff, RZ, 0xc0, !PT ;  /* 0x000000ff03077812 */ /* 0x000fe400078ec0ff */
[----:B------:R-:W-:Y:S04]  /*18590*/  SHF.R.U32.HI R4, RZ, 0x8, R4 ;  /* 0x00000008ff047819 */ /* 0x000fe80000011604 */
[----:B------:R-:W-:Y:S02]  /*185a0*/  PRMT R184, R7, 0x5410, R4 ;  /* 0x0000541007b87816 */ /* 0x000fe40000000004 */
[C---:B------:R-:W-:Y:S02]  /*185b0*/  PRMT R7, R8.reuse, 0x7773, RZ ;  /* 0x0000777308077816 */ /* 0x040fe400000000ff */
[----:B------:R-:W-:Y:S04]  /*185c0*/  PRMT R4, R8, 0x7772, RZ ;  /* 0x0000777208047816 */ /* 0x000fe800000000ff */
[----:B------:R-:W-:Y:S02]  /*185d0*/  PRMT R42, R4, 0x5410, R7 ;  /* 0x00005410042a7816 */ /* 0x000fe40000000007 */
[----:B------:R-:W-:Y:S02]  /*185e0*/  PRMT R4, R3, 0x7632, R4 ;  /* 0x0000763203047816 */ /* 0x000fe40000000004 */
[----:B------:R-:W-:Y:S02]  /*185f0*/  SHF.R.U32.HI R3, RZ, 0x18, R3 ;  /* 0x00000018ff037819 */ /* 0x000fe40000011603 */
[----:B------:R-:W-:Y:S04]  /*18600*/  LOP3.LUT R4, R4, 0xff, RZ, 0xc0, !PT ;  /* 0x000000ff04047812 */ /* 0x000fe800078ec0ff */
[----:B------:R-:W-:Y:S01]  /*18610*/  PRMT R191, R4, 0x5410, R3 ;  /* 0x0000541004bf7816 */ /* 0x000fe20000000003 */
[----:B------:R-:W-:Y:S01]  /*18620*/  FMUL.FTZ R4, R2, UR4 ;  /* 0x0000000402047c20 */ /* 0x000fe20008410000 */
[----:B------:R-:W-:Y:S01]  /*18630*/  LOP3.LUT R3, R9, 0xff, RZ, 0xc0, !PT ;  /* 0x000000ff09037812 */ /* 0x000fe200078ec0ff */
[----:B------:R-:W-:Y:S02]  /*18640*/  FMUL.FTZ R2, R6, UR4 ;  /* 0x0000000406027c20 */ /* 0x000fe40008410000 */
[----:B------:R-:W1:Y:S01]  /*18650*/  MUFU.EX2 R100, R4 ;  /* 0x0000000400647308 */ /* 0x000e620000000800 */
[----:B------:R-:W-:Y:S01]  /*18660*/  PRMT R196, R3, 0x5410, R10 ;  /* 0x0000541003c47816 */ /* 0x000fe2000000000a */
[----:B------:R-:W-:Y:S01]  /*18670*/  FMUL.FTZ R3, R0, UR4 ;  /* 0x0000000400037c20 */ /* 0x000fe20008410000 */
[----:B------:R-:W-:Y:S01]  /*18680*/  FMUL.FTZ R0, R5, UR4 ;  /* 0x0000000405007c20 */ /* 0x000fe20008410000 */
[----:B------:R-:W-:Y:S06]  /*18690*/  LOP3.LUT R5, R208, 0x120, R214, 0xf8, !PT ;  /* 0x00000120d0057812 */ /* 0x000fec00078ef8d6 */
[----:B------:R-:W2:Y:S01]  /*186a0*/  MUFU.EX2 R2, R2 ;  /* 0x0000000200027308 */ /* 0x000ea20000000800 */
[----:B------:R-:W-:Y:S01]  /*186b0*/  IMAD.MOV.U32 R208, RZ, RZ, R239 ;  /* 0x000000ffffd07224 */ /* 0x000fe200078e00ef */
[----:B------:R-:W-:Y:S08]  /*186c0*/  LEA R180, R5, UR5, 0x1 ;  /* 0x0000000505b47c11 */ /* 0x000ff0000f8e08ff */
[----:B------:R-:W3:Y:S01]  /*186d0*/  MUFU.EX2 R3, R3 ;  /* 0x0000000300037308 */ /* 0x000ee20000000800 */
[----:B------:R-:W-:Y:S01]  /*186e0*/  IADD3 R106, PT, PT, R180, 0x9020, RZ ;  /* 0x00009020b46a7810 */ /* 0x000fe20007ffe0ff */
[----:B------:R-:W4:Y:S08]  /*186f0*/  LDSM.16.MT88.4 R20, [R180+0x9000] ;  /* 0x00900000b414783b */ /* 0x000f300000004200 */
[----:B------:R-:W3:Y:S01]  /*18700*/  MUFU.EX2 R0, R0 ;  /* 0x0000000000007308 */ /* 0x000ee20000000800 */
[C---:B-1----:R-:W-:Y:S01]  /*18710*/  FMUL.FTZ R4, R100.reuse, R112 ;  /* 0x0000007064047220 */ /* 0x042fe20000410000 */
[C---:B------:R-:W-:Y:S01]  /*18720*/  FMUL.FTZ R5, R100.reuse, R113 ;  /* 0x0000007164057220 */ /* 0x040fe20000410000 */
[----:B------:R-:W-:Y:S02]  /*18730*/  IMAD.MOV.U32 R112, RZ, RZ, R16 ;  /* 0x000000ffff707224 */ /* 0x000fe400078e0010 */
[----:B------:R-:W-:Y:S01]  /*18740*/  FMUL.FTZ R16, R100, R116 ;  /* 0x0000007464107220 */ /* 0x000fe20000410000 */
[C---:B--2---:R-:W-:Y:S01]  /*18750*/  FMUL.FTZ R8, R2.reuse, R108 ;  /* 0x0000006c02087220 */ /* 0x044fe20000410000 */
[C---:B------:R-:W-:Y:S01]  /*18760*/  FMUL.FTZ R9, R2.reuse, R109 ;  /* 0x0000006d02097220 */ /* 0x040fe20000410000 */
[C---:B------:R-:W-:Y:S01]  /*18770*/  FMUL.FTZ R12, R2.reuse, R120 ;  /* 0x00000078020c7220 */ /* 0x040fe20000410000 */
[----:B------:R-:W-:Y:S01]  /*18780*/  FMUL.FTZ R13, R2, R121 ;  /* 0x00000079020d7220 */ /* 0x000fe20000410000 */
[C---:B---3--:R-:W-:Y:S01]  /*18790*/  FMUL.FTZ R6, R3.reuse, R114 ;  /* 0x0000007203067220 */ /* 0x048fe20000410000 */
[C---:B------:R-:W-:Y:S01]  /*187a0*/  FMUL.FTZ R7, R3.reuse, R115 ;  /* 0x0000007303077220 */ /* 0x040fe20000410000 */
[----:B------:R-:W-:Y:S02]  /*187b0*/  IMAD.MOV.U32 R115, RZ, RZ, R18 ;  /* 0x000000ffff737224 */ /* 0x000fe400078e0012 */
[----:B------:R-:W-:Y:S01]  /*187c0*/  FMUL.FTZ R17, R100, R117 ;  /* 0x0000007564117220 */ /* 0x000fe20000410000 */
[----:B------:R-:W-:Y:S02]  /*187d0*/  IMAD.MOV.U32 R114, RZ, RZ, R28 ;  /* 0x000000ffff727224 */ /* 0x000fe400078e001c */
[C---:B------:R-:W-:Y:S01]  /*187e0*/  FMUL.FTZ R10, R0.reuse, R110 ;  /* 0x0000006e000a7220 */ /* 0x040fe20000410000 */
[----:B------:R-:W-:Y:S01]  /*187f0*/  FMUL.FTZ R11, R0, R111 ;  /* 0x0000006f000b7220 */ /* 0x000fe20000410000 */
[----:B------:R-:W-:Y:S02]  /*18800*/  IMAD.MOV.U32 R113, RZ, RZ, R32 ;  /* 0x000000ffff717224 */ /* 0x000fe400078e0020 */
        /* <DEDUP_REMOVED lines=12> */
[----:B------:R-:W-:Y:S01]  /*188d0*/  FFMA.FTZ R183, R2, R243, R183 ;  /* 0x000000f302b77223 */ /* 0x000fe200000100b7 */
[C---:B------:R-:W-:Y:S01]  /*188e0*/  FMUL.FTZ R96, R100.reuse, R96 ;  /* 0x0000006064607220 */ /* 0x040fe20000410000 */
[----:B------:R-:W-:Y:S01]  /*188f0*/  FMUL.FTZ R97, R100, R97 ;  /* 0x0000006164617220 */ /* 0x000fe20000410000 */
[--C-:B------:R-:W-:Y:S01]  /*18900*/  HSET2.LE.AND R116, R230, R181.reuse, PT ;  /* 0x000000b5e6747233 */ /* 0x100fe20003803000 */
[C---:B------:R-:W-:Y:S01]  /*18910*/  FMUL.FTZ R15, R0.reuse, R123 ;  /* 0x0000007b000f7220 */ /* 0x040fe20000410000 */
[----:B------:R-:W-:Y:S01]  /*18920*/  MOV R123, R246 ;  /* 0x000000f6007b7202 */ /* 0x000fe20000000f00 */
[----:B------:R-:W-:Y:S01]  /*18930*/  FMUL.FTZ R18, R3, R118 ;  /* 0x0000007603127220 */ /* 0x000fe20000410000 */
[--C-:B------:R-:W-:Y:S01]  /*18940*/  HSET2.LE.AND R118, R200, R181.reuse, PT ;  /* 0x000000b5c8767233 */ /* 0x100fe20003803000 */
[----:B------:R-:W-:Y:S01]  /*18950*/  FMUL.FTZ R27, R0, R127 ;  /* 0x0000007f001b7220 */ /* 0x000fe20000410000 */
[----:B------:R-:W-:Y:S01]  /*18960*/  IMAD.MOV.U32 R127, RZ, RZ, R55 ;  /* 0x000000ffff7f7224 */ /* 0x000fe200078e0037 */
[-C--:B----4-:R-:W-:Y:S05]  /*18970*/  HMMA.16816.F32 R4, R172, R20.reuse, R4 ;  /* 0x00000014ac04723c */ /* 0x090fea0000001804 */
[--C-:B------:R-:W-:Y:S01]  /*18980*/  HSET2.LE.AND R117, R204, R181.reuse, PT ;  /* 0x000000b5cc757233 */ /* 0x100fe20003803000 */
[----:B------:R-:W-:Y:S01]  /*18990*/  IMAD.MOV.U32 R120, RZ, RZ, R25 ;  /* 0x000000ffff787224 */ /* 0x000fe200078e0019 */
[----:B------:R-:W-:Y:S01]  /*189a0*/  MOV R121, R29 ;  /* 0x0000001d00797202 */ /* 0x000fe20000000f00 */
[C---:B------:R-:W-:Y:S04]  /*189b0*/  HMMA.16816.F32 R8, R176.reuse, R20, R8 ;  /* 0x00000014b008723c */ /* 0x040fe80000001808 */
[----:B------:R-:W-:Y:S02]  /*189c0*/  VIADD R20, R180, 0x9000 ;  /* 0x00009000b4147836 */ /* 0x000fe40000000000 */
[----:B------:R-:W-:Y:S01]  /*189d0*/  FMUL.FTZ R14, R0, R122 ;  /* 0x0000007a000e7220 */ /* 0x000fe20000410000 */
[----:B------:R-:W-:Y:S01]  /*189e0*/  FMUL.FTZ R21, R100, R129 ;  /* 0x0000008164157220 */ /* 0x000fe20000410000 */
[----:B------:R-:W-:Y:S01]  /*189f0*/  FFMA.FTZ R121, R121, UR4, -R182 ;  /* 0x0000000479797c23 */ /* 0x000fe200080108b6 */
[----:B------:R-:W-:Y:S02]  /*18a00*/  @P2 VIADD R106, R20, 0xffffffe0 ;  /* 0xffffffe0146a2836 */ /* 0x000fe40000000000 */
[----:B------:R-:W-:Y:S01]  /*18a10*/  FMUL.FTZ R20, R100, R128 ;  /* 0x0000008064147220 */ /* 0x000fe20000410000 */
[----:B------:R-:W-:Y:S02]  /*18a20*/  IMAD.MOV.U32 R122, RZ, RZ, R26 ;  /* 0x000000ffff7a7224 */ /* 0x000fe400078e001a */
[----:B------:R-:W-:Y:S01]  /*18a30*/  FMUL.FTZ R26, R0, R126 ;  /* 0x0000007e001a7220 */ /* 0x000fe20000410000 */
[-C--:B------:R-:W-:Y:S01]  /*18a40*/  HMMA.16816.F32 R12, R176, R22.reuse, R12 ;  /* 0x00000016b00c723c */ /* 0x080fe2000000180c */
[----:B------:R-:W1:Y:S02]  /*18a50*/  LDSM.16.MT88.4 R36, [R106] ;  /* 0x000000006a24783b */ /* 0x000e640000004200 */
[C---:B------:R-:W-:Y:S01]  /*18a60*/  FMUL.FTZ R19, R3.reuse, R119 ;  /* 0x0000007703137220 */ /* 0x040fe20000410000 */
[----:B------:R-:W-:Y:S01]  /*18a70*/  FMUL.FTZ R28, R2, R136 ;  /* 0x00000088021c7220 */ /* 0x000fe20000410000 */
[----:B------:R-:W-:Y:S02]  /*18a80*/  IMAD.MOV.U32 R136, RZ, RZ, R30 ;  /* 0x000000ffff887224 */ /* 0x000fe400078e001e */
[----:B------:R-:W-:Y:S01]  /*18a90*/  FMUL.FTZ R30, R0, R138 ;  /* 0x0000008a001e7220 */ /* 0x000fe20000410000 */
[----:B------:R-:W-:Y:S01]  /*18aa0*/  IMAD.MOV.U32 R126, RZ, RZ, R54 ;  /* 0x000000ffff7e7224 */ /* 0x000fe200078e0036 */
[----:B------:R-:W-:Y:S01]  /*18ab0*/  MOV R138, R53 ;  /* 0x00000035008a7202 */ /* 0x000fe20000000f00 */
[----:B------:R-:W-:Y:S01]  /*18ac0*/  LDSM.16.MT88.4 R108, [R106+0x1000] ;  /* 0x001000006a6c783b */ /* 0x000fe20000004200 */
[C---:B------:R-:W-:Y:S04]  /*18ad0*/  HMMA.16816.F32 R16, R172.reuse, R22, R16 ;  /* 0x00000016ac10723c */ /* 0x040fe80000001810 */
[C---:B------:R-:W-:Y:S01]  /*18ae0*/  FMUL.FTZ R22, R3.reuse, R130 ;  /* 0x0000008203167220 */ /* 0x040fe20000410000 */
[C---:B------:R-:W-:Y:S01]  /*18af0*/  FMUL.FTZ R23, R3.reuse, R131 ;  /* 0x0000008303177220 */ /* 0x040fe20000410000 */
[C---:B------:R-:W-:Y:S01]  /*18b00*/  FMUL.FTZ R29, R2.reuse, R137 ;  /* 0x00000089021d7220 */ /* 0x040fe20000410000 */
[----:B------:R-:W2:Y:S01]  /*18b10*/  LDSM.16.MT88.4 R52, [R180+0xa000] ;  /* 0x00a00000b434783b */ /* 0x000ea20000004200 */
[----:B------:R-:W-:Y:S02]  /*18b20*/  IMAD.MOV.U32 R137, RZ, RZ, R44 ;  /* 0x000000ffff897224 */ /* 0x000fe400078e002c */
[----:B------:R-:W-:Y:S01]  /*18b30*/  FMUL.FTZ R56, R2, R156 ;  /* 0x0000009c02387220 */ /* 0x000fe20000410000 */
[----:B------:R-:W-:Y:S02]  /*18b40*/  IMAD.MOV.U32 R128, RZ, RZ, R33 ;  /* 0x000000ffff807224 */ /* 0x000fe400078e0021 */
[----:B------:R-:W-:Y:S01]  /*18b50*/  FMUL.FTZ R33, R100, R133 ;  /* 0x0000008564217220 */ /* 0x000fe20000410000 */
[----:B------:R-:W-:Y:S02]  /*18b60*/  IMAD.MOV.U32 R133, RZ, RZ, R47 ;  /* 0x000000ffff857224 */ /* 0x000fe400078e002f */
[----:B------:R-:W-:Y:S01]  /*18b70*/  FMUL.FTZ R57, R2, R157 ;  /* 0x0000009d02397220 */ /* 0x000fe20000410000 */
[----:B------:R-:W-:Y:S01]  /*18b80*/  FMUL.FTZ R58, R0, R158 ;  /* 0x0000009e003a7220 */ /* 0x000fe20000410000 */
[----:B------:R-:W-:Y:S01]  /*18b90*/  LDSM.16.MT88.4 R164, [R106+0x1c00] ;  /* 0x001c00006aa4783b */ /* 0x000fe20000004200 */
[----:B------:R-:W-:Y:S02]  /*18ba0*/  IMAD.MOV.U32 R129, RZ, RZ, R63 ;  /* 0x000000ffff817224 */ /* 0x000fe400078e003f */
        /* <DEDUP_REMOVED lines=14> */
[-C--:B-1----:R-:W-:Y:S03]  /*18c90*/  HMMA.16816.F32 R20, R172, R36.reuse, R20 ;  /* 0x00000024ac14723c */ /* 0x082fe60000001814 */
[C---:B------:R-:W-:Y:S01]  /*18ca0*/  FMUL.FTZ R24, R2.reuse, R124 ;  /* 0x0000007c02187220 */ /* 0x040fe20000410000 */
[----:B------:R-:W-:Y:S01]  /*18cb0*/  FMUL.FTZ R25, R2, R125 ;  /* 0x0000007d02197220 */ /* 0x000fe20000410000 */
[----:B------:R-:W-:Y:S02]  /*18cc0*/  IMAD.MOV.U32 R125, RZ, RZ, R59 ;  /* 0x000000ffff7d7224 */ /* 0x000fe400078e003b */
[C---:B------:R-:W-:Y:S01]  /*18cd0*/  FMUL.FTZ R59, R0.reuse, R159 ;  /* 0x0000009f003b7220 */ /* 0x040fe20000410000 */
[----:B------:R-:W-:Y:S01]  /*18ce0*/  FMUL.FTZ R83, R3, R83 ;  /* 0x0000005303537220 */ /* 0x000fe20000410000 */
[----:B------:R-:W-:Y:S01]  /*18cf0*/  IMAD.MOV.U32 R130, RZ, RZ, R238 ;  /* 0x000000ffff827224 */ /* 0x000fe200078e00ee */
[----:B------:R-:W-:Y:S01]  /*18d00*/  LOP3.LUT R119, R205, 0xff00ff, RZ, 0xc0, !PT ;  /* 0x00ff00ffcd777812 */ /* 0x000fe200078ec0ff */
[----:B------:R-:W-:Y:S01]  /*18d10*/  FMUL.FTZ R31, R0, R139 ;  /* 0x0000008b001f7220 */ /* 0x000fe20000410000 */
[C---:B------:R-:W-:Y:S04]  /*18d20*/  HMMA.16816.F32 R24, R176.reuse, R36, R24 ;  /* 0x00000024b018723c */ /* 0x040fe80000001818 */
[C---:B------:R-:W-:Y:S01]  /*18d30*/  FMUL.FTZ R34, R3.reuse, R134 ;  /* 0x0000008603227220 */ /* 0x040fe20000410000 */
[C---:B------:R-:W-:Y:S01]  /*18d40*/  FMUL.FTZ R36, R100.reuse, R144 ;  /* 0x0000009064247220 */ /* 0x040fe20000410000 */
[C---:B------:R-:W-:Y:S01]  /*18d50*/  FMUL.FTZ R37, R100.reuse, R145 ;  /* 0x0000009164257220 */ /* 0x040fe20000410000 */
[--C-:B------:R-:W-:Y:S01]  /*18d60*/  HSET2.LE.AND R119, R119, R181.reuse, PT ;  /* 0x000000b577777233 */ /* 0x100fe20003803000 */
[-C--:B------:R-:W-:Y:S03]  /*18d70*/  HMMA.16816.F32 R28, R176, R38.reuse, R28 ;  /* 0x00000026b01c723c */ /* 0x080fe6000000181c */
[----:B------:R-:W-:Y:S02]  /*18d80*/  IMAD.MOV.U32 R134, RZ, RZ, R35 ;  /* 0x000000ffff867224 */ /* 0x000fe400078e0023 */
[C---:B------:R-:W-:Y:S01]  /*18d90*/  FMUL.FTZ R35, R3.reuse, R135 ;  /* 0x0000008703237220 */ /* 0x040fe20000410000 */
[----:B------:R-:W-:Y:S01]  /*18da0*/  MOV R144, R48 ;  /* 0x0000003000907202 */ /* 0x000fe20000000f00 */
[----:B------:R-:W-:Y:S01]  /*18db0*/  FMUL.FTZ R48, R100, R148 ;  /* 0x0000009464307220 */ /* 0x000fe20000410000 */
[----:B------:R-:W-:Y:S02]  /*18dc0*/  IMAD.MOV.U32 R139, RZ, RZ, R43 ;  /* 0x000000ffff8b7224 */ /* 0x000fe400078e002b */
[----:B------:R-:W-:Y:S01]  /*18dd0*/  FMUL.FTZ R43, R0, R143 ;  /* 0x0000008f002b7220 */ /* 0x000fe20000410000 */
[----:B------:R-:W-:Y:S02]  /*18de0*/  IMAD.MOV.U32 R143, RZ, RZ, R114 ;  /* 0x000000ffff8f7224 */ /* 0x000fe400078e0072 */
[C---:B------:R-:W-:Y:S01]  /*18df0*/  FMUL.FTZ R44, R2.reuse, R152 ;  /* 0x00000098022c7220 */ /* 0x040fe20000410000 */
[C---:B------:R-:W-:Y:S04]  /*18e00*/  HMMA.16816.F32 R32, R172.reuse, R38, R32 ;  /* 0x00000026ac20723c */ /* 0x040fe80000001820 */
[C---:B------:R-:W-:Y:S01]  /*18e10*/  FMUL.FTZ R38, R3.reuse, R146 ;  /* 0x0000009203267220 */ /* 0x040fe20000410000 */
[C---:B------:R-:W-:Y:S01]  /*18e20*/  FMUL.FTZ R39, R3.reuse, R147 ;  /* 0x0000009303277220 */ /* 0x040fe20000410000 */
[----:B------:R-:W-:Y:S02]  /*18e30*/  IMAD.MOV.U32 R147, RZ, RZ, R61 ;  /* 0x000000ffff937224 */ /* 0x000fe400078e003d */
[C---:B------:R-:W-:Y:S01]  /*18e40*/  FMUL.FTZ R61, R2.reuse, R169 ;  /* 0x000000a9023d7220 */ /* 0x040fe20000410000 */
[----:B------:R-:W-:Y:S02]  /*18e50*/  IMAD.MOV.U32 R124, RZ, RZ, R41 ;  /* 0x000000ffff7c7224 */ /* 0x000fe400078e0029 */
[C---:B------:R-:W-:Y:S01]  /*18e60*/  FMUL.FTZ R41, R2.reuse, R141 ;  /* 0x0000008d02297220 */ /* 0x040fe20000410000 */
[----:B------:R-:W-:Y:S02]  /*18e70*/  IMAD.MOV.U32 R131, RZ, RZ, R40 ;  /* 0x000000ffff837224 */ /* 0x000fe400078e0028 */
[----:B------:R-:W-:Y:S01]  /*18e80*/  FMUL.FTZ R40, R2, R140 ;  /* 0x0000008c02287220 */ /* 0x000fe20000410000 */
[-C--:B--2---:R-:W-:Y:S03]  /*18e90*/  HMMA.16816.F32 R36, R172, R52.reuse, R36 ;  /* 0x00000034ac24723c */ /* 0x084fe60000001824 */
[----:B------:R-:W-:Y:S02]  /*18ea0*/  IMAD.MOV.U32 R135, RZ, RZ, R42 ;  /* 0x000000ffff877224 */ /* 0x000fe400078e002a */
[----:B------:R-:W-:Y:S01]  /*18eb0*/  FMUL.FTZ R42, R0, R142 ;  /* 0x0000008e002a7220 */ /* 0x000fe20000410000 */
[----:B------:R-:W-:Y:S02]  /*18ec0*/  IMAD.MOV.U32 R142, RZ, RZ, R128 ;  /* 0x000000ffff8e7224 */ /* 0x000fe400078e0080 */
[----:B------:R-:W-:Y:S01]  /*18ed0*/  FMUL.FTZ R45, R2, R153 ;  /* 0x00000099022d7220 */ /* 0x000fe20000410000 */
[----:B------:R-:W-:Y:S02]  /*18ee0*/  IMAD.MOV.U32 R128, RZ, RZ, R113 ;  /* 0x000000ffff807224 */ /* 0x000fe400078e0071 */
[C---:B------:R-:W-:Y:S01]  /*18ef0*/  FMUL.FTZ R46, R0.reuse, R154 ;  /* 0x0000009a002e7220 */ /* 0x040fe20000410000 */
[----:B------:R-:W-:Y:S01]  /*18f00*/  FMUL.FTZ R47, R0, R155 ;  /* 0x0000009b002f7220 */ /* 0x000fe20000410000 */
[C---:B------:R-:W-:Y:S01]  /*18f10*/  FMUL.FTZ R50, R3.reuse, R150 ;  /* 0x0000009603327220 */ /* 0x040fe20000410000 */
        /* <DEDUP_REMOVED lines=17> */
[----:B------:R-:W-:Y:S01]  /*19030*/  FFMA.FTZ R2, R199, UR4, -R107 ;  /* 0x00000004c7027c23 */ /* 0x000fe2000801086b */
[C---:B------:R-:W-:Y:S01]  /*19040*/  FMUL.FTZ R94, R0.reuse, R94 ;  /* 0x0000005e005e7220 */ /* 0x040fe20000410000 */
[----:B------:R-:W-:Y:S01]  /*19050*/  FMUL.FTZ R95, R0, R95 ;  /* 0x0000005f005f7220 */ /* 0x000fe20000410000 */
[----:B------:R-:W-:Y:S01]  /*19060*/  IMAD.MOV.U32 R146, RZ, RZ, R248 ;  /* 0x000000ffff927224 */ /* 0x000fe200078e00f8 */
[-C--:B------:R-:W-:Y:S01]  /*19070*/  HMMA.16816.F32 R52, R172, R108.reuse, R52 ;  /* 0x0000006cac34723c */ /* 0x080fe20000001834 */
[----:B------:R1:W-:Y:S02]  /*19080*/  MUFU.EX2 R248, R2 ;  /* 0x0000000200f87308 */ /* 0x0003e40000000800 */
[C---:B------:R-:W-:Y:S01]  /*19090*/  FMUL.FTZ R98, R3.reuse, R98 ;  /* 0x0000006203627220 */ /* 0x040fe20000410000 */
[----:B------:R-:W-:Y:S01]  /*190a0*/  FMUL.FTZ R99, R3, R99 ;  /* 0x0000006303637220 */ /* 0x000fe20000410000 */
[----:B------:R-:W-:Y:S02]  /*190b0*/  IMAD.MOV.U32 R145, RZ, RZ, R105 ;  /* 0x000000ffff917224 */ /* 0x000fe400078e0069 */
[--C-:B------:R-:W-:Y:S01]  /*190c0*/  FFMA.FTZ R105, R195, UR4, -R182.reuse ;  /* 0x00000004c3697c23 */ /* 0x100fe200080108b6 */
[----:B------:R-:W-:Y:S01]  /*190d0*/  FFMA.FTZ R195, R207, UR4, -R182 ;  /* 0x00000004cfc37c23 */ /* 0x000fe200080108b6 */
[C---:B------:R-:W-:Y:S04]  /*190e0*/  HMMA.16816.F32 R56, R176.reuse, R108, R56 ;  /* 0x0000006cb038723c */ /* 0x040fe80000001838 */
[----:B------:R-:W-:Y:S01]  /*190f0*/  IMAD.MOV.U32 R140, RZ, RZ, R145 ;  /* 0x000000ffff8c7224 */ /* 0x000fe200078e0091 */
[----:B------:R-:W-:Y:S01]  /*19100*/  MUFU.EX2 R195, R195 ;  /* 0x000000c300c37308 */ /* 0x000fe20000000800 */
[----:B------:R-:W-:Y:S01]  /*19110*/  IMAD.MOV.U32 R145, RZ, RZ, R120 ;  /* 0x000000ffff917224 */ /* 0x000fe200078e0078 */
[----:B-1----:R-:W-:Y:S01]  /*19120*/  F2FP.F16.F32.PACK_AB R2, R247, R244 ;  /* 0x000000f4f702723e */ /* 0x002fe200000000ff */
[-C--:B------:R-:W-:Y:S03]  /*19130*/  HMMA.16816.F32 R60, R176, R110.reuse, R60 ;  /* 0x0000006eb03c723c */ /* 0x080fe6000000183c */
[----:B------:R-:W-:Y:S01]  /*19140*/  IMAD.MOV.U32 R120, RZ, RZ, R115 ;  /* 0x000000ffff787224 */ /* 0x000fe200078e0073 */
[----:B------:R-:W-:Y:S01]  /*19150*/  LOP3.LUT R118, R2, R118, RZ, 0xc0, !PT ;  /* 0x0000007602767212 */ /* 0x000fe200078ec0ff */
[----:B------:R-:W-:Y:S01]  /*19160*/  FFMA.FTZ R2, R228, UR4, -R107 ;  /* 0x00000004e4027c23 */ /* 0x000fe2000801086b */
[----:B------:R-:W-:Y:S01]  /*19170*/  IMAD.MOV.U32 R132, RZ, RZ, R250 ;  /* 0x000000ffff847224 */ /* 0x000fe200078e00fa */
[----:B------:R-:W-:Y:S01]  /*19180*/  MOV R141, R144 ;  /* 0x00000090008d7202 */ /* 0x000fe20000000f00 */
[C---:B------:R-:W-:Y:S01]  /*19190*/  HMMA.16816.F32 R64, R172.reuse, R110, R64 ;  /* 0x0000006eac40723c */ /* 0x040fe20000001840 */
[----:B------:R-:W1:Y:S01]  /*191a0*/  LDSM.16.MT88.4 R108, [R180+0xb000] ;  /* 0x00b00000b46c783b */ /* 0x000e620000004200 */
[----:B------:R2:W-:Y:S02]  /*191b0*/  MUFU.EX2 R250, R105 ;  /* 0x0000006900fa7308 */ /* 0x0005e40000000800 */
[----:B------:R-:W-:Y:S01]  /*191c0*/  IMAD.MOV.U32 R144, RZ, RZ, R135 ;  /* 0x000000ffff907224 */ /* 0x000fe200078e0087 */
[----:B------:R-:W-:Y:S07]  /*191d0*/  MOV R152, R143 ;  /* 0x0000008f00987202 */ /* 0x000fee0000000f00 */
[----:B------:R3:W-:Y:S01]  /*191e0*/  MUFU.EX2 R238, R2 ;  /* 0x0000000200ee7308 */ /* 0x0007e20000000800 */
[----:B------:R-:W-:Y:S02]  /*191f0*/  IMAD.MOV.U32 R135, RZ, RZ, R134 ;  /* 0x000000ffff877224 */ /* 0x000fe400078e0086 */
[----:B------:R-:W-:Y:S07]  /*19200*/  IMAD.MOV.U32 R134, RZ, RZ, R133 ;  /* 0x000000ffff867224 */ /* 0x000fee00078e0085 */
[----:B------:R4:W-:Y:S01]  /*19210*/  MUFU.EX2 R230, R152 ;  /* 0x0000009800e67308 */ /* 0x0009e20000000800 */
[----:B------:R-:W-:Y:S02]  /*19220*/  IMAD.MOV.U32 R133, RZ, RZ, R137 ;  /* 0x000000ffff857224 */ /* 0x000fe400078e0089 */
[----:B------:R-:W4:Y:S01]  /*19230*/  LDL.LU R137, [R1+0x48] ;  /* 0x0000480001897983 */ /* 0x000f220000300800 */
[----:B------:R-:W-:Y:S01]  /*19240*/  IMAD.MOV.U32 R143, RZ, RZ, R142 ;  /* 0x000000ffff8f7224 */ /* 0x000fe200078e008e */
[----:B--2---:R-:W-:Y:S01]  /*19250*/  F2FP.F16.F32.PACK_AB R105, R249, R245 ;  /* 0x000000f5f969723e */ /* 0x004fe200000000ff */
[----:B------:R-:W-:Y:S02]  /*19260*/  IMAD.MOV.U32 R142, RZ, RZ, R141 ;  /* 0x000000ffff8e7224 */ /* 0x000fe400078e008d */
[----:B------:R-:W-:Y:S01]  /*19270*/  IMAD.MOV.U32 R141, RZ, RZ, R140 ;  /* 0x000000ffff8d7224 */ /* 0x000fe200078e008c */
[----:B------:R-:W-:Y:S02]  /*19280*/  LOP3.LUT R119, R105, R119, RZ, 0xc0, !PT ;  /* 0x0000007769777212 */ /* 0x000fe400078ec0ff */
[----:B---3--:R-:W-:Y:S02]  /*19290*/  F2FP.F16.F32.PACK_AB R2, R241, R202 ;  /* 0x000000caf102723e */ /* 0x008fe400000000ff */
[----:B------:R-:W-:Y:S01]  /*192a0*/  F2FP.F16.F32.PACK_AB R105, R242, R201 ;  /* 0x000000c9f269723e */ /* 0x000fe200000000ff */
[----:B----4-:R-:W-:Y:S01]  /*192b0*/  IMAD.MOV.U32 R152, RZ, RZ, R143 ;  /* 0x000000ffff987224 */ /* 0x010fe200078e008f */
[----:B------:R-:W-:Y:S01]  /*192c0*/  LOP3.LUT R116, R2, R116, RZ, 0xc0, !PT ;  /* 0x0000007402747212 */ /* 0x000fe200078ec0ff */
[----:B------:R-:W-:Y:S01]  /*192d0*/  IMAD.MOV.U32 R143, RZ, RZ, R142 ;  /* 0x000000ffff8f7224 */ /* 0x000fe200078e008e */
[----:B------:R-:W-:Y:S01]  /*192e0*/  LOP3.LUT R117, R105, R117, RZ, 0xc0, !PT ;  /* 0x0000007569757212 */ /* 0x000fe200078ec0ff */
[----:B------:R-:W-:Y:S02]  /*192f0*/  IMAD.MOV.U32 R142, RZ, RZ, R141 ;  /* 0x000000ffff8e7224 */ /* 0x000fe400078e008d */
[----:B------:R-:W-:Y:S05]  /*19300*/  IMAD.MOV.U32 R153, RZ, RZ, R143 ;  /* 0x000000ffff997224 */ /* 0x000fea00078e008f */
[----:B------:R-:W-:Y:S01]  /*19310*/  MOV R148, R153 ;  /* 0x0000009900947202 */ /* 0x000fe20000000f00 */
[-C--:B-1----:R-:W-:Y:S08]  /*19320*/  HMMA.16816.F32 R68, R172, R108.reuse, R68 ;  /* 0x0000006cac44723c */ /* 0x082ff00000001844 */
[C---:B------:R-:W-:Y:S08]  /*19330*/  HMMA.16816.F32 R72, R176.reuse, R108, R72 ;  /* 0x0000006cb048723c */ /* 0x040ff00000001848 */
[-C--:B------:R-:W-:Y:S08]  /*19340*/  HMMA.16816.F32 R76, R176, R110.reuse, R76 ;  /* 0x0000006eb04c723c */ /* 0x080ff0000000184c */
[C---:B------:R-:W-:Y:S01]  /*19350*/  HMMA.16816.F32 R80, R172.reuse, R110, R80 ;  /* 0x0000006eac50723c */ /* 0x040fe20000001850 */
[----:B------:R-:W1:Y:S07]  /*19360*/  LDSM.16.MT88.4 R108, [R106+0x2000] ;  /* 0x002000006a6c783b */ /* 0x000e6e0000004200 */
[-C--:B-1----:R-:W-:Y:S08]  /*19370*/  HMMA.16816.F32 R84, R172, R108.reuse, R84 ;  /* 0x0000006cac54723c */ /* 0x082ff00000001854 */
[C---:B------:R-:W-:Y:S04]  /*19380*/  HMMA.16816.F32 R88, R176.reuse, R108, R88 ;  /* 0x0000006cb058723c */ /* 0x040fe80000001858 */
[--C-:B------:R-:W-:Y:S01]  /*19390*/  FFMA.FTZ R108, R194, UR4, -R182.reuse ;  /* 0x00000004c26c7c23 */ /* 0x100fe200080108b6 */
[----:B------:R-:W-:Y:S03]  /*193a0*/  FFMA.FTZ R109, R225, UR4, -R182 ;  /* 0x00000004e16d7c23 */ /* 0x000fe600080108b6 */
[-C--:B------:R-:W-:Y:S01]  /*193b0*/  HMMA.16816.F32 R92, R176, R110.reuse, R92 ;  /* 0x0000006eb05c723c */ /* 0x080fe2000000185c */
[----:B------:R1:W2:Y:S10]  /*193c0*/  MUFU.EX2 R246, R108 ;  /* 0x0000006c00f67308 */ /* 0x0002b40000000800 */
[----:B------:R3:W-:Y:S01]  /*193d0*/  MUFU.EX2 R239, R109 ;  /* 0x0000006d00ef7308 */ /* 0x0007e20000000800 */
[----:B------:R-:W-:Y:S04]  /*193e0*/  HMMA.16816.F32 R96, R172, R110, R96 ;  /* 0x0000006eac60723c */ /* 0x000fe80000001860 */
[--C-:B------:R-:W-:Y:S01]  /*193f0*/  HSET2.LE.AND R110, R147, R181.reuse, PT ;  /* 0x000000b5936e7233 */ /* 0x100fe20003803000 */
[----:B------:R-:W-:Y:S01]  /*19400*/  IMAD.MOV.U32 R147, RZ, RZ, R146 ;  /* 0x000000ffff937224 */ /* 0x000fe200078e0092 */
[----:B------:R-:W-:Y:S01]  /*19410*/  MOV R146, R122 ;  /* 0x0000007a00927202 */ /* 0x000fe20000000f00 */
[----:B-1----:R-:W-:Y:S01]  /*19420*/  FFMA.FTZ R108, R198, UR4, -R107 ;  /* 0x00000004c66c7c23 */ /* 0x002fe2000801086b */
[----:B------:R-:W-:Y:S01]  /*19430*/  IMAD.MOV.U32 R122, RZ, RZ, R112 ;  /* 0x000000ffff7a7224 */ /* 0x000fe200078e0070 */
[----:B------:R-:W-:Y:S01]  /*19440*/  LOP3.LUT R111, R240, 0xff00ff, RZ, 0xc0, !PT ;  /* 0x00ff00fff06f7812 */ /* 0x000fe200078ec0ff */
[----:B------:R-:W1:Y:S01]  /*19450*/  LDSM.16.MT88.4 R112, [R180+0x9400] ;  /* 0x00940000b470783b */ /* 0x000e620000004200 */
[----:B------:R4:W4:Y:S01]  /*19460*/  MUFU.EX2 R243, R108 ;  /* 0x0000006c00f37308 */ /* 0x0009220000000800 */
[----:B--2---:R-:W-:Y:S01]  /*19470*/  F2FP.F16.F32.PACK_AB R2, R250, R246 ;  /* 0x000000f6fa02723e */ /* 0x004fe200000000ff */
[----:B------:R-:W-:Y:S01]  /*19480*/  IMAD.MOV.U32 R140, RZ, RZ, R147 ;  /* 0x000000ffff8c7224 */ /* 0x000fe200078e0093 */
[--C-:B------:R-:W-:Y:S01]  /*19490*/  HSET2.LE.AND R111, R111, R181.reuse, PT ;  /* 0x000000b56f6f7233 */ /* 0x100fe20003803000 */
[----:B------:R-:W-:Y:S01]  /*194a0*/  IMAD.MOV.U32 R147, RZ, RZ, R131 ;  /* 0x000000ffff937224 */ /* 0x000fe200078e0083 */
[--C-:B---3--:R-:W-:Y:S01]  /*194b0*/  HSET2.LE.AND R109, R231, R181.reuse, PT ;  /* 0x000000b5e76d7233 */ /* 0x108fe20003803000 */
[----:B------:R-:W-:Y:S01]  /*194c0*/  IMAD.MOV.U32 R141, RZ, RZ, R140 ;  /* 0x000000ffff8d7224 */ /* 0x000fe200078e008c */
[----:B------:R-:W-:Y:S03]  /*194d0*/  LOP3.LUT R110, R2, R110, RZ, 0xc0, !PT ;  /* 0x0000006e026e7212 */ /* 0x000fe600078ec0ff */
[----:B------:R-:W-:Y:S01]  /*194e0*/  MUFU.EX2 R231, R220 ;  /* 0x000000dc00e77308 */ /* 0x000fe20000000800 */
[----:B------:R-:W-:Y:S01]  /*194f0*/  MOV R131, R129 ;  /* 0x0000008100837202 */ /* 0x000fe20000000f00 */
[----:B------:R-:W-:Y:S01]  /*19500*/  IMAD.MOV.U32 R129, RZ, RZ, R222 ;  /* 0x000000ffff817224 */ /* 0x000fe200078e00de */
[----:B------:R-:W-:Y:S01]  /*19510*/  MOV R140, R147 ;  /* 0x00000093008c7202 */ /* 0x000fe20000000f00 */
[----:B------:R-:W-:Y:S01]  /*19520*/  IMAD.MOV.U32 R143, RZ, RZ, R141 ;  /* 0x000000ffff8f7224 */ /* 0x000fe200078e008d */
[----:B------:R3:W5:Y:S01]  /*19530*/  LDL.LU R222, [R1+0xa4] ;  /* 0x0000a40001de7983 */ /* 0x0007620000300800 */
[----:B----4-:R-:W-:Y:S01]  /*19540*/  FFMA.FTZ R108, R203, UR4, -R182 ;  /* 0x00000004cb6c7c23 */ /* 0x010fe200080108b6 */
[----:B------:R-:W-:Y:S01]  /*19550*/  F2FP.F16.F32.PACK_AB R105, R248, R243 ;  /* 0x000000f3f869723e */ /* 0x000fe200000000ff */
[----:B------:R-:W-:Y:S02]  /*19560*/  IMAD.MOV.U32 R147, RZ, RZ, R129 ;  /* 0x000000ffff937224 */ /* 0x000fe400078e0081 */
[----:B------:R2:W4:Y:S01]  /*19570*/  MUFU.EX2 R200, R108 ;  /* 0x0000006c00c87308 */ /* 0x0005220000000800 */
[----:B------:R-:W-:Y:S01]  /*19580*/  LOP3.LUT R111, R105, R111, RZ, 0xc0, !PT ;  /* 0x0000006f696f7212 */ /* 0x000fe200078ec0ff */
[----:B------:R-:W-:Y:S02]  /*19590*/  IMAD.MOV.U32 R141, RZ, RZ, R147 ;  /* 0x000000ffff8d7224 */ /* 0x000fe400078e0093 */
[----:B------:R-:W-:Y:S02]  /*195a0*/  IMAD.MOV.U32 R147, RZ, RZ, R145 ;  /* 0x000000ffff937224 */ /* 0x000fe400078e0091 */
[----:B------:R-:W-:Y:S02]  /*195b0*/  IMAD.MOV.U32 R154, RZ, RZ, R143 ;  /* 0x000000ffff9a7224 */ /* 0x000fe400078e008f */
[----:B------:R-:W-:Y:S02]  /*195c0*/  IMAD.MOV.U32 R145, RZ, RZ, R216 ;  /* 0x000000ffff917224 */ /* 0x000fe400078e00d8 */
[----:B------:R-:W-:Y:S02]  /*195d0*/  IMAD.MOV.U32 R129, RZ, RZ, R217 ;  /* 0x000000ffff817224 */ /* 0x000fe400078e00d9 */
[--C-:B--2---:R-:W-:Y:S01]  /*195e0*/  FFMA.FTZ R108, R229, UR4, -R107.reuse ;  /* 0x00000004e56c7c23 */ /* 0x104fe2000801086b */
[----:B----4-:R-:W-:Y:S01]  /*195f0*/  F2FP.F16.F32.PACK_AB R2, R239, R200 ;  /* 0x000000c8ef02723e */ /* 0x010fe200000000ff */
[----:B------:R-:W-:Y:S10]  /*19600*/  MUFU.EX2 R229, R121 ;  /* 0x0000007900e57308 */ /* 0x000ff40000000800 */
[----:B------:R2:W4:Y:S02]  /*19610*/  MUFU.EX2 R240, R108 ;  /* 0x0000006c00f07308 */ /* 0x0005240000000800 */
[--C-:B--2---:R-:W-:Y:S02]  /*19620*/  HSET2.LE.AND R108, R233, R181.reuse, PT ;  /* 0x000000b5e96c7233 */ /* 0x104fe40003803000 */
[----:B----4-:R-:W-:Y:S06]  /*19630*/  F2FP.F16.F32.PACK_AB R105, R240, R238 ;  /* 0x000000eef069723e */ /* 0x010fec00000000ff */
[----:B------:R2:W4:Y:S01]  /*19640*/  MUFU.EX2 R233, R221 ;  /* 0x000000dd00e97308 */ /* 0x0005220000000800 */
[----:B------:R-:W-:Y:S01]  /*19650*/  LOP3.LUT R108, R2, R108, RZ, 0xc0, !PT ;  /* 0x0000006c026c7212 */ /* 0x000fe200078ec0ff */
[----:B------:R-:W-:Y:S01]  /*19660*/  FFMA.FTZ R2, R236, UR4, -R182 ;  /* 0x00000004ec027c23 */ /* 0x000fe200080108b6 */
[----:B------:R-:W-:Y:S01]  /*19670*/  LOP3.LUT R109, R105, R109, RZ, 0xc0, !PT ;  /* 0x0000006d696d7212 */ /* 0x000fe200078ec0ff */
[----:B------:R-:W-:Y:S06]  /*19680*/  FFMA.FTZ R105, R232, UR4, -R107 ;  /* 0x00000004e8697c23 */ /* 0x000fec000801086b */
[----:B------:R-:W-:Y:S01]  /*19690*/  MUFU.EX2 R236, R2 ;  /* 0x0000000200ec7308 */ /* 0x000fe20000000800 */
[-C--:B-1----:R-:W-:Y:S09]  /*196a0*/  HMMA.16816.F32 R4, R108, R112.reuse, R4 ;  /* 0x000000706c04723c */ /* 0x082ff20000001804 */
[----:B------:R-:W-:Y:S01]  /*196b0*/  MUFU.EX2 R232, R105 ;  /* 0x0000006900e87308 */ /* 0x000fe20000000800 */
[----:B--2---:R3:W5:Y:S04]  /*196c0*/  LDL.LU R221, [R1+0xa0] ;  /* 0x0000a00001dd7983 */ /* 0x0047680000300800 */
[----:B------:R3:W5:Y:S01]  /*196d0*/  LDL.LU R220, [R1+0x9c] ;  /* 0x00009c0001dc7983 */ /* 0x0007620000300800 */
[C---:B------:R-:W-:Y:S03]  /*196e0*/  HMMA.16816.F32 R8, R116.reuse, R112, R8 ;  /* 0x000000707408723c */ /* 0x040fe60000001808 */
[----:B------:R3:W5:Y:S04]  /*196f0*/  LDL.LU R217, [R1+0x98] ;  /* 0x0000980001d97983 */ /* 0x0007680000300800 */
[----:B------:R3:W5:Y:S01]  /*19700*/  LDL.LU R216, [R1+0x94] ;  /* 0x0000940001d87983 */ /* 0x0007620000300800 */
        /* <DEDUP_REMOVED lines=8> */
[----:B------:R-:W-:Y:S01]  /*19790*/  FFMA.FTZ R137, R0, R137, R186 ;  /* 0x0000008900897223 */ /* 0x000fe200000100ba */
[----:B------:R-:W-:Y:S02]  /*197a0*/  FFMA.FTZ R0, R235, UR4, -R182 ;  /* 0x00000004eb007c23 */ /* 0x000fe400080108b6 */
[----:B------:R2:W-:Y:S02]  /*197b0*/  MUFU.EX2 R235, R152 ;  /* 0x0000009800eb7308 */ /* 0x0005e40000000800 */
[----:B--2---:R-:W-:Y:S01]  /*197c0*/  IMAD.MOV.U32 R152, RZ, RZ, R142 ;  /* 0x000000ffff987224 */ /* 0x004fe200078e008e */
[----:B------:R-:W-:Y:S01]  /*197d0*/  MOV R142, R140 ;  /* 0x0000008c008e7202 */ /* 0x000fe20000000f00 */
[----:B------:R-:W-:Y:S02]  /*197e0*/  IMAD.MOV.U32 R140, RZ, RZ, R146 ;  /* 0x000000ffff8c7224 */ /* 0x000fe400078e0092 */
[----:B------:R-:W-:Y:S02]  /*197f0*/  IMAD.MOV.U32 R146, RZ, RZ, R120 ;  /* 0x000000ffff927224 */ /* 0x000fe400078e0078 */
[----:B------:R-:W-:Y:S01]  /*19800*/  FFMA.FTZ R120, R237, UR4, -R182 ;  /* 0x00000004ed787c23 */ /* 0x000fe200080108b6 */
[----:B------:R-:W-:Y:S01]  /*19810*/  IMAD.MOV.U32 R143, RZ, RZ, R140 ;  /* 0x000000ffff8f7224 */ /* 0x000fe200078e008c */
[-C--:B-1----:R-:W-:Y:S01]  /*19820*/  HMMA.16816.F32 R36, R108, R112.reuse, R36 ;  /* 0x000000706c24723c */ /* 0x082fe20000001824 */
[----:B------:R4:W-:Y:S02]  /*19830*/  MUFU.EX2 R237, R0 ;  /* 0x0000000000ed7308 */ /* 0x0009e40000000800 */
[----:B------:R-:W-:Y:S01]  /*19840*/  IMAD.MOV.U32 R140, RZ, RZ, R145 ;  /* 0x000000ffff8c7224 */ /* 0x000fe200078e0091 */
[----:B------:R-:W-:Y:S07]  /*19850*/  MOV R145, R215 ;  /* 0x000000d700917202 */ /* 0x000fee0000000f00 */
[----:B------:R-:W-:Y:S01]  /*19860*/  MUFU.EX2 R225, R120 ;  /* 0x0000007800e17308 */ /* 0x000fe20000000800 */
[----:B------:R3:W5:Y:S01]  /*19870*/  LDL.LU R215, [R1+0x90] ;  /* 0x0000900001d77983 */ /* 0x0007620000300800 */
[----:B------:R-:W-:Y:S01]  /*19880*/  IMAD.MOV.U32 R155, RZ, RZ, R152 ;  /* 0x000000ffff9b7224 */ /* 0x000fe200078e0098 */
[C---:B------:R-:W-:Y:S04]  /*19890*/  HMMA.16816.F32 R40, R116.reuse, R112, R40 ;  /* 0x000000707428723c */ /* 0x040fe80000001828 */
[----:B------:R-:W-:Y:S01]  /*198a0*/  IMAD.MOV.U32 R153, RZ, RZ, R142 ;  /* 0x000000ffff997224 */ /* 0x000fe200078e008e */
[----:B------:R-:W-:Y:S01]  /*198b0*/  MOV R142, R147 ;  /* 0x00000093008e7202 */ /* 0x000fe20000000f00 */
[----:B------:R-:W-:Y:S02]  /*198c0*/  IMAD.MOV.U32 R147, RZ, RZ, R189 ;  /* 0x000000ffff937224 */ /* 0x000fe400078e00bd */
[----:B------:R-:W-:Y:S01]  /*198d0*/  FFMA.FTZ R189, R234, UR4, -R182 ;  /* 0x00000004eabd7c23 */ /* 0x000fe200080108b6 */
[-C--:B------:R-:W-:Y:S03]  /*198e0*/  HMMA.16816.F32 R44, R116, R114.reuse, R44 ;  /* 0x00000072742c723c */ /* 0x080fe6000000182c */
[----:B----4-:R-:W-:Y:S01]  /*198f0*/  F2FP.F16.F32.PACK_AB R0, R233, R230 ;  /* 0x000000e6e900723e */ /* 0x010fe200000000ff */
[----:B------:R-:W-:Y:S01]  /*19900*/  IMAD.MOV.U32 R152, RZ, RZ, R141 ;  /* 0x000000ffff987224 */ /* 0x000fe200078e008d */
[----:B------:R-:W-:Y:S01]  /*19910*/  MUFU.EX2 R189, R189 ;  /* 0x000000bd00bd7308 */ /* 0x000fe20000000800 */
[----:B------:R-:W-:Y:S02]  /*19920*/  IMAD.MOV.U32 R141, RZ, RZ, R146 ;  /* 0x000000ffff8d7224 */ /* 0x000fe400078e0092 */
[C---:B------:R-:W-:Y:S01]  /*19930*/  HMMA.16816.F32 R48, R108.reuse, R114, R48 ;  /* 0x000000726c30723c */ /* 0x040fe20000001830 */
[----:B------:R-:W1:Y:S03]  /*19940*/  LDSM.16.MT88.4 R112, [R106+0x1400] ;  /* 0x001400006a70783b */ /* 0x000e660000004200 */
[----:B------:R-:W-:Y:S02]  /*19950*/  IMAD.MOV.U32 R146, RZ, RZ, R193 ;  /* 0x000000ffff927224 */ /* 0x000fe400078e00c1 */
[--C-:B------:R-:W-:Y:S01]  /*19960*/  FFMA.FTZ R193, R206, UR4, -R182.reuse ;  /* 0x00000004cec17c23 */ /* 0x100fe200080108b6 */
[----:B------:R-:W-:Y:S01]  /*19970*/  FFMA.FTZ R182, R148, UR4, -R182 ;  /* 0x0000000494b67c23 */ /* 0x000fe200080108b6 */
[----:B------:R-:W-:Y:S02]  /*19980*/  IMAD.MOV.U32 R148, RZ, RZ, R155 ;  /* 0x000000ffff947224 */ /* 0x000fe400078e009b */
[----:B------:R-:W-:Y:S02]  /*19990*/  IMAD.MOV.U32 R155, RZ, RZ, R154 ;  /* 0x000000ffff9b7224 */ /* 0x000fe400078e009a */
[----:B------:R-:W-:Y:S01]  /*199a0*/  FFMA.FTZ R2, R148, UR4, -R107 ;  /* 0x0000000494027c23 */ /* 0x000fe2000801086b */
[----:B------:R-:W2:Y:S01]  /*199b0*/  MUFU.EX2 R193, R193 ;  /* 0x000000c100c17308 */ /* 0x000ea20000000800 */
[----:B------:R-:W-:Y:S02]  /*199c0*/  IMAD.MOV.U32 R148, RZ, RZ, R155 ;  /* 0x000000ffff947224 */ /* 0x000fe400078e009b */
[----:B------:R-:W-:Y:S07]  /*199d0*/  IMAD.MOV.U32 R154, RZ, RZ, R153 ;  /* 0x000000ffff9a7224 */ /* 0x000fee00078e0099 */
[----:B------:R4:W3:Y:S01]  /*199e0*/  MUFU.EX2 R234, R2 ;  /* 0x0000000200ea7308 */ /* 0x0008e20000000800 */
[----:B------:R-:W-:Y:S01]  /*199f0*/  IMAD.MOV.U32 R153, RZ, RZ, R152 ;  /* 0x000000ffff997224 */ /* 0x000fe200078e0098 */
[----:B------:R-:W-:Y:S01]  /*19a00*/  MOV R149, R148 ;  /* 0x0000009400957202 */ /* 0x000fe20000000f00 */
[----:B------:R-:W-:Y:S01]  /*19a10*/  IMAD.MOV.U32 R155, RZ, RZ, R154 ;  /* 0x000000ffff9b7224 */ /* 0x000fe200078e009a */
[----:B------:R-:W-:Y:S01]  /*19a20*/  MOV R152, R143 ;  /* 0x0000008f00987202 */ /* 0x000fe20000000f00 */
[----:B------:R-:W-:Y:S02]  /*19a30*/  IMAD.MOV.U32 R143, RZ, RZ, R142 ;  /* 0x000000ffff8f7224 */ /* 0x000fe400078e008e */
[----:B------:R-:W-:Y:S02]  /*19a40*/  IMAD.MOV.U32 R150, RZ, RZ, R149 ;  /* 0x000000ffff967224 */ /* 0x000fe400078e0095 */
[----:B------:R-:W-:Y:S01]  /*19a50*/  IMAD.MOV.U32 R142, RZ, RZ, R141 ;  /* 0x000000ffff8e7224 */ /* 0x000fe200078e008d */
[----:B--2---:R-:W-:Y:S01]  /*19a60*/  F2FP.F16.F32.PACK_AB R174, R193, R195 ;  /* 0x000000c3c1ae723e */ /* 0x004fe200000000ff */
[----:B------:R-:W-:Y:S02]  /*19a70*/  IMAD.MOV.U32 R148, RZ, RZ, R155 ;  /* 0x000000ffff947224 */ /* 0x000fe400078e009b */
[----:B------:R-:W-:Y:S02]  /*19a80*/  IMAD.MOV.U32 R141, RZ, RZ, R140 ;  /* 0x000000ffff8d7224 */ /* 0x000fe400078e008c */
[----:B----4-:R-:W-:Y:S01]  /*19a90*/  FFMA.FTZ R2, R150, UR4, -R107 ;  /* 0x0000000496027c23 */ /* 0x010fe2000801086b */
[----:B------:R-:W-:Y:S02]  /*19aa0*/  IMAD.MOV.U32 R149, RZ, RZ, R148 ;  /* 0x000000ffff957224 */ /* 0x000fe400078e0094 */
[----:B------:R-:W-:Y:S01]  /*19ab0*/  IMAD.MOV.U32 R140, RZ, RZ, R147 ;  /* 0x000000ffff8c7224 */ /* 0x000fe200078e0093 */
[----:B------:R-:W-:Y:S01]  /*19ac0*/  MOV R147, R146 ;  /* 0x0000009200937202 */ /* 0x000fe20000000f00 */
[----:B------:R-:W-:Y:S02]  /*19ad0*/  IMAD.MOV.U32 R150, RZ, RZ, R149 ;  /* 0x000000ffff967224 */ /* 0x000fe400078e0095 */
[----:B------:R-:W-:Y:S02]  /*19ae0*/  IMAD.MOV.U32 R146, RZ, RZ, R145 ;  /* 0x000000ffff927224 */ /* 0x000fe400078e0091 */
[----:B------:R-:W-:Y:S01]  /*19af0*/  IMAD.MOV.U32 R145, RZ, RZ, R144 ;  /* 0x000000ffff917224 */ /* 0x000fe200078e0090 */
[-C--:B-1----:R-:W-:Y:S03]  /*19b00*/  HMMA.16816.F32 R52, R108, R112.reuse, R52 ;  /* 0x000000706c34723c */ /* 0x082fe60000001834 */
[----:B------:R-:W-:Y:S02]  /*19b10*/  IMAD.MOV.U32 R144, RZ, RZ, R135 ;  /* 0x000000ffff907224 */ /* 0x000fe400078e0087 */
[----:B------:R-:W-:Y:S01]  /*19b20*/  IMAD.MOV.U32 R135, RZ, RZ, R134 ;  /* 0x000000ffff877224 */ /* 0x000fe200078e0086 */
[----:B------:R-:W-:Y:S01]  /*19b30*/  MOV R134, R212 ;  /* 0x000000d400867202 */ /* 0x000fe20000000f00 */
[----:B------:R-:W-:Y:S01]  /*19b40*/  IMAD.MOV.U32 R154, RZ, RZ, R153 ;  /* 0x000000ffff9a7224 */ /* 0x000fe200078e0099 */
[C---:B------:R-:W-:Y:S01]  /*19b50*/  HMMA.16816.F32 R56, R116.reuse, R112, R56 ;  /* 0x000000707438723c */ /* 0x040fe20000001838 */
[----:B------:R1:W5:Y:S03]  /*19b60*/  LDL.LU R212, [R1+0x8c] ;  /* 0x00008c0001d47983 */ /* 0x0003660000300800 */
[----:B------:R-:W-:Y:S02]  /*19b70*/  IMAD.MOV.U32 R155, RZ, RZ, R154 ;  /* 0x000000ffff9b7224 */ /* 0x000fe400078e009a */
[----:B------:R-:W-:Y:S01]  /*19b80*/  IMAD.MOV.U32 R153, RZ, RZ, R152 ;  /* 0x000000ffff997224 */ /* 0x000fe200078e0098 */
[----:B------:R-:W-:Y:S01]  /*19b90*/  MOV R152, R143 ;  /* 0x0000008f00987202 */ /* 0x000fe20000000f00 */
[-C--:B------:R-:W-:Y:S03]  /*19ba0*/  HMMA.16816.F32 R60, R116, R114.reuse, R60 ;  /* 0x00000072743c723c */ /* 0x080fe6000000183c */
[----:B------:R-:W-:Y:S01]  /*19bb0*/  IMAD.MOV.U32 R143, RZ, RZ, R142 ;  /* 0x000000ffff8f7224 */ /* 0x000fe200078e008e */
[----:B------:R-:W-:Y:S01]  /*19bc0*/  MOV R148, R155 ;  /* 0x0000009b00947202 */ /* 0x000fe20000000f00 */
[----:B------:R-:W-:Y:S02]  /*19bd0*/  IMAD.MOV.U32 R142, RZ, RZ, R141 ;  /* 0x000000ffff8e7224 */ /* 0x000fe400078e008d */
[----:B------:R-:W-:Y:S01]  /*19be0*/  IMAD.MOV.U32 R141, RZ, RZ, R140 ;  /* 0x000000ffff8d7224 */ /* 0x000fe200078e008c */
[C---:B------:R-:W-:Y:S01]  /*19bf0*/  HMMA.16816.F32 R64, R108.reuse, R114, R64 ;  /* 0x000000726c40723c */ /* 0x040fe20000001840 */
[----:B------:R-:W2:Y:S03]  /*19c00*/  LDSM.16.MT88.4 R112, [R180+0xb400] ;  /* 0x00b40000b470783b */ /* 0x000ea60000004200 */
[----:B------:R-:W-:Y:S02]  /*19c10*/  IMAD.MOV.U32 R149, RZ, RZ, R148 ;  /* 0x000000ffff957224 */ /* 0x000fe400078e0094 */
[----:B------:R-:W-:Y:S01]  /*19c20*/  IMAD.MOV.U32 R140, RZ, RZ, R147 ;  /* 0x000000ffff8c7224 */ /* 0x000fe200078e0093 */
[----:B------:R-:W-:Y:S01]  /*19c30*/  MOV R147, R146 ;  /* 0x0000009200937202 */ /* 0x000fe20000000f00 */
[----:B------:R-:W-:Y:S02]  /*19c40*/  IMAD.MOV.U32 R151, RZ, RZ, R149 ;  /* 0x000000ffff977224 */ /* 0x000fe400078e0095 */
[----:B------:R-:W-:Y:S02]  /*19c50*/  IMAD.MOV.U32 R146, RZ, RZ, R145 ;  /* 0x000000ffff927224 */ /* 0x000fe400078e0091 */
[----:B------:R-:W-:Y:S02]  /*19c60*/  IMAD.MOV.U32 R145, RZ, RZ, R144 ;  /* 0x000000ffff917224 */ /* 0x000fe400078e0090 */
[----:B------:R-:W-:Y:S02]  /*19c70*/  IMAD.MOV.U32 R144, RZ, RZ, R135 ;  /* 0x000000ffff907224 */ /* 0x000fe400078e0087 */
[----:B------:R-:W-:Y:S02]  /*19c80*/  IMAD.MOV.U32 R135, RZ, RZ, R136 ;  /* 0x000000ffff877224 */ /* 0x000fe400078e0088 */
[----:B------:R-:W-:Y:S02]  /*19c90*/  IMAD.MOV.U32 R154, RZ, RZ, R153 ;  /* 0x000000ffff9a7224 */ /* 0x000fe400078e0099 */
[----:B------:R-:W-:Y:S01]  /*19ca0*/  IMAD.MOV.U32 R153, RZ, RZ, R152 ;  /* 0x000000ffff997224 */ /* 0x000fe200078e0098 */
[----:B------:R-:W-:Y:S01]  /*19cb0*/  MOV R152, R142 ;  /* 0x0000008e00987202 */ /* 0x000fe20000000f00 */
        /* <DEDUP_REMOVED lines=10> */
[----:B------:R-:W-:Y:S01]  /*19d60*/  IMAD.MOV.U32 R153, RZ, RZ, R152 ;  /* 0x000000ffff997224 */ /* 0x000fe200078e0098 */
[-C--:B--2---:R-:W-:Y:S03]  /*19d70*/  HMMA.16816.F32 R68, R108, R112.reuse, R68 ;  /* 0x000000706c44723c */ /* 0x084fe60000001844 */
[----:B------:R-:W-:Y:S01]  /*19d80*/  MOV R155, R154 ;  /* 0x0000009a009b7202 */ /* 0x000fe20000000f00 */
[----:B------:R-:W-:Y:S02]  /*19d90*/  IMAD.MOV.U32 R154, RZ, RZ, R153 ;  /* 0x000000ffff9a7224 */ /* 0x000fe400078e0099 */
[----:B------:R-:W-:Y:S01]  /*19da0*/  IMAD.MOV.U32 R152, RZ, RZ, R142 ;  /* 0x000000ffff987224 */ /* 0x000fe200078e008e */
[----:B------:R-:W-:Y:S01]  /*19db0*/  MOV R149, R155 ;  /* 0x0000009b00957202 */ /* 0x000fe20000000f00 */
[C---:B------:R-:W-:Y:S04]  /*19dc0*/  HMMA.16816.F32 R72, R116.reuse, R112, R72 ;  /* 0x000000707448723c */ /* 0x040fe80000001848 */
[----:B------:R-:W-:Y:S01]  /*19dd0*/  MOV R142, R141 ;  /* 0x0000008d008e7202 */ /* 0x000fe20000000f00 */
[----:B------:R-:W-:Y:S02]  /*19de0*/  IMAD.MOV.U32 R141, RZ, RZ, R140 ;  /* 0x000000ffff8d7224 */ /* 0x000fe400078e008c */
[----:B------:R-:W-:Y:S01]  /*19df0*/  IMAD.MOV.U32 R140, RZ, RZ, R147 ;  /* 0x000000ffff8c7224 */ /* 0x000fe200078e0093 */
[-C--:B------:R-:W-:Y:S03]  /*19e00*/  HMMA.16816.F32 R76, R116, R114.reuse, R76 ;  /* 0x00000072744c723c */ /* 0x080fe6000000184c */
[----:B------:R-:W-:Y:S02]  /*19e10*/  IMAD.MOV.U32 R147, RZ, RZ, R144 ;  /* 0x000000ffff937224 */ /* 0x000fe400078e0090 */
[----:B------:R-:W-:Y:S01]  /*19e20*/  IMAD.MOV.U32 R144, RZ, RZ, R134 ;  /* 0x000000ffff907224 */ /* 0x000fe200078e0086 */
[----:B------:R-:W-:Y:S01]  /*19e30*/  MOV R134, R133 ;  /* 0x0000008500867202 */ /* 0x000fe20000000f00 */
[----:B------:R-:W-:Y:S01]  /*19e40*/  IMAD.MOV.U32 R133, RZ, RZ, R211 ;  /* 0x000000ffff857224 */ /* 0x000fe200078e00d3 */
[C---:B------:R-:W-:Y:S01]  /*19e50*/  HMMA.16816.F32 R80, R108.reuse, R114, R80 ;  /* 0x000000726c50723c */ /* 0x040fe20000001850 */
[----:B------:R-:W2:Y:S03]  /*19e60*/  LDSM.16.MT88.4 R112, [R106+0x2400] ;  /* 0x002400006a70783b */ /* 0x000ea60000004200 */
        /* <DEDUP_REMOVED lines=17> */
[----:B------:R3:W-:Y:S01]  /*19f80*/  MUFU.EX2 R208, R2 ;  /* 0x0000000200d07308 */ /* 0x0007e20000000800 */
[-C--:B--2---:R-:W-:Y:S03]  /*19f90*/  HMMA.16816.F32 R84, R108, R112.reuse, R84 ;  /* 0x000000706c54723c */ /* 0x084fe60000001854 */
[----:B---3--:R-:W-:Y:S05]  /*19fa0*/  F2FP.F16.F32.PACK_AB R2, R234, R232 ;  /* 0x000000e8ea02723e */ /* 0x008fea00000000ff */
[C---:B------:R-:W-:Y:S01]  /*19fb0*/  HMMA.16816.F32 R88, R116.reuse, R112, R88 ;  /* 0x000000707458723c */ /* 0x040fe20000001858 */
[----:B------:R-:W2:Y:S03]  /*19fc0*/  LDL.LU R113, [R1+0x40] ;  /* 0x0000400001717983 */ /* 0x000ea60000300800 */
[--C-:B------:R-:W-:Y:S02]  /*19fd0*/  HSET2.LE.AND R112, R184, R181.reuse, PT ;  /* 0x000000b5b8707233 */ /* 0x100fe40003803000 */
[----:B------:R-:W-:Y:S02]  /*19fe0*/  MUFU.EX2 R184, R139 ;  /* 0x0000008b00b87308 */ /* 0x000fe40000000800 */
[-C--:B------:R-:W-:Y:S01]  /*19ff0*/  HMMA.16816.F32 R92, R116, R114.reuse, R92 ;  /* 0x00000072745c723c */ /* 0x080fe2000000185c */
[----:B------:R-:W3:Y:S02]  /*1a000*/  LDSM.16.MT88.4 R116, [R180+0x9800] ;  /* 0x00980000b474783b */ /* 0x000ee40000004200 */
[----:B------:R-:W-:Y:S02]  /*1a010*/  LOP3.LUT R112, R0, R112, RZ, 0xc0, !PT ;  /* 0x0000007000707212 */ /* 0x000fe400078ec0ff */
[----:B------:R-:W-:Y:S03]  /*1a020*/  F2FP.F16.F32.PACK_AB R0, R235, R231 ;  /* 0x000000e7eb00723e */ /* 0x000fe600000000ff */
[----:B------:R-:W-:Y:S04]  /*1a030*/  HMMA.16816.F32 R96, R108, R114, R96 ;  /* 0x000000726c60723c */ /* 0x000fe80000001860 */
[--C-:B------:R-:W-:Y:S02]  /*1a040*/  HSET2.LE.AND R110, R151, R181.reuse, PT ;  /* 0x000000b5976e7233 */ /* 0x100fe40003803000 */
[--C-:B------:R-:W-:Y:S02]  /*1a050*/  HSET2.LE.AND R108, R122, R181.reuse, PT ;  /* 0x000000b57a6c7233 */ /* 0x100fe40003803000 */
[--C-:B------:R-:W-:Y:S01]  /*1a060*/  HSET2.LE.AND R114, R196, R181.reuse, PT ;  /* 0x000000b5c4727233 */ /* 0x100fe20003803000 */
[----:B--2---:R-:W-:Y:S01]  /*1a070*/  FFMA.FTZ R136, R100, R113, R187 ;  /* 0x0000007164887223 */ /* 0x004fe200000100bb */
[--C-:B------:R-:W-:Y:S01]  /*1a080*/  HSET2.LE.AND R113, R191, R181.reuse, PT ;  /* 0x000000b5bf717233 */ /* 0x100fe20003803000 */
[----:B------:R-:W2:Y:S04]  /*1a090*/  LDL.LU R100, [R1+0x44] ;  /* 0x0000440001647983 */ /* 0x000ea80000300800 */
[----:B------:R-:W-:Y:S01]  /*1a0a0*/  LOP3.LUT R113, R0, R113, RZ, 0xc0, !PT ;  /* 0x0000007100717212 */ /* 0x000fe200078ec0ff */
[----:B------:R1:W5:Y:S01]  /*1a0b0*/  LDL.LU R211, [R1+0x88] ;  /* 0x0000880001d37983 */ /* 0x0003620000300800 */
[----:B------:R-:W-:Y:S03]  /*1a0c0*/  F2FP.F16.F32.PACK_AB R0, R237, R236 ;  /* 0x000000eced00723e */ /* 0x000fe600000000ff */
[----:B------:R1:W5:Y:S01]  /*1a0d0*/  LDL.LU R210, [R1+0x84] ;  /* 0x0000840001d27983 */ /* 0x0003620000300800 */
[----:B------:R-:W-:Y:S01]  /*1a0e0*/  LOP3.LUT R110, R0, R110, RZ, 0xc0, !PT ;  /* 0x0000006e006e7212 */ /* 0x000fe200078ec0ff */
[----:B--2---:R-:W-:Y:S01]  /*1a0f0*/  FFMA.FTZ R135, R3, R100, R185 ;  /* 0x0000006403877223 */ /* 0x004fe200000100b9 */
[----:B------:R-:W-:Y:S01]  /*1a100*/  LOP3.LUT R3, R150, 0xff00ff, RZ, 0xc0, !PT ;  /* 0x00ff00ff96037812 */ /* 0x000fe200078ec0ff */
[----:B------:R-:W-:Y:S02]  /*1a110*/  IMAD.MOV.U32 R150, RZ, RZ, R148 ;  /* 0x000000ffff967224 */ /* 0x000fe400078e0094 */
[----:B------:R-:W-:Y:S01]  /*1a120*/  FFMA.FTZ R100, R209, UR4, -R107 ;  /* 0x00000004d1647c23 */ /* 0x000fe2000801086b */
[----:B------:R-:W-:Y:S01]  /*1a130*/  IMAD.MOV.U32 R148, RZ, RZ, R154 ;  /* 0x000000ffff947224 */ /* 0x000fe200078e009a */
[----:B------:R1:W5:Y:S01]  /*1a140*/  LDL.LU R209, [R1+0x80] ;  /* 0x0000800001d17983 */ /* 0x0003620000300800 */
[----:B------:R-:W-:Y:S01]  /*1a150*/  IMAD.MOV.U32 R151, RZ, RZ, R150 ;  /* 0x000000ffff977224 */ /* 0x000fe200078e0096 */
[----:B------:R-:W-:Y:S01]  /*1a160*/  MOV R150, R149 ;  /* 0x0000009500967202 */ /* 0x000fe20000000f00 */
[----:B------:R-:W-:Y:S01]  /*1a170*/  IMAD.MOV.U32 R149, RZ, RZ, R148 ;  /* 0x000000ffff957224 */ /* 0x000fe200078e0094 */
[----:B------:R-:W2:Y:S01]  /*1a180*/  MUFU.EX2 R206, R100 ;  /* 0x0000006400ce7308 */ /* 0x000ea20000000800 */
[----:B------:R-:W-:Y:S01]  /*1a190*/  IMAD.MOV.U32 R148, RZ, RZ, R155 ;  /* 0x000000ffff947224 */ /* 0x000fe200078e009b */
[--C-:B------:R-:W-:Y:S01]  /*1a1a0*/  HSET2.LE.AND R111, R3, R181.reuse, PT ;  /* 0x000000b5036f7233 */ /* 0x100fe20003803000 */
[----:B------:R-:W-:Y:S07]  /*1a1b0*/  IMAD.MOV.U32 R162, RZ, RZ, R150 ;  /* 0x000000ffffa27224 */ /* 0x000fee00078e0096 */
[----:B------:R4:W-:Y:S01]  /*1a1c0*/  MUFU.EX2 R205, R151 ;  /* 0x0000009700cd7308 */ /* 0x0009e20000000800 */
[----:B------:R-:W-:Y:S01]  /*1a1d0*/  IMAD.MOV.U32 R154, RZ, RZ, R152 ;  /* 0x000000ffff9a7224 */ /* 0x000fe200078e0098 */
[----:B------:R-:W-:Y:S01]  /*1a1e0*/  MOV R152, R133 ;  /* 0x0000008500987202 */ /* 0x000fe20000000f00 */
[----:B------:R-:W-:Y:S07]  /*1a1f0*/  IMAD.MOV.U32 R160, RZ, RZ, R148 ;  /* 0x000000ffffa07224 */ /* 0x000fee00078e0094 */
[----:B------:R3:W1:Y:S01]  /*1a200*/  MUFU.EX2 R228, R162 ;  /* 0x000000a200e47308 */ /* 0x0006620000000800 */
[----:B------:R-:W-:Y:S01]  /*1a210*/  IMAD.MOV.U32 R155, RZ, RZ, R154 ;  /* 0x000000ffff9b7224 */ /* 0x000fe200078e009a */
[----:B------:R-:W-:Y:S01]  /*1a220*/  F2FP.F16.F32.PACK_AB R3, R229, R225 ;  /* 0x000000e1e503723e */ /* 0x000fe200000000ff */
[----:B------:R-:W-:Y:S01]  /*1a230*/  IMAD.MOV.U32 R161, RZ, RZ, R149 ;  /* 0x000000ffffa17224 */ /* 0x000fe200078e0095 */
[----:B------:R-:W-:Y:S01]  /*1a240*/  LOP3.LUT R111, R2, R111, RZ, 0xc0, !PT ;  /* 0x0000006f026f7212 */ /* 0x000fe200078ec0ff */
[----:B------:R-:W-:Y:S01]  /*1a250*/  IMAD.MOV.U32 R133, RZ, RZ, R138 ;  /* 0x000000ffff857224 */ /* 0x000fe200078e008a */
[----:B--2---:R-:W-:Y:S01]  /*1a260*/  F2FP.F16.F32.PACK_AB R0, R206, R208 ;  /* 0x000000d0ce00723e */ /* 0x004fe200000000ff */
[----:B------:R-:W-:Y:S01]  /*1a270*/  IMAD.MOV.U32 R154, RZ, RZ, R153 ;  /* 0x000000ffff9a7224 */ /* 0x000fe200078e0099 */
[----:B------:R-:W-:Y:S01]  /*1a280*/  MOV R153, R152 ;  /* 0x0000009800997202 */ /* 0x000fe20000000f00 */
[----:B------:R-:W-:Y:S01]  /*1a290*/  IMAD.MOV.U32 R138, RZ, RZ, R126 ;  /* 0x000000ffff8a7224 */ /* 0x000fe200078e007e */
[----:B----4-:R-:W-:Y:S01]  /*1a2a0*/  MOV R151, R155 ;  /* 0x0000009b00977202 */ /* 0x010fe20000000f00 */
[----:B------:R-:W-:Y:S01]  /*1a2b0*/  IMAD.MOV.U32 R163, RZ, RZ, R160 ;  /* 0x000000ffffa37224 */ /* 0x000fe200078e00a0 */
[----:B------:R-:W-:Y:S01]  /*1a2c0*/  LOP3.LUT R108, R3, R108, RZ, 0xc0, !PT ;  /* 0x0000006c036c7212 */ /* 0x000fe200078ec0ff */
[----:B------:R-:W-:Y:S02]  /*1a2d0*/  IMAD.MOV.U32 R152, RZ, RZ, R134 ;  /* 0x000000ffff987224 */ /* 0x000fe400078e0086 */
[----:B------:R-:W-:Y:S01]  /*1a2e0*/  IMAD.MOV.U32 R126, RZ, RZ, R124 ;  /* 0x000000ffff7e7224 */ /* 0x000fe200078e007c */
[----:B------:R-:W2:Y:S01]  /*1a2f0*/  MUFU.EX2 R207, R163 ;  /* 0x000000a300cf7308 */ /* 0x000ea20000000800 */
[----:B------:R-:W-:Y:S02]  /*1a300*/  IMAD.MOV.U32 R134, RZ, RZ, R133 ;  /* 0x000000ffff867224 */ /* 0x000fe400078e0085 */
[----:B------:R-:W-:Y:S02]  /*1a310*/  IMAD.MOV.U32 R156, RZ, RZ, R161 ;  /* 0x000000ffff9c7224 */ /* 0x000fe400078e00a1 */
[----:B------:R-:W-:Y:S02]  /*1a320*/  IMAD.MOV.U32 R133, RZ, RZ, R132 ;  /* 0x000000ffff857224 */ /* 0x000fe400078e0084 */
[----:B------:R-:W-:Y:S01]  /*1a330*/  IMAD.MOV.U32 R124, RZ, RZ, R213 ;  /* 0x000000ffff7c7224 */ /* 0x000fe200078e00d5 */
[--C-:B------:R-:W-:Y:S01]  /*1a340*/  HSET2.LE.AND R109, R156, R181.reuse, PT ;  /* 0x000000b59c6d7233 */ /* 0x100fe20003803000 */
[----:B------:R-:W-:Y:S01]  /*1a350*/  IMAD.MOV.U32 R132, RZ, RZ, R138 ;  /* 0x000000ffff847224 */ /* 0x000fe200078e008a */
[----:B------:R-:W-:Y:S01]  /*1a360*/  MOV R138, R127 ;  /* 0x0000007f008a7202 */ /* 0x000fe20000000f00 */
[----:B------:R-:W-:Y:S01]  /*1a370*/  IMAD.MOV.U32 R127, RZ, RZ, R126 ;  /* 0x000000ffff7f7224 */ /* 0x000fe200078e007e */
[----:B------:R-:W4:Y:S01]  /*1a380*/  S2R R213, SR_TID.X ;  /* 0x0000000000d57919 */ /* 0x000f220000002100 */
[----:B------:R-:W-:Y:S01]  /*1a390*/  IMAD.MOV.U32 R126, RZ, RZ, R125 ;  /* 0x000000ffff7e7224 */ /* 0x000fe200078e007d */
[----:B------:R-:W-:Y:S01]  /*1a3a0*/  LOP3.LUT R109, R0, R109, RZ, 0xc0, !PT ;  /* 0x0000006d006d7212 */ /* 0x000fe200078ec0ff */
[----:B---3--:R-:W-:Y:S01]  /*1a3b0*/  IMAD.MOV.U32 R162, RZ, RZ, R151 ;  /* 0x000000ffffa27224 */ /* 0x008fe200078e0097 */
[----:B-1----:R-:W-:Y:S01]  /*1a3c0*/  F2FP.F16.F32.PACK_AB R0, R228, R205 ;  /* 0x000000cde400723e */ /* 0x002fe200000000ff */
[----:B------:R-:W-:Y:S02]  /*1a3d0*/  IMAD.MOV.U32 R125, RZ, RZ, R124 ;  /* 0x000000ffff7d7224 */ /* 0x000fe400078e007c */
[----:B------:R-:W-:Y:S01]  /*1a3e0*/  IMAD.MOV.U32 R124, RZ, RZ, R131 ;  /* 0x000000ffff7c7224 */ /* 0x000fe200078e0083 */
[----:B------:R-:W-:Y:S01]  /*1a3f0*/  MOV R131, R130 ;  /* 0x0000008200837202 */ /* 0x000fe20000000f00 */
[-C--:B------:R-:W-:Y:S03]  /*1a400*/  HMMA.16816.F32 R4, R108, R116.reuse, R4 ;  /* 0x000000746c04723c */ /* 0x080fe60000001804 */
[----:B------:R-:W-:Y:S01]  /*1a410*/  IMAD.MOV.U32 R130, RZ, RZ, R123 ;  /* 0x000000ffff827224 */ /* 0x000fe200078e007b */
[----:B------:R-:W-:Y:S01]  /*1a420*/  LOP3.LUT R115, R162, 0xff00ff, RZ, 0xc0, !PT ;  /* 0x00ff00ffa2737812 */ /* 0x000fe200078ec0ff */
[----:B------:R-:W1:Y:S01]  /*1a430*/  LDSM.16.MT88.4 R120, [R106+0x800] ;  /* 0x000800006a78783b */ /* 0x000e620000004200 */
[----:B------:R-:W-:Y:S01]  /*1a440*/  LOP3.LUT R114, R0, R114, RZ, 0xc0, !PT ;  /* 0x0000007200727212 */ /* 0x000fe200078ec0ff */
[----:B------:R-:W-:Y:S01]  /*1a450*/  IMAD.MOV.U32 R149, RZ, RZ, R153 ;  /* 0x000000ffff957224 */ /* 0x000fe200078e0099 */
[----:B--2---:R-:W-:Y:S01]  /*1a460*/  F2FP.F16.F32.PACK_AB R0, R207, R204 ;  /* 0x000000cccf00723e */ /* 0x004fe200000000ff */
[----:B------:R-:W-:Y:S01]  /*1a470*/  IMAD.MOV.U32 R148, RZ, RZ, R152 ;  /* 0x000000ffff947224 */ /* 0x000fe200078e0098 */
[--C-:B------:R-:W-:Y:S01]  /*1a480*/  HSET2.LE.AND R115, R115, R181.reuse, PT ;  /* 0x000000b573737233 */ /* 0x100fe20003803000 */
[----:B------:R-:W-:Y:S01]  /*1a490*/  IMAD.MOV.U32 R150, RZ, RZ, R154 ;  /* 0x000000ffff967224 */ /* 0x000fe200078e009a */
[----:B------:R-:W-:Y:S01]  /*1a4a0*/  MOV R154, R133 ;  /* 0x00000085009a7202 */ /* 0x000fe20000000f00 */
[----:B------:R-:W-:Y:S01]  /*1a4b0*/  IMAD.MOV.U32 R155, RZ, RZ, R134 ;  /* 0x000000ffff9b7224 */ /* 0x000fe200078e0086 */
[----:B------:R-:W-:Y:S01]  /*1a4c0*/  MOV R133, R125 ;  /* 0x0000007d00857202 */ /* 0x000fe20000000f00 */
[----:B------:R-:W-:Y:S01]  /*1a4d0*/  IMAD.MOV.U32 R153, RZ, RZ, R132 ;  /* 0x000000ffff997224 */ /* 0x000fe200078e0084 */
[----:B------:R-:W-:Y:S01]  /*1a4e0*/  LOP3.LUT R115, R0, R115, RZ, 0xc0, !PT ;  /* 0x0000007300737212 */ /* 0x000fe200078ec0ff */
[----:B------:R-:W-:Y:S01]  /*1a4f0*/  IMAD.MOV.U32 R134, RZ, RZ, R127 ;  /* 0x000000ffff867224 */ /* 0x000fe200078e007f */
[----:B------:R-:W-:Y:S01]  /*1a500*/  MUFU.EX2 R194, R149 ;  /* 0x0000009500c27308 */ /* 0x000fe20000000800 */
[----:B------:R-:W-:Y:S01]  /*1a510*/  IMAD.MOV.U32 R132, RZ, RZ, R126 ;  /* 0x000000ffff847224 */ /* 0x000fe200078e007e */
[----:B------:R-:W-:Y:S01]  /*1a520*/  MOV R160, R150 ;  /* 0x0000009600a07202 */ /* 0x000fe20000000f00 */
[----:B------:R-:W-:Y:S07]  /*1a530*/  IMAD.MOV.U32 R151, RZ, RZ, R131 ;  /* 0x000000ffff977224 */ /* 0x000fee00078e0083 */
[----:B------:R-:W-:Y:S01]  /*1a540*/  MUFU.EX2 R196, R153 ;  /* 0x0000009900c47308 */ /* 0x000fe20000000800 */
[C---:B------:R-:W-:Y:S04]  /*1a550*/  HMMA.16816.F32 R8, R112.reuse, R116, R8 ;  /* 0x000000747008723c */ /* 0x040fe80000001808 */
[----:B------:R-:W-:Y:S02]  /*1a560*/  IMAD.MOV.U32 R150, RZ, RZ, R130 ;  /* 0x000000ffff967224 */ /* 0x000fe400078e0082 */
[----:B------:R-:W-:Y:S02]  /*1a570*/  IMAD.MOV.U32 R152, RZ, RZ, R138 ;  /* 0x000000ffff987224 */ /* 0x000fe400078e008a */
[-C--:B------:R-:W-:Y:S03]  /*1a580*/  HMMA.16816.F32 R12, R112, R118.reuse, R12 ;  /* 0x00000076700c723c */ /* 0x080fe6000000180c */
[----:B------:R-:W-:Y:S02]  /*1a590*/  IMAD.MOV.U32 R138, RZ, RZ, R124 ;  /* 0x000000ffff8a7224 */ /* 0x000fe400078e007c */
[----:B------:R-:W2:Y:S01]  /*1a5a0*/  LDSM.16.MT88.4 R124, [R180+0xa800] ;  /* 0x00a80000b47c783b */ /* 0x000ea20000004200 */
[----:B------:R-:W-:Y:S02]  /*1a5b0*/  IMAD.MOV.U32 R161, RZ, RZ, R134 ;  /* 0x000000ffffa17224 */ /* 0x000fe400078e0086 */
[C---:B------:R-:W-:Y:S04]  /*1a5c0*/  HMMA.16816.F32 R16, R108.reuse, R118, R16 ;  /* 0x000000766c10723c */ /* 0x040fe80000001810 */
[----:B------:R-:W-:Y:S01]  /*1a5d0*/  IMAD.MOV.U32 R134, RZ, RZ, R138 ;  /* 0x000000ffff867224 */ /* 0x000fe200078e008a */
[----:B------:R-:W-:Y:S01]  /*1a5e0*/  LDSM.16.MT88.4 R116, [R180+0xb800] ;  /* 0x00b80000b474783b */ /* 0x000fe20000004200 */
[----:B------:R-:W-:Y:S01]  /*1a5f0*/  MOV R138, R129 ;  /* 0x00000081008a7202 */ /* 0x000fe20000000f00 */
[----:B------:R-:W-:Y:S01]  /*1a600*/  IMAD.MOV.U32 R162, RZ, RZ, R161 ;  /* 0x000000ffffa27224 */ /* 0x000fe200078e00a1 */
[-C--:B-1----:R-:W-:Y:S02]  /*1a610*/  HMMA.16816.F32 R20, R108, R120.reuse, R20 ;  /* 0x000000786c14723c */ /* 0x082fe40000001814 */
[----:B------:R-:W1:Y:S01]  /*1a620*/  MUFU.EX2 R185, R138 ;  /* 0x0000008a00b97308 */ /* 0x000e620000000800 */
[----:B------:R-:W-:Y:S02]  /*1a630*/  VIADD R161, R226, 0x1715609d ;  /* 0x1715609de2a17836 */ /* 0x000fe40000000000 */
[----:B------:R-:W3:Y:S01]  /*1a640*/  LDSM.16.MT88.4 R128, [R106+0x1800] ;  /* 0x001800006a80783b */ /* 0x000ee20000004200 */
[----:B------:R-:W-:Y:S02]  /*1a650*/  IMAD.MOV.U32 R163, RZ, RZ, R160 ;  /* 0x000000ffffa37224 */ /* 0x000fe400078e00a0 */
[C---:B------:R-:W-:Y:S04]  /*1a660*/  HMMA.16816.F32 R24, R112.reuse, R120, R24 ;  /* 0x000000787018723c */ /* 0x040fe80000001818 */
[----:B------:R-:W-:Y:S01]  /*1a670*/  MUFU.EX2 R198, R163 ;  /* 0x000000a300c67308 */ /* 0x000fe20000000800 */
[----:B------:R-:W-:Y:S01]  /*1a680*/  LOP3.LUT R2, R161, R188, R197, 0x96, !PT ;  /* 0x000000bca1027212 */ /* 0x000fe200078e96c5 */
[----:B------:R-:W-:Y:S08]  /*1a690*/  IMAD.WIDE.U32 R120, R162, -0x2daee0ad, RZ ;  /* 0xd2511f53a2787825 */ /* 0x000ff000078e00ff */
[----:B------:R-:W-:Y:S01]  /*1a6a0*/  MUFU.EX2 R188, R182 ;  /* 0x000000b600bc7308 */ /* 0x000fe20000000800 */
[-C--:B------:R-:W-:Y:S09]  /*1a6b0*/  HMMA.16816.F32 R28, R112, R122.reuse, R28 ;  /* 0x0000007a701c723c */ /* 0x080ff2000000181c */
[----:B------:R-:W-:Y:S01]  /*1a6c0*/  MUFU.EX2 R197, R152 ;  /* 0x0000009800c57308 */ /* 0x000fe20000000800 */
[----:B------:R-:W-:Y:S01]  /*1a6d0*/  IMAD.WIDE.U32 R2, R2, -0x2daee0ad, RZ ;  /* 0xd2511f5302027825 */ /* 0x000fe200078e00ff */
[----:B-1----:R-:W-:Y:S03]  /*1a6e0*/  F2FP.F16.F32.PACK_AB R179, R185, R184 ;  /* 0x000000b8b9b3723e */ /* 0x002fe600000000ff */
[----:B------:R-:W-:Y:S01]  /*1a6f0*/  IMAD.MOV.U32 R105, RZ, RZ, R120 ;  /* 0x000000ffff697224 */ /* 0x000fe200078e0078 */
[C---:B------:R-:W-:Y:S04]  /*1a700*/  HMMA.16816.F32 R32, R108.reuse, R122, R32 ;  /* 0x0000007a6c20723c */ /* 0x040fe80000001820 */
[----:B------:R-:W-:Y:S01]  /*1a710*/  PRMT R123, R120, 0x7771, RZ ;  /* 0x00007771787b7816 */ /* 0x000fe200000000ff */
[----:B------:R-:W-:Y:S01]  /*1a720*/  IMAD.MOV.U32 R160, RZ, RZ, R134 ;  /* 0x000000ffffa07224 */ /* 0x000fe200078e0086 */
[C---:B------:R-:W-:Y:S01]  /*1a730*/  PRMT R122, R2.reuse, 0x7771, RZ ;  /* 0x00007771027a7816 */ /* 0x040fe200000000ff */
[----:B------:R-:W-:Y:S01]  /*1a740*/  IMAD.MOV.U32 R162, RZ, RZ, R133 ;  /* 0x000000ffffa27224 */ /* 0x000fe200078e0085 */
[-C--:B--2---:R-:W-:Y:S03]  /*1a750*/  HMMA.16816.F32 R36, R108, R124.reuse, R36 ;  /* 0x0000007c6c24723c */ /* 0x084fe60000001824 */
[----:B------:R-:W-:Y:S01]  /*1a760*/  LOP3.LUT R105, R105, 0xff, RZ, 0xc0, !PT ;  /* 0x000000ff69697812 */ /* 0x000fe200078ec0ff */
[----:B------:R-:W-:Y:S01]  /*1a770*/  VIADD R161, R227, 0x646e171e ;  /* 0x646e171ee3a17836 */ /* 0x000fe20000000000 */
[----:B------:R-:W-:Y:S01]  /*1a780*/  MOV R100, R2 ;  /* 0x0000000200647202 */ /* 0x000fe20000000f00 */
[----:B------:R-:W-:Y:S01]  /*1a790*/  MUFU.EX2 R199, R162 ;  /* 0x000000a200c77308 */ /* 0x000fe20000000800 */
[----:B------:R-:W-:Y:S01]  /*1a7a0*/  PRMT R133, R105, 0x5410, R123 ;  /* 0x0000541069857816 */ /* 0x000fe2000000007b */
[C---:B------:R-:W-:Y:S04]  /*1a7b0*/  HMMA.16816.F32 R40, R112.reuse, R124, R40 ;  /* 0x0000007c7028723c */ /* 0x040fe80000001828 */
[C---:B------:R-:W-:Y:S02]  /*1a7c0*/  LOP3.LUT R0, R161.reuse, R192, R121, 0x96, !PT ;  /* 0x000000c0a1007212 */ /* 0x040fe400078e9679 */
[----:B------:R-:W-:Y:S02]  /*1a7d0*/  PRMT R121, R2, 0x7773, RZ ;  /* 0x0000777302797816 */ /* 0x000fe400000000ff */
[-C--:B------:R-:W-:Y:S03]  /*1a7e0*/  HMMA.16816.F32 R44, R112, R126.reuse, R44 ;  /* 0x0000007e702c723c */ /* 0x080fe6000000182c */
[C---:B------:R-:W-:Y:S02]  /*1a7f0*/  PRMT R125, R120.reuse, 0x7773, RZ ;  /* 0x00007773787d7816 */ /* 0x040fe400000000ff */
[----:B------:R-:W-:Y:S02]  /*1a800*/  PRMT R124, R120, 0x7772, RZ ;  /* 0x00007772787c7816 */ /* 0x000fe400000000ff */
[----:B------:R-:W-:Y:S01]  /*1a810*/  PRMT R120, R2, 0x7772, RZ ;  /* 0x0000777202787816 */ /* 0x000fe200000000ff */
[C---:B------:R-:W-:Y:S04]  /*1a820*/  HMMA.16816.F32 R48, R108.reuse, R126, R48 ;  /* 0x0000007e6c30723c */ /* 0x040fe80000001830 */
[----:B------:R-:W-:Y:S02]  /*1a830*/  PRMT R134, R120, 0x5410, R121 ;  /* 0x0000541078867816 */ /* 0x000fe40000000079 */
[----:B------:R-:W-:Y:S02]  /*1a840*/  LOP3.LUT R100, R100, 0xff, RZ, 0xc0, !PT ;  /* 0x000000ff64647812 */ /* 0x000fe400078ec0ff */
[-C--:B---3--:R-:W-:Y:S03]  /*1a850*/  HMMA.16816.F32 R52, R108, R128.reuse, R52 ;  /* 0x000000806c34723c */ /* 0x088fe60000001834 */
[----:B------:R-:W-:Y:S01]  /*1a860*/  LOP3.LUT R2, R161, R190, R3, 0x96, !PT ;  /* 0x000000bea1027212 */ /* 0x000fe200078e9603 */
[----:B------:R-:W-:Y:S01]  /*1a870*/  IMAD.MOV.U32 R161, RZ, RZ, R132 ;  /* 0x000000ffffa17224 */ /* 0x000fe200078e0084 */
[----:B------:R-:W-:Y:S02]  /*1a880*/  PRMT R132, R100, 0x5410, R122 ;  /* 0x0000541064847816 */ /* 0x000fe4000000007a */
[----:B------:R-:W1:Y:S01]  /*1a890*/  LDSM.16.MT88.4 R120, [R106+0x2800] ;  /* 0x002800006a78783b */ /* 0x000e620000004200 */
[C---:B------:R-:W-:Y:S01]  /*1a8a0*/  HMMA.16816.F32 R56, R112.reuse, R128, R56 ;  /* 0x000000807038723c */ /* 0x040fe20000001838 */
[----:B------:R-:W-:Y:S03]  /*1a8b0*/  MUFU.EX2 R192, R161 ;  /* 0x000000a100c07308 */ /* 0x000fe60000000800 */
[C---:B------:R-:W-:Y:S02]  /*1a8c0*/  LOP3.LUT R3, R0.reuse, 0xffff, RZ, 0xc0, !PT ;  /* 0x0000ffff00037812 */ /* 0x040fe400078ec0ff */
[----:B------:R-:W-:Y:S02]  /*1a8d0*/  PRMT R100, R0, 0x7632, R100 ;  /* 0x0000763200647816 */ /* 0x000fe40000000064 */
[-C--:B------:R-:W-:Y:S03]  /*1a8e0*/  HMMA.16816.F32 R60, R112, R130.reuse, R60 ;  /* 0x00000082703c723c */ /* 0x080fe6000000183c */
[----:B------:R-:W-:Y:S02]  /*1a8f0*/  SHF.R.U32.HI R3, RZ, 0x8, R3 ;  /* 0x00000008ff037819 */ /* 0x000fe40000011603 */
[----:B------:R-:W-:Y:S02]  /*1a900*/  LOP3.LUT R100, R100, 0xff, RZ, 0xc0, !PT ;  /* 0x000000ff64647812 */ /* 0x000fe400078ec0ff */
[----:B------:R-:W-:Y:S01]  /*1a910*/  LOP3.LUT R127, R0, 0xff, RZ, 0xc0, !PT ;  /* 0x000000ff007f7812 */ /* 0x000fe200078ec0ff */
[C---:B------:R-:W-:Y:S04]  /*1a920*/  HMMA.16816.F32 R64, R108.reuse, R130, R64 ;  /* 0x000000826c40723c */ /* 0x040fe80000001840 */
[----:B------:R-:W-:Y:S01]  /*1a930*/  PRMT R128, R127, 0x5410, R3 ;  /* 0x000054107f807816 */ /* 0x000fe20000000003 */
[----:B------:R-:W-:Y:S01]  /*1a940*/  FADD.FTZ R3, R155, R183 ;  /* 0x000000b79b037221 */ /* 0x000fe20000010000 */
[----:B------:R-:W-:Y:S02]  /*1a950*/  SHF.R.U32.HI R126, RZ, 0x18, R0 ;  /* 0x00000018ff7e7819 */ /* 0x000fe40000011600 */
[-C--:B------:R-:W-:Y:S03]  /*1a960*/  HMMA.16816.F32 R68, R108, R116.reuse, R68 ;  /* 0x000000746c44723c */ /* 0x080fe60000001844 */
[----:B------:R-:W-:Y:S01]  /*1a970*/  PRMT R127, R100, 0x5410, R126 ;  /* 0x00005410647f7816 */ /* 0x000fe2000000007e */
[----:B------:R-:W-:Y:S01]  /*1a980*/  FADD.FTZ R100, R251, R135 ;  /* 0x00000087fb647221 */ /* 0x000fe20000010000 */
[----:B------:R-:W-:Y:S01]  /*1a990*/  LOP3.LUT R0, R2, 0xffff, RZ, 0xc0, !PT ;  /* 0x0000ffff02007812 */ /* 0x000fe200078ec0ff */
[----:B------:R-:W-:Y:S01]  /*1a9a0*/  FADD.FTZ R3, R143, R3 ;  /* 0x000000038f037221 */ /* 0x000fe20000010000 */
[----:B------:R-:W-:Y:S01]  /*1a9b0*/  PRMT R129, R124, 0x5410, R125 ;  /* 0x000054107c817816 */ /* 0x000fe2000000007d */
[C---:B------:R-:W-:Y:S04]  /*1a9c0*/  HMMA.16816.F32 R72, R112.reuse, R116, R72 ;  /* 0x000000747048723c */ /* 0x040fe80000001848 */
[--C-:B------:R-:W-:Y:S01]  /*1a9d0*/  FFMA.FTZ R116, R160, UR4, -R107.reuse ;  /* 0x00000004a0747c23 */ /* 0x100fe2000801086b */
[----:B------:R-:W-:Y:S01]  /*1a9e0*/  FFMA.FTZ R117, R151, UR4, -R107 ;  /* 0x0000000497757c23 */ /* 0x000fe2000801086b */
[----:B------:R-:W-:Y:S01]  /*1a9f0*/  PRMT R124, R2, 0x7632, R124 ;  /* 0x00007632027c7816 */ /* 0x000fe2000000007c */
[----:B------:R-:W-:Y:S01]  /*1aa00*/  FADD.FTZ R3, R147, R3 ;  /* 0x0000000393037221 */ /* 0x000fe20000010000 */
[-C--:B------:R-:W-:Y:S01]  /*1aa10*/  HMMA.16816.F32 R76, R112, R118.reuse, R76 ;  /* 0x00000076704c723c */ /* 0x080fe2000000184c */
[----:B------:R-:W-:Y:S02]  /*1aa20*/  MUFU.EX2 R191, R116 ;  /* 0x0000007400bf7308 */ /* 0x000fe40000000800 */
[----:B------:R-:W-:Y:S01]  /*1aa30*/  FADD.FTZ R202, R202, R3 ;  /* 0x00000003caca7221 */ /* 0x000fe20000010000 */
[--C-:B------:R-:W-:Y:S07]  /*1aa40*/  HSET2.LE.AND R3, R128, R181.reuse, PT ;  /* 0x000000b580037233 */ /* 0x100fee0003803000 */
[----:B------:R2:W3:Y:S01]  /*1aa50*/  MUFU.EX2 R190, R117 ;  /* 0x0000007500be7308 */ /* 0x0004e20000000800 */
[----:B------:R-:W-:Y:S01]  /*1aa60*/  LOP3.LUT R125, R2, 0xff, RZ, 0xc0, !PT ;  /* 0x000000ff027d7812 */ /* 0x000fe200078ec0ff */
[C---:B------:R-:W-:Y:S04]  /*1aa70*/  HMMA.16816.F32 R80, R108.reuse, R118, R80 ;  /* 0x000000766c50723c */ /* 0x040fe80000001850 */
[----:B------:R-:W-:Y:S02]  /*1aa80*/  SHF.R.U32.HI R105, RZ, 0x18, R2 ;  /* 0x00000018ff697819 */ /* 0x000fe40000011602 */
[----:B------:R-:W-:Y:S02]  /*1aa90*/  SHF.R.U32.HI R2, RZ, 0x8, R0 ;  /* 0x00000008ff027819 */ /* 0x000fe40000011600 */
[-C--:B-1----:R-:W-:Y:S01]  /*1aaa0*/  HMMA.16816.F32 R84, R108, R120.reuse, R84 ;  /* 0x000000786c54723c */ /* 0x082fe20000001854 */
[----:B--2---:R-:W1:Y:S02]  /*1aab0*/  LDSM.16.MT88.4 R116, [R180+0x9c00] ;  /* 0x009c0000b474783b */ /* 0x004e640000004200 */
[----:B------:R-:W-:Y:S01]  /*1aac0*/  LOP3.LUT R0, R124, 0xff, RZ, 0xc0, !PT ;  /* 0x000000ff7c007812 */ /* 0x000fe200078ec0ff */
[----:B------:R-:W-:Y:S01]  /*1aad0*/  FFMA.FTZ R124, R150, UR4, -R107 ;  /* 0x00000004967c7c23 */ /* 0x000fe2000801086b */
[----:B------:R-:W-:Y:S01]  /*1aae0*/  PRMT R126, R125, 0x5410, R2 ;  /* 0x000054107d7e7816 */ /* 0x000fe20000000002 */
[----:B------:R-:W-:Y:S02]  /*1aaf0*/  FADD.FTZ R2, R154, R137 ;  /* 0x000000899a027221 */ /* 0x000fe40000010000 */
[C---:B------:R-:W-:Y:S01]  /*1ab00*/  HMMA.16816.F32 R88, R112.reuse, R120, R88 ;  /* 0x000000787058723c */ /* 0x040fe20000001858 */
[----:B------:R-:W-:Y:S03]  /*1ab10*/  MUFU.EX2 R187, R124 ;  /* 0x0000007c00bb7308 */ /* 0x000fe60000000800 */
[----:B------:R-:W-:Y:S01]  /*1ab20*/  FFMA.FTZ R107, R148, UR4, -R107 ;  /* 0x00000004946b7c23 */ /* 0x000fe2000801086b */
[----:B------:R-:W-:Y:S01]  /*1ab30*/  PRMT R125, R0, 0x5410, R105 ;  /* 0x00005410007d7816 */ /* 0x000fe20000000069 */
[----:B------:R-:W-:Y:S01]  /*1ab40*/  FADD.FTZ R2, R142, R2 ;  /* 0x000000028e027221 */ /* 0x000fe20000010000 */
[----:B------:R-:W-:Y:S01]  /*1ab50*/  FADD.FTZ R0, R252, R136 ;  /* 0x00000088fc007221 */ /* 0x000fe20000010000 */
[-C--:B------:R-:W-:Y:S03]  /*1ab60*/  HMMA.16816.F32 R92, R112, R122.reuse, R92 ;  /* 0x0000007a705c723c */ /* 0x080fe6000000185c */
[----:B------:R-:W2:Y:S01]  /*1ab70*/  MUFU.EX2 R186, R107 ;  /* 0x0000006b00ba7308 */ /* 0x000ea20000000800 */
[----:B------:R-:W-:Y:S01]  /*1ab80*/  LDSM.16.MT88.4 R148, [R180+0xac00] ;  /* 0x00ac0000b494783b */ /* 0x000fe20000004200 */
[----:B------:R-:W-:Y:S01]  /*1ab90*/  FADD.FTZ R2, R146, R2 ;  /* 0x0000000292027221 */ /* 0x000fe20000010000 */
[----:B------:R-:W-:Y:S01]  /*1aba0*/  FADD.FTZ R105, R141, R0 ;  /* 0x000000008d697221 */ /* 0x000fe20000010000 */
[----:B------:R-:W-:Y:S01]  /*1abb0*/  FADD.FTZ R0, R140, R100 ;  /* 0x000000648c007221 */ /* 0x000fe20000010000 */
[----:B---3--:R-:W-:Y:S01]  /*1abc0*/  F2FP.F16.F32.PACK_AB R175, R190, R191 ;  /* 0x000000bfbeaf723e */ /* 0x008fe200000000ff */
[----:B------:R-:W-:Y:S01]  /*1abd0*/  FADD.FTZ R201, R201, R2 ;  /* 0x00000002c9c97221 */ /* 0x000fe20000010000 */
[----:B------:R-:W-:Y:S04]  /*1abe0*/  HMMA.16816.F32 R96, R108, R122, R96 ;  /* 0x0000007a6c60723c */ /* 0x000fe80000001860 */
[----:B------:R-:W-:Y:S01]  /*1abf0*/  FADD.FTZ R100, R145, R105 ;  /* 0x0000006991647221 */ /* 0x000fe20000010000 */
[----:B------:R-:W-:Y:S01]  /*1ac00*/  LOP3.LUT R2, R129, 0xff00ff, RZ, 0xc0, !PT ;  /* 0x00ff00ff81027812 */ /* 0x000fe200078ec0ff */
[----:B------:R-:W-:Y:S01]  /*1ac10*/  FADD.FTZ R203, R144, R0 ;  /* 0x0000000090cb7221 */ /* 0x000fe20000010000 */
[--C-:B------:R-:W-:Y:S01]  /*1ac20*/  HSET2.LE.AND R0, R133, R181.reuse, PT ;  /* 0x000000b585007233 */ /* 0x100fe20003803000 */
[----:B------:R-:W-:Y:S01]  /*1ac30*/  FADD.FTZ R200, R200, R100 ;  /* 0x00000064c8c87221 */ /* 0x000fe20000010000 */
[--C-:B------:R-:W-:Y:S02]  /*1ac40*/  HSET2.LE.AND R100, R127, R181.reuse, PT ;  /* 0x000000b57f647233 */ /* 0x100fe40003803000 */
[--C-:B------:R-:W-:Y:S02]  /*1ac50*/  HSET2.LE.AND R2, R2, R181.reuse, PT ;  /* 0x000000b502027233 */ /* 0x100fe40003803000 */
[----:B------:R-:W-:Y:S02]  /*1ac60*/  F2FP.F16.F32.PACK_AB R172, R188, R189 ;  /* 0x000000bdbcac723e */ /* 0x000fe400000000ff */
[----:B--2---:R-:W-:Y:S02]  /*1ac70*/  F2FP.F16.F32.PACK_AB R173, R186, R187 ;  /* 0x000000bbbaad723e */ /* 0x004fe400000000ff */
[----:B------:R-:W-:Y:S02]  /*1ac80*/  LOP3.LUT R121, R134, 0xff00ff, RZ, 0xc0, !PT ;  /* 0x00ff00ff86797812 */ /* 0x000fe400078ec0ff */
[--C-:B------:R-:W-:Y:S02]  /*1ac90*/  HSET2.LE.AND R120, R132, R181.reuse, PT ;  /* 0x000000b584787233 */ /* 0x100fe40003803000 */
[----:B------:R-:W2:Y:S01]  /*1aca0*/  LDSM.16.MT88.4 R132, [R106+0xc00] ;  /* 0x000c00006a84783b */ /* 0x000ea20000004200 */
        /* <DEDUP_REMOVED lines=10> */
[--C-:B------:R-:W-:Y:S01]  /*1ad50*/  HSET2.LE.AND R105, R126, R181.reuse, PT ;  /* 0x000000b57e697233 */ /* 0x100fe20003803000 */
[----:B------:R-:W-:Y:S01]  /*1ad60*/  IMAD.MOV.U32 R100, RZ, RZ, R104 ;  /* 0x000000ffff647224 */ /* 0x000fe200078e0068 */
[----:B------:R-:W-:Y:S01]  /*1ad70*/  HSET2.LE.AND R107, R125, R181, PT ;  /* 0x000000b57d6b7233 */ /* 0x000fe20003803000 */
[-C--:B-1----:R-:W-:Y:S01]  /*1ad80*/  HMMA.16816.F32 R112, R172, R116.reuse, R4 ;  /* 0x00000074ac70723c */ /* 0x082fe20000001804 */
[----:B------:R-:W1:Y:S04]  /*1ad90*/  LDSM.16.MT88.4 R180, [R180+0xbc00] ;  /* 0x00bc0000b4b4783b */ /* 0x000e680000004200 */
[----:B------:R-:W-:Y:S01]  /*1ada0*/  F2FP.F16.F32.PACK_AB R176, R199, R198 ;  /* 0x000000c6c7b0723e */ /* 0x000fe200000000ff */
[----:B------:R-:W-:Y:S01]  /*1adb0*/  FADD.FTZ R3, R240, R3 ;  /* 0x00000003f0037221 */ /* 0x000fe20000010000 */
[----:B------:R-:W-:Y:S02]  /*1adc0*/  F2FP.F16.F32.PACK_AB R177, R194, R192 ;  /* 0x000000c0c2b1723e */ /* 0x000fe400000000ff */
[----:B------:R-:W-:Y:S01]  /*1add0*/  F2FP.F16.F32.PACK_AB R178, R197, R196 ;  /* 0x000000c4c5b2723e */ /* 0x000fe200000000ff */
[----:B------:R3:W4:Y:S01]  /*1ade0*/  LDSM.16.MT88.4 R4, [R106+0x2c00] ;  /* 0x002c00006a04783b */ /* 0x0007220000004200 */
[----:B------:R-:W-:Y:S02]  /*1adf0*/  LOP3.LUT R176, R176, R105, RZ, 0xc0, !PT ;  /* 0x00000069b0b07212 */ /* 0x000fe400078ec0ff */
[----:B------:R-:W-:Y:S01]  /*1ae00*/  LOP3.LUT R177, R177, R107, RZ, 0xc0, !PT ;  /* 0x0000006bb1b17212 */ /* 0x000fe200078ec0ff */
[----:B------:R-:W-:Y:S01]  /*1ae10*/  IMAD.MOV.U32 R107, RZ, RZ, R101 ;  /* 0x000000ffff6b7224 */ /* 0x000fe200078e0065 */
[----:B------:R-:W-:Y:S02]  /*1ae20*/  LOP3.LUT R178, R178, R120, RZ, 0xc0, !PT ;  /* 0x00000078b2b27212 */ /* 0x000fe400078ec0ff */
[----:B------:R-:W-:Y:S02]  /*1ae30*/  LOP3.LUT R179, R179, R121, RZ, 0xc0, !PT ;  /* 0x00000079b3b37212 */ /* 0x000fe400078ec0ff */
[----:B------:R-:W-:Y:S05]  /*1ae40*/  MOV R105, R103 ;  /* 0x0000006700697202 */ /* 0x000fea0000000f00 */
        /* <DEDUP_REMOVED lines=10> */
[----:B---3--:R-:W-:Y:S01]  /*1aef0*/  IMAD.MOV.U32 R106, RZ, RZ, R102 ;  /* 0x000000ffff6a7224 */ /* 0x008fe200078e0066 */
[C---:B------:R-:W-:Y:S04]  /*1af00*/  HMMA.16816.F32 R116, R172.reuse, R118, R16 ;  /* 0x00000076ac74723c */ /* 0x040fe80000001810 */
        /* <DEDUP_REMOVED lines=21> */
[----:B------:R-:W-:Y:S03]  /*1b060*/  FADD.FTZ R3, R237, R3 ;  /* 0x00000003ed037221 */ /* 0x000fe60000010000 */
[-C--:B------:R-:W-:Y:S03]  /*1b070*/  HMMA.16816.F32 R144, R172, R148.reuse, R36 ;  /* 0x00000094ac90723c */ /* 0x080fe60000001824 */
[----:B------:R-:W-:Y:S04]  /*1b080*/  FADD.FTZ R8, R189, R3 ;  /* 0x00000003bd087221 */ /* 0x000fe80000010000 */
[----:B------:R-:W-:Y:S01]  /*1b090*/  FADD.FTZ R8, R188, R8 ;  /* 0x00000008bc087221 */ /* 0x000fe20000010000 */
        /* <DEDUP_REMOVED lines=13> */
[----:B------:R-:W-:Y:S04]  /*1b170*/  FADD.FTZ R4, R234, R9 ;  /* 0x00000009ea047221 */ /* 0x000fe80000010000 */
[-C--:B------:R-:W-:Y:S03]  /*1b180*/  HMMA.16816.F32 R92, R176, R6.reuse, R92 ;  /* 0x00000006b05c723c */ /* 0x080fe6000000185c */
[----:B------:R-:W-:Y:S01]  /*1b190*/  FADD.FTZ R3, R187, R4 ;  /* 0x00000004bb037221 */ /* 0x000fe20000010000 */
[----:B------:R-:W-:Y:S01]  /*1b1a0*/  FADD.FTZ R4, R196, R2 ;  /* 0x00000002c4047221 */ /* 0x000fe20000010000 */
[----:B------:R-:W-:Y:S02]  /*1b1b0*/  FADD.FTZ R2, R195, R8 ;  /* 0x00000008c3027221 */ /* 0x000fe40000010000 */
[----:B------:R-:W-:Y:S01]  /*1b1c0*/  FADD.FTZ R5, R186, R3 ;  /* 0x00000003ba057221 */ /* 0x000fe20000010000 */
[----:B------:R-:W-:Y:S01]  /*1b1d0*/  FADD.FTZ R3, R184, R0 ;  /* 0x00000000b8037221 */ /* 0x000fe20000010000 */
[----:B------:R-:W-:Y:S01]  /*1b1e0*/  FADD.FTZ R2, R193, R2 ;  /* 0x00000002c1027221 */ /* 0x000fe20000010000 */
[----:B------:R-:W-:Y:S04]  /*1b1f0*/  HMMA.16816.F32 R96, R172, R6, R96 ;  /* 0x00000006ac60723c */ /* 0x000fe80000001860 */
[----:B------:R-:W-:Y:S01]  /*1b200*/  FADD.FTZ R3, R185, R3 ;  /* 0x00000003b9037221 */ /* 0x000fe20000010000 */
[----:B------:R-:W-:Y:S01]  /*1b210*/  FADD.FTZ R0, R191, R5 ;  /* 0x00000005bf007221 */ /* 0x000fe20000010000 */
[----:B------:R-:W-:Y:S03]  /*1b220*/  FADD.FTZ R243, R197, R4 ;  /* 0x00000004c5f37221 */ /* 0x000fe60000010000 */
[----:B------:R1:W-:Y:S01]  /*1b230*/  STL [R1+0x48], R3 ;  /* 0x0000480301007387 */ /* 0x0003e20000100800 */
[----:B------:R-:W-:Y:S03]  /*1b240*/  FADD.FTZ R0, R190, R0 ;  /* 0x00000000be007221 */ /* 0x000fe60000010000 */
[----:B------:R1:W-:Y:S04]  /*1b250*/  STL [R1+0x40], R2 ;  /* 0x0000400201007387 */ /* 0x0003e80000100800 */
[----:B------:R1:W-:Y:S01]  /*1b260*/  STL [R1+0x44], R0 ;  /* 0x0000440001007387 */ /* 0x0003e20000100800 */
[----:B------:R-:W-:Y:S05]  /*1b270*/  BRA.U UP0, `(.L_x_552) ;  /* 0xffffff9d00507547 */ /* 0x000fea000b83ffff */
.L_x_551:
[----:B-1----:R-:W2:Y:S01]  /*1b280*/  LDL.LU R3, [R1+0x40] ;  /* 0x0000400001037983 */ /* 0x002ea20000300800 */
[----:B------:R-:W1:Y:S03]  /*1b290*/  LDCU UR4, c[0x0][0x4fc] ;  /* 0x00009f80ff0477ac */ /* 0x000e660008000800 */
[----:B------:R-:W3:Y:S01]  /*1b2a0*/  LDL.LU R2, [R1+0x44] ;  /* 0x0000440001027983 */ /* 0x000ee20000300800 */
[----:B------:R-:W-:Y:S01]  /*1b2b0*/  UISETP.NE.AND UP3, UPT, UR19, -0x1, UPT ;  /* 0xffffffff1300788c */ /* 0x000fe2000bf65270 */
[----:B------:R-:W4:Y:S01]  /*1b2c0*/  S2UR UR11, SR_CTAID.Y ;  /* 0x00000000000b79c3 */ /* 0x000f220000002600 */
[----:B------:R-:W1:Y:S01]  /*1b2d0*/  LDCU UR9, c[0x0][0x434] ;  /* 0x00008680ff0977ac */ /* 0x000e620008000800 */
[----:B------:R-:W3:Y:S01]  /*1b2e0*/  LDL.LU R5, [R1+0x48] ;  /* 0x0000480001057983 */ /* 0x000ee20000300800 */
[----:B------:R-:W3:Y:S03]  /*1b2f0*/  LDCU.U8 UR10, c[0x0][0x548] ;  /* 0x0000a900ff0a77ac */ /* 0x000ee60008000000 */
[----:B------:R-:W3:Y:S04]  /*1b300*/  LDL.LU R7, [R1+0x64] ;  /* 0x0000640001077983 */ /* 0x000ee80000300800 */
[----:B------:R-:W3:Y:S01]  /*1b310*/  LDL.LU R54, [R1+0x38] ;  /* 0x0000380001367983 */ /* 0x000ee20000300800 */
[----:B------:R-:W4:Y:S01]  /*1b320*/  @!UP3 LDCU.64 UR6, c[0x0][0x400] ;  /* 0x00008000ff06b7ac */ /* 0x000f220008000a00 */
[----:B------:R-:W-:Y:S01]  /*1b330*/  UISETP.NE.AND UP2, UPT, UR19, -0x1, UPT ;  /* 0xffffffff1300788c */ /* 0x000fe2000bf45270 */
[----:B------:R-:W3:Y:S01]  /*1b340*/  LDCU UR13, c[0x0][0x434] ;  /* 0x00008680ff0d77ac */ /* 0x000ee20008000800 */
[----:B----4-:R-:W-:-:S04]  /*1b350*/  @!UP3 UIMAD.WIDE.U32 UR16, UR11, UR6, URZ ;  /* 0x000000060b10b2a5 */ /* 0x010fc8000f8e00ff */
[----:B------:R-:W-:Y:S01]  /*1b360*/  @!UP3 UIMAD UR12, UR11, UR7, UR17 ;  /* 0x000000070b0cb2a4 */ /* 0x000fe2000f8e0211 */
[----:B------:R-:W4:Y:S02]  /*1b370*/  @UP3 LDCU.64 UR6, c[0x0][0x408] ;  /* 0x00008100ff0637ac */ /* 0x000f240008000a00 */
[----:B----4-:R-:W-:Y:S01]  /*1b380*/  @UP3 UIMAD.WIDE.U32 UR20, UR19, UR6, URZ ;  /* 0x00000006131432a5 */ /* 0x010fe2000f8e00ff */
[----:B------:R-:W4:Y:S03]  /*1b390*/  S2UR UR6, SR_CTAID.Z ;  /* 0x00000000000679c3 */ /* 0x000f260000002700 */
[----:B------:R-:W-:Y:S02]  /*1b3a0*/  @UP3 UIMAD UR12, UR19, UR7, UR21 ;  /* 0x00000007130c32a4 */ /* 0x000fe4000f8e0215 */
[----:B-1----:R-:W-:Y:S01]  /*1b3b0*/  @!UP2 UIMAD UR19, UR11, UR9, URZ ;  /* 0x000000090b13a2a4 */ /* 0x002fe2000f8e02ff */
[----:B------:R-:W-:Y:S01]  /*1b3c0*/  @UP3 UMOV UR16, UR20 ;  /* 0x0000001400103c82 */ /* 0x000fe20008000000 */
[----:B--2---:R-:W1:Y:S04]  /*1b3d0*/  SHFL.BFLY PT, R0, R3, 0x2, 0x1f ;  /* 0x0c401f0003007f89 */ /* 0x004e6800000e0000 */
[----:B---3--:R-:W2:Y:S01]  /*1b3e0*/  SHFL.BFLY PT, R4, R2, 0x2, 0x1f ;  /* 0x0c401f0002047f89 */ /* 0x008ea200000e0000 */
[----:B-----5:R-:W-:-:S04]  /*1b3f0*/  LOP3.LUT R210, R7, R210, RZ, 0xfc, !PT ;  /* 0x000000d207d27212 */ /* 0x020fc800078efcff */
[----:B------:R-:W-:Y:S01]  /*1b400*/  LOP3.LUT R210, R210, 0x20, R54, 0xf8, !PT ;  /* 0x00000020d2d27812 */ /* 0x000fe200078ef836 */
[----:B-1----:R-:W-:Y:S02]  /*1b410*/  FADD.FTZ R0, R0, R3 ;  /* 0x0000000300007221 */ /* 0x002fe40000010000 */
[----:B------:R-:W1:Y:S01]  /*1b420*/  SHFL.BFLY PT, R3, R243, 0x2, 0x1f ;  /* 0x0c401f00f3037f89 */ /* 0x000e6200000e0000 */
[----:B--2---:R-:W-:-:S03]  /*1b430*/  FADD.FTZ R4, R4, R2 ;  /* 0x0000000204047221 */ /* 0x004fc60000010000 */
[----:B------:R-:W2:Y:S04]  /*1b440*/  SHFL.BFLY PT, R52, R0, 0x1, 0x1f ;  /* 0x0c201f0000347f89 */ /* 0x000ea800000e0000 */
[----:B------:R-:W3:Y:S04]  /*1b450*/  SHFL.BFLY PT, R2, R5, 0x2, 0x1f ;  /* 0x0c401f0005027f89 */ /* 0x000ee800000e0000 */
[----:B------:R-:W4:Y:S01]  /*1b460*/  SHFL.BFLY PT, R51, R4, 0x1, 0x1f ;  /* 0x0c201f0004337f89 */ /* 0x000f2200000e0000 */
[----:B-1----:R-:W-:Y:S01]  /*1b470*/  FADD.FTZ R3, R3, R243 ;  /* 0x000000f303037221 */ /* 0x002fe20000010000 */
[----:B--2---:R-:W-:-:S04]  /*1b480*/  FADD.FTZ R52, R0, R52 ;  /* 0x0000003400347221 */ /* 0x004fc80000010000 */
[----:B------:R-:W1:Y:S01]  /*1b490*/  SHFL.BFLY PT, R50, R3, 0x1, 0x1f ;  /* 0x0c201f0003327f89 */ /* 0x000e6200000e0000 */
[----:B------:R-:W-:Y:S01]  /*1b4a0*/  LOP3.LUT R0, R54, 0xc0, RZ, 0xc0, !PT ;  /* 0x000000c036007812 */ /* 0x000fe200078ec0ff */
[----:B---3--:R-:W-:Y:S01]  /*1b4b0*/  FADD.FTZ R2, R2, R5 ;  /* 0x0000000502027221 */ /* 0x008fe20000010000 */
[----:B------:R-:W2:Y:S01]  /*1b4c0*/  MUFU.RCP R6, R52 ;  /* 0x0000003400067308 */ /* 0x000ea20000001000 */
[----:B------:R-:W-:Y:S01]  /*1b4d0*/  FSETP.NE.FTZ.AND P3, PT, R52, RZ, PT ;  /* 0x000000ff3400720b */ /* 0x000fe20003f75000 */
[----:B----4-:R-:W-:Y:S02]  /*1b4e0*/  FADD.FTZ R51, R4, R51 ;  /* 0x0000003304337221 */ /* 0x010fe40000010000 */
[----:B------:R-:W3:Y:S01]  /*1b4f0*/  SHFL.BFLY PT, R53, R2, 0x1, 0x1f ;  /* 0x0c201f0002357f89 */ /* 0x000ee200000e0000 */
[----:B------:R-:W-:-:S03]  /*1b500*/  LOP3.LUT R4, R0, 0x18, R213, 0xf8, !PT ;  /* 0x0000001800047812 */ /* 0x000fc600078ef8d5 */
[----:B------:R-:W4:Y:S01]  /*1b510*/  MUFU.RCP R5, R51 ;  /* 0x0000003300057308 */ /* 0x000f220000001000 */
[----:B------:R-:W-:Y:S02]  /*1b520*/  FSETP.NE.FTZ.AND P2, PT, R51, RZ, PT ;  /* 0x000000ff3300720b */ /* 0x000fe40003f55000 */
[----:B------:R-:W-:Y:S02]  /*1b530*/  LOP3.LUT R210, R210, R4, RZ, 0xfc, !PT ;  /* 0x00000004d2d27212 */ /* 0x000fe400078efcff */
[----:B------:R-:W-:Y:S02]  /*1b540*/  LOP3.LUT R4, R211, 0x20, RZ, 0xc0, !PT ;  /* 0x00000020d3047812 */ /* 0x000fe400078ec0ff */
[----:B--2---:R-:W-:Y:S01]  /*1b550*/  FSEL R0, R6, 1, P3 ;  /* 0x3f80000006007808 */ /* 0x004fe20001800000 */
[----:B-1----:R-:W-:-:S04]  /*1b560*/  FADD.FTZ R50, R3, R50 ;  /* 0x0000003203327221 */ /* 0x002fc80000010000 */
[----:B------:R-:W-:Y:S01]  /*1b570*/  FMUL.FTZ R0, R0, UR4 ;  /* 0x0000000400007c20 */ /* 0x000fe20008410000 */
[----:B------:R-:W-:-:S03]  /*1b580*/  FSETP.NE.FTZ.AND P1, PT, R50, RZ, PT ;  /* 0x000000ff3200720b */ /* 0x000fc60003f35000 */
[----:B------:R-:W-:Y:S01]  /*1b590*/  FMUL.FTZ R112, R0, R112 ;  /* 0x0000007000707220 */ /* 0x000fe20000410000 */
[----:B---3--:R-:W-:Y:S01]  /*1b5a0*/  FADD.FTZ R53, R2, R53 ;  /* 0x0000003502357221 */ /* 0x008fe20000010000 */
        /* <DEDUP_REMOVED lines=24> */
[----:B------:R-:W-:-:S02]  /*1b730*/  FSETP.NE.FTZ.AND P0, PT, R53, RZ, PT ;  /* 0x000000ff3500720b */ /* 0x000fc40003f15000 */
[----:B----4-:R-:W-:Y:S02]  /*1b740*/  FSEL R3, R5, 1, P2 ;  /* 0x3f80000005037808 */ /* 0x010fe40001000000 */
[----:B------:R-:W-:Y:S02]  /*1b750*/  F2FP.F16.F32.PACK_AB R48, R48, R112 ;  /* 0x000000703030723e */ /* 0x000fe400000000ff */
[----:B------:R-:W-:Y:S01]  /*1b760*/  F2FP.F16.F32.PACK_AB R41, R41, R128 ;  /* 0x000000802929723e */ /* 0x000fe200000000ff */
[----:B------:R-:W2:Y:S01]  /*1b770*/  MUFU.RCP R0, R53 ;  /* 0x0000003500007308 */ /* 0x000ea20000001000 */
[----:B------:R-:W-:Y:S01]  /*1b780*/  FMUL.FTZ R3, R3, UR4 ;  /* 0x0000000403037c20 */ /* 0x000fe20008410000 */
[----:B------:R-:W-:Y:S02]  /*1b790*/  F2FP.F16.F32.PACK_AB R37, R37, R132 ;  /* 0x000000842525723e */ /* 0x000fe400000000ff */
[----:B------:R-:W-:Y:S01]  /*1b7a0*/  F2FP.F16.F32.PACK_AB R33, R33, R144 ;  /* 0x000000902121723e */ /* 0x000fe200000000ff */
[C---:B------:R-:W-:Y:S01]  /*1b7b0*/  FMUL.FTZ R114, R3.reuse, R114 ;  /* 0x0000007203727220 */ /* 0x040fe20000410000 */
[C---:B------:R-:W-:Y:S01]  /*1b7c0*/  FMUL.FTZ R47, R3.reuse, R115 ;  /* 0x00000073032f7220 */ /* 0x040fe20000410000 */
[C---:B------:R-:W-:Y:S01]  /*1b7d0*/  FMUL.FTZ R118, R3.reuse, R118 ;  /* 0x0000007603767220 */ /* 0x040fe20000410000 */
[C---:B------:R-:W-:Y:S01]  /*1b7e0*/  FMUL.FTZ R119, R3.reuse, R119 ;  /* 0x0000007703777220 */ /* 0x040fe20000410000 */
[C---:B------:R-:W-:Y:S01]  /*1b7f0*/  FMUL.FTZ R130, R3.reuse, R130 ;  /* 0x0000008203827220 */ /* 0x040fe20000410000 */
[----:B-1----:R-:W-:Y:S01]  /*1b800*/  FSEL R2, R2, 1, P1 ;  /* 0x3f80000002027808 */ /* 0x002fe20000800000 */
[----:B------:R-:W-:Y:S01]  /*1b810*/  FMUL.FTZ R40, R3, R131 ;  /* 0x0000008303287220 */ /* 0x000fe20000410000 */
[----:B------:R-:W-:Y:S01]  /*1b820*/  F2FP.F16.F32.PACK_AB R47, R47, R114 ;  /* 0x000000722f2f723e */ /* 0x000fe200000000ff */
[C---:B------:R-:W-:Y:S01]  /*1b830*/  FMUL.FTZ R134, R3.reuse, R134 ;  /* 0x0000008603867220 */ /* 0x040fe20000410000 */
[C---:B------:R-:W-:Y:S01]  /*1b840*/  FMUL.FTZ R36, R3.reuse, R135 ;  /* 0x0000008703247220 */ /* 0x040fe20000410000 */
[----:B------:R-:W-:Y:S01]  /*1b850*/  FMUL.FTZ R2, R2, UR4 ;  /* 0x0000000402027c20 */ /* 0x000fe20008410000 */
[C---:B------:R-:W-:Y:S01]  /*1b860*/  FMUL.FTZ R146, R3.reuse, R146 ;  /* 0x0000009203927220 */ /* 0x040fe20000410000 */
[----:B------:R-:W-:Y:S01]  /*1b870*/  FMUL.FTZ R32, R3, R147 ;  /* 0x0000009303207220 */ /* 0x000fe20000410000 */
[----:B--2---:R-:W-:Y:S01]  /*1b880*/  FSEL R0, R0, 1, P0 ;  /* 0x3f80000000007808 */ /* 0x004fe20000000000 */
[C---:B------:R-:W-:Y:S01]  /*1b890*/  FMUL.FTZ R108, R2.reuse, R108 ;  /* 0x0000006c026c7220 */ /* 0x040fe20000410000 */
[C---:B------:R-:W-:Y:S01]  /*1b8a0*/  FMUL.FTZ R49, R2.reuse, R109 ;  /* 0x0000006d02317220 */ /* 0x040fe20000410000 */
[C---:B------:R-:W-:Y:S01]  /*1b8b0*/  FMUL.FTZ R120, R2.reuse, R120 ;  /* 0x0000007802787220 */ /* 0x040fe20000410000 */
[----:B------:R-:W-:Y:S01]  /*1b8c0*/  FMUL.FTZ R46, R2, R121 ;  /* 0x00000079022e7220 */ /* 0x000fe20000410000 */
[----:B------:R-:W-:Y:S01]  /*1b8d0*/  FMUL.FTZ R0, R0, UR4 ;  /* 0x0000000400007c20 */ /* 0x000fe20008410000 */
        /* <DEDUP_REMOVED lines=64> */
[----:B------:R-:W1:Y:S01]  /*1bce0*/  LDCU.U8 UR4, c[0x0][0x549] ;  /* 0x0000a920ff0477ac */ /* 0x000e620008000000 */
[----:B------:R-:W-:Y:S01]  /*1bcf0*/  F2FP.F16.F32.PACK_AB R5, R5, R110 ;  /* 0x0000006e0505723e */ /* 0x000fe200000000ff */
[----:B------:R-:W-:Y:S01]  /*1bd00*/  STS [R0+0x200], R47 ;  /* 0x0002002f00007388 */ /* 0x000fe20000000800 */
        /* <DEDUP_REMOVED lines=12> */
[----:B------:R-:W-:Y:S01]  /*1bdd0*/  F2FP.F16.F32.PACK_AB R32, R32, R146 ;  /* 0x000000922020723e */ /* 0x000fe200000000ff */
[----:B-1----:R-:W-:Y:S01]  /*1bde0*/  UISETP.NE.AND UP1, UPT, UR4, URZ, UPT ;  /* 0x000000ff0400728c */ /* 0x002fe2000bf25270 */
[----:B------:R-:W-:Y:S01]  /*1bdf0*/  F2FP.F16.F32.PACK_AB R29, R29, R148 ;  /* 0x000000941d1d723e */ /* 0x000fe200000000ff */
[----:B------:R-:W-:Y:S01]  /*1be00*/  STS [R4+0x1010], R46 ;  /* 0x0010102e04007388 */ /* 0x000fe20000000800 */
[----:B------:R-:W-:Y:S01]  /*1be10*/  F2FP.F16.F32.PACK_AB R28, R28, R150 ;  /* 0x000000961c1c723e */ /* 0x000fe200000000ff */
[----:B------:R-:W1:Y:S01]  /*1be20*/  S2UR UR4, SR_CTAID.X ;  /* 0x00000000000479c3 */ /* 0x000e620000002500 */
[----:B------:R-:W-:Y:S01]  /*1be30*/  F2FP.F16.F32.PACK_AB R31, R31, R140 ;  /* 0x0000008c1f1f723e */ /* 0x000fe200000000ff */
[----:B------:R-:W-:Y:S01]  /*1be40*/  STS [R4+0x1210], R123 ;  /* 0x0012107b04007388 */ /* 0x000fe20000000800 */
[----:B------:R-:W-:Y:S01]  /*1be50*/  F2FP.F16.F32.PACK_AB R30, R30, R142 ;  /* 0x0000008e1e1e723e */ /* 0x000fe200000000ff */
[----:B------:R-:W-:Y:S01]  /*1be60*/  UISETP.NE.AND UP0, UPT, UR10, URZ, !UP1 ;  /* 0x000000ff0a00728c */ /* 0x000fe2000cf05270 */
[----:B------:R-:W-:-:S02]  /*1be70*/  F2FP.F16.F32.PACK_AB R27, R27, R152 ;  /* 0x000000981b1b723e */ /* 0x000fc400000000ff */
[----:B--2---:R-:W-:Y:S01]  /*1be80*/  LOP3.LUT R2, R211, 0x40, RZ, 0xc0, !PT ;  /* 0x00000040d3027812 */ /* 0x004fe200078ec0ff */
[----:B------:R-:W2:Y:S01]  /*1be90*/  @UP1 LDCU UR8, c[0x0][0x430] ;  /* 0x00008600ff0817ac */ /* 0x000ea20008000800 */
[----:B------:R-:W-:Y:S02]  /*1bea0*/  F2FP.F16.F32.PACK_AB R26, R26, R154 ;  /* 0x0000009a1a1a723e */ /* 0x000fe400000000ff */
[-C--:B---3--:R-:W-:Y:S01]  /*1beb0*/  IADD3 R3, PT, PT, R0, -R2.reuse, RZ ;  /* 0x8000000200037210 */ /* 0x088fe20007ffe0ff */
[----:B------:R-:W3:Y:S01]  /*1bec0*/  @UP1 LDCU UR15, c[0x0][0x430] ;  /* 0x00008600ff0f17ac */ /* 0x000ee20008000800 */
[----:B------:R-:W-:Y:S02]  /*1bed0*/  IADD3 R2, PT, PT, R4, -R2, RZ ;  /* 0x8000000204027210 */ /* 0x000fe40007ffe0ff */
[----:B------:R-:W-:Y:S01]  /*1bee0*/  F2FP.F16.F32.PACK_AB R25, R25, R160 ;  /* 0x000000a01919723e */ /* 0x000fe200000000ff */
[----:B------:R-:W-:Y:S01]  /*1bef0*/  STS [R3+0x20], R41 ;  /* 0x0000202903007388 */ /* 0x000fe20000000800 */
[----:B------:R-:W-:Y:S01]  /*1bf00*/  F2FP.F16.F32.PACK_AB R24, R24, R162 ;  /* 0x000000a21818723e */ /* 0x000fe200000000ff */
[----:B------:R-:W-:Y:S01]  /*1bf10*/  @UP1 UMOV UR7, 0x1 ;  /* 0x0000000100071882 */ /* 0x000fe20000000000 */
[----:B------:R-:W-:Y:S01]  /*1bf20*/  F2FP.F16.F32.PACK_AB R21, R21, R164 ;  /* 0x000000a41515723e */ /* 0x000fe200000000ff */
[----:B------:R-:W-:Y:S01]  /*1bf30*/  STS [R3+0x220], R40 ;  /* 0x0002202803007388 */ /* 0x000fe20000000800 */
[----:B------:R-:W-:-:S02]  /*1bf40*/  F2FP.F16.F32.PACK_AB R20, R20, R166 ;  /* 0x000000a61414723e */ /* 0x000fc400000000ff */
[----:B------:R-:W-:Y:S01]  /*1bf50*/  F2FP.F16.F32.PACK_AB R23, R23, R156 ;  /* 0x0000009c1717723e */ /* 0x000fe200000000ff */
[----:B------:R-:W-:Y:S01]  /*1bf60*/  STS [R2+0x30], R37 ;  /* 0x0000302502007388 */ /* 0x000fe20000000800 */
[----:B------:R-:W-:Y:S01]  /*1bf70*/  F2FP.F16.F32.PACK_AB R22, R22, R158 ;  /* 0x0000009e1616723e */ /* 0x000fe200000000ff */
[----:B--2---:R-:W-:Y:S01]  /*1bf80*/  @UP1 UIMAD UR13, UR8, UR9, URZ ;  /* 0x00000009080d12a4 */ /* 0x004fe2000f8e02ff */
        /* <DEDUP_REMOVED lines=47> */
[----:B------:R4:W-:Y:S04]  /*1c280*/  STS [R3+0x4020], R9 ;  /* 0x0040200903007388 */ /* 0x0009e80000000800 */
[----:B------:R1:W-:Y:S04]  /*1c290*/  STS [R3+0x4220], R8 ;  /* 0x0042200803007388 */ /* 0x0003e80000000800 */
[----:B------:R-:W-:Y:S04]  /*1c2a0*/  STS [R2+0x4030], R7 ;  /* 0x0040300702007388 */ /* 0x000fe80000000800 */
[----:B------:R-:W-:Y:S01]  /*1c2b0*/  STS [R2+0x4230], R6 ;  /* 0x0042300602007388 */ /* 0x000fe20000000800 */
[----:B--2---:R-:W-:-:S03]  /*1c2c0*/  LOP3.LUT R0, R213, 0x18, RZ, 0xc0, !PT ;  /* 0x00000018d5007812 */ /* 0x004fc600078ec0ff */
[----:B------:R-:W-:Y:S01]  /*1c2d0*/  STS [R3+0x5020], R45 ;  /* 0x0050202d03007388 */ /* 0x000fe20000000800 */
[----:B------:R-:W-:-:S03]  /*1c2e0*/  LOP3.LUT R0, R0, 0xd8, R54, 0x78, !PT ;  /* 0x000000d800007812 */ /* 0x000fc600078e7836 */
[----:B------:R2:W-:Y:S01]  /*1c2f0*/  STS [R3+0x5220], R44 ;  /* 0x0052202c03007388 */ /* 0x0005e20000000800 */
[----:B------:R-:W-:-:S03]  /*1c300*/  LOP3.LUT R0, R0, 0x1f20, R54, 0xf8, !PT ;  /* 0x00001f2000007812 */ /* 0x000fc600078ef836 */
[----:B------:R-:W-:Y:S01]  /*1c310*/  STS [R2+0x5030], R43 ;  /* 0x0050302b02007388 */ /* 0x000fe20000000800 */
[----:B----4-:R4:W2:Y:S01]  /*1c320*/  @P3 MUFU.LG2 R9, R52 ;  /* 0x0000003400093308 */ /* 0x0108a20000000c00 */
[----:B------:R-:W-:Y:S01]  /*1c330*/  LEA R24, R0, UR5, 0x1 ;  /* 0x0000000500187c11 */ /* 0x000fe2000f8e08ff */
[----:B------:R-:W-:Y:S01]  /*1c340*/  USHF.R.S32.HI UR5, URZ, 0x1f, UR19 ;  /* 0x0000001fff057899 */ /* 0x000fe20008011413 */
[----:B------:R3:W-:Y:S05]  /*1c350*/  STS [R2+0x5230], R42 ;  /* 0x0052302a02007388 */ /* 0x0007ea0000000800 */
[----:B-1----:R4:W1:Y:S08]  /*1c360*/  @P1 MUFU.LG2 R8, R50 ;  /* 0x0000003200081308 */ /* 0x0028700000000c00 */
[----:B--2---:R4:W2:Y:S01]  /*1c370*/  @P2 MUFU.LG2 R3, R51 ;  /* 0x0000003300032308 */ /* 0x0048a20000000c00 */
[----:B---3--:R-:W3:Y:S01]  /*1c380*/  @P3 LDC R2, c[0x0][0x458] ;  /* 0x00011600ff023b82 */ /* 0x008ee20000000800 */
[----:B-1----:R-:W-:Y:S05]  /*1c390*/  BRA.U UP1, `(.L_x_555) ;  /* 0x0000000101207547 */ /* 0x002fea000b800000 */
[----:B------:R-:W-:Y:S01]  /*1c3a0*/  UISETP.NE.AND UP1, UPT, UR10, URZ, UPT ;  /* 0x000000ff0a00728c */ /* 0x000fe2000bf25270 */
[----:B------:R-:W1:Y:S10]  /*1c3b0*/  LDCU UR8, c[0x0][0x3e0] ;  /* 0x00007c00ff0877ac */ /* 0x000e740008000800 */
[----:B------:R-:W1:Y:S01]  /*1c3c0*/  @UP1 LDCU UR7, c[0x0][0x454] ;  /* 0x00008a80ff0717ac */ /* 0x000e620008000800 */
[----:B------:R-:W-:Y:S01]  /*1c3d0*/  @UP1 UMOV UR15, 0x1 ;  /* 0x00000001000f1882 */ /* 0x000fe20000000000 */
[----:B------:R-:W2:Y:S01]  /*1c3e0*/  @UP1 LDCU UR13, c[0x0][0x454] ;  /* 0x00008a80ff0d17ac */ /* 0x000ea20008000800 */
[----:B------:R-:W-:Y:S01]  /*1c3f0*/  @!UP1 UMOV UR15, 0x1 ;  /* 0x00000001000f9882 */ /* 0x000fe20000000000 */
[----:B-1----:R-:W-:-:S02]  /*1c400*/  @UP1 UIMAD UR7, UR7, UR8, URZ ;  /* 0x00000008070712a4 */ /* 0x002fc4000f8e02ff */
[----:B--2---:R-:W-:-:S12]  /*1c410*/  @!UP1 UIMAD UR7, UR9, UR8, URZ ;  /* 0x00000008090792a4 */ /* 0x004fd8000f8e02ff */
.L_x_555:
[----:B------:R-:W-:Y:S01]  /*1c420*/  BAR.SYNC.DEFER_BLOCKING 0x0 ;  /* 0x0000000000007b1d */ /* 0x000fe20000010000 */
[----:B------:R-:W-:Y:S01]  /*1c430*/  @P3 FMUL.FTZ R0, R9, 0.69314718246459960938 ;  /* 0x3f31721809003820 */ /* 0x000fe20000410000 */
[----:B------:R-:W-:Y:S01]  /*1c440*/  MOV R19, 0x7f800000 ;  /* 0x7f80000000137802 */ /* 0x000fe20000000f00 */
[----:B------:R-:W-:Y:S01]  /*1c450*/  UIMAD UR13, UR6, UR13, URZ ;  /* 0x0000000d060d72a4 */ /* 0x000fe2000f8e02ff */
[----:B--2---:R-:W-:Y:S01]  /*1c460*/  @P2 FMUL.FTZ R3, R3, 0.69314718246459960938 ;  /* 0x3f31721803032820 */ /* 0x004fe20000410000 */
[----:B---3--:R-:W-:-:S03]  /*1c470*/  @P3 FFMA.FTZ R19, R102, R2, R0 ;  /* 0x0000000266133223 */ /* 0x008fc60000010000 */
[----:B------:R-:W1:Y:S01]  /*1c480*/  @P1 LDC R6, c[0x0][0x458] ;  /* 0x00011600ff061b82 */ /* 0x000e620000000800 */
[----:B------:R-:W2:Y:S01]  /*1c490*/  @P0 MUFU.LG2 R4, R53 ;  /* 0x0000003500040308 */ /* 0x000ea20000000c00 */
[----:B------:R-:W3:Y:S01]  /*1c4a0*/  S2R R22, SR_CTAID.X ;  /* 0x0000000000167919 */ /* 0x000ee20000002500 */
[----:B------:R-:W-:Y:S01]  /*1c4b0*/  LOP3.LUT P3, RZ, R213, 0x3, RZ, 0xc0, !PT ;  /* 0x00000003d5ff7812 */ /* 0x000fe2000786c0ff */
[----:B------:R-:W-:Y:S01]  /*1c4c0*/  UIMAD UR9, UR4, UR15, URZ ;  /* 0x0000000f040972a4 */ /* 0x000fe2000f8e02ff */
[----:B------:R-:W-:Y:S01]  /*1c4d0*/  @P1 FMUL.FTZ R2, R8, 0.69314718246459960938 ;  /* 0x3f31721808021820 */ /* 0x000fe20000410000 */
[----:B------:R-:W-:Y:S01]  /*1c4e0*/  USEL UR19, UR19, URZ, UP0 ;  /* 0x000000ff13137287 */ /* 0x000fe20008000000 */
[----:B------:R-:W-:Y:S01]  /*1c4f0*/  BSSY.RECONVERGENT B0, `(.L_x_556) ;  /* 0x0000039000007945 */ /* 0x000fe20003800200 */
[----:B------:R-:W5:Y:S01]  /*1c500*/  @P2 LDC R7, c[0x0][0x458] ;  /* 0x00011600ff072b82 */ /* 0x000f620000000800 */
[----:B------:R-:W-:Y:S01]  /*1c510*/  @!UP0 UIMAD UR13, UR11, UR7, UR13 ;  /* 0x000000070b0d82a4 */ /* 0x000fe2000f8e020d */
[----:B------:R-:W-:Y:S01]  /*1c520*/  MOV R17, 0x7f800000 ;  /* 0x7f80000000117802 */ /* 0x000fe20000000f00 */
[----:B------:R-:W-:Y:S01]  /*1c530*/  USHF.L.U32 UR9, UR9, 0x7, URZ ;  /* 0x0000000709097899 */ /* 0x000fe200080006ff */
[----:B------:R-:W-:Y:S01]  /*1c540*/  MOV R18, 0x7f800000 ;  /* 0x7f80000000127802 */ /* 0x000fe20000000f00 */
[----:B------:R-:W-:Y:S01]  /*1c550*/  USEL UR5, UR5, URZ, UP0 ;  /* 0x000000ff05057287 */ /* 0x000fe20008000000 */
[----:B------:R-:W-:Y:S01]  /*1c560*/  MOV R16, 0x7f800000 ;  /* 0x7f80000000107802 */ /* 0x000fe20000000f00 */
[----:B------:R-:W-:Y:S01]  /*1c570*/  USHF.R.S32.HI UR8, URZ, 0x1f, UR13 ;  /* 0x0000001fff087899 */ /* 0x000fe2000801140d */
[----:B------:R-:W4:Y:S01]  /*1c580*/  @P0 LDC R5, c[0x0][0x458] ;  /* 0x00011600ff050b82 */ /* 0x000f220000000800 */
[----:B------:R-:W-:Y:S01]  /*1c590*/  USHF.R.S32.HI UR7, URZ, 0x1f, UR9 ;  /* 0x0000001fff077899 */ /* 0x000fe20008011409 */
[----:B------:R1:W3:Y:S01]  /*1c5a0*/  LDS.128 R28, [R24+0x1800] ;  /* 0x00180000181c7984 */ /* 0x0002e20000000c00 */
[----:B------:R-:W-:Y:S01]  /*1c5b0*/  UIADD3 UR19, UP1, UP0, UR9, UR19, UR13 ;  /* 0x0000001309137290 */ /* 0x000fe2000f83e00d */
[----:B--2---:R-:W-:-:S03]  /*1c5c0*/  @P0 FMUL.FTZ R0, R4, 0.69314718246459960938 ;  /* 0x3f31721804000820 */ /* 0x004fc60000410000 */
[----:B------:R-:W-:Y:S01]  /*1c5d0*/  UIADD3.X UR5, UPT, UPT, UR7, UR5, UR8, UP1, UP0 ;  /* 0x0000000507057290 */ /* 0x000fe20008fe0408 */
[----:B-1----:R-:W-:Y:S01]  /*1c5e0*/  @P1 FFMA.FTZ R17, R104, R6, R2 ;  /* 0x0000000668111223 */ /* 0x002fe20000010002 */
[----:B------:R-:W-:Y:S01]  /*1c5f0*/  SHF.R.U32.HI R2, RZ, 0x2, R213 ;  /* 0x00000002ff027819 */ /* 0x000fe200000116d5 */
[----:B-----5:R-:W-:Y:S01]  /*1c600*/  @P2 FFMA.FTZ R18, R101, R7, R3 ;  /* 0x0000000765122223 */ /* 0x020fe20000010003 */
[----:B----4-:R-:W-:Y:S01]  /*1c610*/  @P0 FFMA.FTZ R16, R103, R5, R0 ;  /* 0x0000000567100223 */ /* 0x010fe20000010000 */
[----:B---3--:R-:W-:Y:S07]  /*1c620*/  @P3 BRA `(.L_x_557) ;  /* 0x0000000000943947 */ /* 0x008fee0003800000 */
[----:B------:R-:W-:-:S04]  /*1c630*/  LOP3.LUT R0, R209, 0x30, RZ, 0xc0, !PT ;  /* 0x00000030d1007812 */ /* 0x000fc800078ec0ff */
[----:B------:R-:W-:-:S04]  /*1c640*/  LOP3.LUT R0, R0, 0x7, R2, 0xf8, !PT ;  /* 0x0000000700007812 */ /* 0x000fc800078ef802 */
[C---:B------:R-:W-:Y:S01]  /*1c650*/  ISETP.GE.AND P6, PT, R0.reuse, UR14, PT ;  /* 0x0000000e00007c0c */ /* 0x040fe2000bfc6270 */
[C---:B------:R-:W-:Y:S01]  /*1c660*/  VIADD R5, R0.reuse, 0x8 ;  /* 0x0000000800057836 */ /* 0x040fe20000000000 */
[C---:B------:R-:W-:Y:S01]  /*1c670*/  LOP3.LUT R7, R0.reuse, 0x40, RZ, 0xfc, !PT ;  /* 0x0000004000077812 */ /* 0x040fe200078efcff */
[----:B------:R-:W-:-:S03]  /*1c680*/  VIADD R6, R0, 0x48 ;  /* 0x0000004800067836 */ /* 0x000fc60000000000 */
[----:B------:R-:W-:Y:S02]  /*1c690*/  ISETP.GE.AND P5, PT, R5, UR14, PT ;  /* 0x0000000e05007c0c */ /* 0x000fe4000bfa6270 */
[----:B------:R-:W-:Y:S02]  /*1c6a0*/  ISETP.GE.AND P4, PT, R7, UR14, PT ;  /* 0x0000000e07007c0c */ /* 0x000fe4000bf86270 */
[----:B------:R-:W-:-:S03]  /*1c6b0*/  ISETP.GE.AND P3, PT, R6, UR14, PT ;  /* 0x0000000e06007c0c */ /* 0x000fc6000bf66270 */
[----:B------:R-:W1:Y:S01]  /*1c6c0*/  @!P6 LDC.64 R10, c[0x0][0x420] ;  /* 0x00010800ff0aeb82 */ /* 0x000e620000000a00 */
[----:B------:R-:W-:-:S05]  /*1c6d0*/  @!P6 IMAD R0, R0, UR15, RZ ;  /* 0x0000000f0000ec24 */ /* 0x000fca000f8e02ff */
[C---:B------:R-:W-:Y:S01]  /*1c6e0*/  @!P6 IADD3 R4, P0, PT, R0.reuse, UR19, RZ ;  /* 0x000000130004ec10 */ /* 0x040fe2000ff1e0ff */
[----:B------:R-:W-:Y:S01]  /*1c6f0*/  @!P5 IMAD R5, R5, UR15, RZ ;  /* 0x0000000f0505dc24 */ /* 0x000fe2000f8e02ff */
[----:B------:R-:W2:Y:S01]  /*1c700*/  @!P5 LDC.64 R12, c[0x0][0x420] ;  /* 0x00010800ff0cdb82 */ /* 0x000ea20000000a00 */
[----:B------:R-:W-:Y:S01]  /*1c710*/  @!P4 IMAD R7, R7, UR15, RZ ;  /* 0x0000000f0707cc24 */ /* 0x000fe2000f8e02ff */
[----:B------:R-:W-:Y:S01]  /*1c720*/  @!P6 LEA.HI.X.SX32 R8, R0, UR5, 0x1, P0 ;  /* 0x000000050008ec11 */ /* 0x000fe200080f0eff */
[----:B------:R-:W-:Y:S01]  /*1c730*/  @!P3 IMAD R6, R6, UR15, RZ ;  /* 0x0000000f0606bc24 */ /* 0x000fe2000f8e02ff */
[----:B------:R-:W-:-:S04]  /*1c740*/  @!P5 IADD3 R0, P0, PT, R5, UR19, RZ ;  /* 0x000000130500dc10 */ /* 0x000fc8000ff1e0ff */
[----:B------:R-:W3:Y:S08]  /*1c750*/  @!P4 LDC.64 R14, c[0x0][0x420] ;  /* 0x00010800ff0ecb82 */ /* 0x000ef00000000a00 */
[----:B------:R-:W4:Y:S01]  /*1c760*/  @!P3 LDC.64 R20, c[0x0][0x420] ;  /* 0x00010800ff14bb82 */ /* 0x000f220000000a00 */
[----:B-1----:R-:W-:-:S04]  /*1c770*/  @!P6 LEA R10, P1, R4, R10, 0x2 ;  /* 0x0000000a040ae211 */ /* 0x002fc800078210ff */
[----:B------:R-:W-:Y:S02]  /*1c780*/  @!P6 LEA.HI.X R11, R4, R11, R8, 0x2, P1 ;  /* 0x0000000b040be211 */ /* 0x000fe400008f1408 */
[----:B------:R-:W-:Y:S02]  /*1c790*/  @!P5 LEA.HI.X.SX32 R4, R5, UR5, 0x1, P0 ;  /* 0x000000050504dc11 */ /* 0x000fe400080f0eff */
[----:B--2---:R-:W-:Y:S01]  /*1c7a0*/  @!P5 LEA R8, P2, R0, R12, 0x2 ;  /* 0x0000000c0008d211 */ /* 0x004fe200078410ff */
[----:B------:R1:W-:Y:S01]  /*1c7b0*/  @!P6 STG.E desc[UR26][R10.64], R19 ;  /* 0x000000130a00e986 */ /* 0x0003e2000c10191a */
[----:B------:R-:W-:Y:S02]  /*1c7c0*/  @!P4 IADD3 R5, P1, PT, R7, UR19, RZ ;  /* 0x000000130705cc10 */ /* 0x000fe4000ff3e0ff */
[----:B------:R-:W-:Y:S02]  /*1c7d0*/  @!P3 IADD3 R12, P0, PT, R6, UR19, RZ ;  /* 0x00000013060cbc10 */ /* 0x000fe4000ff1e0ff */
[----:B------:R-:W-:-:S02]  /*1c7e0*/  @!P5 LEA.HI.X R9, R0, R13, R4, 0x2, P2 ;  /* 0x0000000d0009d211 */ /* 0x000fc400010f1404 */
[----:B------:R-:W-:Y:S02]  /*1c7f0*/  @!P4 LEA.HI.X.SX32 R7, R7, UR5, 0x1, P1 ;  /* 0x000000050707cc11 */ /* 0x000fe400088f0eff */
[----:B------:R-:W-:Y:S01]  /*1c800*/  @!P3 LEA.HI.X.SX32 R0, R6, UR5, 0x1, P0 ;  /* 0x000000050600bc11 */ /* 0x000fe200080f0eff */
[----:B------:R1:W-:Y:S01]  /*1c810*/  @!P5 STG.E desc[UR26][R8.64], R18 ;  /* 0x000000120800d986 */ /* 0x0003e2000c10191a */
[C---:B---3--:R-:W-:Y:S02]  /*1c820*/  @!P4 LEA R6, P1, R5.reuse, R14, 0x2 ;  /* 0x0000000e0506c211 */ /* 0x048fe400078210ff */
[C---:B----4-:R-:W-:Y:S02]  /*1c830*/  @!P3 LEA R4, P0, R12.reuse, R20, 0x2 ;  /* 0x000000140c04b211 */ /* 0x050fe400078010ff */
[----:B------:R-:W-:Y:S02]  /*1c840*/  @!P4 LEA.HI.X R7, R5, R15, R7, 0x2, P1 ;  /* 0x0000000f0507c211 */ /* 0x000fe400008f1407 */
[----:B------:R-:W-:-:S03]  /*1c850*/  @!P3 LEA.HI.X R5, R12, R21, R0, 0x2, P0 ;  /* 0x000000150c05b211 */ /* 0x000fc600000f1400 */
[----:B------:R1:W-:Y:S04]  /*1c860*/  @!P4 STG.E desc[UR26][R6.64], R17 ;  /* 0x000000110600c986 */ /* 0x0003e8000c10191a */
[----:B------:R1:W-:Y:S02]  /*1c870*/  @!P3 STG.E desc[UR26][R4.64], R16 ;  /* 0x000000100400b986 */ /* 0x0003e4000c10191a */
.L_x_557:
[----:B------:R-:W-:Y:S05]  /*1c880*/  BSYNC.RECONVERGENT B0 ;  /* 0x0000000000007941 */ /* 0x000fea0003800200 */
.L_x_556:
[----:B------:R-:W2:Y:S04]  /*1c890*/  LDL R32, [R1+0x18] ;  /* 0x0000180001207983 */ /* 0x000ea80000100800 */
[----:B------:R3:W5:Y:S04]  /*1c8a0*/  LDL R27, [R1+0x4c] ;  /* 0x00004c00011b7983 */ /* 0x0007680000100800 */
[----:B------:R3:W5:Y:S01]  /*1c8b0*/  LDL R26, [R1+0x60] ;  /* 0x00006000011a7983 */ /* 0x0007620000100800 */
[----:B------:R-:W-:Y:S01]  /*1c8c0*/  MOV R3, RZ ;  /* 0x000000ff00037202 */ /* 0x000fe20000000f00 */
[----:B------:R-:W4:Y:S01]  /*1c8d0*/  LDCU.64 UR4, c[0x0][0x410] ;  /* 0x00008200ff0477ac */ /* 0x000f220008000a00 */
[C---:B------:R-:W-:Y:S01]  /*1c8e0*/  VIADD R0, R2.reuse, 0x20 ;  /* 0x0000002002007836 */ /* 0x040fe20000000000 */
[----:B-1----:R3:W1:Y:S01]  /*1c8f0*/  LDS.128 R16, [R24+0x2000] ;  /* 0x0020000018107984 */ /* 0x0026620000000c00 */
[----:B------:R-:W-:Y:S01]  /*1c900*/  ISETP.GE.AND P3, PT, R2, UR14, PT ;  /* 0x0000000e02007c0c */ /* 0x000fe2000bf66270 */
[----:B------:R-:W-:Y:S01]  /*1c910*/  IMAD.WIDE.U32 R6, R22, 0x80, R2 ;  /* 0x0000008016067825 */ /* 0x000fe200078e0002 */
[----:B------:R-:W-:Y:S01]  /*1c920*/  BSSY.RECONVERGENT B0, `(.L_x_558) ;  /* 0x000001f000007945 */ /* 0x000fe20003800200 */
[----:B------:R3:W1:Y:S01]  /*1c930*/  LDS.128 R20, [R24] ;  /* 0x0000000018147984 */ /* 0x0006620000000c00 */
[----:B------:R-:W-:Y:S01]  /*1c940*/  ISETP.GE.AND P2, PT, R0, UR14, PT ;  /* 0x0000000e00007c0c */ /* 0x000fe2000bf46270 */
[C---:B------:R-:W-:Y:S01]  /*1c950*/  VIADD R3, R2.reuse, 0x40 ;  /* 0x0000004002037836 */ /* 0x040fe20000000000 */
[----:B------:R-:W-:Y:S01]  /*1c960*/  IADD3 R2, PT, PT, R2, 0x60, RZ ;  /* 0x0000006002027810 */ /* 0x000fe20007ffe0ff */
[----:B------:R3:W1:Y:S03]  /*1c970*/  LDS.128 R12, [R24+0x4000] ;  /* 0x00400000180c7984 */ /* 0x0006660000000c00 */
[----:B------:R-:W-:-:S02]  /*1c980*/  ISETP.GE.AND P1, PT, R3, UR14, PT ;  /* 0x0000000e03007c0c */ /* 0x000fc4000bf26270 */
[----:B----4-:R-:W-:Y:S02]  /*1c990*/  MOV R0, UR4 ;  /* 0x0000000400007c02 */ /* 0x010fe40008000f00 */
[----:B--2---:R-:W-:-:S05]  /*1c9a0*/  IADD3 R4, P0, PT, R32, UR16, RZ ;  /* 0x0000001020047c10 */ /* 0x004fca000ff1e0ff */
[----:B------:R-:W-:Y:S01]  /*1c9b0*/  IMAD.X R5, RZ, RZ, UR12, P0 ;  /* 0x0000000cff057e24 */ /* 0x000fe200080e06ff */
[----:B------:R-:W-:Y:S01]  /*1c9c0*/  ISETP.GE.AND P0, PT, R2, UR14, PT ;  /* 0x0000000e02007c0c */ /* 0x000fe2000bf06270 */
[----:B------:R-:W-:Y:S02]  /*1c9d0*/  IMAD.U32 R2, RZ, RZ, UR5 ;  /* 0x00000005ff027e24 */ /* 0x000fe4000f8e00ff */
[----:B------:R-:W-:-:S04]  /*1c9e0*/  IMAD.WIDE.U32 R10, R0, UR6, R4 ;  /* 0x00000006000a7c25 */ /* 0x000fc8000f8e0004 */
[----:B------:R-:W-:Y:S01]  /*1c9f0*/  IMAD R9, R2, UR6, R11 ;  /* 0x0000000602097c24 */ /* 0x000fe2000f8e020b */
[----:B-1-3--:R-:W-:Y:S06]  /*1ca00*/  @P3 BRA `(.L_x_559) ;  /* 0x0000000000403947 */ /* 0x00afec0003800000 */
        /* <DEDUP_REMOVED lines=8> */
[----:B-----5:R-:W-:Y:S02]  /*1ca90*/  ISETP.GE.AND P4, PT, R27, UR8, PT ;  /* 0x000000081b007c0c */ /* 0x020fe4000bf86270 */
[----:B------:R-:W-:Y:S01]  /*1caa0*/  ISETP.GE.AND P3, PT, R26, UR8, PT ;  /* 0x000000081a007c0c */ /* 0x000fe2000bf66270 */
[----:B------:R-:W-:Y:S01]  /*1cab0*/  IMAD.IADD R0, R0, 0x1, R5 ;  /* 0x0000000100007824 */ /* 0x000fe200078e0205 */
[----:B---3--:R-:W-:-:S04]  /*1cac0*/  LEA R2, P6, R4, UR4, 0x1 ;  /* 0x0000000404027c11 */ /* 0x008fc8000f8c08ff */
[----:B------:R-:W-:-:S05]  /*1cad0*/  LEA.HI.X R3, R4, UR5, R0, 0x1, P6 ;  /* 0x0000000504037c11 */ /* 0x000fca000b0f0c00 */
[----:B------:R1:W-:Y:S04]  /*1cae0*/  @!P5 STG.E.128 desc[UR26][R2.64], R20 ;  /* 0x000000140200d986 */ /* 0x0003e8000c101d1a */
[----:B------:R1:W-:Y:S04]  /*1caf0*/  @!P4 STG.E.128 desc[UR26][R2.64+0x40], R16 ;  /* 0x000040100200c986 */ /* 0x0003e8000c101d1a */
[----:B------:R1:W-:Y:S02]  /*1cb00*/  @!P3 STG.E.128 desc[UR26][R2.64+0x80], R12 ;  /* 0x0000800c0200b986 */ /* 0x0003e4000c101d1a */
.L_x_559:
[----:B------:R-:W-:Y:S05]  /*1cb10*/  BSYNC.RECONVERGENT B0 ;  /* 0x0000000000007941 */ /* 0x000fea0003800200 */
.L_x_558:
[----:B-1----:R1:W2:Y:S01]  /*1cb20*/  LDS.128 R20, [R24+0x800] ;  /* 0x0008000018147984 */ /* 0x0022a20000000c00 */
[----:B------:R-:W-:Y:S03]  /*1cb30*/  BSSY.RECONVERGENT B0, `(.L_x_560) ;  /* 0x0000017000007945 */ /* 0x000fe60003800200 */
[----:B------:R1:W3:Y:S04]  /*1cb40*/  LDS.128 R16, [R24+0x2800] ;  /* 0x0028000018107984 */ /* 0x0002e80000000c00 */
[----:B------:R1:W4:Y:S01]  /*1cb50*/  LDS.128 R12, [R24+0x4800] ;  /* 0x00480000180c7984 */ /* 0x0003220000000c00 */
[----:B------:R-:W-:Y:S05]  /*1cb60*/  @P2 BRA `(.L_x_561) ;  /* 0x00000000004c2947 */ /* 0x000fea0003800000 */
[----:B------:R-:W1:Y:S01]  /*1cb70*/  LDCU.64 UR6, c[0x0][0x408] ;  /* 0x00008100ff0677ac */ /* 0x000e620008000a00 */
[----:B------:R-:W-:Y:S02]  /*1cb80*/  IADD3 R0, P2, PT, R6, 0x20, RZ ;  /* 0x0000002006007810 */ /* 0x000fe40007f5e0ff */
        /* <DEDUP_REMOVED lines=8> */
[----:B-----5:R-:W-:Y:S02]  /*1cc10*/  ISETP.GE.AND P3, PT, R27, UR8, PT ;  /* 0x000000081b007c0c */ /* 0x020fe4000bf66270 */
        /* <DEDUP_REMOVED lines=8> */
.L_x_561:
[----:B------:R-:W-:Y:S05]  /*1cca0*/  BSYNC.RECONVERGENT B0 ;  /* 0x0000000000007941 */ /* 0x000fea0003800200 */
.L_x_560:
[----:B-12---:R1:W2:Y:S01]  /*1ccb0*/  LDS.128 R20, [R24+0x1000] ;  /* 0x0010000018147984 */ /* 0x0062a20000000c00 */
[----:B------:R-:W-:Y:S03]  /*1ccc0*/  BSSY.RECONVERGENT B0, `(.L_x_562) ;  /* 0x0000017000007945 */ /* 0x000fe60003800200 */
[----:B---3--:R1:W3:Y:S04]  /*1ccd0*/  LDS.128 R16, [R24+0x3000] ;  /* 0x0030000018107984 */ /* 0x0082e80000000c00 */
[----:B----4-:R1:W4:Y:S01]  /*1cce0*/  LDS.128 R12, [R24+0x5000] ;  /* 0x00500000180c7984 */ /* 0x0103220000000c00 */
        /* <DEDUP_REMOVED lines=20> */
.L_x_563:
[----:B------:R-:W-:Y:S05]  /*1ce30*/  BSYNC.RECONVERGENT B0 ;  /* 0x0000000000007941 */ /* 0x000fea0003800200 */
.L_x_562:
[----:B-1-3--:R1:W3:Y:S01]  /*1ce40*/  LDS.128 R16, [R24+0x3800] ;  /* 0x0038000018107984 */ /* 0x00a2e20000000c00 */
[----:B------:R-:W-:Y:S05]  /*1ce50*/  @P0 EXIT ;  /* 0x000000000000094d */ /* 0x000fea0003800000 */
[----:B------:R-:W2:Y:S01]  /*1ce60*/  LDCU.64 UR6, c[0x0][0x408] ;  /* 0x00008100ff0677ac */ /* 0x000ea20008000a00 */
[----:B----4-:R4:W1:Y:S01]  /*1ce70*/  LDS.128 R12, [R24+0x5800] ;  /* 0x00580000180c7984 */ /* 0x0108620000000c00 */
[----:B------:R-:W-:Y:S01]  /*1ce80*/  IADD3 R0, P0, PT, R6, 0x60, RZ ;  /* 0x0000006006007810 */ /* 0x000fe20007f1e0ff */
[----:B------:R-:W2:Y:S01]  /*1ce90*/  LDCU UR8, c[0x0][0x440] ;  /* 0x00008800ff0877ac */ /* 0x000ea20008000800 */
[----:B------:R-:W-:-:S03]  /*1cea0*/  MOV R3, R9 ;  /* 0x0000000900037202 */ /* 0x000fc60000000f00 */
[----:B------:R-:W-:Y:S01]  /*1ceb0*/  IMAD.X R2, RZ, RZ, R7, P0 ;  /* 0x000000ffff027224 */ /* 0x000fe200000e0607 */
[----:B------:R-:W4:Y:S03]  /*1cec0*/  LDCU.64 UR4, c[0x0][0x3f0] ;  /* 0x00007e00ff0477ac */ /* 0x000f260008000a00 */
[----:B--2---:R-:W-:Y:S02]  /*1ced0*/  IMAD R6, R2, UR6, RZ ;  /* 0x0000000602067c24 */ /* 0x004fe4000f8e02ff */
[----:B------:R-:W-:Y:S01]  /*1cee0*/  IMAD.MOV.U32 R2, RZ, RZ, R10 ;  /* 0x000000ffff027224 */ /* 0x000fe200078e000a */
[----:B------:R-:W-:-:S03]  /*1cef0*/  ISETP.GE.AND P2, PT, R32, UR8, PT ;  /* 0x0000000820007c0c */ /* 0x000fc6000bf46270 */
[----:B------:R-:W-:Y:S01]  /*1cf00*/  IMAD.WIDE.U32 R4, R0, UR6, R2 ;  /* 0x0000000600047c25 */ /* 0x000fe2000f8e0002 */
[----:B-----5:R-:W-:Y:S02]  /*1cf10*/  ISETP.GE.AND P1, PT, R27, UR8, PT ;  /* 0x000000081b007c0c */ /* 0x020fe4000bf26270 */
[----:B------:R-:W-:Y:S01]  /*1cf20*/  ISETP.GE.AND P0, PT, R26, UR8, PT ;  /* 0x000000081a007c0c */ /* 0x000fe2000bf06270 */
[----:B------:R-:W-:Y:S01]  /*1cf30*/  IMAD R0, R0, UR7, R6 ;  /* 0x0000000700007c24 */ /* 0x000fe2000f8e0206 */
[----:B----4-:R-:W-:-:S03]  /*1cf40*/  LEA R2, P3, R4, UR4, 0x1 ;  /* 0x0000000404027c11 */ /* 0x010fc6000f8608ff */
[----:B------:R-:W-:-:S05]  /*1cf50*/  IMAD.IADD R0, R0, 0x1, R5 ;  /* 0x0000000100007824 */ /* 0x000fca00078e0205 */
[----:B------:R-:W-:-:S05]  /*1cf60*/  LEA.HI.X R3, R4, UR5, R0, 0x1, P3 ;  /* 0x0000000504037c11 */ /* 0x000fca00098f0c00 */
[----:B------:R2:W-:Y:S04]  /*1cf70*/  @!P2 STG.E.128 desc[UR26][R2.64], R28 ;  /* 0x0000001c0200a986 */ /* 0x0005e8000c101d1a */
[----:B---3--:R2:W-:Y:S01]  /*1cf80*/  @!P1 STG.E.128 desc[UR26][R2.64+0x40], R16 ;  /* 0x0000401002009986 */ /* 0x0085e2000c101d1a */
[----:B-1----:R-:W-:Y:S05]  /*1cf90*/  @P0 EXIT ;  /* 0x000000000000094d */ /* 0x002fea0003800000 */
[----:B------:R-:W-:Y:S01]  /*1cfa0*/  STG.E.128 desc[UR26][R2.64+0x80], R12 ;  /* 0x0000800c02007986 */ /* 0x000fe2000c101d1a */
[----:B------:R-:W-:Y:S05]  /*1cfb0*/  EXIT ;  /* 0x000000000000794d */ /* 0x000fea0003800000 */
.L_x_564:
        /* <DEDUP_REMOVED lines=12> */
.L_x_1357:


//--------------------- .text._ZN5flash16flash_fwd_kernelI23Flash_fwd_kernel_traitsILi96ELi128ELi64ELi4ELb0ELb0EN7cutlass6half_tE19Flash_kernel_traitsILi96ELi128ELi64ELi4ES3_EELb1ELb0ELb0ELb0ELb1ELb1ELb0ELb0EEEvNS_16Flash_fwd_paramsE --------------------------
	.section	.text._ZN5flash16flash_fwd_kernelI23Flash_fwd_kernel_traitsILi96ELi128ELi64ELi4ELb0ELb0EN7cutlass6half_tE19Flash_kernel_traitsILi96ELi128ELi64ELi4ES3_EELb1ELb0ELb0ELb0ELb1ELb1ELb0ELb0EEEvNS_16Flash_fwd_paramsE,"ax",@progbits
	.align	128
        .global         _ZN5flash16flash_fwd_kernelI23Flash_fwd_kernel_traitsILi96ELi128ELi64ELi4ELb0ELb0EN7cutlass6half_tE19Flash_kernel_traitsILi96ELi128ELi64ELi4ES3_EELb1ELb0ELb0ELb0ELb1ELb1ELb0ELb0EEEvNS_16Flash_fwd_paramsE
        .type           _ZN5flash16flash_fwd_kernelI23Flash_fwd_kernel_traitsILi96ELi128ELi64ELi4ELb0ELb0EN7cutlass6half_tE19Flash_kernel_traitsILi96ELi128ELi64ELi4ES3_EELb1ELb0ELb0ELb0ELb1ELb1ELb0ELb0EEEvNS_16Flash_fwd_paramsE,@function
        .size           _ZN5flash16flash_fwd_kernelI23Flash_fwd_kernel_traitsILi96ELi128ELi64ELi4ELb0ELb0EN7cutlass6half_tE19Flash_kernel_traitsILi96ELi128ELi64ELi4ES3_EELb1ELb0ELb0ELb0ELb1ELb1ELb0ELb0EEEvNS_16Flash_fwd_paramsE,(.L_x_1358 - _ZN5flash16flash_fwd_kernelI23Flash_fwd_kernel_traitsILi96ELi128ELi64ELi4ELb0ELb0EN7cutlass6half_tE19Flash_kernel_traitsILi96ELi128ELi64ELi4ES3_EELb1ELb0ELb0ELb0ELb1ELb1ELb0ELb0EEEvNS_16Flash_fwd_paramsE)
        .other          _ZN5flash16flash_fwd_kernelI23Flash_fwd_kernel_traitsILi96ELi128ELi64ELi4ELb0ELb0EN7cutlass6half_tE19Flash_kernel_traitsILi96ELi128ELi64ELi4ES3_EELb1ELb0ELb0ELb0ELb1ELb1ELb0ELb0EEEvNS_16Flash_fwd_paramsE,@"STO_CUDA_ENTRY STV_DEFAULT"
_ZN5flash16flash_fwd_kernelI23Flash_fwd_kernel_traitsILi96ELi128ELi64ELi4ELb0ELb0EN7cutlass6half_tE19Flash_kernel_traitsILi96ELi128ELi64ELi4ES3_EELb1ELb0ELb0ELb0ELb1ELb1ELb0ELb0EEEvNS_16Flash_fwd_paramsE:
.text._ZN5flash16flash_fwd_kernelI23Flash_fwd_kernel_traitsILi96ELi128ELi64ELi4ELb0ELb0EN7cutlass6half_tE19Flash_kernel_traitsILi96ELi128ELi64ELi4ES3_EELb1ELb0ELb0ELb0ELb1ELb1ELb0ELb0EEEvNS_16Flash_fwd_paramsE:
[----:B------:R-:W1:Y:S01]  /*0000*/  LDC R1, c[0x0][0x37c] ;  /* 0x0000df00ff017b82 */ /* 0x000e620000000800 */
[----:B------:R-:W2:Y:S07]  /*0010*/  LDCU.U8 UR4, c[0x0][0x524] ;  /* 0x0000a480ff0477ac */ /* 0x000eae0008000000 */
[----:B------:R-:W3:Y:S01]  /*0020*/  LDC R126, c[0x0][0x518] ;  /* 0x00014600ff7e7b82 */ /* 0x000ee20000000800 */
[----:B-1----:R-:W-:Y:S01]  /*0030*/  VIADD R1, R1, 0xfffffff8 ;  /* 0xfffffff801017836 */ /* 0x002fe20000000000 */
[----:B------:R-:W1:Y:S01]  /*0040*/  LDCU.64 UR24, c[0x0][0x358] ;  /* 0x00006b00ff1877ac */ /* 0x000e620008000a00 */
[----:B------:R-:W4:Y:S05]  /*0050*/  LDCU.64 UR6, c[0x0][0x510] ;  /* 0x0000a200ff0677ac */ /* 0x000f2a0008000a00 */
[----:B------:R-:W1:Y:S08]  /*0060*/  LDC R43, c[0x0][0x51c] ;  /* 0x00014700ff2b7b82 */ /* 0x000e700000000800 */
[----:B------:R-:W1:Y:S01]  /*0070*/  LDC.64 R2, c[0x0][0x470] ;  /* 0x00011c00ff027b82 */ /* 0x000e620000000a00 */
[----:B--2---:R-:W-:Y:S01]  /*0080*/  ISETP.NE.AND P3, PT, RZ, UR4, PT ;  /* 0x00000004ff007c0c */ /* 0x004fe2000bf65270 */
[----:B------:R-:W2:Y:S01]  /*0090*/  S2R R125, SR_CTAID.X ;  /* 0x00000000007d7919 */ /* 0x000ea20000002500 */
[----:B------:R-:W2:Y:S01]  /*00a0*/  S2R R127, SR_CTAID.Y ;  /* 0x00000000007f7919 */ /* 0x000ea20000002600 */
[----:B------:R-:W2:Y:S01]  /*00b0*/  S2R R128, SR_CTAID.Z ;  /* 0x0000000000807919 */ /* 0x000ea20000002700 */
[----:B----4-:R-:W-:Y:S01]  /*00c0*/  IMAD.U32 R226, RZ, RZ, UR6 ;  /* 0x00000006ffe27e24 */ /* 0x010fe2000f8e00ff */
[----:B------:R-:W4:Y:S08]  /*00d0*/  LDCU UR4, c[0x0][0x434] ;  /* 0x00008680ff0477ac */ /* 0x000f300008000800 */
[----:B---3--:R-:W-:Y:S01]  /*00e0*/  @P3 IMAD.MOV.U32 R42, RZ, RZ, R126 ;  /* 0x000000ffff2a3224 */ /* 0x008fe200078e007e */
[----:B------:R-:W3:Y:S01]  /*00f0*/  S2R R230, SR_TID.X ;  /* 0x0000000000e67919 */ /* 0x000ee20000002100 */
[----:B------:R-:W-:Y:S01]  /*0100*/  IMAD.U32 R227, RZ, RZ, UR7 ;  /* 0x00000007ffe37e24 */ /* 0x000fe2000f8e00ff */
[----:B------:R-:W4:Y:S02]  /*0110*/  @P3 LDC R0, c[0x0][0x520] ;  /* 0x00014800ff003b82 */ /* 0x000f240000000800 */
[----:B-1----:R-:W4:Y:S04]  /*0120*/  @P3 LDG.E.64 R4, desc[UR24][R42.64] ;  /* 0x000000182a043981 */ /* 0x002f28000c1e1b00 */
[----:B------:R-:W4:Y:S01]  /*0130*/  @P3 LDG.E.64 R226, desc[UR24][R226.64] ;  /* 0x00000018e2e23981 */ /* 0x000f22000c1e1b00 */
[----:B------:R-:W-:Y:S01]  /*0140*/  ISETP.NE.U32.AND P2, PT, R2, RZ, PT ;  /* 0x000000ff0200720c */ /* 0x000fe20003f45070 */
[----:B------:R-:W-:-:S03]  /*0150*/  IMAD.MOV.U32 R9, RZ, RZ, RZ ;  /* 0x000000ffff097224 */ /* 0x000fc600078e00ff */
[----:B------:R-:W-:Y:S02]  /*0160*/  ISETP.NE.AND.EX P2, PT, R3, RZ, PT, P2 ;  /* 0x000000ff0300720c */ /* 0x000fe40003f45320 */
[----:B------:R-:W1:Y:S01]  /*0170*/  LDC.64 R2, c[0x0][0x478] ;  /* 0x00011e00ff027b82 */ /* 0x000e620000000a00 */
[----:B--2---:R-:W-:-:S04]  /*0180*/  LOP3.LUT R7, R128, R125, R127, 0xfe, !PT ;  /* 0x0000007d80077212 */ /* 0x004fc800078efe7f */
[----:B---3--:R-:W-:-:S06]  /*0190*/  LOP3.LUT P4, RZ, R7, R230, RZ, 0xfc, !PT ;  /* 0x000000e607ff7212 */ /* 0x008fcc000788fcff */
[----:B------:R-:W2:Y:S01]  /*01a0*/  @P2 LDC.64 R6, c[0x0][0x470] ;  /* 0x00011c00ff062b82 */ /* 0x000ea20000000a00 */
[----:B-1----:R-:W-:-:S04]  /*01b0*/  ISETP.NE.U32.AND P0, PT, R2, RZ, PT ;  /* 0x000000ff0200720c */ /* 0x002fc80003f05070 */
[----:B------:R-:W-:-:S03]  /*01c0*/  ISETP.NE.AND.EX P0, PT, R3, RZ, PT, P0 ;  /* 0x000000ff0300720c */ /* 0x000fc60003f05300 */
[----:B------:R-:W1:Y:S10]  /*01d0*/  @!P4 LDC.64 R10, c[0x0][0x528] ;  /* 0x00014a00ff0acb82 */ /* 0x000e740000000a00 */
[----:B------:R-:W3:Y:S01]  /*01e0*/  @P0 LDC.64 R2, c[0x0][0x478] ;  /* 0x00011e00ff020b82 */ /* 0x000ee20000000a00 */
[----:B--2---:R-:W-:-:S04]  /*01f0*/  @P2 IMAD.WIDE.U32 R6, R127, 0x4, R6 ;  /* 0x000000047f062825 */ /* 0x004fc800078e0006 */
[----:B---3--:R-:W-:Y:S01]  /*0200*/  @P0 IMAD.WIDE.U32 R2, R127, 0x4, R2 ;  /* 0x000000047f020825 */ /* 0x008fe200078e0002 */
[----:B----4-:R-:W-:-:S04]  /*0210*/  @P3 IADD3 R126, P1, PT, R4, R0, RZ ;  /* 0x00000000047e3210 */ /* 0x010fc80007f3e0ff */
[----:B------:R-:W-:Y:S01]  /*0220*/  @P3 IADD3.X R43, PT, PT, RZ, R5, RZ, P1, !PT ;  /* 0x00000005ff2b3210 */ /* 0x000fe20000ffe4ff */
[----:B------:R-:W-:Y:S01]  /*0230*/  @!P4 IMAD.MOV.U32 R42, RZ, RZ, R126 ;  /* 0x000000ffff2ac224 */ /* 0x000fe200078e007e */
[----:B-1----:R1:W-:Y:S04]  /*0240*/  @!P4 STG.E.64 desc[UR24][R10.64], R226 ;  /* 0x000000e20a00c986 */ /* 0x0023e8000c101b18 */
[----:B------:R1:W-:Y:S04]  /*0250*/  @!P4 STG.E.64 desc[UR24][R10.64+0x8], R42 ;  /* 0x0000082a0a00c986 */ /* 0x0003e8000c101b18 */
[----:B------:R1:W5:Y:S04]  /*0260*/  @P2 LDG.E R9, desc[UR24][R6.64] ;  /* 0x0000001806092981 */ /* 0x000368000c1e1900 */
[----:B------:R1:W5:Y:S01]  /*0270*/  @P0 LDG.E R124, desc[UR24][R2.64] ;  /* 0x00000018027c0981 */ /* 0x000362000c1e1900 */
[----:B------:R-:W-:-:S04]  /*0280*/  SHF.L.U32 R0, R125, 0x7, RZ ;  /* 0x000000077d007819 */ /* 0x000fc800000006ff */
[----:B------:R-:W-:-:S13]  /*0290*/  ISETP.GE.AND P1, PT, R0, UR4, PT ;  /* 0x0000000400007c0c */ /* 0x000fda000bf26270 */
[----:B------:R-:W-:Y:S05]  /*02a0*/  @P1 EXIT ;  /* 0x000000000000194d */ /* 0x000fea0003800000 */
[----:B-1----:R-:W1:Y:S01]  /*02b0*/  LDC R7, c[0x0][0x3e8] ;  /* 0x0000fa00ff077b82 */ /* 0x002e620000000800 */
[----:B------:R-:W2:Y:S01]  /*02c0*/  LDCU.128 UR4, c[0x0][0x3b0] ;  /* 0x00007600ff0477ac */ /* 0x000ea20008000c00 */
[----:B------:R-:W-:Y:S01]  /*02d0*/  IMAD.SHL.U32 R13, R230, 0x8, RZ ;  /* 0x00000008e60d7824 */ /* 0x000fe200078e00ff */
[--C-:B-----5:R-:W-:Y:S01]  /*02e0*/  SHF.R.S32.HI R11, RZ, 0x1f, R9.reuse ;  /* 0x0000001fff0b7819 */ /* 0x120fe20000011409 */
[----:B------:R-:W-:Y:S01]  /*02f0*/  IMAD.MOV.U32 R17, RZ, RZ, RZ ;  /* 0x000000ffff117224 */ /* 0x000fe200078e00ff */
[----:B------:R-:W3:Y:S01]  /*0300*/  LDCU.128 UR20, c[0x0][0x3a0] ;  /* 0x00007400ff1477ac */ /* 0x000ee20008000c00 */
[----:B------:R-:W-:Y:S01]  /*0310*/  @P0 IMAD.IADD R124, R124, 0x1, -R9 ;  /* 0x000000017c7c0824 */ /* 0x000fe200078e0a09 */
[----:B------:R-:W-:Y:S01]  /*0320*/  LOP3.LUT R16, R13, 0x18, RZ, 0xc0, !PT ;  /* 0x000000180d107812 */ /* 0x000fe200078ec0ff */
[----:B------:R-:W4:Y:S01]  /*0330*/  LDC.64 R40, c[0x0][0x3c0] ;  /* 0x0000f000ff287b82 */ /* 0x000f220000000a00 */
[----:B------:R-:W3:Y:S01]  /*0340*/  LDCU.128 UR16, c[0x0][0x3d0] ;  /* 0x00007a00ff1077ac */ /* 0x000ee20008000c00 */
[----:B------:R-:W-:Y:S01]  /*0350*/  LOP3.LUT R246, R230, 0x1f, RZ, 0xc0, !PT ;  /* 0x0000001fe6f67812 */ /* 0x000fe200078ec0ff */
[----:B------:R-:W3:Y:S01]  /*0360*/  LDCU.128 UR8, c[0x0][0x380] ;  /* 0x00007000ff0877ac */ /* 0x000ee20008000c00 */
[----:B------:R-:W3:Y:S01]  /*0370*/  LDCU.128 UR12, c[0x0][0x390] ;  /* 0x00007200ff0c77ac */ /* 0x000ee20008000c00 */
[----:B--2---:R-:W-:Y:S01]  /*0380*/  IMAD.WIDE.U32 R18, R9, UR6, R16 ;  /* 0x0000000609127c25 */ /* 0x004fe2000f8e0010 */
[----:B-1----:R-:W-:-:S04]  /*0390*/  IABS R0, R7 ;  /* 0x0000000700007213 */ /* 0x002fc80000000000 */
[----:B------:R-:W1:Y:S01]  /*03a0*/  I2F.RP R6, R0 ;  /* 0x0000000000067306 */ /* 0x000e620000209400 */
[----:B----4-:R-:W-:-:S04]  /*03b0*/  IMAD R20, R11, R40, RZ ;  /* 0x000000280b147224 */ /* 0x010fc800078e02ff */
[----:B------:R-:W-:-:S03]  /*03c0*/  IMAD R20, R9, R41, R20 ;  /* 0x0000002909147224 */ /* 0x000fc600078e0214 */
[----:B-1----:R-:W1:Y:S02]  /*03d0*/  MUFU.RCP R4, R6 ;  /* 0x0000000600047308 */ /* 0x002e640000001000 */
[----:B-1----:R-:W-:Y:S02]  /*03e0*/  VIADD R4, R4, 0xffffffe ;  /* 0x0ffffffe04047836 */ /* 0x002fe40000000000 */
[----:B------:R-:W-:-:S04]  /*03f0*/  IMAD R6, R11, UR6, RZ ;  /* 0x000000060b067c24 */ /* 0x000fc8000f8e02ff */
[----:B------:R-:W1:Y:S01]  /*0400*/  F2I.FTZ.U32.TRUNC.NTZ R5, R4 ;  /* 0x0000000400057305 */ /* 0x000e62000021f000 */
[----:B------:R-:W-:-:S04]  /*0410*/  IMAD.WIDE.U32 R10, R9, R40, R16 ;  /* 0x00000028090a7225 */ /* 0x000fc800078e0010 */
[----:B------:R-:W-:Y:S02]  /*0420*/  IMAD R6, R9, UR7, R6 ;  /* 0x0000000709067c24 */ /* 0x000fe4000f8e0206 */
[----:B------:R-:W-:Y:S01]  /*0430*/  IMAD.IADD R21, R11, 0x1, R20 ;  /* 0x000000010b157824 */ /* 0x000fe200078e0214 */
[----:B------:R-:W-:Y:S01]  /*0440*/  LOP3.LUT R11, R13, 0xd8, RZ, 0xc0, !PT ;  /* 0x000000d80d0b7812 */ /* 0x000fe200078ec0ff */
[----:B------:R-:W-:Y:S02]  /*0450*/  IMAD.IADD R19, R19, 0x1, R6 ;  /* 0x0000000113137824 */ /* 0x000fe400078e0206 */
[----:B------:R-:W-:Y:S01]  /*0460*/  IMAD.MOV.U32 R20, RZ, RZ, R10 ;  /* 0x000000ffff147224 */ /* 0x000fe200078e000a */
[----:B------:R-:W-:Y:S01]  /*0470*/  LOP3.LUT R10, R11, 0x18, R230, 0x78, !PT ;  /* 0x000000180b0a7812 */ /* 0x000fe200078e78e6 */
[----:B---3--:R-:W-:Y:S01]  /*0480*/  IMAD.WIDE.U32 R16, R127, UR14, R16 ;  /* 0x0000000e7f107c25 */ /* 0x008fe2000f8e0010 */
[----:B------:R-:W-:Y:S02]  /*0490*/  USHF.L.U64.HI UR14, UR4, 0x5, UR5 ;  /* 0x00000005040e7899 */ /* 0x000fe40008010205 */
[----:B------:R-:W-:Y:S01]  /*04a0*/  LOP3.LUT R10, R10, 0x1f20, R13, 0xf8, !PT ;  /* 0x00001f200a0a7812 */ /* 0x000fe200078ef80d */
[----:B-1----:R-:W-:-:S02]  /*04b0*/  IMAD.MOV R2, RZ, RZ, -R5 ;  /* 0x000000ffff027224 */ /* 0x002fc400078e0a05 */
[----:B------:R-:W-:Y:S02]  /*04c0*/  IMAD.MOV.U32 R4, RZ, RZ, RZ ;  /* 0x000000ffff047224 */ /* 0x000fe400078e00ff */
[----:B------:R-:W-:Y:S01]  /*04d0*/  IMAD R3, R2, R0, RZ ;  /* 0x0000000002037224 */ /* 0x000fe200078e02ff */
[----:B------:R-:W-:Y:S01]  /*04e0*/  IABS R2, R128 ;  /* 0x0000008000027213 */ /* 0x000fe20000000000 */
[----:B------:R-:W-:-:S04]  /*04f0*/  IMAD.WIDE.U32 R20, R127, UR22, R20 ;  /* 0x000000167f147c25 */ /* 0x000fc8000f8e0014 */
[----:B------:R-:W-:Y:S02]  /*0500*/  IMAD.HI.U32 R3, R5, R3, R4 ;  /* 0x0000000305037227 */ /* 0x000fe400078e0004 */
[----:B------:R-:W1:Y:S02]  /*0510*/  @!P0 LDC.64 R4, c[0x0][0x488] ;  /* 0x00012200ff048b82 */ /* 0x000e640000000a00 */
[----:B------:R-:W-:Y:S01]  /*0520*/  IMAD R17, R127, UR15, R17 ;  /* 0x0000000f7f117c24 */ /* 0x000fe2000f8e0211 */
[----:B------:R-:W-:Y:S01]  /*0530*/  USHF.L.U32 UR15, UR4, 0x5, URZ ;  /* 0x00000005040f7899 */ /* 0x000fe200080006ff */
[----:B------:R-:W-:-:S04]  /*0540*/  IMAD.HI.U32 R12, R3, R2, RZ ;  /* 0x00000002030c7227 */ /* 0x000fc800078e00ff */
[----:B------:R-:W-:Y:S02]  /*0550*/  IMAD.MOV R15, RZ, RZ, -R12 ;  /* 0x000000ffff0f7224 */ /* 0x000fe400078e0a0c */
[----:B------:R-:W-:Y:S02]  /*0560*/  IMAD R21, R127, UR23, R21 ;  /* 0x000000177f157c24 */ /* 0x000fe4000f8e0215 */
[C---:B------:R-:W-:Y:S02]  /*0570*/  IMAD R15, R0.reuse, R15, R2 ;  /* 0x0000000f000f7224 */ /* 0x040fe400078e0202 */
[----:B------:R-:W2:Y:S03]  /*0580*/  @!P0 LDC.64 R2, c[0x0][0x438] ;  /* 0x00010e00ff028b82 */ /* 0x000ea60000000a00 */
[----:B------:R-:W-:Y:S02]  /*0590*/  ISETP.GT.U32.AND P2, PT, R0, R15, PT ;  /* 0x0000000f0000720c */ /* 0x000fe40003f44070 */
[----:B-1----:R-:W-:-:S04]  /*05a0*/  @!P0 ISETP.NE.U32.AND P3, PT, R4, RZ, PT ;  /* 0x000000ff0400820c */ /* 0x002fc80003f65070 */
[----:B------:R-:W-:Y:S01]  /*05b0*/  @!P0 ISETP.NE.AND.EX P3, PT, R5, RZ, PT, P3 ;  /* 0x000000ff0500820c */ /* 0x000fe20003f65330 */
[----:B------:R-:W-:Y:S01]  /*05c0*/  IMAD.WIDE.U32 R4, R127, UR20, R18 ;  /* 0x000000147f047c25 */ /* 0x000fe2000f8e0012 */
[----:B------:R-:W-:Y:S01]  /*05d0*/  SHF.R.U32.HI R18, RZ, 0x2, R230 ;  /* 0x00000002ff127819 */ /* 0x000fe200000116e6 */
[----:B------:R-:W1:Y:S04]  /*05e0*/  S2UR UR20, SR_CgaCtaId ;  /* 0x00000000001479c3 */ /* 0x000e680000008800 */
[----:B------:R-:W-:Y:S02]  /*05f0*/  @!P2 IMAD.IADD R15, R15, 0x1, -R0 ;  /* 0x000000010f0fa824 */ /* 0x000fe400078e0a00 */
[----:B------:R-:W-:Y:S01]  /*0600*/  @!P2 VIADD R12, R12, 0x1 ;  /* 0x000000010c0ca836 */ /* 0x000fe20000000000 */
[----:B------:R-:W-:Y:S01]  /*0610*/  ISETP.NE.AND P2, PT, R7, RZ, PT ;  /* 0x000000ff0700720c */ /* 0x000fe20003f45270 */
[----:B------:R-:W-:Y:S01]  /*0620*/  IMAD R5, R127, UR21, R5 ;  /* 0x000000157f057c24 */ /* 0x000fe2000f8e0205 */
[----:B------:R-:W-:Y:S01]  /*0630*/  ISETP.GE.U32.AND P4, PT, R15, R0, PT ;  /* 0x000000000f00720c */ /* 0x000fe20003f86070 */
[----:B------:R-:W-:Y:S01]  /*0640*/  IMAD.MOV.U32 R19, RZ, RZ, RZ ;  /* 0x000000ffff137224 */ /* 0x000fe200078e00ff */
[----:B------:R-:W-:Y:S01]  /*0650*/  LOP3.LUT R0, R128, R7, RZ, 0x3c, !PT ;  /* 0x0000000780007212 */ /* 0x000fe200078e3cff */
[----:B------:R-:W-:Y:S01]  /*0660*/  IMAD.WIDE.U32 R4, R18, UR6, R4 ;  /* 0x0000000612047c25 */ /* 0x000fe2000f8e0004 */
[----:B--2---:R-:W-:-:S02]  /*0670*/  @!P0 SEL R3, R3, RZ, P3 ;  /* 0x000000ff03038207 */ /* 0x004fc40001800000 */
[----:B------:R-:W-:Y:S01]  /*0680*/  ISETP.GE.AND P1, PT, R0, RZ, PT ;  /* 0x000000ff0000720c */ /* 0x000fe20003f26270 */
[----:B------:R-:W-:Y:S01]  /*0690*/  IMAD R5, R18, UR7, R5 ;  /* 0x0000000712057c24 */ /* 0x000fe2000f8e0205 */
[----:B------:R-:W-:Y:S01]  /*06a0*/  @!P0 IADD3 R124, PT, PT, R3, R2, -R9 ;  /* 0x00000002037c8210 */ /* 0x000fe20007ffe809 */
[----:B------:R-:W-:Y:S02]  /*06b0*/  IMAD.SHL.U32 R2, R230, 0x20, RZ ;  /* 0x00000020e6027824 */ /* 0x000fe400078e00ff */
[----:B------:R-:W-:-:S03]  /*06c0*/  IMAD.WIDE.U32 R26, R125, 0x80, R18 ;  /* 0x000000807d1a7825 */ /* 0x000fc600078e0012 */
[----:B------:R-:W-:Y:S01]  /*06d0*/  LOP3.LUT R0, R2, 0xc0, RZ, 0xc0, !PT ;  /* 0x000000c002007812 */ /* 0x000fe200078ec0ff */
[----:B------:R-:W-:Y:S02]  /*06e0*/  @P4 VIADD R12, R12, 0x1 ;  /* 0x000000010c0c4836 */ /* 0x000fe40000000000 */
[----:B------:R-:W-:Y:S02]  /*06f0*/  VIADD R3, R124, 0x3f ;  /* 0x0000003f7c037836 */ /* 0x000fe40000000000 */
[----:B------:R-:W-:Y:S01]  /*0700*/  @!P1 IMAD.MOV R12, RZ, RZ, -R12 ;  /* 0x000000ffff0c9224 */ /* 0x000fe200078e0a0c */
[----:B------:R-:W-:Y:S01]  /*0710*/  @!P2 LOP3.LUT R12, RZ, R7, RZ, 0x33, !PT ;  /* 0x00000007ff0ca212 */ /* 0x000fe200078e33ff */
[----:B------:R-:W-:Y:S01]  /*0720*/  IMAD.SHL.U32 R7, R230, 0x4, RZ ;  /* 0x00000004e6077824 */ /* 0x000fe200078e00ff */
[----:B------:R-:W-:Y:S01]  /*0730*/  SHF.R.S32.HI R42, RZ, 0x1f, R3 ;  /* 0x0000001fff2a7819 */ /* 0x000fe20000011403 */
[----:B------:R-:W-:Y:S01]  /*0740*/  IMAD R13, R27, UR4, RZ ;  /* 0x000000041b0d7c24 */ /* 0x000fe2000f8e02ff */
[----:B------:R-:W-:Y:S01]  /*0750*/  SHF.R.S32.HI R8, RZ, 0x1f, R12 ;  /* 0x0000001fff087819 */ /* 0x000fe2000001140c */
[----:B------:R-:W-:Y:S01]  /*0760*/  IMAD.WIDE.U32 R4, R12, UR16, R4 ;  /* 0x000000100c047c25 */ /* 0x000fe2000f8e0004 */
[----:B------:R-:W-:-:S02]  /*0770*/  LEA.HI R42, R42, R3, RZ, 0x6 ;  /* 0x000000032a2a7211 */ /* 0x000fc400078f30ff */
[----:B------:R-:W-:Y:S01]  /*0780*/  LOP3.LUT R7, R0, 0x18, R7, 0xf8, !PT ;  /* 0x0000001800077812 */ /* 0x000fe200078ef807 */
[----:B------:R-:W-:Y:S01]  /*0790*/  IMAD R15, R8, UR16, RZ ;  /* 0x00000010080f7c24 */ /* 0x000fe2000f8e02ff */
[----:B------:R-:W-:Y:S01]  /*07a0*/  LEA R223, P0, R4, UR10, 0x1 ;  /* 0x0000000a04df7c11 */ /* 0x000fe2000f8008ff */
[----:B------:R-:W-:Y:S01]  /*07b0*/  USHF.L.U64.HI UR10, UR6, 0x6, UR7 ;  /* 0x00000006060a7899 */ /* 0x000fe20008010207 */
[----:B------:R-:W-:Y:S01]  /*07c0*/  SHF.R.S32.HI R42, RZ, 0x6, R42 ;  /* 0x00000006ff2a7819 */ /* 0x000fe2000001142a */
[----:B------:R-:W-:Y:S01]  /*07d0*/  IMAD R222, R12, UR17, R15 ;  /* 0x000000110cde7c24 */ /* 0x000fe2000f8e020f */
[----:B------:R-:W-:Y:S01]  /*07e0*/  USHF.L.U64.HI UR7, UR6, 0x5, UR7 ;  /* 0x0000000506077899 */ /* 0x000fe20008010207 */
[----:B------:R-:W-:Y:S01]  /*07f0*/  IMAD R13, R26, UR5, R13 ;  /* 0x000000051a0d7c24 */ /* 0x000fe2000f8e020d */
[----:B------:R-:W-:Y:S01]  /*0800*/  USHF.L.U32 UR17, UR4, 0x6, URZ ;  /* 0x0000000604117899 */ /* 0x000fe200080006ff */
[----:B------:R-:W-:Y:S01]  /*0810*/  IMAD.IADD R222, R5, 0x1, R222 ;  /* 0x0000000105de7824 */ /* 0x000fe200078e02de */
[----:B------:R-:W-:Y:S01]  /*0820*/  USHF.L.U64.HI UR16, UR4, 0x6, UR5 ;  /* 0x0000000604107899 */ /* 0x000fe20008010205 */
[C---:B------:R-:W-:Y:S01]  /*0830*/  VIADD R0, R42.reuse, 0xffffffff ;  /* 0xffffffff2a007836 */ /* 0x040fe20000000000 */
[----:B------:R-:W2:Y:S01]  /*0840*/  LDCU UR5, c[0x0][0x3e0] ;  /* 0x00007c00ff0577ac */ /* 0x000ea20008000800 */
[----:B------:R-:W-:Y:S01]  /*0850*/  IMAD.SHL.U32 R212, R42, 0x2, RZ ;  /* 0x000000022ad47824 */ /* 0x000fe200078e00ff */
[----:B------:R-:W-:Y:S01]  /*0860*/  LEA.HI.X R222, R4, UR11, R222, 0x1, P0 ;  /* 0x0000000b04de7c11 */ /* 0x000fe200080f0cde */
[----:B------:R-:W-:Y:S01]  /*0870*/  IMAD R6, R0, UR10, RZ ;  /* 0x0000000a00067c24 */ /* 0x000fe2000f8e02ff */
[----:B------:R-:W3:Y:S01]  /*0880*/  LDC.64 R4, c[0x0][0x3c8] ;  /* 0x0000f200ff047b82 */ /* 0x000ee20000000a00 */
[----:B------:R-:W-:Y:S01]  /*0890*/  USHF.L.U32 UR11, UR6, 0x6, URZ ;  /* 0x00000006060b7899 */ /* 0x000fe200080006ff */
[----:B------:R-:W-:Y:S01]  /*08a0*/  SHF.R.S32.HI R3, RZ, 0x1f, R0 ;  /* 0x0000001fff037819 */ /* 0x000fe20000011400 */
[----:B------:R-:W-:Y:S01]  /*08b0*/  USHF.L.U32 UR6, UR6, 0x5, URZ ;  /* 0x0000000506067899 */ /* 0x000fe200080006ff */
[----:B------:R-:W-:-:S03]  /*08c0*/  IMAD.U32 R19, RZ, RZ, UR16 ;  /* 0x00000010ff137e24 */ /* 0x000fc6000f8e00ff */
[----:B------:R-:W-:-:S04]  /*08d0*/  IMAD.WIDE.U32 R14, R0, UR11, RZ ;  /* 0x0000000b000e7c25 */ /* 0x000fc8000f8e00ff */
[C---:B------:R-:W-:Y:S01]  /*08e0*/  IMAD R9, R3.reuse, UR11, R6 ;  /* 0x0000000b03097c24 */ /* 0x040fe2000f8e0206 */
[C---:B------:R-:W-:Y:S01]  /*08f0*/  LEA R24, P1, R14.reuse, R223, 0x1 ;  /* 0x000000df0e187211 */ /* 0x040fe200078208ff */
[----:B------:R-:W-:Y:S01]  /*0900*/  IMAD R3, R3, R40, RZ ;  /* 0x0000002803037224 */ /* 0x000fe200078e02ff */
[----:B------:R-:W-:Y:S01]  /*0910*/  IADD3 R6, P0, PT, R14, UR6, RZ ;  /* 0x000000060e067c10 */ /* 0x000fe2000ff1e0ff */
[----:B------:R-:W-:Y:S02]  /*0920*/  IMAD.IADD R9, R15, 0x1, R9 ;  /* 0x000000010f097824 */ /* 0x000fe400078e0209 */
[----:B------:R-:W-:-:S03]  /*0930*/  IMAD R3, R0, R41, R3 ;  /* 0x0000002900037224 */ /* 0x000fc600078e0203 */
[----:B------:R-:W-:Y:S01]  /*0940*/  LEA.HI.X R25, R14, R222, R9, 0x1, P1 ;  /* 0x000000de0e197211 */ /* 0x000fe200008f0c09 */
[----:B------:R-:W-:Y:S01]  /*0950*/  IMAD.WIDE.U32 R14, R18, R40, R20 ;  /* 0x00000028120e7225 */ /* 0x000fe200078e0014 */
[----:B------:R-:W-:Y:S02]  /*0960*/  IADD3.X R11, PT, PT, R9, UR7, RZ, P0, !PT ;  /* 0x00000007090b7c10 */ /* 0x000fe400087fe4ff */
[C---:B------:R-:W-:Y:S01]  /*0970*/  LEA R22, P0, R6.reuse, R223, 0x1 ;  /* 0x000000df06167211 */ /* 0x040fe200078008ff */
[----:B------:R-:W-:Y:S02]  /*0980*/  IMAD.U32 R20, RZ, RZ, UR15 ;  /* 0x0000000fff147e24 */ /* 0x000fe4000f8e00ff */
[----:B------:R-:W-:Y:S01]  /*0990*/  IMAD.U32 R21, RZ, RZ, UR14 ;  /* 0x0000000eff157e24 */ /* 0x000fe2000f8e00ff */
[----:B------:R-:W-:Y:S01]  /*09a0*/  LEA.HI.X R23, R6, R222, R11, 0x1, P0 ;  /* 0x000000de06177211 */ /* 0x000fe200000f0c0b */
[----:B---3--:R-:W-:-:S04]  /*09b0*/  IMAD.WIDE.U32 R16, R128, R4, R16 ;  /* 0x0000000480107225 */ /* 0x008fc800078e0010 */
[----:B------:R-:W-:Y:S02]  /*09c0*/  IMAD R15, R18, R41, R15 ;  /* 0x00000029120f7224 */ /* 0x000fe400078e020f */
[----:B------:R-:W-:Y:S02]  /*09d0*/  IMAD.U32 R18, RZ, RZ, UR17 ;  /* 0x00000011ff127e24 */ /* 0x000fe4000f8e00ff */
[----:B------:R-:W-:-:S04]  /*09e0*/  IMAD.WIDE.U32 R20, R26, UR4, R20 ;  /* 0x000000041a147c25 */ /* 0x000fc8000f8e0014 */
[----:B------:R-:W-:Y:S01]  /*09f0*/  IMAD R17, R128, R5, R17 ;  /* 0x0000000580117224 */ /* 0x000fe200078e0211 */
[----:B------:R-:W-:Y:S01]  /*0a00*/  IADD3 R6, P3, PT, R16, R20, RZ ;  /* 0x0000001410067210 */ /* 0x000fe20007f7e0ff */
[----:B------:R-:W-:Y:S02]  /*0a10*/  IMAD R5, R8, UR18, RZ ;  /* 0x0000001208057c24 */ /* 0x000fe4000f8e02ff */
[----:B------:R-:W-:-:S04]  /*0a20*/  IMAD.WIDE.U32 R8, R26, UR4, R18 ;  /* 0x000000041a087c25 */ /* 0x000fc8000f8e0012 */
[----:B------:R-:W-:Y:S01]  /*0a30*/  IMAD.WIDE.U32 R18, R26, UR4, R16 ;  /* 0x000000041a127c25 */ /* 0x000fe2000f8e0010 */
[----:B------:R-:W-:Y:S02]  /*0a40*/  UMOV UR4, 0x400 ;  /* 0x0000040000047882 */ /* 0x000fe40000000000 */
[----:B-1----:R-:W-:Y:S01]  /*0a50*/  ULEA UR4, UR20, UR4, 0x18 ;  /* 0x0000000414047291 */ /* 0x002fe2000f8ec0ff */
[----:B------:R-:W-:Y:S01]  /*0a60*/  IMAD.IADD R11, R13, 0x1, R9 ;  /* 0x000000010d0b7824 */ /* 0x000fe200078e0209 */
[----:B------:R-:W-:Y:S01]  /*0a70*/  IADD3 R9, P2, PT, R16, R8, RZ ;  /* 0x0000000810097210 */ /* 0x000fe20007f5e0ff */
[C---:B------:R-:W-:Y:S01]  /*0a80*/  IMAD R4, R12.reuse, UR19, R5 ;  /* 0x000000130c047c24 */ /* 0x040fe2000f8e0205 */
[----:B------:R-:W-:Y:S01]  /*0a90*/  IADD3.X R5, PT, PT, R17, R13, R21, P3, !PT ;  /* 0x0000000d11057210 */ /* 0x000fe20001ffe415 */
[----:B------:R-:W-:Y:S01]  /*0aa0*/  IMAD.WIDE.U32 R14, R12, UR18, R14 ;  /* 0x000000120c0e7c25 */ /* 0x000fe2000f8e000e */
[----:B------:R-:W-:Y:S02]  /*0ab0*/  IADD3 R12, P1, P0, R16, UR15, R8 ;  /* 0x0000000f100c7c10 */ /* 0x000fe4000f83e008 */
[----:B------:R-:W-:Y:S01]  /*0ac0*/  LEA R16, P3, R18, UR8, 0x1 ;  /* 0x0000000812107c11 */ /* 0x000fe2000f8608ff */
[----:B------:R-:W-:Y:S01]  /*0ad0*/  IMAD.IADD R13, R19, 0x1, R13 ;  /* 0x00000001130d7824 */ /* 0x000fe200078e020d */
[----:B------:R-:W-:Y:S01]  /*0ae0*/  LEA R224, R10, UR4, 0x1 ;  /* 0x000000040ae07c11 */ /* 0x000fe2000f8e08ff */
[----:B------:R-:W-:Y:S01]  /*0af0*/  IMAD.X R8, R11, 0x1, R17, P2 ;  /* 0x000000010b087824 */ /* 0x000fe200010e0611 */
[----:B------:R-:W-:-:S02]  /*0b00*/  IADD3.X R11, PT, PT, R17, UR14, R11, P1, P0 ;  /* 0x0000000e110b7c10 */ /* 0x000fc40008fe040b */
[----:B------:R-:W-:Y:S02]  /*0b10*/  LEA R26, P2, R6, UR8, 0x1 ;  /* 0x00000008061a7c11 */ /* 0x000fe4000f8408ff */
[----:B------:R-:W-:Y:S02]  /*0b20*/  LEA.HI.X R17, R18, UR9, R13, 0x1, P3 ;  /* 0x0000000912117c11 */ /* 0x000fe400098f0c0d */
[C---:B------:R-:W-:Y:S02]  /*0b30*/  LEA R20, P1, R9.reuse, UR8, 0x1 ;  /* 0x0000000809147c11 */ /* 0x040fe4000f8208ff */
        /* <DEDUP_REMOVED lines=10> */
[----:B------:R-:W-:Y:S01]  /*0be0*/  IMAD.IADD R11, R15, 0x1, R4 ;  /* 0x000000010f0b7824 */ /* 0x000fe200078e0204 */
[----:B------:R-:W-:Y:S01]  /*0bf0*/  LOP3.LUT R6, R2, 0x120, RZ, 0xc0, !PT ;  /* 0x0000012002067812 */ /* 0x000fe200078ec0ff */
[----:B------:R1:W-:Y:S01]  /*0c00*/  LDGSTS.E.BYPASS.LTC128B.128 [R224+0x4000], desc[UR24][R16.64+0x80] ;  /* 0x0400008010e07fae */ /* 0x0003e2000b981a18 */
[----:B------:R-:W-:Y:S01]  /*0c10*/  LEA R221, P0, R14, UR12, 0x1 ;  /* 0x0000000c0edd7c11 */ /* 0x000fe2000f8008ff */
[----:B------:R-:W-:Y:S01]  /*0c20*/  IMAD.WIDE.U32 R8, R0, R40, RZ ;  /* 0x0000002800087225 */ /* 0x000fe200078e00ff */
[----:B------:R-:W-:Y:S01]  /*0c30*/  LOP3.LUT R4, R6, 0x3e00, R5, 0xf8, !PT ;  /* 0x00003e0006047812 */ /* 0x000fe200078ef805 */
[----:B------:R-:W-:Y:S01]  /*0c40*/  LDGSTS.E.BYPASS.LTC128B.128 [R224+0x800], desc[UR24][R26.64] ;  /* 0x008000001ae07fae */ /* 0x000fe2000b981a18 */
[----:B------:R-:W-:Y:S01]  /*0c50*/  LEA.HI.X R220, R14, UR13, R11, 0x1, P0 ;  /* 0x0000000d0edc7c11 */ /* 0x000fe200080f0c0b */
[----:B------:R-:W-:Y:S01]  /*0c60*/  IMAD.SHL.U32 R11, R8, 0x40, RZ ;  /* 0x00000040080b7824 */ /* 0x000fe200078e00ff */
[----:B------:R-:W-:Y:S01]  /*0c70*/  LOP3.LUT R13, R5, 0x100, RZ, 0xc0, !PT ;  /* 0x00000100050d7812 */ /* 0x000fe200078ec0ff */
[----:B------:R-:W-:Y:S01]  /*0c80*/  LDGSTS.E.BYPASS.LTC128B.128 [R224+0x2800], desc[UR24][R26.64+0x40] ;  /* 0x028000401ae07fae */ /* 0x000fe2000b981a18 */
[----:B------:R-:W-:Y:S01]  /*0c90*/  IMAD.IADD R5, R9, 0x1, R3 ;  /* 0x0000000109057824 */ /* 0x000fe200078e0203 */
[----:B------:R-:W-:-:S02]  /*0ca0*/  SHF.R.U32.HI R10, RZ, 0x1, R230 ;  /* 0x00000001ff0a7819 */ /* 0x000fc400000116e6 */
[----:B------:R-:W-:Y:S01]  /*0cb0*/  LDGSTS.E.BYPASS.LTC128B.128 [R224+0x4800], desc[UR24][R26.64+0x80] ;  /* 0x048000801ae07fae */ /* 0x000fe2000b981a18 */
[----:B------:R-:W-:Y:S02]  /*0cc0*/  LEA R0, P0, R40, R11, 0x5 ;  /* 0x0000000b28007211 */ /* 0x000fe400078028ff */
[----:B------:R-:W-:Y:S01]  /*0cd0*/  SHF.L.U64.HI R6, R8, 0x6, R5 ;  /* 0x0000000608067819 */ /* 0x000fe20000010205 */
[----:B------:R-:W-:Y:S01]  /*0ce0*/  LDGSTS.E.BYPASS.LTC128B.128 [R224+0x1000], desc[UR24][R20.64] ;  /* 0x0100000014e07fae */ /* 0x000fe2000b981a18 */
[C---:B------:R-:W-:Y:S02]  /*0cf0*/  LOP3.LUT R3, R7.reuse, 0x8, R10, 0x78, !PT ;  /* 0x0000000807037812 */ /* 0x040fe400078e780a */
[----:B------:R-:W-:Y:S01]  /*0d00*/  LOP3.LUT R9, R7, 0x8, R230, 0x78, !PT ;  /* 0x0000000807097812 */ /* 0x000fe200078e78e6 */
[----:B------:R-:W-:Y:S01]  /*0d10*/  LDGSTS.E.BYPASS.LTC128B.128 [R224+0x3000], desc[UR24][R20.64+0x40] ;  /* 0x0300004014e07fae */ /* 0x000fe2000b981a18 */
[----:B------:R-:W-:Y:S02]  /*0d20*/  LOP3.LUT R218, R13, 0x20, R2, 0xf8, !PT ;  /* 0x000000200dda7812 */ /* 0x000fe400078ef802 */
[----:B------:R-:W-:Y:S01]  /*0d30*/  LEA.HI.X R7, R40, R6, R41, 0x5, P0 ;  /* 0x0000000628077211 */ /* 0x000fe200000f2c29 */
[----:B------:R-:W-:Y:S01]  /*0d40*/  LDGSTS.E.BYPASS.LTC128B.128 [R224+0x5000], desc[UR24][R20.64+0x80] ;  /* 0x0500008014e07fae */ /* 0x000fe2000b981a18 */
[----:B------:R-:W-:-:S02]  /*0d50*/  LOP3.LUT R218, R218, R9, RZ, 0xfc, !PT ;  /* 0x00000009dada7212 */ /* 0x000fc400078efcff */
[----:B-1----:R-:W-:Y:S01]  /*0d60*/  LEA R16, P0, R0, R221, 0x1 ;  /* 0x000000dd00107211 */ /* 0x002fe200078008ff */
[----:B------:R-:W-:Y:S01]  /*0d70*/  LDGSTS.E.BYPASS.LTC128B.128 [R224+0x1800], desc[UR24][R18.64] ;  /* 0x0180000012e07fae */ /* 0x000fe2000b981a18 */
[----:B------:R-:W-:Y:S02]  /*0d80*/  LOP3.LUT R219, R4, R3, RZ, 0xfc, !PT ;  /* 0x0000000304db7212 */ /* 0x000fe400078efcff */
[----:B------:R-:W-:Y:S01]  /*0d90*/  LEA.HI.X R17, R0, R220, R7, 0x1, P0 ;  /* 0x000000dc00117211 */ /* 0x000fe200000f0c07 */
[----:B------:R-:W-:Y:S01]  /*0da0*/  LDGSTS.E.BYPASS.LTC128B.128 [R224+0x3800], desc[UR24][R18.64+0x40] ;  /* 0x0380004012e07fae */ /* 0x000fe2000b981a18 */
[----:B------:R-:W-:Y:S01]  /*0db0*/  LEA R219, R219, UR4, 0x1 ;  /* 0x00000004dbdb7c11 */ /* 0x000fe2000f8e08ff */
[----:B------:R-:W-:Y:S01]  /*0dc0*/  IMAD.MOV.U32 R0, RZ, RZ, 0x20 ;  /* 0x00000020ff007424 */ /* 0x000fe200078e00ff */
[----:B------:R-:W-:Y:S01]  /*0dd0*/  LEA R218, R218, UR4, 0x1 ;  /* 0x00000004dada7c11 */ /* 0x000fe2000f8e08ff */
[----:B------:R1:W-:Y:S01]  /*0de0*/  LDGSTS.E.BYPASS.LTC128B.128 [R224+0x5800], desc[UR24][R18.64+0x80] ;  /* 0x0580008012e07fae */ /* 0x0003e2000b981a18 */
[----:B------:R-:W-:-:S02]  /*0df0*/  LOP3.LUT P3, RZ, R230, 0x4, RZ, 0xc0, !PT ;  /* 0x00000004e6ff7812 */ /* 0x000fc4000786c0ff */
[----:B------:R-:W-:Y:S01]  /*0e00*/  ISETP.GE.AND P2, PT, R124, 0x41, PT ;  /* 0x000000417c00780c */ /* 0x000fe20003f46270 */
[----:B------:R-:W-:Y:S01]  /*0e10*/  LDGSTS.E.BYPASS.LTC128B.128 [R224+0x6000], desc[UR24][R24.64] ;  /* 0x0600000018e07fae */ /* 0x000fe2000b981a18 */
[----:B------:R-:W-:-:S03]  /*0e20*/  SEL R0, R0, 0xffffffe0, !P3 ;  /* 0xffffffe000007807 */ /* 0x000fc60005800000 */
[----:B------:R-:W-:Y:S02]  /*0e30*/  LDGSTS.E.BYPASS.LTC128B.128 [R224+0x7000], desc[UR24][R24.64+0x40] ;  /* 0x0700004018e07fae */ /* 0x000fe4000b981a18 */
[C---:B------:R-:W-:Y:S02]  /*0e40*/  IMAD.IADD R170, R0.reuse, 0x1, R218 ;  /* 0x0000000100aa7824 */ /* 0x040fe400078e02da */
[----:B------:R3:W-:Y:S01]  /*0e50*/  LDGSTS.E.BYPASS.LTC128B.128 [R224+0x8000], desc[UR24][R24.64+0x80] ;  /* 0x0800008018e07fae */ /* 0x0007e2000b981a18 */
[----:B------:R-:W-:Y:S01]  /*0e60*/  IMAD.IADD R217, R0, 0x1, R219 ;  /* 0x0000000100d97824 */ /* 0x000fe200078e02db */
[----:B------:R-:W-:Y:S02]  /*0e70*/  SHF.R.U32.HI R0, RZ, 0x5, R230 ;  /* 0x00000005ff007819 */ /* 0x000fe400000116e6 */
[----:B------:R-:W-:Y:S03]  /*0e80*/  LDGSTS.E.BYPASS.LTC128B.128 [R224+0x6800], desc[UR24][R22.64] ;  /* 0x0680000016e07fae */ /* 0x000fe6000b981a18 */
[----:B------:R-:W-:Y:S01]  /*0e90*/  IMAD R125, R125, 0x8, R0 ;  /* 0x000000087d7d7824 */ /* 0x000fe200078e0200 */
[----:B------:R-:W-:Y:S03]  /*0ea0*/  LDGSTS.E.BYPASS.LTC128B.128 [R224+0x7800], desc[UR24][R22.64+0x40] ;  /* 0x0780004016e07fae */ /* 0x000fe6000b981a18 */
[----:B------:R-:W-:Y:S01]  /*0eb0*/  VIADD R166, R125, 0x4 ;  /* 0x000000047da67836 */ /* 0x000fe20000000000 */
[----:B------:R-:W-:Y:S01]  /*0ec0*/  LDGSTS.E.BYPASS.LTC128B.128 [R224+0x8800], desc[UR24][R22.64+0x80] ;  /* 0x0880008016e07fae */ /* 0x000fe2000b981a18 */
[----:B-1----:R-:W-:-:S03]  /*0ed0*/  LEA R18, P1, R8, R221, 0x7 ;  /* 0x000000dd08127211 */ /* 0x002fc600078238ff */
[----:B------:R-:W0:Y:S01]  /*0ee0*/  LDGDEPBAR ;  /* 0x00000000000079af */ /* 0x000e220000000000 */
[----:B------:R-:W-:Y:S01]  /*0ef0*/  IMAD.WIDE.U32 R166, R166, -0x326172a9, RZ ;  /* 0xcd9e8d57a6a67825 */ /* 0x000fe200078e00ff */
[----:B------:R-:W-:Y:S01]  /*0f00*/  LEA.HI.X R19, R8, R220, R5, 0x7, P1 ;  /* 0x000000dc08137211 */ /* 0x000fe200008f3c05 */
        /* <DEDUP_REMOVED lines=12> */
[----:B------:R-:W4:Y:S04]  /*0fd0*/  LDSM.16.M88.4 R84, [R218+0x6000] ;  /* 0x00600000da54783b */ /* 0x000f280000000200 */
[----:B------:R-:W2:Y:S04]  /*0fe0*/  LDSM.16.M88.4 R12, [R219+0x1000] ;  /* 0x00100000db0c783b */ /* 0x000ea80000000200 */
[----:B------:R-:W3:Y:S04]  /*0ff0*/  LDSM.16.M88.4 R8, [R218+0x6400] ;  /* 0x00640000da08783b */ /* 0x000ee80000000200 */
[----:B------:R-:W1:Y:S04]  /*1000*/  LDSM.16.M88.4 R4, [R218+0x6800] ;  /* 0x00680000da04783b */ /* 0x000e680000000200 */
[----:B------:R-:W1:Y:S04]  /*1010*/  LDSM.16.M88.4 R76, [R218+0x6c00] ;  /* 0x006c0000da4c783b */ /* 0x000e680000000200 */
[----:B------:R-:W-:Y:S04]  /*1020*/  LDSM.16.M88.4 R68, [R170+0x6000] ;  /* 0x00600000aa44783b */ /* 0x000fe80000000200 */
[----:B------:R-:W1:Y:S04]  /*1030*/  LDSM.16.M88.4 R72, [R217+0x1000] ;  /* 0x00100000d948783b */ /* 0x000e680000000200 */
[----:B------:R-:W1:Y:S04]  /*1040*/  LDSM.16.M88.4 R64, [R170+0x6400] ;  /* 0x00640000aa40783b */ /* 0x000e680000000200 */
[----:B------:R-:W1:Y:S04]  /*1050*/  LDSM.16.M88.4 R60, [R170+0x6800] ;  /* 0x00680000aa3c783b */ /* 0x000e680000000200 */
[----:B------:R-:W1:Y:S04]  /*1060*/  LDSM.16.M88.4 R120, [R170+0x6c00] ;  /* 0x006c0000aa78783b */ /* 0x000e680000000200 */
[----:B------:R-:W1:Y:S01]  /*1070*/  LDSM.16.M88.4 R116, [R217] ;  /* 0x00000000d974783b */ /* 0x000e620000000200 */
[-C--:B----4-:R-:W-:Y:S03]  /*1080*/  HMMA.16816.F32 R100, R32, R84.reuse, RZ ;  /* 0x000000542064723c */ /* 0x090fe600000018ff */
[----:B------:R-:W-:Y:S04]  /*1090*/  LDSM.16.M88.4 R112, [R219+0x3000] ;  /* 0x00300000db70783b */ /* 0x000fe80000000200 */
[----:B------:R-:W4:Y:S01]  /*10a0*/  LDSM.16.M88.4 R108, [R218+0x7000] ;  /* 0x00700000da6c783b */ /* 0x000f220000000200 */
[C---:B--2---:R-:W-:Y:S03]  /*10b0*/  HMMA.16816.F32 R48, R12.reuse, R84, RZ ;  /* 0x000000540c30723c */ /* 0x044fe600000018ff */
[----:B------:R-:W2:Y:S04]  /*10c0*/  LDSM.16.M88.4 R104, [R218+0x7400] ;  /* 0x00740000da68783b */ /* 0x000ea80000000200 */
[----:B------:R-:W2:Y:S01]  /*10d0*/  LDSM.16.M88.4 R96, [R218+0x7800] ;  /* 0x00780000da60783b */ /* 0x000ea20000000200 */
[C---:B------:R-:W-:Y:S03]  /*10e0*/  HMMA.16816.F32 R56, R12.reuse, R86, RZ ;  /* 0x000000560c38723c */ /* 0x040fe600000018ff */
[----:B------:R-:W2:Y:S04]  /*10f0*/  LDSM.16.M88.4 R92, [R218+0x7c00] ;  /* 0x007c0000da5c783b */ /* 0x000ea80000000200 */
[----:B------:R-:W2:Y:S01]  /*1100*/  LDSM.16.M88.4 R88, [R219+0x2000] ;  /* 0x00200000db58783b */ /* 0x000ea20000000200 */
[C---:B---3--:R-:W-:Y:S03]  /*1110*/  HMMA.16816.F32 R28, R12.reuse, R8, RZ ;  /* 0x000000080c1c723c */ /* 0x048fe600000018ff */
[----:B------:R-:W-:Y:S04]  /*1120*/  LDSM.16.M88.4 R80, [R217+0x3000] ;  /* 0x00300000d950783b */ /* 0x000fe80000000200 */
[----:B------:R-:W0:Y:S01]  /*1130*/  LDGDEPBAR ;  /* 0x00000000000079af */ /* 0x000e220000000000 */
[C---:B-1----:R-:W-:Y:S08]  /*1140*/  HMMA.16816.F32 R24, R12.reuse, R4, RZ ;  /* 0x000000040c18723c */ /* 0x042ff000000018ff */
        /* <DEDUP_REMOVED lines=11> */
[----:B------:R-:W1:Y:S07]  /*1200*/  LDSM.16.M88.4 R76, [R170+0x7000] ;  /* 0x00700000aa4c783b */ /* 0x000e6e0000000200 */
        /* <DEDUP_REMOVED lines=8> */
[----:B------:R-:W3:Y:S07]  /*1290*/  LDSM.16.M88.4 R72, [R170+0x7400] ;  /* 0x00740000aa48783b */ /* 0x000eee0000000200 */
[C---:B------:R-:W-:Y:S08]  /*12a0*/  HMMA.16816.F32 R100, R116.reuse, R68, R100 ;  /* 0x000000447464723c */ /* 0x040ff00000001864 */
[C---:B------:R-:W-:Y:S08]  /*12b0*/  HMMA.16816.F32 R172, R116.reuse, R64, R172 ;  /* 0x0000004074ac723c */ /* 0x040ff000000018ac */
[C---:B------:R-:W-:Y:S08]  /*12c0*/  HMMA.16816.F32 R52, R116.reuse, R60, R52 ;  /* 0x0000003c7434723c */ /* 0x040ff00000001834 */
[C---:B------:R-:W-:Y:S01]  /*12d0*/  HMMA.16816.F32 R84, R116.reuse, R70, R84 ;  /* 0x000000467454723c */ /* 0x040fe20000001854 */
[----:B------:R-:W3:Y:S07]  /*12e0*/  LDSM.16.M88.4 R68, [R170+0x7800] ;  /* 0x00780000aa44783b */ /* 0x000eee0000000200 */
[C---:B------:R-:W-:Y:S01]  /*12f0*/  HMMA.16816.F32 R8, R116.reuse, R66, R8 ;  /* 0x000000427408723c */ /* 0x040fe20000001808 */
[----:B------:R-:W3:Y:S07]  /*1300*/  LDSM.16.M88.4 R64, [R170+0x7c00] ;  /* 0x007c0000aa40783b */ /* 0x000eee0000000200 */
[C---:B------:R-:W-:Y:S01]  /*1310*/  HMMA.16816.F32 R4, R116.reuse, R62, R4 ;  /* 0x0000003e7404723c */ /* 0x040fe20000001804 */
[----:B------:R-:W3:Y:S07]  /*1320*/  LDSM.16.M88.4 R60, [R217+0x2000] ;  /* 0x00200000d93c783b */ /* 0x000eee0000000200 */
[C---:B------:R-:W-:Y:S08]  /*1330*/  HMMA.16816.F32 R36, R116.reuse, R120, R36 ;  /* 0x000000787424723c */ /* 0x040ff00000001824 */
[----:B------:R-:W-:Y:S08]  /*1340*/  HMMA.16816.F32 R32, R116, R122, R32 ;  /* 0x0000007a7420723c */ /* 0x000ff00000001820 */
[C---:B----4-:R-:W-:Y:S08]  /*1350*/  HMMA.16816.F32 R48, R112.reuse, R108, R48 ;  /* 0x0000006c7030723c */ /* 0x050ff00000001830 */
[C---:B--2---:R-:W-:Y:S08]  /*1360*/  HMMA.16816.F32 R28, R112.reuse, R104, R28 ;  /* 0x00000068701c723c */ /* 0x044ff0000000181c */
        /* <DEDUP_REMOVED lines=19> */
[----:B------:R-:W-:Y:S03]  /*14a0*/  LDSM.16.M88.4 R88, [R219+0x4000] ;  /* 0x00400000db58783b */ /* 0x000fe60000000200 */
[C---:B-1----:R-:W-:Y:S08]  /*14b0*/  HMMA.16816.F32 R48, R80.reuse, R76, R48 ;  /* 0x0000004c5030723c */ /* 0x042ff00000001830 */
[C---:B------:R-:W-:Y:S08]  /*14c0*/  HMMA.16816.F32 R56, R80.reuse, R78, R56 ;  /* 0x0000004e5038723c */ /* 0x040ff00000001838 */
[C---:B---3--:R-:W-:Y:S08]  /*14d0*/  HMMA.16816.F32 R28, R80.reuse, R72, R28 ;  /* 0x00000048501c723c */ /* 0x048ff0000000181c */
        /* <DEDUP_REMOVED lines=11> */
[----:B------:R-:W3:Y:S07]  /*1590*/  LDSM.16.M88.4 R72, [R170+0x8400] ;  /* 0x00840000aa48783b */ /* 0x000eee0000000200 */
[C---:B------:R-:W-:Y:S08]  /*15a0*/  HMMA.16816.F32 R52, R60.reuse, R68, R52 ;  /* 0x000000443c34723c */ /* 0x040ff00000001834 */
[C---:B------:R-:W-:Y:S01]  /*15b0*/  HMMA.16816.F32 R4, R60.reuse, R70, R4 ;  /* 0x000000463c04723c */ /* 0x040fe20000001804 */
[----:B------:R-:W3:Y:S07]  /*15c0*/  LDSM.16.M88.4 R68, [R170+0x8800] ;  /* 0x00880000aa44783b */ /* 0x000eee0000000200 */
[C---:B------:R-:W-:Y:S08]  /*15d0*/  HMMA.16816.F32 R36, R60.reuse, R64, R36 ;  /* 0x000000403c24723c */ /* 0x040ff00000001824 */
[----:B------:R-:W-:Y:S01]  /*15e0*/  HMMA.16816.F32 R32, R60, R66, R32 ;  /* 0x000000423c20723c */ /* 0x000fe20000001820 */
[----:B------:R-:W3:Y:S04]  /*15f0*/  LDSM.16.M88.4 R64, [R170+0x8c00] ;  /* 0x008c0000aa40783b */ /* 0x000ee80000000200 */
[----:B------:R-:W3:Y:S01]  /*1600*/  LDSM.16.M88.4 R60, [R217+0x4000] ;  /* 0x00400000d93c783b */ /* 0x000ee20000000200 */
[----:B------:R-:W-:-:S04]  /*1610*/  DEPBAR.LE SB0, 0x0 ;  /* 0x000080000000791a */ /* 0x000fc80000000000 */
[C---:B--2---:R-:W-:Y:S08]  /*1620*/  HMMA.16816.F32 R48, R112.reuse, R108, R48 ;  /* 0x0000006c7030723c */ /* 0x044ff00000001830 */
[C---:B------:R-:W-:Y:S08]  /*1630*/  HMMA.16816.F32 R56, R112.reuse, R110, R56 ;  /* 0x0000006e7038723c */ /* 0x040ff00000001838 */
[C---:B----4-:R-:W-:Y:S08]  /*1640*/  HMMA.16816.F32 R28, R112.reuse, R104, R28 ;  /* 0x00000068701c723c */ /* 0x050ff0000000181c */
[C---:B------:R-:W-:Y:S08]  /*1650*/  HMMA.16816.F32 R44, R112.reuse, R106, R44 ;  /* 0x0000006a702c723c */ /* 0x040ff0000000182c */
[C---:B------:R-:W-:Y:S08]  /*1660*/  HMMA.16816.F32 R24, R112.reuse, R96, R24 ;  /* 0x000000607018723c */ /* 0x040ff00000001818 */
[C---:B------:R-:W-:Y:S08]  /*1670*/  HMMA.16816.F32 R20, R112.reuse, R98, R20 ;  /* 0x000000627014723c */ /* 0x040ff00000001814 */
[----:B------:R-:W-:Y:S08]  /*1680*/  HMMA.16816.F32 R16, R112, R92, R16 ;  /* 0x0000005c7010723c */ /* 0x000ff00000001810 */
[C---:B-1----:R-:W-:Y:S08]  /*1690*/  HMMA.16816.F32 R48, R80.reuse, R76, R48 ;  /* 0x0000004c5030723c */ /* 0x042ff00000001830 */
[----:B------:R-:W-:Y:S08]  /*16a0*/  HMMA.16816.F32 R56, R80, R78, R56 ;  /* 0x0000004e5038723c */ /* 0x000ff00000001838 */
[----:B------:R-:W-:Y:S08]  /*16b0*/  HMMA.16816.F32 R12, R112, R94, R12 ;  /* 0x0000005e700c723c */ /* 0x000ff0000000180c */
[----:B------:R-:W-:Y:S03]  /*16c0*/  HMMA.16816.F32 R52, R88, R96, R52 ;  /* 0x000000605834723c */ /* 0x000fe60000001834 */
[----:B------:R-:W-:-:S05]  /*16d0*/  FMNMX3.FTZ R0, R48, R49, R56, !PT ;  /* 0x0000003130007276 */ /* 0x000fca0007810038 */
[----:B---3--:R-:W-:Y:S08]  /*16e0*/  HMMA.16816.F32 R28, R80, R72, R28 ;  /* 0x00000048501c723c */ /* 0x008ff0000000181c */
[C---:B------:R-:W-:Y:S08]  /*16f0*/  HMMA.16816.F32 R100, R88.reuse, R108, R100 ;  /* 0x0000006c5864723c */ /* 0x040ff00000001864 */
[----:B------:R-:W-:Y:S03]  /*1700*/  HMMA.16816.F32 R84, R88, R110, R84 ;  /* 0x0000006e5854723c */ /* 0x000fe60000001854 */
[----:B------:R-:W-:-:S05]  /*1710*/  FMNMX3.FTZ R0, R0, R57, R28, !PT ;  /* 0x0000003900007276 */ /* 0x000fca000781001c */
        /* <DEDUP_REMOVED lines=10> */
[----:B------:R-:W-:Y:S01]  /*17c0*/  HMMA.16816.F32 R52, R60, R68, R52 ;  /* 0x000000443c34723c */ /* 0x000fe20000001834 */
[----:B------:R-:W-:-:S04]  /*17d0*/  IMAD R69, R127, UR5, R128 ;  /* 0x000000057f457c24 */ /* 0x000fc8000f8e0280 */
[----:B------:R-:W-:-:S03]  /*17e0*/  IMAD.SHL.U32 R69, R69, 0x20, RZ ;  /* 0x0000002045457824 */ /* 0x000fc600078e00ff */
[----:B------:R-:W-:Y:S01]  /*17f0*/  HMMA.16816.F32 R100, R60, R76, R100 ;  /* 0x0000004c3c64723c */ /* 0x000fe20000001864 */
[----:B------:R-:W-:Y:S01]  /*1800*/  BAR.SYNC.DEFER_BLOCKING 0x0 ;  /* 0x0000000000007b1d */ /* 0x000fe20000010000 */
[----:B------:R-:W-:-:S05]  /*1810*/  IADD3 R246, P1, P0, R69, R126, R246 ;  /* 0x0000007e45f67210 */ /* 0x000fca000783e0f6 */
[----:B------:R-:W-:Y:S01]  /*1820*/  IMAD.WIDE.U32 R246, R246, -0x2daee0ad, RZ ;  /* 0xd2511f53f6f67825 */ /* 0x000fe200078e00ff */
[C---:B------:R-:W-:Y:S08]  /*1830*/  HMMA.16816.F32 R84, R60.reuse, R78, R84 ;  /* 0x0000004e3c54723c */ /* 0x040ff00000001854 */
[C---:B------:R-:W-:Y:S08]  /*1840*/  HMMA.16816.F32 R172, R60.reuse, R72, R172 ;  /* 0x000000483cac723c */ /* 0x040ff000000018ac */
[C---:B------:R-:W-:Y:S08]  /*1850*/  HMMA.16816.F32 R8, R60.reuse, R74, R8 ;  /* 0x0000004a3c08723c */ /* 0x040ff00000001808 */
[C---:B------:R-:W-:Y:S08]  /*1860*/  HMMA.16816.F32 R4, R60.reuse, R70, R4 ;  /* 0x000000463c04723c */ /* 0x040ff00000001804 */
[----:B------:R-:W-:Y:S01]  /*1870*/  HMMA.16816.F32 R36, R60, R64, R36 ;  /* 0x000000403c24723c */ /* 0x000fe20000001824 */
[----:B------:R-:W-:-:S04]  /*1880*/  SHF.R.S32.HI R64, RZ, 0x1f, R69 ;  /* 0x0000001fff407819 */ /* 0x000fc80000011445 */
[----:B------:R-:W-:Y:S01]  /*1890*/  IADD3.X R65, PT, PT, R64, R43, RZ, P1, P0 ;  /* 0x0000002b40417210 */ /* 0x000fe20000fe04ff */
[----:B------:R-:W-:Y:S02]  /*18a0*/  VIADD R43, R212, 0xfffffffe ;  /* 0xfffffffed42b7836 */ /* 0x000fe40000000000 */
[----:B------:R-:W-:Y:S01]  /*18b0*/  HMMA.16816.F32 R32, R60, R66, R32 ;  /* 0x000000423c20723c */ /* 0x000fe20000001820 */
[----:B------:R-:W-:Y:S01]  /*18c0*/  FMNMX3.FTZ R62, R0, R29, R44, !PT ;  /* 0x0000001d003e7276 */ /* 0x000fe2000781002c */
[----:B------:R-:W-:Y:S01]  /*18d0*/  VIADD R63, R227, 0xbb67ae85 ;  /* 0xbb67ae85e33f7836 */ /* 0x000fe20000000000 */
[----:B------:R-:W-:Y:S02]  /*18e0*/  FMNMX3.FTZ R0, R50, R51, R58, !PT ;  /* 0x0000003332007276 */ /* 0x000fe4000781003a */
[----:B------:R-:W-:Y:S02]  /*18f0*/  FMNMX3.FTZ R62, R62, R45, R24, !PT ;  /* 0x0000002d3e3e7276 */ /* 0x000fe40007810018 */
[----:B------:R-:W-:-:S02]  /*1900*/  FMNMX3.FTZ R0, R0, R59, R30, !PT ;  /* 0x0000003b00007276 */ /* 0x000fc4000781001e */
[----:B------:R-:W-:Y:S02]  /*1910*/  FMNMX3.FTZ R62, R62, R25, R20, !PT ;  /* 0x000000193e3e7276 */ /* 0x000fe40007810014 */
[----:B------:R-:W-:Y:S02]  /*1920*/  FMNMX3.FTZ R0, R0, R31, R46, !PT ;  /* 0x0000001f00007276 */ /* 0x000fe4000781002e */
[----:B------:R-:W-:Y:S02]  /*1930*/  FMNMX3.FTZ R62, R62, R21, R16, !PT ;  /* 0x000000153e3e7276 */ /* 0x000fe40007810010 */
[----:B------:R-:W-:Y:S02]  /*1940*/  LOP3.LUT R244, R226, R65, R167, 0x96, !PT ;  /* 0x00000041e2f47212 */ /* 0x000fe400078e96a7 */
[----:B------:R-:W-:Y:S02]  /*1950*/  FMNMX3.FTZ R0, R0, R47, R26, !PT ;  /* 0x0000002f00007276 */ /* 0x000fe4000781001a */
[----:B------:R-:W-:Y:S01]  /*1960*/  FMNMX3.FTZ R62, R62, R17, R12, !PT ;  /* 0x000000113e3e7276 */ /* 0x000fe2000781000c */
[----:B------:R-:W-:Y:S01]  /*1970*/  IMAD.WIDE.U32 R244, R244, -0x2daee0ad, RZ ;  /* 0xd2511f53f4f47825 */ /* 0x000fe200078e00ff */
[----:B------:R-:W-:-:S02]  /*1980*/  LOP3.LUT R128, R227, R43, R247, 0x96, !PT ;  /* 0x0000002be3807212 */ /* 0x000fc400078e96f7 */
[----:B------:R-:W-:Y:S02]  /*1990*/  FMNMX3.FTZ R0, R0, R27, R22, !PT ;  /* 0x0000001b00007276 */ /* 0x000fe40007810016 */
[----:B------:R-:W-:Y:S01]  /*19a0*/  FMNMX.FTZ R62, R13, R62, !PT ;  /* 0x0000003e0d3e7209 */ /* 0x000fe20007810000 */
[----:B------:R-:W-:Y:S06]  /*19b0*/  @!P2 BRA `(.L_x_565) ;  /* 0x000000000050a947 */ /* 0x000fec0003800000 */
[----:B------:R-:W-:-:S04]  /*19c0*/  VIADD R66, R42, 0xfffffffe ;  /* 0xfffffffe2a427836 */ /* 0x000fc80000000000 */
        /* <DEDUP_REMOVED lines=19> */
.L_x_565:
[----:B------:R-:W-:Y:S01]  /*1b00*/  FMNMX3.FTZ R0, R0, R23, R18, !PT ;  /* 0x0000001700007276 */ /* 0x000fe20007810012 */
[----:B-1----:R-:W1:Y:S01]  /*1b10*/  SHFL.BFLY PT, R69, R62, 0x2, 0x1f ;  /* 0x0c401f003e457f89 */ /* 0x002e6200000e0000 */
[----:B------:R-:W-:Y:S01]  /*1b20*/  LOP3.LUT R242, R63, R246, R245, 0x96, !PT ;  /* 0x000000f63ff27212 */ /* 0x000fe200078e96f5 */
[----:B------:R-:W-:Y:S01]  /*1b30*/  VIADD R165, R226, 0x9e3779b9 ;  /* 0x9e3779b9e2a57836 */ /* 0x000fe20000000000 */
[----:B------:R-:W-:Y:S01]  /*1b40*/  FMNMX3.FTZ R0, R0, R19, R14, !PT ;  /* 0x0000001300007276 */ /* 0x000fe2000781000e */
[----:B------:R-:W-:Y:S01]  /*1b50*/  IMAD.WIDE.U32 R128, R128, -0x326172a9, RZ ;  /* 0xcd9e8d5780807825 */ /* 0x000fe200078e00ff */
[----:B------:R-:W2:Y:S01]  /*1b60*/  LDCU UR5, c[0x0][0x45c] ;  /* 0x00008b80ff0577ac */ /* 0x000ea20008000800 */
[----:B------:R-:W-:Y:S01]  /*1b70*/  LOP3.LUT R3, R3, 0x120, R2, 0xf8, !PT ;  /* 0x0000012003037812 */ /* 0x000fe200078ef802 */
[----:B------:R-:W3:Y:S01]  /*1b80*/  LDC R195, c[0x0][0x4f8] ;  /* 0x00013e00ffc37b82 */ /* 0x000ee20000000800 */
[----:B------:R-:W-:Y:S01]  /*1b90*/  FMNMX.FTZ R0, R15, R0, !PT ;  /* 0x000000000f007209 */ /* 0x000fe20007810000 */
[----:B------:R-:W-:Y:S01]  /*1ba0*/  VIADD R43, R226, 0x3c6ef372 ;  /* 0x3c6ef372e22b7836 */ /* 0x000fe20000000000 */
[----:B------:R-:W-:Y:S01]  /*1bb0*/  LOP3.LUT R60, R165, R166, R129, 0x96, !PT ;  /* 0x000000a6a53c7212 */ /* 0x000fe200078e9681 */
[----:B------:R-:W-:Y:S01]  /*1bc0*/  IMAD.WIDE.U32 R242, R242, -0x326172a9, RZ ;  /* 0xcd9e8d57f2f27825 */ /* 0x000fe200078e00ff */
[----:B------:R-:W-:Y:S01]  /*1bd0*/  LEA R216, R3, UR4, 0x1 ;  /* 0x0000000403d87c11 */ /* 0x000fe2000f8e08ff */
[----:B------:R-:W4:Y:S01]  /*1be0*/  SHFL.BFLY PT, R73, R0, 0x2, 0x1f ;  /* 0x0c401f0000497f89 */ /* 0x000f2200000e0000 */
[----:B------:R-:W-:Y:S01]  /*1bf0*/  FMNMX3.FTZ R118, R102, R103, R86, !PT ;  /* 0x0000006766767276 */ /* 0x000fe20007810056 */
[----:B------:R-:W-:Y:S01]  /*1c00*/  IMAD.WIDE.U32 R66, R60, -0x2daee0ad, RZ ;  /* 0xd2511f533c427825 */ /* 0x000fe200078e00ff */
[----:B------:R-:W-:Y:S01]  /*1c10*/  LOP3.LUT R236, R43, R128, R243, 0x96, !PT ;  /* 0x000000802bec7212 */ /* 0x000fe200078e96f3 */
[----:B------:R-:W-:Y:S01]  /*1c20*/  LDSM.16.MT88.4 R148, [R216+0x9000] ;  /* 0x00900000d894783b */ /* 0x000fe20000004200 */
[----:B------:R-:W-:Y:S01]  /*1c30*/  FMNMX3.FTZ R118, R118, R87, R174, !PT ;  /* 0x0000005776767276 */ /* 0x000fe200078100ae */
[----:B------:R-:W-:-:S02]  /*1c40*/  VIADD R211, R227, 0x76cf5d0a ;  /* 0x76cf5d0ae3d37836 */ /* 0x000fc40000000000 */
[----:B------:R-:W-:Y:S01]  /*1c50*/  IMAD.WIDE.U32 R236, R236, -0x2daee0ad, RZ ;  /* 0xd2511f53ecec7825 */ /* 0x000fe200078e00ff */
[----:B------:R-:W-:Y:S01]  /*1c60*/  FMNMX3.FTZ R118, R118, R175, R10, !PT ;  /* 0x000000af76767276 */ /* 0x000fe2000781000a */
[----:B------:R-:W-:Y:S01]  /*1c70*/  LDSM.16.MT88.4 R96, [R216+0xa000] ;  /* 0x00a00000d860783b */ /* 0x000fe20000004200 */
[----:B-1----:R-:W-:Y:S01]  /*1c80*/  FMNMX.FTZ R69, R62, R69, !PT ;  /* 0x000000453e457209 */ /* 0x002fe20007810000 */
[----:B------:R-:W-:Y:S01]  /*1c90*/  VIADD R210, R227, 0x32370b8f ;  /* 0x32370b8fe3d27836 */ /* 0x000fe20000000000 */
[----:B------:R-:W-:Y:S01]  /*1ca0*/  LOP3.LUT R60, R211, R244, R67, 0x96, !PT ;  /* 0x000000f4d33c7212 */ /* 0x000fe200078e9643 */
[----:B------:R-:W-:Y:S01]  /*1cb0*/  VIADD R229, R226, 0xdaa66d2b ;  /* 0xdaa66d2be2e57836 */ /* 0x000fe20000000000 */
[----:B------:R-:W-:Y:S01]  /*1cc0*/  FMNMX3.FTZ R118, R118, R11, R54, !PT ;  /* 0x0000000b76767276 */ /* 0x000fe20007810036 */
[----:B------:R-:W1:Y:S01]  /*1cd0*/  SHFL.BFLY PT, R62, R69, 0x1, 0x1f ;  /* 0x0c201f00453e7f89 */ /* 0x000e6200000e0000 */
[----:B------:R-:W-:Y:S01]  /*1ce0*/  LOP3.LUT R66, R210, R66, R237, 0x96, !PT ;  /* 0x00000042d2427212 */ /* 0x000fe200078e96ed */
[----:B------:R-:W-:Y:S01]  /*1cf0*/  IMAD.WIDE.U32 R60, R60, -0x326172a9, RZ ;  /* 0xcd9e8d573c3c7825 */ /* 0x000fe200078e00ff */
[----:B---3--:R-:W-:Y:S01]  /*1d00*/  LOP3.LUT R195, R195, 0xff, RZ, 0xc0, !PT ;  /* 0x000000ffc3c37812 */ /* 0x008fe200078ec0ff */
[----:B------:R-:W-:Y:S01]  /*1d10*/  LDSM.16.MT88.4 R140, [R216+0xb000] ;  /* 0x00b00000d88c783b */ /* 0x000fe20000004200 */
[----:B------:R-:W-:Y:S01]  /*1d20*/  FMNMX3.FTZ R118, R118, R55, R6, !PT ;  /* 0x0000003776767276 */ /* 0x000fe20007810006 */
[----:B------:R-:W-:Y:S01]  /*1d30*/  IMAD.WIDE.U32 R66, R66, -0x326172a9, RZ ;  /* 0xcd9e8d5742427825 */ /* 0x000fe200078e00ff */
[----:B------:R-:W-:-:S02]  /*1d40*/  LOP3.LUT R61, R229, R242, R61, 0x96, !PT ;  /* 0x000000f2e53d7212 */ /* 0x000fc400078e963d */
[----:B----4-:R-:W-:Y:S01]  /*1d50*/  FMNMX.FTZ R73, R0, R73, !PT ;  /* 0x0000004900497209 */ /* 0x010fe20007810000 */
[----:B------:R-:W-:Y:S01]  /*1d60*/  VIADD R228, R226, 0x78dde6e4 ;  /* 0x78dde6e4e2e47836 */ /* 0x000fe20000000000 */
[----:B------:R-:W-:Y:S01]  /*1d70*/  FMNMX3.FTZ R118, R118, R7, R38, !PT ;  /* 0x0000000776767276 */ /* 0x000fe20007810026 */
[----:B------:R-:W-:Y:S02]  /*1d80*/  IMAD.WIDE.U32 R70, R61, -0x2daee0ad, RZ ;  /* 0xd2511f533d467825 */ /* 0x000fe400078e00ff */
[----:B------:R-:W3:Y:S01]  /*1d90*/  SHFL.BFLY PT, R0, R73, 0x1, 0x1f ;  /* 0x0c201f0049007f89 */ /* 0x000ee200000e0000 */
[----:B------:R-:W-:Y:S01]  /*1da0*/  LOP3.LUT R60, R228, R60, R67, 0x96, !PT ;  /* 0x0000003ce43c7212 */ /* 0x000fe200078e9643 */
[C---:B------:R-:W-:Y:S01]  /*1db0*/  VIADD R214, R227.reuse, 0xed9eba14 ;  /* 0xed9eba14e3d67836 */ /* 0x040fe20000000000 */
[----:B------:R-:W-:Y:S01]  /*1dc0*/  FMNMX3.FTZ R118, R118, R39, R34, !PT ;  /* 0x0000002776767276 */ /* 0x000fe20007810022 */
[----:B------:R-:W-:Y:S02]  /*1dd0*/  VIADD R215, R227, 0xa9066899 ;  /* 0xa9066899e3d77836 */ /* 0x000fe40000000000 */
[----:B------:R-:W-:Y:S01]  /*1de0*/  IMAD.WIDE.U32 R60, R60, -0x2daee0ad, RZ ;  /* 0xd2511f533c3c7825 */ /* 0x000fe200078e00ff */
[----:B------:R-:W-:-:S02]  /*1df0*/  LOP3.LUT R236, R214, R236, R71, 0x96, !PT ;  /* 0x000000ecd6ec7212 */ /* 0x000fc400078e9647 */
[----:B------:R-:W-:Y:S01]  /*1e00*/  FMNMX.FTZ R118, R35, R118, !PT ;  /* 0x0000007623767209 */ /* 0x000fe20007810000 */
[----:B------:R-:W-:Y:S01]  /*1e10*/  VIADD R225, R226, 0xb54cda56 ;  /* 0xb54cda56e2e17836 */ /* 0x000fe20000000000 */
[----:B-1----:R-:W-:Y:S01]  /*1e20*/  FMNMX.FTZ R2, R69, R62, !PT ;  /* 0x0000003e45027209 */ /* 0x002fe20007810000 */
[----:B------:R-:W-:Y:S01]  /*1e30*/  IMAD.WIDE.U32 R236, R236, -0x326172a9, RZ ;  /* 0xcd9e8d57ecec7825 */ /* 0x000fe200078e00ff */
[----:B------:R-:W-:Y:S02]  /*1e40*/  LOP3.LUT R61, R215, R70, R61, 0x96, !PT ;  /* 0x00000046d73d7212 */ /* 0x000fe400078e963d */
[C---:B------:R-:W-:Y:S01]  /*1e50*/  FSETP.NEU.FTZ.AND P0, PT, R2.reuse, -INF , PT ;  /* 0xff8000000200780b */ /* 0x040fe20003f1d000 */
[----:B--2---:R-:W-:Y:S01]  /*1e60*/  FMUL.FTZ R209, R2, UR5 ;  /* 0x0000000502d17c20 */ /* 0x004fe20008410000 */
[----:B------:R-:W-:Y:S02]  /*1e70*/  IMAD R195, R195, 0x10000, R195 ;  /* 0x00010000c3c37824 */ /* 0x000fe400078e02c3 */
[----:B------:R-:W-:-:S02]  /*1e80*/  IMAD.WIDE.U32 R74, R61, -0x326172a9, RZ ;  /* 0xcd9e8d573d4a7825 */ /* 0x000fc400078e00ff */
[----:B------:R-:W-:Y:S02]  /*1e90*/  FSEL R209, R209, RZ, P0 ;  /* 0x000000ffd1d17208 */ /* 0x000fe40000000000 */
[----:B------:R-:W-:Y:S01]  /*1ea0*/  IMAD.MOV.U32 R70, RZ, RZ, R74 ;  /* 0x000000ffff467224 */ /* 0x000fe200078e004a */
[----:B---3--:R-:W-:Y:S01]  /*1eb0*/  FMNMX.FTZ R0, R73, R0, !PT ;  /* 0x0000000049007209 */ /* 0x008fe20007810000 */
[----:B------:R-:W-:Y:S02]  /*1ec0*/  VIADD R205, R227, 0x646e171e ;  /* 0x646e171ee3cd7836 */ /* 0x000fe40000000000 */
[--C-:B------:R-:W-:Y:S01]  /*1ed0*/  FFMA.FTZ R190, R48, UR5, -R209.reuse ;  /* 0x0000000530be7c23 */ /* 0x100fe200080108d1 */
[----:B------:R-:W-:Y:S01]  /*1ee0*/  FFMA.FTZ R193, R49, UR5, -R209 ;  /* 0x0000000531c17c23 */ /* 0x000fe200080108d1 */
[----:B------:R-:W-:Y:S01]  /*1ef0*/  LOP3.LUT R67, R225, R236, R75, 0x96, !PT ;  /* 0x000000ece1437212 */ /* 0x000fe200078e964b */
[C---:B------:R-:W-:Y:S01]  /*1f00*/  FMUL.FTZ R208, R0.reuse, UR5 ;  /* 0x0000000500d07c20 */ /* 0x040fe20008410000 */
[----:B------:R-:W-:Y:S01]  /*1f10*/  FSETP.NEU.FTZ.AND P0, PT, R0, -INF , PT ;  /* 0xff8000000000780b */ /* 0x000fe20003f1d000 */
[--C-:B------:R-:W-:Y:S01]  /*1f20*/  FFMA.FTZ R189, R56, UR5, -R209.reuse ;  /* 0x0000000538bd7c23 */ /* 0x100fe200080108d1 */
[----:B------:R-:W-:Y:S01]  /*1f30*/  LOP3.LUT R64, R67, 0xffff, RZ, 0xc0, !PT ;  /* 0x0000ffff43407812 */ /* 0x000fe200078ec0ff */
[----:B------:R-:W-:Y:S01]  /*1f40*/  MUFU.EX2 R190, R190 ;  /* 0x000000be00be7308 */ /* 0x000fe20000000800 */
[----:B------:R-:W-:Y:S01]  /*1f50*/  FSEL R208, R208, RZ, P0 ;  /* 0x000000ffd0d07208 */ /* 0x000fe20000000000 */
[----:B------:R-:W-:Y:S01]  /*1f60*/  FFMA.FTZ R188, R57, UR5, -R209 ;  /* 0x0000000539bc7c23 */ /* 0x000fe200080108d1 */
[C---:B------:R-:W-:Y:S01]  /*1f70*/  LOP3.LUT R69, R67.reuse, 0xff, RZ, 0xc0, !PT ;  /* 0x000000ff43457812 */ /* 0x040fe200078ec0ff */
[----:B------:R-:W1:Y:S01]  /*1f80*/  MUFU.EX2 R193, R193 ;  /* 0x000000c100c17308 */ /* 0x000e620000000800 */
[----:B------:R-:W-:Y:S01]  /*1f90*/  SHF.R.U32.HI R64, RZ, 0x8, R64 ;  /* 0x00000008ff407819 */ /* 0x000fe20000011640 */
[--C-:B------:R-:W-:Y:S01]  /*1fa0*/  FFMA.FTZ R194, R50, UR5, -R208.reuse ;  /* 0x0000000532c27c23 */ /* 0x100fe200080108d0 */
[----:B------:R-:W-:Y:S01]  /*1fb0*/  PRMT R3, R67, 0x7632, R3 ;  /* 0x0000763243037816 */ /* 0x000fe20000000003 */
[----:B------:R-:W-:Y:S01]  /*1fc0*/  FFMA.FTZ R191, R51, UR5, -R208 ;  /* 0x0000000533bf7c23 */ /* 0x000fe200080108d0 */
[----:B------:R-:W-:Y:S01]  /*1fd0*/  PRMT R64, R69, 0x5410, R64 ;  /* 0x0000541045407816 */ /* 0x000fe20000000040 */
[--C-:B------:R-:W-:Y:S01]  /*1fe0*/  FFMA.FTZ R187, R58, UR5, -R208.reuse ;  /* 0x000000053abb7c23 */ /* 0x100fe200080108d0 */
[----:B------:R-:W-:Y:S01]  /*1ff0*/  SHF.R.U32.HI R48, RZ, 0x18, R67 ;  /* 0x00000018ff307819 */ /* 0x000fe20000011643 */
[----:B------:R-:W-:Y:S01]  /*2000*/  MUFU.EX2 R194, R194 ;  /* 0x000000c200c27308 */ /* 0x000fe20000000800 */
[----:B------:R-:W-:Y:S01]  /*2010*/  LOP3.LUT R3, R3, 0xff, RZ, 0xc0, !PT ;  /* 0x000000ff03037812 */ /* 0x000fe200078ec0ff */
[----:B------:R-:W-:Y:S01]  /*2020*/  FFMA.FTZ R186, R59, UR5, -R208 ;  /* 0x000000053bba7c23 */ /* 0x000fe200080108d0 */
[--C-:B------:R-:W-:Y:S01]  /*2030*/  HSET2.LE.AND R64, R64, R195.reuse, PT ;  /* 0x000000c340407233 */ /* 0x100fe20003803000 */
[----:B------:R-:W2:Y:S01]  /*2040*/  MUFU.EX2 R191, R191 ;  /* 0x000000bf00bf7308 */ /* 0x000ea20000000800 */
[----:B------:R-:W-:Y:S01]  /*2050*/  PRMT R48, R3, 0x5410, R48 ;  /* 0x0000541003307816 */ /* 0x000fe20000000030 */
[----:B------:R-:W-:Y:S01]  /*2060*/  VIADD R236, R226, 0x1715609d ;  /* 0x1715609de2ec7836 */ /* 0x000fe20000000000 */
[----:B-1----:R-:W-:Y:S01]  /*2070*/  F2FP.F16.F32.PACK_AB R3, R193, R190 ;  /* 0x000000bec103723e */ /* 0x002fe200000000ff */
[----:B------:R-:W-:Y:S01]  /*2080*/  MUFU.EX2 R187, R187 ;  /* 0x000000bb00bb7308 */ /* 0x000fe20000000800 */
[----:B------:R-:W-:Y:S01]  /*2090*/  PRMT R68, R74, 0x7773, RZ ;  /* 0x000077734a447816 */ /* 0x000fe200000000ff */
[--C-:B------:R-:W-:Y:S01]  /*20a0*/  FFMA.FTZ R182, R44, UR5, -R209.reuse ;  /* 0x000000052cb67c23 */ /* 0x100fe200080108d1 */
[----:B------:R-:W-:Y:S01]  /*20b0*/  LOP3.LUT R132, R3, R64, RZ, 0xc0, !PT ;  /* 0x0000004003847212 */ /* 0x000fe200078ec0ff */
[----:B------:R-:W1:Y:S01]  /*20c0*/  MUFU.EX2 R186, R186 ;  /* 0x000000ba00ba7308 */ /* 0x000e620000000800 */
[----:B------:R-:W-:Y:S01]  /*20d0*/  FMNMX3.FTZ R3, R100, R101, R84, !PT ;  /* 0x0000006564037276 */ /* 0x000fe20007810054 */
[--C-:B------:R-:W-:Y:S01]  /*20e0*/  FFMA.FTZ R171, R45, UR5, -R209.reuse ;  /* 0x000000052dab7c23 */ /* 0x100fe200080108d1 */
[----:B------:R-:W-:Y:S01]  /*20f0*/  PRMT R61, R74, 0x7772, RZ ;  /* 0x000077724a3d7816 */ /* 0x000fe200000000ff */
[----:B------:R-:W-:Y:S01]  /*2100*/  MUFU.EX2 R189, R189 ;  /* 0x000000bd00bd7308 */ /* 0x000fe20000000800 */
[----:B------:R-:W-:Y:S01]  /*2110*/  FMNMX3.FTZ R3, R3, R85, R172, !PT ;  /* 0x0000005503037276 */ /* 0x000fe200078100ac */
[----:B------:R-:W-:Y:S01]  /*2120*/  FFMA.FTZ R192, R30, UR5, -R208 ;  /* 0x000000051ec07c23 */ /* 0x000fe200080108d0 */
[--C-:B------:R-:W-:Y:S01]  /*2130*/  HSET2.LE.AND R133, R48, R195.reuse, PT ;  /* 0x000000c330857233 */ /* 0x100fe20003803000 */
[----:B------:R-:W3:Y:S01]  /*2140*/  MUFU.EX2 R188, R188 ;  /* 0x000000bc00bc7308 */ /* 0x000ee20000000800 */
[----:B--2---:R-:W-:Y:S01]  /*2150*/  F2FP.F16.F32.PACK_AB R48, R191, R194 ;  /* 0x000000c2bf30723e */ /* 0x004fe200000000ff */
[----:B------:R-:W-:Y:S01]  /*2160*/  IMAD.WIDE.U32 R168, R125, -0x326172a9, RZ ;  /* 0xcd9e8d577da87825 */ /* 0x000fe200078e00ff */
[----:B------:R-:W-:Y:S01]  /*2170*/  FMNMX3.FTZ R3, R3, R173, R8, !PT ;  /* 0x000000ad03037276 */ /* 0x000fe20007810008 */
[----:B------:R-:W-:Y:S01]  /*2180*/  MUFU.EX2 R182, R182 ;  /* 0x000000b600b67308 */ /* 0x000fe20000000800 */
[----:B------:R-:W-:Y:S01]  /*2190*/  PRMT R61, R61, 0x5410, R68 ;  /* 0x000054103d3d7816 */ /* 0x000fe20000000044 */
[----:B------:R-:W-:Y:S01]  /*21a0*/  FFMA.FTZ R183, R46, UR5, -R208 ;  /* 0x000000052eb77c23 */ /* 0x000fe200080108d0 */
[----:B------:R-:W-:Y:S01]  /*21b0*/  LOP3.LUT R133, R48, R133, RZ, 0xc0, !PT ;  /* 0x0000008530857212 */ /* 0x000fe200078ec0ff */
[----:B------:R-:W2:Y:S01]  /*21c0*/  MUFU.EX2 R171, R171 ;  /* 0x000000ab00ab7308 */ /* 0x000ea20000000800 */
[----:B------:R-:W-:Y:S01]  /*21d0*/  FMNMX3.FTZ R48, R3, R9, R52, !PT ;  /* 0x0000000903307276 */ /* 0x000fe20007810034 */
[----:B------:R-:W-:Y:S01]  /*21e0*/  FFMA.FTZ R180, R47, UR5, -R208 ;  /* 0x000000052fb47c23 */ /* 0x000fe200080108d0 */
[----:B------:R-:W-:Y:S01]  /*21f0*/  PRMT R62, R74, 0x7771, RZ ;  /* 0x000077714a3e7816 */ /* 0x000fe200000000ff */
[----:B------:R-:W-:Y:S01]  /*2200*/  VIADD R240, R216, 0x9000 ;  /* 0x00009000d8f07836 */ /* 0x000fe20000000000 */
[----:B------:R-:W-:Y:S01]  /*2210*/  LOP3.LUT R71, R70, 0xff, RZ, 0xc0, !PT ;  /* 0x000000ff46477812 */ /* 0x000fe200078ec0ff */
[----:B------:R-:W-:Y:S01]  /*2220*/  VIADD R202, R216, 0x9020 ;  /* 0x00009020d8ca7836 */ /* 0x000fe20000000000 */
[----:B------:R-:W-:Y:S01]  /*2230*/  LOP3.LUT R50, R61, 0xff00ff, RZ, 0xc0, !PT ;  /* 0x00ff00ff3d327812 */ /* 0x000fe200078ec0ff */
[----:B------:R-:W-:Y:S01]  /*2240*/  FFMA.FTZ R184, R29, UR5, -R209 ;  /* 0x000000051db87c23 */ /* 0x000fe200080108d1 */
[----:B------:R-:W-:Y:S01]  /*2250*/  FMNMX3.FTZ R48, R48, R53, R4, !PT ;  /* 0x0000003530307276 */ /* 0x000fe20007810004 */
[----:B------:R-:W-:Y:S01]  /*2260*/  @P3 VIADD R202, R240, 0xffffffe0 ;  /* 0xffffffe0f0ca3836 */ /* 0x000fe20000000000 */
[----:B------:R-:W-:Y:S01]  /*2270*/  LOP3.LUT R58, R236, R66, R237, 0x96, !PT ;  /* 0x00000042ec3a7212 */ /* 0x000fe200078e96ed */
[----:B------:R-:W-:Y:S01]  /*2280*/  FFMA.FTZ R181, R28, UR5, -R209 ;  /* 0x000000051cb57c23 */ /* 0x000fe200080108d1 */
[----:B------:R-:W-:Y:S01]  /*2290*/  PRMT R62, R71, 0x5410, R62 ;  /* 0x00005410473e7816 */ /* 0x000fe2000000003e */
[----:B------:R-:W-:Y:S01]  /*22a0*/  FFMA.FTZ R185, R31, UR5, -R208 ;  /* 0x000000051fb97c23 */ /* 0x000fe200080108d0 */
[--C-:B------:R-:W-:Y:S01]  /*22b0*/  HSET2.LE.AND R135, R50, R195.reuse, PT ;  /* 0x000000c332877233 */ /* 0x100fe20003803000 */
[----:B------:R-:W-:Y:S01]  /*22c0*/  IMAD.WIDE.U32 R58, R58, -0x2daee0ad, RZ ;  /* 0xd2511f533a3a7825 */ /* 0x000fe200078e00ff */
[----:B-1----:R-:W-:Y:S01]  /*22d0*/  F2FP.F16.F32.PACK_AB R50, R186, R187 ;  /* 0x000000bbba32723e */ /* 0x002fe200000000ff */
[----:B------:R-:W-:Y:S01]  /*22e0*/  MUFU.EX2 R183, R183 ;  /* 0x000000b700b77308 */ /* 0x000fe20000000800 */
[----:B------:R-:W-:Y:S01]  /*22f0*/  FMNMX3.FTZ R48, R48, R5, R36, !PT ;  /* 0x0000000530307276 */ /* 0x000fe20007810024 */
[----:B------:R-:W-:Y:S01]  /*2300*/  LDSM.16.MT88.4 R80, [R202] ;  /* 0x00000000ca50783b */ /* 0x000fe20000004200 */
[--C-:B------:R-:W-:Y:S01]  /*2310*/  HSET2.LE.AND R62, R62, R195.reuse, PT ;  /* 0x000000c33e3e7233 */ /* 0x100fe20003803000 */
[----:B------:R-:W1:Y:S01]  /*2320*/  MUFU.EX2 R180, R180 ;  /* 0x000000b400b47308 */ /* 0x000e620000000800 */
[----:B---3--:R-:W-:Y:S01]  /*2330*/  F2FP.F16.F32.PACK_AB R49, R188, R189 ;  /* 0x000000bdbc31723e */ /* 0x008fe200000000ff */
[----:B------:R-:W-:Y:S01]  /*2340*/  LDSM.16.MT88.4 R112, [R202+0x1000] ;  /* 0x00100000ca70783b */ /* 0x000fe20000004200 */
[----:B------:R-:W-:Y:S01]  /*2350*/  LOP3.LUT R135, R50, R135, RZ, 0xc0, !PT ;  /* 0x0000008732877212 */ /* 0x000fe200078ec0ff */
[----:B------:R-:W-:Y:S01]  /*2360*/  IMAD.MOV.U32 R50, RZ, RZ, R58 ;  /* 0x000000ffff327224 */ /* 0x000fe200078e003a */
[----:B------:R-:W-:Y:S01]  /*2370*/  FMNMX3.FTZ R48, R48, R37, R32, !PT ;  /* 0x0000002530307276 */ /* 0x000fe20007810020 */
[----:B------:R-:W-:Y:S01]  /*2380*/  LDSM.16.MT88.4 R176, [R202+0x2000] ;  /* 0x00200000cab0783b */ /* 0x000fe20000004200 */
[----:B------:R-:W-:Y:S01]  /*2390*/  LOP3.LUT R134, R49, R62, RZ, 0xc0, !PT ;  /* 0x0000003e31867212 */ /* 0x000fe200078ec0ff */
[----:B------:R-:W-:Y:S01]  /*23a0*/  MUFU.EX2 R181, R181 ;  /* 0x000000b500b57308 */ /* 0x000fe20000000800 */
[----:B------:R-:W-:Y:S01]  /*23b0*/  FMNMX.FTZ R49, R33, R48, !PT ;  /* 0x0000003021317209 */ /* 0x000fe20007810000 */
[----:B------:R-:W-:Y:S01]  /*23c0*/  LDSM.16.MT88.4 R44, [R216+0xb400] ;  /* 0x00b40000d82c783b */ /* 0x000fe20000004200 */
[----:B------:R-:W-:Y:S01]  /*23d0*/  LOP3.LUT R48, R205, R60, R59, 0x96, !PT ;  /* 0x0000003ccd307212 */ /* 0x000fe200078e963b */
[----:B------:R-:W3:Y:S01]  /*23e0*/  MUFU.EX2 R184, R184 ;  /* 0x000000b800b87308 */ /* 0x000ee20000000800 */
[C---:B------:R-:W-:Y:S01]  /*23f0*/  PRMT R56, R58.reuse, 0x7773, RZ ;  /* 0x000077733a387816 */ /* 0x040fe200000000ff */
[----:B------:R-:W4:Y:S01]  /*2400*/  SHFL.BFLY PT, R164, R49, 0x2, 0x1f ;  /* 0x0c401f0031a47f89 */ /* 0x000f2200000e0000 */
[C---:B------:R-:W-:Y:S01]  /*2410*/  PRMT R3, R58.reuse, 0x7772, RZ ;  /* 0x000077723a037816 */ /* 0x040fe200000000ff */
[----:B------:R-:W-:Y:S01]  /*2420*/  MUFU.EX2 R192, R192 ;  /* 0x000000c000c07308 */ /* 0x000fe20000000800 */
[----:B------:R-:W-:Y:S01]  /*2430*/  PRMT R70, R58, 0x7771, RZ ;  /* 0x000077713a467816 */ /* 0x000fe200000000ff */
[C---:B------:R-:W-:Y:S01]  /*2440*/  HMMA.16816.F32 R156, R132.reuse, R148, RZ ;  /* 0x00000094849c723c */ /* 0x040fe200000018ff */
[----:B------:R-:W-:Y:S01]  /*2450*/  LOP3.LUT R59, R50, 0xff, RZ, 0xc0, !PT ;  /* 0x000000ff323b7812 */ /* 0x000fe200078ec0ff */
[----:B------:R-:W5:Y:S01]  /*2460*/  MUFU.EX2 R185, R185 ;  /* 0x000000b900b97308 */ /* 0x000f620000000800 */
[----:B------:R-:W-:Y:S01]  /*2470*/  PRMT R3, R3, 0x5410, R56 ;  /* 0x0000541003037816 */ /* 0x000fe20000000038 */
[----:B------:R-:W-:Y:S01]  /*2480*/  FFMA.FTZ R241, R13, UR5, -R209 ;  /* 0x000000050df17c23 */ /* 0x000fe200080108d1 */
[----:B------:R-:W-:Y:S01]  /*2490*/  PRMT R70, R59, 0x5410, R70 ;  /* 0x000054103b467816 */ /* 0x000fe20000000046 */
[----:B------:R-:W-:Y:S01]  /*24a0*/  FADD.FTZ R190, R190, R193 ;  /* 0x000000c1bebe7221 */ /* 0x000fe20000010000 */
[----:B------:R-:W-:Y:S01]  /*24b0*/  LOP3.LUT R30, R3, 0xff00ff, RZ, 0xc0, !PT ;  /* 0x00ff00ff031e7812 */ /* 0x000fe200078ec0ff */
[C---:B------:R-:W-:Y:S01]  /*24c0*/  HMMA.16816.F32 R88, R132.reuse, R96, RZ ;  /* 0x000000608458723c */ /* 0x040fe200000018ff */
[----:B--2---:R-:W-:Y:S01]  /*24d0*/  F2FP.F16.F32.PACK_AB R3, R171, R182 ;  /* 0x000000b6ab03723e */ /* 0x004fe200000000ff */
[----:B------:R-:W-:Y:S01]  /*24e0*/  MUFU.EX2 R241, R241 ;  /* 0x000000f100f17308 */ /* 0x000fe20000000800 */
[--C-:B------:R-:W-:Y:S01]  /*24f0*/  HSET2.LE.AND R70, R70, R195.reuse, PT ;  /* 0x000000c346467233 */ /* 0x100fe20003803000 */
[----:B------:R-:W-:Y:S01]  /*2500*/  FADD.FTZ R194, R194, R191 ;  /* 0x000000bfc2c27221 */ /* 0x000fe20000010000 */
[----:B------:R-:W-:Y:S01]  /*2510*/  LOP3.LUT R250, R226, R65, R169, 0x96, !PT ;  /* 0x00000041e2fa7212 */ /* 0x000fe200078e96a9 */
[----:B------:R-:W-:Y:S01]  /*2520*/  FADD.FTZ R189, R189, R190 ;  /* 0x000000bebdbd7221 */ /* 0x000fe20000010000 */
[----:B------:R-:W-:Y:S01]  /*2530*/  LOP3.LUT R116, R48, 0xffff, RZ, 0xc0, !PT ;  /* 0x0000ffff30747812 */ /* 0x000fe200078ec0ff */
[----:B------:R-:W-:Y:S01]  /*2540*/  LDSM.16.MT88.4 R64, [R216+0x9400] ;  /* 0x00940000d840783b */ /* 0x000fe20000004200 */
[----:B------:R-:W-:Y:S01]  /*2550*/  LOP3.LUT R70, R3, R70, RZ, 0xc0, !PT ;  /* 0x0000004603467212 */ /* 0x000fe200078ec0ff */
[----:B------:R-:W-:Y:S01]  /*2560*/  IMAD.WIDE.U32 R250, R250, -0x2daee0ad, RZ ;  /* 0xd2511f53fafa7825 */ /* 0x000fe200078e00ff */
[----:B------:R-:W-:Y:S01]  /*2570*/  LOP3.LUT R57, R48, 0xff, RZ, 0xc0, !PT ;  /* 0x000000ff30397812 */ /* 0x000fe200078ec0ff */
[----:B------:R-:W2:Y:S01]  /*2580*/  SHFL.BFLY PT, R3, R118, 0x2, 0x1f ;  /* 0x0c401f0076037f89 */ /* 0x000ea200000e0000 */
[----:B----4-:R-:W-:Y:S01]  /*2590*/  FMNMX.FTZ R164, R49, R164, !PT ;  /* 0x000000a431a47209 */ /* 0x010fe20007810000 */
[C---:B------:R-:W-:Y:S01]  /*25a0*/  HMMA.16816.F32 R72, R132.reuse, R80, RZ ;  /* 0x000000508448723c */ /* 0x040fe200000018ff */
[----:B------:R-:W-:Y:S01]  /*25b0*/  LOP3.LUT R248, R63, R246, R251, 0x96, !PT ;  /* 0x000000f63ff87212 */ /* 0x000fe200078e96fb */
[----:B------:R-:W-:Y:S01]  /*25c0*/  FADD.FTZ R187, R187, R194 ;  /* 0x000000c2bbbb7221 */ /* 0x000fe20000010000 */
[----:B------:R-:W-:Y:S01]  /*25d0*/  SHF.R.U32.HI R116, RZ, 0x8, R116 ;  /* 0x00000008ff747819 */ /* 0x000fe20000011674 */
[----:B------:R-:W4:Y:S01]  /*25e0*/  SHFL.BFLY PT, R119, R164, 0x1, 0x1f ;  /* 0x0c201f00a4777f89 */ /* 0x000f2200000e0000 */
[----:B------:R-:W-:Y:S01]  /*25f0*/  LOP3.LUT R68, R165, R168, R129, 0x96, !PT ;  /* 0x000000a8a5447212 */ /* 0x000fe200078e9681 */
[----:B------:R-:W-:Y:S01]  /*2600*/  IMAD.WIDE.U32 R248, R248, -0x326172a9, RZ ;  /* 0xcd9e8d57f8f87825 */ /* 0x000fe200078e00ff */
[----:B------:R-:W-:Y:S01]  /*2610*/  PRMT R116, R57, 0x5410, R116 ;  /* 0x0000541039747816 */ /* 0x000fe20000000074 */
[----:B------:R-:W-:Y:S01]  /*2620*/  LDSM.16.MT88.4 R60, [R202+0x400] ;  /* 0x00040000ca3c783b */ /* 0x000fe20000004200 */
[----:B------:R-:W-:Y:S01]  /*2630*/  PRMT R51, R48, 0x7632, R51 ;  /* 0x0000763230337816 */ /* 0x000fe20000000033 */
[----:B------:R-:W-:Y:S01]  /*2640*/  HMMA.16816.F32 R104, R132, R112, RZ ;  /* 0x000000708468723c */ /* 0x000fe200000018ff */
[----:B------:R-:W-:Y:S01]  /*2650*/  LOP3.LUT R128, R43, R128, R249, 0x96, !PT ;  /* 0x000000802b807212 */ /* 0x000fe200078e96f9 */
[----:B------:R-:W-:Y:S01]  /*2660*/  LDSM.16.MT88.4 R56, [R216+0xa400] ;  /* 0x00a40000d838783b */ /* 0x000fe20000004200 */
[----:B------:R-:W-:Y:S01]  /*2670*/  HSET2.LE.AND R29, R116, R195, PT ;  /* 0x000000c3741d7233 */ /* 0x000fe20003803000 */
[----:B------:R-:W-:Y:S01]  /*2680*/  IMAD.WIDE.U32 R116, R68, -0x2daee0ad, RZ ;  /* 0xd2511f5344747825 */ /* 0x000fe200078e00ff */
[----:B------:R-:W-:-:S03]  /*2690*/  SHF.R.U32.HI R48, RZ, 0x18, R48 ;  /* 0x00000018ff307819 */ /* 0x000fc60000011630 */
[----:B------:R-:W-:Y:S01]  /*26a0*/  FADD.FTZ R188, R188, R189 ;  /* 0x000000bdbcbc7221 */ /* 0x000fe20000010000 */
[----:B------:R-:W-:Y:S01]  /*26b0*/  LOP3.LUT R51, R51, 0xff, RZ, 0xc0, !PT ;  /* 0x000000ff33337812 */ /* 0x000fe200078ec0ff */
[----:B------:R-:W-:Y:S01]  /*26c0*/  IMAD.WIDE.U32 R128, R128, -0x2daee0ad, RZ ;  /* 0xd2511f5380807825 */ /* 0x000fe200078e00ff */
[----:B------:R-:W-:Y:S01]  /*26d0*/  LOP3.LUT R117, R211, R250, R117, 0x96, !PT ;  /* 0x000000fad3757212 */ /* 0x000fe200078e9675 */
[C---:B------:R-:W-:Y:S01]  /*26e0*/  HMMA.16816.F32 R120, R132.reuse, R140, RZ ;  /* 0x0000008c8478723c */ /* 0x040fe200000018ff */
[----:B------:R-:W-:Y:S01]  /*26f0*/  PRMT R28, R51, 0x5410, R48 ;  /* 0x00005410331c7816 */ /* 0x000fe20000000030 */
[----:B------:R-:W-:Y:S01]  /*2700*/  FADD.FTZ R187, R186, R187 ;  /* 0x000000bbbabb7221 */ /* 0x000fe20000010000 */
[----:B--2---:R-:W-:Y:S01]  /*2710*/  FMNMX.FTZ R3, R118, R3, !PT ;  /* 0x0000000376037209 */ /* 0x004fe20007810000 */
[----:B------:R-:W-:Y:S01]  /*2720*/  IMAD.WIDE.U32 R232, R117, -0x326172a9, RZ ;  /* 0xcd9e8d5775e87825 */ /* 0x000fe200078e00ff */
[----:B------:R-:W-:Y:S01]  /*2730*/  LOP3.LUT R116, R210, R116, R129, 0x96, !PT ;  /* 0x00000074d2747212 */ /* 0x000fe200078e9681 */
[----:B------:R-:W-:Y:S01]  /*2740*/  LDSM.16.MT88.4 R48, [R202+0x1400] ;  /* 0x00140000ca30783b */ /* 0x000fe20000004200 */
[----:B------:R-:W-:Y:S01]  /*2750*/  HSET2.LE.AND R71, R30, R195, PT ;  /* 0x000000c31e477233 */ /* 0x000fe20003803000 */
[----:B------:R-:W-:Y:S01]  /*2760*/  HMMA.16816.F32 R124, R132, R176, RZ ;  /* 0x000000b0847c723c */ /* 0x000fe200000018ff */
[----:B-1----:R-:W-:Y:S01]  /*2770*/  F2FP.F16.F32.PACK_AB R30, R180, R183 ;  /* 0x000000b7b41e723e */ /* 0x002fe200000000ff */
[----:B------:R-:W1:Y:S01]  /*2780*/  SHFL.BFLY PT, R130, R3, 0x1, 0x1f ;  /* 0x0c201f0003827f89 */ /* 0x000e6200000e0000 */
[----:B------:R-:W-:Y:S01]  /*2790*/  IMAD.WIDE.U32 R116, R116, -0x326172a9, RZ ;  /* 0xcd9e8d5774747825 */ /* 0x000fe200078e00ff */
[----:B----4-:R-:W-:-:S02]  /*27a0*/  FMNMX.FTZ R164, R164, R119, !PT ;  /* 0x00000077a4a47209 */ /* 0x010fc40007810000 */
[----:B------:R-:W-:Y:S02]  /*27b0*/  LOP3.LUT R118, R229, R248, R233, 0x96, !PT ;  /* 0x000000f8e5767212 */ /* 0x000fe400078e96e9 */
[----:B------:R-:W-:Y:S01]  /*27c0*/  LOP3.LUT R232, R228, R232, R117, 0x96, !PT ;  /* 0x000000e8e4e87212 */ /* 0x000fe200078e9675 */
[----:B------:R-:W-:Y:S01]  /*27d0*/  FMUL.FTZ R206, R164, UR5 ;  /* 0x00000005a4ce7c20 */ /* 0x000fe20008410000 */
[----:B------:R-:W-:Y:S01]  /*27e0*/  LOP3.LUT R71, R30, R71, RZ, 0xc0, !PT ;  /* 0x000000471e477212 */ /* 0x000fe200078ec0ff */
[----:B------:R-:W-:Y:S01]  /*27f0*/  IMAD.WIDE.U32 R136, R118, -0x2daee0ad, RZ ;  /* 0xd2511f5376887825 */ /* 0x000fe200078e00ff */
[----:B------:R-:W-:Y:S01]  /*2800*/  HSET2.LE.AND R69, R28, R195, PT ;  /* 0x000000c31c457233 */ /* 0x000fe20003803000 */
[----:B------:R-:W-:Y:S01]  /*2810*/  HMMA.16816.F32 R152, R132, R150, RZ ;  /* 0x000000968498723c */ /* 0x000fe200000018ff */
[----:B---3--:R-:W-:Y:S01]  /*2820*/  F2FP.F16.F32.PACK_AB R30, R184, R181 ;  /* 0x000000b5b81e723e */ /* 0x008fe200000000ff */
[----:B------:R-:W-:Y:S01]  /*2830*/  IMAD.WIDE.U32 R232, R232, -0x2daee0ad, RZ ;  /* 0xd2511f53e8e87825 */ /* 0x000fe200078e00ff */
[----:B-----5:R-:W-:-:S03]  /*2840*/  F2FP.F16.F32.PACK_AB R28, R185, R192 ;  /* 0x000000c0b91c723e */ /* 0x020fc600000000ff */
[----:B------:R-:W-:Y:S01]  /*2850*/  FADD.FTZ R181, R181, R188 ;  /* 0x000000bcb5b57221 */ /* 0x000fe20000010000 */
[----:B------:R-:W-:Y:S01]  /*2860*/  FSETP.NEU.FTZ.AND P0, PT, R164, -INF , PT ;  /* 0xff800000a400780b */ /* 0x000fe20003f1d000 */
[----:B------:R-:W-:Y:S01]  /*2870*/  FADD.FTZ R192, R192, R187 ;  /* 0x000000bbc0c07221 */ /* 0x000fe20000010000 */
[----:B------:R-:W-:Y:S01]  /*2880*/  LOP3.LUT R68, R30, R29, RZ, 0xc0, !PT ;  /* 0x0000001d1e447212 */ /* 0x000fe200078ec0ff */
[----:B------:R-:W-:Y:S01]  /*2890*/  HMMA.16816.F32 R76, R132, R82, RZ ;  /* 0x00000052844c723c */ /* 0x000fe200000018ff */
[----:B------:R-:W-:Y:S01]  /*28a0*/  LOP3.LUT R69, R28, R69, RZ, 0xc0, !PT ;  /* 0x000000451c457212 */ /* 0x000fe200078ec0ff */
[----:B------:R-:W-:Y:S01]  /*28b0*/  FADD.FTZ R181, R184, R181 ;  /* 0x000000b5b8b57221 */ /* 0x000fe20000010000 */
[----:B------:R-:W2:Y:S01]  /*28c0*/  LDSM.16.MT88.4 R28, [R202+0x2400] ;  /* 0x00240000ca1c783b */ /* 0x000ea20000004200 */
[----:B------:R-:W-:Y:S01]  /*28d0*/  FSEL R206, R206, RZ, P0 ;  /* 0x000000ffcece7208 */ /* 0x000fe20000000000 */
[----:B------:R-:W-:Y:S01]  /*28e0*/  FADD.FTZ R192, R185, R192 ;  /* 0x000000c0b9c07221 */ /* 0x000fe20000010000 */
[----:B-1----:R-:W-:Y:S01]  /*28f0*/  FMNMX.FTZ R3, R3, R130, !PT ;  /* 0x0000008203037209 */ /* 0x002fe20007810000 */
[----:B------:R-:W-:Y:S01]  /*2900*/  FADD.FTZ R182, R182, R181 ;  /* 0x000000b5b6b67221 */ /* 0x000fe20000010000 */
[----:B------:R-:W-:Y:S01]  /*2910*/  LOP3.LUT R117, R215, R136, R233, 0x96, !PT ;  /* 0x00000088d7757212 */ /* 0x000fe200078e96e9 */
[--C-:B------:R-:W-:Y:S01]  /*2920*/  FFMA.FTZ R199, R84, UR5, -R206.reuse ;  /* 0x0000000554c77c23 */ /* 0x100fe200080108ce */
[----:B------:R-:W-:Y:S01]  /*2930*/  LOP3.LUT R118, R214, R128, R137, 0x96, !PT ;  /* 0x00000080d6767212 */ /* 0x000fe200078e9689 */
[C---:B------:R-:W-:Y:S01]  /*2940*/  FMUL.FTZ R207, R3.reuse, UR5 ;  /* 0x0000000503cf7c20 */ /* 0x040fe20008410000 */
[----:B------:R-:W-:Y:S01]  /*2950*/  FSETP.NEU.FTZ.AND P0, PT, R3, -INF , PT ;  /* 0xff8000000300780b */ /* 0x000fe20003f1d000 */
[----:B------:R-:W-:Y:S01]  /*2960*/  FFMA.FTZ R198, R85, UR5, -R206 ;  /* 0x0000000555c67c23 */ /* 0x000fe200080108ce */
[----:B------:R-:W-:-:S04]  /*2970*/  IMAD.WIDE.U32 R138, R117, -0x326172a9, RZ ;  /* 0xcd9e8d57758a7825 */ /* 0x000fc800078e00ff */
[--C-:B------:R-:W-:Y:S01]  /*2980*/  FFMA.FTZ R196, R100, UR5, -R206.reuse ;  /* 0x0000000564c47c23 */ /* 0x100fe200080108ce */
[----:B------:R-:W-:Y:S01]  /*2990*/  FSEL R207, R207, RZ, P0 ;  /* 0x000000ffcfcf7208 */ /* 0x000fe20000000000 */
[----:B------:R-:W-:Y:S01]  /*29a0*/  FFMA.FTZ R197, R101, UR5, -R206 ;  /* 0x0000000565c57c23 */ /* 0x000fe200080108ce */
[----:B------:R-:W-:Y:S01]  /*29b0*/  IMAD.WIDE.U32 R118, R118, -0x326172a9, RZ ;  /* 0xcd9e8d5776767825 */ /* 0x000fe200078e00ff */
[----:B------:R-:W-:Y:S01]  /*29c0*/  MUFU.EX2 R199, R199 ;  /* 0x000000c700c77308 */ /* 0x000fe20000000800 */
[----:B------:R-:W-:Y:S02]  /*29d0*/  PRMT R128, R138, 0x7771, RZ ;  /* 0x000077718a807816 */ /* 0x000fe400000000ff */
[--C-:B------:R-:W-:Y:S01]  /*29e0*/  FFMA.FTZ R201, R102, UR5, -R207.reuse ;  /* 0x0000000566c97c23 */ /* 0x100fe200080108cf */
[----:B------:R-:W-:Y:S02]  /*29f0*/  IMAD.MOV.U32 R136, RZ, RZ, R138 ;  /* 0x000000ffff887224 */ /* 0x000fe400078e008a */
[--C-:B------:R-:W-:Y:S01]  /*2a00*/  FFMA.FTZ R204, R103, UR5, -R207.reuse ;  /* 0x0000000567cc7c23 */ /* 0x100fe200080108cf */
[--C-:B------:R-:W-:Y:S01]  /*2a10*/  FFMA.FTZ R200, R86, UR5, -R207.reuse ;  /* 0x0000000556c87c23 */ /* 0x100fe200080108cf */
[----:B------:R-:W-:Y:S01]  /*2a20*/  FFMA.FTZ R203, R87, UR5, -R207 ;  /* 0x0000000557cb7c23 */ /* 0x000fe200080108cf */
[----:B------:R-:W-:Y:S01]  /*2a30*/  LOP3.LUT R117, R225, R118, R139, 0x96, !PT ;  /* 0x00000076e1757212 */ /* 0x000fe200078e968b */
[----:B------:R-:W1:Y:S01]  /*2a40*/  MUFU.EX2 R198, R198 ;  /* 0x000000c600c67308 */ /* 0x000e620000000800 */
[----:B------:R-:W-:Y:S01]  /*2a50*/  LOP3.LUT R131, R136, 0xff, RZ, 0xc0, !PT ;  /* 0x000000ff88837812 */ /* 0x000fe200078ec0ff */
[C---:B------:R-:W-:Y:S01]  /*2a60*/  HMMA.16816.F32 R92, R132.reuse, R98, RZ ;  /* 0x00000062845c723c */ /* 0x040fe200000018ff */
[C---:B------:R-:W-:Y:S01]  /*2a70*/  LOP3.LUT R86, R117.reuse, 0xffff, RZ, 0xc0, !PT ;  /* 0x0000ffff75567812 */ /* 0x040fe200078ec0ff */
[----:B------:R-:W-:Y:S01]  /*2a80*/  MUFU.EX2 R196, R196 ;  /* 0x000000c400c47308 */ /* 0x000fe20000000800 */
[----:B------:R-:W-:Y:S01]  /*2a90*/  PRMT R129, R138, 0x7773, RZ ;  /* 0x000077738a817816 */ /* 0x000fe200000000ff */
[----:B------:R-:W-:Y:S01]  /*2aa0*/  FFMA.FTZ R38, R38, UR5, -R207 ;  /* 0x0000000526267c23 */ /* 0x000fe200080108cf */
[----:B------:R-:W-:Y:S01]  /*2ab0*/  PRMT R118, R138, 0x7772, RZ ;  /* 0x000077728a767816 */ /* 0x000fe200000000ff */
[----:B------:R-:W-:Y:S01]  /*2ac0*/  MUFU.EX2 R197, R197 ;  /* 0x000000c500c57308 */ /* 0x000fe20000000800 */
[----:B------:R-:W-:Y:S01]  /*2ad0*/  PRMT R87, R117, 0x7632, R87 ;  /* 0x0000763275577816 */ /* 0x000fe20000000057 */
[C---:B------:R-:W-:Y:S01]  /*2ae0*/  HMMA.16816.F32 R108, R132.reuse, R114, RZ ;  /* 0x00000072846c723c */ /* 0x040fe200000018ff */
[----:B------:R-:W-:Y:S01]  /*2af0*/  PRMT R84, R131, 0x5410, R128 ;  /* 0x0000541083547816 */ /* 0x000fe20000000080 */
[----:B------:R-:W-:Y:S01]  /*2b00*/  MUFU.EX2 R201, R201 ;  /* 0x000000c900c97308 */ /* 0x000fe20000000800 */
[----:B------:R-:W-:Y:S01]  /*2b10*/  LOP3.LUT R85, R117, 0xff, RZ, 0xc0, !PT ;  /* 0x000000ff75557812 */ /* 0x000fe200078ec0ff */
[----:B------:R-:W-:Y:S01]  /*2b20*/  FFMA.FTZ R39, R39, UR5, -R207 ;  /* 0x0000000527277c23 */ /* 0x000fe200080108cf */
[----:B------:R-:W-:Y:S01]  /*2b30*/  SHF.R.U32.HI R100, RZ, 0x8, R86 ;  /* 0x00000008ff647819 */ /* 0x000fe20000011656 */
[----:B------:R-:W-:Y:S01]  /*2b40*/  MUFU.EX2 R200, R200 ;  /* 0x000000c800c87308 */ /* 0x000fe20000000800 */
[----:B------:R-:W-:Y:S01]  /*2b50*/  PRMT R118, R118, 0x5410, R129 ;  /* 0x0000541076767816 */ /* 0x000fe20000000081 */
[C---:B------:R-:W-:Y:S01]  /*2b60*/  HMMA.16816.F32 R144, R132.reuse, R142, RZ ;  /* 0x0000008e8490723c */ /* 0x040fe200000018ff */
[----:B------:R-:W-:Y:S01]  /*2b70*/  SHF.R.U32.HI R117, RZ, 0x18, R117 ;  /* 0x00000018ff757819 */ /* 0x000fe20000011675 */
[----:B------:R-:W3:Y:S01]  /*2b80*/  MUFU.EX2 R203, R203 ;  /* 0x000000cb00cb7308 */ /* 0x000ee20000000800 */
[----:B------:R-:W-:Y:S01]  /*2b90*/  LOP3.LUT R86, R87, 0xff, RZ, 0xc0, !PT ;  /* 0x000000ff57567812 */ /* 0x000fe200078ec0ff */
[----:B------:R-:W-:Y:S01]  /*2ba0*/  FADD.FTZ R183, R183, R192 ;  /* 0x000000c0b7b77221 */ /* 0x000fe20000010000 */
[----:B------:R-:W-:Y:S01]  /*2bb0*/  LOP3.LUT R118, R118, 0xff00ff, RZ, 0xc0, !PT ;  /* 0x00ff00ff76767812 */ /* 0x000fe200078ec0ff */
[----:B------:R-:W4:Y:S01]  /*2bc0*/  MUFU.EX2 R204, R204 ;  /* 0x000000cc00cc7308 */ /* 0x000f220000000800 */
[--C-:B------:R-:W-:Y:S01]  /*2bd0*/  HSET2.LE.AND R84, R84, R195.reuse, PT ;  /* 0x000000c354547233 */ /* 0x100fe20003803000 */
[----:B------:R-:W-:Y:S01]  /*2be0*/  HMMA.16816.F32 R132, R132, R178, RZ ;  /* 0x000000b28484723c */ /* 0x000fe200000018ff */
[----:B------:R-:W-:Y:S01]  /*2bf0*/  PRMT R100, R85, 0x5410, R100 ;  /* 0x0000541055647816 */ /* 0x000fe20000000064 */
[----:B------:R-:W-:Y:S01]  /*2c00*/  MUFU.EX2 R38, R38 ;  /* 0x0000002600267308 */ /* 0x000fe20000000800 */
[----:B------:R-:W-:Y:S01]  /*2c10*/  PRMT R86, R86, 0x5410, R117 ;  /* 0x0000541056567816 */ /* 0x000fe20000000075 */
[----:B------:R-:W-:Y:S01]  /*2c20*/  FADD.FTZ R182, R171, R182 ;  /* 0x000000b6abb67221 */ /* 0x000fe20000010000 */
[----:B-1----:R-:W-:Y:S01]  /*2c30*/  F2FP.F16.F32.PACK_AB R87, R198, R199 ;  /* 0x000000c7c657723e */ /* 0x002fe200000000ff */
[----:B------:R-:W-:Y:S01]  /*2c40*/  MUFU.EX2 R39, R39 ;  /* 0x0000002700277308 */ /* 0x000fe20000000800 */
[----:B------:R-:W-:Y:S01]  /*2c50*/  LOP3.LUT R213, R236, R116, R119, 0x96, !PT ;  /* 0x00000074ecd57212 */ /* 0x000fe200078e9677 */
[----:B------:R-:W-:Y:S01]  /*2c60*/  HMMA.16816.F32 R156, R68, R64, R156 ;  /* 0x00000040449c723c */ /* 0x000fe2000000189c */
[----:B------:R-:W-:Y:S01]  /*2c70*/  LOP3.LUT R130, R87, R84, RZ, 0xc0, !PT ;  /* 0x0000005457827212 */ /* 0x000fe200078ec0ff */
[----:B------:R-:W-:Y:S01]  /*2c80*/  FADD.FTZ R180, R180, R183 ;  /* 0x000000b7b4b47221 */ /* 0x000fe20000010000 */
[--C-:B------:R-:W-:Y:S01]  /*2c90*/  HSET2.LE.AND R118, R118, R195.reuse, PT ;  /* 0x000000c376767233 */ /* 0x100fe20003803000 */
[----:B------:R-:W-:Y:S01]  /*2ca0*/  IMAD.WIDE.U32 R234, R213, -0x2daee0ad, RZ ;  /* 0xd2511f53d5ea7825 */ /* 0x000fe200078e00ff */
[----:B------:R-:W-:-:S02]  /*2cb0*/  HSET2.LE.AND R100, R100, R195, PT ;  /* 0x000000c364647233 */ /* 0x000fc40003803000 */
[----:B------:R-:W-:Y:S01]  /*2cc0*/  HSET2.LE.AND R129, R86, R195, PT ;  /* 0x000000c356817233 */ /* 0x000fe20003803000 */
[C---:B------:R-:W-:Y:S01]  /*2cd0*/  HMMA.16816.F32 R72, R68.reuse, R60, R72 ;  /* 0x0000003c4448723c */ /* 0x040fe20000001848 */
[----:B---3--:R-:W-:Y:S02]  /*2ce0*/  F2FP.F16.F32.PACK_AB R131, R203, R200 ;  /* 0x000000c8cb83723e */ /* 0x008fe400000000ff */
[----:B------:R-:W-:Y:S01]  /*2cf0*/  F2FP.F16.F32.PACK_AB R85, R197, R196 ;  /* 0x000000c4c555723e */ /* 0x000fe200000000ff */
[----:B------:R-:W-:Y:S01]  /*2d00*/  FADD.FTZ R196, R196, R197 ;  /* 0x000000c5c4c47221 */ /* 0x000fe20000010000 */
[----:B----4-:R-:W-:Y:S01]  /*2d10*/  F2FP.F16.F32.PACK_AB R84, R204, R201 ;  /* 0x000000c9cc54723e */ /* 0x010fe200000000ff */
[----:B------:R-:W-:Y:S01]  /*2d20*/  FADD.FTZ R201, R201, R204 ;  /* 0x000000ccc9c97221 */ /* 0x000fe20000010000 */
[----:B------:R-:W-:Y:S01]  /*2d30*/  LOP3.LUT R131, R131, R118, RZ, 0xc0, !PT ;  /* 0x0000007683837212 */ /* 0x000fe200078ec0ff */
[C---:B------:R-:W-:Y:S01]  /*2d40*/  HMMA.16816.F32 R88, R68.reuse, R56, R88 ;  /* 0x000000384458723c */ /* 0x040fe20000001858 */
[----:B------:R-:W-:Y:S01]  /*2d50*/  LOP3.LUT R128, R85, R100, RZ, 0xc0, !PT ;  /* 0x0000006455807212 */ /* 0x000fe200078ec0ff */
[----:B------:R-:W-:Y:S01]  /*2d60*/  FADD.FTZ R199, R199, R196 ;  /* 0x000000c4c7c77221 */ /* 0x000fe20000010000 */
[----:B------:R-:W-:Y:S01]  /*2d70*/  LOP3.LUT R129, R84, R129, RZ, 0xc0, !PT ;  /* 0x0000008154817212 */ /* 0x000fe200078ec0ff */
[----:B------:R-:W-:Y:S01]  /*2d80*/  FADD.FTZ R200, R200, R201 ;  /* 0x000000c9c8c87221 */ /* 0x000fe20000010000 */
[----:B------:R-:W-:Y:S01]  /*2d90*/  LOP3.LUT R232, R205, R232, R235, 0x96, !PT ;  /* 0x000000e8cde87212 */ /* 0x000fe200078e96eb */
[----:B------:R-:W-:Y:S01]  /*2da0*/  FADD.FTZ R199, R198, R199 ;  /* 0x000000c7c6c77221 */ /* 0x000fe20000010000 */
[C---:B------:R-:W-:Y:S01]  /*2db0*/  PRMT R213, R234.reuse, 0x7772, RZ ;  /* 0x00007772ead57816 */ /* 0x040fe200000000ff */
[----:B------:R-:W-:Y:S01]  /*2dc0*/  HMMA.16816.F32 R104, R68, R48, R104 ;  /* 0x000000304468723c */ /* 0x000fe20000001868 */
[----:B------:R-:W-:Y:S01]  /*2dd0*/  PRMT R238, R234, 0x7771, RZ ;  /* 0x00007771eaee7816 */ /* 0x000fe200000000ff */
[----:B------:R-:W-:-:S06]  /*2de0*/  FADD.FTZ R200, R203, R200 ;  /* 0x000000c8cbc87221 */ /* 0x000fcc0000010000 */
[C---:B------:R-:W-:Y:S08]  /*2df0*/  HMMA.16816.F32 R120, R68.reuse, R44, R120 ;  /* 0x0000002c4478723c */ /* 0x040ff00000001878 */
[C---:B--2---:R-:W-:Y:S08]  /*2e00*/  HMMA.16816.F32 R124, R68.reuse, R28, R124 ;  /* 0x0000001c447c723c */ /* 0x044ff0000000187c */
[C---:B------:R-:W-:Y:S08]  /*2e10*/  HMMA.16816.F32 R152, R68.reuse, R66, R152 ;  /* 0x000000424498723c */ /* 0x040ff00000001898 */
[C---:B------:R-:W-:Y:S08]  /*2e20*/  HMMA.16816.F32 R76, R68.reuse, R62, R76 ;  /* 0x0000003e444c723c */ /* 0x040ff0000000184c */
[C---:B------:R-:W-:Y:S08]  /*2e30*/  HMMA.16816.F32 R92, R68.reuse, R58, R92 ;  /* 0x0000003a445c723c */ /* 0x040ff0000000185c */
[C---:B------:R-:W-:Y:S08]  /*2e40*/  HMMA.16816.F32 R108, R68.reuse, R50, R108 ;  /* 0x00000032446c723c */ /* 0x040ff0000000186c */
[C---:B------:R-:W-:Y:S08]  /*2e50*/  HMMA.16816.F32 R144, R68.reuse, R46, R144 ;  /* 0x0000002e4490723c */ /* 0x040ff00000001890 */
[----:B------:R-:W-:Y:S08]  /*2e60*/  HMMA.16816.F32 R132, R68, R30, R132 ;  /* 0x0000001e4484723c */ /* 0x000ff00000001884 */
[C---:B------:R-:W-:Y:S08]  /*2e70*/  HMMA.16816.F32 R160, R128.reuse, R148, RZ ;  /* 0x0000009480a0723c */ /* 0x040ff000000018ff */
[C---:B------:R-:W-:Y:S08]  /*2e80*/  HMMA.16816.F32 R68, R128.reuse, R80, RZ ;  /* 0x000000508044723c */ /* 0x040ff000000018ff */
[C---:B------:R-:W-:Y:S08]  /*2e90*/  HMMA.16816.F32 R84, R128.reuse, R96, RZ ;  /* 0x000000608054723c */ /* 0x040ff000000018ff */
[C---:B------:R-:W-:Y:S08]  /*2ea0*/  HMMA.16816.F32 R100, R128.reuse, R112, RZ ;  /* 0x000000708064723c */ /* 0x040ff000000018ff */
[C---:B------:R-:W-:Y:S08]  /*2eb0*/  HMMA.16816.F32 R116, R128.reuse, R140, RZ ;  /* 0x0000008c8074723c */ /* 0x040ff000000018ff */
[----:B------:R-:W-:Y:S01]  /*2ec0*/  HMMA.16816.F32 R136, R128, R176, RZ ;  /* 0x000000b08088723c */ /* 0x000fe200000018ff */
[----:B------:R-:W-:Y:S01]  /*2ed0*/  PRMT R177, R232, 0x7632, R177 ;  /* 0x00007632e8b17816 */ /* 0x000fe200000000b1 */
[----:B------:R-:W-:-:S03]  /*2ee0*/  IMAD.MOV.U32 R176, RZ, RZ, R234 ;  /* 0x000000ffffb07224 */ /* 0x000fc600078e00ea */
[----:B------:R-:W-:Y:S02]  /*2ef0*/  LOP3.LUT R177, R177, 0xff, RZ, 0xc0, !PT ;  /* 0x000000ffb1b17812 */ /* 0x000fe400078ec0ff */
[----:B------:R-:W-:Y:S01]  /*2f00*/  LOP3.LUT R231, R176, 0xff, RZ, 0xc0, !PT ;  /* 0x000000ffb0e77812 */ /* 0x000fe200078ec0ff */
[----:B------:R-:W-:Y:S01]  /*2f10*/  HMMA.16816.F32 R148, R128, R150, RZ ;  /* 0x000000968094723c */ /* 0x000fe200000018ff */
[--C-:B------:R-:W-:Y:S02]  /*2f20*/  FFMA.FTZ R176, R10, UR5, -R207.reuse ;  /* 0x000000050ab07c23 */ /* 0x100fe400080108cf */
[----:B------:R-:W-:Y:S01]  /*2f30*/  PRMT R238, R231, 0x5410, R238 ;  /* 0x00005410e7ee7816 */ /* 0x000fe200000000ee */
[----:B------:R-:W-:-:S03]  /*2f40*/  FFMA.FTZ R231, R11, UR5, -R207 ;  /* 0x000000050be77c23 */ /* 0x000fc600080108cf */
[----:B------:R-:W-:Y:S01]  /*2f50*/  MUFU.EX2 R176, R176 ;  /* 0x000000b000b07308 */ /* 0x000fe20000000800 */
[----:B------:R-:W-:Y:S01]  /*2f60*/  HMMA.16816.F32 R80, R128, R82, RZ ;  /* 0x000000528050723c */ /* 0x000fe200000018ff */
[----:B------:R-:W-:-:S07]  /*2f70*/  HSET2.LE.AND R10, R238, R195, PT ;  /* 0x000000c3ee0a7233 */ /* 0x000fce0003803000 */
[C---:B------:R-:W-:Y:S08]  /*2f80*/  HMMA.16816.F32 R96, R128.reuse, R98, RZ ;  /* 0x000000628060723c */ /* 0x040ff000000018ff */
[C---:B------:R-:W-:Y:S08]  /*2f90*/  HMMA.16816.F32 R112, R128.reuse, R114, RZ ;  /* 0x000000728070723c */ /* 0x040ff000000018ff */
[C---:B------:R-:W-:Y:S08]  /*2fa0*/  HMMA.16816.F32 R140, R128.reuse, R142, RZ ;  /* 0x0000008e808c723c */ /* 0x040ff000000018ff */
[----:B------:R-:W-:Y:S01]  /*2fb0*/  HMMA.16816.F32 R128, R128, R178, RZ ;  /* 0x000000b28080723c */ /* 0x000fe200000018ff */
[----:B------:R-:W-:-:S02]  /*2fc0*/  PRMT R178, R234, 0x7773, RZ ;  /* 0x00007773eab27816 */ /* 0x000fc400000000ff */
[C---:B------:R-:W-:Y:S02]  /*2fd0*/  LOP3.LUT R234, R232.reuse, 0xffff, RZ, 0xc0, !PT ;  /* 0x0000ffffe8ea7812 */ /* 0x040fe400078ec0ff */
[----:B------:R-:W-:Y:S02]  /*2fe0*/  LOP3.LUT R179, R232, 0xff, RZ, 0xc0, !PT ;  /* 0x000000ffe8b37812 */ /* 0x000fe400078ec0ff */
[----:B------:R-:W-:Y:S02]  /*2ff0*/  SHF.R.U32.HI R232, RZ, 0x18, R232 ;  /* 0x00000018ffe87819 */ /* 0x000fe400000116e8 */
[----:B------:R-:W-:Y:S01]  /*3000*/  PRMT R213, R213, 0x5410, R178 ;  /* 0x00005410d5d57816 */ /* 0x000fe200000000b2 */
[----:B------:R-:W-:Y:S01]  /*3010*/  FFMA.FTZ R178, R172, UR5, -R206 ;  /* 0x00000005acb27c23 */ /* 0x000fe200080108ce */
[----:B------:R-:W-:Y:S01]  /*3020*/  PRMT R232, R177, 0x5410, R232 ;  /* 0x00005410b1e87816 */ /* 0x000fe200000000e8 */
[--C-:B------:R-:W-:Y:S01]  /*3030*/  FFMA.FTZ R172, R8, UR5, -R206.reuse ;  /* 0x0000000508ac7c23 */ /* 0x100fe200080108ce */
[----:B------:R-:W-:Y:S01]  /*3040*/  FFMA.FTZ R177, R9, UR5, -R206 ;  /* 0x0000000509b17c23 */ /* 0x000fe200080108ce */
[----:B------:R-:W-:Y:S01]  /*3050*/  SHF.R.U32.HI R234, RZ, 0x8, R234 ;  /* 0x00000008ffea7819 */ /* 0x000fe200000116ea */
[--C-:B------:R-:W-:Y:S01]  /*3060*/  FFMA.FTZ R9, R174, UR5, -R207.reuse ;  /* 0x00000005ae097c23 */ /* 0x100fe200080108cf */
[----:B------:R-:W-:Y:S01]  /*3070*/  FFMA.FTZ R174, R175, UR5, -R207 ;  /* 0x00000005afae7c23 */ /* 0x000fe200080108cf */
[----:B------:R-:W-:Y:S01]  /*3080*/  MUFU.EX2 R178, R178 ;  /* 0x000000b200b27308 */ /* 0x000fe20000000800 */
[----:B------:R-:W-:Y:S01]  /*3090*/  PRMT R234, R179, 0x5410, R234 ;  /* 0x00005410b3ea7816 */ /* 0x000fe200000000ea */
[----:B------:R-:W-:Y:S01]  /*30a0*/  FFMA.FTZ R179, R173, UR5, -R206 ;  /* 0x00000005adb37c23 */ /* 0x000fe200080108ce */
[----:B------:R-:W-:Y:S01]  /*30b0*/  LOP3.LUT R8, R213, 0xff00ff, RZ, 0xc0, !PT ;  /* 0x00ff00ffd5087812 */ /* 0x000fe200078ec0ff */
[----:B------:R-:W-:Y:S01]  /*30c0*/  MUFU.EX2 R172, R172 ;  /* 0x000000ac00ac7308 */ /* 0x000fe20000000800 */
[----:B------:R-:W-:-:S03]  /*30d0*/  HSET2.LE.AND R232, R232, R195, PT ;  /* 0x000000c3e8e87233 */ /* 0x000fc60003803000 */
[----:B------:R-:W1:Y:S01]  /*30e0*/  MUFU.EX2 R177, R177 ;  /* 0x000000b100b17308 */ /* 0x000e620000000800 */
[----:B------:R-:W-:-:S03]  /*30f0*/  HSET2.LE.AND R8, R8, R195, PT ;  /* 0x000000c308087233 */ /* 0x000fc60003803000 */
[----:B------:R-:W2:Y:S04]  /*3100*/  MUFU.EX2 R173, R231 ;  /* 0x000000e700ad7308 */ /* 0x000ea80000000800 */
[----:B------:R-:W3:Y:S04]  /*3110*/  MUFU.EX2 R179, R179 ;  /* 0x000000b300b37308 */ /* 0x000ee80000000800 */
[----:B------:R-:W-:Y:S01]  /*3120*/  MUFU.EX2 R175, R9 ;  /* 0x0000000900af7308 */ /* 0x000fe20000000800 */
[----:B-1----:R-:W-:-:S03]  /*3130*/  F2FP.F16.F32.PACK_AB R11, R177, R172 ;  /* 0x000000acb10b723e */ /* 0x002fc600000000ff */
[----:B------:R-:W1:Y:S01]  /*3140*/  MUFU.EX2 R174, R174 ;  /* 0x000000ae00ae7308 */ /* 0x000e620000000800 */
[----:B------:R-:W-:Y:S02]  /*3150*/  LOP3.LUT R10, R11, R10, RZ, 0xc0, !PT ;  /* 0x0000000a0b0a7212 */ /* 0x000fe400078ec0ff */
[----:B--2---:R-:W-:Y:S02]  /*3160*/  F2FP.F16.F32.PACK_AB R11, R173, R176 ;  /* 0x000000b0ad0b723e */ /* 0x004fe400000000ff */
[----:B---3--:R-:W-:Y:S01]  /*3170*/  F2FP.F16.F32.PACK_AB R213, R179, R178 ;  /* 0x000000b2b3d5723e */ /* 0x008fe200000000ff */
[----:B------:R-:W-:Y:S01]  /*3180*/  FADD.FTZ R178, R178, R199 ;  /* 0x000000c7b2b27221 */ /* 0x000fe20000010000 */
[----:B------:R-:W-:Y:S02]  /*3190*/  LOP3.LUT R11, R11, R8, RZ, 0xc0, !PT ;  /* 0x000000080b0b7212 */ /* 0x000fe400078ec0ff */
[----:B------:R-:W-:Y:S01]  /*31a0*/  HSET2.LE.AND R8, R234, R195, PT ;  /* 0x000000c3ea087233 */ /* 0x000fe20003803000 */
[----:B------:R-:W-:Y:S01]  /*31b0*/  FADD.FTZ R179, R179, R178 ;  /* 0x000000b2b3b37221 */ /* 0x000fe20000010000 */
[----:B-1----:R-:W-:Y:S01]  /*31c0*/  F2FP.F16.F32.PACK_AB R9, R174, R175 ;  /* 0x000000afae09723e */ /* 0x002fe200000000ff */
[----:B------:R-:W-:-:S02]  /*31d0*/  FADD.FTZ R175, R175, R200 ;  /* 0x000000c8afaf7221 */ /* 0x000fc40000010000 */
[----:B------:R-:W-:Y:S01]  /*31e0*/  LOP3.LUT R8, R213, R8, RZ, 0xc0, !PT ;  /* 0x00000008d5087212 */ /* 0x000fe200078ec0ff */
[----:B------:R-:W-:Y:S01]  /*31f0*/  FADD.FTZ R172, R172, R179 ;  /* 0x000000b3acac7221 */ /* 0x000fe20000010000 */
[----:B------:R-:W-:Y:S01]  /*3200*/  LOP3.LUT R9, R9, R232, RZ, 0xc0, !PT ;  /* 0x000000e809097212 */ /* 0x000fe200078ec0ff */
[----:B------:R-:W-:Y:S02]  /*3210*/  FADD.FTZ R175, R174, R175 ;  /* 0x000000afaeaf7221 */ /* 0x000fe40000010000 */
[----:B------:R-:W-:Y:S02]  /*3220*/  FADD.FTZ R177, R177, R172 ;  /* 0x000000acb1b17221 */ /* 0x000fe40000010000 */
[----:B------:R-:W-:Y:S02]  /*3230*/  FADD.FTZ R176, R176, R175 ;  /* 0x000000afb0b07221 */ /* 0x000fe40000010000 */
[----:B------:R-:W-:Y:S01]  /*3240*/  HMMA.16816.F32 R116, R8, R44, R116 ;  /* 0x0000002c0874723c */ /* 0x000fe20000001874 */
[----:B------:R-:W-:-:S02]  /*3250*/  VIADD R45, R212, 0xffffffff ;  /* 0xffffffffd42d7836 */ /* 0x000fc40000000000 */
[----:B------:R-:W-:-:S03]  /*3260*/  FADD.FTZ R176, R173, R176 ;  /* 0x000000b0adb07221 */ /* 0x000fc60000010000 */
[----:B------:R-:W-:Y:S02]  /*3270*/  LOP3.LUT R44, R227, R45, R247, 0x96, !PT ;  /* 0x0000002de32c7212 */ /* 0x000fe400078e96f7 */
[----:B------:R-:W-:Y:S03]  /*3280*/  HMMA.16816.F32 R136, R8, R28, R136 ;  /* 0x0000001c0888723c */ /* 0x000fe60000001888 */
[----:B------:R-:W-:-:S05]  /*3290*/  IMAD.WIDE.U32 R44, R44, -0x326172a9, RZ ;  /* 0xcd9e8d572c2c7825 */ /* 0x000fca00078e00ff */
[----:B------:R-:W-:Y:S01]  /*32a0*/  LOP3.LUT R234, R165, R166, R45, 0x96, !PT ;  /* 0x000000a6a5ea7212 */ /* 0x000fe200078e962d */
[----:B------:R-:W-:Y:S01]  /*32b0*/  HMMA.16816.F32 R84, R8, R56, R84 ;  /* 0x000000380854723c */ /* 0x000fe20000001854 */
[----:B------:R-:W-:Y:S02]  /*32c0*/  LOP3.LUT R238, R43, R44, R243, 0x96, !PT ;  /* 0x0000002c2bee7212 */ /* 0x000fe400078e96f3 */
[----:B------:R-:W-:Y:S01]  /*32d0*/  LOP3.LUT R29, R165, R168, R45, 0x96, !PT ;  /* 0x000000a8a51d7212 */ /* 0x000fe200078e962d */
[----:B------:R-:W-:Y:S01]  /*32e0*/  IMAD.WIDE.U32 R234, R234, -0x2daee0ad, RZ ;  /* 0xd2511f53eaea7825 */ /* 0x000fe200078e00ff */
[----:B------:R-:W-:-:S03]  /*32f0*/  LOP3.LUT R28, R43, R44, R249, 0x96, !PT ;  /* 0x0000002c2b1c7212 */ /* 0x000fc600078e96f9 */
[----:B------:R-:W-:Y:S01]  /*3300*/  IMAD.WIDE.U32 R238, R238, -0x2daee0ad, RZ ;  /* 0xd2511f53eeee7825 */ /* 0x000fe200078e00ff */
[C---:B------:R-:W-:Y:S03]  /*3310*/  HMMA.16816.F32 R100, R8.reuse, R48, R100 ;  /* 0x000000300864723c */ /* 0x040fe60000001864 */
[----:B------:R-:W-:Y:S01]  /*3320*/  IMAD.WIDE.U32 R212, R29, -0x2daee0ad, RZ ;  /* 0xd2511f531dd47825 */ /* 0x000fe200078e00ff */
[C---:B------:R-:W-:Y:S02]  /*3330*/  LOP3.LUT R29, R211.reuse, R244, R235, 0x96, !PT ;  /* 0x000000f4d31d7212 */ /* 0x040fe400078e96eb */
[----:B------:R-:W-:Y:S01]  /*3340*/  LOP3.LUT R234, R210, R234, R239, 0x96, !PT ;  /* 0x000000ead2ea7212 */ /* 0x000fe200078e96ef */
[----:B------:R-:W-:Y:S01]  /*3350*/  IMAD.WIDE.U32 R44, R28, -0x2daee0ad, RZ ;  /* 0xd2511f531c2c7825 */ /* 0x000fe200078e00ff */
[----:B------:R-:W-:Y:S01]  /*3360*/  LOP3.LUT R211, R211, R250, R213, 0x96, !PT ;  /* 0x000000fad3d37212 */ /* 0x000fe200078e96d5 */
[----:B------:R-:W-:Y:S02]  /*3370*/  HMMA.16816.F32 R68, R8, R60, R68 ;  /* 0x0000003c0844723c */ /* 0x000fe40000001844 */
[----:B------:R-:W-:Y:S01]  /*3380*/  FFMA.FTZ R61, R24, UR5, -R209 ;  /* 0x00000005183d7c23 */ /* 0x000fe200080108d1 */
[----:B------:R-:W-:Y:S01]  /*3390*/  IMAD.WIDE.U32 R232, R29, -0x326172a9, RZ ;  /* 0xcd9e8d571de87825 */ /* 0x000fe200078e00ff */
[----:B------:R-:W-:-:S03]  /*33a0*/  LOP3.LUT R212, R210, R212, R45, 0x96, !PT ;  /* 0x000000d4d2d47212 */ /* 0x000fc600078e962d */
[----:B------:R-:W-:Y:S01]  /*33b0*/  FFMA.FTZ R60, R25, UR5, -R209 ;  /* 0x00000005193c7c23 */ /* 0x000fe200080108d1 */
[----:B------:R-:W-:Y:S01]  /*33c0*/  IMAD.WIDE.U32 R234, R234, -0x326172a9, RZ ;  /* 0xcd9e8d57eaea7825 */ /* 0x000fe200078e00ff */
[----:B------:R-:W-:Y:S01]  /*33d0*/  LOP3.LUT R29, R229, R242, R233, 0x96, !PT ;  /* 0x000000f2e51d7212 */ /* 0x000fe200078e96e9 */
[----:B------:R-:W-:Y:S02]  /*33e0*/  HMMA.16816.F32 R148, R8, R66, R148 ;  /* 0x000000420894723c */ /* 0x000fe40000001894 */
[----:B------:R-:W-:Y:S01]  /*33f0*/  FFMA.FTZ R67, R26, UR5, -R208 ;  /* 0x000000051a437c23 */ /* 0x000fe200080108d0 */
[----:B------:R-:W-:Y:S01]  /*3400*/  IMAD.WIDE.U32 R210, R211, -0x326172a9, RZ ;  /* 0xcd9e8d57d3d27825 */ /* 0x000fe200078e00ff */
[----:B------:R-:W-:-:S03]  /*3410*/  LOP3.LUT R232, R228, R232, R235, 0x96, !PT ;  /* 0x000000e8e4e87212 */ /* 0x000fc600078e96eb */
[----:B------:R-:W-:Y:S01]  /*3420*/  FFMA.FTZ R66, R27, UR5, -R208 ;  /* 0x000000051b427c23 */ /* 0x000fe200080108d0 */
[----:B------:R-:W-:Y:S01]  /*3430*/  MUFU.EX2 R61, R61 ;  /* 0x0000003d003d7308 */ /* 0x000fe20000000800 */
        /* <DEDUP_REMOVED lines=18> */
[C---:B------:R-:W-:Y:S01]  /*3560*/  HMMA.16816.F32 R96, R8.reuse, R58, R96 ;  /* 0x0000003a0860723c */ /* 0x040fe20000001860 */
[----:B------:R-:W1:Y:S01]  /*3570*/  MUFU.EX2 R62, R62 ;  /* 0x0000003e003e7308 */ /* 0x000e620000000800 */
[----:B------:R-:W-:Y:S01]  /*3580*/  IMAD.WIDE.U32 R56, R28, -0x326172a9, RZ ;  /* 0xcd9e8d571c387825 */ /* 0x000fe200078e00ff */
[----:B------:R-:W-:Y:S02]  /*3590*/  LOP3.LUT R45, R215, R48, R211, 0x96, !PT ;  /* 0x00000030d72d7212 */ /* 0x000fe400078e96d3 */
[----:B------:R-:W-:Y:S01]  /*35a0*/  MUFU.EX2 R67, R67 ;  /* 0x0000004300437308 */ /* 0x000fe20000000800 */
[----:B------:R-:W-:Y:S01]  /*35b0*/  IMAD.WIDE.U32 R238, R238, -0x326172a9, RZ ;  /* 0xcd9e8d57eeee7825 */ /* 0x000fe200078e00ff */
[----:B------:R-:W-:Y:S01]  /*35c0*/  PRMT R48, R56, 0x7773, RZ ;  /* 0x0000777338307816 */ /* 0x000fe200000000ff */
[----:B------:R-:W-:Y:S01]  /*35d0*/  HMMA.16816.F32 R112, R8, R50, R112 ;  /* 0x000000320870723c */ /* 0x000fe20000001870 */
[----:B------:R-:W2:Y:S01]  /*35e0*/  MUFU.EX2 R66, R66 ;  /* 0x0000004200427308 */ /* 0x000ea20000000800 */
[----:B------:R-:W-:Y:S01]  /*35f0*/  IMAD.WIDE.U32 R214, R214, -0x326172a9, RZ ;  /* 0xcd9e8d57d6d67825 */ /* 0x000fe200078e00ff */
[----:B------:R-:W-:-:S02]  /*3600*/  LOP3.LUT R29, R225, R238, R57, 0x96, !PT ;  /* 0x000000eee11d7212 */ /* 0x000fc400078e9639 */
[C---:B------:R-:W-:Y:S01]  /*3610*/  PRMT R49, R56.reuse, 0x7772, RZ ;  /* 0x0000777238317816 */ /* 0x040fe200000000ff */
[----:B------:R-:W-:Y:S01]  /*3620*/  IMAD.WIDE.U32 R20, R45, -0x326172a9, RZ ;  /* 0xcd9e8d572d147825 */ /* 0x000fe200078e00ff */
[----:B------:R-:W-:Y:S01]  /*3630*/  MUFU.EX2 R65, R65 ;  /* 0x0000004100417308 */ /* 0x000fe20000000800 */
[C---:B------:R-:W-:Y:S01]  /*3640*/  HMMA.16816.F32 R140, R8.reuse, R46, R140 ;  /* 0x0000002e088c723c */ /* 0x040fe2000000188c */
[----:B------:R-:W-:Y:S01]  /*3650*/  PRMT R28, R56, 0x7771, RZ ;  /* 0x00007771381c7816 */ /* 0x000fe200000000ff */
[----:B------:R-:W-:Y:S01]  /*3660*/  IMAD.MOV.U32 R44, RZ, RZ, R56 ;  /* 0x000000ffff2c7224 */ /* 0x000fe200078e0038 */
[----:B------:R-:W3:Y:S01]  /*3670*/  MUFU.EX2 R64, R64 ;  /* 0x0000004000407308 */ /* 0x000ee20000000800 */
[----:B------:R-:W-:Y:S01]  /*3680*/  LOP3.LUT R231, R225, R214, R21, 0x96, !PT ;  /* 0x000000d6e1e77212 */ /* 0x000fe200078e9615 */
[----:B------:R-:W-:Y:S01]  /*3690*/  IMAD.MOV.U32 R238, RZ, RZ, R20 ;  /* 0x000000ffffee7224 */ /* 0x000fe200078e0014 */
[----:B------:R-:W-:Y:S02]  /*36a0*/  PRMT R24, R49, 0x5410, R48 ;  /* 0x0000541031187816 */ /* 0x000fe40000000030 */
[----:B------:R-:W-:Y:S01]  /*36b0*/  HMMA.16816.F32 R128, R8, R30, R128 ;  /* 0x0000001e0880723c */ /* 0x000fe20000001880 */
[C---:B------:R-:W-:Y:S01]  /*36c0*/  LOP3.LUT R10, R29.reuse, 0xffff, RZ, 0xc0, !PT ;  /* 0x0000ffff1d0a7812 */ /* 0x040fe200078ec0ff */
[----:B------:R-:W4:Y:S01]  /*36d0*/  LDSM.16.MT88.4 R48, [R216+0x9800] ;  /* 0x00980000d830783b */ /* 0x000f220000004200 */
[----:B------:R-:W-:-:S02]  /*36e0*/  PRMT R11, R29, 0x7632, R11 ;  /* 0x000076321d0b7816 */ /* 0x000fc4000000000b */
[----:B------:R-:W-:Y:S02]  /*36f0*/  LOP3.LUT R8, R29, 0xff, RZ, 0xc0, !PT ;  /* 0x000000ff1d087812 */ /* 0x000fe400078ec0ff */
[----:B------:R-:W-:Y:S02]  /*3700*/  SHF.R.U32.HI R21, RZ, 0x8, R10 ;  /* 0x00000008ff157819 */ /* 0x000fe4000001160a */
[----:B------:R-:W-:Y:S02]  /*3710*/  LOP3.LUT R9, R44, 0xff, RZ, 0xc0, !PT ;  /* 0x000000ff2c097812 */ /* 0x000fe400078ec0ff */
[----:B------:R-:W-:Y:S01]  /*3720*/  SHF.R.U32.HI R29, RZ, 0x18, R29 ;  /* 0x00000018ff1d7819 */ /* 0x000fe2000001161d */
[----:B------:R-:W5:Y:S01]  /*3730*/  LDSM.16.MT88.4 R44, [R202+0x800] ;  /* 0x00080000ca2c783b */ /* 0x000f620000004200 */
[----:B------:R-:W-:Y:S02]  /*3740*/  LOP3.LUT R10, R11, 0xff, RZ, 0xc0, !PT ;  /* 0x000000ff0b0a7812 */ /* 0x000fe400078ec0ff */
[----:B------:R-:W-:-:S02]  /*3750*/  PRMT R8, R8, 0x5410, R21 ;  /* 0x0000541008087816 */ /* 0x000fc40000000015 */
[----:B------:R-:W-:Y:S02]  /*3760*/  LOP3.LUT R24, R24, 0xff00ff, RZ, 0xc0, !PT ;  /* 0x00ff00ff18187812 */ /* 0x000fe400078ec0ff */
[----:B------:R-:W-:Y:S02]  /*3770*/  PRMT R28, R9, 0x5410, R28 ;  /* 0x00005410091c7816 */ /* 0x000fe4000000001c */
[----:B------:R-:W-:Y:S02]  /*3780*/  PRMT R10, R10, 0x5410, R29 ;  /* 0x000054100a0a7816 */ /* 0x000fe4000000001d */
[--C-:B------:R-:W-:Y:S02]  /*3790*/  HSET2.LE.AND R56, R8, R195.reuse, PT ;  /* 0x000000c308387233 */ /* 0x100fe40003803000 */
[--C-:B------:R-:W-:Y:S02]  /*37a0*/  HSET2.LE.AND R58, R28, R195.reuse, PT ;  /* 0x000000c31c3a7233 */ /* 0x100fe40003803000 */
[--C-:B------:R-:W-:Y:S01]  /*37b0*/  HSET2.LE.AND R24, R24, R195.reuse, PT ;  /* 0x000000c318187233 */ /* 0x100fe20003803000 */
[----:B------:R-:W5:Y:S01]  /*37c0*/  LDSM.16.MT88.4 R28, [R216+0xa800] ;  /* 0x00a80000d81c783b */ /* 0x000f620000004200 */
[----:B------:R-:W-:-:S02]  /*37d0*/  HSET2.LE.AND R57, R10, R195, PT ;  /* 0x000000c30a397233 */ /* 0x000fc40003803000 */
[----:B-1----:R-:W-:Y:S02]  /*37e0*/  F2FP.F16.F32.PACK_AB R11, R62, R63 ;  /* 0x0000003f3e0b723e */ /* 0x002fe400000000ff */
[----:B------:R-:W-:Y:S01]  /*37f0*/  F2FP.F16.F32.PACK_AB R9, R60, R61 ;  /* 0x0000003d3c09723e */ /* 0x000fe200000000ff */
[----:B------:R-:W-:Y:S01]  /*3800*/  FADD.FTZ R61, R61, R182 ;  /* 0x000000b63d3d7221 */ /* 0x000fe20000010000 */
[----:B--2---:R-:W-:Y:S01]  /*3810*/  F2FP.F16.F32.PACK_AB R8, R66, R67 ;  /* 0x000000434208723e */ /* 0x004fe200000000ff */
[----:B------:R-:W-:Y:S01]  /*3820*/  FADD.FTZ R67, R67, R180 ;  /* 0x000000b443437221 */ /* 0x000fe20000010000 */
[----:B---3--:R-:W-:Y:S01]  /*3830*/  F2FP.F16.F32.PACK_AB R59, R64, R65 ;  /* 0x00000041403b723e */ /* 0x008fe200000000ff */
[----:B------:R-:W-:Y:S01]  /*3840*/  FADD.FTZ R60, R60, R61 ;  /* 0x0000003d3c3c7221 */ /* 0x000fe20000010000 */
[----:B------:R-:W-:Y:S01]  /*3850*/  PRMT R213, R20, 0x7771, RZ ;  /* 0x0000777114d57816 */ /* 0x000fe200000000ff */
[----:B------:R-:W-:Y:S01]  /*3860*/  FADD.FTZ R66, R66, R67 ;  /* 0x0000004342427221 */ /* 0x000fe20000010000 */
[C---:B------:R-:W-:Y:S01]  /*3870*/  PRMT R214, R20.reuse, 0x7773, RZ ;  /* 0x0000777314d67816 */ /* 0x040fe200000000ff */
[----:B------:R-:W-:Y:S01]  /*3880*/  FADD.FTZ R63, R63, R60 ;  /* 0x0000003c3f3f7221 */ /* 0x000fe20000010000 */
[----:B------:R-:W-:Y:S01]  /*3890*/  PRMT R211, R20, 0x7772, RZ ;  /* 0x0000777214d37816 */ /* 0x000fe200000000ff */
[----:B------:R-:W-:Y:S01]  /*38a0*/  FADD.FTZ R65, R65, R66 ;  /* 0x0000004241417221 */ /* 0x000fe20000010000 */
[----:B------:R-:W-:Y:S01]  /*38b0*/  LOP3.LUT R58, R11, R58, RZ, 0xc0, !PT ;  /* 0x0000003a0b3a7212 */ /* 0x000fe200078ec0ff */
[----:B------:R-:W-:Y:S01]  /*38c0*/  LDSM.16.MT88.4 R20, [R216+0xb800] ;  /* 0x00b80000d814783b */ /* 0x000fe20000004200 */
[----:B------:R-:W-:Y:S01]  /*38d0*/  LOP3.LUT R59, R59, R24, RZ, 0xc0, !PT ;  /* 0x000000183b3b7212 */ /* 0x000fe200078ec0ff */
[----:B------:R-:W-:Y:S01]  /*38e0*/  FADD.FTZ R62, R62, R63 ;  /* 0x0000003f3e3e7221 */ /* 0x000fe20000010000 */
[----:B------:R-:W-:Y:S01]  /*38f0*/  LOP3.LUT R56, R9, R56, RZ, 0xc0, !PT ;  /* 0x0000003809387212 */ /* 0x000fe200078ec0ff */
[----:B------:R-:W1:Y:S01]  /*3900*/  LDSM.16.MT88.4 R24, [R202+0x1800] ;  /* 0x00180000ca18783b */ /* 0x000e620000004200 */
[----:B------:R-:W-:Y:S01]  /*3910*/  LOP3.LUT R57, R8, R57, RZ, 0xc0, !PT ;  /* 0x0000003908397212 */ /* 0x000fe200078ec0ff */
[----:B------:R-:W-:Y:S01]  /*3920*/  FADD.FTZ R64, R64, R65 ;  /* 0x0000004140407221 */ /* 0x000fe20000010000 */
[----:B------:R-:W-:Y:S01]  /*3930*/  LOP3.LUT R238, R238, 0xff, RZ, 0xc0, !PT ;  /* 0x000000ffeeee7812 */ /* 0x000fe200078ec0ff */
[----:B------:R-:W2:Y:S01]  /*3940*/  LDSM.16.MT88.4 R8, [R202+0x2800] ;  /* 0x00280000ca08783b */ /* 0x000ea20000004200 */
[----:B------:R-:W-:-:S02]  /*3950*/  PRMT R211, R211, 0x5410, R214 ;  /* 0x00005410d3d37816 */ /* 0x000fc400000000d6 */
[----:B------:R-:W-:Y:S01]  /*3960*/  PRMT R252, R238, 0x5410, R213 ;  /* 0x00005410eefc7816 */ /* 0x000fe200000000d5 */
[C---:B----4-:R-:W-:Y:S01]  /*3970*/  HMMA.16816.F32 R156, R56.reuse, R48, R156 ;  /* 0x00000030389c723c */ /* 0x050fe2000000189c */
[----:B------:R-:W-:Y:S01]  /*3980*/  LOP3.LUT R238, R231, 0xffff, RZ, 0xc0, !PT ;  /* 0x0000ffffe7ee7812 */ /* 0x000fe200078ec0ff */
[----:B------:R-:W-:Y:S01]  /*3990*/  FFMA.FTZ R213, R7, UR5, -R207 ;  /* 0x0000000507d57c23 */ /* 0x000fe200080108cf */
[----:B------:R-:W-:Y:S02]  /*39a0*/  SHF.R.U32.HI R214, RZ, 0x18, R231 ;  /* 0x00000018ffd67819 */ /* 0x000fe400000116e7 */
[----:B------:R-:W-:Y:S02]  /*39b0*/  SHF.R.U32.HI R238, RZ, 0x8, R238 ;  /* 0x00000008ffee7819 */ /* 0x000fe400000116ee */
[C---:B------:R-:W-:Y:S01]  /*39c0*/  LOP3.LUT R234, R236.reuse, R234, R239, 0x96, !PT ;  /* 0x000000eaecea7212 */ /* 0x040fe200078e96ef */
[----:B-----5:R-:W-:Y:S01]  /*39d0*/  HMMA.16816.F32 R72, R56, R44, R72 ;  /* 0x0000002c3848723c */ /* 0x020fe20000001848 */
[----:B------:R-:W-:-:S03]  /*39e0*/  LOP3.LUT R212, R236, R212, R215, 0x96, !PT ;  /* 0x000000d4ecd47212 */ /* 0x000fc600078e96d7 */
[----:B------:R-:W-:-:S04]  /*39f0*/  IMAD.WIDE.U32 R234, R234, -0x2daee0ad, RZ ;  /* 0xd2511f53eaea7825 */ /* 0x000fc800078e00ff */
[----:B------:R-:W-:Y:S01]  /*3a00*/  HMMA.16816.F32 R88, R56, R28, R88 ;  /* 0x0000001c3858723c */ /* 0x000fe20000001858 */
[----:B------:R-:W-:-:S07]  /*3a10*/  LOP3.LUT R232, R205, R232, R235, 0x96, !PT ;  /* 0x000000e8cde87212 */ /* 0x000fce00078e96eb */
[C---:B------:R-:W-:Y:S08]  /*3a20*/  HMMA.16816.F32 R152, R56.reuse, R50, R152 ;  /* 0x000000323898723c */ /* 0x040ff00000001898 */
[C---:B-1----:R-:W-:Y:S08]  /*3a30*/  HMMA.16816.F32 R104, R56.reuse, R24, R104 ;  /* 0x000000183868723c */ /* 0x042ff00000001868 */
[C---:B------:R-:W-:Y:S08]  /*3a40*/  HMMA.16816.F32 R120, R56.reuse, R20, R120 ;  /* 0x000000143878723c */ /* 0x040ff00000001878 */
[C---:B------:R-:W-:Y:S08]  /*3a50*/  HMMA.16816.F32 R76, R56.reuse, R46, R76 ;  /* 0x0000002e384c723c */ /* 0x040ff0000000184c */
[C---:B------:R-:W-:Y:S08]  /*3a60*/  HMMA.16816.F32 R92, R56.reuse, R30, R92 ;  /* 0x0000001e385c723c */ /* 0x040ff0000000185c */
[C---:B------:R-:W-:Y:S08]  /*3a70*/  HMMA.16816.F32 R108, R56.reuse, R26, R108 ;  /* 0x0000001a386c723c */ /* 0x040ff0000000186c */
[C---:B------:R-:W-:Y:S08]  /*3a80*/  HMMA.16816.F32 R144, R56.reuse, R22, R144 ;  /* 0x000000163890723c */ /* 0x040ff00000001890 */
[C---:B--2---:R-:W-:Y:S08]  /*3a90*/  HMMA.16816.F32 R124, R56.reuse, R8, R124 ;  /* 0x00000008387c723c */ /* 0x044ff0000000187c */
[----:B------:R-:W-:Y:S01]  /*3aa0*/  HMMA.16816.F32 R132, R56, R10, R132 ;  /* 0x0000000a3884723c */ /* 0x000fe20000001884 */
[C---:B------:R-:W-:Y:S01]  /*3ab0*/  LOP3.LUT R57, R231.reuse, 0xff, RZ, 0xc0, !PT ;  /* 0x000000ffe7397812 */ /* 0x040fe200078ec0ff */
[----:B------:R-:W-:Y:S01]  /*3ac0*/  FFMA.FTZ R58, R52, UR5, -R206 ;  /* 0x00000005343a7c23 */ /* 0x000fe200080108ce */
[----:B------:R-:W-:Y:S01]  /*3ad0*/  PRMT R56, R231, 0x7632, R56 ;  /* 0x00007632e7387816 */ /* 0x000fe20000000038 */
[----:B------:R-:W-:Y:S01]  /*3ae0*/  FFMA.FTZ R52, R5, UR5, -R206 ;  /* 0x0000000505347c23 */ /* 0x000fe200080108ce */
[----:B------:R-:W-:Y:S01]  /*3af0*/  PRMT R238, R57, 0x5410, R238 ;  /* 0x0000541039ee7816 */ /* 0x000fe200000000ee */
[----:B------:R-:W-:Y:S01]  /*3b00*/  FFMA.FTZ R59, R53, UR5, -R206 ;  /* 0x00000005353b7c23 */ /* 0x000fe200080108ce */
[----:B------:R-:W-:Y:S01]  /*3b10*/  LOP3.LUT R57, R56, 0xff, RZ, 0xc0, !PT ;  /* 0x000000ff38397812 */ /* 0x000fe200078ec0ff */
[--C-:B------:R-:W-:Y:S01]  /*3b20*/  FFMA.FTZ R56, R6, UR5, -R207.reuse ;  /* 0x0000000506387c23 */ /* 0x100fe200080108cf */
[--C-:B------:R-:W-:Y:S01]  /*3b30*/  FFMA.FTZ R5, R54, UR5, -R207.reuse ;  /* 0x0000000536057c23 */ /* 0x100fe200080108cf */
[----:B------:R-:W-:Y:S01]  /*3b40*/  MUFU.EX2 R52, R52 ;  /* 0x0000003400347308 */ /* 0x000fe20000000800 */
[----:B------:R-:W-:Y:S01]  /*3b50*/  PRMT R214, R57, 0x5410, R214 ;  /* 0x0000541039d67816 */ /* 0x000fe200000000d6 */
[----:B------:R-:W-:Y:S01]  /*3b60*/  FFMA.FTZ R57, R4, UR5, -R206 ;  /* 0x0000000504397c23 */ /* 0x000fe200080108ce */
[----:B------:R-:W-:Y:S01]  /*3b70*/  FFMA.FTZ R54, R55, UR5, -R207 ;  /* 0x0000000537367c23 */ /* 0x000fe200080108cf */
[----:B------:R-:W-:Y:S01]  /*3b80*/  MUFU.EX2 R56, R56 ;  /* 0x0000003800387308 */ /* 0x000fe20000000800 */
[----:B------:R-:W-:-:S02]  /*3b90*/  LOP3.LUT R4, R211, 0xff00ff, RZ, 0xc0, !PT ;  /* 0x00ff00ffd3047812 */ /* 0x000fc400078ec0ff */
[--C-:B------:R-:W-:Y:S01]  /*3ba0*/  HSET2.LE.AND R6, R252, R195.reuse, PT ;  /* 0x000000c3fc067233 */ /* 0x100fe20003803000 */
[----:B------:R-:W1:Y:S01]  /*3bb0*/  MUFU.EX2 R57, R57 ;  /* 0x0000003900397308 */ /* 0x000e620000000800 */
[--C-:B------:R-:W-:Y:S01]  /*3bc0*/  HSET2.LE.AND R214, R214, R195.reuse, PT ;  /* 0x000000c3d6d67233 */ /* 0x100fe20003803000 */
[----:B------:R-:W-:Y:S01]  /*3bd0*/  FFMA.FTZ R252, R15, UR5, -R208 ;  /* 0x000000050ffc7c23 */ /* 0x000fe200080108d0 */
[----:B------:R-:W-:Y:S01]  /*3be0*/  HSET2.LE.AND R4, R4, R195, PT ;  /* 0x000000c304047233 */ /* 0x000fe20003803000 */
[----:B------:R2:W3:Y:S01]  /*3bf0*/  MUFU.EX2 R53, R213 ;  /* 0x000000d500357308 */ /* 0x0004e20000000800 */
[----:B------:R-:W-:-:S03]  /*3c00*/  LOP3.LUT R15, R232, 0xffff, RZ, 0xc0, !PT ;  /* 0x0000ffffe80f7812 */ /* 0x000fc600078ec0ff */
[----:B------:R-:W-:Y:S01]  /*3c10*/  MUFU.EX2 R58, R58 ;  /* 0x0000003a003a7308 */ /* 0x000fe20000000800 */
[----:B------:R-:W-:-:S03]  /*3c20*/  SHF.R.U32.HI R15, RZ, 0x8, R15 ;  /* 0x00000008ff0f7819 */ /* 0x000fc6000001160f */
[----:B------:R-:W4:Y:S01]  /*3c30*/  MUFU.EX2 R59, R59 ;  /* 0x0000003b003b7308 */ /* 0x000f220000000800 */
[----:B-1----:R-:W-:-:S03]  /*3c40*/  F2FP.F16.F32.PACK_AB R7, R52, R57 ;  /* 0x000000393407723e */ /* 0x002fc600000000ff */
[----:B------:R-:W-:Y:S01]  /*3c50*/  MUFU.EX2 R55, R5 ;  /* 0x0000000500377308 */ /* 0x000fe20000000800 */
[----:B------:R-:W-:Y:S01]  /*3c60*/  LOP3.LUT R6, R7, R6, RZ, 0xc0, !PT ;  /* 0x0000000607067212 */ /* 0x000fe200078ec0ff */
[----:B--2---:R-:W-:Y:S02]  /*3c70*/  IMAD.WIDE.U32 R212, R212, -0x2daee0ad, RZ ;  /* 0xd2511f53d4d47825 */ /* 0x004fe400078e00ff */
[----:B------:R-:W1:Y:S01]  /*3c80*/  MUFU.EX2 R54, R54 ;  /* 0x0000003600367308 */ /* 0x000e620000000800 */
[----:B---3--:R-:W-:-:S03]  /*3c90*/  F2FP.F16.F32.PACK_AB R7, R53, R56 ;  /* 0x000000383507723e */ /* 0x008fc600000000ff */
[----:B------:R-:W-:Y:S01]  /*3ca0*/  MUFU.EX2 R252, R252 ;  /* 0x000000fc00fc7308 */ /* 0x000fe20000000800 */
[----:B------:R-:W-:Y:S02]  /*3cb0*/  LOP3.LUT R7, R7, R4, RZ, 0xc0, !PT ;  /* 0x0000000407077212 */ /* 0x000fe400078ec0ff */
[----:B------:R-:W-:Y:S02]  /*3cc0*/  HSET2.LE.AND R4, R238, R195, PT ;  /* 0x000000c3ee047233 */ /* 0x000fe40003803000 */
[----:B----4-:R-:W-:Y:S01]  /*3cd0*/  F2FP.F16.F32.PACK_AB R211, R59, R58 ;  /* 0x0000003a3bd3723e */ /* 0x010fe200000000ff */
[----:B------:R-:W-:Y:S01]  /*3ce0*/  FADD.FTZ R58, R58, R177 ;  /* 0x000000b13a3a7221 */ /* 0x000fe20000010000 */
[----:B------:R-:W-:Y:S01]  /*3cf0*/  LOP3.LUT R205, R205, R210, R213, 0x96, !PT ;  /* 0x000000d2cdcd7212 */ /* 0x000fe200078e96d5 */
[----:B------:R-:W-:Y:S01]  /*3d00*/  FFMA.FTZ R210, R36, UR5, -R206 ;  /* 0x0000000524d27c23 */ /* 0x000fe200080108ce */
[----:B------:R-:W-:Y:S01]  /*3d10*/  LOP3.LUT R4, R211, R4, RZ, 0xc0, !PT ;  /* 0x00000004d3047212 */ /* 0x000fe200078ec0ff */
[----:B------:R-:W-:Y:S01]  /*3d20*/  FFMA.FTZ R36, R35, UR5, -R207 ;  /* 0x0000000523247c23 */ /* 0x000fe200080108cf */
[----:B-1----:R-:W-:Y:S01]  /*3d30*/  F2FP.F16.F32.PACK_AB R5, R54, R55 ;  /* 0x000000373605723e */ /* 0x002fe200000000ff */
[----:B------:R-:W-:Y:S01]  /*3d40*/  FADD.FTZ R55, R55, R176 ;  /* 0x000000b037377221 */ /* 0x000fe20000010000 */
[----:B------:R-:W-:-:S02]  /*3d50*/  FADD.FTZ R58, R59, R58 ;  /* 0x0000003a3b3a7221 */ /* 0x000fc40000010000 */
[----:B------:R-:W-:Y:S01]  /*3d60*/  LOP3.LUT R5, R5, R214, RZ, 0xc0, !PT ;  /* 0x000000d605057212 */ /* 0x000fe200078ec0ff */
[----:B------:R-:W-:Y:S01]  /*3d70*/  MUFU.EX2 R36, R36 ;  /* 0x0000002400247308 */ /* 0x000fe20000000800 */
[----:B------:R-:W-:Y:S01]  /*3d80*/  FADD.FTZ R55, R54, R55 ;  /* 0x0000003736377221 */ /* 0x000fe20000010000 */
[----:B------:R-:W-:-:S03]  /*3d90*/  FADD.FTZ R57, R57, R58 ;  /* 0x0000003a39397221 */ /* 0x000fc60000010000 */
[----:B------:R-:W-:Y:S01]  /*3da0*/  FADD.FTZ R56, R56, R55 ;  /* 0x0000003738387221 */ /* 0x000fe20000010000 */
[----:B------:R-:W-:Y:S01]  /*3db0*/  HMMA.16816.F32 R160, R4, R48, R160 ;  /* 0x0000003004a0723c */ /* 0x000fe200000018a0 */
[--C-:B------:R-:W-:Y:S01]  /*3dc0*/  FFMA.FTZ R48, R19, UR5, -R208.reuse ;  /* 0x0000000513307c23 */ /* 0x100fe200080108d0 */
[----:B------:R-:W-:Y:S01]  /*3dd0*/  FFMA.FTZ R49, R14, UR5, -R208 ;  /* 0x000000050e317c23 */ /* 0x000fe200080108d0 */
[----:B------:R-:W-:Y:S01]  /*3de0*/  FADD.FTZ R52, R52, R57 ;  /* 0x0000003934347221 */ /* 0x000fe20000010000 */
[----:B------:R-:W-:-:S03]  /*3df0*/  FADD.FTZ R53, R53, R56 ;  /* 0x0000003835357221 */ /* 0x000fc60000010000 */
[----:B------:R-:W-:Y:S01]  /*3e00*/  MUFU.EX2 R48, R48 ;  /* 0x0000003000307308 */ /* 0x000fe20000000800 */
[----:B------:R-:W-:Y:S01]  /*3e10*/  HMMA.16816.F32 R80, R4, R46, R80 ;  /* 0x0000002e0450723c */ /* 0x000fe20000001850 */
[----:B------:R-:W-:Y:S01]  /*3e20*/  FFMA.FTZ R47, R18, UR5, -R208 ;  /* 0x00000005122f7c23 */ /* 0x000fe200080108d0 */
[----:B------:R-:W-:Y:S01]  /*3e30*/  FFMA.FTZ R46, R12, UR5, -R209 ;  /* 0x000000050c2e7c23 */ /* 0x000fe200080108d1 */
[----:B------:R-:W-:Y:S01]  /*3e40*/  MUFU.EX2 R49, R49 ;  /* 0x0000003100317308 */ /* 0x000fe20000000800 */
[----:B------:R-:W-:-:S03]  /*3e50*/  FFMA.FTZ R208, R32, UR5, -R206 ;  /* 0x0000000520d07c23 */ /* 0x000fc600080108ce */
[----:B------:R-:W-:Y:S01]  /*3e60*/  MUFU.EX2 R47, R47 ;  /* 0x0000002f002f7308 */ /* 0x000fe20000000800 */
[C---:B------:R-:W-:Y:S01]  /*3e70*/  HMMA.16816.F32 R136, R4.reuse, R8, R136 ;  /* 0x000000080488723c */ /* 0x040fe20000001888 */
[C---:B------:R-:W-:Y:S02]  /*3e80*/  PRMT R9, R232.reuse, 0x7632, R9 ;  /* 0x00007632e8097816 */ /* 0x040fe40000000009 */
[----:B------:R-:W-:Y:S01]  /*3e90*/  LOP3.LUT R8, R232, 0xff, RZ, 0xc0, !PT ;  /* 0x000000ffe8087812 */ /* 0x000fe200078ec0ff */
[----:B------:R-:W1:Y:S01]  /*3ea0*/  MUFU.EX2 R46, R46 ;  /* 0x0000002e002e7308 */ /* 0x000e620000000800 */
[----:B------:R-:W-:Y:S02]  /*3eb0*/  SHF.R.U32.HI R232, RZ, 0x18, R232 ;  /* 0x00000018ffe87819 */ /* 0x000fe400000116e8 */
[----:B------:R-:W-:Y:S01]  /*3ec0*/  LOP3.LUT R9, R9, 0xff, RZ, 0xc0, !PT ;  /* 0x000000ff09097812 */ /* 0x000fe200078ec0ff */
[C---:B------:R-:W-:Y:S01]  /*3ed0*/  HMMA.16816.F32 R68, R4.reuse, R44, R68 ;  /* 0x0000002c0444723c */ /* 0x040fe20000001844 */
[--C-:B------:R-:W-:Y:S01]  /*3ee0*/  FFMA.FTZ R44, R17, UR5, -R209.reuse ;  /* 0x00000005112c7c23 */ /* 0x100fe200080108d1 */
[----:B------:R-:W-:Y:S01]  /*3ef0*/  FFMA.FTZ R45, R16, UR5, -R209 ;  /* 0x00000005102d7c23 */ /* 0x000fe200080108d1 */
[----:B------:R-:W-:Y:S01]  /*3f00*/  PRMT R17, R234, 0x7772, RZ ;  /* 0x00007772ea117816 */ /* 0x000fe200000000ff */
[----:B------:R-:W-:Y:S01]  /*3f10*/  FFMA.FTZ R209, R37, UR5, -R206 ;  /* 0x0000000525d17c23 */ /* 0x000fe200080108ce */
[----:B------:R-:W-:Y:S01]  /*3f20*/  PRMT R232, R9, 0x5410, R232 ;  /* 0x0000541009e87816 */ /* 0x000fe200000000e8 */
[----:B------:R-:W-:Y:S01]  /*3f30*/  FFMA.FTZ R37, R34, UR5, -R207 ;  /* 0x0000000522257c23 */ /* 0x000fe200080108cf */
[----:B------:R-:W-:Y:S01]  /*3f40*/  PRMT R16, R234, 0x7771, RZ ;  /* 0x00007771ea107816 */ /* 0x000fe200000000ff */
[C---:B------:R-:W-:Y:S01]  /*3f50*/  HMMA.16816.F32 R100, R4.reuse, R24, R100 ;  /* 0x000000180464723c */ /* 0x040fe20000001864 */
[----:B------:R-:W-:Y:S01]  /*3f60*/  IMAD.MOV.U32 R24, RZ, RZ, R234 ;  /* 0x000000ffff187224 */ /* 0x000fe200078e00ea */
[----:B------:R-:W-:Y:S01]  /*3f70*/  MUFU.EX2 R45, R45 ;  /* 0x0000002d002d7308 */ /* 0x000fe20000000800 */
[----:B------:R-:W-:Y:S01]  /*3f80*/  PRMT R8, R8, 0x5410, R15 ;  /* 0x0000541008087816 */ /* 0x000fe2000000000f */
[----:B------:R-:W-:Y:S01]  /*3f90*/  FFMA.FTZ R206, R33, UR5, -R206 ;  /* 0x0000000521ce7c23 */ /* 0x000fe200080108ce */
[----:B-1----:R-:W-:Y:S01]  /*3fa0*/  F2FP.F16.F32.PACK_AB R9, R241, R46 ;  /* 0x0000002ef109723e */ /* 0x002fe200000000ff */
[----:B------:R-:W1:Y:S01]  /*3fb0*/  MUFU.EX2 R44, R44 ;  /* 0x0000002c002c7308 */ /* 0x000e620000000800 */
[----:B------:R-:W-:Y:S01]  /*3fc0*/  LOP3.LUT R207, R205, 0xff, RZ, 0xc0, !PT ;  /* 0x000000ffcdcf7812 */ /* 0x000fe200078ec0ff */
[----:B------:R-:W-:Y:S01]  /*3fd0*/  HMMA.16816.F32 R116, R4, R20, R116 ;  /* 0x000000140474723c */ /* 0x000fe20000001874 */
[----:B------:R-:W-:Y:S01]  /*3fe0*/  PRMT R20, R234, 0x7773, RZ ;  /* 0x00007773ea147816 */ /* 0x000fe200000000ff */
[----:B------:R-:W-:Y:S01]  /*3ff0*/  MUFU.EX2 R33, R210 ;  /* 0x000000d200217308 */ /* 0x000fe20000000800 */
[----:B------:R-:W-:-:S02]  /*4000*/  LOP3.LUT R21, R24, 0xff, RZ, 0xc0, !PT ;  /* 0x000000ff18157812 */ /* 0x000fc400078ec0ff */
[----:B------:R-:W-:Y:S01]  /*4010*/  PRMT R13, R17, 0x5410, R20 ;  /* 0x00005410110d7816 */ /* 0x000fe20000000014 */
[----:B------:R-:W2:Y:S01]  /*4020*/  MUFU.EX2 R32, R209 ;  /* 0x000000d100207308 */ /* 0x000ea20000000800 */
[----:B------:R-:W-:Y:S01]  /*4030*/  PRMT R12, R21, 0x5410, R16 ;  /* 0x00005410150c7816 */ /* 0x000fe20000000010 */
[C---:B------:R-:W-:Y:S01]  /*4040*/  HMMA.16816.F32 R148, R4.reuse, R50, R148 ;  /* 0x000000320494723c */ /* 0x040fe20000001894 */
[C---:B------:R-:W-:Y:S01]  /*4050*/  PRMT R50, R212.reuse, 0x7771, RZ ;  /* 0x00007771d4327816 */ /* 0x040fe200000000ff */
[----:B------:R-:W-:Y:S01]  /*4060*/  LDSM.16.MT88.4 R16, [R202+0x1c00] ;  /* 0x001c0000ca10783b */ /* 0x000fe20000004200 */
[----:B------:R-:W-:Y:S01]  /*4070*/  PRMT R51, R212, 0x7772, RZ ;  /* 0x00007772d4337816 */ /* 0x000fe200000000ff */
[----:B------:R3:W-:Y:S04]  /*4080*/  MUFU.EX2 R35, R208 ;  /* 0x000000d000237308 */ /* 0x0007e80000000800 */
[C---:B------:R-:W-:Y:S01]  /*4090*/  HMMA.16816.F32 R84, R4.reuse, R28, R84 ;  /* 0x0000001c0454723c */ /* 0x040fe20000001854 */
[----:B------:R4:W5:Y:S04]  /*40a0*/  MUFU.EX2 R34, R206 ;  /* 0x000000ce00227308 */ /* 0x0009680000000800 */
[----:B------:R-:W5:Y:S03]  /*40b0*/  MUFU.EX2 R37, R37 ;  /* 0x0000002500257308 */ /* 0x000f660000000800 */
[C---:B------:R-:W-:Y:S01]  /*40c0*/  HMMA.16816.F32 R96, R4.reuse, R30, R96 ;  /* 0x0000001e0460723c */ /* 0x040fe20000001860 */
[----:B------:R-:W2:Y:S07]  /*40d0*/  LDSM.16.MT88.4 R28, [R216+0x9c00] ;  /* 0x009c0000d81c783b */ /* 0x000eae0000004200 */
[C---:B------:R-:W-:Y:S01]  /*40e0*/  HMMA.16816.F32 R112, R4.reuse, R26, R112 ;  /* 0x0000001a0470723c */ /* 0x040fe20000001870 */
[----:B------:R-:W4:Y:S07]  /*40f0*/  LDSM.16.MT88.4 R24, [R202+0xc00] ;  /* 0x000c0000ca18783b */ /* 0x000f2e0000004200 */
[C---:B------:R-:W-:Y:S01]  /*4100*/  HMMA.16816.F32 R140, R4.reuse, R22, R140 ;  /* 0x00000016048c723c */ /* 0x040fe2000000188c */
[----:B------:R-:W5:Y:S07]  /*4110*/  LDSM.16.MT88.4 R20, [R216+0xac00] ;  /* 0x00ac0000d814783b */ /* 0x000f6e0000004200 */
[----:B------:R-:W-:Y:S01]  /*4120*/  HMMA.16816.F32 R128, R4, R10, R128 ;  /* 0x0000000a0480723c */ /* 0x000fe20000001880 */
[----:B------:R-:W-:-:S02]  /*4130*/  LOP3.LUT R4, R13, 0xff00ff, RZ, 0xc0, !PT ;  /* 0x00ff00ff0d047812 */ /* 0x000fc400078ec0ff */
[--C-:B------:R-:W-:Y:S02]  /*4140*/  HSET2.LE.AND R5, R232, R195.reuse, PT ;  /* 0x000000c3e8057233 */ /* 0x100fe40003803000 */
[C---:B------:R-:W-:Y:S01]  /*4150*/  F2FP.F16.F32.PACK_AB R10, R48.reuse, R47 ;  /* 0x0000002f300a723e */ /* 0x040fe200000000ff */
[----:B------:R-:W-:Y:S01]  /*4160*/  FADD.FTZ R47, R47, R64 ;  /* 0x000000402f2f7221 */ /* 0x000fe20000010000 */
[--C-:B------:R-:W-:Y:S02]  /*4170*/  HSET2.LE.AND R7, R4, R195.reuse, PT ;  /* 0x000000c304077233 */ /* 0x100fe40003803000 */
[--C-:B------:R-:W-:Y:S01]  /*4180*/  HSET2.LE.AND R6, R12, R195.reuse, PT ;  /* 0x000000c30c067233 */ /* 0x100fe20003803000 */
[----:B------:R-:W-:Y:S01]  /*4190*/  FADD.FTZ R48, R48, R47 ;  /* 0x0000002f30307221 */ /* 0x000fe20000010000 */
[----:B------:R-:W-:Y:S01]  /*41a0*/  HSET2.LE.AND R4, R8, R195, PT ;  /* 0x000000c308047233 */ /* 0x000fe20003803000 */
[----:B------:R-:W5:Y:S01]  /*41b0*/  LDSM.16.MT88.4 R12, [R216+0xbc00] ;  /* 0x00bc0000d80c783b */ /* 0x000f620000004200 */
[----:B------:R-:W-:Y:S01]  /*41c0*/  LOP3.LUT R5, R10, R5, RZ, 0xc0, !PT ;  /* 0x000000050a057212 */ /* 0x000fe200078ec0ff */
[----:B------:R-:W-:Y:S01]  /*41d0*/  IMAD.MOV.U32 R10, RZ, RZ, R212 ;  /* 0x000000ffff0a7224 */ /* 0x000fe200078e00d4 */
[----:B------:R-:W-:Y:S01]  /*41e0*/  F2FP.F16.F32.PACK_AB R8, R252, R49 ;  /* 0x00000031fc08723e */ /* 0x000fe200000000ff */
[----:B------:R-:W-:Y:S01]  /*41f0*/  FADD.FTZ R49, R49, R48 ;  /* 0x0000003031317221 */ /* 0x000fe20000010000 */
[----:B------:R-:W-:-:S02]  /*4200*/  LOP3.LUT R6, R9, R6, RZ, 0xc0, !PT ;  /* 0x0000000609067212 */ /* 0x000fc400078ec0ff */
[----:B------:R-:W-:Y:S01]  /*4210*/  LOP3.LUT R7, R8, R7, RZ, 0xc0, !PT ;  /* 0x0000000708077212 */ /* 0x000fe200078ec0ff */
[----:B------:R-:W-:Y:S01]  /*4220*/  FADD.FTZ R252, R252, R49 ;  /* 0x00000031fcfc7221 */ /* 0x000fe20000010000 */
[----:B-1----:R-:W-:Y:S01]  /*4230*/  F2FP.F16.F32.PACK_AB R11, R44, R45 ;  /* 0x0000002d2c0b723e */ /* 0x002fe200000000ff */
[----:B------:R-:W-:Y:S01]  /*4240*/  FADD.FTZ R45, R45, R62 ;  /* 0x0000003e2d2d7221 */ /* 0x000fe20000010000 */
[----:B------:R-:W-:Y:S02]  /*4250*/  PRMT R8, R212, 0x7773, RZ ;  /* 0x00007773d4087816 */ /* 0x000fe400000000ff */
[----:B------:R-:W-:Y:S01]  /*4260*/  LOP3.LUT R9, R10, 0xff, RZ, 0xc0, !PT ;  /* 0x000000ff0a097812 */ /* 0x000fe200078ec0ff */
[----:B------:R-:W-:Y:S01]  /*4270*/  FADD.FTZ R45, R44, R45 ;  /* 0x0000002d2c2d7221 */ /* 0x000fe20000010000 */
[----:B------:R-:W-:Y:S02]  /*4280*/  LOP3.LUT R4, R11, R4, RZ, 0xc0, !PT ;  /* 0x000000040b047212 */ /* 0x000fe400078ec0ff */
[----:B------:R-:W-:Y:S01]  /*4290*/  PRMT R51, R51, 0x5410, R8 ;  /* 0x0000541033337816 */ /* 0x000fe20000000008 */
[----:B------:R-:W-:Y:S01]  /*42a0*/  FADD.FTZ R46, R46, R45 ;  /* 0x0000002d2e2e7221 */ /* 0x000fe20000010000 */
[----:B------:R-:W-:-:S02]  /*42b0*/  PRMT R50, R9, 0x5410, R50 ;  /* 0x0000541009327816 */ /* 0x000fc40000000032 */
[----:B------:R1:W5:Y:S01]  /*42c0*/  LDSM.16.MT88.4 R8, [R202+0x2c00] ;  /* 0x002c0000ca08783b */ /* 0x0003620000004200 */
[----:B---3--:R-:W-:Y:S01]  /*42d0*/  LOP3.LUT R208, R51, 0xff00ff, RZ, 0xc0, !PT ;  /* 0x00ff00ff33d07812 */ /* 0x008fe200078ec0ff */
[----:B--2---:R-:W-:Y:S01]  /*42e0*/  HMMA.16816.F32 R156, R4, R28, R156 ;  /* 0x0000001c049c723c */ /* 0x004fe2000000189c */
[--C-:B------:R-:W-:Y:S01]  /*42f0*/  HSET2.LE.AND R51, R50, R195.reuse, PT ;  /* 0x000000c332337233 */ /* 0x100fe20003803000 */
[----:B------:R-:W-:Y:S02]  /*4300*/  FADD.FTZ R241, R241, R46 ;  /* 0x0000002ef1f17221 */ /* 0x000fe40000010000 */
[----:B------:R-:W-:-:S04]  /*4310*/  HSET2.LE.AND R50, R208, R195, PT ;  /* 0x000000c3d0327233 */ /* 0x000fc80003803000 */
[C---:B------:R-:W-:Y:S08]  /*4320*/  HMMA.16816.F32 R152, R4.reuse, R30, R152 ;  /* 0x0000001e0498723c */ /* 0x040ff00000001898 */
[----:B----4-:R-:W-:Y:S01]  /*4330*/  HMMA.16816.F32 R72, R4, R24, R72 ;  /* 0x000000180448723c */ /* 0x010fe20000001848 */
[----:B-1----:R-:W-:-:S07]  /*4340*/  LOP3.LUT R202, R205, 0xffff, RZ, 0xc0, !PT ;  /* 0x0000ffffcdca7812 */ /* 0x002fce00078ec0ff */
[----:B------:R-:W-:Y:S01]  /*4350*/  HMMA.16816.F32 R76, R4, R26, R76 ;  /* 0x0000001a044c723c */ /* 0x000fe2000000184c */
[----:B------:R-:W-:-:S04]  /*4360*/  SHF.R.U32.HI R202, RZ, 0x8, R202 ;  /* 0x00000008ffca7819 */ /* 0x000fc800000116ca */
[----:B------:R-:W-:Y:S02]  /*4370*/  PRMT R202, R207, 0x5410, R202 ;  /* 0x00005410cfca7816 */ /* 0x000fe400000000ca */
[----:B------:R-:W-:Y:S01]  /*4380*/  PRMT R207, R205, 0x7632, R207 ;  /* 0x00007632cdcf7816 */ /* 0x000fe200000000cf */
[C---:B-----5:R-:W-:Y:S01]  /*4390*/  HMMA.16816.F32 R88, R4.reuse, R20, R88 ;  /* 0x000000140458723c */ /* 0x060fe20000001858 */
[----:B------:R-:W-:Y:S02]  /*43a0*/  SHF.R.U32.HI R205, RZ, 0x18, R205 ;  /* 0x00000018ffcd7819 */ /* 0x000fe400000116cd */
[----:B------:R-:W-:Y:S02]  /*43b0*/  LOP3.LUT R206, R207, 0xff, RZ, 0xc0, !PT ;  /* 0x000000ffcfce7812 */ /* 0x000fe400078ec0ff */
[--C-:B------:R-:W-:Y:S02]  /*43c0*/  HSET2.LE.AND R202, R202, R195.reuse, PT ;  /* 0x000000c3caca7233 */ /* 0x100fe40003803000 */
[----:B------:R-:W-:Y:S01]  /*43d0*/  PRMT R206, R206, 0x5410, R205 ;  /* 0x00005410cece7816 */ /* 0x000fe200000000cd */
[----:B------:R-:W-:Y:S04]  /*43e0*/  HMMA.16816.F32 R92, R4, R22, R92 ;  /* 0x00000016045c723c */ /* 0x000fe8000000185c */
[----:B------:R-:W-:-:S02]  /*43f0*/  HSET2.LE.AND R195, R206, R195, PT ;  /* 0x000000c3cec37233 */ /* 0x000fc40003803000 */
[C---:B------:R-:W-:Y:S01]  /*4400*/  F2FP.F16.F32.PACK_AB R206, R39.reuse, R38 ;  /* 0x0000002627ce723e */ /* 0x040fe200000000ff */
[----:B------:R-:W-:Y:S01]  /*4410*/  FADD.FTZ R38, R38, R53 ;  /* 0x0000003526267221 */ /* 0x000fe20000010000 */
[----:B------:R-:W-:Y:S03]  /*4420*/  HMMA.16816.F32 R104, R4, R16, R104 ;  /* 0x000000100468723c */ /* 0x000fe60000001868 */
[----:B------:R-:W-:-:S05]  /*4430*/  FADD.FTZ R38, R39, R38 ;  /* 0x0000002627267221 */ /* 0x000fca0000010000 */
[C---:B------:R-:W-:Y:S08]  /*4440*/  HMMA.16816.F32 R108, R4.reuse, R18, R108 ;  /* 0x00000012046c723c */ /* 0x040ff0000000186c */
[C---:B------:R-:W-:Y:S08]  /*4450*/  HMMA.16816.F32 R120, R4.reuse, R12, R120 ;  /* 0x0000000c0478723c */ /* 0x040ff00000001878 */
[C---:B------:R-:W-:Y:S08]  /*4460*/  HMMA.16816.F32 R144, R4.reuse, R14, R144 ;  /* 0x0000000e0490723c */ /* 0x040ff00000001890 */
[C---:B------:R-:W-:Y:S08]  /*4470*/  HMMA.16816.F32 R124, R4.reuse, R8, R124 ;  /* 0x00000008047c723c */ /* 0x040ff0000000187c */
[----:B------:R-:W-:Y:S01]  /*4480*/  HMMA.16816.F32 R132, R4, R10, R132 ;  /* 0x0000000a0484723c */ /* 0x000fe20000001884 */
[----:B------:R-:W-:Y:S01]  /*4490*/  F2FP.F16.F32.PACK_AB R5, R32, R33 ;  /* 0x000000212005723e */ /* 0x000fe200000000ff */
[----:B------:R-:W-:Y:S01]  /*44a0*/  FADD.FTZ R33, R33, R52 ;  /* 0x0000003421217221 */ /* 0x000fe20000010000 */
[----:B------:R-:W-:-:S02]  /*44b0*/  F2FP.F16.F32.PACK_AB R6, R34, R35 ;  /* 0x000000232206723e */ /* 0x000fc400000000ff */
[----:B------:R-:W-:Y:S01]  /*44c0*/  F2FP.F16.F32.PACK_AB R7, R36, R37 ;  /* 0x000000252407723e */ /* 0x000fe200000000ff */
[----:B------:R-:W-:Y:S01]  /*44d0*/  FADD.FTZ R32, R32, R33 ;  /* 0x0000002120207221 */ /* 0x000fe20000010000 */
[----:B------:R-:W-:Y:S01]  /*44e0*/  LOP3.LUT R4, R5, R202, RZ, 0xc0, !PT ;  /* 0x000000ca05047212 */ /* 0x000fe200078ec0ff */
[----:B------:R-:W-:Y:S01]  /*44f0*/  FADD.FTZ R37, R37, R38 ;  /* 0x0000002625257221 */ /* 0x000fe20000010000 */
[----:B------:R-:W-:Y:S01]  /*4500*/  LOP3.LUT R6, R6, R51, RZ, 0xc0, !PT ;  /* 0x0000003306067212 */ /* 0x000fe200078ec0ff */
[----:B------:R-:W-:Y:S01]  /*4510*/  FADD.FTZ R35, R35, R32 ;  /* 0x0000002023237221 */ /* 0x000fe20000010000 */
[----:B------:R-:W-:Y:S02]  /*4520*/  LOP3.LUT R7, R7, R50, RZ, 0xc0, !PT ;  /* 0x0000003207077212 */ /* 0x000fe400078ec0ff */
[----:B------:R-:W-:-:S07]  /*4530*/  LOP3.LUT R5, R206, R195, RZ, 0xc0, !PT ;  /* 0x000000c3ce057212 */ /* 0x000fce00078ec0ff */
        /* <DEDUP_REMOVED lines=12> */
[----:B------:R-:W-:Y:S01]  /*4600*/  FADD.FTZ R5, R34, R35 ;  /* 0x0000002322057221 */ /* 0x000fe20000010000 */
[----:B------:R-:W-:-:S04]  /*4610*/  FADD.FTZ R4, R36, R37 ;  /* 0x0000002524047221 */ /* 0x000fc80000010000 */
[----:B------:R1:W-:Y:S04]  /*4620*/  STL [R1+0x4], R5 ;  /* 0x0000040501007387 */ /* 0x0003e80000100800 */
[----:B------:R1:W-:Y:S01]  /*4630*/  STL [R1], R4 ;  /* 0x0000000401007387 */ /* 0x0003e20000100800 */
[----:B------:R-:W-:Y:S09]  /*4640*/  @!P2 BRA `(.L_x_566) ;  /* 0x000000400014a947 */ /* 0x000ff20003800000 */
[----:B------:R-:W2:Y:S01]  /*4650*/  S2R R230, SR_TID.X ;  /* 0x0000000000e67919 */ /* 0x000ea20000002100 */
[-C--:B------:R-:W-:Y:S01]  /*4660*/  LOP3.LUT R235, R168, R165.reuse, RZ, 0x3c, !PT ;  /* 0x000000a5a8eb7212 */ /* 0x080fe200078e3cff */
[----:B------:R-:W-:Y:S01]  /*4670*/  IMAD.SHL.U32 R238, R40, 0x20, RZ ;  /* 0x0000002028ee7824 */ /* 0x000fe200078e00ff */
[----:B------:R-:W-:Y:S01]  /*4680*/  LOP3.LUT R233, R166, R165, RZ, 0x3c, !PT ;  /* 0x000000a5a6e97212 */ /* 0x000fe200078e3cff */
[----:B------:R-:W-:Y:S01]  /*4690*/  VIADD R239, R42, 0xfffffffe ;  /* 0xfffffffe2aef7836 */ /* 0x000fe20000000000 */
[----:B------:R-:W-:Y:S01]  /*46a0*/  SHF.L.U64.HI R237, R40, 0x5, R41 ;  /* 0x0000000528ed7819 */ /* 0x000fe20000010229 */
[----:B------:R-:W-:Y:S01]  /*46b0*/  IMAD.MOV.U32 R169, RZ, RZ, R0 ;  /* 0x000000ffffa97224 */ /* 0x000fe200078e0000 */
[----:B------:R-:W-:Y:S01]  /*46c0*/  MOV R165, R2 ;  /* 0x0000000200a57202 */ /* 0x000fe20000000f00 */
[----:B------:R-:W-:Y:S01]  /*46d0*/  IMAD.MOV.U32 R166, RZ, RZ, R3 ;  /* 0x000000ffffa67224 */ /* 0x000fe200078e0003 */
[-C--:B------:R-:W-:Y:S01]  /*46e0*/  LOP3.LUT R234, R249, R43.reuse, RZ, 0x3c, !PT ;  /* 0x0000002bf9ea7212 */ /* 0x080fe200078e3cff */
[----:B------:R-:W-:Y:S01]  /*46f0*/  IMAD.MOV.U32 R167, RZ, RZ, R164 ;  /* 0x000000ffffa77224 */ /* 0x000fe200078e00a4 */
[----:B------:R-:W-:Y:S01]  /*4700*/  LOP3.LUT R232, R243, R43, RZ, 0x3c, !PT ;  /* 0x0000002bf3e87212 */ /* 0x000fe200078e3cff */
[----:B------:R-:W3:Y:S01]  /*4710*/  LDCU UR4, c[0x0][0x45c] ;  /* 0x00008b80ff0477ac */ /* 0x000ee20008000800 */
[----:B------:R-:W-:Y:S01]  /*4720*/  IADD3 R231, PT, PT, R216, 0x9020, RZ ;  /* 0x00009020d8e77810 */ /* 0x000fe20007ffe0ff */
[----:B------:R-:W4:Y:S01]  /*4730*/  LDCU.64 UR6, c[0x0][0x3c0] ;  /* 0x00007800ff0677ac */ /* 0x000f220008000a00 */
[----:B------:R-:W-:Y:S05]  /*4740*/  BRA `(.L_x_567) ;  /* 0x00000000005c7947 */ /* 0x000fea0003800000 */
.L_x_569:
[----:B------:R-:W1:Y:S01]  /*4750*/  LDC.64 R2, c[0x0][0x3b8] ;  /* 0x0000ee00ff027b82 */ /* 0x000e620000000a00 */
[----:B------:R-:W-:Y:S04]  /*4760*/  VIADD R175, R239, 0xffffffff ;  /* 0xffffffffefaf7836 */ /* 0x000fe80000000000 */
[C---:B-1----:R-:W-:Y:S04]  /*4770*/  IMAD.WIDE.U32 R172, R175.reuse, R2, RZ ;  /* 0x00000002afac7225 */ /* 0x042fe800078e00ff */
[----:B------:R-:W-:Y:S01]  /*4780*/  IMAD R173, R175, R3, R173 ;  /* 0x00000003afad7224 */ /* 0x000fe200078e02ad */
[C---:B------:R-:W-:Y:S01]  /*4790*/  LEA R176, P1, R172.reuse, R223, 0x7 ;  /* 0x000000dfacb07211 */ /* 0x040fe200078238ff */
        /* <DEDUP_REMOVED lines=18> */
.L_x_567:
[----:B------:R-:W-:Y:S04]  /*48c0*/  DEPBAR.LE SB0, 0x0 ;  /* 0x000080000000791a */ /* 0x000fe80000000000 */
[----:B------:R-:W-:Y:S01]  /*48d0*/  BAR.SYNC.DEFER_BLOCKING 0x0 ;  /* 0x0000000000007b1d */ /* 0x000fe20000010000 */
[C---:B----4-:R-:W-:Y:S04]  /*48e0*/  IMAD.WIDE.U32 R42, R239.reuse, UR6, RZ ;  /* 0x00000006ef2a7c25 */ /* 0x050fe8000f8e00ff */
[C---:B------:R-:W-:Y:S01]  /*48f0*/  IMAD R0, R239.reuse, UR7, R43 ;  /* 0x00000007ef007c24 */ /* 0x040fe2000f8e022b */
        /* <DEDUP_REMOVED lines=17> */
[----:B-1----:R-:W1:Y:S08]  /*4a10*/  LDSM.16.M88.4 R176, [R218+0x6000] ;  /* 0x00600000dab0783b */ /* 0x002e700000000200 */
[----:B------:R-:W5:Y:S08]  /*4a20*/  LDSM.16.M88.4 R180, [R219+0x1000] ;  /* 0x00100000dbb4783b */ /* 0x000f700000000200 */
[----:B------:R-:W3:Y:S08]  /*4a30*/  LDSM.16.M88.4 R184, [R218+0x6400] ;  /* 0x00640000dab8783b */ /* 0x000ef00000000200 */
[----:B------:R-:W0:Y:S08]  /*4a40*/  LDGDEPBAR ;  /* 0x00000000000079af */ /* 0x000e300000000000 */
[----:B------:R-:W2:Y:S08]  /*4a50*/  LDSM.16.M88.4 R188, [R218+0x6800] ;  /* 0x00680000dabc783b */ /* 0x000eb00000000200 */
[----:B------:R-:W4:Y:S01]  /*4a60*/  LDSM.16.M88.4 R192, [R218+0x6c00] ;  /* 0x006c0000dac0783b */ /* 0x000f220000000200 */
[-C--:B-1----:R-:W-:Y:S07]  /*4a70*/  HMMA.16816.F32 R4, R172, R176.reuse, RZ ;  /* 0x000000b0ac04723c */ /* 0x082fee00000018ff */
[----:B------:R-:W-:Y:S01]  /*4a80*/  LDSM.16.M88.4 R196, [R217] ;  /* 0x00000000d9c4783b */ /* 0x000fe20000000200 */
[C---:B-----5:R-:W-:Y:S07]  /*4a90*/  HMMA.16816.F32 R8, R180.reuse, R176, RZ ;  /* 0x000000b0b408723c */ /* 0x060fee00000018ff */
[----:B------:R-:W1:Y:S01]  /*4aa0*/  LDSM.16.M88.4 R200, [R170+0x6000] ;  /* 0x00600000aac8783b */ /* 0x000e620000000200 */
[-C--:B------:R-:W-:Y:S07]  /*4ab0*/  HMMA.16816.F32 R12, R180, R178.reuse, RZ ;  /* 0x000000b2b40c723c */ /* 0x080fee00000018ff */
[----:B------:R-:W5:Y:S01]  /*4ac0*/  LDSM.16.M88.4 R204, [R217+0x1000] ;  /* 0x00100000d9cc783b */ /* 0x000f620000000200 */
[C---:B------:R-:W-:Y:S07]  /*4ad0*/  HMMA.16816.F32 R16, R172.reuse, R178, RZ ;  /* 0x000000b2ac10723c */ /* 0x040fee00000018ff */
[----:B------:R-:W5:Y:S01]  /*4ae0*/  LDSM.16.M88.4 R208, [R170+0x6400] ;  /* 0x00640000aad0783b */ /* 0x000f620000000200 */
[-C--:B---3--:R-:W-:Y:S07]  /*4af0*/  HMMA.16816.F32 R20, R172, R184.reuse, RZ ;  /* 0x000000b8ac14723c */ /* 0x088fee00000018ff */
[----:B------:R-:W3:Y:S01]  /*4b00*/  LDSM.16.M88.4 R212, [R170+0x6800] ;  /* 0x00680000aad4783b */ /* 0x000ee20000000200 */
[C---:B------:R-:W-:Y:S07]  /*4b10*/  HMMA.16816.F32 R24, R180.reuse, R184, RZ ;  /* 0x000000b8b418723c */ /* 0x040fee00000018ff */
[----:B------:R-:W3:Y:S01]  /*4b20*/  LDSM.16.M88.4 R176, [R170+0x6c00] ;  /* 0x006c0000aab0783b */ /* 0x000ee20000000200 */
[-C--:B------:R-:W-:Y:S08]  /*4b30*/  HMMA.16816.F32 R28, R180, R186.reuse, RZ ;  /* 0x000000bab41c723c */ /* 0x080ff000000018ff */
[C---:B------:R-:W-:Y:S01]  /*4b40*/  HMMA.16816.F32 R32, R172.reuse, R186, RZ ;  /* 0x000000baac20723c */ /* 0x040fe200000018ff */
[----:B------:R-:W-:Y:S07]  /*4b50*/  LDSM.16.M88.4 R184, [R219+0x3000] ;  /* 0x00300000dbb8783b */ /* 0x000fee0000000200 */
[-C--:B--2---:R-:W-:Y:S08]  /*4b60*/  HMMA.16816.F32 R36, R172, R188.reuse, RZ ;  /* 0x000000bcac24723c */ /* 0x084ff000000018ff */
[C---:B------:R-:W-:Y:S08]  /*4b70*/  HMMA.16816.F32 R40, R180.reuse, R188, RZ ;  /* 0x000000bcb428723c */ /* 0x040ff000000018ff */
[-C--:B----4-:R-:W-:Y:S08]  /*4b80*/  HMMA.16816.F32 R44, R180, R190.reuse, RZ ;  /* 0x000000beb42c723c */ /* 0x090ff000000018ff */
[C---:B------:R-:W-:Y:S01]  /*4b90*/  HMMA.16816.F32 R48, R172.reuse, R190, RZ ;  /* 0x000000beac30723c */ /* 0x040fe200000018ff */
[----:B------:R-:W-:Y:S07]  /*4ba0*/  LDSM.16.M88.4 R188, [R218+0x7400] ;  /* 0x00740000dabc783b */ /* 0x000fee0000000200 */
[-C--:B------:R-:W-:Y:S08]  /*4bb0*/  HMMA.16816.F32 R52, R172, R192.reuse, RZ ;  /* 0x000000c0ac34723c */ /* 0x080ff000000018ff */
[C---:B------:R-:W-:Y:S08]  /*4bc0*/  HMMA.16816.F32 R56, R180.reuse, R192, RZ ;  /* 0x000000c0b438723c */ /* 0x040ff000000018ff */
[-C--:B------:R-:W-:Y:S01]  /*4bd0*/  HMMA.16816.F32 R60, R180, R194.reuse, RZ ;  /* 0x000000c2b43c723c */ /* 0x080fe200000018ff */
[----:B------:R-:W-:Y:S07]  /*4be0*/  LDSM.16.M88.4 R180, [R218+0x7000] ;  /* 0x00700000dab4783b */ /* 0x000fee0000000200 */
[----:B------:R-:W-:Y:S01]  /*4bf0*/  HMMA.16816.F32 R64, R172, R194, RZ ;  /* 0x000000c2ac40723c */ /* 0x000fe200000018ff */
[----:B------:R-:W2:Y:S07]  /*4c00*/  LDSM.16.M88.4 R172, [R219+0x2000] ;  /* 0x00200000dbac783b */ /* 0x000eae0000000200 */
[-C--:B-1----:R-:W-:Y:S01]  /*4c10*/  HMMA.16816.F32 R4, R196, R200.reuse, R4 ;  /* 0x000000c8c404723c */ /* 0x082fe20000001804 */
[----:B------:R-:W1:Y:S07]  /*4c20*/  LDSM.16.M88.4 R192, [R218+0x7800] ;  /* 0x00780000dac0783b */ /* 0x000e6e0000000200 */
[C---:B-----5:R-:W-:Y:S08]  /*4c30*/  HMMA.16816.F32 R8, R204.reuse, R200, R8 ;  /* 0x000000c8cc08723c */ /* 0x060ff00000001808 */
        /* <DEDUP_REMOVED lines=18> */
[----:B------:R-:W5:Y:S07]  /*4d60*/  LDSM.16.M88.4 R176, [R170+0x7400] ;  /* 0x00740000aab0783b */ /* 0x000f6e0000000200 */
[-C--:B--2---:R-:W-:Y:S01]  /*4d70*/  HMMA.16816.F32 R4, R172, R180.reuse, R4 ;  /* 0x000000b4ac04723c */ /* 0x084fe20000001804 */
[----:B------:R-:W-:Y:S07]  /*4d80*/  LDSM.16.M88.4 R196, [R218+0x8800] ;  /* 0x00880000dac4783b */ /* 0x000fee0000000200 */
        /* <DEDUP_REMOVED lines=9> */
[-C--:B-1----:R-:W-:Y:S08]  /*4e20*/  HMMA.16816.F32 R36, R172, R192.reuse, R36 ;  /* 0x000000c0ac24723c */ /* 0x082ff00000001824 */
        /* <DEDUP_REMOVED lines=9> */
[----:B------:R-:W1:Y:S07]  /*4ec0*/  LDSM.16.M88.4 R172, [R170+0x7c00] ;  /* 0x007c0000aaac783b */ /* 0x000e6e0000000200 */
[-C--:B---3--:R-:W-:Y:S01]  /*4ed0*/  HMMA.16816.F32 R4, R204, R208.reuse, R4 ;  /* 0x000000d0cc04723c */ /* 0x088fe20000001804 */
        /* <DEDUP_REMOVED lines=10> */
[-C--:B--2---:R-:W-:Y:S08]  /*4f80*/  HMMA.16816.F32 R36, R204, R180.reuse, R36 ;  /* 0x000000b4cc24723c */ /* 0x084ff00000001824 */
[C---:B------:R-:W-:Y:S08]  /*4f90*/  HMMA.16816.F32 R40, R212.reuse, R180, R40 ;  /* 0x000000b4d428723c */ /* 0x040ff00000001828 */
[-C--:B------:R-:W-:Y:S08]  /*4fa0*/  HMMA.16816.F32 R44, R212, R182.reuse, R44 ;  /* 0x000000b6d42c723c */ /* 0x080ff0000000182c */
[C---:B------:R-:W-:Y:S01]  /*4fb0*/  HMMA.16816.F32 R48, R204.reuse, R182, R48 ;  /* 0x000000b6cc30723c */ /* 0x040fe20000001830 */
[----:B------:R-:W-:Y:S07]  /*4fc0*/  LDSM.16.M88.4 R180, [R217+0x4000] ;  /* 0x00400000d9b4783b */ /* 0x000fee0000000200 */
[-C--:B-1----:R-:W-:Y:S08]  /*4fd0*/  HMMA.16816.F32 R52, R204, R172.reuse, R52 ;  /* 0x000000accc34723c */ /* 0x082ff00000001834 */
[C---:B------:R-:W-:Y:S08]  /*4fe0*/  HMMA.16816.F32 R56, R212.reuse, R172, R56 ;  /* 0x000000acd438723c */ /* 0x040ff00000001838 */
[-C--:B------:R-:W-:Y:S01]  /*4ff0*/  HMMA.16816.F32 R60, R212, R174.reuse, R60 ;  /* 0x000000aed43c723c */ /* 0x080fe2000000183c */
[----:B------:R-:W-:Y:S07]  /*5000*/  LDSM.16.M88.4 R212, [R170+0x8800] ;  /* 0x00880000aad4783b */ /* 0x000fee0000000200 */
[----:B------:R-:W-:Y:S01]  /*5010*/  HMMA.16816.F32 R64, R204, R174, R64 ;  /* 0x000000aecc40723c */ /* 0x000fe20000001840 */
[----:B------:R-:W1:Y:S07]  /*5020*/  LDSM.16.M88.4 R172, [R218+0x8c00] ;  /* 0x008c0000daac783b */ /* 0x000e6e0000000200 */
[-C--:B------:R-:W-:Y:S01]  /*5030*/  HMMA.16816.F32 R4, R184, R188.reuse, R4 ;  /* 0x000000bcb804723c */ /* 0x080fe20000001804 */
[----:B------:R-:W2:Y:S07]  /*5040*/  LDSM.16.M88.4 R204, [R217+0x5000] ;  /* 0x00500000d9cc783b */ /* 0x000eae0000000200 */
[C---:B------:R-:W-:Y:S08]  /*5050*/  HMMA.16816.F32 R8, R192.reuse, R188, R8 ;  /* 0x000000bcc008723c */ /* 0x040ff00000001808 */
[-C--:B------:R-:W-:Y:S08]  /*5060*/  HMMA.16816.F32 R12, R192, R190.reuse, R12 ;  /* 0x000000bec00c723c */ /* 0x080ff0000000180c */
[C---:B------:R-:W-:Y:S08]  /*5070*/  HMMA.16816.F32 R16, R184.reuse, R190, R16 ;  /* 0x000000beb810723c */ /* 0x040ff00000001810 */
[-C--:B---3--:R-:W-:Y:S08]  /*5080*/  HMMA.16816.F32 R20, R184, R176.reuse, R20 ;  /* 0x000000b0b814723c */ /* 0x088ff00000001814 */
[C---:B------:R-:W-:Y:S08]  /*5090*/  HMMA.16816.F32 R24, R192.reuse, R176, R24 ;  /* 0x000000b0c018723c */ /* 0x040ff00000001818 */
[-C--:B------:R-:W-:Y:S08]  /*50a0*/  HMMA.16816.F32 R28, R192, R178.reuse, R28 ;  /* 0x000000b2c01c723c */ /* 0x080ff0000000181c */
[C---:B------:R-:W-:Y:S01]  /*50b0*/  HMMA.16816.F32 R32, R184.reuse, R178, R32 ;  /* 0x000000b2b820723c */ /* 0x040fe20000001820 */
[----:B------:R-:W3:Y:S01]  /*50c0*/  LDSM.16.M88.4 R176, [R170+0x8c00] ;  /* 0x008c0000aab0783b */ /* 0x000ee20000000200 */
[----:B------:R-:W-:Y:S06]  /*50d0*/  DEPBAR.LE SB0, 0x0 ;  /* 0x000080000000791a */ /* 0x000fec0000000000 */
[-C--:B------:R-:W-:Y:S01]  /*50e0*/  HMMA.16816.F32 R36, R184, R196.reuse, R36 ;  /* 0x000000c4b824723c */ /* 0x080fe20000001824 */
[----:B------:R-:W-:Y:S07]  /*50f0*/  BAR.SYNC.DEFER_BLOCKING 0x0 ;  /* 0x0000000000007b1d */ /* 0x000fee0000010000 */
[C---:B------:R-:W-:Y:S08]  /*5100*/  HMMA.16816.F32 R40, R192.reuse, R196, R40 ;  /* 0x000000c4c028723c */ /* 0x040ff00000001828 */
[-C--:B------:R-:W-:Y:S08]  /*5110*/  HMMA.16816.F32 R44, R192, R198.reuse, R44 ;  /* 0x000000c6c02c723c */ /* 0x080ff0000000182c */
[C---:B------:R-:W-:Y:S08]  /*5120*/  HMMA.16816.F32 R48, R184.reuse, R198, R48 ;  /* 0x000000c6b830723c */ /* 0x040ff00000001830 */
[-C--:B-1----:R-:W-:Y:S08]  /*5130*/  HMMA.16816.F32 R52, R184, R172.reuse, R52 ;  /* 0x000000acb834723c */ /* 0x082ff00000001834 */
[C---:B------:R-:W-:Y:S08]  /*5140*/  HMMA.16816.F32 R56, R192.reuse, R172, R56 ;  /* 0x000000acc038723c */ /* 0x040ff00000001838 */
[-C--:B------:R-:W-:Y:S08]  /*5150*/  HMMA.16816.F32 R60, R192, R174.reuse, R60 ;  /* 0x000000aec03c723c */ /* 0x080ff0000000183c */
[----:B------:R-:W-:Y:S08]  /*5160*/  HMMA.16816.F32 R64, R184, R174, R64 ;  /* 0x000000aeb840723c */ /* 0x000ff00000001840 */
[-C--:B------:R-:W-:Y:S08]  /*5170*/  HMMA.16816.F32 R4, R180, R200.reuse, R4 ;  /* 0x000000c8b404723c */ /* 0x080ff00000001804 */
[C---:B--2---:R-:W-:Y:S08]  /*5180*/  HMMA.16816.F32 R8, R204.reuse, R200, R8 ;  /* 0x000000c8cc08723c */ /* 0x044ff00000001808 */
[-C--:B------:R-:W-:Y:S03]  /*5190*/  HMMA.16816.F32 R12, R204, R202.reuse, R12 ;  /* 0x000000cacc0c723c */ /* 0x080fe6000000180c */
[----:B------:R-:W-:Y:S05]  /*51a0*/  FMNMX3.FTZ R168, R167, R4, R5, !PT ;  /* 0x00000004a7a87276 */ /* 0x000fea0007810005 */
[C---:B------:R-:W-:Y:S08]  /*51b0*/  HMMA.16816.F32 R16, R180.reuse, R202, R16 ;  /* 0x000000cab410723c */ /* 0x040ff00000001810 */
[-C--:B------:R-:W-:Y:S08]  /*51c0*/  HMMA.16816.F32 R20, R180, R208.reuse, R20 ;  /* 0x000000d0b414723c */ /* 0x080ff00000001814 */
[C---:B------:R-:W-:Y:S04]  /*51d0*/  HMMA.16816.F32 R24, R204.reuse, R208, R24 ;  /* 0x000000d0cc18723c */ /* 0x040fe80000001818 */
[----:B------:R-:W-:Y:S04]  /*51e0*/  FMNMX3.FTZ R168, R168, R16, R17, !PT ;  /* 0x00000010a8a87276 */ /* 0x000fe80007810011 */
[-C--:B------:R-:W-:Y:S03]  /*51f0*/  HMMA.16816.F32 R28, R204, R210.reuse, R28 ;  /* 0x000000d2cc1c723c */ /* 0x080fe6000000181c */
[----:B------:R-:W-:Y:S05]  /*5200*/  FMNMX3.FTZ R168, R168, R20, R21, !PT ;  /* 0x00000014a8a87276 */ /* 0x000fea0007810015 */
[C---:B------:R-:W-:Y:S08]  /*5210*/  HMMA.16816.F32 R32, R180.reuse, R210, R32 ;  /* 0x000000d2b420723c */ /* 0x040ff00000001820 */
[-C--:B------:R-:W-:Y:S08]  /*5220*/  HMMA.16816.F32 R36, R180, R212.reuse, R36 ;  /* 0x000000d4b424723c */ /* 0x080ff00000001824 */
[C---:B------:R-:W-:Y:S04]  /*5230*/  HMMA.16816.F32 R40, R204.reuse, R212, R40 ;  /* 0x000000d4cc28723c */ /* 0x040fe80000001828 */
[----:B------:R-:W-:Y:S01]  /*5240*/  FMNMX3.FTZ R189, R168, R32, R33, !PT ;  /* 0x00000020a8bd7276 */ /* 0x000fe20007810021 */
[----:B------:R-:W-:Y:S01]  /*5250*/  IMAD.SHL.U32 R213, R239, 0x2, RZ ;  /* 0x00000002efd57824 */ /* 0x000fe200078e00ff */
[----:B------:R-:W-:Y:S02]  /*5260*/  FMNMX3.FTZ R168, R165, R8, R9, !PT ;  /* 0x00000008a5a87276 */ /* 0x000fe40007810009 */
[-C--:B------:R-:W-:Y:S03]  /*5270*/  HMMA.16816.F32 R44, R204, R214.reuse, R44 ;  /* 0x000000d6cc2c723c */ /* 0x080fe6000000182c */
[----:B------:R-:W-:Y:S02]  /*5280*/  LOP3.LUT R0, R213, R247, R227, 0x96, !PT ;  /* 0x000000f7d5007212 */ /* 0x000fe400078e96e3 */
[----:B------:R-:W-:Y:S02]  /*5290*/  FMNMX3.FTZ R193, R168, R12, R13, !PT ;  /* 0x0000000ca8c17276 */ /* 0x000fe4000781000d */
[----:B------:R-:W-:Y:S01]  /*52a0*/  FMNMX3.FTZ R168, R169, R10, R11, !PT ;  /* 0x0000000aa9a87276 */ /* 0x000fe2000781000b */
[C---:B------:R-:W-:Y:S04]  /*52b0*/  HMMA.16816.F32 R48, R180.reuse, R214, R48 ;  /* 0x000000d6b430723c */ /* 0x040fe80000001830 */
[----:B------:R-:W-:Y:S01]  /*52c0*/  FMNMX3.FTZ R193, R193, R24, R25, !PT ;  /* 0x00000018c1c17276 */ /* 0x000fe20007810019 */
[----:B------:R-:W-:Y:S01]  /*52d0*/  IMAD.WIDE.U32 R214, R0, -0x326172a9, RZ ;  /* 0xcd9e8d5700d67825 */ /* 0x000fe200078e00ff */
[----:B------:R-:W-:Y:S02]  /*52e0*/  FMNMX3.FTZ R168, R168, R14, R15, !PT ;  /* 0x0000000ea8a87276 */ /* 0x000fe4000781000f */
[----:B------:R-:W-:Y:S01]  /*52f0*/  FMNMX3.FTZ R193, R193, R28, R29, !PT ;  /* 0x0000001cc1c17276 */ /* 0x000fe2000781001d */
[-C--:B---3--:R-:W-:Y:S03]  /*5300*/  HMMA.16816.F32 R52, R180, R176.reuse, R52 ;  /* 0x000000b0b434723c */ /* 0x088fe60000001834 */
[C---:B------:R-:W-:Y:S02]  /*5310*/  LOP3.LUT R164, R215.reuse, R235, RZ, 0x3c, !PT ;  /* 0x000000ebd7a47212 */ /* 0x040fe400078e3cff */
[C---:B------:R-:W-:Y:S02]  /*5320*/  LOP3.LUT R3, R214.reuse, R234, RZ, 0x3c, !PT ;  /* 0x000000ead6037212 */ /* 0x040fe400078e3cff */
[----:B------:R-:W-:Y:S01]  /*5330*/  LOP3.LUT R2, R215, R233, RZ, 0x3c, !PT ;  /* 0x000000e9d7027212 */ /* 0x000fe200078e3cff */
[C---:B------:R-:W-:Y:S01]  /*5340*/  VIADD R215, R227.reuse, 0x76cf5d0a ;  /* 0x76cf5d0ae3d77836 */ /* 0x040fe20000000000 */
[----:B------:R-:W-:Y:S01]  /*5350*/  LOP3.LUT R0, R214, R232, RZ, 0x3c, !PT ;  /* 0x000000e8d6007212 */ /* 0x000fe200078e3cff */
[----:B------:R-:W-:Y:S01]  /*5360*/  IMAD.WIDE.U32 R210, R164, -0x2daee0ad, RZ ;  /* 0xd2511f53a4d27825 */ /* 0x000fe200078e00ff */
[C---:B------:R-:W-:Y:S04]  /*5370*/  HMMA.16816.F32 R56, R204.reuse, R176, R56 ;  /* 0x000000b0cc38723c */ /* 0x040fe80000001838 */
[-C--:B------:R-:W-:Y:S01]  /*5380*/  LOP3.LUT R164, R250, R215.reuse, R211, 0x96, !PT ;  /* 0x000000d7faa47212 */ /* 0x080fe200078e96d3 */
[----:B------:R-:W-:Y:S02]  /*5390*/  VIADD R214, R227, 0x32370b8f ;  /* 0x32370b8fe3d67836 */ /* 0x000fe40000000000 */
[----:B------:R-:W-:Y:S01]  /*53a0*/  IMAD.WIDE.U32 R194, R3, -0x2daee0ad, RZ ;  /* 0xd2511f5303c27825 */ /* 0x000fe200078e00ff */
[-C--:B------:R-:W-:Y:S03]  /*53b0*/  HMMA.16816.F32 R60, R204, R178.reuse, R60 ;  /* 0x000000b2cc3c723c */ /* 0x080fe6000000183c */
[----:B------:R-:W-:Y:S01]  /*53c0*/  IMAD.WIDE.U32 R202, R2, -0x2daee0ad, RZ ;  /* 0xd2511f5302ca7825 */ /* 0x000fe200078e00ff */
[----:B------:R-:W-:Y:S03]  /*53d0*/  LOP3.LUT R3, R214, R210, R195, 0x96, !PT ;  /* 0x000000d2d6037212 */ /* 0x000fe600078e96c3 */
[----:B------:R-:W-:Y:S01]  /*53e0*/  IMAD.WIDE.U32 R190, R0, -0x2daee0ad, RZ ;  /* 0xd2511f5300be7825 */ /* 0x000fe200078e00ff */
[----:B------:R-:W-:Y:S01]  /*53f0*/  LOP3.LUT R2, R244, R215, R203, 0x96, !PT ;  /* 0x000000d7f4027212 */ /* 0x000fe200078e96cb */
[----:B------:R-:W-:Y:S04]  /*5400*/  HMMA.16816.F32 R64, R180, R178, R64 ;  /* 0x000000b2b440723c */ /* 0x000fe80000001840 */
[----:B------:R-:W-:Y:S01]  /*5410*/  LOP3.LUT R0, R214, R202, R191, 0x96, !PT ;  /* 0x000000cad6007212 */ /* 0x000fe200078e96bf */
[----:B------:R-:W-:Y:S04]  /*5420*/  IMAD.WIDE.U32 R186, R164, -0x326172a9, RZ ;  /* 0xcd9e8d57a4ba7825 */ /* 0x000fe800078e00ff */
[----:B------:R-:W-:Y:S01]  /*5430*/  IMAD.WIDE.U32 R206, R3, -0x326172a9, RZ ;  /* 0xcd9e8d5703ce7825 */ /* 0x000fe200078e00ff */
[----:B------:R-:W-:Y:S03]  /*5440*/  FMNMX3.FTZ R3, R166, R6, R7, !PT ;  /* 0x00000006a6037276 */ /* 0x000fe60007810007 */
[----:B------:R-:W-:Y:S01]  /*5450*/  IMAD.WIDE.U32 R202, R2, -0x326172a9, RZ ;  /* 0xcd9e8d5702ca7825 */ /* 0x000fe200078e00ff */
[-C--:B------:R-:W-:Y:S02]  /*5460*/  LOP3.LUT R2, R248, R229.reuse, R187, 0x96, !PT ;  /* 0x000000e5f8027212 */ /* 0x080fe400078e96bb */
[----:B------:R-:W-:Y:S01]  /*5470*/  FMNMX3.FTZ R3, R3, R18, R19, !PT ;  /* 0x0000001203037276 */ /* 0x000fe20007810013 */
[----:B------:R-:W-:Y:S01]  /*5480*/  IMAD.WIDE.U32 R210, R0, -0x326172a9, RZ ;  /* 0xcd9e8d5700d27825 */ /* 0x000fe200078e00ff */
[----:B------:R-:W-:Y:S02]  /*5490*/  LOP3.LUT R164, R242, R229, R203, 0x96, !PT ;  /* 0x000000e5f2a47212 */ /* 0x000fe400078e96cb */
[----:B------:R-:W-:Y:S02]  /*54a0*/  FMNMX3.FTZ R3, R3, R22, R23, !PT ;  /* 0x0000001603037276 */ /* 0x000fe40007810017 */
[----:B------:R-:W-:Y:S01]  /*54b0*/  LOP3.LUT R0, R228, R202, R211, 0x96, !PT ;  /* 0x000000cae4007212 */ /* 0x000fe200078e96d3 */
[----:B------:R-:W-:Y:S01]  /*54c0*/  IMAD.WIDE.U32 R202, R2, -0x2daee0ad, RZ ;  /* 0xd2511f5302ca7825 */ /* 0x000fe200078e00ff */
[----:B------:R-:W-:Y:S02]  /*54d0*/  FMNMX3.FTZ R2, R189, R36, R37, !PT ;  /* 0x00000024bd027276 */ /* 0x000fe40007810025 */
[----:B------:R-:W-:Y:S02]  /*54e0*/  FMNMX3.FTZ R3, R3, R34, R35, !PT ;  /* 0x0000002203037276 */ /* 0x000fe40007810023 */
[----:B------:R-:W-:Y:S02]  /*54f0*/  FMNMX3.FTZ R2, R2, R48, R49, !PT ;  /* 0x0000003002027276 */ /* 0x000fe40007810031 */
[----:B------:R-:W-:Y:S02]  /*5500*/  FMNMX3.FTZ R3, R3, R38, R39, !PT ;  /* 0x0000002603037276 */ /* 0x000fe40007810027 */
[----:B------:R-:W-:Y:S02]  /*5510*/  FMNMX3.FTZ R2, R2, R52, R53, !PT ;  /* 0x0000003402027276 */ /* 0x000fe40007810035 */
[----:B------:R-:W-:Y:S02]  /*5520*/  LOP3.LUT R171, R228, R186, R207, 0x96, !PT ;  /* 0x000000bae4ab7212 */ /* 0x000fe400078e96cf */
[----:B------:R-:W-:Y:S02]  /*5530*/  FMNMX3.FTZ R201, R3, R50, R51, !PT ;  /* 0x0000003203c97276 */ /* 0x000fe40007810033 */
[----:B------:R-:W-:Y:S01]  /*5540*/  FMNMX3.FTZ R189, R2, R64, R65, !PT ;  /* 0x0000004002bd7276 */ /* 0x000fe20007810041 */
[----:B------:R-:W-:Y:S06]  /*5550*/  @P0 BRA `(.L_x_569) ;  /* 0xfffffff0007c0947 */ /* 0x000fec000383ffff */
.L_x_568:
[----:B------:R-:W-:Y:S01]  /*5560*/  FMNMX3.FTZ R201, R201, R54, R55, !PT ;  /* 0x00000036c9c97276 */ /* 0x000fe20007810037 */
[----:B------:R-:W-:Y:S01]  /*5570*/  SHFL.BFLY PT, R174, R189, 0x2, 0x1f ;  /* 0x0c401f00bdae7f89 */ /* 0x000fe200000e0000 */
[----:B-1----:R-:W-:Y:S01]  /*5580*/  FMNMX3.FTZ R3, R193, R40, R41, !PT ;  /* 0x00000028c1037276 */ /* 0x002fe20007810029 */
[----:B------:R-:W-:Y:S01]  /*5590*/  IMAD.WIDE.U32 R204, R0, -0x2daee0ad, RZ ;  /* 0xd2511f5300cc7825 */ /* 0x000fe200078e00ff */
[----:B------:R-:W-:Y:S02]  /*55a0*/  FMNMX3.FTZ R177, R201, R66, R67, !PT ;  /* 0x00000042c9b17276 */ /* 0x000fe40007810043 */
[----:B------:R-:W-:Y:S01]  /*55b0*/  FMNMX3.FTZ R3, R3, R44, R45, !PT ;  /* 0x0000002c03037276 */ /* 0x000fe2000781002d */
[----:B------:R-:W-:Y:S01]  /*55c0*/  VIADD R172, R227, 0xa9066899 ;  /* 0xa9066899e3ac7836 */ /* 0x000fe20000000000 */
[----:B------:R-:W-:Y:S01]  /*55d0*/  FMNMX3.FTZ R2, R168, R26, R27, !PT ;  /* 0x0000001aa8027276 */ /* 0x000fe2000781001b */
[----:B------:R-:W-:Y:S01]  /*55e0*/  IMAD.WIDE.U32 R208, R171, -0x2daee0ad, RZ ;  /* 0xd2511f53abd07825 */ /* 0x000fe200078e00ff */
[----:B------:R-:W-:Y:S01]  /*55f0*/  FMNMX3.FTZ R3, R3, R56, R57, !PT ;  /* 0x0000003803037276 */ /* 0x000fe20007810039 */
[----:B------:R-:W-:Y:S01]  /*5600*/  SHFL.BFLY PT, R168, R177, 0x2, 0x1f ;  /* 0x0c401f00b1a87f89 */ /* 0x000fe200000e0000 */
[----:B------:R-:W-:Y:S01]  /*5610*/  FMNMX3.FTZ R2, R2, R30, R31, !PT ;  /* 0x0000001e02027276 */ /* 0x000fe2000781001f */
[----:B------:R-:W-:Y:S01]  /*5620*/  IMAD.WIDE.U32 R184, R164, -0x2daee0ad, RZ ;  /* 0xd2511f53a4b87825 */ /* 0x000fe200078e00ff */
[----:B------:R-:W-:Y:S02]  /*5630*/  FMNMX3.FTZ R175, R3, R60, R61, !PT ;  /* 0x0000003c03af7276 */ /* 0x000fe4000781003d */
[C---:B------:R-:W-:Y:S01]  /*5640*/  LOP3.LUT R0, R172.reuse, R202, R209, 0x96, !PT ;  /* 0x000000caac007212 */ /* 0x040fe200078e96d1 */
[----:B------:R-:W-:Y:S01]  /*5650*/  VIADD R176, R227, 0xed9eba14 ;  /* 0xed9eba14e3b07836 */ /* 0x000fe20000000000 */
[----:B------:R-:W-:Y:S02]  /*5660*/  LOP3.LUT R184, R172, R184, R205, 0x96, !PT ;  /* 0x000000b8acb87212 */ /* 0x000fe400078e96cd */
[----:B------:R-:W-:Y:S01]  /*5670*/  SHFL.BFLY PT, R172, R175, 0x2, 0x1f ;  /* 0x0c401f00afac7f89 */ /* 0x000fe200000e0000 */
[----:B------:R-:W-:Y:S01]  /*5680*/  FMNMX3.FTZ R2, R2, R42, R43, !PT ;  /* 0x0000002a02027276 */ /* 0x000fe2000781002b */
[----:B------:R-:W-:Y:S01]  /*5690*/  IMAD.WIDE.U32 R182, R0, -0x326172a9, RZ ;  /* 0xcd9e8d5700b67825 */ /* 0x000fe200078e00ff */
[----:B------:R-:W-:Y:S02]  /*56a0*/  LOP3.LUT R173, R176, R194, R203, 0x96, !PT ;  /* 0x000000c2b0ad7212 */ /* 0x000fe400078e96cb */
[----:B------:R-:W-:Y:S01]  /*56b0*/  FMNMX3.FTZ R2, R2, R46, R47, !PT ;  /* 0x0000002e02027276 */ /* 0x000fe2000781002f */
[----:B------:R-:W-:Y:S01]  /*56c0*/  IMAD.MOV.U32 R180, RZ, RZ, R182 ;  /* 0x000000ffffb47224 */ /* 0x000fe200078e00b6 */
[----:B------:R-:W-:Y:S01]  /*56d0*/  LOP3.LUT R3, R176, R190, R185, 0x96, !PT ;  /* 0x000000beb0037212 */ /* 0x000fe200078e96b9 */
[----:B------:R-:W-:Y:S01]  /*56e0*/  IMAD.WIDE.U32 R198, R173, -0x326172a9, RZ ;  /* 0xcd9e8d57adc67825 */ /* 0x000fe200078e00ff */
[----:B------:R-:W-:Y:S02]  /*56f0*/  FMNMX3.FTZ R2, R2, R58, R59, !PT ;  /* 0x0000003a02027276 */ /* 0x000fe4000781003b */
[----:B------:R-:W-:Y:S01]  /*5700*/  LOP3.LUT R179, R180, 0xff, RZ, 0xc0, !PT ;  /* 0x000000ffb4b37812 */ /* 0x000fe200078ec0ff */
[----:B------:R-:W-:Y:S01]  /*5710*/  IMAD.WIDE.U32 R184, R184, -0x326172a9, RZ ;  /* 0xcd9e8d57b8b87825 */ /* 0x000fe200078e00ff */
[----:B------:R-:W-:Y:S02]  /*5720*/  FMNMX3.FTZ R0, R2, R62, R63, !PT ;  /* 0x0000003e02007276 */ /* 0x000fe4000781003f */
[----:B------:R-:W-:Y:S01]  /*5730*/  LOP3.LUT R190, R225, R198, R183, 0x96, !PT ;  /* 0x000000c6e1be7212 */ /* 0x000fe200078e96b7 */
[----:B------:R-:W-:Y:S01]  /*5740*/  IMAD.WIDE.U32 R192, R3, -0x326172a9, RZ ;  /* 0xcd9e8d5703c07825 */ /* 0x000fe200078e00ff */
[C---:B------:R-:W-:Y:S01]  /*5750*/  PRMT R176, R184.reuse, 0x7773, RZ ;  /* 0x00007773b8b07816 */ /* 0x040fe200000000ff */
[----:B------:R-:W1:Y:S01]  /*5760*/  SHFL.BFLY PT, R171, R0, 0x2, 0x1f ;  /* 0x0c401f0000ab7f89 */ /* 0x000e6200000e0000 */
[----:B------:R-:W-:Y:S02]  /*5770*/  PRMT R183, R184, 0x7772, RZ ;  /* 0x00007772b8b77816 */ /* 0x000fe400000000ff */
[----:B------:R-:W-:Y:S02]  /*5780*/  LOP3.LUT R212, R225, R192, R185, 0x96, !PT ;  /* 0x000000c0e1d47212 */ /* 0x000fe400078e96b9 */
[----:B------:R-:W-:Y:S02]  /*5790*/  PRMT R183, R183, 0x5410, R176 ;  /* 0x00005410b7b77816 */ /* 0x000fe400000000b0 */
[C---:B------:R-:W-:Y:S02]  /*57a0*/  PRMT R178, R182.reuse, 0x7773, RZ ;  /* 0x00007773b6b27816 */ /* 0x040fe400000000ff */
[----:B------:R-:W-:Y:S02]  /*57b0*/  PRMT R173, R182, 0x7772, RZ ;  /* 0x00007772b6ad7816 */ /* 0x000fe400000000ff */
[----:B------:R-:W-:Y:S02]  /*57c0*/  LOP3.LUT R181, R190, 0xff, RZ, 0xc0, !PT ;  /* 0x000000ffbeb57812 */ /* 0x000fe400078ec0ff */
[----:B------:R-:W-:Y:S02]  /*57d0*/  LOP3.LUT R180, R212, 0xffff, RZ, 0xc0, !PT ;  /* 0x0000ffffd4b47812 */ /* 0x000fe400078ec0ff */
[----:B------:R-:W-:Y:S02]  /*57e0*/  PRMT R173, R173, 0x5410, R178 ;  /* 0x00005410adad7816 */ /* 0x000fe400000000b2 */
[----:B------:R-:W-:Y:S02]  /*57f0*/  SHF.R.U32.HI R180, RZ, 0x8, R180 ;  /* 0x00000008ffb47819 */ /* 0x000fe400000116b4 */
[----:B------:R-:W-:Y:S02]  /*5800*/  IADD3 R213, PT, PT, R213, 0x1, RZ ;  /* 0x00000001d5d57810 */ /* 0x000fe40007ffe0ff */
[----:B-1----:R-:W-:Y:S02]  /*5810*/  FMNMX.FTZ R171, R0, R171, !PT ;  /* 0x000000ab00ab7209 */ /* 0x002fe40007810000 */
[----:B------:R-:W-:Y:S02]  /*5820*/  FMNMX.FTZ R164, R189, R174, !PT ;  /* 0x000000aebda47209 */ /* 0x000fe40007810000 */
[----:B------:R-:W-:Y:S01]  /*5830*/  FMNMX.FTZ R2, R177, R168, !PT ;  /* 0x000000a8b1027209 */ /* 0x000fe20007810000 */
[----:B------:R-:W-:Y:S01]  /*5840*/  SHFL.BFLY PT, R0, R171, 0x1, 0x1f ;  /* 0x0c201f00ab007f89 */ /* 0x000fe200000e0000 */
[----:B------:R-:W-:Y:S02]  /*5850*/  FMNMX.FTZ R175, R175, R172, !PT ;  /* 0x000000acafaf7209 */ /* 0x000fe40007810000 */
[----:B------:R-:W-:Y:S05]  /*5860*/  MOV R168, R184 ;  /* 0x000000b800a87202 */ /* 0x000fea0000000f00 */
[----:B------:R-:W1:Y:S01]  /*5870*/  SHFL.BFLY PT, R177, R164, 0x1, 0x1f ;  /* 0x0c201f00a4b17f89 */ /* 0x000e6200000e0000 */
[----:B------:R-:W-:Y:S02]  /*5880*/  PRMT R174, R182, 0x7771, RZ ;  /* 0x00007771b6ae7816 */ /* 0x000fe400000000ff */
[----:B------:R-:W-:Y:S05]  /*5890*/  LOP3.LUT R185, R168, 0xff, RZ, 0xc0, !PT ;  /* 0x000000ffa8b97812 */ /* 0x000fea00078ec0ff */
[----:B------:R-:W2:Y:S01]  /*58a0*/  SHFL.BFLY PT, R3, R2, 0x1, 0x1f ;  /* 0x0c201f0002037f89 */ /* 0x000ea200000e0000 */
[----:B------:R-:W-:Y:S02]  /*58b0*/  PRMT R174, R179, 0x5410, R174 ;  /* 0x00005410b3ae7816 */ /* 0x000fe400000000ae */
[----:B------:R-:W-:Y:S05]  /*58c0*/  PRMT R182, R184, 0x7771, RZ ;  /* 0x00007771b8b67816 */ /* 0x000fea00000000ff */
[----:B------:R-:W3:Y:S01]  /*58d0*/  SHFL.BFLY PT, R176, R175, 0x1, 0x1f ;  /* 0x0c201f00afb07f89 */ /* 0x000ee200000e0000 */
[C---:B------:R-:W-:Y:S02]  /*58e0*/  PRMT R179, R190.reuse, 0x7632, R179 ;  /* 0x00007632beb37816 */ /* 0x040fe400000000b3 */
[----:B------:R-:W-:Y:S02]  /*58f0*/  LOP3.LUT R172, R190, 0xffff, RZ, 0xc0, !PT ;  /* 0x0000ffffbeac7812 */ /* 0x000fe400078ec0ff */
[----:B------:R-:W-:Y:S02]  /*5900*/  LOP3.LUT R179, R179, 0xff, RZ, 0xc0, !PT ;  /* 0x000000ffb3b37812 */ /* 0x000fe400078ec0ff */
[----:B------:R-:W-:Y:S02]  /*5910*/  SHF.R.U32.HI R190, RZ, 0x18, R190 ;  /* 0x00000018ffbe7819 */ /* 0x000fe400000116be */
[----:B------:R-:W-:Y:S02]  /*5920*/  PRMT R182, R185, 0x5410, R182 ;  /* 0x00005410b9b67816 */ /* 0x000fe400000000b6 */
[----:B------:R-:W-:Y:S02]  /*5930*/  SHF.R.U32.HI R172, RZ, 0x8, R172 ;  /* 0x00000008ffac7819 */ /* 0x000fe400000116ac */
[----:B------:R-:W-:Y:S02]  /*5940*/  PRMT R190, R179, 0x5410, R190 ;  /* 0x00005410b3be7816 */ /* 0x000fe400000000be */
[----:B------:R-:W-:Y:S02]  /*5950*/  PRMT R172, R181, 0x5410, R172 ;  /* 0x00005410b5ac7816 */ /* 0x000fe400000000ac */
[----:B-1----:R-:W-:Y:S02]  /*5960*/  FMNMX.FTZ R164, R164, R177, !PT ;  /* 0x000000b1a4a47209 */ /* 0x002fe40007810000 */
[----:B------:R-:W-:Y:S02]  /*5970*/  PRMT R177, R212, 0x7632, R177 ;  /* 0x00007632d4b17816 */ /* 0x000fe400000000b1 */
[----:B--2---:R-:W-:Y:S01]  /*5980*/  FMNMX.FTZ R3, R2, R3, !PT ;  /* 0x0000000302037209 */ /* 0x004fe20007810000 */
[C---:B------:R-:W-:Y:S01]  /*5990*/  FADD.FTZ R2, -R164.reuse, R167 ;  /* 0x000000a7a4027221 */ /* 0x040fe20000010100 */
[C---:B------:R-:W-:Y:S01]  /*59a0*/  FMUL.FTZ R195, R164.reuse, UR4 ;  /* 0x00000004a4c37c20 */ /* 0x040fe20008410000 */
[----:B------:R-:W-:Y:S01]  /*59b0*/  FSETP.NEU.FTZ.AND P0, PT, R164, -INF , PT ;  /* 0xff800000a400780b */ /* 0x000fe20003f1d000 */
[----:B------:R-:W1:Y:S01]  /*59c0*/  LDC R167, c[0x0][0x4f8] ;  /* 0x00013e00ffa77b82 */ /* 0x000e620000000800 */
[----:B------:R-:W-:Y:S01]  /*59d0*/  FMUL.FTZ R168, R2, UR4 ;  /* 0x0000000402a87c20 */ /* 0x000fe20008410000 */
[----:B---3--:R-:W-:Y:S01]  /*59e0*/  FMNMX.FTZ R2, R175, R176, !PT ;  /* 0x000000b0af027209 */ /* 0x008fe20007810000 */
[----:B------:R-:W-:Y:S01]  /*59f0*/  FMUL.FTZ R197, R3, UR4 ;  /* 0x0000000403c57c20 */ /* 0x000fe20008410000 */
[----:B------:R-:W-:Y:S02]  /*5a00*/  FSEL R195, R195, RZ, P0 ;  /* 0x000000ffc3c37208 */ /* 0x000fe40000000000 */
[C---:B------:R-:W-:Y:S01]  /*5a10*/  FSETP.NEU.FTZ.AND P1, PT, R2.reuse, -INF , PT ;  /* 0xff8000000200780b */ /* 0x040fe20003f3d000 */
[----:B------:R-:W-:Y:S01]  /*5a20*/  MUFU.EX2 R168, R168 ;  /* 0x000000a800a87308 */ /* 0x000fe20000000800 */
[----:B------:R-:W-:Y:S01]  /*5a30*/  FSETP.NEU.FTZ.AND P0, PT, R3, -INF , PT ;  /* 0xff8000000300780b */ /* 0x000fe20003f1d000 */
[----:B------:R-:W-:Y:S01]  /*5a40*/  FFMA.FTZ R187, R17, UR4, -R195 ;  /* 0x0000000411bb7c23 */ /* 0x000fe200080108c3 */
[----:B------:R-:W-:Y:S02]  /*5a50*/  IMAD.MOV.U32 R17, RZ, RZ, R199 ;  /* 0x000000ffff117224 */ /* 0x000fe400078e00c7 */
[----:B------:R-:W-:Y:S01]  /*5a60*/  FMUL.FTZ R199, R2, UR4 ;  /* 0x0000000402c77c20 */ /* 0x000fe20008410000 */
[--C-:B------:R-:W-:Y:S01]  /*5a70*/  FFMA.FTZ R201, R4, UR4, -R195.reuse ;  /* 0x0000000404c97c23 */ /* 0x100fe200080108c3 */
[--C-:B------:R-:W-:Y:S01]  /*5a80*/  FFMA.FTZ R194, R5, UR4, -R195.reuse ;  /* 0x0000000405c27c23 */ /* 0x100fe200080108c3 */
[----:B------:R-:W-:Y:S01]  /*5a90*/  FSEL R197, R197, RZ, P0 ;  /* 0x000000ffc5c57208 */ /* 0x000fe20000000000 */
[----:B------:R-:W-:Y:S01]  /*5aa0*/  FFMA.FTZ R184, R16, UR4, -R195 ;  /* 0x0000000410b87c23 */ /* 0x000fe200080108c3 */
[----:B------:R-:W-:Y:S01]  /*5ab0*/  FSEL R199, R199, RZ, P1 ;  /* 0x000000ffc7c77208 */ /* 0x000fe20000800000 */
[----:B------:R-:W-:Y:S01]  /*5ac0*/  IMAD.MOV.U32 R16, RZ, RZ, R198 ;  /* 0x000000ffff107224 */ /* 0x000fe200078e00c6 */
[----:B------:R-:W-:Y:S01]  /*5ad0*/  MUFU.EX2 R201, R201 ;  /* 0x000000c900c97308 */ /* 0x000fe20000000800 */
[--C-:B------:R-:W-:Y:S01]  /*5ae0*/  FFMA.FTZ R185, R18, UR4, -R197.reuse ;  /* 0x0000000412b97c23 */ /* 0x100fe200080108c5 */
[----:B------:R-:W-:Y:S01]  /*5af0*/  FFMA.FTZ R186, R19, UR4, -R197 ;  /* 0x0000000413ba7c23 */ /* 0x000fe200080108c5 */
[--C-:B------:R-:W-:Y:S01]  /*5b00*/  FFMA.FTZ R203, R8, UR4, -R199.reuse ;  /* 0x0000000408cb7c23 */ /* 0x100fe200080108c7 */
[----:B------:R-:W-:Y:S06]  /*5b10*/  FFMA.FTZ R188, R9, UR4, -R199 ;  /* 0x0000000409bc7c23 */ /* 0x000fec00080108c7 */
[----:B------:R-:W2:Y:S01]  /*5b20*/  MUFU.EX2 R194, R194 ;  /* 0x000000c200c27308 */ /* 0x000ea20000000800 */
[----:B-1----:R-:W-:Y:S01]  /*5b30*/  LOP3.LUT R167, R167, 0xff, RZ, 0xc0, !PT ;  /* 0x000000ffa7a77812 */ /* 0x002fe200078ec0ff */
[----:B------:R-:W-:Y:S01]  /*5b40*/  IMAD.MOV.U32 R19, RZ, RZ, R193 ;  /* 0x000000ffff137224 */ /* 0x000fe200078e00c1 */
[----:B------:R-:W-:Y:S07]  /*5b50*/  LOP3.LUT R179, R212, 0xff, RZ, 0xc0, !PT ;  /* 0x000000ffd4b37812 */ /* 0x000fee00078ec0ff */
[----:B------:R-:W-:Y:S01]  /*5b60*/  MUFU.EX2 R203, R203 ;  /* 0x000000cb00cb7308 */ /* 0x000fe20000000800 */
[----:B------:R-:W-:Y:S01]  /*5b70*/  LOP3.LUT R177, R177, 0xff, RZ, 0xc0, !PT ;  /* 0x000000ffb1b17812 */ /* 0x000fe200078ec0ff */
[----:B------:R-:W-:Y:S01]  /*5b80*/  IMAD R193, R167, 0x10000, R167 ;  /* 0x00010000a7c17824 */ /* 0x000fe200078e02a7 */
[----:B------:R-:W-:Y:S07]  /*5b90*/  SHF.R.U32.HI R212, RZ, 0x18, R212 ;  /* 0x00000018ffd47819 */ /* 0x000fee00000116d4 */
[----:B------:R-:W1:Y:S01]  /*5ba0*/  MUFU.EX2 R188, R188 ;  /* 0x000000bc00bc7308 */ /* 0x000e620000000800 */
[--C-:B------:R-:W-:Y:S01]  /*5bb0*/  FFMA.FTZ R200, R6, UR4, -R197.reuse ;  /* 0x0000000406c87c23 */ /* 0x100fe200080108c5 */
[----:B------:R-:W-:Y:S01]  /*5bc0*/  FFMA.FTZ R196, R7, UR4, -R197 ;  /* 0x0000000407c47c23 */ /* 0x000fe200080108c5 */
[----:B------:R-:W-:Y:S07]  /*5bd0*/  FMNMX.FTZ R0, R171, R0, !PT ;  /* 0x00000000ab007209 */ /* 0x000fee0007810000 */
[----:B------:R-:W-:Y:S01]  /*5be0*/  MUFU.EX2 R185, R185 ;  /* 0x000000b900b97308 */ /* 0x000fe20000000800 */
[----:B------:R-:W-:Y:S01]  /*5bf0*/  PRMT R180, R179, 0x5410, R180 ;  /* 0x00005410b3b47816 */ /* 0x000fe200000000b4 */
[----:B------:R-:W-:Y:S01]  /*5c00*/  FADD.FTZ R167, -R3, R166 ;  /* 0x000000a603a77221 */ /* 0x000fe20000010100 */
[--C-:B------:R-:W-:Y:S07]  /*5c10*/  HSET2.LE.AND R172, R172, R193.reuse, PT ;  /* 0x000000c1acac7233 */ /* 0x100fee0003803000 */
[----:B------:R-:W3:Y:S01]  /*5c20*/  MUFU.EX2 R186, R186 ;  /* 0x000000ba00ba7308 */ /* 0x000ee20000000800 */
[----:B------:R-:W-:Y:S01]  /*5c30*/  PRMT R212, R177, 0x5410, R212 ;  /* 0x00005410b1d47816 */ /* 0x000fe200000000d4 */
[----:B------:R-:W-:Y:S01]  /*5c40*/  FMUL.FTZ R198, R0, UR4 ;  /* 0x0000000400c67c20 */ /* 0x000fe20008410000 */
[----:B--2---:R-:W-:Y:S01]  /*5c50*/  F2FP.F16.F32.PACK_AB R5, R194, R201 ;  /* 0x000000c9c205723e */ /* 0x004fe200000000ff */
[----:B------:R-:W2:Y:S06]  /*5c60*/  LDSM.16.MT88.4 R176, [R216+0x9000] ;  /* 0x00900000d8b0783b */ /* 0x000eac0000004200 */
[----:B------:R-:W-:Y:S01]  /*5c70*/  MUFU.EX2 R200, R200 ;  /* 0x000000c800c87308 */ /* 0x000fe20000000800 */
[----:B------:R-:W-:Y:S01]  /*5c80*/  FSETP.NEU.FTZ.AND P0, PT, R0, -INF , PT ;  /* 0xff8000000000780b */ /* 0x000fe20003f1d000 */
[----:B------:R-:W-:Y:S01]  /*5c90*/  FMUL.FTZ R167, R167, UR4 ;  /* 0x00000004a7a77c20 */ /* 0x000fe20008410000 */
[----:B------:R-:W-:Y:S07]  /*5ca0*/  LOP3.LUT R172, R5, R172, RZ, 0xc0, !PT ;  /* 0x000000ac05ac7212 */ /* 0x000fee00078ec0ff */
[----:B------:R-:W4:Y:S01]  /*5cb0*/  MUFU.EX2 R196, R196 ;  /* 0x000000c400c47308 */ /* 0x000f220000000800 */
[--C-:B------:R-:W-:Y:S01]  /*5cc0*/  HSET2.LE.AND R180, R180, R193.reuse, PT ;  /* 0x000000c1b4b47233 */ /* 0x100fe20003803000 */
[--C-:B------:R-:W-:Y:S01]  /*5cd0*/  FFMA.FTZ R191, R13, UR4, -R199.reuse ;  /* 0x000000040dbf7c23 */ /* 0x100fe200080108c7 */
[----:B-1----:R-:W-:Y:S07]  /*5ce0*/  F2FP.F16.F32.PACK_AB R5, R188, R203 ;  /* 0x000000cbbc05723e */ /* 0x002fee00000000ff */
[----:B------:R-:W-:Y:S01]  /*5cf0*/  MUFU.EX2 R184, R184 ;  /* 0x000000b800b87308 */ /* 0x000fe20000000800 */
[----:B------:R-:W-:Y:S01]  /*5d00*/  LOP3.LUT R4, R173, 0xff00ff, RZ, 0xc0, !PT ;  /* 0x00ff00ffad047812 */ /* 0x000fe200078ec0ff */
[----:B------:R-:W-:Y:S01]  /*5d10*/  FFMA.FTZ R12, R12, UR4, -R199 ;  /* 0x000000040c0c7c23 */ /* 0x000fe200080108c7 */
[----:B------:R-:W-:Y:S07]  /*5d20*/  FSEL R198, R198, RZ, P0 ;  /* 0x000000ffc6c67208 */ /* 0x000fee0000000000 */
[----:B------:R-:W1:Y:S01]  /*5d30*/  MUFU.EX2 R187, R187 ;  /* 0x000000bb00bb7308 */ /* 0x000e620000000800 */
[----:B------:R-:W-:Y:S01]  /*5d40*/  LOP3.LUT R180, R5, R180, RZ, 0xc0, !PT ;  /* 0x000000b405b47212 */ /* 0x000fe200078ec0ff */
[----:B------:R-:W-:Y:S01]  /*5d50*/  FADD.FTZ R5, -R2, R165 ;  /* 0x000000a502057221 */ /* 0x000fe20000010100 */
[--C-:B------:R-:W-:Y:S01]  /*5d60*/  HSET2.LE.AND R175, R4, R193.reuse, PT ;  /* 0x000000c104af7233 */ /* 0x100fe20003803000 */
[--C-:B------:R-:W-:Y:S01]  /*5d70*/  FFMA.FTZ R202, R10, UR4, -R198.reuse ;  /* 0x000000040aca7c23 */ /* 0x100fe200080108c6 */
[----:B---3--:R-:W-:Y:S01]  /*5d80*/  F2FP.F16.F32.PACK_AB R4, R186, R185 ;  /* 0x000000b9ba04723e */ /* 0x008fe200000000ff */
[--C-:B------:R-:W-:Y:S01]  /*5d90*/  FFMA.FTZ R189, R11, UR4, -R198.reuse ;  /* 0x000000040bbd7c23 */ /* 0x100fe200080108c6 */
[----:B------:R-:W-:Y:S01]  /*5da0*/  FMUL.FTZ R6, R5, UR4 ;  /* 0x0000000405067c20 */ /* 0x000fe20008410000 */
[--C-:B------:R-:W-:Y:S02]  /*5db0*/  HSET2.LE.AND R173, R190, R193.reuse, PT ;  /* 0x000000c1bead7233 */ /* 0x100fe40003803000 */
[----:B------:R-:W3:Y:S01]  /*5dc0*/  MUFU.EX2 R167, R167 ;  /* 0x000000a700a77308 */ /* 0x000ee20000000800 */
[----:B------:R-:W-:Y:S01]  /*5dd0*/  LOP3.LUT R175, R4, R175, RZ, 0xc0, !PT ;  /* 0x000000af04af7212 */ /* 0x000fe200078ec0ff */
[--C-:B------:R-:W-:Y:S01]  /*5de0*/  FFMA.FTZ R15, R15, UR4, -R198.reuse ;  /* 0x000000040f0f7c23 */ /* 0x100fe200080108c6 */
[----:B------:R-:W-:Y:S07]  /*5df0*/  LOP3.LUT P0, RZ, R230, 0x4, RZ, 0xc0, !PT ;  /* 0x00000004e6ff7812 */ /* 0x000fee000780c0ff */
[----:B------:R3:W-:Y:S01]  /*5e00*/  MUFU.EX2 R166, R6 ;  /* 0x0000000600a67308 */ /* 0x0007e20000000800 */
[----:B----4-:R-:W-:Y:S01]  /*5e10*/  F2FP.F16.F32.PACK_AB R4, R196, R200 ;  /* 0x000000c8c404723e */ /* 0x010fe200000000ff */
[----:B------:R-:W-:Y:S01]  /*5e20*/  FMUL.FTZ R5, R168, R161 ;  /* 0x000000a1a8057220 */ /* 0x000fe20000410000 */
[----:B------:R-:W-:Y:S01]  /*5e30*/  MOV R18, R192 ;  /* 0x000000c000127202 */ /* 0x000fe20000000f00 */
[--C-:B------:R-:W-:Y:S06]  /*5e40*/  FFMA.FTZ R192, R14, UR4, -R198.reuse ;  /* 0x000000040ec07c23 */ /* 0x100fec00080108c6 */
[----:B------:R-:W-:Y:S01]  /*5e50*/  MUFU.EX2 R202, R202 ;  /* 0x000000ca00ca7308 */ /* 0x000fe20000000800 */
[----:B------:R-:W-:Y:S01]  /*5e60*/  LOP3.LUT R173, R4, R173, RZ, 0xc0, !PT ;  /* 0x000000ad04ad7212 */ /* 0x000fe200078ec0ff */
[----:B------:R-:W-:Y:S01]  /*5e70*/  FADD.FTZ R4, -R0, R169 ;  /* 0x000000a900047221 */ /* 0x000fe20000010100 */
[--C-:B------:R-:W-:Y:S07]  /*5e80*/  HSET2.LE.AND R174, R174, R193.reuse, PT ;  /* 0x000000c1aeae7233 */ /* 0x100fee0003803000 */
[----:B------:R-:W4:Y:S01]  /*5e90*/  MUFU.EX2 R189, R189 ;  /* 0x000000bd00bd7308 */ /* 0x000f220000000800 */
[----:B-1----:R-:W-:Y:S01]  /*5ea0*/  F2FP.F16.F32.PACK_AB R7, R187, R184 ;  /* 0x000000b8bb07723e */ /* 0x002fe200000000ff */
[----:B------:R-:W-:Y:S01]  /*5eb0*/  FMUL.FTZ R8, R4, UR4 ;  /* 0x0000000404087c20 */ /* 0x000fe20008410000 */
[----:B------:R-:W-:Y:S07]  /*5ec0*/  LOP3.LUT R4, R183, 0xff00ff, RZ, 0xc0, !PT ;  /* 0x00ff00ffb7047812 */ /* 0x000fee00078ec0ff */
[----:B------:R1:W-:Y:S01]  /*5ed0*/  MUFU.EX2 R190, R12 ;  /* 0x0000000c00be7308 */ /* 0x0003e20000000800 */
[----:B------:R-:W-:Y:S01]  /*5ee0*/  MOV R171, R231 ;  /* 0x000000e700ab7202 */ /* 0x000fe20000000f00 */
[----:B------:R-:W-:Y:S01]  /*5ef0*/  @P0 VIADD R171, R240, 0xffffffe0 ;  /* 0xffffffe0f0ab0836 */ /* 0x000fe20000000000 */
[----:B------:R-:W-:Y:S07]  /*5f00*/  LOP3.LUT R174, R7, R174, RZ, 0xc0, !PT ;  /* 0x000000ae07ae7212 */ /* 0x000fee00078ec0ff */
[----:B------:R-:W-:Y:S01]  /*5f10*/  MUFU.EX2 R169, R15 ;  /* 0x0000000f00a97308 */ /* 0x000fe20000000800 */
[--C-:B------:R-:W-:Y:S01]  /*5f20*/  HSET2.LE.AND R183, R4, R193.reuse, PT ;  /* 0x000000c104b77233 */ /* 0x100fe20003803000 */
[----:B------:R-:W-:Y:S01]  /*5f30*/  FMUL.FTZ R4, R168, R160 ;  /* 0x000000a0a8047220 */ /* 0x000fe20000410000 */
[C---:B---3--:R-:W-:Y:S07]  /*5f40*/  FMUL.FTZ R6, R167.reuse, R162 ;  /* 0x000000a2a7067220 */ /* 0x048fee0000410000 */
[----:B------:R-:W3:Y:S01]  /*5f50*/  MUFU.EX2 R191, R191 ;  /* 0x000000bf00bf7308 */ /* 0x000ee20000000800 */
[----:B------:R-:W-:Y:S01]  /*5f60*/  FMUL.FTZ R7, R167, R163 ;  /* 0x000000a3a7077220 */ /* 0x000fe20000410000 */
[--C-:B------:R-:W-:Y:S01]  /*5f70*/  HSET2.LE.AND R181, R212, R193.reuse, PT ;  /* 0x000000c1d4b57233 */ /* 0x100fe20003803000 */
[----:B------:R-:W5:Y:S07]  /*5f80*/  LDSM.16.MT88.4 R160, [R171] ;  /* 0x00000000aba0783b */ /* 0x000f6e0000004200 */
[----:B------:R-:W3:Y:S01]  /*5f90*/  MUFU.EX2 R192, R192 ;  /* 0x000000c000c07308 */ /* 0x000ee20000000800 */
[----:B----4-:R-:W-:Y:S01]  /*5fa0*/  F2FP.F16.F32.PACK_AB R10, R189, R202 ;  /* 0x000000cabd0a723e */ /* 0x010fe200000000ff */
[----:B-1----:R-:W-:Y:S01]  /*5fb0*/  FMUL.FTZ R12, R166, R152 ;  /* 0x00000098a60c7220 */ /* 0x002fe20000410000 */
[--C-:B------:R-:W-:Y:S01]  /*5fc0*/  HSET2.LE.AND R182, R182, R193.reuse, PT ;  /* 0x000000c1b6b67233 */ /* 0x100fe20003803000 */
[-C--:B--2---:R-:W-:Y:S06]  /*5fd0*/  HMMA.16816.F32 R4, R172, R176.reuse, R4 ;  /* 0x000000b0ac04723c */ /* 0x084fec0000001804 */
[----:B------:R1:W2:Y:S01]  /*5fe0*/  MUFU.EX2 R165, R8 ;  /* 0x0000000800a57308 */ /* 0x0002a20000000800 */
[----:B------:R-:W-:Y:S01]  /*5ff0*/  LOP3.LUT R181, R10, R181, RZ, 0xc0, !PT ;  /* 0x000000b50ab57212 */ /* 0x000fe200078ec0ff */
[----:B------:R-:W-:Y:S01]  /*6000*/  FMUL.FTZ R13, R166, R153 ;  /* 0x00000099a60d7220 */ /* 0x000fe20000410000 */
[----:B---3--:R-:W-:Y:S01]  /*6010*/  F2FP.F16.F32.PACK_AB R9, R191, R190 ;  /* 0x000000bebf09723e */ /* 0x008fe200000000ff */
[C---:B------:R-:W-:Y:S01]  /*6020*/  FMUL.FTZ R68, R168.reuse, R68 ;  /* 0x00000044a8447220 */ /* 0x040fe20000410000 */
[----:B------:R-:W-:Y:S01]  /*6030*/  FMUL.FTZ R69, R168, R69 ;  /* 0x00000045a8457220 */ /* 0x000fe20000410000 */
[----:B------:R-:W-:Y:S01]  /*6040*/  F2FP.F16.F32.PACK_AB R10, R169, R192 ;  /* 0x000000c0a90a723e */ /* 0x000fe200000000ff */
[----:B------:R-:W-:Y:S01]  /*6050*/  FMUL.FTZ R70, R167, R70 ;  /* 0x00000046a7467220 */ /* 0x000fe20000410000 */
[----:B------:R-:W-:Y:S01]  /*6060*/  LOP3.LUT R182, R9, R182, RZ, 0xc0, !PT ;  /* 0x000000b609b67212 */ /* 0x000fe200078ec0ff */
[----:B------:R-:W-:Y:S01]  /*6070*/  FMUL.FTZ R9, R166, R157 ;  /* 0x0000009da6097220 */ /* 0x000fe20000410000 */
[----:B------:R-:W-:Y:S01]  /*6080*/  LOP3.LUT R183, R10, R183, RZ, 0xc0, !PT ;  /* 0x000000b70ab77212 */ /* 0x000fe200078ec0ff */
[----:B-1----:R-:W-:Y:S01]  /*6090*/  FMUL.FTZ R8, R166, R156 ;  /* 0x0000009ca6087220 */ /* 0x002fe20000410000 */
[C---:B--2---:R-:W-:Y:S01]  /*60a0*/  FMUL.FTZ R10, R165.reuse, R158 ;  /* 0x0000009ea50a7220 */ /* 0x044fe20000410000 */
[C---:B------:R-:W-:Y:S01]  /*60b0*/  FMUL.FTZ R11, R165.reuse, R159 ;  /* 0x0000009fa50b7220 */ /* 0x040fe20000410000 */
[C---:B------:R-:W-:Y:S01]  /*60c0*/  FMUL.FTZ R14, R165.reuse, R154 ;  /* 0x0000009aa50e7220 */ /* 0x040fe20000410000 */
[----:B------:R-:W-:Y:S01]  /*60d0*/  FMUL.FTZ R15, R165, R155 ;  /* 0x0000009ba50f7220 */ /* 0x000fe20000410000 */
[----:B------:R-:W-:Y:S01]  /*60e0*/  FFMA.FTZ R52, R52, UR4, -R195 ;  /* 0x0000000434347c23 */ /* 0x000fe200080108c3 */
[----:B------:R-:W-:Y:S01]  /*60f0*/  LDSM.16.MT88.4 R152, [R171+0x1000] ;  /* 0x00100000ab98783b */ /* 0x000fe20000004200 */
[----:B------:R-:W-:Y:S01]  /*6100*/  FFMA.FTZ R54, R54, UR4, -R197 ;  /* 0x0000000436367c23 */ /* 0x000fe200080108c5 */
[--C-:B------:R-:W-:Y:S01]  /*6110*/  FFMA.FTZ R56, R56, UR4, -R199.reuse ;  /* 0x0000000438387c23 */ /* 0x100fe200080108c7 */
[C---:B------:R-:W-:Y:S04]  /*6120*/  HMMA.16816.F32 R8, R180.reuse, R176, R8 ;  /* 0x000000b0b408723c */ /* 0x040fe80000001808 */
[----:B------:R-:W-:Y:S01]  /*6130*/  FFMA.FTZ R57, R57, UR4, -R199 ;  /* 0x0000000439397c23 */ /* 0x000fe200080108c7 */
[--C-:B------:R-:W-:Y:S01]  /*6140*/  FFMA.FTZ R58, R58, UR4, -R198.reuse ;  /* 0x000000043a3a7c23 */ /* 0x100fe200080108c6 */
[----:B------:R-:W-:Y:S01]  /*6150*/  FFMA.FTZ R59, R59, UR4, -R198 ;  /* 0x000000043b3b7c23 */ /* 0x000fe200080108c6 */
[----:B------:R-:W-:Y:S01]  /*6160*/  IMAD.MOV.U32 R158, RZ, RZ, R18 ;  /* 0x000000ffff9e7224 */ /* 0x000fe200078e0012 */
[-C--:B------:R-:W-:Y:S03]  /*6170*/  HMMA.16816.F32 R12, R180, R178.reuse, R12 ;  /* 0x000000b2b40c723c */ /* 0x080fe6000000180c */
[----:B------:R-:W-:Y:S01]  /*6180*/  MOV R159, R19 ;  /* 0x00000013009f7202 */ /* 0x000fe20000000f00 */
[----:B------:R-:W-:Y:S02]  /*6190*/  IMAD.MOV.U32 R156, RZ, RZ, R16 ;  /* 0x000000ffff9c7224 */ /* 0x000fe400078e0010 */
[C---:B------:R-:W-:Y:S01]  /*61a0*/  FMUL.FTZ R16, R168.reuse, R148 ;  /* 0x00000094a8107220 */ /* 0x040fe20000410000 */
[----:B------:R-:W-:Y:S02]  /*61b0*/  IMAD.MOV.U32 R157, RZ, RZ, R17 ;  /* 0x000000ffff9d7224 */ /* 0x000fe400078e0011 */
[----:B------:R-:W-:Y:S01]  /*61c0*/  FMUL.FTZ R17, R168, R149 ;  /* 0x00000095a8117220 */ /* 0x000fe20000410000 */
[C---:B------:R-:W-:Y:S01]  /*61d0*/  FMUL.FTZ R18, R167.reuse, R150 ;  /* 0x00000096a7127220 */ /* 0x040fe20000410000 */
[----:B------:R-:W-:Y:S01]  /*61e0*/  FMUL.FTZ R19, R167, R151 ;  /* 0x00000097a7137220 */ /* 0x000fe20000410000 */
[C---:B------:R-:W-:Y:S01]  /*61f0*/  FMUL.FTZ R72, R166.reuse, R72 ;  /* 0x00000048a6487220 */ /* 0x040fe20000410000 */
[----:B------:R-:W1:Y:S01]  /*6200*/  LDSM.16.MT88.4 R148, [R216+0xa000] ;  /* 0x00a00000d894783b */ /* 0x000e620000004200 */
[C---:B------:R-:W-:Y:S01]  /*6210*/  FMUL.FTZ R73, R166.reuse, R73 ;  /* 0x00000049a6497220 */ /* 0x040fe20000410000 */
[C---:B------:R-:W-:Y:S01]  /*6220*/  FMUL.FTZ R74, R165.reuse, R74 ;  /* 0x0000004aa54a7220 */ /* 0x040fe20000410000 */
[----:B------:R-:W-:Y:S01]  /*6230*/  FMUL.FTZ R75, R165, R75 ;  /* 0x0000004ba54b7220 */ /* 0x000fe20000410000 */
[C---:B------:R-:W-:Y:S01]  /*6240*/  FMUL.FTZ R76, R166.reuse, R76 ;  /* 0x0000004ca64c7220 */ /* 0x040fe20000410000 */
[C---:B------:R-:W-:Y:S04]  /*6250*/  HMMA.16816.F32 R16, R172.reuse, R178, R16 ;  /* 0x000000b2ac10723c */ /* 0x040fe80000001810 */
[----:B------:R-:W-:Y:S01]  /*6260*/  FMUL.FTZ R71, R167, R71 ;  /* 0x00000047a7477220 */ /* 0x000fe20000410000 */
[C---:B------:R-:W-:Y:S01]  /*6270*/  FMUL.FTZ R77, R166.reuse, R77 ;  /* 0x0000004da64d7220 */ /* 0x040fe20000410000 */
[C---:B------:R-:W-:Y:S01]  /*6280*/  FMUL.FTZ R78, R165.reuse, R78 ;  /* 0x0000004ea54e7220 */ /* 0x040fe20000410000 */
[C---:B------:R-:W-:Y:S01]  /*6290*/  FMUL.FTZ R79, R165.reuse, R79 ;  /* 0x0000004fa54f7220 */ /* 0x040fe20000410000 */
[C---:B------:R-:W-:Y:S01]  /*62a0*/  FMUL.FTZ R88, R166.reuse, R88 ;  /* 0x00000058a6587220 */ /* 0x040fe20000410000 */
[C---:B------:R-:W-:Y:S01]  /*62b0*/  FMUL.FTZ R89, R166.reuse, R89 ;  /* 0x00000059a6597220 */ /* 0x040fe20000410000 */
[C---:B------:R-:W-:Y:S01]  /*62c0*/  FMUL.FTZ R90, R165.reuse, R90 ;  /* 0x0000005aa55a7220 */ /* 0x040fe20000410000 */
[-C--:B-----5:R-:W-:Y:S03]  /*62d0*/  HMMA.16816.F32 R68, R172, R160.reuse, R68 ;  /* 0x000000a0ac44723c */ /* 0x0a0fe60000001844 */
[C---:B------:R-:W-:Y:S01]  /*62e0*/  FMUL.FTZ R91, R165.reuse, R91 ;  /* 0x0000005ba55b7220 */ /* 0x040fe20000410000 */
        /* <DEDUP_REMOVED lines=13> */
[----:B------:R-:W-:Y:S01]  /*63c0*/  FMUL.FTZ R83, R167, R83 ;  /* 0x00000053a7537220 */ /* 0x000fe20000410000 */
[----:B------:R-:W-:Y:S01]  /*63d0*/  IADD3 R156, PT, PT, R227, 0x646e171e, RZ ;  /* 0x646e171ee39c7810 */ /* 0x000fe20007ffe0ff */
[C---:B------:R-:W-:Y:S01]  /*63e0*/  FMUL.FTZ R104, R166.reuse, R104 ;  /* 0x00000068a6687220 */ /* 0x040fe20000410000 */
[C---:B------:R-:W-:Y:S01]  /*63f0*/  FMUL.FTZ R105, R166.reuse, R105 ;  /* 0x00000069a6697220 */ /* 0x040fe20000410000 */
[C---:B------:R-:W-:Y:S01]  /*6400*/  FMUL.FTZ R106, R165.reuse, R106 ;  /* 0x0000006aa56a7220 */ /* 0x040fe20000410000 */
[----:B------:R-:W-:Y:S01]  /*6410*/  FMUL.FTZ R107, R165, R107 ;  /* 0x0000006ba56b7220 */ /* 0x000fe20000410000 */
[----:B------:R-:W-:Y:S01]  /*6420*/  FMUL.FTZ R108, R166, R108 ;  /* 0x0000006ca66c7220 */ /* 0x000fe20000410000 */
[C---:B------:R-:W-:Y:S04]  /*6430*/  HMMA.16816.F32 R80, R172.reuse, R162, R80 ;  /* 0x000000a2ac50723c */ /* 0x040fe80000001850 */
[C---:B------:R-:W-:Y:S01]  /*6440*/  FMUL.FTZ R84, R168.reuse, R84 ;  /* 0x00000054a8547220 */ /* 0x040fe20000410000 */
[----:B------:R-:W-:Y:S01]  /*6450*/  FMUL.FTZ R85, R168, R85 ;  /* 0x00000055a8557220 */ /* 0x000fe20000410000 */
[C---:B------:R-:W-:Y:S01]  /*6460*/  FMUL.FTZ R86, R167.reuse, R86 ;  /* 0x00000056a7567220 */ /* 0x040fe20000410000 */
[----:B------:R-:W-:Y:S01]  /*6470*/  FMUL.FTZ R87, R167, R87 ;  /* 0x00000057a7577220 */ /* 0x000fe20000410000 */
[----:B------:R-:W-:Y:S01]  /*6480*/  FMUL.FTZ R109, R166, R109 ;  /* 0x0000006da66d7220 */ /* 0x000fe20000410000 */
[C---:B------:R-:W-:Y:S01]  /*6490*/  FMUL.FTZ R110, R165.reuse, R110 ;  /* 0x0000006ea56e7220 */ /* 0x040fe20000410000 */
[----:B------:R-:W-:Y:S01]  /*64a0*/  FMUL.FTZ R111, R165, R111 ;  /* 0x0000006fa56f7220 */ /* 0x000fe20000410000 */
        /* <DEDUP_REMOVED lines=10> */
[----:B------:R-:W-:Y:S01]  /*6550*/  LOP3.LUT R148, R236, R210, R159, 0x96, !PT ;  /* 0x000000d2ec947212 */ /* 0x000fe200078e969f */
[--C-:B------:R-:W-:Y:S01]  /*6560*/  FFMA.FTZ R179, R35, UR4, -R197.reuse ;  /* 0x0000000423b37c23 */ /* 0x100fe200080108c5 */
[----:B------:R-:W-:Y:S01]  /*6570*/  FMUL.FTZ R35, R165, R147 ;  /* 0x00000093a5237220 */ /* 0x000fe20000410000 */
[----:B------:R-:W-:Y:S01]  /*6580*/  FFMA.FTZ R209, R23, UR4, -R197 ;  /* 0x0000000417d17c23 */ /* 0x000fe200080108c5 */
[-C--:B------:R-:W-:Y:S03]  /*6590*/  HMMA.16816.F32 R92, R180, R150.reuse, R92 ;  /* 0x00000096b45c723c */ /* 0x080fe6000000185c */
[----:B------:R-:W-:Y:S04]  /*65a0*/  IMAD.WIDE.U32 R148, R148, -0x2daee0ad, RZ ;  /* 0xd2511f5394947825 */ /* 0x000fe800078e00ff */
[C---:B------:R-:W-:Y:S01]  /*65b0*/  FMUL.FTZ R23, R167.reuse, R143 ;  /* 0x0000008fa7177220 */ /* 0x040fe20000410000 */
[----:B------:R-:W-:Y:S01]  /*65c0*/  MUFU.EX2 R179, R179 ;  /* 0x000000b300b37308 */ /* 0x000fe20000000800 */
[----:B------:R-:W-:Y:S01]  /*65d0*/  FMUL.FTZ R124, R166, R124 ;  /* 0x0000007ca67c7220 */ /* 0x000fe20000410000 */
[----:B------:R-:W-:Y:S01]  /*65e0*/  IMAD.MOV.U32 R178, RZ, RZ, R148 ;  /* 0x000000ffffb27224 */ /* 0x000fe200078e0094 */
[C---:B------:R-:W-:Y:S07]  /*65f0*/  HMMA.16816.F32 R96, R172.reuse, R150, R96 ;  /* 0x00000096ac60723c */ /* 0x040fee0000001860 */
[----:B------:R-:W-:Y:S01]  /*6600*/  MUFU.EX2 R209, R209 ;  /* 0x000000d100d17308 */ /* 0x000fe20000000800 */
[----:B------:R-:W-:Y:S01]  /*6610*/  LOP3.LUT R205, R156, R204, R149, 0x96, !PT ;  /* 0x000000cc9ccd7212 */ /* 0x000fe200078e9695 */
[----:B------:R-:W-:Y:S01]  /*6620*/  FMUL.FTZ R100, R168, R100 ;  /* 0x00000064a8647220 */ /* 0x000fe20000410000 */
[----:B------:R-:W-:Y:S01]  /*6630*/  PRMT R160, R148, 0x7773, RZ ;  /* 0x0000777394a07816 */ /* 0x000fe200000000ff */
[----:B------:R-:W-:Y:S01]  /*6640*/  FMUL.FTZ R101, R168, R101 ;  /* 0x00000065a8657220 */ /* 0x000fe20000410000 */
[C---:B------:R-:W-:Y:S01]  /*6650*/  PRMT R159, R148.reuse, 0x7772, RZ ;  /* 0x00007772949f7816 */ /* 0x040fe200000000ff */
[C---:B------:R-:W-:Y:S01]  /*6660*/  FMUL.FTZ R102, R167.reuse, R102 ;  /* 0x00000066a7667220 */ /* 0x040fe20000410000 */
[----:B------:R-:W-:Y:S01]  /*6670*/  PRMT R158, R148, 0x7771, RZ ;  /* 0x00007771949e7816 */ /* 0x000fe200000000ff */
[----:B------:R-:W-:Y:S01]  /*6680*/  FMUL.FTZ R103, R167, R103 ;  /* 0x00000067a7677220 */ /* 0x000fe20000410000 */
[----:B------:R-:W1:Y:S01]  /*6690*/  LDSM.16.MT88.4 R148, [R216+0xb000] ;  /* 0x00b00000d894783b */ /* 0x000e620000004200 */
[----:B------:R-:W-:Y:S01]  /*66a0*/  LOP3.LUT R206, R236, R206, R157, 0x96, !PT ;  /* 0x000000ceecce7212 */ /* 0x000fe200078e969d */
[----:B------:R-:W-:Y:S01]  /*66b0*/  FMUL.FTZ R125, R166, R125 ;  /* 0x0000007da67d7220 */ /* 0x000fe20000410000 */
[C---:B------:R-:W-:Y:S01]  /*66c0*/  FMUL.FTZ R126, R165.reuse, R126 ;  /* 0x0000007ea57e7220 */ /* 0x040fe20000410000 */
[----:B------:R-:W-:Y:S01]  /*66d0*/  FMUL.FTZ R127, R165, R127 ;  /* 0x0000007fa57f7220 */ /* 0x000fe20000410000 */
[--C-:B------:R-:W-:Y:S01]  /*66e0*/  FFMA.FTZ R66, R66, UR4, -R197.reuse ;  /* 0x0000000442427c23 */ /* 0x100fe200080108c5 */
[-C--:B------:R-:W-:Y:S03]  /*66f0*/  HMMA.16816.F32 R100, R172, R152.reuse, R100 ;  /* 0x00000098ac64723c */ /* 0x080fe60000001864 */
[----:B------:R-:W-:Y:S04]  /*6700*/  IMAD.WIDE.U32 R206, R206, -0x2daee0ad, RZ ;  /* 0xd2511f53cece7825 */ /* 0x000fe800078e00ff */
[----:B------:R-:W-:Y:S01]  /*6710*/  FFMA.FTZ R67, R67, UR4, -R197 ;  /* 0x0000000443437c23 */ /* 0x000fe200080108c5 */
[----:B------:R-:W-:Y:S01]  /*6720*/  MUFU.EX2 R66, R66 ;  /* 0x0000004200427308 */ /* 0x000fe20000000800 */
[--C-:B------:R-:W-:Y:S01]  /*6730*/  FFMA.FTZ R64, R64, UR4, -R195.reuse ;  /* 0x0000000440407c23 */ /* 0x100fe200080108c3 */
[----:B------:R-:W-:Y:S01]  /*6740*/  FFMA.FTZ R65, R65, UR4, -R195 ;  /* 0x0000000441417c23 */ /* 0x000fe200080108c3 */
[C---:B------:R-:W-:Y:S07]  /*6750*/  HMMA.16816.F32 R104, R180.reuse, R152, R104 ;  /* 0x00000098b468723c */ /* 0x040fee0000001868 */
[----:B------:R-:W-:Y:S01]  /*6760*/  MUFU.EX2 R67, R67 ;  /* 0x0000004300437308 */ /* 0x000fe20000000800 */
[----:B------:R-:W-:Y:S01]  /*6770*/  LOP3.LUT R208, R156, R208, R207, 0x96, !PT ;  /* 0x000000d09cd07212 */ /* 0x000fe200078e96cf */
[----:B------:R-:W-:Y:S01]  /*6780*/  IMAD.MOV.U32 R162, RZ, RZ, R206 ;  /* 0x000000ffffa27224 */ /* 0x000fe200078e00ce */
[----:B------:R-:W-:Y:S07]  /*6790*/  PRMT R176, R206, 0x7773, RZ ;  /* 0x00007773ceb07816 */ /* 0x000fee00000000ff */
[----:B------:R-:W-:Y:S01]  /*67a0*/  MUFU.EX2 R65, R65 ;  /* 0x0000004100417308 */ /* 0x000fe20000000800 */
[-C--:B------:R-:W-:Y:S03]  /*67b0*/  HMMA.16816.F32 R108, R180, R154.reuse, R108 ;  /* 0x0000009ab46c723c */ /* 0x080fe6000000186c */
[----:B------:R-:W-:Y:S01]  /*67c0*/  LOP3.LUT R177, R208, 0xffff, RZ, 0xc0, !PT ;  /* 0x0000ffffd0b17812 */ /* 0x000fe200078ec0ff */
[----:B------:R-:W-:Y:S01]  /*67d0*/  FFMA.FTZ R203, R166, R241, R203 ;  /* 0x000000f1a6cb7223 */ /* 0x000fe200000100cb */
[C---:B------:R-:W-:Y:S01]  /*67e0*/  PRMT R161, R206.reuse, 0x7772, RZ ;  /* 0x00007772cea17816 */ /* 0x040fe200000000ff */
[----:B------:R-:W-:Y:S01]  /*67f0*/  FFMA.FTZ R202, R165, R252, R202 ;  /* 0x000000fca5ca7223 */ /* 0x000fe200000100ca */
[----:B------:R-:W-:Y:S01]  /*6800*/  PRMT R157, R206, 0x7771, RZ ;  /* 0x00007771ce9d7816 */ /* 0x000fe200000000ff */
[C---:B------:R-:W-:Y:S01]  /*6810*/  HMMA.16816.F32 R112, R172.reuse, R154, R112 ;  /* 0x0000009aac70723c */ /* 0x040fe20000001870 */
[----:B------:R-:W-:Y:S03]  /*6820*/  MUFU.EX2 R64, R64 ;  /* 0x0000004000407308 */ /* 0x000fe60000000800 */
[----:B------:R-:W-:Y:S01]  /*6830*/  LOP3.LUT R162, R162, 0xff, RZ, 0xc0, !PT ;  /* 0x000000ffa2a27812 */ /* 0x000fe200078ec0ff */
[----:B------:R-:W-:Y:S01]  /*6840*/  FMUL.FTZ R116, R168, R116 ;  /* 0x00000074a8747220 */ /* 0x000fe20000410000 */
[----:B------:R-:W-:Y:S01]  /*6850*/  LOP3.LUT R152, R208, 0xff, RZ, 0xc0, !PT ;  /* 0x000000ffd0987812 */ /* 0x000fe200078ec0ff */
[----:B------:R-:W-:Y:S01]  /*6860*/  FMUL.FTZ R117, R168, R117 ;  /* 0x00000075a8757220 */ /* 0x000fe20000410000 */
[----:B------:R-:W-:Y:S01]  /*6870*/  LOP3.LUT R153, R178, 0xff, RZ, 0xc0, !PT ;  /* 0x000000ffb2997812 */ /* 0x000fe200078ec0ff */
[C---:B------:R-:W-:Y:S01]  /*6880*/  FMUL.FTZ R118, R167.reuse, R118 ;  /* 0x00000076a7767220 */ /* 0x040fe20000410000 */
[----:B------:R-:W-:Y:S01]  /*6890*/  SHF.R.U32.HI R177, RZ, 0x8, R177 ;  /* 0x00000008ffb17819 */ /* 0x000fe200000116b1 */
[----:B------:R-:W-:Y:S01]  /*68a0*/  FMUL.FTZ R119, R167, R119 ;  /* 0x00000077a7777220 */ /* 0x000fe20000410000 */
[--C-:B------:R-:W-:Y:S01]  /*68b0*/  PRMT R161, R161, 0x5410, R176.reuse ;  /* 0x00005410a1a17816 */ /* 0x100fe200000000b0 */
[----:B------:R-:W-:Y:S01]  /*68c0*/  FFMA.FTZ R178, R34, UR4, -R197 ;  /* 0x0000000422b27c23 */ /* 0x000fe200080108c5 */
[----:B------:R-:W-:Y:S01]  /*68d0*/  PRMT R204, R162, 0x5410, R157 ;  /* 0x00005410a2cc7816 */ /* 0x000fe2000000009d */
[----:B------:R-:W-:Y:S01]  /*68e0*/  FMUL.FTZ R34, R165, R146 ;  /* 0x00000092a5227220 */ /* 0x000fe20000410000 */
[----:B------:R-:W-:Y:S01]  /*68f0*/  PRMT R176, R208, 0x7632, R176 ;  /* 0x00007632d0b07816 */ /* 0x000fe200000000b0 */
[----:B------:R-:W-:Y:S01]  /*6900*/  FFMA.FTZ R206, R22, UR4, -R197 ;  /* 0x0000000416ce7c23 */ /* 0x000fe200080108c5 */
[-C--:B-1----:R-:W-:Y:S01]  /*6910*/  HMMA.16816.F32 R116, R172, R148.reuse, R116 ;  /* 0x00000094ac74723c */ /* 0x082fe20000001874 */
[----:B------:R-:W-:Y:S02]  /*6920*/  MUFU.EX2 R178, R178 ;  /* 0x000000b200b27308 */ /* 0x000fe40000000800 */
[----:B------:R-:W-:Y:S01]  /*6930*/  SHF.R.U32.HI R163, RZ, 0x18, R208 ;  /* 0x00000018ffa37819 */ /* 0x000fe200000116d0 */
[----:B------:R-:W-:Y:S01]  /*6940*/  FMUL.FTZ R22, R167, R142 ;  /* 0x0000008ea7167220 */ /* 0x000fe20000410000 */
[----:B------:R-:W-:Y:S01]  /*6950*/  PRMT R208, R152, 0x5410, R177 ;  /* 0x0000541098d07816 */ /* 0x000fe200000000b1 */
[--C-:B------:R-:W-:Y:S01]  /*6960*/  FFMA.FTZ R177, R33, UR4, -R195.reuse ;  /* 0x0000000421b17c23 */ /* 0x100fe200080108c3 */
[----:B------:R-:W-:Y:S01]  /*6970*/  PRMT R157, R153, 0x5410, R158 ;  /* 0x00005410999d7816 */ /* 0x000fe2000000009e */
[C---:B------:R-:W-:Y:S03]  /*6980*/  HMMA.16816.F32 R120, R180.reuse, R148, R120 ;  /* 0x00000094b478723c */ /* 0x040fe60000001878 */
[----:B------:R-:W-:Y:S01]  /*6990*/  MUFU.EX2 R206, R206 ;  /* 0x000000ce00ce7308 */ /* 0x000fe20000000800 */
[----:B------:R-:W-:Y:S01]  /*69a0*/  LOP3.LUT R152, R205, 0xffff, RZ, 0xc0, !PT ;  /* 0x0000ffffcd987812 */ /* 0x000fe200078ec0ff */
[----:B------:R-:W-:Y:S01]  /*69b0*/  FFMA.FTZ R149, R21, UR4, -R195 ;  /* 0x0000000415957c23 */ /* 0x000fe200080108c3 */
[----:B------:R-:W-:Y:S07]  /*69c0*/  PRMT R153, R205, 0x7632, R153 ;  /* 0x00007632cd997816 */ /* 0x000fee0000000099 */
[----:B------:R-:W-:Y:S01]  /*69d0*/  MUFU.EX2 R177, R177 ;  /* 0x000000b100b17308 */ /* 0x000fe20000000800 */
[----:B------:R-:W-:Y:S01]  /*69e0*/  PRMT R159, R159, 0x5410, R160 ;  /* 0x000054109f9f7816 */ /* 0x000fe200000000a0 */
[----:B------:R-:W-:Y:S01]  /*69f0*/  FMUL.FTZ R33, R166, R145 ;  /* 0x00000091a6217220 */ /* 0x000fe20000410000 */
[----:B------:R-:W-:Y:S01]  /*6a00*/  SHF.R.U32.HI R155, RZ, 0x8, R152 ;  /* 0x00000008ff9b7819 */ /* 0x000fe20000011698 */
[----:B------:R-:W-:Y:S01]  /*6a10*/  FMUL.FTZ R21, R168, R141 ;  /* 0x0000008da8157220 */ /* 0x000fe20000410000 */
[----:B------:R-:W-:Y:S01]  /*6a20*/  LOP3.LUT R153, R153, 0xff, RZ, 0xc0, !PT ;  /* 0x000000ff99997812 */ /* 0x000fe200078ec0ff */
[--C-:B------:R-:W-:Y:S01]  /*6a30*/  FFMA.FTZ R148, R31, UR4, -R198.reuse ;  /* 0x000000041f947c23 */ /* 0x100fe200080108c6 */
[----:B------:R-:W-:Y:S01]  /*6a40*/  LOP3.LUT R158, R205, 0xff, RZ, 0xc0, !PT ;  /* 0x000000ffcd9e7812 */ /* 0x000fe200078ec0ff */
[----:B------:R-:W-:Y:S01]  /*6a50*/  FFMA.FTZ R211, R30, UR4, -R198 ;  /* 0x000000041ed37c23 */ /* 0x000fe200080108c6 */
[----:B------:R-:W-:Y:S01]  /*6a60*/  SHF.R.U32.HI R160, RZ, 0x18, R205 ;  /* 0x00000018ffa07819 */ /* 0x000fe200000116cd */
[----:B------:R-:W-:Y:S01]  /*6a70*/  FFMA.FTZ R205, R20, UR4, -R195 ;  /* 0x0000000414cd7c23 */ /* 0x000fe200080108c3 */
[----:B------:R-:W-:Y:S01]  /*6a80*/  PRMT R158, R158, 0x5410, R155 ;  /* 0x000054109e9e7816 */ /* 0x000fe2000000009b */
[----:B------:R-:W-:Y:S01]  /*6a90*/  FMUL.FTZ R20, R168, R140 ;  /* 0x0000008ca8147220 */ /* 0x000fe20000410000 */
[----:B------:R-:W-:Y:S01]  /*6aa0*/  PRMT R160, R153, 0x5410, R160 ;  /* 0x0000541099a07816 */ /* 0x000fe200000000a0 */
[C---:B------:R-:W-:Y:S01]  /*6ab0*/  FMUL.FTZ R30, R167.reuse, R138 ;  /* 0x0000008aa71e7220 */ /* 0x040fe20000410000 */
[----:B------:R-:W1:Y:S01]  /*6ac0*/  LDSM.16.MT88.4 R152, [R171+0x2000] ;  /* 0x00200000ab98783b */ /* 0x000e620000004200 */
[----:B------:R-:W-:Y:S01]  /*6ad0*/  LOP3.LUT R176, R176, 0xff, RZ, 0xc0, !PT ;  /* 0x000000ffb0b07812 */ /* 0x000fe200078ec0ff */
[----:B------:R-:W-:Y:S01]  /*6ae0*/  FMUL.FTZ R31, R167, R139 ;  /* 0x0000008ba71f7220 */ /* 0x000fe20000410000 */
[--C-:B------:R-:W-:Y:S01]  /*6af0*/  HSET2.LE.AND R140, R204, R193.reuse, PT ;  /* 0x000000c1cc8c7233 */ /* 0x100fe20003803000 */
[----:B------:R-:W-:Y:S01]  /*6b00*/  FFMA.FTZ R207, R28, UR4, -R199 ;  /* 0x000000041ccf7c23 */ /* 0x000fe200080108c7 */
[----:B------:R-:W-:Y:S01]  /*6b10*/  PRMT R162, R176, 0x5410, R163 ;  /* 0x00005410b0a27816 */ /* 0x000fe200000000a3 */
[----:B------:R-:W-:Y:S01]  /*6b20*/  FFMA.FTZ R176, R32, UR4, -R195 ;  /* 0x0000000420b07c23 */ /* 0x000fe200080108c3 */
[----:B------:R2:W-:Y:S01]  /*6b30*/  MUFU.EX2 R204, R149 ;  /* 0x0000009500cc7308 */ /* 0x0005e20000000800 */
[----:B------:R-:W-:Y:S01]  /*6b40*/  FMUL.FTZ R32, R166, R144 ;  /* 0x00000090a6207220 */ /* 0x000fe20000410000 */
[----:B------:R-:W-:Y:S01]  /*6b50*/  LOP3.LUT R142, R161, 0xff00ff, RZ, 0xc0, !PT ;  /* 0x00ff00ffa18e7812 */ /* 0x000fe200078ec0ff */
[----:B------:R-:W-:Y:S01]  /*6b60*/  LDSM.16.MT88.4 R144, [R171+0x400] ;  /* 0x00040000ab90783b */ /* 0x000fe20000004200 */
[----:B------:R-:W-:Y:S06]  /*6b70*/  FMUL.FTZ R28, R168, R136 ;  /* 0x00000088a81c7220 */ /* 0x000fec0000410000 */
[----:B------:R-:W3:Y:S01]  /*6b80*/  MUFU.EX2 R176, R176 ;  /* 0x000000b000b07308 */ /* 0x000ee20000000800 */
[--C-:B------:R-:W-:Y:S01]  /*6b90*/  HSET2.LE.AND R136, R208, R193.reuse, PT ;  /* 0x000000c1d0887233 */ /* 0x100fe20003803000 */
[--C-:B------:R-:W-:Y:S01]  /*6ba0*/  FFMA.FTZ R212, R24, UR4, -R199.reuse ;  /* 0x0000000418d47c23 */ /* 0x100fe200080108c7 */
[-C--:B------:R-:W-:Y:S07]  /*6bb0*/  HMMA.16816.F32 R32, R180, R150.reuse, R32 ;  /* 0x00000096b420723c */ /* 0x080fee0000001820 */
[----:B------:R-:W-:Y:S01]  /*6bc0*/  MUFU.EX2 R208, R148 ;  /* 0x0000009400d07308 */ /* 0x000fe20000000800 */
[--C-:B------:R-:W-:Y:S01]  /*6bd0*/  HSET2.LE.AND R139, R142, R193.reuse, PT ;  /* 0x000000c18e8b7233 */ /* 0x100fe20003803000 */
[----:B------:R-:W-:Y:S01]  /*6be0*/  FMUL.FTZ R24, R166, R132 ;  /* 0x00000084a6187220 */ /* 0x000fe20000410000 */
[--C-:B------:R-:W-:Y:S01]  /*6bf0*/  FFMA.FTZ R163, R26, UR4, -R198.reuse ;  /* 0x000000041aa37c23 */ /* 0x100fe200080108c6 */
[--C-:B--2---:R-:W-:Y:S01]  /*6c00*/  FFMA.FTZ R149, R25, UR4, -R199.reuse ;  /* 0x0000000419957c23 */ /* 0x104fe200080108c7 */
[----:B------:R-:W-:Y:S01]  /*6c10*/  FMUL.FTZ R26, R165, R134 ;  /* 0x00000086a51a7220 */ /* 0x000fe20000410000 */
[C---:B------:R-:W-:Y:S04]  /*6c20*/  HMMA.16816.F32 R20, R172.reuse, R150, R20 ;  /* 0x00000096ac14723c */ /* 0x040fe80000001814 */
[----:B------:R-:W2:Y:S01]  /*6c30*/  MUFU.EX2 R205, R205 ;  /* 0x000000cd00cd7308 */ /* 0x000ea20000000800 */
[----:B---3--:R-:W-:Y:S01]  /*6c40*/  F2FP.F16.F32.PACK_AB R25, R177, R176 ;  /* 0x000000b0b119723e */ /* 0x008fe200000000ff */
[----:B------:R-:W-:Y:S01]  /*6c50*/  FFMA.FTZ R210, R29, UR4, -R199 ;  /* 0x000000041dd27c23 */ /* 0x000fe200080108c7 */
[----:B------:R-:W-:Y:S01]  /*6c60*/  FMUL.FTZ R29, R168, R137 ;  /* 0x00000089a81d7220 */ /* 0x000fe20000410000 */
[--C-:B------:R-:W-:Y:S01]  /*6c70*/  HSET2.LE.AND R134, R157, R193.reuse, PT ;  /* 0x000000c19d867233 */ /* 0x100fe20003803000 */
[--C-:B------:R-:W-:Y:S01]  /*6c80*/  FFMA.FTZ R161, R27, UR4, -R198.reuse ;  /* 0x000000041ba17c23 */ /* 0x100fe200080108c6 */
[----:B------:R-:W-:Y:S01]  /*6c90*/  LOP3.LUT R138, R25, R140, RZ, 0xc0, !PT ;  /* 0x0000008c198a7212 */ /* 0x000fe200078ec0ff */
[----:B------:R-:W-:Y:S01]  /*6ca0*/  FMUL.FTZ R25, R166, R133 ;  /* 0x00000085a6197220 */ /* 0x000fe20000410000 */
[----:B------:R-:W3:Y:S02]  /*6cb0*/  LDSM.16.MT88.4 R140, [R216+0x9400] ;  /* 0x00940000d88c783b */ /* 0x000ee40000004200 */
[----:B------:R-:W-:Y:S01]  /*6cc0*/  MUFU.EX2 R166, R58 ;  /* 0x0000003a00a67308 */ /* 0x000fe20000000800 */
[----:B------:R-:W-:Y:S01]  /*6cd0*/  FMUL.FTZ R27, R165, R135 ;  /* 0x00000087a51b7220 */ /* 0x000fe20000410000 */
[----:B------:R-:W-:Y:S01]  /*6ce0*/  F2FP.F16.F32.PACK_AB R132, R179, R178 ;  /* 0x000000b2b384723e */ /* 0x000fe200000000ff */
[----:B------:R-:W-:Y:S07]  /*6cf0*/  FMUL.FTZ R128, R168, R128 ;  /* 0x00000080a8807220 */ /* 0x000fee0000410000 */
[----:B------:R-:W-:Y:S01]  /*6d00*/  MUFU.EX2 R165, R59 ;  /* 0x0000003b00a57308 */ /* 0x000fe20000000800 */
[-C--:B-1----:R-:W-:Y:S03]  /*6d10*/  HMMA.16816.F32 R28, R172, R152.reuse, R28 ;  /* 0x00000098ac1c723c */ /* 0x082fe6000000181c */
[----:B------:R-:W-:Y:S06]  /*6d20*/  LOP3.LUT R139, R132, R139, RZ, 0xc0, !PT ;  /* 0x0000008b848b7212 */ /* 0x000fec00078ec0ff */
[----:B------:R-:W-:Y:S01]  /*6d30*/  MUFU.EX2 R207, R207 ;  /* 0x000000cf00cf7308 */ /* 0x000fe20000000800 */
[----:B------:R-:W-:Y:S01]  /*6d40*/  FMUL.FTZ R129, R168, R129 ;  /* 0x00000081a8817220 */ /* 0x000fe20000410000 */
[C---:B------:R-:W-:Y:S01]  /*6d50*/  FMUL.FTZ R130, R167.reuse, R130 ;  /* 0x00000082a7827220 */ /* 0x040fe20000410000 */
[----:B------:R-:W-:Y:S01]  /*6d60*/  FMUL.FTZ R131, R167, R131 ;  /* 0x00000083a7837220 */ /* 0x000fe20000410000 */
[C---:B------:R-:W-:Y:S06]  /*6d70*/  HMMA.16816.F32 R124, R180.reuse, R152, R124 ;  /* 0x00000098b47c723c */ /* 0x040fec000000187c */
[----:B------:R-:W1:Y:S01]  /*6d80*/  MUFU.EX2 R210, R210 ;  /* 0x000000d200d27308 */ /* 0x000e620000000800 */
[----:B--2---:R-:W-:Y:S09]  /*6d90*/  F2FP.F16.F32.PACK_AB R133, R204, R205 ;  /* 0x000000cdcc85723e */ /* 0x004ff200000000ff */
[----:B------:R-:W2:Y:S01]  /*6da0*/  MUFU.EX2 R211, R211 ;  /* 0x000000d300d37308 */ /* 0x000ea20000000800 */
[--C-:B------:R-:W-:Y:S01]  /*6db0*/  HSET2.LE.AND R137, R162, R193.reuse, PT ;  /* 0x000000c1a2897233 */ /* 0x100fe20003803000 */
[----:B------:R-:W-:Y:S01]  /*6dc0*/  VIADD R157, R227, 0xa9066899 ;  /* 0xa9066899e39d7836 */ /* 0x000fe20000000000 */
[-C--:B------:R-:W-:Y:S07]  /*6dd0*/  HMMA.16816.F32 R24, R180, R154.reuse, R24 ;  /* 0x0000009ab418723c */ /* 0x080fee0000001818 */
[----:B------:R4:W-:Y:S01]  /*6de0*/  MUFU.EX2 R181, R149 ;  /* 0x0000009500b57308 */ /* 0x0009e20000000800 */
[----:B------:R-:W-:Y:S01]  /*6df0*/  F2FP.F16.F32.PACK_AB R132, R209, R206 ;  /* 0x000000ced184723e */ /* 0x000fe200000000ff */
[----:B------:R-:W-:Y:S08]  /*6e00*/  VIADD R182, R227, 0xed9eba14 ;  /* 0xed9eba14e3b67836 */ /* 0x000ff00000000000 */
[----:B------:R-:W5:Y:S01]  /*6e10*/  MUFU.EX2 R212, R212 ;  /* 0x000000d400d47308 */ /* 0x000f620000000800 */
[----:B------:R-:W-:Y:S01]  /*6e20*/  LOP3.LUT R136, R133, R136, RZ, 0xc0, !PT ;  /* 0x0000008885887212 */ /* 0x000fe200078ec0ff */
[----:B------:R-:W-:Y:S01]  /*6e30*/  FADD.FTZ R203, R188, R203 ;  /* 0x000000cbbccb7221 */ /* 0x000fe20000010000 */
[----:B------:R-:W-:Y:S07]  /*6e40*/  HMMA.16816.F32 R128, R172, R154, R128 ;  /* 0x0000009aac80723c */ /* 0x000fee0000001880 */
[----:B------:R-:W-:Y:S01]  /*6e50*/  MUFU.EX2 R180, R163 ;  /* 0x000000a300b47308 */ /* 0x000fe20000000800 */
[----:B-1----:R-:W-:Y:S09]  /*6e60*/  F2FP.F16.F32.PACK_AB R133, R210, R207 ;  /* 0x000000cfd285723e */ /* 0x002ff200000000ff */
[----:B------:R-:W1:Y:S01]  /*6e70*/  MUFU.EX2 R183, R161 ;  /* 0x000000a100b77308 */ /* 0x000e620000000800 */
[----:B------:R-:W-:Y:S01]  /*6e80*/  LOP3.LUT R152, R159, 0xff00ff, RZ, 0xc0, !PT ;  /* 0x00ff00ff9f987812 */ /* 0x000fe200078ec0ff */
[----:B----4-:R-:W4:Y:S01]  /*6e90*/  LDSM.16.MT88.4 R148, [R216+0xa400] ;  /* 0x00a40000d894783b */ /* 0x010f220000004200 */
[----:B------:R-:W-:Y:S01]  /*6ea0*/  LOP3.LUT R137, R132, R137, RZ, 0xc0, !PT ;  /* 0x0000008984897212 */ /* 0x000fe200078ec0ff */
[----:B------:R-:W-:Y:S01]  /*6eb0*/  FFMA.FTZ R173, R49, UR4, -R195 ;  /* 0x0000000431ad7c23 */ /* 0x000fe200080108c3 */
[----:B------:R-:W-:Y:S01]  /*6ec0*/  LOP3.LUT R134, R133, R134, RZ, 0xc0, !PT ;  /* 0x0000008685867212 */ /* 0x000fe200078ec0ff */
[--C-:B------:R-:W-:Y:S01]  /*6ed0*/  FFMA.FTZ R49, R47, UR4, -R198.reuse ;  /* 0x000000042f317c23 */ /* 0x100fe200080108c6 */
[--C-:B------:R-:W-:Y:S01]  /*6ee0*/  HSET2.LE.AND R135, R152, R193.reuse, PT ;  /* 0x000000c198877233 */ /* 0x100fe20003803000 */
[----:B------:R-:W-:Y:S01]  /*6ef0*/  FFMA.FTZ R175, R51, UR4, -R197 ;  /* 0x0000000433af7c23 */ /* 0x000fe200080108c5 */
[--C-:B------:R-:W-:Y:S01]  /*6f00*/  HSET2.LE.AND R132, R158, R193.reuse, PT ;  /* 0x000000c19e847233 */ /* 0x100fe20003803000 */
[-C--:B---3--:R-:W-:Y:S01]  /*6f10*/  HMMA.16816.F32 R4, R136, R140.reuse, R4 ;  /* 0x0000008c8804723c */ /* 0x088fe20000001804 */
[----:B------:R-:W-:Y:S04]  /*6f20*/  MUFU.EX2 R173, R173 ;  /* 0x000000ad00ad7308 */ /* 0x000fe80000000800 */
[--C-:B------:R-:W-:Y:S06]  /*6f30*/  HSET2.LE.AND R133, R160, R193.reuse, PT ;  /* 0x000000c1a0857233 */ /* 0x100fec0003803000 */
[----:B------:R-:W-:Y:S01]  /*6f40*/  MUFU.EX2 R175, R175 ;  /* 0x000000af00af7308 */ /* 0x000fe20000000800 */
[----:B--2---:R-:W-:Y:S01]  /*6f50*/  F2FP.F16.F32.PACK_AB R154, R208, R211 ;  /* 0x000000d3d09a723e */ /* 0x004fe200000000ff */
[----:B------:R-:W-:Y:S01]  /*6f60*/  FFMA.FTZ R51, R46, UR4, -R198 ;  /* 0x000000042e337c23 */ /* 0x000fe200080108c6 */
[----:B-----5:R-:W-:Y:S01]  /*6f70*/  F2FP.F16.F32.PACK_AB R153, R181, R212 ;  /* 0x000000d4b599723e */ /* 0x020fe200000000ff */
[----:B------:R-:W-:Y:S01]  /*6f80*/  FADD.FTZ R190, R190, R203 ;  /* 0x000000cbbebe7221 */ /* 0x000fe20000010000 */
[----:B-1----:R-:W-:Y:S01]  /*6f90*/  F2FP.F16.F32.PACK_AB R152, R183, R180 ;  /* 0x000000b4b798723e */ /* 0x002fe200000000ff */
[----:B------:R-:W-:Y:S01]  /*6fa0*/  FADD.FTZ R189, R189, R202 ;  /* 0x000000cabdbd7221 */ /* 0x000fe20000010000 */
[----:B------:R-:W-:Y:S01]  /*6fb0*/  LOP3.LUT R135, R154, R135, RZ, 0xc0, !PT ;  /* 0x000000879a877212 */ /* 0x000fe200078ec0ff */
[----:B------:R-:W-:Y:S01]  /*6fc0*/  FADD.FTZ R191, R191, R190 ;  /* 0x000000bebfbf7221 */ /* 0x000fe20000010000 */
[----:B------:R-:W-:Y:S01]  /*6fd0*/  LOP3.LUT R132, R153, R132, RZ, 0xc0, !PT ;  /* 0x0000008499847212 */ /* 0x000fe200078ec0ff */
[----:B------:R-:W-:Y:S01]  /*6fe0*/  FADD.FTZ R192, R192, R189 ;  /* 0x000000bdc0c07221 */ /* 0x000fe20000010000 */
[----:B------:R-:W-:Y:S01]  /*6ff0*/  LOP3.LUT R133, R152, R133, RZ, 0xc0, !PT ;  /* 0x0000008598857212 */ /* 0x000fe200078ec0ff */
[----:B------:R-:W-:Y:S01]  /*7000*/  FADD.FTZ R212, R212, R191 ;  /* 0x000000bfd4d47221 */ /* 0x000fe20000010000 */
[----:B------:R-:W-:Y:S01]  /*7010*/  ISETP.GT.AND P0, PT, R239, RZ, PT ;  /* 0x000000ffef00720c */ /* 0x000fe20003f04270 */
[----:B------:R-:W-:Y:S01]  /*7020*/  FADD.FTZ R169, R169, R192 ;  /* 0x000000c0a9a97221 */ /* 0x000fe20000010000 */
[----:B------:R-:W-:Y:S02]  /*7030*/  VIADD R239, R239, 0xffffffff ;  /* 0xffffffffefef7836 */ /* 0x000fe40000000000 */
[----:B------:R-:W-:Y:S01]  /*7040*/  FADD.FTZ R212, R181, R212 ;  /* 0x000000d4b5d47221 */ /* 0x000fe20000010000 */
[C---:B------:R-:W-:Y:S04]  /*7050*/  HMMA.16816.F32 R8, R132.reuse, R140, R8 ;  /* 0x0000008c8408723c */ /* 0x040fe80000001808 */
[----:B------:R-:W-:Y:S01]  /*7060*/  FADD.FTZ R207, R207, R212 ;  /* 0x000000d4cfcf7221 */ /* 0x000fe20000010000 */
[----:B------:R-:W-:Y:S01]  /*7070*/  FADD.FTZ R180, R180, R169 ;  /* 0x000000a9b4b47221 */ /* 0x000fe20000010000 */
[----:B------:R-:W-:Y:S02]  /*7080*/  IMAD.MOV.U32 R169, RZ, RZ, R0 ;  /* 0x000000ffffa97224 */ /* 0x000fe400078e0000 */
[-C--:B------:R-:W-:Y:S03]  /*7090*/  HMMA.16816.F32 R12, R132, R142.reuse, R12 ;  /* 0x0000008e840c723c */ /* 0x080fe6000000180c */
[----:B------:R-:W-:Y:S01]  /*70a0*/  FADD.FTZ R207, R210, R207 ;  /* 0x000000cfd2cf7221 */ /* 0x000fe20000010000 */
[----:B------:R-:W-:Y:S04]  /*70b0*/  FADD.FTZ R180, R183, R180 ;  /* 0x000000b4b7b47221 */ /* 0x000fe80000010000 */
[C---:B------:R-:W-:Y:S01]  /*70c0*/  HMMA.16816.F32 R16, R136.reuse, R142, R16 ;  /* 0x0000008e8810723c */ /* 0x040fe20000001810 */
[----:B------:R-:W1:Y:S03]  /*70d0*/  LDSM.16.MT88.4 R140, [R171+0x1400] ;  /* 0x00140000ab8c783b */ /* 0x000e660000004200 */
[----:B------:R-:W-:Y:S04]  /*70e0*/  FADD.FTZ R211, R211, R180 ;  /* 0x000000b4d3d37221 */ /* 0x000fe80000010000 */
[-C--:B------:R-:W-:Y:S03]  /*70f0*/  HMMA.16816.F32 R68, R136, R144.reuse, R68 ;  /* 0x000000908844723c */ /* 0x080fe60000001844 */
[----:B------:R-:W-:Y:S05]  /*7100*/  FADD.FTZ R211, R208, R211 ;  /* 0x000000d3d0d37221 */ /* 0x000fea0000010000 */
[C---:B------:R-:W-:Y:S04]  /*7110*/  HMMA.16816.F32 R72, R132.reuse, R144, R72 ;  /* 0x000000908448723c */ /* 0x040fe80000001848 */
[----:B------:R-:W-:Y:S01]  /*7120*/  LOP3.LUT R144, R247, R227, R213, 0x96, !PT ;  /* 0x000000e3f7907212 */ /* 0x000fe200078e96d5 */
[----:B------:R-:W-:Y:S01]  /*7130*/  FFMA.FTZ R213, R38, UR4, -R197 ;  /* 0x0000000426d57c23 */ /* 0x000fe200080108c5 */
[----:B------:R-:W-:Y:S02]  /*7140*/  FFMA.FTZ R38, R40, UR4, -R199 ;  /* 0x0000000428267c23 */ /* 0x000fe400080108c7 */
[-C--:B------:R-:W-:Y:S03]  /*7150*/  HMMA.16816.F32 R76, R132, R146.reuse, R76 ;  /* 0x00000092844c723c */ /* 0x080fe6000000184c */
[----:B------:R-:W-:Y:S01]  /*7160*/  MUFU.EX2 R213, R213 ;  /* 0x000000d500d57308 */ /* 0x000fe20000000800 */
[----:B------:R-:W-:Y:S04]  /*7170*/  IMAD.WIDE.U32 R160, R144, -0x326172a9, RZ ;  /* 0xcd9e8d5790a07825 */ /* 0x000fe800078e00ff */
[C---:B------:R-:W-:Y:S04]  /*7180*/  HMMA.16816.F32 R80, R136.reuse, R146, R80 ;  /* 0x000000928850723c */ /* 0x040fe80000001850 */
[C---:B------:R-:W-:Y:S02]  /*7190*/  LOP3.LUT R145, R161.reuse, R235, RZ, 0x3c, !PT ;  /* 0x000000eba1917212 */ /* 0x040fe400078e3cff */
[----:B------:R-:W-:Y:S02]  /*71a0*/  LOP3.LUT R144, R161, R233, RZ, 0x3c, !PT ;  /* 0x000000e9a1907212 */ /* 0x000fe400078e3cff */
[-C--:B----4-:R-:W-:Y:S03]  /*71b0*/  HMMA.16816.F32 R84, R136, R148.reuse, R84 ;  /* 0x000000948854723c */ /* 0x090fe60000001854 */
[----:B------:R-:W-:Y:S01]  /*71c0*/  IMAD.WIDE.U32 R152, R144, -0x2daee0ad, RZ ;  /* 0xd2511f5390987825 */ /* 0x000fe200078e00ff */
[C---:B------:R-:W-:Y:S02]  /*71d0*/  LOP3.LUT R158, R160.reuse, R234, RZ, 0x3c, !PT ;  /* 0x000000eaa09e7212 */ /* 0x040fe400078e3cff */
[----:B------:R-:W-:Y:S01]  /*71e0*/  LOP3.LUT R160, R160, R232, RZ, 0x3c, !PT ;  /* 0x000000e8a0a07212 */ /* 0x000fe200078e3cff */
[----:B------:R-:W-:Y:S01]  /*71f0*/  IMAD.WIDE.U32 R154, R145, -0x2daee0ad, RZ ;  /* 0xd2511f53919a7825 */ /* 0x000fe200078e00ff */
[C---:B------:R-:W-:Y:S04]  /*7200*/  HMMA.16816.F32 R88, R132.reuse, R148, R88 ;  /* 0x000000948458723c */ /* 0x040fe80000001858 */
[----:B------:R-:W-:Y:S01]  /*7210*/  IMAD.WIDE.U32 R160, R160, -0x2daee0ad, RZ ;  /* 0xd2511f53a0a07825 */ /* 0x000fe200078e00ff */
[-C--:B------:R-:W-:Y:S02]  /*7220*/  LOP3.LUT R144, R250, R215.reuse, R155, 0x96, !PT ;  /* 0x000000d7fa907212 */ /* 0x080fe400078e969b */
[----:B------:R-:W-:Y:S01]  /*7230*/  LOP3.LUT R215, R244, R215, R153, 0x96, !PT ;  /* 0x000000d7f4d77212 */ /* 0x000fe200078e9699 */
[-C--:B------:R-:W-:Y:S03]  /*7240*/  HMMA.16816.F32 R92, R132, R150.reuse, R92 ;  /* 0x00000096845c723c */ /* 0x080fe6000000185c */
[----:B------:R-:W-:Y:S01]  /*7250*/  IMAD.WIDE.U32 R158, R158, -0x2daee0ad, RZ ;  /* 0xd2511f539e9e7825 */ /* 0x000fe200078e00ff */
[C---:B------:R-:W-:Y:S03]  /*7260*/  LOP3.LUT R152, R214.reuse, R152, R161, 0x96, !PT ;  /* 0x00000098d6987212 */ /* 0x040fe600078e96a1 */
[----:B------:R-:W-:Y:S01]  /*7270*/  IMAD.WIDE.U32 R148, R215, -0x326172a9, RZ ;  /* 0xcd9e8d57d7947825 */ /* 0x000fe200078e00ff */
[C---:B------:R-:W-:Y:S04]  /*7280*/  HMMA.16816.F32 R96, R136.reuse, R150, R96 ;  /* 0x000000968860723c */ /* 0x040fe80000001860 */
[----:B------:R-:W-:Y:S01]  /*7290*/  LOP3.LUT R154, R214, R154, R159, 0x96, !PT ;  /* 0x0000009ad69a7212 */ /* 0x000fe200078e969f */
[----:B------:R-:W-:Y:S01]  /*72a0*/  IMAD.WIDE.U32 R144, R144, -0x326172a9, RZ ;  /* 0xcd9e8d5790907825 */ /* 0x000fe200078e00ff */
[-C--:B------:R-:W-:Y:S02]  /*72b0*/  LOP3.LUT R146, R242, R229.reuse, R149, 0x96, !PT ;  /* 0x000000e5f2927212 */ /* 0x080fe400078e9695 */
[-C--:B-1----:R-:W-:Y:S03]  /*72c0*/  HMMA.16816.F32 R100, R136, R140.reuse, R100 ;  /* 0x0000008c8864723c */ /* 0x082fe60000001864 */
[----:B------:R-:W-:Y:S01]  /*72d0*/  IMAD.WIDE.U32 R154, R154, -0x326172a9, RZ ;  /* 0xcd9e8d579a9a7825 */ /* 0x000fe200078e00ff */
[----:B------:R-:W-:Y:S03]  /*72e0*/  LOP3.LUT R145, R248, R229, R145, 0x96, !PT ;  /* 0x000000e5f8917212 */ /* 0x000fe600078e9691 */
[----:B------:R-:W-:Y:S01]  /*72f0*/  IMAD.WIDE.U32 R152, R152, -0x326172a9, RZ ;  /* 0xcd9e8d5798987825 */ /* 0x000fe200078e00ff */
[C---:B------:R-:W-:Y:S04]  /*7300*/  HMMA.16816.F32 R104, R132.reuse, R140, R104 ;  /* 0x0000008c8468723c */ /* 0x040fe80000001868 */
[C---:B------:R-:W-:Y:S01]  /*7310*/  LOP3.LUT R144, R228.reuse, R144, R155, 0x96, !PT ;  /* 0x00000090e4907212 */ /* 0x040fe200078e969b */
[----:B------:R-:W-:Y:S01]  /*7320*/  IMAD.WIDE.U32 R162, R145, -0x2daee0ad, RZ ;  /* 0xd2511f5391a27825 */ /* 0x000fe200078e00ff */
[----:B------:R-:W-:Y:S02]  /*7330*/  LOP3.LUT R148, R228, R148, R153, 0x96, !PT ;  /* 0x00000094e4947212 */ /* 0x000fe400078e9699 */
[-C--:B------:R-:W-:Y:S03]  /*7340*/  HMMA.16816.F32 R108, R132, R142.reuse, R108 ;  /* 0x0000008e846c723c */ /* 0x080fe6000000186c */
[----:B------:R-:W-:Y:S01]  /*7350*/  IMAD.WIDE.U32 R150, R144, -0x2daee0ad, RZ ;  /* 0xd2511f5390967825 */ /* 0x000fe200078e00ff */
[----:B------:R-:W-:Y:S03]  /*7360*/  LOP3.LUT R158, R182, R158, R163, 0x96, !PT ;  /* 0x0000009eb69e7212 */ /* 0x000fe600078e96a3 */
[----:B------:R-:W-:Y:S01]  /*7370*/  IMAD.WIDE.U32 R146, R146, -0x2daee0ad, RZ ;  /* 0xd2511f5392927825 */ /* 0x000fe200078e00ff */
[C---:B------:R-:W-:Y:S04]  /*7380*/  HMMA.16816.F32 R112, R136.reuse, R142, R112 ;  /* 0x0000008e8870723c */ /* 0x040fe80000001870 */
[----:B------:R-:W-:Y:S01]  /*7390*/  LOP3.LUT R145, R157, R162, R151, 0x96, !PT ;  /* 0x000000a29d917212 */ /* 0x000fe200078e9697 */
[----:B------:R-:W-:Y:S01]  /*73a0*/  IMAD.WIDE.U32 R148, R148, -0x2daee0ad, RZ ;  /* 0xd2511f5394947825 */ /* 0x000fe200078e00ff */
[----:B------:R-:W-:Y:S03]  /*73b0*/  LOP3.LUT R160, R182, R160, R147, 0x96, !PT ;  /* 0x000000a0b6a07212 */ /* 0x000fe600078e9693 */
[----:B------:R-:W-:Y:S01]  /*73c0*/  FFMA.FTZ R182, R36, UR4, -R195 ;  /* 0x0000000424b67c23 */ /* 0x000fe200080108c3 */
[----:B------:R-:W-:Y:S01]  /*73d0*/  IMAD.WIDE.U32 R162, R145, -0x326172a9, RZ ;  /* 0xcd9e8d5791a27825 */ /* 0x000fe200078e00ff */
[----:B------:R-:W-:Y:S02]  /*73e0*/  LOP3.LUT R144, R157, R146, R149, 0x96, !PT ;  /* 0x000000929d907212 */ /* 0x000fe400078e9695 */
[----:B------:R1:W-:Y:S01]  /*73f0*/  MUFU.EX2 R157, R38 ;  /* 0x00000026009d7308 */ /* 0x0003e20000000800 */
[----:B------:R-:W-:Y:S01]  /*7400*/  IMAD.WIDE.U32 R158, R158, -0x326172a9, RZ ;  /* 0xcd9e8d579e9e7825 */ /* 0x000fe200078e00ff */
[C---:B------:R-:W-:Y:S02]  /*7410*/  PRMT R140, R162.reuse, 0x7773, RZ ;  /* 0x00007773a28c7816 */ /* 0x040fe400000000ff */
[----:B------:R-:W-:Y:S01]  /*7420*/  PRMT R151, R162, 0x7772, RZ ;  /* 0x00007772a2977816 */ /* 0x000fe200000000ff */
[----:B------:R-:W-:Y:S01]  /*7430*/  IMAD.WIDE.U32 R214, R144, -0x326172a9, RZ ;  /* 0xcd9e8d5790d67825 */ /* 0x000fe200078e00ff */
[----:B------:R-:W-:Y:S04]  /*7440*/  LOP3.LUT R144, R225, R158, R163, 0x96, !PT ;  /* 0x0000009ee1907212 */ /* 0x000fe800078e96a3 */
[----:B------:R-:W-:Y:S01]  /*7450*/  MUFU.EX2 R182, R182 ;  /* 0x000000b600b67308 */ /* 0x000fe20000000800 */
[----:B------:R-:W-:Y:S01]  /*7460*/  PRMT R151, R151, 0x5410, R140 ;  /* 0x0000541097977816 */ /* 0x000fe2000000008c */
[----:B------:R-:W-:Y:S01]  /*7470*/  IMAD.MOV.U32 R174, RZ, RZ, R214 ;  /* 0x000000ffffae7224 */ /* 0x000fe200078e00d6 */
[----:B------:R-:W2:Y:S01]  /*7480*/  LDSM.16.MT88.4 R140, [R216+0xb400] ;  /* 0x00b40000d88c783b */ /* 0x000ea20000004200 */
[----:B------:R-:W-:Y:S01]  /*7490*/  PRMT R158, R214, 0x7771, RZ ;  /* 0x00007771d69e7816 */ /* 0x000fe200000000ff */
[----:B------:R-:W-:Y:S01]  /*74a0*/  IMAD.WIDE.U32 R160, R160, -0x326172a9, RZ ;  /* 0xcd9e8d57a0a07825 */ /* 0x000fe200078e00ff */
[----:B------:R-:W-:Y:S02]  /*74b0*/  MOV R146, R162 ;  /* 0x000000a200927202 */ /* 0x000fe40000000f00 */
[----:B------:R-:W-:Y:S01]  /*74c0*/  LOP3.LUT R145, R174, 0xff, RZ, 0xc0, !PT ;  /* 0x000000ffae917812 */ /* 0x000fe200078ec0ff */
[----:B------:R-:W-:Y:S01]  /*74d0*/  FFMA.FTZ R174, R50, UR4, -R197 ;  /* 0x0000000432ae7c23 */ /* 0x000fe200080108c5 */
[----:B------:R-:W-:Y:S02]  /*74e0*/  LOP3.LUT R147, R146, 0xff, RZ, 0xc0, !PT ;  /* 0x000000ff92937812 */ /* 0x000fe400078ec0ff */
[----:B------:R-:W-:Y:S02]  /*74f0*/  PRMT R158, R145, 0x5410, R158 ;  /* 0x00005410919e7816 */ /* 0x000fe4000000009e */
[C---:B------:R-:W-:Y:S01]  /*7500*/  LOP3.LUT R145, R144.reuse, 0xffff, RZ, 0xc0, !PT ;  /* 0x0000ffff90917812 */ /* 0x040fe200078ec0ff */
[----:B------:R-:W-:Y:S01]  /*7510*/  MUFU.EX2 R174, R174 ;  /* 0x000000ae00ae7308 */ /* 0x000fe20000000800 */
[C---:B------:R-:W-:Y:S02]  /*7520*/  PRMT R146, R144.reuse, 0x7632, R146 ;  /* 0x0000763290927816 */ /* 0x040fe40000000092 */
[----:B------:R-:W-:Y:S01]  /*7530*/  LOP3.LUT R155, R225, R160, R215, 0x96, !PT ;  /* 0x000000a0e19b7212 */ /* 0x000fe200078e96d7 */
[----:B------:R-:W-:Y:S01]  /*7540*/  FFMA.FTZ R215, R37, UR4, -R195 ;  /* 0x0000000425d77c23 */ /* 0x000fe200080108c3 */
[----:B------:R-:W-:Y:S02]  /*7550*/  LOP3.LUT R153, R144, 0xff, RZ, 0xc0, !PT ;  /* 0x000000ff90997812 */ /* 0x000fe400078ec0ff */
[----:B------:R-:W-:Y:S02]  /*7560*/  SHF.R.U32.HI R160, RZ, 0x18, R144 ;  /* 0x00000018ffa07819 */ /* 0x000fe40000011690 */
[----:B------:R-:W-:Y:S01]  /*7570*/  SHF.R.U32.HI R144, RZ, 0x8, R145 ;  /* 0x00000008ff907819 */ /* 0x000fe20000011691 */
[----:B------:R-:W3:Y:S01]  /*7580*/  MUFU.EX2 R215, R215 ;  /* 0x000000d700d77308 */ /* 0x000ee20000000800 */
[----:B------:R-:W-:Y:S02]  /*7590*/  LOP3.LUT R145, R146, 0xff, RZ, 0xc0, !PT ;  /* 0x000000ff92917812 */ /* 0x000fe400078ec0ff */
[----:B------:R-:W-:Y:S02]  /*75a0*/  PRMT R162, R162, 0x7771, RZ ;  /* 0x00007771a2a27816 */ /* 0x000fe400000000ff */
[----:B------:R-:W-:Y:S02]  /*75b0*/  PRMT R153, R153, 0x5410, R144 ;  /* 0x0000541099997816 */ /* 0x000fe40000000090 */
[----:B------:R-:W-:Y:S02]  /*75c0*/  PRMT R162, R147, 0x5410, R162 ;  /* 0x0000541093a27816 */ /* 0x000fe400000000a2 */
[----:B------:R-:W-:Y:S02]  /*75d0*/  PRMT R160, R145, 0x5410, R160 ;  /* 0x0000541091a07816 */ /* 0x000fe400000000a0 */
[----:B------:R-:W4:Y:S01]  /*75e0*/  LDSM.16.MT88.4 R144, [R171+0x2400] ;  /* 0x00240000ab90783b */ /* 0x000f220000004200 */
[----:B------:R-:W-:Y:S02]  /*75f0*/  LOP3.LUT R36, R151, 0xff00ff, RZ, 0xc0, !PT ;  /* 0x00ff00ff97247812 */ /* 0x000fe400078ec0ff */
[C---:B------:R-:W-:Y:S02]  /*7600*/  PRMT R172, R214.reuse, 0x7773, RZ ;  /* 0x00007773d6ac7816 */ /* 0x040fe400000000ff */
[----:B------:R-:W-:Y:S01]  /*7610*/  PRMT R149, R214, 0x7772, RZ ;  /* 0x00007772d6957816 */ /* 0x000fe200000000ff */
[--C-:B------:R-:W-:Y:S01]  /*7620*/  FFMA.FTZ R214, R39, UR4, -R197.reuse ;  /* 0x0000000427d67c23 */ /* 0x100fe200080108c5 */
[-C--:B--2---:R-:W-:Y:S03]  /*7630*/  HMMA.16816.F32 R116, R136, R140.reuse, R116 ;  /* 0x0000008c8874723c */ /* 0x084fe60000001874 */
[----:B------:R-:W-:Y:S01]  /*7640*/  PRMT R149, R149, 0x5410, R172 ;  /* 0x0000541095957816 */ /* 0x000fe200000000ac */
[----:B------:R-:W-:Y:S01]  /*7650*/  FFMA.FTZ R197, R55, UR4, -R197 ;  /* 0x0000000437c57c23 */ /* 0x000fe200080108c5 */
[--C-:B------:R-:W-:Y:S01]  /*7660*/  FFMA.FTZ R172, R48, UR4, -R195.reuse ;  /* 0x0000000430ac7c23 */ /* 0x100fe200080108c3 */
[----:B------:R-:W-:Y:S01]  /*7670*/  FFMA.FTZ R195, R53, UR4, -R195 ;  /* 0x0000000435c37c23 */ /* 0x000fe200080108c3 */
[----:B------:R-:W-:Y:S01]  /*7680*/  MUFU.EX2 R214, R214 ;  /* 0x000000d600d67308 */ /* 0x000fe20000000800 */
[C---:B------:R-:W-:Y:S09]  /*7690*/  HMMA.16816.F32 R120, R132.reuse, R140, R120 ;  /* 0x0000008c8478723c */ /* 0x040ff20000001878 */
[----:B------:R-:W2:Y:S01]  /*76a0*/  MUFU.EX2 R172, R172 ;  /* 0x000000ac00ac7308 */ /* 0x000ea20000000800 */
[----:B------:R-:W-:Y:S01]  /*76b0*/  FFMA.FTZ R141, R41, UR4, -R199 ;  /* 0x00000004298d7c23 */ /* 0x000fe200080108c7 */
[----:B------:R-:W-:Y:S01]  /*76c0*/  FFMA.FTZ R140, R43, UR4, -R198 ;  /* 0x000000042b8c7c23 */ /* 0x000fe200080108c6 */
[C---:B------:R-:W-:Y:S07]  /*76d0*/  LOP3.LUT R50, R155.reuse, 0xff, RZ, 0xc0, !PT ;  /* 0x000000ff9b327812 */ /* 0x040fee00078ec0ff */
[----:B------:R-:W-:Y:S01]  /*76e0*/  MUFU.EX2 R195, R195 ;  /* 0x000000c300c37308 */ /* 0x000fe20000000800 */
[-C--:B------:R-:W-:Y:S03]  /*76f0*/  HMMA.16816.F32 R32, R132, R142.reuse, R32 ;  /* 0x0000008e8420723c */ /* 0x080fe60000001820 */
[----:B------:R-:W-:Y:S06]  /*7700*/  PRMT R37, R155, 0x7632, R37 ;  /* 0x000076329b257816 */ /* 0x000fec0000000025 */
[----:B------:R-:W-:Y:S01]  /*7710*/  MUFU.EX2 R197, R197 ;  /* 0x000000c500c57308 */ /* 0x000fe20000000800 */
[----:B------:R-:W-:Y:S02]  /*7720*/  SHF.R.U32.HI R48, RZ, 0x18, R155 ;  /* 0x00000018ff307819 */ /* 0x000fe4000001169b */
[----:B------:R-:W-:Y:S01]  /*7730*/  LOP3.LUT R37, R37, 0xff, RZ, 0xc0, !PT ;  /* 0x000000ff25257812 */ /* 0x000fe200078ec0ff */
[C---:B------:R-:W-:Y:S06]  /*7740*/  HMMA.16816.F32 R20, R136.reuse, R142, R20 ;  /* 0x0000008e8814723c */ /* 0x040fec0000001814 */
[----:B------:R-:W-:Y:S01]  /*7750*/  MUFU.EX2 R142, R51 ;  /* 0x00000033008e7308 */ /* 0x000fe20000000800 */
[----:B------:R-:W-:Y:S01]  /*7760*/  PRMT R48, R37, 0x5410, R48 ;  /* 0x0000541025307816 */ /* 0x000fe20000000030 */
[----:B------:R-:W-:Y:S08]  /*7770*/  FFMA.FTZ R37, R42, UR4, -R198 ;  /* 0x000000042a257c23 */ /* 0x000ff000080108c6 */
[----:B------:R-:W-:Y:S01]  /*7780*/  MUFU.EX2 R143, R49 ;  /* 0x00000031008f7308 */ /* 0x000fe20000000800 */
[----:B------:R-:W5:Y:S01]  /*7790*/  LDSM.16.MT88.4 R40, [R216+0x9800] ;  /* 0x00980000d828783b */ /* 0x000f620000004200 */
[----:B------:R-:W-:Y:S01]  /*77a0*/  LOP3.LUT R39, R155, 0xffff, RZ, 0xc0, !PT ;  /* 0x0000ffff9b277812 */ /* 0x000fe200078ec0ff */
[-C--:B----4-:R-:W-:Y:S07]  /*77b0*/  HMMA.16816.F32 R28, R136, R144.reuse, R28 ;  /* 0x00000090881c723c */ /* 0x090fee000000181c */
[----:B------:R3:W-:Y:S01]  /*77c0*/  MUFU.EX2 R163, R37 ;  /* 0x0000002500a37308 */ /* 0x0007e20000000800 */
[----:B------:R-:W-:Y:S02]  /*77d0*/  SHF.R.U32.HI R39, RZ, 0x8, R39 ;  /* 0x00000008ff277819 */ /* 0x000fe40000011627 */
[--C-:B-1----:R-:W-:Y:S02]  /*77e0*/  HSET2.LE.AND R38, R162, R193.reuse, PT ;  /* 0x000000c1a2267233 */ /* 0x102fe40003803000 */
[----:B------:R-:W-:Y:S01]  /*77f0*/  PRMT R50, R50, 0x5410, R39 ;  /* 0x0000541032327816 */ /* 0x000fe20000000027 */
[C---:B------:R-:W-:Y:S04]  /*7800*/  HMMA.16816.F32 R124, R132.reuse, R144, R124 ;  /* 0x00000090847c723c */ /* 0x040fe8000000187c */
[----:B------:R-:W-:Y:S01]  /*7810*/  MUFU.EX2 R145, R141 ;  /* 0x0000008d00917308 */ /* 0x000fe20000000800 */
[--C-:B------:R-:W-:Y:S09]  /*7820*/  HSET2.LE.AND R39, R36, R193.reuse, PT ;  /* 0x000000c124277233 */ /* 0x100ff20003803000 */
[----:B------:R-:W-:Y:S01]  /*7830*/  MUFU.EX2 R144, R140 ;  /* 0x0000008c00907308 */ /* 0x000fe20000000800 */
[--C-:B------:R-:W-:Y:S01]  /*7840*/  HSET2.LE.AND R36, R153, R193.reuse, PT ;  /* 0x000000c199247233 */ /* 0x100fe20003803000 */
[-C--:B------:R-:W-:Y:S03]  /*7850*/  HMMA.16816.F32 R24, R132, R146.reuse, R24 ;  /* 0x000000928418723c */ /* 0x080fe60000001818 */
[--C-:B------:R-:W-:Y:S01]  /*7860*/  FFMA.FTZ R132, R45, UR4, -R199.reuse ;  /* 0x000000042d847c23 */ /* 0x100fe200080108c7 */
[----:B------:R-:W-:Y:S01]  /*7870*/  FFMA.FTZ R133, R44, UR4, -R199 ;  /* 0x000000042c857c23 */ /* 0x000fe200080108c7 */
[----:B---3--:R-:W-:Y:S03]  /*7880*/  F2FP.F16.F32.PACK_AB R37, R215, R182 ;  /* 0x000000b6d725723e */ /* 0x008fe600000000ff */
[----:B------:R-:W1:Y:S01]  /*7890*/  MUFU.EX2 R135, R132 ;  /* 0x0000008400877308 */ /* 0x000e620000000800 */
[----:B------:R-:W-:Y:S09]  /*78a0*/  HMMA.16816.F32 R128, R136, R146, R128 ;  /* 0x000000928880723c */ /* 0x000ff20000001880 */
[----:B------:R-:W3:Y:S01]  /*78b0*/  MUFU.EX2 R162, R133 ;  /* 0x0000008500a27308 */ /* 0x000ee20000000800 */
[----:B--2---:R-:W-:Y:S02]  /*78c0*/  F2FP.F16.F32.PACK_AB R45, R173, R172 ;  /* 0x000000acad2d723e */ /* 0x004fe400000000ff */
[----:B------:R-:W-:Y:S02]  /*78d0*/  LOP3.LUT R36, R37, R36, RZ, 0xc0, !PT ;  /* 0x0000002425247212 */ /* 0x000fe400078ec0ff */
[----:B------:R-:W-:Y:S02]  /*78e0*/  LOP3.LUT R38, R45, R38, RZ, 0xc0, !PT ;  /* 0x000000262d267212 */ /* 0x000fe400078ec0ff */
[--C-:B------:R-:W-:Y:S02]  /*78f0*/  HSET2.LE.AND R37, R160, R193.reuse, PT ;  /* 0x000000c1a0257233 */ /* 0x100fe40003803000 */
[----:B------:R-:W-:Y:S01]  /*7900*/  F2FP.F16.F32.PACK_AB R44, R175, R174 ;  /* 0x000000aeaf2c723e */ /* 0x000fe200000000ff */
[----:B-1----:R-:W-:Y:S01]  /*7910*/  IMAD.MOV.U32 R146, RZ, RZ, R135 ;  /* 0x000000ffff927224 */ /* 0x002fe200078e0087 */
[--C-:B------:R-:W-:Y:S01]  /*7920*/  HSET2.LE.AND R45, R48, R193.reuse, PT ;  /* 0x000000c1302d7233 */ /* 0x100fe20003803000 */
[----:B------:R-:W2:Y:S01]  /*7930*/  LDL.LU R160, [R1+0x4] ;  /* 0x0000040001a07983 */ /* 0x000ea20000300800 */
[----:B------:R-:W-:Y:S02]  /*7940*/  F2FP.F16.F32.PACK_AB R48, R214, R213 ;  /* 0x000000d5d630723e */ /* 0x000fe400000000ff */
[----:B------:R-:W-:Y:S02]  /*7950*/  LOP3.LUT R39, R44, R39, RZ, 0xc0, !PT ;  /* 0x000000272c277212 */ /* 0x000fe400078ec0ff */
[--C-:B------:R-:W-:Y:S02]  /*7960*/  HSET2.LE.AND R44, R50, R193.reuse, PT ;  /* 0x000000c1322c7233 */ /* 0x100fe40003803000 */
[----:B------:R-:W-:Y:S02]  /*7970*/  LOP3.LUT R37, R48, R37, RZ, 0xc0, !PT ;  /* 0x0000002530257212 */ /* 0x000fe400078ec0ff */
[----:B------:R-:W-:Y:S01]  /*7980*/  LOP3.LUT R132, R149, 0xff00ff, RZ, 0xc0, !PT ;  /* 0x00ff00ff95847812 */ /* 0x000fe200078ec0ff */
[----:B------:R-:W1:Y:S01]  /*7990*/  LDSM.16.MT88.4 R48, [R171+0x800] ;  /* 0x00080000ab30783b */ /* 0x000e620000004200 */
[----:B------:R-:W-:Y:S02]  /*79a0*/  F2FP.F16.F32.PACK_AB R47, R145, R157 ;  /* 0x0000009d912f723e */ /* 0x000fe400000000ff */
[----:B------:R-:W-:Y:S01]  /*79b0*/  F2FP.F16.F32.PACK_AB R46, R144, R163 ;  /* 0x000000a3902e723e */ /* 0x000fe200000000ff */
[-C--:B-----5:R-:W-:Y:S05]  /*79c0*/  HMMA.16816.F32 R4, R36, R40.reuse, R4 ;  /* 0x000000282404723c */ /* 0x0a0fea0000001804 */
[----:B------:R-:W-:Y:S02]  /*79d0*/  MOV R147, R142 ;  /* 0x0000008e00937202 */ /* 0x000fe40000000f00 */
[----:B------:R-:W-:Y:S02]  /*79e0*/  LOP3.LUT R44, R47, R44, RZ, 0xc0, !PT ;  /* 0x0000002c2f2c7212 */ /* 0x000fe400078ec0ff */
[----:B------:R-:W-:Y:S02]  /*79f0*/  LOP3.LUT R45, R46, R45, RZ, 0xc0, !PT ;  /* 0x0000002d2e2d7212 */ /* 0x000fe400078ec0ff */
[--C-:B------:R-:W-:Y:S02]  /*7a00*/  HSET2.LE.AND R47, R132, R193.reuse, PT ;  /* 0x000000c1842f7233 */ /* 0x100fe40003803000 */
[--C-:B------:R-:W-:Y:S02]  /*7a10*/  HSET2.LE.AND R46, R158, R193.reuse, PT ;  /* 0x000000c19e2e7233 */ /* 0x100fe40003803000 */
[----:B---3--:R-:W-:Y:S01]  /*7a20*/  F2FP.F16.F32.PACK_AB R133, R146, R162 ;  /* 0x000000a29285723e */ /* 0x008fe200000000ff */
[----:B------:R-:W3:Y:S01]  /*7a30*/  MUFU.EX2 R158, R52 ;  /* 0x00000034009e7308 */ /* 0x000ee20000000800 */
[----:B------:R-:W-:Y:S02]  /*7a40*/  F2FP.F16.F32.PACK_AB R136, R143, R147 ;  /* 0x000000938f88723e */ /* 0x000fe400000000ff */
[----:B------:R-:W-:Y:S02]  /*7a50*/  LOP3.LUT R46, R133, R46, RZ, 0xc0, !PT ;  /* 0x0000002e852e7212 */ /* 0x000fe400078ec0ff */
[----:B------:R-:W-:Y:S01]  /*7a60*/  LOP3.LUT R47, R136, R47, RZ, 0xc0, !PT ;  /* 0x0000002f882f7212 */ /* 0x000fe200078ec0ff */
[----:B------:R-:W4:Y:S01]  /*7a70*/  LDSM.16.MT88.4 R132, [R216+0xa800] ;  /* 0x00a80000d884783b */ /* 0x000f220000004200 */
[----:B------:R-:W-:Y:S01]  /*7a80*/  LOP3.LUT R154, R236, R154, R159, 0x96, !PT ;  /* 0x0000009aec9a7212 */ /* 0x000fe200078e969f */
[----:B------:R-:W-:Y:S04]  /*7a90*/  IMAD.MOV.U32 R159, RZ, RZ, R143 ;  /* 0x000000ffff9f7224 */ /* 0x000fe800078e008f */
[C---:B------:R-:W-:Y:S04]  /*7aa0*/  HMMA.16816.F32 R8, R44.reuse, R40, R8 ;  /* 0x000000282c08723c */ /* 0x040fe80000001808 */
[----:B------:R-:W-:Y:S04]  /*7ab0*/  IMAD.WIDE.U32 R154, R154, -0x2daee0ad, RZ ;  /* 0xd2511f539a9a7825 */ /* 0x000fe800078e00ff */
[-C--:B------:R-:W-:Y:S03]  /*7ac0*/  HMMA.16816.F32 R12, R44, R42.reuse, R12 ;  /* 0x0000002a2c0c723c */ /* 0x080fe6000000180c */
[----:B------:R-:W-:Y:S01]  /*7ad0*/  LOP3.LUT R150, R156, R150, R155, 0x96, !PT ;  /* 0x000000969c967212 */ /* 0x000fe200078e969b */
[----:B---3--:R-:W-:Y:S01]  /*7ae0*/  IMAD.MOV.U32 R241, RZ, RZ, R158 ;  /* 0x000000fffff17224 */ /* 0x008fe200078e009e */
[----:B------:R-:W-:Y:S01]  /*7af0*/  PRMT R136, R154, 0x7773, RZ ;  /* 0x000077739a887816 */ /* 0x000fe200000000ff */
[----:B------:R-:W-:Y:S01]  /*7b00*/  IMAD.MOV.U32 R252, RZ, RZ, R159 ;  /* 0x000000fffffc7224 */ /* 0x000fe200078e009f */
[C---:B------:R-:W-:Y:S01]  /*7b10*/  PRMT R137, R150.reuse, 0x7632, R137 ;  /* 0x0000763296897816 */ /* 0x040fe20000000089 */
[C---:B------:R-:W-:Y:S01]  /*7b20*/  HMMA.16816.F32 R16, R36.reuse, R42, R16 ;  /* 0x0000002a2410723c */ /* 0x040fe20000001810 */
[----:B------:R-:W3:Y:S03]  /*7b30*/  LDSM.16.MT88.4 R40, [R171+0x1800] ;  /* 0x00180000ab28783b */ /* 0x000ee60000004200 */
[----:B------:R-:W-:Y:S02]  /*7b40*/  LOP3.LUT R139, R150, 0xffff, RZ, 0xc0, !PT ;  /* 0x0000ffff968b7812 */ /* 0x000fe400078ec0ff */
[----:B------:R-:W-:Y:S02]  /*7b50*/  LOP3.LUT R137, R137, 0xff, RZ, 0xc0, !PT ;  /* 0x000000ff89897812 */ /* 0x000fe400078ec0ff */
[-C--:B-1----:R-:W-:Y:S03]  /*7b60*/  HMMA.16816.F32 R68, R36, R48.reuse, R68 ;  /* 0x000000302444723c */ /* 0x082fe60000001844 */
[----:B------:R-:W-:Y:S02]  /*7b70*/  PRMT R142, R154, 0x7771, RZ ;  /* 0x000077719a8e7816 */ /* 0x000fe400000000ff */
[----:B------:R-:W-:Y:S03]  /*7b80*/  SHF.R.U32.HI R139, RZ, 0x8, R139 ;  /* 0x00000008ff8b7819 */ /* 0x000fe6000001168b */
[C---:B------:R-:W-:Y:S08]  /*7b90*/  HMMA.16816.F32 R72, R44.reuse, R48, R72 ;  /* 0x000000302c48723c */ /* 0x040ff00000001848 */
[-C--:B------:R-:W-:Y:S08]  /*7ba0*/  HMMA.16816.F32 R76, R44, R50.reuse, R76 ;  /* 0x000000322c4c723c */ /* 0x080ff0000000184c */
[C---:B------:R-:W-:Y:S01]  /*7bb0*/  HMMA.16816.F32 R80, R36.reuse, R50, R80 ;  /* 0x000000322450723c */ /* 0x040fe20000001850 */
[----:B------:R-:W1:Y:S07]  /*7bc0*/  LDSM.16.MT88.4 R48, [R216+0xb800] ;  /* 0x00b80000d830783b */ /* 0x000e6e0000004200 */
[-C--:B----4-:R-:W-:Y:S08]  /*7bd0*/  HMMA.16816.F32 R84, R36, R132.reuse, R84 ;  /* 0x000000842454723c */ /* 0x090ff00000001854 */
[C---:B------:R-:W-:Y:S08]  /*7be0*/  HMMA.16816.F32 R88, R44.reuse, R132, R88 ;  /* 0x000000842c58723c */ /* 0x040ff00000001858 */
[-C--:B------:R-:W-:Y:S08]  /*7bf0*/  HMMA.16816.F32 R92, R44, R134.reuse, R92 ;  /* 0x000000862c5c723c */ /* 0x080ff0000000185c */
[C---:B------:R-:W-:Y:S04]  /*7c00*/  HMMA.16816.F32 R96, R36.reuse, R134, R96 ;  /* 0x000000862460723c */ /* 0x040fe80000001860 */
[----:B------:R-:W-:Y:S02]  /*7c10*/  LOP3.LUT R134, R236, R152, R161, 0x96, !PT ;  /* 0x00000098ec867212 */ /* 0x000fe400078e96a1 */
[----:B------:R-:W4:Y:S02]  /*7c20*/  LDL.LU R161, [R1] ;  /* 0x0000000001a17983 */ /* 0x000f240000300800 */
[-C--:B---3--:R-:W-:Y:S03]  /*7c30*/  HMMA.16816.F32 R100, R36, R40.reuse, R100 ;  /* 0x000000282464723c */ /* 0x088fe60000001864 */
[----:B------:R-:W-:Y:S05]  /*7c40*/  IMAD.WIDE.U32 R134, R134, -0x2daee0ad, RZ ;  /* 0xd2511f5386867825 */ /* 0x000fea00078e00ff */
[C---:B------:R-:W-:Y:S04]  /*7c50*/  HMMA.16816.F32 R104, R44.reuse, R40, R104 ;  /* 0x000000282c68723c */ /* 0x040fe80000001868 */
[----:B------:R-:W-:Y:S01]  /*7c60*/  IMAD.MOV.U32 R40, RZ, RZ, R154 ;  /* 0x000000ffff287224 */ /* 0x000fe200078e009a */
[----:B------:R-:W-:Y:S02]  /*7c70*/  LOP3.LUT R148, R156, R148, R135, 0x96, !PT ;  /* 0x000000949c947212 */ /* 0x000fe400078e9687 */
[----:B------:R-:W-:Y:S01]  /*7c80*/  MOV R132, R134 ;  /* 0x0000008600847202 */ /* 0x000fe20000000f00 */
[-C--:B------:R-:W-:Y:S03]  /*7c90*/  HMMA.16816.F32 R108, R44, R42.reuse, R108 ;  /* 0x0000002a2c6c723c */ /* 0x080fe6000000186c */
[----:B------:R-:W-:Y:S02]  /*7ca0*/  LOP3.LUT R143, R40, 0xff, RZ, 0xc0, !PT ;  /* 0x000000ff288f7812 */ /* 0x000fe400078ec0ff */
[----:B------:R-:W-:Y:S02]  /*7cb0*/  LOP3.LUT R141, R132, 0xff, RZ, 0xc0, !PT ;  /* 0x000000ff848d7812 */ /* 0x000fe400078ec0ff */
[----:B------:R-:W-:Y:S01]  /*7cc0*/  SHF.R.U32.HI R132, RZ, 0x18, R150 ;  /* 0x00000018ff847819 */ /* 0x000fe20000011696 */
[C---:B------:R-:W-:Y:S01]  /*7cd0*/  HMMA.16816.F32 R112, R36.reuse, R42, R112 ;  /* 0x0000002a2470723c */ /* 0x040fe20000001870 */
[----:B------:R-:W3:Y:S03]  /*7ce0*/  LDSM.16.MT88.4 R40, [R171+0x2800] ;  /* 0x00280000ab28783b */ /* 0x000ee60000004200 */
[----:B------:R-:W-:Y:S02]  /*7cf0*/  LOP3.LUT R140, R148, 0xff, RZ, 0xc0, !PT ;  /* 0x000000ff948c7812 */ /* 0x000fe400078ec0ff */
[----:B------:R-:W-:Y:S02]  /*7d00*/  PRMT R142, R143, 0x5410, R142 ;  /* 0x000054108f8e7816 */ /* 0x000fe4000000008e */
[-C--:B-1----:R-:W-:Y:S03]  /*7d10*/  HMMA.16816.F32 R116, R36, R48.reuse, R116 ;  /* 0x000000302474723c */ /* 0x082fe60000001874 */
[----:B------:R-:W-:Y:S02]  /*7d20*/  PRMT R138, R134, 0x7773, RZ ;  /* 0x00007773868a7816 */ /* 0x000fe400000000ff */
[----:B------:R-:W-:Y:S02]  /*7d30*/  PRMT R132, R137, 0x5410, R132 ;  /* 0x0000541089847816 */ /* 0x000fe40000000084 */
[C---:B------:R-:W-:Y:S01]  /*7d40*/  LOP3.LUT R137, R148.reuse, 0xffff, RZ, 0xc0, !PT ;  /* 0x0000ffff94897812 */ /* 0x040fe200078ec0ff */
[C---:B------:R-:W-:Y:S04]  /*7d50*/  HMMA.16816.F32 R120, R44.reuse, R48, R120 ;  /* 0x000000302c78723c */ /* 0x040fe80000001878 */
[----:B------:R-:W-:Y:S02]  /*7d60*/  PRMT R49, R148, 0x7632, R49 ;  /* 0x0000763294317816 */ /* 0x000fe40000000031 */
[----:B------:R-:W-:Y:S02]  /*7d70*/  SHF.R.U32.HI R137, RZ, 0x8, R137 ;  /* 0x00000008ff897819 */ /* 0x000fe40000011689 */
[-C--:B------:R-:W-:Y:S03]  /*7d80*/  HMMA.16816.F32 R32, R44, R50.reuse, R32 ;  /* 0x000000322c20723c */ /* 0x080fe60000001820 */
[----:B------:R-:W-:Y:S02]  /*7d90*/  PRMT R135, R154, 0x7772, RZ ;  /* 0x000077729a877816 */ /* 0x000fe400000000ff */
[----:B------:R-:W-:Y:S02]  /*7da0*/  PRMT R133, R134, 0x7772, RZ ;  /* 0x0000777286857816 */ /* 0x000fe400000000ff */
[----:B------:R-:W-:Y:S01]  /*7db0*/  PRMT R140, R140, 0x5410, R137 ;  /* 0x000054108c8c7816 */ /* 0x000fe20000000089 */
[C---:B------:R-:W-:Y:S04]  /*7dc0*/  HMMA.16816.F32 R20, R36.reuse, R50, R20 ;  /* 0x000000322414723c */ /* 0x040fe80000001814 */
[----:B------:R-:W-:Y:S01]  /*7dd0*/  PRMT R135, R135, 0x5410, R136 ;  /* 0x0000541087877816 */ /* 0x000fe20000000088 */
[----:B------:R-:W-:Y:S01]  /*7de0*/  FFMA.FTZ R137, R62, UR4, -R198 ;  /* 0x000000043e897c23 */ /* 0x000fe200080108c6 */
[----:B------:R-:W-:Y:S01]  /*7df0*/  PRMT R133, R133, 0x5410, R138 ;  /* 0x0000541085857816 */ /* 0x000fe2000000008a */
[----:B------:R-:W-:Y:S01]  /*7e00*/  MUFU.EX2 R62, R56 ;  /* 0x00000038003e7308 */ /* 0x000fe20000000800 */
[----:B------:R-:W-:Y:S01]  /*7e10*/  LOP3.LUT R136, R150, 0xff, RZ, 0xc0, !PT ;  /* 0x000000ff96887812 */ /* 0x000fe200078ec0ff */
[-C--:B---3--:R-:W-:Y:S03]  /*7e20*/  HMMA.16816.F32 R28, R36, R40.reuse, R28 ;  /* 0x00000028241c723c */ /* 0x088fe6000000181c */
[----:B------:R-:W-:Y:S01]  /*7e30*/  SHF.R.U32.HI R138, RZ, 0x18, R148 ;  /* 0x00000018ff8a7819 */ /* 0x000fe20000011694 */
[----:B------:R-:W-:Y:S01]  /*7e40*/  FFMA.FTZ R198, R63, UR4, -R198 ;  /* 0x000000043fc67c23 */ /* 0x000fe200080108c6 */
[----:B------:R-:W1:Y:S01]  /*7e50*/  LDSM.16.MT88.4 R148, [R216+0x9c00] ;  /* 0x009c0000d894783b */ /* 0x000e620000004200 */
[----:B------:R-:W-:Y:S02]  /*7e60*/  PRMT R136, R136, 0x5410, R139 ;  /* 0x0000541088887816 */ /* 0x000fe4000000008b */
[----:B------:R3:W-:Y:S01]  /*7e70*/  MUFU.EX2 R63, R57 ;  /* 0x00000039003f7308 */ /* 0x0007e20000000800 */
[C---:B------:R-:W-:Y:S09]  /*7e80*/  HMMA.16816.F32 R124, R44.reuse, R40, R124 ;  /* 0x000000282c7c723c */ /* 0x040ff2000000187c */
[----:B------:R-:W-:Y:S01]  /*7e90*/  MUFU.EX2 R198, R198 ;  /* 0x000000c600c67308 */ /* 0x000fe20000000800 */
[--C-:B------:R-:W-:Y:S01]  /*7ea0*/  FFMA.FTZ R139, R60, UR4, -R199.reuse ;  /* 0x000000043c8b7c23 */ /* 0x100fe200080108c7 */
[----:B------:R-:W-:Y:S01]  /*7eb0*/  FFMA.FTZ R199, R61, UR4, -R199 ;  /* 0x000000043dc77c23 */ /* 0x000fe200080108c7 */
[----:B------:R-:W-:Y:S07]  /*7ec0*/  LOP3.LUT R40, R135, 0xff00ff, RZ, 0xc0, !PT ;  /* 0x00ff00ff87287812 */ /* 0x000fee00078ec0ff */
[----:B------:R5:W1:Y:S01]  /*7ed0*/  MUFU.EX2 R60, R54 ;  /* 0x00000036003c7308 */ /* 0x000a620000000800 */
[-C--:B------:R-:W-:Y:S03]  /*7ee0*/  HMMA.16816.F32 R24, R44, R42.reuse, R24 ;  /* 0x0000002a2c18723c */ /* 0x080fe60000001818 */
[----:B------:R-:W-:Y:S06]  /*7ef0*/  LOP3.LUT R44, R133, 0xff00ff, RZ, 0xc0, !PT ;  /* 0x00ff00ff852c7812 */ /* 0x000fec00078ec0ff */
[----:B------:R-:W-:Y:S01]  /*7f00*/  MUFU.EX2 R199, R199 ;  /* 0x000000c700c77308 */ /* 0x000fe20000000800 */
[--C-:B------:R-:W-:Y:S01]  /*7f10*/  HSET2.LE.AND R47, R40, R193.reuse, PT ;  /* 0x000000c1282f7233 */ /* 0x100fe20003803000 */
[----:B---3--:R-:W-:Y:S01]  /*7f20*/  LDSM.16.MT88.4 R56, [R171+0x1c00] ;  /* 0x001c0000ab38783b */ /* 0x008fe20000004200 */
[----:B------:R-:W-:Y:S01]  /*7f30*/  F2FP.F16.F32.PACK_AB R40, R67, R66 ;  /* 0x000000424328723e */ /* 0x000fe200000000ff */
[----:B------:R-:W-:Y:S04]  /*7f40*/  HMMA.16816.F32 R128, R36, R42, R128 ;  /* 0x0000002a2480723c */ /* 0x000fe80000001880 */
[----:B------:R-:W-:Y:S02]  /*7f50*/  LOP3.LUT R49, R49, 0xff, RZ, 0xc0, !PT ;  /* 0x000000ff31317812 */ /* 0x000fe400078ec0ff */
[----:B------:R-:W-:Y:S01]  /*7f60*/  PRMT R134, R134, 0x7771, RZ ;  /* 0x0000777186867816 */ /* 0x000fe200000000ff */
[----:B-----5:R-:W-:Y:S01]  /*7f70*/  LDSM.16.MT88.4 R52, [R216+0xac00] ;  /* 0x00ac0000d834783b */ /* 0x020fe20000004200 */
[--C-:B------:R-:W-:Y:S02]  /*7f80*/  HSET2.LE.AND R135, R44, R193.reuse, PT ;  /* 0x000000c12c877233 */ /* 0x100fe40003803000 */
[--C-:B------:R-:W-:Y:S02]  /*7f90*/  HSET2.LE.AND R46, R142, R193.reuse, PT ;  /* 0x000000c18e2e7233 */ /* 0x100fe40003803000 */
[--C-:B------:R-:W-:Y:S02]  /*7fa0*/  HSET2.LE.AND R45, R132, R193.reuse, PT ;  /* 0x000000c1842d7233 */ /* 0x100fe40003803000 */
[----:B------:R-:W-:Y:S02]  /*7fb0*/  LOP3.LUT R47, R40, R47, RZ, 0xc0, !PT ;  /* 0x0000002f282f7212 */ /* 0x000fe400078ec0ff */
[--C-:B------:R-:W-:Y:S02]  /*7fc0*/  HSET2.LE.AND R44, R136, R193.reuse, PT ;  /* 0x000000c1882c7233 */ /* 0x100fe40003803000 */
[----:B------:R-:W-:Y:S02]  /*7fd0*/  F2FP.F16.F32.PACK_AB R61, R65, R64 ;  /* 0x00000040413d723e */ /* 0x000fe400000000ff */
[----:B------:R-:W-:Y:S02]  /*7fe0*/  F2FP.F16.F32.PACK_AB R41, R195, R241 ;  /* 0x000000f1c329723e */ /* 0x000fe400000000ff */
[----:B-1----:R-:W-:Y:S02]  /*7ff0*/  F2FP.F16.F32.PACK_AB R40, R197, R60 ;  /* 0x0000003cc528723e */ /* 0x002fe400000000ff */
[----:B------:R-:W-:Y:S02]  /*8000*/  PRMT R138, R49, 0x5410, R138 ;  /* 0x00005410318a7816 */ /* 0x000fe4000000008a */
[----:B------:R-:W-:Y:S01]  /*8010*/  PRMT R134, R141, 0x5410, R134 ;  /* 0x000054108d867816 */ /* 0x000fe20000000086 */
[----:B------:R-:W1:Y:S01]  /*8020*/  LDSM.16.MT88.4 R48, [R171+0xc00] ;  /* 0x000c0000ab30783b */ /* 0x000e620000004200 */
[----:B------:R-:W-:Y:S02]  /*8030*/  LOP3.LUT R46, R61, R46, RZ, 0xc0, !PT ;  /* 0x0000002e3d2e7212 */ /* 0x000fe400078ec0ff */
[----:B------:R-:W-:Y:S01]  /*8040*/  LOP3.LUT R44, R41, R44, RZ, 0xc0, !PT ;  /* 0x0000002c292c7212 */ /* 0x000fe200078ec0ff */
[----:B------:R-:W-:Y:S01]  /*8050*/  IMAD.MOV.U32 R41, RZ, RZ, R145 ;  /* 0x000000ffff297224 */ /* 0x000fe200078e0091 */
[----:B------:R-:W-:Y:S02]  /*8060*/  LOP3.LUT R45, R40, R45, RZ, 0xc0, !PT ;  /* 0x0000002d282d7212 */ /* 0x000fe400078ec0ff */
[--C-:B------:R-:W-:Y:S02]  /*8070*/  HSET2.LE.AND R132, R140, R193.reuse, PT ;  /* 0x000000c18c847233 */ /* 0x100fe40003803000 */
[--C-:B------:R-:W-:Y:S01]  /*8080*/  HSET2.LE.AND R134, R134, R193.reuse, PT ;  /* 0x000000c186867233 */ /* 0x100fe20003803000 */
[----:B------:R-:W3:Y:S01]  /*8090*/  LDSM.16.MT88.4 R140, [R216+0xbc00] ;  /* 0x00bc0000d88c783b */ /* 0x000ee20000004200 */
[----:B------:R-:W-:Y:S01]  /*80a0*/  HSET2.LE.AND R133, R138, R193, PT ;  /* 0x000000c18a857233 */ /* 0x000fe20003803000 */
[----:B------:R-:W-:Y:S01]  /*80b0*/  IMAD.MOV.U32 R193, RZ, RZ, R162 ;  /* 0x000000ffffc17224 */ /* 0x000fe200078e00a2 */
[----:B------:R-:W-:Y:S02]  /*80c0*/  F2FP.F16.F32.PACK_AB R39, R63, R62 ;  /* 0x0000003e3f27723e */ /* 0x000fe400000000ff */
[----:B------:R-:W-:Y:S02]  /*80d0*/  F2FP.F16.F32.PACK_AB R38, R165, R166 ;  /* 0x000000a6a526723e */ /* 0x000fe400000000ff */
[----:B------:R-:W-:Y:S02]  /*80e0*/  LOP3.LUT R132, R39, R132, RZ, 0xc0, !PT ;  /* 0x0000008427847212 */ /* 0x000fe400078ec0ff */
[----:B------:R-:W-:Y:S02]  /*80f0*/  LOP3.LUT R133, R38, R133, RZ, 0xc0, !PT ;  /* 0x0000008526857212 */ /* 0x000fe400078ec0ff */
[----:B------:R-:W-:Y:S02]  /*8100*/  MOV R136, R157 ;  /* 0x0000009d00887202 */ /* 0x000fe40000000f00 */
[----:B------:R-:W-:Y:S03]  /*8110*/  MOV R61, R144 ;  /* 0x00000090003d7202 */ /* 0x000fe60000000f00 */
[----:B------:R-:W-:Y:S04]  /*8120*/  FADD.FTZ R207, R136, R207 ;  /* 0x000000cf88cf7221 */ /* 0x000fe80000010000 */
[----:B------:R-:W-:Y:S04]  /*8130*/  FADD.FTZ R207, R41, R207 ;  /* 0x000000cf29cf7221 */ /* 0x000fe80000010000 */
[----:B------:R-:W-:Y:S01]  /*8140*/  FADD.FTZ R207, R193, R207 ;  /* 0x000000cfc1cf7221 */ /* 0x000fe20000010000 */
[----:B--2---:R-:W-:Y:S02]  /*8150*/  FFMA.FTZ R201, R168, R160, R201 ;  /* 0x000000a0a8c97223 */ /* 0x004fe400000100c9 */
[----:B------:R-:W2:Y:S02]  /*8160*/  MUFU.EX2 R168, R139 ;  /* 0x0000008b00a87308 */ /* 0x000ea40000000800 */
[----:B------:R-:W-:Y:S01]  /*8170*/  FADD.FTZ R201, R194, R201 ;  /* 0x000000c9c2c97221 */ /* 0x000fe20000010000 */
[----:B------:R-:W-:Y:S03]  /*8180*/  MOV R194, R146 ;  /* 0x0000009200c27202 */ /* 0x000fe60000000f00 */
[----:B------:R-:W-:Y:S02]  /*8190*/  FADD.FTZ R184, R184, R201 ;  /* 0x000000c9b8b87221 */ /* 0x000fe40000010000 */
[----:B------:R-:W-:Y:S02]  /*81a0*/  FADD.FTZ R207, R194, R207 ;  /* 0x000000cfc2cf7221 */ /* 0x000fe40000010000 */
[----:B------:R-:W-:Y:S02]  /*81b0*/  FADD.FTZ R184, R187, R184 ;  /* 0x000000b8bbb87221 */ /* 0x000fe40000010000 */
[----:B------:R-:W-:Y:S01]  /*81c0*/  FADD.FTZ R62, R62, R207 ;  /* 0x000000cf3e3e7221 */ /* 0x000fe20000010000 */
[----:B--2---:R-:W-:Y:S01]  /*81d0*/  F2FP.F16.F32.PACK_AB R37, R199, R168 ;  /* 0x000000a8c725723e */ /* 0x004fe200000000ff */
[----:B------:R-:W-:Y:S02]  /*81e0*/  IMAD.MOV.U32 R139, RZ, RZ, R163 ;  /* 0x000000ffff8b7224 */ /* 0x000fe400078e00a3 */
[----:B------:R-:W-:Y:S01]  /*81f0*/  FADD.FTZ R205, R205, R184 ;  /* 0x000000b8cdcd7221 */ /* 0x000fe20000010000 */
[----:B------:R-:W-:Y:S01]  /*8200*/  FADD.FTZ R63, R63, R62 ;  /* 0x0000003e3f3f7221 */ /* 0x000fe20000010000 */
[----:B------:R-:W-:Y:S01]  /*8210*/  LOP3.LUT R134, R37, R134, RZ, 0xc0, !PT ;  /* 0x0000008625867212 */ /* 0x000fe200078ec0ff */
[----:B------:R-:W-:Y:S01]  /*8220*/  FADD.FTZ R211, R139, R211 ;  /* 0x000000d38bd37221 */ /* 0x000fe20000010000 */
[----:B------:R-:W-:Y:S01]  /*8230*/  FADD.FTZ R205, R204, R205 ;  /* 0x000000cdcccd7221 */ /* 0x000fe20000010000 */
[----:B------:R-:W-:Y:S02]  /*8240*/  FADD.FTZ R168, R168, R63 ;  /* 0x0000003fa8a87221 */ /* 0x000fe40000010000 */
[----:B------:R-:W-:Y:S01]  /*8250*/  FADD.FTZ R211, R61, R211 ;  /* 0x000000d33dd37221 */ /* 0x000fe20000010000 */
[----:B------:R-:W-:Y:S04]  /*8260*/  FADD.FTZ R176, R176, R205 ;  /* 0x000000cdb0b07221 */ /* 0x000fe80000010000 */
[----:B------:R-:W-:Y:S04]  /*8270*/  FADD.FTZ R177, R177, R176 ;  /* 0x000000b0b1b17221 */ /* 0x000fe80000010000 */
[----:B------:R-:W-:Y:S04]  /*8280*/  FADD.FTZ R182, R182, R177 ;  /* 0x000000b1b6b67221 */ /* 0x000fe80000010000 */
[----:B------:R-:W-:Y:S04]  /*8290*/  FADD.FTZ R215, R215, R182 ;  /* 0x000000b6d7d77221 */ /* 0x000fe80000010000 */
[----:B------:R-:W-:Y:S04]  /*82a0*/  FADD.FTZ R172, R172, R215 ;  /* 0x000000d7acac7221 */ /* 0x000fe80000010000 */
[----:B------:R-:W-:Y:S04]  /*82b0*/  FADD.FTZ R172, R173, R172 ;  /* 0x000000acadac7221 */ /* 0x000fe80000010000 */
[----:B------:R-:W-:Y:S01]  /*82c0*/  FADD.FTZ R172, R241, R172 ;  /* 0x000000acf1ac7221 */ /* 0x000fe20000010000 */
[----:B------:R-:W-:Y:S03]  /*82d0*/  FADD.FTZ R241, R199, R168 ;  /* 0x000000a8c7f17221 */ /* 0x000fe60000010000 */
[----:B------:R-:W-:Y:S04]  /*82e0*/  FADD.FTZ R195, R195, R172 ;  /* 0x000000acc3c37221 */ /* 0x000fe80000010000 */
[----:B------:R-:W-:Y:S01]  /*82f0*/  FADD.FTZ R64, R64, R195 ;  /* 0x000000c340407221 */ /* 0x000fe20000010000 */
[----:B----4-:R-:W-:Y:S02]  /*8300*/  FFMA.FTZ R200, R167, R161, R200 ;  /* 0x000000a1a7c87223 */ /* 0x010fe400000100c8 */
[-C--:B------:R-:W-:Y:S01]  /*8310*/  HMMA.16816.F32 R160, R44, R148.reuse, R4 ;  /* 0x000000942ca0723c */ /* 0x080fe20000001804 */
[----:B------:R-:W2:Y:S01]  /*8320*/  MUFU.EX2 R167, R137 ;  /* 0x0000008900a77308 */ /* 0x000ea20000000800 */
[----:B------:R-:W4:Y:S03]  /*8330*/  LDSM.16.MT88.4 R4, [R171+0x2c00] ;  /* 0x002c0000ab04783b */ /* 0x000f260000004200 */
[----:B------:R-:W-:Y:S01]  /*8340*/  FADD.FTZ R200, R196, R200 ;  /* 0x000000c8c4c87221 */ /* 0x000fe20000010000 */
[----:B------:R-:W-:Y:S03]  /*8350*/  IMAD.MOV.U32 R196, RZ, RZ, R147 ;  /* 0x000000ffffc47224 */ /* 0x000fe600078e0093 */
[----:B------:R-:W-:Y:S01]  /*8360*/  FADD.FTZ R185, R185, R200 ;  /* 0x000000c8b9b97221 */ /* 0x000fe20000010000 */
[----:B------:R-:W-:Y:S03]  /*8370*/  FADD.FTZ R211, R196, R211 ;  /* 0x000000d3c4d37221 */ /* 0x000fe60000010000 */
[----:B------:R-:W-:Y:S01]  /*8380*/  FADD.FTZ R185, R186, R185 ;  /* 0x000000b9bab97221 */ /* 0x000fe20000010000 */
[----:B------:R-:W-:Y:S01]  /*8390*/  FADD.FTZ R211, R252, R211 ;  /* 0x000000d3fcd37221 */ /* 0x000fe20000010000 */
[----:B--2---:R-:W-:Y:S02]  /*83a0*/  F2FP.F16.F32.PACK_AB R36, R198, R167 ;  /* 0x000000a7c624723e */ /* 0x004fe400000000ff */
[----:B------:R-:W-:Y:S01]  /*83b0*/  FADD.FTZ R206, R206, R185 ;  /* 0x000000b9cece7221 */ /* 0x000fe20000010000 */
[----:B------:R-:W-:Y:S01]  /*83c0*/  FADD.FTZ R166, R166, R211 ;  /* 0x000000d3a6a67221 */ /* 0x000fe20000010000 */
[----:B------:R-:W-:Y:S02]  /*83d0*/  LOP3.LUT R135, R36, R135, RZ, 0xc0, !PT ;  /* 0x0000008724877212 */ /* 0x000fe400078ec0ff */
[----:B------:R-:W-:Y:S01]  /*83e0*/  FADD.FTZ R209, R209, R206 ;  /* 0x000000ced1d17221 */ /* 0x000fe20000010000 */
[----:B------:R-:W-:Y:S01]  /*83f0*/  FADD.FTZ R166, R165, R166 ;  /* 0x000000a6a5a67221 */ /* 0x000fe20000010000 */
[----:B------:R-:W-:Y:S02]  /*8400*/  MOV R165, R2 ;  /* 0x0000000200a57202 */ /* 0x000fe40000000f00 */
[----:B------:R-:W-:Y:S01]  /*8410*/  FADD.FTZ R178, R178, R209 ;  /* 0x000000d1b2b27221 */ /* 0x000fe20000010000 */
[C---:B------:R-:W-:Y:S04]  /*8420*/  HMMA.16816.F32 R156, R132.reuse, R148, R8 ;  /* 0x00000094849c723c */ /* 0x040fe80000001808 */
[----:B------:R-:W-:Y:S01]  /*8430*/  FADD.FTZ R178, R179, R178 ;  /* 0x000000b2b3b27221 */ /* 0x000fe20000010000 */
[----:B------:R-:W-:Y:S01]  /*8440*/  FADD.FTZ R167, R167, R166 ;  /* 0x000000a6a7a77221 */ /* 0x000fe20000010000 */
[----:B------:R-:W-:Y:S02]  /*8450*/  IMAD.MOV.U32 R166, RZ, RZ, R3 ;  /* 0x000000ffffa67224 */ /* 0x000fe400078e0003 */
[-C--:B------:R-:W-:Y:S03]  /*8460*/  HMMA.16816.F32 R152, R132, R150.reuse, R12 ;  /* 0x000000968498723c */ /* 0x080fe6000000180c */
[----:B------:R-:W-:Y:S01]  /*8470*/  FADD.FTZ R213, R213, R178 ;  /* 0x000000b2d5d57221 */ /* 0x000fe20000010000 */
[----:B------:R-:W-:Y:S01]  /*8480*/  FADD.FTZ R252, R198, R167 ;  /* 0x000000a7c6fc7221 */ /* 0x000fe20000010000 */
[----:B------:R-:W-:Y:S02]  /*8490*/  MOV R167, R164 ;  /* 0x000000a400a77202 */ /* 0x000fe40000000f00 */
[----:B------:R-:W-:Y:S01]  /*84a0*/  FADD.FTZ R213, R214, R213 ;  /* 0x000000d5d6d57221 */ /* 0x000fe20000010000 */
[C---:B------:R-:W-:Y:S04]  /*84b0*/  HMMA.16816.F32 R148, R44.reuse, R150, R16 ;  /* 0x000000962c94723c */ /* 0x040fe80000001810 */
[----:B------:R-:W-:Y:S04]  /*84c0*/  FADD.FTZ R174, R174, R213 ;  /* 0x000000d5aeae7221 */ /* 0x000fe80000010000 */
[-C--:B-1----:R-:W-:Y:S03]  /*84d0*/  HMMA.16816.F32 R68, R44, R48.reuse, R68 ;  /* 0x000000302c44723c */ /* 0x082fe60000001844 */
[----:B------:R-:W-:Y:S04]  /*84e0*/  FADD.FTZ R175, R175, R174 ;  /* 0x000000aeafaf7221 */ /* 0x000fe80000010000 */
[----:B------:R-:W-:Y:S01]  /*84f0*/  FADD.FTZ R60, R60, R175 ;  /* 0x000000af3c3c7221 */ /* 0x000fe20000010000 */
[C---:B------:R-:W-:Y:S04]  /*8500*/  HMMA.16816.F32 R72, R132.reuse, R48, R72 ;  /* 0x000000308448723c */ /* 0x040fe80000001848 */
[----:B------:R-:W-:Y:S04]  /*8510*/  FADD.FTZ R197, R197, R60 ;  /* 0x0000003cc5c57221 */ /* 0x000fe80000010000 */
[-C--:B------:R-:W-:Y:S03]  /*8520*/  HMMA.16816.F32 R76, R132, R50.reuse, R76 ;  /* 0x00000032844c723c */ /* 0x080fe6000000184c */
[----:B------:R-:W-:Y:S05]  /*8530*/  FADD.FTZ R66, R66, R197 ;  /* 0x000000c542427221 */ /* 0x000fea0000010000 */
        /* <DEDUP_REMOVED lines=9> */
[-C--:B---3--:R-:W-:Y:S08]  /*85d0*/  HMMA.16816.F32 R116, R44, R140.reuse, R116 ;  /* 0x0000008c2c74723c */ /* 0x088ff00000001874 */
[C---:B------:R-:W-:Y:S08]  /*85e0*/  HMMA.16816.F32 R120, R132.reuse, R140, R120 ;  /* 0x0000008c8478723c */ /* 0x040ff00000001878 */
[-C--:B------:R-:W-:Y:S08]  /*85f0*/  HMMA.16816.F32 R144, R132, R142.reuse, R32 ;  /* 0x0000008e8490723c */ /* 0x080ff00000001820 */
[C---:B------:R-:W-:Y:S08]  /*8600*/  HMMA.16816.F32 R140, R44.reuse, R142, R20 ;  /* 0x0000008e2c8c723c */ /* 0x040ff00000001814 */
[-C--:B----4-:R-:W-:Y:S08]  /*8610*/  HMMA.16816.F32 R136, R44, R4.reuse, R28 ;  /* 0x000000042c88723c */ /* 0x090ff0000000181c */
[C---:B------:R-:W-:Y:S04]  /*8620*/  HMMA.16816.F32 R124, R132.reuse, R4, R124 ;  /* 0x00000004847c723c */ /* 0x040fe8000000187c */
[----:B------:R-:W-:Y:S04]  /*8630*/  FADD.FTZ R4, R65, R64 ;  /* 0x0000004041047221 */ /* 0x000fe80000010000 */
[-C--:B------:R-:W-:Y:S01]  /*8640*/  HMMA.16816.F32 R132, R132, R6.reuse, R24 ;  /* 0x000000068484723c */ /* 0x080fe20000001818 */
[----:B------:R1:W-:Y:S07]  /*8650*/  STL [R1+0x4], R4 ;  /* 0x0000040401007387 */ /* 0x0003ee0000100800 */
[----:B------:R-:W-:Y:S04]  /*8660*/  HMMA.16816.F32 R128, R44, R6, R128 ;  /* 0x000000062c80723c */ /* 0x000fe80000001880 */
[----:B-1----:R-:W-:Y:S05]  /*8670*/  FADD.FTZ R4, R67, R66 ;  /* 0x0000004243047221 */ /* 0x002fea0000010000 */
[----:B------:R1:W-:Y:S01]  /*8680*/  STL [R1], R4 ;  /* 0x0000000401007387 */ /* 0x0003e20000100800 */
[----:B------:R-:W-:Y:S10]  /*8690*/  @P0 BRA `(.L_x_567) ;  /* 0xffffffc000880947 */ /* 0x000ff4000383ffff */
.L_x_566:
[----:B------:R-:W2:Y:S04]  /*86a0*/  LDL.LU R7, [R1+0x4] ;  /* 0x0000040001077983 */ /* 0x000ea80000300800 */
[----:B-1----:R-:W1:Y:S04]  /*86b0*/  SHFL.BFLY PT, R4, R241, 0x2, 0x1f ;  /* 0x0c401f00f1047f89 */ /* 0x002e6800000e0000 */
[----:B------:R-:W3:Y:S01]  /*86c0*/  SHFL.BFLY PT, R13, R252, 0x2, 0x1f ;  /* 0x0c401f00fc0d7f89 */ /* 0x000ee200000e0000 */
[----:B------:R-:W-:Y:S01]  /*86d0*/  SHF.L.U32 R9, R230, 0x1, RZ ;  /* 0x00000001e6097819 */ /* 0x000fe200000006ff */
[----:B------:R-:W4:Y:S01]  /*86e0*/  LDCU UR4, c[0x0][0x4fc] ;  /* 0x00009f80ff0477ac */ /* 0x000f220008000800 */
[----:B------:R-:W2:Y:S01]  /*86f0*/  LDC R25, c[0x0][0x434] ;  /* 0x00010d00ff197b82 */ /* 0x000ea20000000800 */
[----:B------:R-:W5:Y:S01]  /*8700*/  LDL.LU R6, [R1] ;  /* 0x0000000001067983 */ /* 0x000f620000300800 */
[----:B------:R-:W-:Y:S01]  /*8710*/  LOP3.LUT R9, R9, 0x6, RZ, 0xc0, !PT ;  /* 0x0000000609097812 */ /* 0x000fe200078ec0ff */
[----:B------:R-:W-:Y:S01]  /*8720*/  UMOV UR5, 0x400 ;  /* 0x0000040000057882 */ /* 0x000fe20000000000 */
[----:B------:R-:W-:Y:S01]  /*8730*/  MOV R28, 0x7f800000 ;  /* 0x7f800000001c7802 */ /* 0x000fe20000000f00 */
[----:B------:R-:W2:Y:S01]  /*8740*/  S2R R24, SR_CTAID.X ;  /* 0x0000000000187919 */ /* 0x000ea20000002500 */
[----:B------:R-:W-:-:S02]  /*8750*/  MOV R27, 0x7f800000 ;  /* 0x7f800000001b7802 */ /* 0x000fc40000000f00 */
[----:B------:R-:W-:Y:S08]  /*8760*/  S2UR UR6, SR_CTAID.Z ;  /* 0x00000000000679c3 */ /* 0x000ff00000002700 */
[----:B------:R-:W-:Y:S01]  /*8770*/  S2UR UR7, SR_CTAID.Y ;  /* 0x00000000000779c3 */ /* 0x000fe20000002600 */
[----:B-1----:R-:W-:Y:S01]  /*8780*/  FADD.FTZ R4, R4, R241 ;  /* 0x000000f104047221 */ /* 0x002fe20000010000 */
[----:B---3--:R-:W-:-:S04]  /*8790*/  FADD.FTZ R13, R13, R252 ;  /* 0x000000fc0d0d7221 */ /* 0x008fc80000010000 */
[----:B------:R-:W1:Y:S04]  /*87a0*/  SHFL.BFLY PT, R15, R4, 0x1, 0x1f ;  /* 0x0c201f00040f7f89 */ /* 0x000e6800000e0000 */
[----:B------:R-:W3:Y:S01]  /*87b0*/  SHFL.BFLY PT, R12, R13, 0x1, 0x1f ;  /* 0x0c201f000d0c7f89 */ /* 0x000ee200000e0000 */
[----:B-1----:R-:W-:Y:S01]  /*87c0*/  FADD.FTZ R15, R4, R15 ;  /* 0x0000000f040f7221 */ /* 0x002fe20000010000 */
[----:B---3--:R-:W-:-:S04]  /*87d0*/  FADD.FTZ R4, R13, R12 ;  /* 0x0000000c0d047221 */ /* 0x008fc80000010000 */
[----:B------:R-:W-:Y:S01]  /*87e0*/  FSETP.NE.FTZ.AND P3, PT, R15, RZ, PT ;  /* 0x000000ff0f00720b */ /* 0x000fe20003f75000 */
[----:B------:R-:W1:Y:S01]  /*87f0*/  MUFU.RCP R12, R4 ;  /* 0x00000004000c7308 */ /* 0x000e620000001000 */
[----:B------:R-:W-:-:S11]  /*8800*/  FSETP.NE.FTZ.AND P2, PT, R4, RZ, PT ;  /* 0x000000ff0400720b */ /* 0x000fd60003f55000 */
[----:B------:R-:W-:Y:S01]  /*8810*/  @P3 MUFU.LG2 R29, R15 ;  /* 0x0000000f001d3308 */ /* 0x000fe20000000c00 */
[----:B-1----:R-:W-:-:S05]  /*8820*/  FSEL R12, R12, 1, P2 ;  /* 0x3f8000000c0c7808 */ /* 0x002fca0001000000 */
[----:B----4-:R-:W-:-:S04]  /*8830*/  FMUL.FTZ R12, R12, UR4 ;  /* 0x000000040c0c7c20 */ /* 0x010fc80008410000 */
        /* <DEDUP_REMOVED lines=28> */
[----:B------:R-:W-:Y:S02]  /*8a00*/  F2FP.F16.F32.PACK_AB R90, R91, R90 ;  /* 0x0000005a5b5a723e */ /* 0x000fe400000000ff */
[----:B------:R-:W-:Y:S02]  /*8a10*/  F2FP.F16.F32.PACK_AB R94, R95, R94 ;  /* 0x0000005e5f5e723e */ /* 0x000fe400000000ff */
[----:B------:R-:W-:-:S02]  /*8a20*/  F2FP.F16.F32.PACK_AB R106, R107, R106 ;  /* 0x0000006a6b6a723e */ /* 0x000fc400000000ff */
[----:B------:R-:W-:Y:S02]  /*8a30*/  F2FP.F16.F32.PACK_AB R110, R111, R110 ;  /* 0x0000006e6f6e723e */ /* 0x000fe400000000ff */
[----:B------:R-:W-:Y:S02]  /*8a40*/  F2FP.F16.F32.PACK_AB R122, R123, R122 ;  /* 0x0000007a7b7a723e */ /* 0x000fe400000000ff */
[----:B------:R-:W-:Y:S02]  /*8a50*/  F2FP.F16.F32.PACK_AB R146, R147, R146 ;  /* 0x000000929392723e */ /* 0x000fe400000000ff */
[----:B------:R-:W-:Y:S02]  /*8a60*/  F2FP.F16.F32.PACK_AB R126, R127, R126 ;  /* 0x0000007e7f7e723e */ /* 0x000fe400000000ff */
[----:B------:R-:W-:Y:S01]  /*8a70*/  F2FP.F16.F32.PACK_AB R134, R135, R134 ;  /* 0x000000868786723e */ /* 0x000fe200000000ff */
[----:B--2---:R-:W1:Y:S04]  /*8a80*/  SHFL.BFLY PT, R8, R7, 0x2, 0x1f ;  /* 0x0c401f0007087f89 */ /* 0x004e6800000e0000 */
[----:B-----5:R-:W2:Y:S01]  /*8a90*/  SHFL.BFLY PT, R5, R6, 0x2, 0x1f ;  /* 0x0c401f0006057f89 */ /* 0x020ea200000e0000 */
[----:B-1----:R-:W-:-:S05]  /*8aa0*/  FADD.FTZ R8, R8, R7 ;  /* 0x0000000708087221 */ /* 0x002fca0000010000 */
[----:B------:R-:W1:Y:S01]  /*8ab0*/  SHFL.BFLY PT, R7, R8, 0x1, 0x1f ;  /* 0x0c201f0008077f89 */ /* 0x000e6200000e0000 */
[----:B--2---:R-:W-:-:S05]  /*8ac0*/  FADD.FTZ R5, R5, R6 ;  /* 0x0000000605057221 */ /* 0x004fca0000010000 */
[----:B------:R-:W2:Y:S01]  /*8ad0*/  SHFL.BFLY PT, R6, R5, 0x1, 0x1f ;  /* 0x0c201f0005067f89 */ /* 0x000ea200000e0000 */
[----:B-1----:R-:W-:Y:S01]  /*8ae0*/  FADD.FTZ R7, R8, R7 ;  /* 0x0000000708077221 */ /* 0x002fe20000010000 */
[----:B------:R-:W-:-:S03]  /*8af0*/  SHF.L.U32 R8, R230, 0x4, RZ ;  /* 0x00000004e6087819 */ /* 0x000fc600000006ff */
[----:B------:R-:W1:Y:S01]  /*8b00*/  MUFU.RCP R11, R7 ;  /* 0x00000007000b7308 */ /* 0x000e620000001000 */
[----:B------:R-:W-:Y:S02]  /*8b10*/  LOP3.LUT R8, R9, 0x3e00, R8, 0xf8, !PT ;  /* 0x00003e0009087812 */ /* 0x000fe400078ef808 */
[----:B------:R-:W-:Y:S01]  /*8b20*/  FSETP.NE.FTZ.AND P5, PT, R7, RZ, PT ;  /* 0x000000ff0700720b */ /* 0x000fe20003fb5000 */
[----:B--2---:R-:W-:Y:S01]  /*8b30*/  FADD.FTZ R6, R5, R6 ;  /* 0x0000000605067221 */ /* 0x004fe20000010000 */
[----:B------:R-:W-:-:S03]  /*8b40*/  SHF.L.U32 R5, R230, 0x3, RZ ;  /* 0x00000003e6057819 */ /* 0x000fc600000006ff */
[----:B------:R-:W2:Y:S01]  /*8b50*/  MUFU.RCP R10, R6 ;  /* 0x00000006000a7308 */ /* 0x000ea20000001000 */
[----:B------:R-:W-:Y:S02]  /*8b60*/  LOP3.LUT R9, R5, 0xc0, RZ, 0xc0, !PT ;  /* 0x000000c005097812 */ /* 0x000fe400078ec0ff */
[----:B------:R-:W-:-:S05]  /*8b70*/  LOP3.LUT R8, R8, 0x20, R5, 0xf8, !PT ;  /* 0x0000002008087812 */ /* 0x000fca00078ef805 */
[----:B------:R-:W3:Y:S01]  /*8b80*/  @P5 LDC R31, c[0x0][0x458] ;  /* 0x00011600ff1f5b82 */ /* 0x000ee20000000800 */
[----:B------:R-:W-:Y:S02]  /*8b90*/  LOP3.LUT R9, R9, 0x18, R230, 0xf8, !PT ;  /* 0x0000001809097812 */ /* 0x000fe400078ef8e6 */
[----:B------:R-:W-:Y:S01]  /*8ba0*/  FSETP.NE.FTZ.AND P4, PT, R6, RZ, PT ;  /* 0x000000ff0600720b */ /* 0x000fe20003f95000 */
[----:B------:R-:W-:Y:S01]  /*8bb0*/  @P5 MUFU.LG2 R33, R7 ;  /* 0x0000000700215308 */ /* 0x000fe20000000c00 */
[----:B------:R-:W-:Y:S02]  /*8bc0*/  LOP3.LUT R8, R8, R9, RZ, 0xfc, !PT ;  /* 0x0000000908087212 */ /* 0x000fe400078efcff */
[----:B-1----:R-:W-:-:S05]  /*8bd0*/  FSEL R11, R11, 1, P5 ;  /* 0x3f8000000b0b7808 */ /* 0x002fca0002800000 */
[----:B------:R-:W1:Y:S01]  /*8be0*/  MUFU.RCP R9, R15 ;  /* 0x0000000f00097308 */ /* 0x000e620000001000 */
[----:B------:R-:W-:Y:S01]  /*8bf0*/  FMUL.FTZ R11, R11, UR4 ;  /* 0x000000040b0b7c20 */ /* 0x000fe20008410000 */
[----:B--2---:R-:W-:Y:S02]  /*8c00*/  FSEL R10, R10, 1, P4 ;  /* 0x3f8000000a0a7808 */ /* 0x004fe40002000000 */
[----:B------:R-:W2:Y:S01]  /*8c10*/  @P4 LDC R14, c[0x0][0x458] ;  /* 0x00011600ff0e4b82 */ /* 0x000ea20000000800 */
        /* <DEDUP_REMOVED lines=18> */
[----:B------:R-:W-:Y:S01]  /*8d40*/  FMUL.FTZ R9, R9, UR4 ;  /* 0x0000000409097c20 */ /* 0x000fe20008410000 */
[----:B------:R-:W1:Y:S01]  /*8d50*/  S2UR UR4, SR_CgaCtaId ;  /* 0x00000000000479c3 */ /* 0x000e620000008800 */
        /* <DEDUP_REMOVED lines=17> */
[C---:B------:R-:W-:Y:S01]  /*8e70*/  LOP3.LUT R12, R10.reuse, 0x20, RZ, 0xc0, !PT ;  /* 0x000000200a0c7812 */ /* 0x040fe200078ec0ff */
[----:B------:R-:W-:Y:S01]  /*8e80*/  FMUL.FTZ R153, R9, R153 ;  /* 0x0000009909997220 */ /* 0x000fe20000410000 */
[C---:B------:R-:W-:Y:S01]  /*8e90*/  FMUL.FTZ R69, R11.reuse, R69 ;  /* 0x000000450b457220 */ /* 0x040fe20000410000 */
[C---:B------:R-:W-:Y:S01]  /*8ea0*/  FMUL.FTZ R80, R11.reuse, R80 ;  /* 0x000000500b507220 */ /* 0x040fe20000410000 */
[----:B------:R-:W-:Y:S01]  /*8eb0*/  FMUL.FTZ R81, R11, R81 ;  /* 0x000000510b517220 */ /* 0x000fe20000410000 */
[----:B------:R-:W-:Y:S01]  /*8ec0*/  F2FP.F16.F32.PACK_AB R160, R161, R160 ;  /* 0x000000a0a1a0723e */ /* 0x000fe200000000ff */
[----:B-1----:R-:W-:Y:S01]  /*8ed0*/  ULEA UR4, UR4, UR5, 0x18 ;  /* 0x0000000504047291 */ /* 0x002fe2000f8ec0ff */
[----:B------:R-:W-:Y:S01]  /*8ee0*/  F2FP.F16.F32.PACK_AB R162, R163, R162 ;  /* 0x000000a2a3a2723e */ /* 0x000fe200000000ff */
[C---:B------:R-:W-:Y:S01]  /*8ef0*/  FMUL.FTZ R72, R9.reuse, R72 ;  /* 0x0000004809487220 */ /* 0x040fe20000410000 */
[----:B------:R-:W-:Y:S01]  /*8f00*/  LOP3.LUT R10, R10, 0x40, RZ, 0xc0, !PT ;  /* 0x000000400a0a7812 */ /* 0x000fe200078ec0ff */
[----:B------:R-:W-:Y:S01]  /*8f10*/  FMUL.FTZ R73, R9, R73 ;  /* 0x0000004909497220 */ /* 0x000fe20000410000 */
[----:B------:R-:W-:Y:S01]  /*8f20*/  F2FP.F16.F32.PACK_AB R148, R149, R148 ;  /* 0x000000949594723e */ /* 0x000fe200000000ff */
[C---:B------:R-:W-:Y:S01]  /*8f30*/  FMUL.FTZ R76, R9.reuse, R76 ;  /* 0x0000004c094c7220 */ /* 0x040fe20000410000 */
[----:B------:R-:W-:Y:S01]  /*8f40*/  LEA R13, R8, UR4, 0x1 ;  /* 0x00000004080d7c11 */ /* 0x000fe2000f8e08ff */
[----:B------:R-:W-:Y:S01]  /*8f50*/  FMUL.FTZ R77, R9, R77 ;  /* 0x0000004d094d7220 */ /* 0x000fe20000410000 */
[----:B------:R-:W-:Y:S01]  /*8f60*/  F2FP.F16.F32.PACK_AB R150, R151, R150 ;  /* 0x000000969796723e */ /* 0x000fe200000000ff */
[----:B------:R-:W-:Y:S01]  /*8f70*/  FMUL.FTZ R84, R11, R84 ;  /* 0x000000540b547220 */ /* 0x000fe20000410000 */
[----:B------:R-:W1:Y:S01]  /*8f80*/  LDCU.U8 UR4, c[0x0][0x549] ;  /* 0x0000a920ff0477ac */ /* 0x000e620008000000 */
        /* <DEDUP_REMOVED lines=10> */
[----:B------:R-:W-:Y:S01]  /*9030*/  IADD3 R19, PT, PT, R13, -R10, RZ ;  /* 0x8000000a0d137210 */ /* 0x000fe20007ffe0ff */
[----:B------:R-:W-:Y:S01]  /*9040*/  STS [R13], R160 ;  /* 0x000000a00d007388 */ /* 0x000fe20000000800 */
        /* <DEDUP_REMOVED lines=8> */
[C---:B------:R-:W-:Y:S01]  /*90d0*/  FMUL.FTZ R100, R11.reuse, R100 ;  /* 0x000000640b647220 */ /* 0x040fe20000410000 */
        /* <DEDUP_REMOVED lines=19> */
[----:B------:R-:W-:Y:S01]  /*9210*/  FMUL.FTZ R117, R11, R117 ;  /* 0x000000750b757220 */ /* 0x000fe20000410000 */
[----:B------:R-:W-:Y:S01]  /*9220*/  F2FP.F16.F32.PACK_AB R92, R93, R92 ;  /* 0x0000005c5d5c723e */ /* 0x000fe200000000ff */
[C---:B------:R-:W-:Y:S01]  /*9230*/  FMUL.FTZ R140, R11.reuse, R140 ;  /* 0x0000008c0b8c7220 */ /* 0x040fe20000410000 */
[----:B------:R-:W-:Y:S01]  /*9240*/  STS [R19+0x20], R68 ;  /* 0x0000204413007388 */ /* 0x000fe20000000800 */
[----:B-1----:R-:W-:Y:S01]  /*9250*/  ISETP.NE.AND P1, PT, RZ, UR4, PT ;  /* 0x00000004ff007c0c */ /* 0x002fe2000bf25270 */
        /* <DEDUP_REMOVED lines=15> */
[C---:B------:R-:W-:Y:S01]  /*9350*/  FMUL.FTZ R137, R11.reuse, R137 ;  /* 0x000000890b897220 */ /* 0x040fe20000410000 */
        /* <DEDUP_REMOVED lines=20> */
[----:B------:R-:W4:Y:S01]  /*94a0*/  @P4 MUFU.LG2 R30, R6 ;  /* 0x00000006001e4308 */ /* 0x000f220000000c00 */
[----:B------:R-:W-:Y:S01]  /*94b0*/  F2FP.F16.F32.PACK_AB R138, R139, R138 ;  /* 0x0000008a8b8a723e */ /* 0x000fe200000000ff */
[----:B------:R-:W-:Y:S01]  /*94c0*/  STS [R17+0x2010], R96 ;  /* 0x0020106011007388 */ /* 0x000fe20000000800 */
[----:B------:R-:W-:Y:S01]  /*94d0*/  F2FP.F16.F32.PACK_AB R11, R11, R128 ;  /* 0x000000800b0b723e */ /* 0x000fe200000000ff */
[----:B------:R-:W2:Y:S01]  /*94e0*/  @P1 LDC R26, c[0x0][0x430] ;  /* 0x00010c00ff1a1b82 */ /* 0x000ea20000000800 */
[----:B------:R-:W-:Y:S01]  /*94f0*/  F2FP.F16.F32.PACK_AB R130, R131, R130 ;  /* 0x000000828382723e */ /* 0x000fe200000000ff */
[----:B------:R-:W-:Y:S01]  /*9500*/  STS [R17+0x2210], R98 ;  /* 0x0022106211007388 */ /* 0x000fe20000000800 */
[----:B------:R-:W-:Y:S01]  /*9510*/  F2FP.F16.F32.PACK_AB R124, R125, R124 ;  /* 0x0000007c7d7c723e */ /* 0x000fe200000000ff */
[----:B------:R-:W1:Y:S01]  /*9520*/  LDCU.U8 UR4, c[0x0][0x548] ;  /* 0x0000a900ff0477ac */ /* 0x000e620008000000 */
[----:B------:R-:W-:Y:S01]  /*9530*/  F2FP.F16.F32.PACK_AB R9, R9, R132 ;  /* 0x000000840909723e */ /* 0x000fe200000000ff */
[----:B------:R-:W-:Y:S01]  /*9540*/  STS [R13+0x3000], R88 ;  /* 0x003000580d007388 */ /* 0x000fe20000000800 */
[----:B------:R-:W-:-:S03]  /*9550*/  @P5 FMUL.FTZ R33, R33, 0.69314718246459960938 ;  /* 0x3f31721821215820 */ /* 0x000fc60000410000 */
[----:B------:R-:W-:Y:S04]  /*9560*/  STS [R13+0x3200], R90 ;  /* 0x0032005a0d007388 */ /* 0x000fe80000000800 */
[----:B------:R-:W-:Y:S01]  /*9570*/  STS [R17+0x3010], R92 ;  /* 0x0030105c11007388 */ /* 0x000fe20000000800 */
[----:B----4-:R-:W-:Y:S01]  /*9580*/  @P4 FMUL.FTZ R30, R30, 0.69314718246459960938 ;  /* 0x3f3172181e1e4820 */ /* 0x010fe20000410000 */
[----:B-1----:R-:W-:Y:S01]  /*9590*/  @P1 IMAD R7, R23, R22, RZ ;  /* 0x0000001617071224 */ /* 0x002fe200078e02ff */
[----:B------:R-:W-:Y:S01]  /*95a0*/  @P1 MOV R6, 0x1 ;  /* 0x0000000100061802 */ /* 0x000fe20000000f00 */
        /* <DEDUP_REMOVED lines=15> */
[----:B------:R4:W-:Y:S04]  /*96a0*/  STS [R17+0x5010], R144 ;  /* 0x0050109011007388 */ /* 0x0009e80000000800 */
[----:B------:R4:W-:Y:S04]  /*96b0*/  STS [R17+0x5210], R146 ;  /* 0x0052109211007388 */ /* 0x0009e80000000800 */
[----:B------:R4:W-:Y:S04]  /*96c0*/  STS [R19+0x4020], R136 ;  /* 0x0040208813007388 */ /* 0x0009e80000000800 */
[----:B------:R4:W-:Y:S04]  /*96d0*/  STS [R19+0x4220], R138 ;  /* 0x0042208a13007388 */ /* 0x0009e80000000800 */
[----:B------:R4:W-:Y:S04]  /*96e0*/  STS [R21+0x4030], R11 ;  /* 0x0040300b15007388 */ /* 0x0009e80000000800 */
[----:B------:R4:W-:Y:S01]  /*96f0*/  STS [R21+0x4230], R130 ;  /* 0x0042308215007388 */ /* 0x0009e20000000800 */
[----:B-1----:R-:W1:Y:S03]  /*9700*/  LDC.64 R12, c[0x0][0x400] ;  /* 0x00010000ff0c7b82 */ /* 0x002e660000000a00 */
[----:B------:R4:W-:Y:S04]  /*9710*/  STS [R19+0x5020], R124 ;  /* 0x0050207c13007388 */ /* 0x0009e80000000800 */
[----:B------:R4:W-:Y:S04]  /*9720*/  STS [R19+0x5220], R126 ;  /* 0x0052207e13007388 */ /* 0x0009e80000000800 */
[----:B------:R4:W-:Y:S04]  /*9730*/  STS [R21+0x5030], R9 ;  /* 0x0050300915007388 */ /* 0x0009e80000000800 */
[----:B------:R4:W-:Y:S01]  /*9740*/  STS [R21+0x5230], R134 ;  /* 0x0052308615007388 */ /* 0x0009e20000000800 */
[----:B--23--:R-:W-:Y:S05]  /*9750*/  @P1 BRA `(.L_x_570) ;  /* 0x0000000000281947 */ /* 0x00cfea0003800000 */
[----:B------:R-:W-:Y:S01]  /*9760*/  ISETP.NE.AND P0, PT, RZ, UR4, PT ;  /* 0x00000004ff007c0c */ /* 0x000fe2000bf05270 */
[----:B----4-:R-:W2:-:S12]  /*9770*/  LDC R9, c[0x0][0x3e0] ;  /* 0x0000f800ff097b82 */ /* 0x010e980000000800 */
[----:B------:R-:W3:Y:S01]  /*9780*/  @P0 LDC R7, c[0x0][0x454] ;  /* 0x00011500ff070b82 */ /* 0x000ee20000000800 */
[----:B------:R-:W-:Y:S02]  /*9790*/  @P0 MOV R26, 0x1 ;  /* 0x00000001001a0802 */ /* 0x000fe40000000f00 */
[----:B------:R-:W-:-:S05]  /*97a0*/  @!P0 MOV R26, 0x1 ;  /* 0x00000001001a8802 */ /* 0x000fca0000000f00 */
[----:B------:R-:W2:Y:S08]  /*97b0*/  @P0 LDC R6, c[0x0][0x454] ;  /* 0x00011500ff060b82 */ /* 0x000eb00000000800 */
[----:B------:R-:W4:Y:S08]  /*97c0*/  @!P0 LDC R8, c[0x0][0x434] ;  /* 0x00010d00ff088b82 */ /* 0x000f300000000800 */
[----:B------:R-:W1:Y:S01]  /*97d0*/  @!P0 LDC R7, c[0x0][0x434] ;  /* 0x00010d00ff078b82 */ /* 0x000e620000000800 */
[----:B--2---:R-:W-:-:S02]  /*97e0*/  @P0 IMAD R6, R9, R6, RZ ;  /* 0x0000000609060224 */ /* 0x004fc400078e02ff */
[----:B---34-:R-:W-:-:S07]  /*97f0*/  @!P0 IMAD R6, R8, R9, RZ ;  /* 0x0000000908068224 */ /* 0x018fce00078e02ff */
.L_x_570:
[----:B------:R-:W-:Y:S01]  /*9800*/  BAR.SYNC.DEFER_BLOCKING 0x0 ;  /* 0x0000000000007b1d */ /* 0x000fe20000010000 */
[----:B------:R-:W-:Y:S01]  /*9810*/  ISETP.NE.AND P1, PT, RZ, UR4, !P1 ;  /* 0x00000004ff007c0c */ /* 0x000fe2000cf25270 */
[----:B------:R-:W-:Y:S01]  /*9820*/  @P4 FFMA.FTZ R27, R3, R14, R30 ;  /* 0x0000000e031b4223 */ /* 0x000fe2000001001e */
[----:B------:R-:W-:Y:S01]  /*9830*/  LOP3.LUT R40, R5, 0x18, RZ, 0xc0, !PT ;  /* 0x0000001805287812 */ /* 0x000fe200078ec0ff */
[----:B------:R-:W-:Y:S01]  /*9840*/  @P5 FFMA.FTZ R28, R164, R31, R33 ;  /* 0x0000001fa41c5223 */ /* 0x000fe20000010021 */
[----:B-1----:R-:W-:-:S03]  /*9850*/  IMAD R3, R7, UR6, RZ ;  /* 0x0000000607037c24 */ /* 0x002fc6000f8e02ff */
[----:B------:R-:W1:Y:S01]  /*9860*/  @P2 LDC R5, c[0x0][0x458] ;  /* 0x00011600ff052b82 */ /* 0x000e620000000800 */
[----:B------:R2:W3:Y:S01]  /*9870*/  @P2 MUFU.LG2 R37, R4 ;  /* 0x0000000400252308 */ /* 0x0004e20000000c00 */
[----:B------:R-:W-:Y:S01]  /*9880*/  SHF.R.U32.HI R42, RZ, 0x2, R230 ;  /* 0x00000002ff2a7819 */ /* 0x000fe200000116e6 */
[----:B------:R-:W-:Y:S01]  /*9890*/  @P3 FMUL.FTZ R39, R29, 0.69314718246459960938 ;  /* 0x3f3172181d273820 */ /* 0x000fe20000410000 */
[----:B------:R-:W-:Y:S01]  /*98a0*/  MOV R43, RZ ;  /* 0x000000ff002b7202 */ /* 0x000fe20000000f00 */
[----:B------:R-:W-:Y:S01]  /*98b0*/  BSSY.RECONVERGENT B0, `(.L_x_571) ;  /* 0x0000044000007945 */ /* 0x000fe20003800200 */
[----:B------:R-:W-:Y:S02]  /*98c0*/  MOV R41, RZ ;  /* 0x000000ff00297202 */ /* 0x000fe40000000f00 */
[----:B------:R-:W5:Y:S01]  /*98d0*/  @P3 LDC R33, c[0x0][0x458] ;  /* 0x00011600ff213b82 */ /* 0x000f620000000800 */
[----:B------:R-:W-:Y:S01]  /*98e0*/  @!P1 IMAD R3, R6, UR7, R3 ;  /* 0x0000000706039c24 */ /* 0x000fe2000f8e0203 */
[----:B------:R-:W-:Y:S01]  /*98f0*/  LOP3.LUT P5, RZ, R230, 0x3, RZ, 0xc0, !PT ;  /* 0x00000003e6ff7812 */ /* 0x000fe200078ac0ff */
[C---:B------:R-:W-:Y:S01]  /*9900*/  IMAD.WIDE.U32 R56, R24.reuse, 0x80, R42 ;  /* 0x0000008018387825 */ /* 0x040fe200078e002a */
[----:B------:R-:W-:-:S02]  /*9910*/  SHF.L.U32 R24, R24, 0x7, RZ ;  /* 0x0000000718187819 */ /* 0x000fc400000006ff */
[----:B------:R-:W-:Y:S01]  /*9920*/  MOV R30, 0x7f800000 ;  /* 0x7f800000001e7802 */ /* 0x000fe20000000f00 */
[----:B------:R-:W-:Y:S01]  /*9930*/  IMAD.WIDE.U32 R40, R12, UR7, R40 ;  /* 0x000000070c287c25 */ /* 0x000fe2000f8e0028 */
[----:B------:R-:W5:Y:S01]  /*9940*/  LDC.64 R14, c[0x0][0x410] ;  /* 0x00010400ff0e7b82 */ /* 0x000f620000000a00 */
[----:B------:R-:W-:Y:S01]  /*9950*/  MOV R31, 0x7f800000 ;  /* 0x7f800000001f7802 */ /* 0x000fe20000000f00 */
[----:B----4-:R4:W4:Y:S01]  /*9960*/  LDS.128 R20, [R224] ;  /* 0x00000000e0147984 */ /* 0x0109220000000c00 */
[----:B--2---:R-:W-:Y:S02]  /*9970*/  IMAD R4, R25, UR7, RZ ;  /* 0x0000000719047c24 */ /* 0x004fe4000f8e02ff */
[----:B---3--:R-:W-:Y:S01]  /*9980*/  @P2 FMUL.FTZ R37, R37, 0.69314718246459960938 ;  /* 0x3f31721825252820 */ /* 0x008fe20000410000 */
[----:B------:R-:W-:Y:S01]  /*9990*/  IMAD R12, R24, R26, RZ ;  /* 0x0000001a180c7224 */ /* 0x000fe200078e02ff */
[----:B------:R2:W3:Y:S01]  /*99a0*/  LDS.128 R16, [R224+0x2000] ;  /* 0x00200000e0107984 */ /* 0x0004e20000000c00 */
[----:B------:R-:W2:Y:S01]  /*99b0*/  LDC.64 R6, c[0x0][0x408] ;  /* 0x00010200ff067b82 */ /* 0x000ea20000000a00 */
[----:B------:R-:W-:-:S02]  /*99c0*/  SEL R32, R4, RZ, P1 ;  /* 0x000000ff04207207 */ /* 0x000fc40000800000 */
[----:B------:R2:W2:Y:S01]  /*99d0*/  LDS.128 R8, [R224+0x4000] ;  /* 0x00400000e0087984 */ /* 0x0004a20000000c00 */
[----:B------:R-:W-:Y:S01]  /*99e0*/  SHF.R.S32.HI R4, RZ, 0x1f, R4 ;  /* 0x0000001fff047819 */ /* 0x000fe20000011404 */
[----:B-1----:R-:W-:Y:S01]  /*99f0*/  @P2 FFMA.FTZ R30, R0, R5, R37 ;  /* 0x00000005001e2223 */ /* 0x002fe20000010025 */
[----:B------:R-:W-:Y:S01]  /*9a00*/  IADD3 R29, P4, P0, R12, R32, R3 ;  /* 0x000000200c1d7210 */ /* 0x000fe2000789e003 */
[----:B------:R-:W-:Y:S01]  /*9a10*/  IMAD R37, R13, UR7, R41 ;  /* 0x000000070d257c24 */ /* 0x000fe2000f8e0229 */
[----:B------:R-:W-:Y:S01]  /*9a20*/  SHF.R.S32.HI R35, RZ, 0x1f, R12 ;  /* 0x0000001fff237819 */ /* 0x000fe2000001140c */
[----:B-----5:R-:W-:Y:S01]  /*9a30*/  @P3 FFMA.FTZ R31, R2, R33, R39 ;  /* 0x00000021021f3223 */ /* 0x020fe20000010027 */
[----:B------:R-:W-:Y:S02]  /*9a40*/  SEL R4, R4, RZ, P1 ;  /* 0x000000ff04047207 */ /* 0x000fe40000800000 */
[----:B------:R-:W-:-:S04]  /*9a50*/  SHF.R.S32.HI R3, RZ, 0x1f, R3 ;  /* 0x0000001fff037819 */ /* 0x000fc80000011403 */
[----:B------:R-:W-:Y:S01]  /*9a60*/  IADD3.X R0, PT, PT, R35, R4, R3, P4, P0 ;  /* 0x0000000423007210 */ /* 0x000fe200027e0403 */
[----:B---34-:R-:W-:Y:S06]  /*9a70*/  @P5 BRA `(.L_x_572) ;  /* 0x00000000009c5947 */ /* 0x018fec0003800000 */
[----:B------:R-:W-:Y:S01]  /*9a80*/  SHF.R.U32.HI R230, RZ, 0x1, R230 ;  /* 0x00000001ffe67819 */ /* 0x000fe200000116e6 */
[----:B------:R-:W-:-:S03]  /*9a90*/  IMAD.IADD R24, R25, 0x1, -R24 ;  /* 0x0000000119187824 */ /* 0x000fc600078e0a18 */
        /* <DEDUP_REMOVED lines=19> */
[----:B------:R-:W4:Y:S01]  /*9bd0*/  @!P4 LDC.64 R4, c[0x0][0x420] ;  /* 0x00010800ff04cb82 */ /* 0x000f220000000a00 */
[-C--:B------:R-:W-:Y:S02]  /*9be0*/  @!P4 LEA.HI.X.SX32 R33, R33, R0.reuse, 0x1, P1 ;  /* 0x000000002121c211 */ /* 0x080fe400008f0eff */
[----:B------:R-:W-:Y:S02]  /*9bf0*/  @!P5 LEA.HI.X.SX32 R34, R34, R0, 0x1, P2 ;  /* 0x000000002222d211 */ /* 0x000fe400010f0eff */
[----:B------:R-:W-:-:S03]  /*9c00*/  @!P3 IADD3 R29, P0, PT, R39, R29, RZ ;  /* 0x0000001d271db210 */ /* 0x000fc60007f1e0ff */
[----:B------:R-:W5:Y:S01]  /*9c10*/  @!P3 LDC.64 R2, c[0x0][0x420] ;  /* 0x00010800ff02bb82 */ /* 0x000f620000000a00 */
[C---:B-1----:R-:W-:Y:S02]  /*9c20*/  @!P6 LEA R24, P2, R32.reuse, R24, 0x2 ;  /* 0x000000182018e211 */ /* 0x042fe400078410ff */
[----:B------:R-:W-:Y:S02]  /*9c30*/  @!P3 LEA.HI.X.SX32 R0, R39, R0, 0x1, P0 ;  /* 0x000000002700b211 */ /* 0x000fe400000f0eff */
[----:B------:R-:W-:Y:S02]  /*9c40*/  @!P6 LEA.HI.X R25, R32, R25, R26, 0x2, P2 ;  /* 0x000000192019e211 */ /* 0x000fe400010f141a */
[----:B---3--:R-:W-:-:S03]  /*9c50*/  @!P5 LEA R12, P1, R35, R12, 0x2 ;  /* 0x0000000c230cd211 */ /* 0x008fc600078210ff */
[----:B------:R1:W-:Y:S01]  /*9c60*/  @!P6 STG.E desc[UR24][R24.64], R28 ;  /* 0x0000001c1800e986 */ /* 0x0003e2000c101918 */
[----:B------:R-:W-:Y:S02]  /*9c70*/  @!P5 LEA.HI.X R13, R35, R13, R34, 0x2, P1 ;  /* 0x0000000d230dd211 */ /* 0x000fe400008f1422 */
[----:B----4-:R-:W-:-:S03]  /*9c80*/  @!P4 LEA R4, P1, R38, R4, 0x2 ;  /* 0x000000042604c211 */ /* 0x010fc600078210ff */
[----:B------:R1:W-:Y:S01]  /*9c90*/  @!P5 STG.E desc[UR24][R12.64], R27 ;  /* 0x0000001b0c00d986 */ /* 0x0003e2000c101918 */
[----:B------:R-:W-:Y:S02]  /*9ca0*/  @!P4 LEA.HI.X R5, R38, R5, R33, 0x2, P1 ;  /* 0x000000052605c211 */ /* 0x000fe400008f1421 */
[----:B-----5:R-:W-:-:S03]  /*9cb0*/  @!P3 LEA R2, P0, R29, R2, 0x2 ;  /* 0x000000021d02b211 */ /* 0x020fc600078010ff */
[----:B------:R1:W-:Y:S01]  /*9cc0*/  @!P4 STG.E desc[UR24][R4.64], R31 ;  /* 0x0000001f0400c986 */ /* 0x0003e2000c101918 */
[----:B------:R-:W-:-:S05]  /*9cd0*/  @!P3 LEA.HI.X R3, R29, R3, R0, 0x2, P0 ;  /* 0x000000031d03b211 */ /* 0x000fca00000f1400 */
[----:B------:R1:W-:Y:S04]  /*9ce0*/  @!P3 STG.E desc[UR24][R2.64], R30 ;  /* 0x0000001e0200b986 */ /* 0x0003e8000c101918 */
.L_x_572:
[----:B------:R-:W-:Y:S05]  /*9cf0*/  BSYNC.RECONVERGENT B0 ;  /* 0x0000000000007941 */ /* 0x000fea0003800200 */
.L_x_571:
[----:B------:R-:W-:Y:S01]  /*9d00*/  IMAD.MOV.U32 R36, RZ, RZ, R40 ;  /* 0x000000ffff247224 */ /* 0x000fe200078e0028 */
[----:B------:R-:W3:Y:S01]  /*9d10*/  LDS.128 R32, [R224+0x800] ;  /* 0x00080000e0207984 */ /* 0x000ee20000000c00 */
[----:B------:R-:W4:Y:S01]  /*9d20*/  LDCU.64 UR4, c[0x0][0x3f0] ;  /* 0x00007e00ff0477ac */ /* 0x000f220008000a00 */
[----:B--2---:R-:W-:Y:S02]  /*9d30*/  IMAD R0, R57, R6, RZ ;  /* 0x0000000639007224 */ /* 0x004fe400078e02ff */
[----:B-1----:R-:W-:Y:S01]  /*9d40*/  IMAD.WIDE.U32 R2, R14, UR6, R36 ;  /* 0x000000060e027c25 */ /* 0x002fe2000f8e0024 */
[----:B------:R-:W1:Y:S03]  /*9d50*/  LDS.128 R28, [R224+0x2800] ;  /* 0x00280000e01c7984 */ /* 0x000e660000000c00 */
[----:B------:R-:W-:Y:S01]  /*9d60*/  IMAD R3, R15, UR6, R3 ;  /* 0x000000060f037c24 */ /* 0x000fe2000f8e0203 */
[----:B------:R-:W2:Y:S01]  /*9d70*/  LDS.128 R24, [R224+0x4800] ;  /* 0x00480000e0187984 */ /* 0x000ea20000000c00 */
[----:B------:R-:W-:-:S02]  /*9d80*/  IMAD R0, R56, R7, R0 ;  /* 0x0000000738007224 */ /* 0x000fc400078e0200 */
[----:B------:R-:W-:Y:S01]  /*9d90*/  IMAD.WIDE.U32 R56, R56, R6, R2 ;  /* 0x0000000638387225 */ /* 0x000fe200078e0002 */
[----:B------:R-:W5:Y:S03]  /*9da0*/  LDS.128 R44, [R224+0x1000] ;  /* 0x00100000e02c7984 */ /* 0x000f660000000c00 */
[----:B------:R-:W-:Y:S01]  /*9db0*/  IMAD.SHL.U32 R2, R6, 0x40, RZ ;  /* 0x0000004006027824 */ /* 0x000fe200078e00ff */
[----:B------:R-:W5:Y:S01]  /*9dc0*/  LDS.128 R40, [R224+0x3000] ;  /* 0x00300000e0287984 */ /* 0x000f620000000c00 */
[----:B------:R-:W-:Y:S02]  /*9dd0*/  IADD3 R0, PT, PT, R57, R0, RZ ;  /* 0x0000000039007210 */ /* 0x000fe40007ffe0ff */
[C---:B----4-:R-:W-:Y:S01]  /*9de0*/  LEA R4, P0, R56.reuse, UR4, 0x1 ;  /* 0x0000000438047c11 */ /* 0x050fe2000f8008ff */
[----:B------:R-:W4:Y:S03]  /*9df0*/  LDS.128 R36, [R224+0x5000] ;  /* 0x00500000e0247984 */ /* 0x000f260000000c00 */
[----:B------:R-:W-:Y:S01]  /*9e00*/  LEA.HI.X R5, R56, UR5, R0, 0x1, P0 ;  /* 0x0000000538057c11 */ /* 0x000fe200080f0c00 */
[----:B------:R-:W4:Y:S01]  /*9e10*/  LDS.128 R48, [R224+0x1800] ;  /* 0x00180000e0307984 */ /* 0x000f220000000c00 */
[----:B------:R-:W-:-:S02]  /*9e20*/  LEA R56, P0, R6, R4, 0x7 ;  /* 0x0000000406387211 */ /* 0x000fc400078038ff */
[--C-:B------:R-:W-:Y:S01]  /*9e30*/  SHF.L.U64.HI R0, R6, 0x6, R7.reuse ;  /* 0x0000000606007819 */ /* 0x100fe20000010207 */
[----:B------:R-:W4:Y:S01]  /*9e40*/  LDS.128 R12, [R224+0x3800] ;  /* 0x00380000e00c7984 */ /* 0x000f220000000c00 */
[----:B------:R-:W-:Y:S02]  /*9e50*/  IADD3 R58, P1, PT, R2, R4, RZ ;  /* 0x00000004023a7210 */ /* 0x000fe40007f3e0ff */
[-C--:B------:R-:W-:Y:S01]  /*9e60*/  LEA.HI.X R57, R6, R5.reuse, R7, 0x7, P0 ;  /* 0x0000000506397211 */ /* 0x080fe200000f3c07 */
[----:B------:R-:W4:Y:S01]  /*9e70*/  LDS.128 R52, [R224+0x5800] ;  /* 0x00580000e0347984 */ /* 0x000f220000000c00 */
[----:B------:R-:W-:Y:S02]  /*9e80*/  IADD3 R2, P0, PT, R2, R56, RZ ;  /* 0x0000003802027210 */ /* 0x000fe40007f1e0ff */
[C---:B------:R-:W-:Y:S01]  /*9e90*/  IADD3.X R59, PT, PT, R0.reuse, R5, RZ, P1, !PT ;  /* 0x00000005003b7210 */ /* 0x040fe20000ffe4ff */
[----:B------:R-:W-:Y:S02]  /*9ea0*/  STG.E.128 desc[UR24][R4.64], R20 ;  /* 0x0000001404007986 */ /* 0x000fe4000c101d18 */
[----:B------:R-:W-:-:S02]  /*9eb0*/  IMAD.X R3, R0, 0x1, R57, P0 ;  /* 0x0000000100037824 */ /* 0x000fc400000e0639 */
[----:B------:R-:W-:Y:S04]  /*9ec0*/  STG.E.128 desc[UR24][R4.64+0x40], R16 ;  /* 0x0000401004007986 */ /* 0x000fe8000c101d18 */
[----:B------:R-:W-:Y:S04]  /*9ed0*/  STG.E.128 desc[UR24][R4.64+0x80], R8 ;  /* 0x0000800804007986 */ /* 0x000fe8000c101d18 */
[----:B---3--:R-:W-:Y:S04]  /*9ee0*/  STG.E.128 desc[UR24][R58.64], R32 ;  /* 0x000000203a007986 */ /* 0x008fe8000c101d18 */
[----:B-1----:R-:W-:Y:S04]  /*9ef0*/  STG.E.128 desc[UR24][R58.64+0x40], R28 ;  /* 0x0000401c3a007986 */ /* 0x002fe8000c101d18 */
[----:B--2---:R-:W-:Y:S04]  /*9f00*/  STG.E.128 desc[UR24][R58.64+0x80], R24 ;  /* 0x000080183a007986 */ /* 0x004fe8000c101d18 */
[----:B-----5:R-:W-:Y:S04]  /*9f10*/  STG.E.128 desc[UR24][R56.64], R44 ;  /* 0x0000002c38007986 */ /* 0x020fe8000c101d18 */
[----:B------:R-:W-:Y:S04]  /*9f20*/  STG.E.128 desc[UR24][R56.64+0x40], R40 ;  /* 0x0000402838007986 */ /* 0x000fe8000c101d18 */
[----:B----4-:R-:W-:Y:S04]  /*9f30*/  STG.E.128 desc[UR24][R56.64+0x80], R36 ;  /* 0x0000802438007986 */ /* 0x010fe8000c101d18 */
[----:B------:R-:W-:Y:S04]  /*9f40*/  STG.E.128 desc[UR24][R2.64], R48 ;  /* 0x0000003002007986 */ /* 0x000fe8000c101d18 */
[----:B------:R-:W-:Y:S04]  /*9f50*/  STG.E.128 desc[UR24][R2.64+0x40], R12 ;  /* 0x0000400c02007986 */ /* 0x000fe8000c101d18 */
[----:B------:R-:W-:Y:S01]  /*9f60*/  STG.E.128 desc[UR24][R2.64+0x80], R52 ;  /* 0x0000803402007986 */ /* 0x000fe2000c101d18 */
[----:B------:R-:W-:Y:S05]  /*9f70*/  EXIT ;  /* 0x000000000000794d */ /* 0x000fea0003800000 */
.L_x_573:
        /* <DEDUP_REMOVED lines=16> */
.L_x_1358:


//--------------------- .text._ZN5flash16flash_fwd_kernelI23Flash_fwd_kernel_traitsILi96ELi128ELi64ELi4ELb0ELb0EN7cutlass6half_tE19Flash_kernel_traitsILi96ELi128ELi64ELi4ES3_EELb0ELb0ELb0ELb0ELb1ELb1ELb1ELb0EEEvNS_16Flash_fwd_paramsE --------------------------
	.section	.text._ZN5flash16flash_fwd_kernelI23Flash_fwd_kernel_traitsILi96ELi128ELi64ELi4ELb0ELb0EN7cutlass6half_tE19Flash_kernel_traitsILi96ELi128ELi64ELi4ES3_EELb0ELb0ELb0ELb0ELb1ELb1ELb1ELb0EEEvNS_16Flash_fwd_paramsE,"ax",@progbits
	.align	128
        .global         _ZN5flash16flash_fwd_kernelI23Flash_fwd_kernel_traitsILi96ELi128ELi64ELi4ELb0ELb0EN7cutlass6half_tE19Flash_kernel_traitsILi96ELi128ELi64ELi4ES3_EELb0ELb0ELb0ELb0ELb1ELb1ELb1ELb0EEEvNS_16Flash_fwd_paramsE
        .type           _ZN5flash16flash_fwd_kernelI23Flash_fwd_kernel_traitsILi96ELi128ELi64ELi4ELb0ELb0EN7cutlass6half_tE19Flash_kernel_traitsILi96ELi128ELi64ELi4ES3_EELb0ELb0ELb0ELb0ELb1ELb1ELb1ELb0EEEvNS_16Flash_fwd_paramsE,@function
        .size           _ZN5flash16flash_fwd_kernelI23Flash_fwd_kernel_traitsILi96ELi128ELi64ELi4ELb0ELb0EN7cutlass6half_tE19Flash_kernel_traitsILi96ELi128ELi64ELi4ES3_EELb0ELb0ELb0ELb0ELb1ELb1ELb1ELb0EEEvNS_16Flash_fwd_paramsE,(.L_x_1359 - _ZN5flash16flash_fwd_kernelI23Flash_fwd_kernel_traitsILi96ELi128ELi64ELi4ELb0ELb0EN7cutlass6half_tE19Flash_kernel_traitsILi96ELi128ELi64ELi4ES3_EELb0ELb0ELb0ELb0ELb1ELb1ELb1ELb0EEEvNS_16Flash_fwd_paramsE)
        .other          _ZN5flash16flash_fwd_kernelI23Flash_fwd_kernel_traitsILi96ELi128ELi64ELi4ELb0ELb0EN7cutlass6half_tE19Flash_kernel_traitsILi96ELi128ELi64ELi4ES3_EELb0ELb0ELb0ELb0ELb1ELb1ELb1ELb0EEEvNS_16Flash_fwd_paramsE,@"STO_CUDA_ENTRY STV_DEFAULT"
_ZN5flash16flash_fwd_kernelI23Flash_fwd_kernel_traitsILi96ELi128ELi64ELi4ELb0ELb0EN7cutlass6half_tE19Flash_kernel_traitsILi96ELi128ELi64ELi4ES3_EELb0ELb0ELb0ELb0ELb1ELb1ELb1ELb0EEEvNS_16Flash_fwd_paramsE:
.text._ZN5flash16flash_fwd_kernelI23Flash_fwd_kernel_traitsILi96ELi128ELi64ELi4ELb0ELb0EN7cutlass6half_tE19Flash_kernel_traitsILi96ELi128ELi64ELi4ES3_EELb0ELb0ELb0ELb0ELb1ELb1ELb1ELb0EEEvNS_16Flash_fwd_paramsE:
        /* <DEDUP_REMOVED lines=24> */
[----:B-----5:R-:W-:Y:S01]  /*0180*/  SHF.R.S32.HI R15, RZ, 0x1f, R14 ;  /* 0x0000001fff0f7819 */ /* 0x020fe2000001140e */
[----:B------:R-:W-:Y:S01]  /*0190*/  IMAD.MOV.U32 R25, RZ, RZ, RZ ;  /* 0x000000ffff197224 */ /* 0x000fe200078e00ff */
[----:B------:R-:W3:Y:S01]  /*01a0*/  S2R R0, SR_TID.X ;  /* 0x0000000000007919 */ /* 0x000ee20000002100 */
[----:B------:R-:W3:Y:S01]  /*01b0*/  LDCU.128 UR20, c[0x0][0x3a0] ;  /* 0x00007400ff1477ac */ /* 0x000ee20008000c00 */
[----:B------:R-:W-:Y:S01]  /*01c0*/  @P2 IADD3 R51, PT, PT, R51, -R14, RZ ;  /* 0x8000000e33332210 */ /* 0x000fe20007ffe0ff */
[----:B------:R-:W3:Y:S01]  /*01d0*/  @!P2 LDC.64 R8, c[0x0][0x488] ;  /* 0x00012200ff08ab82 */ /* 0x000ee20000000a00 */
[----:B------:R-:W3:Y:S01]  /*01e0*/  LDCU.128 UR16, c[0x0][0x3d0] ;  /* 0x00007a00ff1077ac */ /* 0x000ee20008000c00 */
[----:B------:R-:W3:Y:S01]  /*01f0*/  LDCU.128 UR8, c[0x0][0x380] ;  /* 0x00007000ff0877ac */ /* 0x000ee20008000c00 */
[----:B------:R-:W3:Y:S01]  /*0200*/  LDCU.128 UR12, c[0x0][0x390] ;  /* 0x00007200ff0c77ac */ /* 0x000ee20008000c00 */
[----:B----4-:R-:W-:Y:S01]  /*0210*/  IMAD R13, R15, UR6, RZ ;  /* 0x000000060f0d7c24 */ /* 0x010fe2000f8e02ff */
[----:B--2---:R-:W-:-:S03]  /*0220*/  IABS R16, R7 ;  /* 0x0000000700107213 */ /* 0x004fc60000000000 */
[----:B------:R-:W-:Y:S01]  /*0230*/  IMAD R13, R14, UR7, R13 ;  /* 0x000000070e0d7c24 */ /* 0x000fe2000f8e020d */
[----:B-1----:R-:W1:Y:S01]  /*0240*/  I2F.RP R4, R16 ;  /* 0x0000001000047306 */ /* 0x002e620000209400 */
[----:B---3--:R-:W-:-:S04]  /*0250*/  @!P2 ISETP.NE.U32.AND P1, PT, R8, RZ, PT ;  /* 0x000000ff0800a20c */ /* 0x008fc80003f25070 */
[----:B------:R-:W-:Y:S01]  /*0260*/  @!P2 ISETP.NE.AND.EX P1, PT, R9, RZ, PT, P1 ;  /* 0x000000ff0900a20c */ /* 0x000fe20003f25310 */
[C---:B------:R-:W-:Y:S01]  /*0270*/  IMAD.SHL.U32 R225, R0.reuse, 0x8, RZ ;  /* 0x0000000800e17824 */ /* 0x040fe200078e00ff */
[----:B------:R-:W-:Y:S02]  /*0280*/  SHF.R.U32.HI R12, RZ, 0x2, R0 ;  /* 0x00000002ff0c7819 */ /* 0x000fe40000011600 */
[C---:B------:R-:W-:Y:S02]  /*0290*/  SHF.L.U32 R50, R0.reuse, 0x5, RZ ;  /* 0x0000000500327819 */ /* 0x040fe400000006ff */
[C---:B------:R-:W-:Y:S01]  /*02a0*/  LOP3.LUT R24, R225.reuse, 0x18, RZ, 0xc0, !PT ;  /* 0x00000018e1187812 */ /* 0x040fe200078ec0ff */
[----:B-1----:R-:W1:Y:S01]  /*02b0*/  MUFU.RCP R4, R4 ;  /* 0x0000000400047308 */ /* 0x002e620000001000 */
[----:B------:R-:W-:Y:S02]  /*02c0*/  LOP3.LUT R8, R225, 0xd8, RZ, 0xc0, !PT ;  /* 0x000000d8e1087812 */ /* 0x000fe400078ec0ff */
[----:B------:R-:W-:Y:S01]  /*02d0*/  SHF.L.U32 R6, R0, 0x2, RZ ;  /* 0x0000000200067819 */ /* 0x000fe200000006ff */
[----:B------:R-:W-:Y:S01]  /*02e0*/  IMAD.WIDE.U32 R20, R14, UR6, R24 ;  /* 0x000000060e147c25 */ /* 0x000fe2000f8e0018 */
[----:B------:R-:W-:-:S02]  /*02f0*/  LOP3.LUT R8, R8, 0x18, R0, 0x78, !PT ;  /* 0x0000001808087812 */ /* 0x000fc400078e7800 */
[----:B------:R-:W-:Y:S02]  /*0300*/  LOP3.LUT R19, R50, 0xc0, RZ, 0xc0, !PT ;  /* 0x000000c032137812 */ /* 0x000fe400078ec0ff */
[----:B------:R-:W-:Y:S01]  /*0310*/  IADD3 R21, PT, PT, R21, R13, RZ ;  /* 0x0000000d15157210 */ /* 0x000fe20007ffe0ff */
[----:B------:R-:W-:Y:S01]  /*0320*/  IMAD.MOV.U32 R13, RZ, RZ, RZ ;  /* 0x000000ffff0d7224 */ /* 0x000fe200078e00ff */
[----:B------:R-:W-:Y:S02]  /*0330*/  LOP3.LUT R225, R8, 0x1f20, R225, 0xf8, !PT ;  /* 0x00001f2008e17812 */ /* 0x000fe400078ef8e1 */
[----:B------:R-:W-:Y:S01]  /*0340*/  LOP3.LUT R6, R19, 0x18, R6, 0xf8, !PT ;  /* 0x0000001813067812 */ /* 0x000fe200078ef806 */
[----:B------:R-:W-:Y:S01]  /*0350*/  IMAD.WIDE.U32 R20, R10, UR20, R20 ;  /* 0x000000140a147c25 */ /* 0x000fe2000f8e0014 */
[----:B------:R-:W-:Y:S01]  /*0360*/  USHF.L.U64.HI UR20, UR6, 0x6, UR7 ;  /* 0x0000000606147899 */ /* 0x000fe20008010207 */
[----:B------:R-:W-:Y:S02]  /*0370*/  LOP3.LUT R220, R50, 0x120, RZ, 0xc0, !PT ;  /* 0x0000012032dc7812 */ /* 0x000fe400078ec0ff */
[----:B-1----:R-:W-:Y:S01]  /*0380*/  IADD3 R4, PT, PT, R4, 0xffffffe, RZ ;  /* 0x0ffffffe04047810 */ /* 0x002fe20007ffe0ff */
[----:B------:R-:W-:Y:S01]  /*0390*/  IMAD R21, R10, UR21, R21 ;  /* 0x000000150a157c24 */ /* 0x000fe2000f8e0215 */
[----:B------:R-:W-:Y:S01]  /*03a0*/  USHF.L.U32 UR21, UR6, 0x6, URZ ;  /* 0x0000000606157899 */ /* 0x000fe200080006ff */
[----:B------:R-:W-:Y:S01]  /*03b0*/  IMAD.WIDE.U32 R228, R228, 0x80, R12 ;  /* 0x00000080e4e47825 */ /* 0x000fe200078e000c */
[----:B------:R-:W1:Y:S01]  /*03c0*/  F2I.FTZ.U32.TRUNC.NTZ R5, R4 ;  /* 0x0000000400057305 */ /* 0x000e62000021f000 */
[----:B------:R-:W-:-:S04]  /*03d0*/  SHF.R.U32.HI R49, RZ, 0x1, R0 ;  /* 0x00000001ff317819 */ /* 0x000fc80000011600 */
[----:B------:R-:W-:Y:S02]  /*03e0*/  LOP3.LUT R49, R6, 0x8, R49, 0x78, !PT ;  /* 0x0000000806317812 */ /* 0x000fe400078e7831 */
[----:B-1----:R-:W-:Y:S01]  /*03f0*/  IADD3 R2, PT, PT, RZ, -R5, RZ ;  /* 0x80000005ff027210 */ /* 0x002fe20007ffe0ff */
[----:B------:R-:W-:-:S04]  /*0400*/  IMAD.MOV.U32 R4, RZ, RZ, RZ ;  /* 0x000000ffff047224 */ /* 0x000fc800078e00ff */
[----:B------:R-:W-:Y:S01]  /*0410*/  IMAD R3, R2, R16, RZ ;  /* 0x0000001002037224 */ /* 0x000fe200078e02ff */
[----:B------:R-:W-:-:S03]  /*0420*/  IABS R2, R11 ;  /* 0x0000000b00027213 */ /* 0x000fc60000000000 */
[----:B------:R-:W-:Y:S02]  /*0430*/  IMAD.HI.U32 R3, R5, R3, R4 ;  /* 0x0000000305037227 */ /* 0x000fe400078e0004 */
[----:B------:R-:W1:Y:S04]  /*0440*/  @!P2 LDC.64 R4, c[0x0][0x438] ;  /* 0x00010e00ff04ab82 */ /* 0x000e680000000a00 */
[----:B------:R-:W-:-:S05]  /*0450*/  IMAD.HI.U32 R18, R3, R2, RZ ;  /* 0x0000000203127227 */ /* 0x000fca00078e00ff */
[----:B------:R-:W-:-:S05]  /*0460*/  IADD3 R17, PT, PT, -R18, RZ, RZ ;  /* 0x000000ff12117210 */ /* 0x000fca0007ffe1ff */
[C---:B------:R-:W-:Y:S02]  /*0470*/  IMAD R17, R16.reuse, R17, R2 ;  /* 0x0000001110117224 */ /* 0x040fe400078e0202 */
[----:B------:R-:W2:Y:S03]  /*0480*/  LDC.64 R2, c[0x0][0x3c0] ;  /* 0x0000f000ff027b82 */ /* 0x000ea60000000a00 */
[----:B------:R-:W-:Y:S02]  /*0490*/  ISETP.GT.U32.AND P0, PT, R16, R17, PT ;  /* 0x000000111000720c */ /* 0x000fe40003f04070 */
[----:B-1----:R-:W-:Y:S02]  /*04a0*/  @!P2 SEL R9, R5, RZ, P1 ;  /* 0x000000ff0509a207 */ /* 0x002fe40000800000 */
[----:B------:R-:W-:Y:S02]  /*04b0*/  LOP3.LUT R5, R11, R7, RZ, 0x3c, !PT ;  /* 0x000000070b057212 */ /* 0x000fe400078e3cff */
[----:B------:R-:W-:Y:S01]  /*04c0*/  @!P2 IADD3 R51, PT, PT, R9, R4, -R14 ;  /* 0x000000040933a210 */ /* 0x000fe20007ffe80e */
[----:B------:R-:W-:Y:S01]  /*04d0*/  IMAD.WIDE.U32 R8, R12, UR6, R20 ;  /* 0x000000060c087c25 */ /* 0x000fe2000f8e0014 */
[----:B------:R-:W-:-:S05]  /*04e0*/  ISETP.GE.AND P1, PT, R5, RZ, PT ;  /* 0x000000ff0500720c */ /* 0x000fca0003f26270 */
[-C--:B------:R-:W-:Y:S01]  /*04f0*/  @!P0 IADD3 R17, PT, PT, R17, -R16.reuse, RZ ;  /* 0x8000001011118210 */ /* 0x080fe20007ffe0ff */
[----:B------:R-:W-:Y:S01]  /*0500*/  @!P0 VIADD R18, R18, 0x1 ;  /* 0x0000000112128836 */ /* 0x000fe20000000000 */
[----:B------:R-:W-:Y:S02]  /*0510*/  ISETP.NE.AND P0, PT, R7, RZ, PT ;  /* 0x000000ff0700720c */ /* 0x000fe40003f05270 */
[----:B------:R-:W-:Y:S02]  /*0520*/  ISETP.GE.U32.AND P3, PT, R17, R16, PT ;  /* 0x000000101100720c */ /* 0x000fe40003f66070 */
[----:B------:R-:W-:Y:S01]  /*0530*/  IADD3 R48, PT, PT, R51, 0x3f, RZ ;  /* 0x0000003f33307810 */ /* 0x000fe20007ffe0ff */
[----:B--2---:R-:W-:-:S03]  /*0540*/  IMAD R4, R15, R2, RZ ;  /* 0x000000020f047224 */ /* 0x004fc600078e02ff */
[----:B------:R-:W-:Y:S01]  /*0550*/  SHF.R.S32.HI R5, RZ, 0x1f, R48 ;  /* 0x0000001fff057819 */ /* 0x000fe20000011430 */
[----:B------:R-:W-:Y:S02]  /*0560*/  IMAD R15, R12, UR7, R9 ;  /* 0x000000070c0f7c24 */ /* 0x000fe4000f8e0209 */
[C---:B------:R-:W-:Y:S01]  /*0570*/  IMAD R4, R14.reuse, R3, R4 ;  /* 0x000000030e047224 */ /* 0x040fe200078e0204 */
[----:B------:R-:W-:Y:S01]  /*0580*/  LEA.HI R48, R5, R48, RZ, 0x6 ;  /* 0x0000003005307211 */ /* 0x000fe200078f30ff */
[--C-:B------:R-:W-:Y:S01]  /*0590*/  IMAD.WIDE.U32 R20, R14, R2, R24.reuse ;  /* 0x000000020e147225 */ /* 0x100fe200078e0018 */
[----:B------:R-:W-:Y:S02]  /*05a0*/  MOV R14, R8 ;  /* 0x00000008000e7202 */ /* 0x000fe40000000f00 */
[----:B------:R-:W-:Y:S01]  /*05b0*/  @P3 IADD3 R18, PT, PT, R18, 0x1, RZ ;  /* 0x0000000112123810 */ /* 0x000fe20007ffe0ff */
[C---:B------:R-:W-:Y:S01]  /*05c0*/  IMAD.WIDE.U32 R24, R10.reuse, UR14, R24 ;  /* 0x0000000e0a187c25 */ /* 0x040fe2000f8e0018 */
[----:B------:R-:W-:Y:S01]  /*05d0*/  IADD3 R21, PT, PT, R21, R4, RZ ;  /* 0x0000000415157210 */ /* 0x000fe20007ffe0ff */
[----:B------:R-:W-:Y:S01]  /*05e0*/  USHF.L.U64.HI UR14, UR4, 0x6, UR5 ;  /* 0x00000006040e7899 */ /* 0x000fe20008010205 */
[----:B------:R-:W1:Y:S01]  /*05f0*/  LDC.64 R4, c[0x0][0x3c8] ;  /* 0x0000f200ff047b82 */ /* 0x000e620000000a00 */
[----:B------:R-:W-:Y:S01]  /*0600*/  @!P1 IMAD.MOV R18, RZ, RZ, -R18 ;  /* 0x000000ffff129224 */ /* 0x000fe200078e0a12 */
[----:B------:R-:W-:Y:S01]  /*0610*/  @!P0 LOP3.LUT R18, RZ, R7, RZ, 0x33, !PT ;  /* 0x00000007ff128212 */ /* 0x000fe200078e33ff */
[----:B------:R-:W-:Y:S01]  /*0620*/  IMAD.WIDE.U32 R20, R10, UR22, R20 ;  /* 0x000000160a147c25 */ /* 0x000fe2000f8e0014 */
[----:B------:R-:W-:-:S02]  /*0630*/  LEA.HI.SX32 R7, R48, 0xffffffff, 0x1a ;  /* 0xffffffff30077811 */ /* 0x000fc400078fd2ff */
[----:B------:R-:W-:Y:S01]  /*0640*/  SHF.R.S32.HI R9, RZ, 0x1f, R18 ;  /* 0x0000001fff097819 */ /* 0x000fe20000011412 */
[----:B------:R-:W-:Y:S01]  /*0650*/  IMAD.WIDE.U32 R14, R18, UR16, R14 ;  /* 0x00000010120e7c25 */ /* 0x000fe2000f8e000e */
[----:B------:R-:W-:-:S03]  /*0660*/  SHF.R.S32.HI R8, RZ, 0x1f, R7 ;  /* 0x0000001fff087819 */ /* 0x000fc60000011407 */
[----:B------:R-:W-:Y:S01]  /*0670*/  IMAD R223, R9, UR16, RZ ;  /* 0x0000001009df7c24 */ /* 0x000fe2000f8e02ff */
[----:B------:R-:W-:Y:S01]  /*0680*/  LEA R224, P0, R14, UR10, 0x1 ;  /* 0x0000000a0ee07c11 */ /* 0x000fe2000f8008ff */
[C---:B------:R-:W-:Y:S01]  /*0690*/  IMAD R13, R7.reuse, UR20, RZ ;  /* 0x00000014070d7c24 */ /* 0x040fe2000f8e02ff */
[----:B------:R-:W-:Y:S01]  /*06a0*/  USHF.L.U32 UR10, UR6, 0x5, URZ ;  /* 0x00000005060a7899 */ /* 0x000fe200080006ff */
[----:B------:R-:W-:Y:S01]  /*06b0*/  IMAD R223, R18, UR17, R223 ;  /* 0x0000001112df7c24 */ /* 0x000fe2000f8e02df */
[----:B------:R-:W2:Y:S01]  /*06c0*/  S2UR UR16, SR_CgaCtaId ;  /* 0x00000000001079c3 */ /* 0x000ea20000008800 */
[----:B------:R-:W-:Y:S01]  /*06d0*/  IMAD.WIDE.U32 R16, R7, UR21, RZ ;  /* 0x0000001507107c25 */ /* 0x000fe2000f8e00ff */
[----:B------:R-:W-:Y:S02]  /*06e0*/  USHF.L.U64.HI UR6, UR6, 0x5, UR7 ;  /* 0x0000000506067899 */ /* 0x000fe40008010207 */
[----:B------:R-:W-:Y:S01]  /*06f0*/  USHF.L.U64.HI UR7, UR4, 0x5, UR5 ;  /* 0x0000000504077899 */ /* 0x000fe20008010205 */
[----:B------:R-:W-:-:S02]  /*0700*/  IMAD.IADD R223, R15, 0x1, R223 ;  /* 0x000000010fdf7824 */ /* 0x000fc400078e02df */
[----:B------:R-:W-:Y:S02]  /*0710*/  IMAD R13, R8, UR21, R13 ;  /* 0x00000015080d7c24 */ /* 0x000fe4000f8e020d */
[----:B------:R-:W-:Y:S01]  /*0720*/  IMAD R25, R10, UR15, R25 ;  /* 0x0000000f0a197c24 */ /* 0x000fe2000f8e0219 */
[----:B------:R-:W-:Y:S01]  /*0730*/  LEA.HI.X R223, R14, UR11, R223, 0x1, P0 ;  /* 0x0000000b0edf7c11 */ /* 0x000fe200080f0cdf */
[----:B------:R-:W-:Y:S01]  /*0740*/  USHF.L.U32 UR11, UR4, 0x5, URZ ;  /* 0x00000005040b7899 */ /* 0x000fe200080006ff */
[----:B------:R-:W-:Y:S01]  /*0750*/  IADD3 R13, PT, PT, R17, R13, RZ ;  /* 0x0000000d110d7210 */ /* 0x000fe20007ffe0ff */
[----:B------:R-:W-:Y:S01]  /*0760*/  IMAD R17, R10, UR23, R21 ;  /* 0x000000170a117c24 */ /* 0x000fe2000f8e0215 */
[C---:B------:R-:W-:Y:S01]  /*0770*/  LEA R14, P1, R16.reuse, R224, 0x1 ;  /* 0x000000e0100e7211 */ /* 0x040fe200078208ff */
[----:B------:R-:W-:Y:S01]  /*0780*/  USHF.L.U32 UR15, UR4, 0x6, URZ ;  /* 0x00000006040f7899 */ /* 0x000fe200080006ff */
[C---:B------:R-:W-:Y:S01]  /*0790*/  IADD3 R10, P0, PT, R16.reuse, UR10, RZ ;  /* 0x0000000a100a7c10 */ /* 0x040fe2000ff1e0ff */
[----:B-1----:R-:W-:Y:S01]  /*07a0*/  IMAD.WIDE.U32 R24, R11, R4, R24 ;  /* 0x000000040b187225 */ /* 0x002fe200078e0018 */
[----:B------:R-:W-:-:S02]  /*07b0*/  LEA.HI.X R15, R16, R223, R13, 0x1, P1 ;  /* 0x000000df100f7211 */ /* 0x000fc400008f0c0d */
[----:B------:R-:W-:Y:S01]  /*07c0*/  MOV R16, R20 ;  /* 0x0000001400107202 */ /* 0x000fe20000000f00 */
[----:B------:R-:W-:Y:S01]  /*07d0*/  IMAD.U32 R26, RZ, RZ, UR11 ;  /* 0x0000000bff1a7e24 */ /* 0x000fe2000f8e00ff */
[----:B------:R-:W-:Y:S01]  /*07e0*/  MOV R27, UR7 ;  /* 0x00000007001b7c02 */ /* 0x000fe20008000f00 */
[----:B------:R-:W-:Y:S01]  /*07f0*/  IMAD.U32 R23, RZ, RZ, UR14 ;  /* 0x0000000eff177e24 */ /* 0x000fe2000f8e00ff */
[----:B------:R-:W-:Y:S01]  /*0800*/  IADD3.X R4, PT, PT, R13, UR6, RZ, P0, !PT ;  /* 0x000000060d047c10 */ /* 0x000fe200087fe4ff */
[----:B------:R-:W-:Y:S01]  /*0810*/  IMAD.WIDE.U32 R16, R12, R2, R16 ;  /* 0x000000020c107225 */ /* 0x000fe200078e0010 */
[----:B------:R-:W-:Y:S02]  /*0820*/  LEA R20, P0, R10, R224, 0x1 ;  /* 0x000000e00a147211 */ /* 0x000fe400078008ff */
[----:B------:R-:W-:Y:S01]  /*0830*/  MOV R22, UR15 ;  /* 0x0000000f00167c02 */ /* 0x000fe20008000f00 */
[----:B------:R-:W-:Y:S01]  /*0840*/  IMAD R13, R12, R3, R17 ;  /* 0x000000030c0d7224 */ /* 0x000fe200078e0211 */
[----:B------:R-:W-:Y:S01]  /*0850*/  MOV R12, R16 ;  /* 0x00000010000c7202 */ /* 0x000fe20000000f00 */
[----:B------:R-:W-:Y:S01]  /*0860*/  IMAD R16, R229, UR4, RZ ;  /* 0x00000004e5107c24 */ /* 0x000fe2000f8e02ff */
[----:B------:R-:W-:Y:S01]  /*0870*/  LEA.HI.X R21, R10, R223, R4, 0x1, P0 ;  /* 0x000000df0a157211 */ /* 0x000fe200000f0c04 */
[----:B------:R-:W-:-:S04]  /*0880*/  IMAD.WIDE.U32 R26, R228, UR4, R26 ;  /* 0x00000004e41a7c25 */ /* 0x000fc8000f8e001a */
[----:B------:R-:W-:Y:S02]  /*0890*/  IMAD R25, R11, R5, R25 ;  /* 0x000000050b197224 */ /* 0x000fe400078e0219 */
[----:B------:R-:W-:Y:S01]  /*08a0*/  IMAD R4, R9, UR18, RZ ;  /* 0x0000001209047c24 */ /* 0x000fe2000f8e02ff */
[----:B------:R-:W-:Y:S01]  /*08b0*/  IADD3 R9, P3, PT, R24, R26, RZ ;  /* 0x0000001a18097210 */ /* 0x000fe20007f7e0ff */
[----:B------:R-:W-:-:S04]  /*08c0*/  IMAD.WIDE.U32 R10, R228, UR4, R22 ;  /* 0x00000004e40a7c25 */ /* 0x000fc8000f8e0016 */
[----:B------:R-:W-:Y:S02]  /*08d0*/  IMAD R16, R228, UR5, R16 ;  /* 0x00000005e4107c24 */ /* 0x000fe4000f8e0210 */
[----:B------:R-:W-:Y:S02]  /*08e0*/  IMAD R4, R18, UR19, R4 ;  /* 0x0000001312047c24 */ /* 0x000fe4000f8e0204 */
[----:B------:R-:W-:Y:S01]  /*08f0*/  IMAD.WIDE.U32 R22, R228, UR4, R24 ;  /* 0x00000004e4167c25 */ /* 0x000fe2000f8e0018 */
[----:B------:R-:W-:Y:S01]  /*0900*/  UMOV UR4, 0x400 ;  /* 0x0000040000047882 */ /* 0x000fe20000000000 */
[----:B------:R-:W-:Y:S01]  /*0910*/  IADD3.X R5, PT, PT, R25, R16, R27, P3, !PT ;  /* 0x0000001019057210 */ /* 0x000fe20001ffe41b */
[----:B--2---:R-:W-:Y:S01]  /*0920*/  ULEA UR4, UR16, UR4, 0x18 ;  /* 0x0000000410047291 */ /* 0x004fe2000f8ec0ff */
[----:B------:R-:W-:Y:S01]  /*0930*/  IMAD.WIDE.U32 R18, R18, UR18, R12 ;  /* 0x0000001212127c25 */ /* 0x000fe2000f8e000c */
[----:B------:R-:W-:Y:S02]  /*0940*/  IADD3 R12, PT, PT, R16, R11, RZ ;  /* 0x0000000b100c7210 */ /* 0x000fe40007ffe0ff */
[C---:B------:R-:W-:Y:S01]  /*0950*/  IADD3 R11, P2, PT, R24.reuse, R10, RZ ;  /* 0x0000000a180b7210 */ /* 0x040fe20007f5e0ff */
[----:B------:R-:W-:Y:S01]  /*0960*/  IMAD.IADD R16, R23, 0x1, R16 ;  /* 0x0000000117107824 */ /* 0x000fe200078e0210 */
[----:B------:R-:W-:Y:S01]  /*0970*/  IADD3 R13, P1, P0, R24, UR11, R10 ;  /* 0x0000000b180d7c10 */ /* 0x000fe2000f83e00a */
[----:B------:R-:W-:Y:S01]  /*0980*/  IMAD R8, R8, R2, RZ ;  /* 0x0000000208087224 */ /* 0x000fe200078e02ff */
[----:B------:R-:W-:Y:S01]  /*0990*/  LEA R24, P3, R22, UR8, 0x1 ;  /* 0x0000000816187c11 */ /* 0x000fe2000f8608ff */
[----:B------:R-:W-:Y:S01]  /*09a0*/  IMAD.IADD R221, R19, 0x1, R4 ;  /* 0x0000000113dd7824 */ /* 0x000fe200078e0204 */
[----:B------:R-:W-:Y:S01]  /*09b0*/  IADD3.X R10, PT, PT, R12, R25, RZ, P2, !PT ;  /* 0x000000190c0a7210 */ /* 0x000fe200017fe4ff */
[----:B------:R-:W-:Y:S01]  /*09c0*/  IMAD R4, R7, R3, R8 ;  /* 0x0000000307047224 */ /* 0x000fe200078e0208 */
[----:B------:R-:W-:Y:S01]  /*09d0*/  IADD3.X R12, PT, PT, R25, UR7, R12, P1, P0 ;  /* 0x00000007190c7c10 */ /* 0x000fe20008fe040c */
[----:B------:R-:W1:Y:S01]  /*09e0*/  LDCU UR7, c[0x0][0x50c] ;  /* 0x0000a180ff0777ac */ /* 0x000e620008000800 */
[----:B------:R-:W-:-:S02]  /*09f0*/  LEA R26, P2, R9, UR8, 0x1 ;  /* 0x00000008091a7c11 */ /* 0x000fc4000f8408ff */
[----:B------:R-:W-:Y:S02]  /*0a00*/  LEA.HI.X R25, R22, UR9, R16, 0x1, P3 ;  /* 0x0000000916197c11 */ /* 0x000fe400098f0c10 */
[----:B------:R-:W-:Y:S02]  /*0a10*/  LEA R225, R225, UR4, 0x1 ;  /* 0x00000004e1e17c11 */ /* 0x000fe4000f8e08ff */
[----:B------:R-:W-:Y:S02]  /*0a20*/  LEA R22, P1, R11, UR8, 0x1 ;  /* 0x000000080b167c11 */ /* 0x000fe4000f8208ff */
[----:B------:R-:W-:Y:S01]  /*0a30*/  LEA.HI.X R27, R9, UR9, R5, 0x1, P2 ;  /* 0x00000009091b7c11 */ /* 0x000fe200090f0c05 */
[----:B------:R-:W-:Y:S01]  /*0a40*/  @!PT LDS RZ, [RZ] ;  /* 0x00000000fffff984 */ /* 0x000fe20000000800 */
[----:B------:R-:W-:Y:S01]  /*0a50*/  @!PT LDS RZ, [RZ] ;  /* 0x00000000fffff984 */ /* 0x000fe20000000800 */
[----:B------:R-:W-:Y:S01]  /*0a60*/  @!PT LDS RZ, [RZ] ;  /* 0x00000000fffff984 */ /* 0x000fe20000000800 */
[----:B------:R-:W-:Y:S01]  /*0a70*/  LDGSTS.E.BYPASS.LTC128B.128 [R225], desc[UR24][R24.64] ;  /* 0x0000000018e17fae */ /* 0x000fe2000b981a18 */
[----:B------:R-:W-:Y:S02]  /*0a80*/  LEA R16, P0, R13, UR8, 0x1 ;  /* 0x000000080d107c11 */ /* 0x000fe4000f8008ff */
[----:B------:R-:W-:Y:S01]  /*0a90*/  LEA.HI.X R23, R11, UR9, R10, 0x1, P1 ;  /* 0x000000090b177c11 */ /* 0x000fe200088f0c0a */
[----:B------:R-:W-:Y:S01]  /*0aa0*/  LDGSTS.E.BYPASS.LTC128B.128 [R225+0x2000], desc[UR24][R24.64+0x40] ;  /* 0x0200004018e17fae */ /* 0x000fe2000b981a18 */
[----:B------:R-:W-:Y:S01]  /*0ab0*/  LEA.HI.X R17, R13, UR9, R12, 0x1, P0 ;  /* 0x000000090d117c11 */ /* 0x000fe200080f0c0c */
[----:B------:R-:W-:Y:S01]  /*0ac0*/  IMAD.WIDE.U32 R12, R7, R2, RZ ;  /* 0x00000002070c7225 */ /* 0x000fe200078e00ff */
[----:B------:R-:W-:Y:S01]  /*0ad0*/  SHF.L.U32 R5, R0, 0x4, RZ ;  /* 0x0000000400057819 */ /* 0x000fe200000006ff */
[----:B------:R-:W-:Y:S01]  /*0ae0*/  LDGSTS.E.BYPASS.LTC128B.128 [R225+0x4000], desc[UR24][R24.64+0x80] ;  /* 0x0400008018e17fae */ /* 0x000fe2000b981a18 */
[----:B------:R-:W-:-:S02]  /*0af0*/  LEA R222, P0, R18, UR12, 0x1 ;  /* 0x0000000c12de7c11 */ /* 0x000fc4000f8008ff */
[----:B------:R-:W-:Y:S01]  /*0b00*/  LOP3.LUT R220, R220, 0x3e00, R5, 0xf8, !PT ;  /* 0x00003e00dcdc7812 */ /* 0x000fe200078ef805 */
[----:B------:R-:W-:Y:S01]  /*0b10*/  LDGSTS.E.BYPASS.LTC128B.128 [R225+0x800], desc[UR24][R26.64] ;  /* 0x008000001ae17fae */ /* 0x000fe2000b981a18 */
[----:B------:R-:W-:Y:S02]  /*0b20*/  LOP3.LUT R219, R5, 0x100, RZ, 0xc0, !PT ;  /* 0x0000010005db7812 */ /* 0x000fe400078ec0ff */
[----:B------:R-:W-:Y:S01]  /*0b30*/  SHF.L.U32 R7, R12, 0x6, RZ ;  /* 0x000000060c077819 */ /* 0x000fe200000006ff */
[----:B------:R-:W-:Y:S01]  /*0b40*/  LDGSTS.E.BYPASS.LTC128B.128 [R225+0x2800], desc[UR24][R26.64+0x40] ;  /* 0x028000401ae17fae */ /* 0x000fe2000b981a18 */
[----:B------:R-:W-:Y:S02]  /*0b50*/  IADD3 R5, PT, PT, R13, R4, RZ ;  /* 0x000000040d057210 */ /* 0x000fe40007ffe0ff */
[----:B------:R-:W-:Y:S01]  /*0b60*/  LEA.HI.X R221, R18, UR13, R221, 0x1, P0 ;  /* 0x0000000d12dd7c11 */ /* 0x000fe200080f0cdd */
[----:B------:R-:W-:Y:S01]  /*0b70*/  LDGSTS.E.BYPASS.LTC128B.128 [R225+0x4800], desc[UR24][R26.64+0x80] ;  /* 0x048000801ae17fae */ /* 0x000fe2000b981a18 */
[----:B------:R-:W-:-:S02]  /*0b80*/  LEA R4, P0, R2, R7, 0x5 ;  /* 0x0000000702047211 */ /* 0x000fc400078028ff */
[C---:B------:R-:W-:Y:S01]  /*0b90*/  SHF.L.U64.HI R7, R12.reuse, 0x6, R5 ;  /* 0x000000060c077819 */ /* 0x040fe20000010205 */
[----:B------:R-:W-:Y:S01]  /*0ba0*/  LDGSTS.E.BYPASS.LTC128B.128 [R225+0x1000], desc[UR24][R22.64] ;  /* 0x0100000016e17fae */ /* 0x000fe2000b981a18 */
[-C--:B------:R-:W-:Y:S02]  /*0bb0*/  LEA R8, P1, R12, R222.reuse, 0x7 ;  /* 0x000000de0c087211 */ /* 0x080fe400078238ff */
[----:B------:R-:W-:Y:S01]  /*0bc0*/  LOP3.LUT R219, R219, 0x20, R50, 0xf8, !PT ;  /* 0x00000020dbdb7812 */ /* 0x000fe200078ef832 */
[----:B------:R-:W-:Y:S01]  /*0bd0*/  LDGSTS.E.BYPASS.LTC128B.128 [R225+0x3000], desc[UR24][R22.64+0x40] ;  /* 0x0300004016e17fae */ /* 0x000fe2000b981a18 */
[----:B------:R-:W-:Y:S02]  /*0be0*/  LOP3.LUT R10, R6, 0x8, R0, 0x78, !PT ;  /* 0x00000008060a7812 */ /* 0x000fe400078e7800 */
[----:B------:R-:W-:Y:S01]  /*0bf0*/  LEA.HI.X R7, R2, R7, R3, 0x5, P0 ;  /* 0x0000000702077211 */ /* 0x000fe200000f2c03 */
[----:B------:R-:W-:Y:S01]  /*0c00*/  LDGSTS.E.BYPASS.LTC128B.128 [R225+0x5000], desc[UR24][R22.64+0x80] ;  /* 0x0500008016e17fae */ /* 0x000fe2000b981a18 */
[----:B------:R-:W-:-:S02]  /*0c10*/  LEA R6, P0, R4, R222, 0x1 ;  /* 0x000000de04067211 */ /* 0x000fc400078008ff */
[----:B------:R-:W-:Y:S01]  /*0c20*/  LEA.HI.X R9, R12, R221, R5, 0x7, P1 ;  /* 0x000000dd0c097211 */ /* 0x000fe200008f3c05 */
[----:B------:R-:W-:Y:S01]  /*0c30*/  LDGSTS.E.BYPASS.LTC128B.128 [R225+0x1800], desc[UR24][R16.64] ;  /* 0x0180000010e17fae */ /* 0x000fe2000b981a18 */
[----:B------:R-:W-:Y:S02]  /*0c40*/  LOP3.LUT R219, R219, R10, RZ, 0xfc, !PT ;  /* 0x0000000adbdb7212 */ /* 0x000fe400078efcff */
[----:B------:R-:W-:Y:S01]  /*0c50*/  LOP3.LUT R220, R220, R49, RZ, 0xfc, !PT ;  /* 0x00000031dcdc7212 */ /* 0x000fe200078efcff */
[----:B------:R-:W-:Y:S01]  /*0c60*/  LDGSTS.E.BYPASS.LTC128B.128 [R225+0x3800], desc[UR24][R16.64+0x40] ;  /* 0x0380004010e17fae */ /* 0x000fe2000b981a18 */
[----:B------:R-:W-:Y:S02]  /*0c70*/  LEA.HI.X R7, R4, R221, R7, 0x1, P0 ;  /* 0x000000dd04077211 */ /* 0x000fe400000f0c07 */
[----:B------:R-:W-:Y:S01]  /*0c80*/  LEA R220, R220, UR4, 0x1 ;  /* 0x00000004dcdc7c11 */ /* 0x000fe2000f8e08ff */
[----:B------:R-:W-:Y:S01]  /*0c90*/  LDGSTS.E.BYPASS.LTC128B.128 [R225+0x5800], desc[UR24][R16.64+0x80] ;  /* 0x0580008010e17fae */ /* 0x000fe2000b981a18 */
[----:B------:R-:W-:-:S02]  /*0ca0*/  LEA R219, R219, UR4, 0x1 ;  /* 0x00000004dbdb7c11 */ /* 0x000fc4000f8e08ff */
[----:B------:R-:W-:Y:S01]  /*0cb0*/  LOP3.LUT P3, RZ, R0, 0x4, RZ, 0xc0, !PT ;  /* 0x0000000400ff7812 */ /* 0x000fe2000786c0ff */
[----:B------:R-:W-:Y:S01]  /*0cc0*/  LDGSTS.E.BYPASS.LTC128B.128 [R225+0x6000], desc[UR24][R14.64] ;  /* 0x060000000ee17fae */ /* 0x000fe2000b981a18 */
[----:B------:R-:W-:Y:S01]  /*0cd0*/  IMAD.MOV.U32 R0, RZ, RZ, 0x20 ;  /* 0x00000020ff007424 */ /* 0x000fe200078e00ff */
[----:B------:R-:W-:Y:S02]  /*0ce0*/  ISETP.GE.AND P2, PT, R51, 0x41, PT ;  /* 0x000000413300780c */ /* 0x000fe40003f46270 */
[----:B------:R-:W-:Y:S02]  /*0cf0*/  LDGSTS.E.BYPASS.LTC128B.128 [R225+0x7000], desc[UR24][R14.64+0x40] ;  /* 0x070000400ee17fae */ /* 0x000fe4000b981a18 */
[----:B------:R-:W-:Y:S02]  /*0d00*/  SEL R0, R0, 0xffffffe0, !P3 ;  /* 0xffffffe000007807 */ /* 0x000fe40005800000 */
[----:B------:R-:W-:Y:S02]  /*0d10*/  LDGSTS.E.BYPASS.LTC128B.128 [R225+0x8000], desc[UR24][R14.64+0x80] ;  /* 0x080000800ee17fae */ /* 0x000fe4000b981a18 */
[----:B------:R-:W-:-:S02]  /*0d20*/  IADD3 R140, PT, PT, R0, R220, RZ ;  /* 0x000000dc008c7210 */ /* 0x000fc40007ffe0ff */
[----:B------:R-:W-:Y:S01]  /*0d30*/  LDGSTS.E.BYPASS.LTC128B.128 [R225+0x6800], desc[UR24][R20.64] ;  /* 0x0680000014e17fae */ /* 0x000fe2000b981a18 */
[----:B------:R-:W-:-:S03]  /*0d40*/  IADD3 R217, PT, PT, R0, R219, RZ ;  /* 0x000000db00d97210 */ /* 0x000fc60007ffe0ff */
[----:B------:R-:W-:Y:S04]  /*0d50*/  LDGSTS.E.BYPASS.LTC128B.128 [R225+0x7800], desc[UR24][R20.64+0x40] ;  /* 0x0780004014e17fae */ /* 0x000fe8000b981a18 */
[----:B------:R-:W-:Y:S04]  /*0d60*/  LDGSTS.E.BYPASS.LTC128B.128 [R225+0x8800], desc[UR24][R20.64+0x80] ;  /* 0x0880008014e17fae */ /* 0x000fe8000b981a18 */
        /* <DEDUP_REMOVED lines=8> */
[----:B------:R2:W-:Y:S04]  /*0df0*/  LDGSTS.E.BYPASS.LTC128B.128 [R225+0xb000], desc[UR24][R8.64+0x80] ;  /* 0x0b00008008e17fae */ /* 0x0005e8000b981a18 */
[----:B------:R-:W-:Y:S04]  /*0e00*/  LDGSTS.E.BYPASS.LTC128B.128 [R225+0x9800], desc[UR24][R6.64] ;  /* 0x0980000006e17fae */ /* 0x000fe8000b981a18 */
[----:B------:R-:W-:Y:S04]  /*0e10*/  LDGSTS.E.BYPASS.LTC128B.128 [R225+0xa800], desc[UR24][R6.64+0x40] ;  /* 0x0a80004006e17fae */ /* 0x000fe8000b981a18 */
[----:B------:R3:W-:Y:S04]  /*0e20*/  LDGSTS.E.BYPASS.LTC128B.128 [R225+0xb800], desc[UR24][R6.64+0x80] ;  /* 0x0b80008006e17fae */ /* 0x0007e8000b981a18 */
[----:B------:R-:W-:Y:S04]  /*0e30*/  LDSM.16.M88.4 R104, [R220] ;  /* 0x00000000dc68783b */ /* 0x000fe80000000200 */
[----:B------:R-:W4:Y:S04]  /*0e40*/  LDSM.16.M88.4 R84, [R219+0x6000] ;  /* 0x00600000db54783b */ /* 0x000f280000000200 */
[----:B------:R-:W-:Y:S04]  /*0e50*/  LDSM.16.M88.4 R116, [R140] ;  /* 0x000000008c74783b */ /* 0x000fe80000000200 */
[----:B------:R-:W-:Y:S04]  /*0e60*/  LDSM.16.M88.4 R136, [R217+0x6000] ;  /* 0x00600000d988783b */ /* 0x000fe80000000200 */
[----:B------:R-:W1:Y:S04]  /*0e70*/  LDSM.16.M88.4 R44, [R220+0x1000] ;  /* 0x00100000dc2c783b */ /* 0x000e680000000200 */
[----:B------:R-:W1:Y:S04]  /*0e80*/  LDSM.16.M88.4 R112, [R219+0x6400] ;  /* 0x00640000db70783b */ /* 0x000e680000000200 */
[----:B------:R-:W1:Y:S04]  /*0e90*/  LDSM.16.M88.4 R108, [R219+0x6800] ;  /* 0x00680000db6c783b */ /* 0x000e680000000200 */
[----:B--2---:R-:W2:Y:S04]  /*0ea0*/  LDSM.16.M88.4 R8, [R219+0x6c00] ;  /* 0x006c0000db08783b */ /* 0x004ea80000000200 */
[----:B------:R-:W-:Y:S04]  /*0eb0*/  LDSM.16.M88.4 R120, [R219+0x7000] ;  /* 0x00700000db78783b */ /* 0x000fe80000000200 */
[----:B------:R-:W2:Y:S04]  /*0ec0*/  LDSM.16.M88.4 R100, [R220+0x2000] ;  /* 0x00200000dc64783b */ /* 0x000ea80000000200 */
[----:B---3--:R-:W3:Y:S01]  /*0ed0*/  LDSM.16.M88.4 R4, [R140+0x1000] ;  /* 0x001000008c04783b */ /* 0x008ee20000000200 */
[-C--:B----4-:R-:W-:Y:S03]  /*0ee0*/  HMMA.16816.F32 R12, R104, R84.reuse, RZ ;  /* 0x00000054680c723c */ /* 0x090fe600000018ff */
[----:B------:R-:W4:Y:S04]  /*0ef0*/  LDSM.16.M88.4 R132, [R217+0x6400] ;  /* 0x00640000d984783b */ /* 0x000f280000000200 */
[----:B------:R-:W4:Y:S04]  /*0f00*/  LDSM.16.M88.4 R128, [R217+0x6800] ;  /* 0x00680000d980783b */ /* 0x000f280000000200 */
[----:B------:R-:W4:Y:S01]  /*0f10*/  LDSM.16.M88.4 R124, [R217+0x6c00] ;  /* 0x006c0000d97c783b */ /* 0x000f220000000200 */
[----:B-1----:R-:W-:Y:S03]  /*0f20*/  HMMA.16816.F32 R28, R44, R84, RZ ;  /* 0x000000542c1c723c */ /* 0x002fe600000018ff */
[----:B------:R-:W-:Y:S04]  /*0f30*/  LDSM.16.M88.4 R32, [R217+0x7000] ;  /* 0x00700000d920783b */ /* 0x000fe80000000200 */
[----:B------:R-:W1:Y:S01]  /*0f40*/  LDSM.16.M88.4 R40, [R140+0x2000] ;  /* 0x002000008c28783b */ /* 0x000e620000000200 */
[----:B------:R-:W-:Y:S03]  /*0f50*/  HMMA.16816.F32 R12, R116, R136, R12 ;  /* 0x00000088740c723c */ /* 0x000fe6000000180c */
[----:B------:R-:W-:Y:S04]  /*0f60*/  LDSM.16.M88.4 R16, [R219+0x8000] ;  /* 0x00800000db10783b */ /* 0x000fe80000000200 */
[----:B------:R-:W-:Y:S01]  /*0f70*/  LDSM.16.M88.4 R24, [R220+0x4000] ;  /* 0x00400000dc18783b */ /* 0x000fe20000000200 */
[C---:B------:R-:W-:Y:S03]  /*0f80*/  HMMA.16816.F32 R88, R44.reuse, R86, RZ ;  /* 0x000000562c58723c */ /* 0x040fe600000018ff */
[----:B------:R-:W1:Y:S04]  /*0f90*/  LDSM.16.M88.4 R96, [R220+0x3000] ;  /* 0x00300000dc60783b */ /* 0x000e680000000200 */
[----:B------:R-:W-:Y:S01]  /*0fa0*/  LDSM.16.M88.4 R36, [R140+0x3000] ;  /* 0x003000008c24783b */ /* 0x000fe20000000200 */
[C---:B------:R-:W-:Y:S03]  /*0fb0*/  HMMA.16816.F32 R76, R44.reuse, R112, RZ ;  /* 0x000000702c4c723c */ /* 0x040fe600000018ff */
[----:B------:R-:W-:Y:S04]  /*0fc0*/  LDSM.16.M88.4 R92, [R219+0x7400] ;  /* 0x00740000db5c783b */ /* 0x000fe80000000200 */
[----:B------:R-:W-:Y:S01]  /*0fd0*/  LDSM.16.M88.4 R20, [R220+0x5000] ;  /* 0x00500000dc14783b */ /* 0x000fe20000000200 */
[C---:B------:R-:W-:Y:S03]  /*0fe0*/  HMMA.16816.F32 R64, R44.reuse, R108, RZ ;  /* 0x0000006c2c40723c */ /* 0x040fe600000018ff */
[----:B------:R-:W0:Y:S05]  /*0ff0*/  LDGDEPBAR ;  /* 0x00000000000079af */ /* 0x000e2a0000000000 */
[C---:B--2---:R-:W-:Y:S08]  /*1000*/  HMMA.16816.F32 R52, R44.reuse, R8, RZ ;  /* 0x000000082c34723c */ /* 0x044ff000000018ff */
[C---:B------:R-:W-:Y:S08]  /*1010*/  HMMA.16816.F32 R72, R44.reuse, R114, RZ ;  /* 0x000000722c48723c */ /* 0x040ff000000018ff */
[C---:B------:R-:W-:Y:S08]  /*1020*/  HMMA.16816.F32 R60, R44.reuse, R110, RZ ;  /* 0x0000006e2c3c723c */ /* 0x040ff000000018ff */
[----:B------:R-:W-:Y:S08]  /*1030*/  HMMA.16816.F32 R44, R44, R10, RZ ;  /* 0x0000000a2c2c723c */ /* 0x000ff000000018ff */
[----:B------:R-:W-:Y:S08]  /*1040*/  HMMA.16816.F32 R12, R100, R120, R12 ;  /* 0x00000078640c723c */ /* 0x000ff0000000180c */
[C---:B------:R-:W-:Y:S08]  /*1050*/  HMMA.16816.F32 R84, R104.reuse, R86, RZ ;  /* 0x000000566854723c */ /* 0x040ff000000018ff */
[C---:B------:R-:W-:Y:S08]  /*1060*/  HMMA.16816.F32 R80, R104.reuse, R112, RZ ;  /* 0x000000706850723c */ /* 0x040ff000000018ff */
[C---:B------:R-:W-:Y:S08]  /*1070*/  HMMA.16816.F32 R68, R104.reuse, R108, RZ ;  /* 0x0000006c6844723c */ /* 0x040ff000000018ff */
[C---:B------:R-:W-:Y:S08]  /*1080*/  HMMA.16816.F32 R112, R104.reuse, R114, RZ ;  /* 0x000000726870723c */ /* 0x040ff000000018ff */
[C---:B------:R-:W-:Y:S08]  /*1090*/  HMMA.16816.F32 R108, R104.reuse, R110, RZ ;  /* 0x0000006e686c723c */ /* 0x040ff000000018ff */
[C---:B------:R-:W-:Y:S08]  /*10a0*/  HMMA.16816.F32 R56, R104.reuse, R8, RZ ;  /* 0x000000086838723c */ /* 0x040ff000000018ff */
[----:B------:R-:W-:Y:S01]  /*10b0*/  HMMA.16816.F32 R104, R104, R10, RZ ;  /* 0x0000000a6868723c */ /* 0x000fe200000018ff */
[----:B------:R-:W-:Y:S07]  /*10c0*/  LDSM.16.M88.4 R8, [R140+0x4000] ;  /* 0x004000008c08783b */ /* 0x000fee0000000200 */
        /* <DEDUP_REMOVED lines=8> */
[----:B------:R-:W2:Y:S07]  /*1150*/  LDSM.16.M88.4 R4, [R217+0x8000] ;  /* 0x00800000d904783b */ /* 0x000eae0000000200 */
[----:B-1----:R-:W-:Y:S08]  /*1160*/  HMMA.16816.F32 R12, R40, R32, R12 ;  /* 0x00000020280c723c */ /* 0x002ff0000000180c */
[----:B------:R-:W-:Y:S08]  /*1170*/  HMMA.16816.F32 R84, R116, R138, R84 ;  /* 0x0000008a7454723c */ /* 0x000ff00000001854 */
[----:B------:R-:W-:Y:S08]  /*1180*/  HMMA.16816.F32 R28, R96, R120, R28 ;  /* 0x00000078601c723c */ /* 0x000ff0000000181c */
[----:B------:R-:W-:Y:S08]  /*1190*/  HMMA.16816.F32 R12, R24, R16, R12 ;  /* 0x00000010180c723c */ /* 0x000ff0000000180c */
[-C--:B------:R-:W-:Y:S08]  /*11a0*/  HMMA.16816.F32 R88, R96, R122.reuse, R88 ;  /* 0x0000007a6058723c */ /* 0x080ff00000001858 */
[----:B------:R-:W-:Y:S08]  /*11b0*/  HMMA.16816.F32 R84, R100, R122, R84 ;  /* 0x0000007a6454723c */ /* 0x000ff00000001854 */
[----:B--2---:R-:W-:Y:S08]  /*11c0*/  HMMA.16816.F32 R12, R8, R4, R12 ;  /* 0x00000004080c723c */ /* 0x004ff0000000180c */
[C---:B------:R-:W-:Y:S08]  /*11d0*/  HMMA.16816.F32 R68, R116.reuse, R128, R68 ;  /* 0x000000807444723c */ /* 0x040ff00000001844 */
[----:B------:R-:W-:Y:S03]  /*11e0*/  HMMA.16816.F32 R108, R116, R130, R108 ;  /* 0x00000082746c723c */ /* 0x000fe6000000186c */
[----:B------:R-:W-:Y:S01]  /*11f0*/  FMUL.FTZ R12, R12, UR7 ;  /* 0x000000070c0c7c20 */ /* 0x000fe20008410000 */
[----:B------:R-:W-:Y:S01]  /*1200*/  FMUL.FTZ R13, R13, UR7 ;  /* 0x000000070d0d7c20 */ /* 0x000fe20008410000 */
[----:B------:R-:W-:Y:S01]  /*1210*/  FMUL.FTZ R14, R14, UR7 ;  /* 0x000000070e0e7c20 */ /* 0x000fe20008410000 */
[----:B------:R-:W-:Y:S01]  /*1220*/  FMUL.FTZ R15, R15, UR7 ;  /* 0x000000070f0f7c20 */ /* 0x000fe20008410000 */
[----:B------:R-:W-:Y:S01]  /*1230*/  MUFU.TANH R121, R12 ;  /* 0x0000000c00797308 */ /* 0x000fe20000002400 */
[----:B------:R-:W-:Y:S01]  /*1240*/  HMMA.16816.F32 R128, R36, R32, R28 ;  /* 0x000000202480723c */ /* 0x000fe2000000181c */
[----:B------:R-:W-:Y:S06]  /*1250*/  LDSM.16.M88.4 R28, [R140+0x5000] ;  /* 0x005000008c1c783b */ /* 0x000fec0000000200 */
[----:B------:R-:W-:Y:S01]  /*1260*/  MUFU.TANH R122, R13 ;  /* 0x0000000d007a7308 */ /* 0x000fe20000002400 */
[-C--:B------:R-:W-:Y:S07]  /*1270*/  HMMA.16816.F32 R84, R40, R34.reuse, R84 ;  /* 0x000000222854723c */ /* 0x080fee0000001854 */
[----:B------:R-:W-:Y:S01]  /*1280*/  MUFU.TANH R120, R14 ;  /* 0x0000000e00787308 */ /* 0x000fe20000002400 */
[----:B------:R-:W-:Y:S01]  /*1290*/  HMMA.16816.F32 R88, R36, R34, R88 ;  /* 0x000000222458723c */ /* 0x000fe20000001858 */
[----:B------:R-:W1:Y:S06]  /*12a0*/  LDSM.16.M88.4 R32, [R217+0x7400] ;  /* 0x00740000d920783b */ /* 0x000e6c0000000200 */
[----:B------:R2:W-:Y:S01]  /*12b0*/  MUFU.TANH R123, R15 ;  /* 0x0000000f007b7308 */ /* 0x0005e20000002400 */
[C---:B------:R-:W-:Y:S08]  /*12c0*/  HMMA.16816.F32 R80, R116.reuse, R132, R80 ;  /* 0x000000847450723c */ /* 0x040ff00000001850 */
[----:B------:R-:W-:Y:S08]  /*12d0*/  HMMA.16816.F32 R112, R116, R134, R112 ;  /* 0x000000867470723c */ /* 0x000ff00000001870 */
[-C--:B------:R-:W-:Y:S01]  /*12e0*/  HMMA.16816.F32 R76, R96, R92.reuse, R76 ;  /* 0x0000005c604c723c */ /* 0x080fe2000000184c */
[----:B--2---:R-:W2:Y:S07]  /*12f0*/  LDSM.16.M88.4 R12, [R219+0x8400] ;  /* 0x00840000db0c783b */ /* 0x004eae0000000200 */
[----:B------:R-:W-:Y:S08]  /*1300*/  HMMA.16816.F32 R80, R100, R92, R80 ;  /* 0x0000005c6450723c */ /* 0x000ff00000001850 */
[-C--:B------:R-:W-:Y:S08]  /*1310*/  HMMA.16816.F32 R72, R96, R94.reuse, R72 ;  /* 0x0000005e6048723c */ /* 0x080ff00000001848 */
[----:B------:R-:W-:Y:S01]  /*1320*/  HMMA.16816.F32 R112, R100, R94, R112 ;  /* 0x0000005e6470723c */ /* 0x000fe20000001870 */
[----:B------:R-:W-:Y:S07]  /*1330*/  LDSM.16.M88.4 R92, [R219+0x7800] ;  /* 0x00780000db5c783b */ /* 0x000fee0000000200 */
[----:B------:R-:W-:Y:S08]  /*1340*/  HMMA.16816.F32 R128, R20, R16, R128 ;  /* 0x000000101480723c */ /* 0x000ff00000001880 */
[-C--:B------:R-:W-:Y:S08]  /*1350*/  HMMA.16816.F32 R84, R24, R18.reuse, R84 ;  /* 0x000000121854723c */ /* 0x080ff00000001854 */
[----:B------:R-:W-:Y:S01]  /*1360*/  HMMA.16816.F32 R88, R20, R18, R88 ;  /* 0x000000121458723c */ /* 0x000fe20000001858 */
[----:B------:R-:W3:Y:S07]  /*1370*/  LDSM.16.M88.4 R16, [R217+0x8400] ;  /* 0x00840000d910783b */ /* 0x000eee0000000200 */
[-C--:B-1----:R-:W-:Y:S08]  /*1380*/  HMMA.16816.F32 R80, R40, R32.reuse, R80 ;  /* 0x000000202850723c */ /* 0x082ff00000001850 */
[----:B------:R-:W-:Y:S08]  /*1390*/  HMMA.16816.F32 R76, R36, R32, R76 ;  /* 0x00000020244c723c */ /* 0x000ff0000000184c */
[-C--:B------:R-:W-:Y:S08]  /*13a0*/  HMMA.16816.F32 R112, R40, R34.reuse, R112 ;  /* 0x000000222870723c */ /* 0x080ff00000001870 */
[----:B------:R-:W-:Y:S01]  /*13b0*/  HMMA.16816.F32 R72, R36, R34, R72 ;  /* 0x000000222448723c */ /* 0x000fe20000001848 */
[----:B------:R-:W-:Y:S07]  /*13c0*/  LDSM.16.M88.4 R32, [R217+0x8800] ;  /* 0x00880000d920783b */ /* 0x000fee0000000200 */
[----:B------:R-:W-:Y:S08]  /*13d0*/  HMMA.16816.F32 R128, R28, R4, R128 ;  /* 0x000000041c80723c */ /* 0x000ff00000001880 */
[-C--:B------:R-:W-:Y:S08]  /*13e0*/  HMMA.16816.F32 R84, R8, R6.reuse, R84 ;  /* 0x000000060854723c */ /* 0x080ff00000001854 */
[----:B------:R-:W-:Y:S01]  /*13f0*/  HMMA.16816.F32 R88, R28, R6, R88 ;  /* 0x000000061c58723c */ /* 0x000fe20000001858 */
[----:B------:R-:W1:Y:S02]  /*1400*/  LDSM.16.M88.4 R4, [R217+0x7800] ;  /* 0x00780000d904783b */ /* 0x000e640000000200 */
[----:B------:R-:W-:Y:S01]  /*1410*/  FMUL.FTZ R129, R129, UR7 ;  /* 0x0000000781817c20 */ /* 0x000fe20008410000 */
[----:B------:R-:W-:-:S03]  /*1420*/  FMUL.FTZ R130, R130, UR7 ;  /* 0x0000000782827c20 */ /* 0x000fc60008410000 */
[----:B------:R-:W-:Y:S01]  /*1430*/  MUFU.TANH R132, R129 ;  /* 0x0000008100847308 */ /* 0x000fe20000002400 */
[-C--:B--2---:R-:W-:Y:S03]  /*1440*/  HMMA.16816.F32 R80, R24, R12.reuse, R80 ;  /* 0x0000000c1850723c */ /* 0x084fe60000001850 */
[----:B------:R-:W-:Y:S01]  /*1450*/  FMUL.FTZ R85, R85, UR7 ;  /* 0x0000000755557c20 */ /* 0x000fe20008410000 */
[----:B------:R-:W-:Y:S01]  /*1460*/  FMUL.FTZ R84, R84, UR7 ;  /* 0x0000000754547c20 */ /* 0x000fe20008410000 */
[----:B------:R-:W-:Y:S01]  /*1470*/  FMUL.FTZ R86, R86, UR7 ;  /* 0x0000000756567c20 */ /* 0x000fe20008410000 */
[----:B------:R-:W-:Y:S01]  /*1480*/  FMUL.FTZ R87, R87, UR7 ;  /* 0x0000000757577c20 */ /* 0x000fe20008410000 */
[----:B------:R-:W-:Y:S01]  /*1490*/  MUFU.TANH R136, R130 ;  /* 0x0000008200887308 */ /* 0x000fe20000002400 */
[----:B------:R-:W-:Y:S03]  /*14a0*/  HMMA.16816.F32 R76, R20, R12, R76 ;  /* 0x0000000c144c723c */ /* 0x000fe6000000184c */
[----:B------:R-:W-:Y:S01]  /*14b0*/  FMUL.FTZ R88, R88, UR7 ;  /* 0x0000000758587c20 */ /* 0x000fe20008410000 */
[----:B------:R-:W-:-:S03]  /*14c0*/  FMUL.FTZ R89, R89, UR7 ;  /* 0x0000000759597c20 */ /* 0x000fc60008410000 */
[----:B------:R-:W-:Y:S01]  /*14d0*/  MUFU.TANH R129, R85 ;  /* 0x0000005500817308 */ /* 0x000fe20000002400 */
[-C--:B------:R-:W-:Y:S07]  /*14e0*/  HMMA.16816.F32 R112, R24, R14.reuse, R112 ;  /* 0x0000000e1870723c */ /* 0x080fee0000001870 */
[----:B------:R-:W-:Y:S01]  /*14f0*/  MUFU.TANH R86, R86 ;  /* 0x0000005600567308 */ /* 0x000fe20000002400 */
[----:B------:R-:W-:Y:S01]  /*1500*/  HMMA.16816.F32 R72, R20, R14, R72 ;  /* 0x0000000e1448723c */ /* 0x000fe20000001848 */
[----:B------:R-:W-:Y:S06]  /*1510*/  LDSM.16.M88.4 R12, [R219+0x8800] ;  /* 0x00880000db0c783b */ /* 0x000fec0000000200 */
[----:B------:R-:W-:Y:S01]  /*1520*/  MUFU.TANH R87, R87 ;  /* 0x0000005700577308 */ /* 0x000fe20000002400 */
[-C--:B---3--:R-:W-:Y:S08]  /*1530*/  HMMA.16816.F32 R80, R8, R16.reuse, R80 ;  /* 0x000000100850723c */ /* 0x088ff00000001850 */
[----:B------:R-:W-:Y:S08]  /*1540*/  HMMA.16816.F32 R76, R28, R16, R76 ;  /* 0x000000101c4c723c */ /* 0x000ff0000000184c */
[-C--:B------:R-:W-:Y:S03]  /*1550*/  HMMA.16816.F32 R112, R8, R18.reuse, R112 ;  /* 0x000000120870723c */ /* 0x080fe60000001870 */
[----:B------:R-:W-:Y:S01]  /*1560*/  FMUL.FTZ R80, R80, UR7 ;  /* 0x0000000750507c20 */ /* 0x000fe20008410000 */
[----:B------:R-:W-:Y:S01]  /*1570*/  FMUL.FTZ R81, R81, UR7 ;  /* 0x0000000751517c20 */ /* 0x000fe20008410000 */
[----:B------:R-:W-:Y:S01]  /*1580*/  FMUL.FTZ R82, R82, UR7 ;  /* 0x0000000752527c20 */ /* 0x000fe20008410000 */
[----:B------:R-:W-:Y:S01]  /*1590*/  FMUL.FTZ R83, R83, UR7 ;  /* 0x0000000753537c20 */ /* 0x000fe20008410000 */
[----:B------:R-:W-:Y:S01]  /*15a0*/  MUFU.TANH R172, R80 ;  /* 0x0000005000ac7308 */ /* 0x000fe20000002400 */
[----:B------:R-:W-:Y:S01]  /*15b0*/  HMMA.16816.F32 R72, R28, R18, R72 ;  /* 0x000000121c48723c */ /* 0x000fe20000001848 */
[----:B------:R-:W2:Y:S02]  /*15c0*/  LDSM.16.M88.4 R16, [R219+0x7c00] ;  /* 0x007c0000db10783b */ /* 0x000ea40000000200 */
[----:B------:R-:W-:Y:S01]  /*15d0*/  FMUL.FTZ R76, R76, UR7 ;  /* 0x000000074c4c7c20 */ /* 0x000fe20008410000 */
[----:B------:R-:W-:Y:S01]  /*15e0*/  FMUL.FTZ R78, R78, UR7 ;  /* 0x000000074e4e7c20 */ /* 0x000fe20008410000 */
[----:B------:R-:W-:Y:S01]  /*15f0*/  FMUL.FTZ R77, R77, UR7 ;  /* 0x000000074d4d7c20 */ /* 0x000fe20008410000 */
[----:B------:R-:W-:Y:S01]  /*1600*/  FMUL.FTZ R79, R79, UR7 ;  /* 0x000000074f4f7c20 */ /* 0x000fe20008410000 */
[----:B------:R-:W-:Y:S01]  /*1610*/  MUFU.TANH R130, R76 ;  /* 0x0000004c00827308 */ /* 0x000fe20000002400 */
[-C--:B------:R-:W-:Y:S03]  /*1620*/  HMMA.16816.F32 R68, R100, R92.reuse, R68 ;  /* 0x0000005c6444723c */ /* 0x080fe60000001844 */
[----:B------:R-:W-:Y:S01]  /*1630*/  FMUL.FTZ R112, R112, UR7 ;  /* 0x0000000770707c20 */ /* 0x000fe20008410000 */
[----:B------:R-:W-:Y:S01]  /*1640*/  FMUL.FTZ R113, R113, UR7 ;  /* 0x0000000771717c20 */ /* 0x000fe20008410000 */
[----:B------:R-:W-:Y:S01]  /*1650*/  FMUL.FTZ R114, R114, UR7 ;  /* 0x0000000772727c20 */ /* 0x000fe20008410000 */
[----:B------:R-:W-:Y:S01]  /*1660*/  FMUL.FTZ R115, R115, UR7 ;  /* 0x0000000773737c20 */ /* 0x000fe20008410000 */
[----:B------:R-:W-:Y:S01]  /*1670*/  MUFU.TANH R179, R112 ;  /* 0x0000007000b37308 */ /* 0x000fe20000002400 */
[C---:B------:R-:W-:Y:S03]  /*1680*/  HMMA.16816.F32 R64, R96.reuse, R92, R64 ;  /* 0x0000005c6040723c */ /* 0x040fe60000001840 */
[----:B------:R-:W-:Y:S01]  /*1690*/  FMUL.FTZ R72, R72, UR7 ;  /* 0x0000000748487c20 */ /* 0x000fe20008410000 */
[----:B------:R-:W-:Y:S01]  /*16a0*/  FMUL.FTZ R73, R73, UR7 ;  /* 0x0000000749497c20 */ /* 0x000fe20008410000 */
[----:B------:R-:W-:Y:S01]  /*16b0*/  FMUL.FTZ R74, R74, UR7 ;  /* 0x000000074a4a7c20 */ /* 0x000fe20008410000 */
[----:B------:R-:W-:Y:S01]  /*16c0*/  FMUL.FTZ R75, R75, UR7 ;  /* 0x000000074b4b7c20 */ /* 0x000fe20008410000 */
[----:B------:R-:W-:Y:S01]  /*16d0*/  MUFU.TANH R178, R113 ;  /* 0x0000007100b27308 */ /* 0x000fe20000002400 */
[-C--:B------:R-:W-:Y:S07]  /*16e0*/  HMMA.16816.F32 R60, R96, R94.reuse, R60 ;  /* 0x0000005e603c723c */ /* 0x080fee000000183c */
[----:B------:R-:W-:Y:S01]  /*16f0*/  MUFU.TANH R113, R72 ;  /* 0x0000004800717308 */ /* 0x000fe20000002400 */
[----:B------:R-:W-:Y:S07]  /*1700*/  HMMA.16816.F32 R108, R100, R94, R108 ;  /* 0x0000005e646c723c */ /* 0x000fee000000186c */
[----:B------:R-:W-:Y:S01]  /*1710*/  MUFU.TANH R112, R73 ;  /* 0x0000004900707308 */ /* 0x000fe20000002400 */
[-C--:B-1----:R-:W-:Y:S07]  /*1720*/  HMMA.16816.F32 R68, R40, R4.reuse, R68 ;  /* 0x000000042844723c */ /* 0x082fee0000001844 */
[----:B------:R-:W-:Y:S01]  /*1730*/  MUFU.TANH R230, R74 ;  /* 0x0000004a00e67308 */ /* 0x000fe20000002400 */
[----:B------:R-:W-:Y:S07]  /*1740*/  HMMA.16816.F32 R64, R36, R4, R64 ;  /* 0x000000042440723c */ /* 0x000fee0000001840 */
[----:B------:R1:W-:Y:S01]  /*1750*/  MUFU.TANH R231, R75 ;  /* 0x0000004b00e77308 */ /* 0x0003e20000002400 */
[-C--:B------:R-:W-:Y:S07]  /*1760*/  HMMA.16816.F32 R108, R40, R6.reuse, R108 ;  /* 0x00000006286c723c */ /* 0x080fee000000186c */
[----:B------:R3:W-:Y:S01]  /*1770*/  MUFU.TANH R93, R88 ;  /* 0x00000058005d7308 */ /* 0x0007e20000002400 */
[----:B------:R-:W-:Y:S01]  /*1780*/  HMMA.16816.F32 R60, R36, R6, R60 ;  /* 0x00000006243c723c */ /* 0x000fe2000000183c */
[----:B------:R-:W4:Y:S06]  /*1790*/  LDSM.16.M88.4 R4, [R217+0x7c00] ;  /* 0x007c0000d904783b */ /* 0x000f2c0000000200 */
[----:B------:R3:W-:Y:S01]  /*17a0*/  MUFU.TANH R92, R89 ;  /* 0x00000059005c7308 */ /* 0x0007e20000002400 */
[C---:B--2---:R-:W-:Y:S07]  /*17b0*/  HMMA.16816.F32 R44, R96.reuse, R18, R44 ;  /* 0x00000012602c723c */ /* 0x044fee000000182c */
[----:B------:R-:W-:Y:S01]  /*17c0*/  MUFU.TANH R85, R78 ;  /* 0x0000004e00557308 */ /* 0x000fe20000002400 */
[----:B-1----:R-:W-:Y:S01]  /*17d0*/  HMMA.16816.F32 R72, R96, R16, R52 ;  /* 0x000000106048723c */ /* 0x002fe20000001834 */
[----:B------:R-:W1:Y:S01]  /*17e0*/  LDSM.16.M88.4 R52, [R219+0x8c00] ;  /* 0x008c0000db34783b */ /* 0x000e620000000200 */
[----:B---3--:R-:W-:-:S05]  /*17f0*/  FMUL.FTZ R88, R90, UR7 ;  /* 0x000000075a587c20 */ /* 0x008fca0008410000 */
[----:B------:R-:W-:Y:S01]  /*1800*/  MUFU.TANH R175, R77 ;  /* 0x0000004d00af7308 */ /* 0x000fe20000002400 */
[----:B------:R-:W-:Y:S01]  /*1810*/  HMMA.16816.F32 R56, R116, R124, R56 ;  /* 0x0000007c7438723c */ /* 0x000fe20000001838 */
[----:B------:R-:W-:Y:S01]  /*1820*/  FMUL.FTZ R124, R128, UR7 ;  /* 0x00000007807c7c20 */ /* 0x000fe20008410000 */
[----:B------:R-:W-:Y:S01]  /*1830*/  FMUL.FTZ R125, R131, UR7 ;  /* 0x00000007837d7c20 */ /* 0x000fe20008410000 */
[----:B------:R-:W-:-:S04]  /*1840*/  FMUL.FTZ R89, R91, UR7 ;  /* 0x000000075b597c20 */ /* 0x000fc80008410000 */
[----:B------:R-:W2:Y:S01]  /*1850*/  MUFU.TANH R124, R124 ;  /* 0x0000007c007c7308 */ /* 0x000ea20000002400 */
[-C--:B------:R-:W-:Y:S07]  /*1860*/  HMMA.16816.F32 R68, R24, R12.reuse, R68 ;  /* 0x0000000c1844723c */ /* 0x080fee0000001844 */
[----:B------:R-:W-:Y:S01]  /*1870*/  MUFU.TANH R125, R125 ;  /* 0x0000007d007d7308 */ /* 0x000fe20000002400 */
[----:B------:R-:W-:Y:S07]  /*1880*/  HMMA.16816.F32 R64, R20, R12, R64 ;  /* 0x0000000c1440723c */ /* 0x000fee0000001840 */
[----:B------:R-:W3:Y:S01]  /*1890*/  MUFU.TANH R88, R88 ;  /* 0x0000005800587308 */ /* 0x000ee20000002400 */
[-C--:B------:R-:W-:Y:S07]  /*18a0*/  HMMA.16816.F32 R108, R24, R14.reuse, R108 ;  /* 0x0000000e186c723c */ /* 0x080fee000000186c */
[----:B------:R-:W3:Y:S01]  /*18b0*/  MUFU.TANH R89, R89 ;  /* 0x0000005900597308 */ /* 0x000ee20000002400 */
[----:B------:R-:W-:Y:S01]  /*18c0*/  HMMA.16816.F32 R60, R20, R14, R60 ;  /* 0x0000000e143c723c */ /* 0x000fe2000000183c */
[----:B------:R-:W3:Y:S01]  /*18d0*/  LDSM.16.M88.4 R12, [R217+0x8c00] ;  /* 0x008c0000d90c783b */ /* 0x000ee20000000200 */
[----:B------:R-:W-:-:S05]  /*18e0*/  DEPBAR.LE SB0, 0x0 ;  /* 0x000080000000791a */ /* 0x000fca0000000000 */
[----:B------:R-:W-:Y:S01]  /*18f0*/  MUFU.TANH R128, R84 ;  /* 0x0000005400807308 */ /* 0x000fe20000002400 */
[C---:B----4-:R-:W-:Y:S07]  /*1900*/  HMMA.16816.F32 R72, R36.reuse, R4, R72 ;  /* 0x000000042448723c */ /* 0x050fee0000001848 */
[----:B------:R-:W4:Y:S01]  /*1910*/  MUFU.TANH R84, R79 ;  /* 0x0000004f00547308 */ /* 0x000f220000002400 */
[----:B------:R-:W-:Y:S07]  /*1920*/  HMMA.16816.F32 R44, R36, R6, R44 ;  /* 0x00000006242c723c */ /* 0x000fee000000182c */
[----:B------:R-:W-:Y:S01]  /*1930*/  MUFU.TANH R174, R81 ;  /* 0x0000005100ae7308 */ /* 0x000fe20000002400 */
[----:B------:R-:W-:Y:S07]  /*1940*/  HMMA.16816.F32 R104, R116, R126, R104 ;  /* 0x0000007e7468723c */ /* 0x000fee0000001868 */
[----:B------:R-:W-:Y:S01]  /*1950*/  MUFU.TANH R173, R82 ;  /* 0x0000005200ad7308 */ /* 0x000fe20000002400 */
[----:B------:R-:W-:Y:S07]  /*1960*/  HMMA.16816.F32 R56, R100, R16, R56 ;  /* 0x000000106438723c */ /* 0x000fee0000001838 */
[----:B------:R-:W-:Y:S01]  /*1970*/  MUFU.TANH R176, R83 ;  /* 0x0000005300b07308 */ /* 0x000fe20000002400 */
[C---:B-1----:R-:W-:Y:S07]  /*1980*/  HMMA.16816.F32 R72, R20.reuse, R52, R72 ;  /* 0x000000341448723c */ /* 0x042fee0000001848 */
[----:B------:R-:W-:Y:S01]  /*1990*/  MUFU.TANH R177, R114 ;  /* 0x0000007200b17308 */ /* 0x000fe20000002400 */
[----:B------:R-:W-:Y:S07]  /*19a0*/  HMMA.16816.F32 R44, R20, R54, R44 ;  /* 0x00000036142c723c */ /* 0x000fee000000182c */
[----:B------:R-:W-:Y:S01]  /*19b0*/  MUFU.TANH R211, R115 ;  /* 0x0000007300d37308 */ /* 0x000fe20000002400 */
[----:B------:R-:W-:Y:S08]  /*19c0*/  HMMA.16816.F32 R104, R100, R18, R104 ;  /* 0x000000126468723c */ /* 0x000ff00000001868 */
[----:B------:R-:W-:Y:S01]  /*19d0*/  HMMA.16816.F32 R56, R40, R4, R56 ;  /* 0x000000042838723c */ /* 0x000fe20000001838 */
[----:B--2---:R-:W-:-:S02]  /*19e0*/  FMNMX3.FTZ R5, R124, R132, R93, !PT ;  /* 0x000000847c057276 */ /* 0x004fc4000781005d */
[----:B---3--:R-:W-:Y:S02]  /*19f0*/  FMNMX3.FTZ R4, R136, R125, R88, !PT ;  /* 0x0000007d88047276 */ /* 0x008fe40007810058 */
[----:B------:R-:W-:Y:S02]  /*1a00*/  FMNMX3.FTZ R5, R5, R92, R130, !PT ;  /* 0x0000005c05057276 */ /* 0x000fe40007810082 */
[----:B------:R-:W-:Y:S01]  /*1a10*/  FMNMX3.FTZ R4, R4, R89, R85, !PT ;  /* 0x0000005904047276 */ /* 0x000fe20007810055 */
[----:B------:R-:W-:Y:S01]  /*1a20*/  HMMA.16816.F32 R64, R28, R32, R64 ;  /* 0x000000201c40723c */ /* 0x000fe20000001840 */
[----:B------:R-:W-:Y:S02]  /*1a30*/  FMNMX3.FTZ R5, R5, R175, R113, !PT ;  /* 0x000000af05057276 */ /* 0x000fe40007810071 */
[----:B----4-:R-:W-:-:S05]  /*1a40*/  FMNMX3.FTZ R4, R4, R84, R230, !PT ;  /* 0x0000005404047276 */ /* 0x010fca00078100e6 */
[C---:B------:R-:W-:Y:S08]  /*1a50*/  HMMA.16816.F32 R60, R28.reuse, R34, R60 ;  /* 0x000000221c3c723c */ /* 0x040ff0000000183c */
[C---:B------:R-:W-:Y:S03]  /*1a60*/  HMMA.16816.F32 R72, R28.reuse, R12, R72 ;  /* 0x0000000c1c48723c */ /* 0x040fe60000001848 */
[----:B------:R-:W-:Y:S01]  /*1a70*/  FMUL.FTZ R64, R64, UR7 ;  /* 0x0000000740407c20 */ /* 0x000fe20008410000 */
[----:B------:R-:W-:Y:S01]  /*1a80*/  FMUL.FTZ R66, R66, UR7 ;  /* 0x0000000742427c20 */ /* 0x000fe20008410000 */
[----:B------:R-:W-:Y:S01]  /*1a90*/  FMUL.FTZ R65, R65, UR7 ;  /* 0x0000000741417c20 */ /* 0x000fe20008410000 */
[----:B------:R-:W-:Y:S01]  /*1aa0*/  FMUL.FTZ R67, R67, UR7 ;  /* 0x0000000743437c20 */ /* 0x000fe20008410000 */
[----:B------:R-:W1:Y:S01]  /*1ab0*/  MUFU.TANH R210, R64 ;  /* 0x0000004000d27308 */ /* 0x000e620000002400 */
[----:B------:R-:W-:Y:S03]  /*1ac0*/  HMMA.16816.F32 R44, R28, R14, R44 ;  /* 0x0000000e1c2c723c */ /* 0x000fe6000000182c */
[----:B------:R-:W-:Y:S01]  /*1ad0*/  FMUL.FTZ R60, R60, UR7 ;  /* 0x000000073c3c7c20 */ /* 0x000fe20008410000 */
[----:B------:R-:W-:Y:S01]  /*1ae0*/  FMUL.FTZ R62, R62, UR7 ;  /* 0x000000073e3e7c20 */ /* 0x000fe20008410000 */
[----:B------:R-:W-:Y:S01]  /*1af0*/  FMUL.FTZ R61, R61, UR7 ;  /* 0x000000073d3d7c20 */ /* 0x000fe20008410000 */
[----:B------:R-:W-:Y:S01]  /*1b00*/  FMUL.FTZ R63, R63, UR7 ;  /* 0x000000073f3f7c20 */ /* 0x000fe20008410000 */
[----:B------:R-:W2:Y:S01]  /*1b10*/  MUFU.TANH R207, R66 ;  /* 0x0000004200cf7308 */ /* 0x000ea20000002400 */
[----:B------:R-:W-:Y:S03]  /*1b20*/  HMMA.16816.F32 R104, R40, R6, R104 ;  /* 0x000000062868723c */ /* 0x000fe60000001868 */
[----:B------:R-:W-:Y:S01]  /*1b30*/  FMUL.FTZ R72, R72, UR7 ;  /* 0x0000000748487c20 */ /* 0x000fe20008410000 */
[----:B------:R-:W-:Y:S01]  /*1b40*/  FMUL.FTZ R74, R74, UR7 ;  /* 0x000000074a4a7c20 */ /* 0x000fe20008410000 */
[----:B------:R-:W-:Y:S01]  /*1b50*/  FMUL.FTZ R73, R73, UR7 ;  /* 0x0000000749497c20 */ /* 0x000fe20008410000 */
[----:B------:R-:W-:Y:S01]  /*1b60*/  FMUL.FTZ R75, R75, UR7 ;  /* 0x000000074b4b7c20 */ /* 0x000fe20008410000 */
[----:B------:R-:W-:Y:S01]  /*1b70*/  MUFU.TANH R209, R65 ;  /* 0x0000004100d17308 */ /* 0x000fe20000002400 */
[----:B------:R-:W-:Y:S01]  /*1b80*/  HMMA.16816.F32 R56, R24, R52, R56 ;  /* 0x000000341838723c */ /* 0x000fe20000001838 */
[----:B-1----:R-:W-:-:S02]  /*1b90*/  FMNMX3.FTZ R5, R5, R112, R210, !PT ;  /* 0x0000007005057276 */ /* 0x002fc400078100d2 */
[----:B------:R-:W-:Y:S01]  /*1ba0*/  FMUL.FTZ R44, R44, UR7 ;  /* 0x000000072c2c7c20 */ /* 0x000fe20008410000 */
[----:B------:R-:W-:Y:S01]  /*1bb0*/  FMUL.FTZ R46, R46, UR7 ;  /* 0x000000072e2e7c20 */ /* 0x000fe20008410000 */
[----:B------:R-:W-:Y:S01]  /*1bc0*/  FMUL.FTZ R45, R45, UR7 ;  /* 0x000000072d2d7c20 */ /* 0x000fe20008410000 */
[----:B------:R-:W-:Y:S01]  /*1bd0*/  FMUL.FTZ R47, R47, UR7 ;  /* 0x000000072f2f7c20 */ /* 0x000fe20008410000 */
[----:B------:R-:W-:Y:S01]  /*1be0*/  MUFU.TANH R208, R67 ;  /* 0x0000004300d07308 */ /* 0x000fe20000002400 */
[----:B------:R-:W-:Y:S01]  /*1bf0*/  HMMA.16816.F32 R68, R8, R32, R68 ;  /* 0x000000200844723c */ /* 0x000fe20000001844 */
[----:B--2---:R-:W-:-:S06]  /*1c00*/  FMNMX3.FTZ R4, R4, R231, R207, !PT ;  /* 0x000000e704047276 */ /* 0x004fcc00078100cf */
[----:B------:R-:W1:Y:S01]  /*1c10*/  MUFU.TANH R215, R60 ;  /* 0x0000003c00d77308 */ /* 0x000e620000002400 */
[----:B------:R-:W-:Y:S07]  /*1c20*/  HMMA.16816.F32 R108, R8, R34, R108 ;  /* 0x00000022086c723c */ /* 0x000fee000000186c */
        /* <DEDUP_REMOVED lines=14> */
[----:B--2---:R-:W-:-:S04]  /*1d10*/  FMNMX3.FTZ R4, R4, R208, R213, !PT ;  /* 0x000000d004047276 */ /* 0x004fc800078100d5 */
[----:B------:R-:W-:Y:S03]  /*1d20*/  HMMA.16816.F32 R104, R8, R14, R104 ;  /* 0x0000000e0868723c */ /* 0x000fe60000001868 */
[----:B------:R-:W1:Y:S04]  /*1d30*/  MUFU.TANH R197, R72 ;  /* 0x0000004800c57308 */ /* 0x000e680000002400 */
[----:B------:R-:W-:-:S04]  /*1d40*/  FMUL.FTZ R56, R56, UR7 ;  /* 0x0000000738387c20 */ /* 0x000fc80008410000 */
[----:B------:R-:W2:Y:S08]  /*1d50*/  MUFU.TANH R193, R74 ;  /* 0x0000004a00c17308 */ /* 0x000eb00000002400 */
[----:B------:R-:W-:Y:S01]  /*1d60*/  MUFU.TANH R198, R73 ;  /* 0x0000004900c67308 */ /* 0x000fe20000002400 */
[----:B-1----:R-:W-:-:S07]  /*1d70*/  FMNMX3.FTZ R5, R5, R214, R197, !PT ;  /* 0x000000d605057276 */ /* 0x002fce00078100c5 */
[----:B------:R-:W-:Y:S01]  /*1d80*/  MUFU.TANH R192, R75 ;  /* 0x0000004b00c07308 */ /* 0x000fe20000002400 */
[----:B--2---:R-:W-:-:S07]  /*1d90*/  FMNMX3.FTZ R4, R4, R227, R193, !PT ;  /* 0x000000e304047276 */ /* 0x004fce00078100c1 */
[----:B------:R-:W1:Y:S08]  /*1da0*/  MUFU.TANH R196, R44 ;  /* 0x0000002c00c47308 */ /* 0x000e700000002400 */
[----:B------:R-:W2:Y:S08]  /*1db0*/  MUFU.TANH R191, R46 ;  /* 0x0000002e00bf7308 */ /* 0x000eb00000002400 */
[----:B------:R-:W3:Y:S01]  /*1dc0*/  MUFU.TANH R194, R45 ;  /* 0x0000002d00c27308 */ /* 0x000ee20000002400 */
[----:B-1----:R-:W-:-:S07]  /*1dd0*/  FMNMX3.FTZ R5, R5, R198, R196, !PT ;  /* 0x000000c605057276 */ /* 0x002fce00078100c4 */
[----:B------:R-:W1:Y:S01]  /*1de0*/  MUFU.TANH R190, R47 ;  /* 0x0000002f00be7308 */ /* 0x000e620000002400 */
[----:B--2---:R-:W-:-:S07]  /*1df0*/  FMNMX3.FTZ R4, R4, R192, R191, !PT ;  /* 0x000000c004047276 */ /* 0x004fce00078100bf */
[----:B------:R2:W4:Y:S01]  /*1e00*/  MUFU.TANH R203, R68 ;  /* 0x0000004400cb7308 */ /* 0x0005220000002400 */
[----:B---3--:R-:W-:-:S07]  /*1e10*/  FMNMX.FTZ R5, R194, R5, !PT ;  /* 0x00000005c2057209 */ /* 0x008fce0007810000 */
[----:B------:R2:W3:Y:S01]  /*1e20*/  MUFU.TANH R202, R69 ;  /* 0x0000004500ca7308 */ /* 0x0004e20000002400 */
[----:B-1----:R-:W-:-:S07]  /*1e30*/  FMNMX.FTZ R4, R190, R4, !PT ;  /* 0x00000004be047209 */ /* 0x002fce0007810000 */
[----:B------:R2:W1:Y:S08]  /*1e40*/  MUFU.TANH R200, R70 ;  /* 0x0000004600c87308 */ /* 0x0004700000002400 */
[----:B------:R2:W1:Y:S08]  /*1e50*/  MUFU.TANH R201, R71 ;  /* 0x0000004700c97308 */ /* 0x0004700000002400 */
[----:B------:R2:W1:Y:S08]  /*1e60*/  MUFU.TANH R206, R108 ;  /* 0x0000006c00ce7308 */ /* 0x0004700000002400 */
[----:B------:R2:W1:Y:S08]  /*1e70*/  MUFU.TANH R205, R109 ;  /* 0x0000006d00cd7308 */ /* 0x0004700000002400 */
[----:B------:R2:W1:Y:S08]  /*1e80*/  MUFU.TANH R204, R110 ;  /* 0x0000006e00cc7308 */ /* 0x0004700000002400 */
[----:B------:R2:W1:Y:S01]  /*1e90*/  MUFU.TANH R212, R111 ;  /* 0x0000006f00d47308 */ /* 0x0004620000002400 */
[----:B------:R-:W-:Y:S06]  /*1ea0*/  BAR.SYNC.DEFER_BLOCKING 0x0 ;  /* 0x0000000000007b1d */ /* 0x000fec0000010000 */
[----:B---34-:R-:W-:Y:S05]  /*1eb0*/  @!P2 BRA `(.L_x_574) ;  /* 0x000000000050a947 */ /* 0x018fea0003800000 */
        /* <DEDUP_REMOVED lines=20> */
.L_x_574:
[----:B------:R-:W4:Y:S01]  /*2000*/  SHFL.BFLY PT, R166, R5, 0x2, 0x1f ;  /* 0x0c401f0005a67f89 */ /* 0x000f2200000e0000 */
[----:B------:R-:W-:Y:S01]  /*2010*/  FMNMX3.FTZ R6, R121, R122, R128, !PT ;  /* 0x0000007a79067276 */ /* 0x000fe20007810080 */
[----:B------:R-:W5:Y:S01]  /*2020*/  MUFU.TANH R189, R56 ;  /* 0x0000003800bd7308 */ /* 0x000f620000002400 */
[----:B------:R-:W-:Y:S01]  /*2030*/  FMUL.FTZ R57, R57, UR7 ;  /* 0x0000000739397c20 */ /* 0x000fe20008410000 */
[----:B------:R-:W2:Y:S01]  /*2040*/  SHFL.BFLY PT, R165, R4, 0x2, 0x1f ;  /* 0x0c401f0004a57f89 */ /* 0x000ea200000e0000 */
[----:B------:R-:W-:Y:S01]  /*2050*/  FMUL.FTZ R104, R104, UR7 ;  /* 0x0000000768687c20 */ /* 0x000fe20008410000 */
[----:B------:R-:W-:Y:S01]  /*2060*/  FMUL.FTZ R58, R58, UR7 ;  /* 0x000000073a3a7c20 */ /* 0x000fe20008410000 */
[----:B------:R-:W-:Y:S01]  /*2070*/  FMNMX3.FTZ R6, R6, R129, R172, !PT ;  /* 0x0000008106067276 */ /* 0x000fe200078100ac */
[----:B------:R-:W-:Y:S01]  /*2080*/  FMUL.FTZ R105, R105, UR7 ;  /* 0x0000000769697c20 */ /* 0x000fe20008410000 */
[----:B------:R-:W-:Y:S01]  /*2090*/  FMNMX3.FTZ R7, R120, R123, R86, !PT ;  /* 0x0000007b78077276 */ /* 0x000fe20007810056 */
[----:B------:R-:W-:Y:S01]  /*20a0*/  MUFU.TANH R188, R57 ;  /* 0x0000003900bc7308 */ /* 0x000fe20000002400 */
[----:B------:R-:W-:Y:S01]  /*20b0*/  FMUL.FTZ R59, R59, UR7 ;  /* 0x000000073b3b7c20 */ /* 0x000fe20008410000 */
[----:B------:R-:W-:Y:S01]  /*20c0*/  FMUL.FTZ R106, R106, UR7 ;  /* 0x000000076a6a7c20 */ /* 0x000fe20008410000 */
[----:B------:R-:W-:Y:S01]  /*20d0*/  FMNMX3.FTZ R6, R6, R174, R179, !PT ;  /* 0x000000ae06067276 */ /* 0x000fe200078100b3 */
[----:B------:R-:W-:Y:S01]  /*20e0*/  FMUL.FTZ R107, R107, UR7 ;  /* 0x000000076b6b7c20 */ /* 0x000fe20008410000 */
[----:B------:R-:W-:Y:S01]  /*20f0*/  FMNMX3.FTZ R7, R7, R87, R173, !PT ;  /* 0x0000005707077276 */ /* 0x000fe200078100ad */
[----:B------:R-:W3:Y:S01]  /*2100*/  LDCU UR5, c[0x0][0x45c] ;  /* 0x00008b80ff0577ac */ /* 0x000ee20008000800 */
[----:B------:R-:W-:Y:S01]  /*2110*/  FMNMX3.FTZ R6, R6, R178, R203, !PT ;  /* 0x000000b206067276 */ /* 0x000fe200078100cb */
[----:B------:R-:W3:Y:S01]  /*2120*/  MUFU.TANH R187, R104 ;  /* 0x0000006800bb7308 */ /* 0x000ee20000002400 */
[----:B------:R-:W-:-:S02]  /*2130*/  FMNMX3.FTZ R7, R7, R176, R177, !PT ;  /* 0x000000b007077276 */ /* 0x000fc400078100b1 */
[----:B-1----:R-:W-:Y:S02]  /*2140*/  FMNMX3.FTZ R6, R6, R202, R206, !PT ;  /* 0x000000ca06067276 */ /* 0x002fe400078100ce */
[----:B------:R-:W-:Y:S02]  /*2150*/  FMNMX3.FTZ R7, R7, R211, R200, !PT ;  /* 0x000000d307077276 */ /* 0x000fe400078100c8 */
[----:B----4-:R-:W-:Y:S01]  /*2160*/  FMNMX.FTZ R166, R5, R166, !PT ;  /* 0x000000a605a67209 */ /* 0x010fe20007810000 */
[----:B------:R-:W-:Y:S01]  /*2170*/  MUFU.TANH R185, R58 ;  /* 0x0000003a00b97308 */ /* 0x000fe20000002400 */
[----:B-----5:R-:W-:Y:S02]  /*2180*/  FMNMX3.FTZ R6, R6, R205, R189, !PT ;  /* 0x000000cd06067276 */ /* 0x020fe400078100bd */
[----:B--2---:R-:W-:Y:S01]  /*2190*/  FMNMX.FTZ R165, R4, R165, !PT ;  /* 0x000000a504a57209 */ /* 0x004fe20007810000 */
[----:B------:R-:W1:Y:S01]  /*21a0*/  SHFL.BFLY PT, R5, R166, 0x1, 0x1f ;  /* 0x0c201f00a6057f89 */ /* 0x000e6200000e0000 */
[----:B------:R-:W-:-:S03]  /*21b0*/  LOP3.LUT R218, R49, 0x120, R50, 0xf8, !PT ;  /* 0x0000012031da7812 */ /* 0x000fc600078ef832 */
[----:B------:R-:W2:Y:S01]  /*21c0*/  SHFL.BFLY PT, R4, R165, 0x1, 0x1f ;  /* 0x0c201f00a5047f89 */ /* 0x000ea200000e0000 */
[----:B------:R-:W4:Y:S01]  /*21d0*/  MUFU.TANH R183, R105 ;  /* 0x0000006900b77308 */ /* 0x000f220000002400 */
[----:B---3--:R-:W-:Y:S02]  /*21e0*/  FMNMX3.FTZ R6, R6, R188, R187, !PT ;  /* 0x000000bc06067276 */ /* 0x008fe400078100bb */
[----:B------:R-:W-:-:S04]  /*21f0*/  LEA R218, R218, UR4, 0x1 ;  /* 0x00000004dada7c11 */ /* 0x000fc8000f8e08ff */
[----:B------:R-:W-:Y:S01]  /*2200*/  IADD3 R216, PT, PT, R0, R218, RZ ;  /* 0x000000da00d87210 */ /* 0x000fe20007ffe0ff */
[----:B------:R-:W-:Y:S01]  /*2210*/  MUFU.TANH R184, R59 ;  /* 0x0000003b00b87308 */ /* 0x000fe20000002400 */
[----:B------:R-:W-:Y:S04]  /*2220*/  LDSM.16.MT88.4 R148, [R218+0x9000] ;  /* 0x00900000da94783b */ /* 0x000fe80000004200 */
[----:B------:R-:W-:Y:S03]  /*2230*/  LDSM.16.MT88.4 R116, [R218+0xa000] ;  /* 0x00a00000da74783b */ /* 0x000fe60000004200 */
[----:B------:R-:W3:Y:S01]  /*2240*/  MUFU.TANH R181, R106 ;  /* 0x0000006a00b57308 */ /* 0x000ee20000002400 */
[----:B------:R-:W-:Y:S01]  /*2250*/  LDSM.16.MT88.4 R100, [R216+0xa000] ;  /* 0x00a00000d864783b */ /* 0x000fe20000004200 */
[----:B----4-:R-:W-:-:S02]  /*2260*/  FMNMX.FTZ R168, R183, R6, !PT ;  /* 0x00000006b7a87209 */ /* 0x010fc40007810000 */
[----:B-1----:R-:W-:Y:S01]  /*2270*/  FMNMX.FTZ R166, R166, R5, !PT ;  /* 0x00000005a6a67209 */ /* 0x002fe20007810000 */
[----:B------:R-:W-:Y:S01]  /*2280*/  LDSM.16.MT88.4 R80, [R218+0xb000] ;  /* 0x00b00000da50783b */ /* 0x000fe20000004200 */
[----:B------:R-:W-:Y:S02]  /*2290*/  FMNMX3.FTZ R5, R7, R201, R204, !PT ;  /* 0x000000c907057276 */ /* 0x000fe400078100cc */
[----:B------:R-:W1:Y:S01]  /*22a0*/  MUFU.TANH R180, R107 ;  /* 0x0000006b00b47308 */ /* 0x000e620000002400 */
[----:B--2---:R-:W-:Y:S01]  /*22b0*/  FMNMX.FTZ R165, R165, R4, !PT ;  /* 0x00000004a5a57209 */ /* 0x004fe20007810000 */
[C---:B------:R-:W-:Y:S01]  /*22c0*/  FMUL.FTZ R199, R166.reuse, UR5 ;  /* 0x00000005a6c77c20 */ /* 0x040fe20008410000 */
[----:B------:R-:W-:Y:S01]  /*22d0*/  FMNMX3.FTZ R4, R5, R212, R185, !PT ;  /* 0x000000d405047276 */ /* 0x000fe200078100b9 */
[----:B------:R-:W-:Y:S01]  /*22e0*/  LDSM.16.MT88.4 R12, [R218+0x9400] ;  /* 0x00940000da0c783b */ /* 0x000fe20000004200 */
[----:B------:R-:W-:Y:S01]  /*22f0*/  FSETP.NEU.FTZ.AND P0, PT, R166, -INF , PT ;  /* 0xff800000a600780b */ /* 0x000fe20003f1d000 */
[----:B------:R-:W-:-:S02]  /*2300*/  FMUL.FTZ R195, R165, UR5 ;  /* 0x00000005a5c37c20 */ /* 0x000fc40008410000 */
[----:B------:R-:W2:Y:S01]  /*2310*/  SHFL.BFLY PT, R5, R168, 0x2, 0x1f ;  /* 0x0c401f00a8057f89 */ /* 0x000ea200000e0000 */
[----:B------:R-:W-:Y:S02]  /*2320*/  FSEL R199, R199, RZ, P0 ;  /* 0x000000ffc7c77208 */ /* 0x000fe40000000000 */
[----:B---3--:R-:W-:Y:S01]  /*2330*/  FMNMX3.FTZ R4, R4, R184, R181, !PT ;  /* 0x000000b804047276 */ /* 0x008fe200078100b5 */
[----:B------:R-:W-:Y:S01]  /*2340*/  LDSM.16.MT88.4 R44, [R218+0xa400] ;  /* 0x00a40000da2c783b */ /* 0x000fe20000004200 */
[----:B------:R-:W-:Y:S01]  /*2350*/  FSETP.NEU.FTZ.AND P0, PT, R165, -INF , PT ;  /* 0xff800000a500780b */ /* 0x000fe20003f1d000 */
[--C-:B------:R-:W-:Y:S01]  /*2360*/  FFMA.FTZ R63, R132, UR5, -R199.reuse ;  /* 0x00000005843f7c23 */ /* 0x100fe200080108c7 */
[--C-:B------:R-:W-:Y:S01]  /*2370*/  FFMA.FTZ R64, R124, UR5, -R199.reuse ;  /* 0x000000057c407c23 */ /* 0x100fe200080108c7 */
[----:B------:R-:W-:Y:S01]  /*2380*/  LDSM.16.MT88.4 R132, [R216+0x9000] ;  /* 0x00900000d884783b */ /* 0x000fe20000004200 */
[----:B------:R-:W-:Y:S01]  /*2390*/  FSEL R195, R195, RZ, P0 ;  /* 0x000000ffc3c37208 */ /* 0x000fe20000000000 */
[--C-:B------:R-:W-:Y:S01]  /*23a0*/  FFMA.FTZ R62, R93, UR5, -R199.reuse ;  /* 0x000000055d3e7c23 */ /* 0x100fe200080108c7 */
[----:B-1----:R-:W-:Y:S01]  /*23b0*/  FMNMX.FTZ R0, R180, R4, !PT ;  /* 0x00000004b4007209 */ /* 0x002fe20007810000 */
[----:B------:R-:W-:Y:S01]  /*23c0*/  FFMA.FTZ R57, R92, UR5, -R199 ;  /* 0x000000055c397c23 */ /* 0x000fe200080108c7 */
[----:B------:R-:W-:Y:S01]  /*23d0*/  MUFU.EX2 R64, R64 ;  /* 0x0000004000407308 */ /* 0x000fe20000000800 */
[--C-:B------:R-:W-:Y:S01]  /*23e0*/  FFMA.FTZ R61, R136, UR5, -R195.reuse ;  /* 0x00000005883d7c23 */ /* 0x100fe200080108c3 */
[--C-:B------:R-:W-:Y:S01]  /*23f0*/  FFMA.FTZ R60, R125, UR5, -R195.reuse ;  /* 0x000000057d3c7c23 */ /* 0x100fe200080108c3 */
[----:B------:R-:W1:Y:S01]  /*2400*/  SHFL.BFLY PT, R4, R0, 0x2, 0x1f ;  /* 0x0c401f0000047f89 */ /* 0x000e6200000e0000 */
[--C-:B------:R-:W-:Y:S01]  /*2410*/  FFMA.FTZ R59, R88, UR5, -R195.reuse ;  /* 0x00000005583b7c23 */ /* 0x100fe200080108c3 */
[----:B------:R-:W-:Y:S01]  /*2420*/  FFMA.FTZ R55, R89, UR5, -R195 ;  /* 0x0000000559377c23 */ /* 0x000fe200080108c3 */
[----:B------:R-:W3:Y:S01]  /*2430*/  MUFU.EX2 R63, R63 ;  /* 0x0000003f003f7308 */ /* 0x000ee20000000800 */
[----:B------:R-:W-:Y:S01]  /*2440*/  LDSM.16.MT88.4 R40, [R216+0xa400] ;  /* 0x00a40000d828783b */ /* 0x000fe20000004200 */
[--C-:B------:R-:W-:Y:S01]  /*2450*/  FFMA.FTZ R56, R130, UR5, -R199.reuse ;  /* 0x0000000582387c23 */ /* 0x100fe200080108c7 */
[--C-:B------:R-:W-:Y:S01]  /*2460*/  FFMA.FTZ R50, R175, UR5, -R199.reuse ;  /* 0x00000005af327c23 */ /* 0x100fe200080108c7 */
[----:B------:R-:W-:Y:S01]  /*2470*/  MUFU.EX2 R62, R62 ;  /* 0x0000003e003e7308 */ /* 0x000fe20000000800 */
[----:B--2---:R-:W-:Y:S01]  /*2480*/  FMNMX.FTZ R168, R168, R5, !PT ;  /* 0x00000005a8a87209 */ /* 0x004fe20007810000 */
[----:B------:R-:W-:Y:S01]  /*2490*/  LDSM.16.MT88.4 R36, [R218+0xb400] ;  /* 0x00b40000da24783b */ /* 0x000fe20000004200 */
[----:B------:R-:W-:Y:S01]  /*24a0*/  FFMA.FTZ R49, R113, UR5, -R199 ;  /* 0x0000000571317c23 */ /* 0x000fe200080108c7 */
[----:B------:R-:W2:Y:S01]  /*24b0*/  MUFU.EX2 R57, R57 ;  /* 0x0000003900397308 */ /* 0x000ea20000000800 */
[--C-:B------:R-:W-:Y:S01]  /*24c0*/  FFMA.FTZ R54, R85, UR5, -R195.reuse ;  /* 0x0000000555367c23 */ /* 0x100fe200080108c3 */
[----:B------:R-:W4:Y:S01]  /*24d0*/  SHFL.BFLY PT, R8, R168, 0x1, 0x1f ;  /* 0x0c201f00a8087f89 */ /* 0x000f2200000e0000 */
[--C-:B------:R-:W-:Y:S01]  /*24e0*/  FFMA.FTZ R52, R84, UR5, -R195.reuse ;  /* 0x0000000554347c23 */ /* 0x100fe200080108c3 */
[----:B------:R-:W-:Y:S01]  /*24f0*/  MUFU.EX2 R61, R61 ;  /* 0x0000003d003d7308 */ /* 0x000fe20000000800 */
[--C-:B------:R-:W-:Y:S01]  /*2500*/  FFMA.FTZ R51, R230, UR5, -R195.reuse ;  /* 0x00000005e6337c23 */ /* 0x100fe200080108c3 */
[----:B------:R-:W-:Y:S01]  /*2510*/  LDSM.16.MT88.4 R32, [R216+0xb400] ;  /* 0x00b40000d820783b */ /* 0x000fe20000004200 */
[----:B---3--:R-:W-:Y:S01]  /*2520*/  F2FP.F16.F32.PACK_AB R92, R63, R64 ;  /* 0x000000403f5c723e */ /* 0x008fe200000000ff */
[----:B------:R-:W3:Y:S01]  /*2530*/  MUFU.EX2 R60, R60 ;  /* 0x0000003c003c7308 */ /* 0x000ee20000000800 */
[----:B------:R-:W-:Y:S01]  /*2540*/  FFMA.FTZ R53, R231, UR5, -R195 ;  /* 0x00000005e7357c23 */ /* 0x000fe200080108c3 */
[----:B------:R-:W-:Y:S01]  /*2550*/  LDSM.16.MT88.4 R28, [R218+0x9800] ;  /* 0x00980000da1c783b */ /* 0x000fe20000004200 */
[----:B------:R-:W-:Y:S01]  /*2560*/  FADD.FTZ R63, R64, R63 ;  /* 0x0000003f403f7221 */ /* 0x000fe20000010000 */
[----:B------:R-:W5:Y:S01]  /*2570*/  MUFU.EX2 R59, R59 ;  /* 0x0000003b003b7308 */ /* 0x000f620000000800 */
[----:B-1----:R-:W-:Y:S01]  /*2580*/  FMNMX.FTZ R0, R0, R4, !PT ;  /* 0x0000000400007209 */ /* 0x002fe20007810000 */
[----:B------:R-:W-:Y:S01]  /*2590*/  LDSM.16.MT88.4 R24, [R216+0x9800] ;  /* 0x00980000d818783b */ /* 0x000fe20000004200 */
[----:B--2---:R-:W-:Y:S01]  /*25a0*/  F2FP.F16.F32.PACK_AB R94, R57, R62 ;  /* 0x0000003e395e723e */ /* 0x004fe200000000ff */
[----:B------:R-:W1:Y:S01]  /*25b0*/  MUFU.EX2 R55, R55 ;  /* 0x0000003700377308 */ /* 0x000e620000000800 */
[----:B------:R-:W-:Y:S01]  /*25c0*/  FFMA.FTZ R234, R194, UR5, -R199 ;  /* 0x00000005c2ea7c23 */ /* 0x000fe200080108c7 */
[----:B------:R-:W2:Y:S01]  /*25d0*/  SHFL.BFLY PT, R167, R0, 0x1, 0x1f ;  /* 0x0c201f0000a77f89 */ /* 0x000ea200000e0000 */
[----:B------:R-:W-:Y:S01]  /*25e0*/  FFMA.FTZ R233, R190, UR5, -R195 ;  /* 0x00000005bee97c23 */ /* 0x000fe200080108c3 */
[----:B------:R-:W1:Y:S01]  /*25f0*/  MUFU.EX2 R56, R56 ;  /* 0x0000003800387308 */ /* 0x000e620000000800 */
[----:B------:R-:W-:Y:S01]  /*2600*/  FADD.FTZ R63, R62, R63 ;  /* 0x0000003f3e3f7221 */ /* 0x000fe20000010000 */
[----:B------:R-:W2:Y:S01]  /*2610*/  LDSM.16.MT88.4 R4, [R216+0xb000] ;  /* 0x00b00000d804783b */ /* 0x000ea20000004200 */
[----:B---3--:R-:W-:Y:S01]  /*2620*/  F2FP.F16.F32.PACK_AB R93, R60, R61 ;  /* 0x0000003d3c5d723e */ /* 0x008fe200000000ff */
[----:B------:R-:W-:Y:S01]  /*2630*/  MUFU.EX2 R50, R50 ;  /* 0x0000003200327308 */ /* 0x000fe20000000800 */
[----:B------:R-:W-:Y:S01]  /*2640*/  FADD.FTZ R60, R61, R60 ;  /* 0x0000003c3d3c7221 */ /* 0x000fe20000010000 */
[----:B----4-:R-:W-:Y:S01]  /*2650*/  FMNMX.FTZ R168, R168, R8, !PT ;  /* 0x00000008a8a87209 */ /* 0x010fe20007810000 */
[----:B------:R-:W-:Y:S01]  /*2660*/  LDSM.16.MT88.4 R20, [R218+0xa800] ;  /* 0x00a80000da14783b */ /* 0x000fe20000004200 */
[----:B------:R-:W-:Y:S01]  /*2670*/  MUFU.EX2 R49, R49 ;  /* 0x0000003100317308 */ /* 0x000fe20000000800 */
[----:B-----5:R-:W-:Y:S01]  /*2680*/  FADD.FTZ R60, R59, R60 ;  /* 0x0000003c3b3c7221 */ /* 0x020fe20000010000 */
[C---:B------:R-:W-:Y:S01]  /*2690*/  FSETP.NEU.FTZ.AND P0, PT, R168.reuse, -INF , PT ;  /* 0xff800000a800780b */ /* 0x040fe20003f1d000 */
[----:B------:R-:W-:Y:S01]  /*26a0*/  FMUL.FTZ R186, R168, UR5 ;  /* 0x00000005a8ba7c20 */ /* 0x000fe20008410000 */
[----:B------:R-:W3:Y:S01]  /*26b0*/  LDSM.16.MT88.4 R8, [R216+0x9400] ;  /* 0x00940000d808783b */ /* 0x000ee20000004200 */
[----:B-1----:R-:W-:Y:S01]  /*26c0*/  F2FP.F16.F32.PACK_AB R95, R55, R59 ;  /* 0x0000003b375f723e */ /* 0x002fe200000000ff */
[----:B------:R-:W-:Y:S01]  /*26d0*/  MUFU.EX2 R54, R54 ;  /* 0x0000003600367308 */ /* 0x000fe20000000800 */
[----:B------:R-:W-:Y:S01]  /*26e0*/  FADD.FTZ R63, R57, R63 ;  /* 0x0000003f393f7221 */ /* 0x000fe20000010000 */
[----:B------:R-:W-:Y:S01]  /*26f0*/  FSEL R186, R186, RZ, P0 ;  /* 0x000000ffbaba7208 */ /* 0x000fe20000000000 */
[----:B------:R-:W-:Y:S01]  /*2700*/  FADD.FTZ R60, R55, R60 ;  /* 0x0000003c373c7221 */ /* 0x000fe20000010000 */
[----:B------:R-:W-:Y:S01]  /*2710*/  MUFU.EX2 R52, R52 ;  /* 0x0000003400347308 */ /* 0x000fe20000000800 */
[----:B------:R-:W-:Y:S01]  /*2720*/  FADD.FTZ R63, R56, R63 ;  /* 0x0000003f383f7221 */ /* 0x000fe20000010000 */
[C---:B------:R-:W-:Y:S01]  /*2730*/  HMMA.16816.F32 R156, R92.reuse, R148, RZ ;  /* 0x000000945c9c723c */ /* 0x040fe200000018ff */
[--C-:B------:R-:W-:Y:S01]  /*2740*/  FFMA.FTZ R171, R121, UR5, -R186.reuse ;  /* 0x0000000579ab7c23 */ /* 0x100fe200080108ba */
[----:B--2---:R-:W-:Y:S01]  /*2750*/  FMNMX.FTZ R167, R0, R167, !PT ;  /* 0x000000a700a77209 */ /* 0x004fe20007810000 */
[--C-:B------:R-:W-:Y:S01]  /*2760*/  FFMA.FTZ R170, R122, UR5, -R186.reuse ;  /* 0x000000057aaa7c23 */ /* 0x100fe200080108ba */
[--C-:B------:R-:W-:Y:S01]  /*2770*/  FFMA.FTZ R67, R128, UR5, -R186.reuse ;  /* 0x0000000580437c23 */ /* 0x100fe200080108ba */
[--C-:B------:R-:W-:Y:S01]  /*2780*/  FFMA.FTZ R66, R129, UR5, -R186.reuse ;  /* 0x0000000581427c23 */ /* 0x100fe200080108ba */
[C---:B------:R-:W-:Y:S01]  /*2790*/  FSETP.NEU.FTZ.AND P0, PT, R167.reuse, -INF , PT ;  /* 0xff800000a700780b */ /* 0x040fe20003f1d000 */
[----:B------:R-:W-:Y:S01]  /*27a0*/  FMUL.FTZ R182, R167, UR5 ;  /* 0x00000005a7b67c20 */ /* 0x000fe20008410000 */
[----:B------:R-:W-:Y:S01]  /*27b0*/  MUFU.EX2 R171, R171 ;  /* 0x000000ab00ab7308 */ /* 0x000fe20000000800 */
[----:B------:R-:W-:Y:S01]  /*27c0*/  FFMA.FTZ R0, R112, UR5, -R199 ;  /* 0x0000000570007c23 */ /* 0x000fe200080108c7 */
[--C-:B------:R-:W-:Y:S01]  /*27d0*/  FFMA.FTZ R175, R172, UR5, -R186.reuse ;  /* 0x00000005acaf7c23 */ /* 0x100fe200080108ba */
[--C-:B------:R-:W-:Y:S01]  /*27e0*/  FFMA.FTZ R16, R178, UR5, -R186.reuse ;  /* 0x00000005b2107c23 */ /* 0x100fe200080108ba */
[----:B------:R-:W-:Y:S01]  /*27f0*/  FSEL R182, R182, RZ, P0 ;  /* 0x000000ffb6b67208 */ /* 0x000fe20000000000 */
[----:B------:R-:W1:Y:S01]  /*2800*/  MUFU.EX2 R170, R170 ;  /* 0x000000aa00aa7308 */ /* 0x000e620000000800 */
[C---:B------:R-:W-:Y:S01]  /*2810*/  HMMA.16816.F32 R140, R92.reuse, R132, RZ ;  /* 0x000000845c8c723c */ /* 0x040fe200000018ff */
[--C-:B------:R-:W-:Y:S01]  /*2820*/  FFMA.FTZ R172, R174, UR5, -R186.reuse ;  /* 0x00000005aeac7c23 */ /* 0x100fe200080108ba */
[----:B------:R-:W-:Y:S01]  /*2830*/  FFMA.FTZ R174, R179, UR5, -R186 ;  /* 0x00000005b3ae7c23 */ /* 0x000fe200080108ba */
[--C-:B------:R-:W-:Y:S01]  /*2840*/  FFMA.FTZ R169, R120, UR5, -R182.reuse ;  /* 0x0000000578a97c23 */ /* 0x100fe200080108b6 */
[--C-:B------:R-:W-:Y:S01]  /*2850*/  FFMA.FTZ R164, R123, UR5, -R182.reuse ;  /* 0x000000057ba47c23 */ /* 0x100fe200080108b6 */
[--C-:B------:R-:W-:Y:S01]  /*2860*/  FFMA.FTZ R65, R86, UR5, -R182.reuse ;  /* 0x0000000556417c23 */ /* 0x100fe200080108b6 */
[--C-:B------:R-:W-:Y:S01]  /*2870*/  FFMA.FTZ R58, R87, UR5, -R182.reuse ;  /* 0x00000005573a7c23 */ /* 0x100fe200080108b6 */
[----:B------:R-:W2:Y:S01]  /*2880*/  MUFU.EX2 R67, R67 ;  /* 0x0000004300437308 */ /* 0x000ea20000000800 */
[C---:B------:R-:W-:Y:S01]  /*2890*/  HMMA.16816.F32 R124, R92.reuse, R116, RZ ;  /* 0x000000745c7c723c */ /* 0x040fe200000018ff */
[--C-:B------:R-:W-:Y:S01]  /*28a0*/  FFMA.FTZ R178, R173, UR5, -R182.reuse ;  /* 0x00000005adb27c23 */ /* 0x100fe200080108b6 */
[--C-:B------:R-:W-:Y:S01]  /*28b0*/  FFMA.FTZ R176, R176, UR5, -R182.reuse ;  /* 0x00000005b0b07c23 */ /* 0x100fe200080108b6 */
[----:B------:R-:W4:Y:S01]  /*28c0*/  MUFU.EX2 R66, R66 ;  /* 0x0000004200427308 */ /* 0x000f220000000800 */
[----:B------:R-:W-:Y:S01]  /*28d0*/  FFMA.FTZ R179, R211, UR5, -R182 ;  /* 0x00000005d3b37c23 */ /* 0x000fe200080108b6 */
[----:B-1----:R-:W-:Y:S01]  /*28e0*/  F2FP.F16.F32.PACK_AB R96, R170, R171 ;  /* 0x000000abaa60723e */ /* 0x002fe200000000ff */
[----:B------:R-:W-:Y:S01]  /*28f0*/  FADD.FTZ R170, R171, R170 ;  /* 0x000000aaabaa7221 */ /* 0x000fe20000010000 */
[----:B------:R-:W-:Y:S01]  /*2900*/  MUFU.EX2 R169, R169 ;  /* 0x000000a900a97308 */ /* 0x000fe20000000800 */
[C---:B------:R-:W-:Y:S01]  /*2910*/  HMMA.16816.F32 R108, R92.reuse, R100, RZ ;  /* 0x000000645c6c723c */ /* 0x040fe200000018ff */
[----:B------:R-:W-:Y:S01]  /*2920*/  FADD.FTZ R60, R54, R60 ;  /* 0x0000003c363c7221 */ /* 0x000fe20000010000 */
[----:B------:R-:W-:Y:S01]  /*2930*/  FFMA.FTZ R193, R193, UR5, -R195 ;  /* 0x00000005c1c17c23 */ /* 0x000fe200080108c3 */
[----:B------:R-:W1:Y:S01]  /*2940*/  MUFU.EX2 R164, R164 ;  /* 0x000000a400a47308 */ /* 0x000e620000000800 */
[----:B------:R-:W-:Y:S01]  /*2950*/  FADD.FTZ R63, R50, R63 ;  /* 0x0000003f323f7221 */ /* 0x000fe20000010000 */
[----:B--2---:R-:W-:Y:S01]  /*2960*/  FADD.FTZ R170, R67, R170 ;  /* 0x000000aa43aa7221 */ /* 0x004fe20000010000 */
[----:B------:R-:W-:Y:S01]  /*2970*/  FADD.FTZ R60, R52, R60 ;  /* 0x0000003c343c7221 */ /* 0x000fe20000010000 */
[----:B------:R-:W2:Y:S01]  /*2980*/  MUFU.EX2 R65, R65 ;  /* 0x0000004100417308 */ /* 0x000ea20000000800 */
[C---:B------:R-:W-:Y:S01]  /*2990*/  HMMA.16816.F32 R72, R92.reuse, R80, RZ ;  /* 0x000000505c48723c */ /* 0x040fe200000018ff */
[C---:B----4-:R-:W-:Y:S01]  /*29a0*/  F2FP.F16.F32.PACK_AB R98, R66.reuse, R67 ;  /* 0x000000434262723e */ /* 0x050fe200000000ff */
[----:B------:R-:W-:Y:S01]  /*29b0*/  FADD.FTZ R170, R66, R170 ;  /* 0x000000aa42aa7221 */ /* 0x000fe20000010000 */
[----:B------:R-:W4:Y:S01]  /*29c0*/  MUFU.EX2 R58, R58 ;  /* 0x0000003a003a7308 */ /* 0x000f220000000800 */
[----:B------:R-:W-:Y:S01]  /*29d0*/  FFMA.FTZ R189, R189, UR5, -R186 ;  /* 0x00000005bdbd7c23 */ /* 0x000fe200080108ba */
[--C-:B------:R-:W-:Y:S01]  /*29e0*/  FFMA.FTZ R197, R197, UR5, -R199.reuse ;  /* 0x00000005c5c57c23 */ /* 0x100fe200080108c7 */
[----:B------:R-:W-:Y:S01]  /*29f0*/  FFMA.FTZ R198, R198, UR5, -R199 ;  /* 0x00000005c6c67c23 */ /* 0x000fe200080108c7 */
[----:B------:R-:W5:Y:S01]  /*2a00*/  MUFU.EX2 R0, R0 ;  /* 0x0000000000007308 */ /* 0x000f620000000800 */
[C---:B------:R-:W-:Y:S01]  /*2a10*/  HMMA.16816.F32 R88, R92.reuse, R4, RZ ;  /* 0x000000045c58723c */ /* 0x040fe200000018ff */
[----:B-1----:R-:W-:Y:S01]  /*2a20*/  F2FP.F16.F32.PACK_AB R97, R164, R169 ;  /* 0x000000a9a461723e */ /* 0x002fe200000000ff */
[----:B------:R-:W-:Y:S01]  /*2a30*/  FADD.FTZ R164, R169, R164 ;  /* 0x000000a4a9a47221 */ /* 0x000fe20000010000 */
[----:B------:R-:W1:Y:S01]  /*2a40*/  MUFU.EX2 R51, R51 ;  /* 0x0000003300337308 */ /* 0x000e620000000800 */
[----:B------:R-:W-:Y:S01]  /*2a50*/  FADD.FTZ R63, R49, R63 ;  /* 0x0000003f313f7221 */ /* 0x000fe20000010000 */
[----:B------:R-:W-:Y:S01]  /*2a60*/  FFMA.FTZ R236, R183, UR5, -R186 ;  /* 0x00000005b7ec7c23 */ /* 0x000fe200080108ba */
[----:B--2---:R-:W-:Y:S01]  /*2a70*/  FADD.FTZ R164, R65, R164 ;  /* 0x000000a441a47221 */ /* 0x004fe20000010000 */
[----:B------:R-:W2:Y:S01]  /*2a80*/  MUFU.EX2 R53, R53 ;  /* 0x0000003500357308 */ /* 0x000ea20000000800 */
[----:B------:R-:W-:Y:S01]  /*2a90*/  HMMA.16816.F32 R152, R92, R150, RZ ;  /* 0x000000965c98723c */ /* 0x000fe200000018ff */
[C---:B----4-:R-:W-:Y:S01]  /*2aa0*/  F2FP.F16.F32.PACK_AB R99, R58.reuse, R65 ;  /* 0x000000413a63723e */ /* 0x050fe200000000ff */
[----:B------:R-:W-:Y:S01]  /*2ab0*/  FADD.FTZ R164, R58, R164 ;  /* 0x000000a43aa47221 */ /* 0x000fe20000010000 */
[----:B------:R4:W-:Y:S01]  /*2ac0*/  MUFU.EX2 R173, R16 ;  /* 0x0000001000ad7308 */ /* 0x0009e20000000800 */
[----:B------:R-:W-:Y:S01]  /*2ad0*/  FFMA.FTZ R235, R180, UR5, -R182 ;  /* 0x00000005b4eb7c23 */ /* 0x000fe200080108b6 */
[----:B-----5:R-:W-:-:S02]  /*2ae0*/  FADD.FTZ R63, R0, R63 ;  /* 0x0000003f003f7221 */ /* 0x020fc40000010000 */
[----:B------:R-:W5:Y:S01]  /*2af0*/  MUFU.EX2 R175, R175 ;  /* 0x000000af00af7308 */ /* 0x000f620000000800 */
[C---:B------:R-:W-:Y:S01]  /*2b00*/  HMMA.16816.F32 R136, R92.reuse, R134, RZ ;  /* 0x000000865c88723c */ /* 0x040fe200000018ff */
[----:B-1----:R-:W-:Y:S02]  /*2b10*/  FADD.FTZ R60, R51, R60 ;  /* 0x0000003c333c7221 */ /* 0x002fe40000010000 */
[----:B------:R-:W1:Y:S02]  /*2b20*/  MUFU.EX2 R172, R172 ;  /* 0x000000ac00ac7308 */ /* 0x000e640000000800 */
[----:B--2---:R-:W-:Y:S02]  /*2b30*/  FADD.FTZ R60, R53, R60 ;  /* 0x0000003c353c7221 */ /* 0x004fe40000010000 */
[----:B------:R-:W2:Y:S01]  /*2b40*/  MUFU.EX2 R174, R174 ;  /* 0x000000ae00ae7308 */ /* 0x000ea20000000800 */
[----:B------:R-:W-:Y:S01]  /*2b50*/  HMMA.16816.F32 R120, R92, R118, RZ ;  /* 0x000000765c78723c */ /* 0x000fe200000018ff */
[----:B----4-:R-:W-:-:S02]  /*2b60*/  FFMA.FTZ R16, R177, UR5, -R182 ;  /* 0x00000005b1107c23 */ /* 0x010fc400080108b6 */
[----:B------:R-:W-:Y:S01]  /*2b70*/  MUFU.EX2 R177, R176 ;  /* 0x000000b000b17308 */ /* 0x000fe20000000800 */
[----:B-----5:R-:W-:-:S03]  /*2b80*/  FADD.FTZ R170, R175, R170 ;  /* 0x000000aaafaa7221 */ /* 0x020fc60000010000 */
[----:B------:R-:W4:Y:S01]  /*2b90*/  MUFU.EX2 R178, R178 ;  /* 0x000000b200b27308 */ /* 0x000f220000000800 */
[C---:B------:R-:W-:Y:S01]  /*2ba0*/  HMMA.16816.F32 R104, R92.reuse, R102, RZ ;  /* 0x000000665c68723c */ /* 0x040fe200000018ff */
[----:B-1----:R-:W-:Y:S02]  /*2bb0*/  FADD.FTZ R170, R172, R170 ;  /* 0x000000aaacaa7221 */ /* 0x002fe40000010000 */
[----:B------:R1:W5:Y:S02]  /*2bc0*/  MUFU.EX2 R176, R16 ;  /* 0x0000001000b07308 */ /* 0x0003640000000800 */
[----:B--2---:R-:W-:Y:S02]  /*2bd0*/  FADD.FTZ R170, R174, R170 ;  /* 0x000000aaaeaa7221 */ /* 0x004fe40000010000 */
[----:B------:R-:W2:Y:S01]  /*2be0*/  MUFU.EX2 R179, R179 ;  /* 0x000000b300b37308 */ /* 0x000ea20000000800 */
[----:B------:R-:W-:Y:S01]  /*2bf0*/  HMMA.16816.F32 R76, R92, R82, RZ ;  /* 0x000000525c4c723c */ /* 0x000fe200000018ff */
[----:B------:R-:W-:-:S02]  /*2c00*/  FADD.FTZ R170, R173, R170 ;  /* 0x000000aaadaa7221 */ /* 0x000fc40000010000 */
[----:B------:R-:W-:Y:S01]  /*2c10*/  MUFU.EX2 R197, R197 ;  /* 0x000000c500c57308 */ /* 0x000fe20000000800 */
[----:B----4-:R-:W-:-:S03]  /*2c20*/  FADD.FTZ R164, R178, R164 ;  /* 0x000000a4b2a47221 */ /* 0x010fc60000010000 */
[----:B------:R-:W-:Y:S01]  /*2c30*/  MUFU.EX2 R234, R234 ;  /* 0x000000ea00ea7308 */ /* 0x000fe20000000800 */
[----:B------:R-:W-:Y:S01]  /*2c40*/  HMMA.16816.F32 R92, R92, R6, RZ ;  /* 0x000000065c5c723c */ /* 0x000fe200000018ff */
[----:B-1----:R-:W1:Y:S01]  /*2c50*/  LDSM.16.MT88.4 R16, [R216+0xa800] ;  /* 0x00a80000d810783b */ /* 0x002e620000004200 */
[----:B------:R-:W-:Y:S01]  /*2c60*/  FADD.FTZ R164, R177, R164 ;  /* 0x000000a4b1a47221 */ /* 0x000fe20000010000 */
[----:B------:R-:W-:Y:S03]  /*2c70*/  MUFU.EX2 R233, R233 ;  /* 0x000000e900e97308 */ /* 0x000fe60000000800 */
[----:B-----5:R-:W-:Y:S01]  /*2c80*/  FADD.FTZ R164, R176, R164 ;  /* 0x000000a4b0a47221 */ /* 0x020fe20000010000 */
[----:B------:R-:W-:Y:S01]  /*2c90*/  MUFU.EX2 R236, R236 ;  /* 0x000000ec00ec7308 */ /* 0x000fe20000000800 */
[C---:B------:R-:W-:Y:S02]  /*2ca0*/  HMMA.16816.F32 R160, R96.reuse, R148, RZ ;  /* 0x0000009460a0723c */ /* 0x040fe400000018ff */
[----:B--2---:R-:W-:Y:S01]  /*2cb0*/  FADD.FTZ R164, R179, R164 ;  /* 0x000000a4b3a47221 */ /* 0x004fe20000010000 */
[----:B------:R-:W-:Y:S05]  /*2cc0*/  MUFU.EX2 R235, R235 ;  /* 0x000000eb00eb7308 */ /* 0x000fea0000000800 */
        /* <DEDUP_REMOVED lines=10> */
[----:B------:R-:W-:-:S02]  /*2d70*/  F2FP.F16.F32.PACK_AB R4, R50, R56 ;  /* 0x000000383204723e */ /* 0x000fc400000000ff */
[----:B------:R-:W-:-:S05]  /*2d80*/  F2FP.F16.F32.PACK_AB R5, R52, R54 ;  /* 0x000000363405723e */ /* 0x000fca00000000ff */
[----:B------:R-:W-:Y:S01]  /*2d90*/  HMMA.16816.F32 R96, R96, R6, RZ ;  /* 0x000000066060723c */ /* 0x000fe200000018ff */
[----:B------:R-:W-:Y:S02]  /*2da0*/  F2FP.F16.F32.PACK_AB R6, R0, R49 ;  /* 0x000000310006723e */ /* 0x000fe400000000ff */
[----:B------:R-:W-:-:S07]  /*2db0*/  F2FP.F16.F32.PACK_AB R7, R53, R51 ;  /* 0x000000333507723e */ /* 0x000fce00000000ff */
[C---:B------:R-:W-:Y:S08]  /*2dc0*/  HMMA.16816.F32 R156, R4.reuse, R12, R156 ;  /* 0x0000000c049c723c */ /* 0x040ff0000000189c */
[C---:B---3--:R-:W-:Y:S08]  /*2dd0*/  HMMA.16816.F32 R140, R4.reuse, R8, R140 ;  /* 0x00000008048c723c */ /* 0x048ff0000000188c */
        /* <DEDUP_REMOVED lines=16> */
[C---:B------:R-:W-:Y:S01]  /*2ee0*/  HMMA.16816.F32 R148, R4.reuse, R14, R148 ;  /* 0x0000000e0494723c */ /* 0x040fe20000001894 */
[----:B------:R-:W2:Y:S07]  /*2ef0*/  LDSM.16.MT88.4 R12, [R218+0xb800] ;  /* 0x00b80000da0c783b */ /* 0x000eae0000004200 */
[C---:B------:R-:W-:Y:S01]  /*2f00*/  HMMA.16816.F32 R132, R4.reuse, R10, R132 ;  /* 0x0000000a0484723c */ /* 0x040fe20000001884 */
[----:B------:R-:W3:Y:S07]  /*2f10*/  LDSM.16.MT88.4 R8, [R216+0xb800] ;  /* 0x00b80000d808783b */ /* 0x000eee0000004200 */
[----:B------:R-:W-:Y:S01]  /*2f20*/  HMMA.16816.F32 R128, R4, R44, R128 ;  /* 0x0000002c0480723c */ /* 0x000fe20000001880 */
[--C-:B------:R-:W-:Y:S01]  /*2f30*/  FFMA.FTZ R44, R207, UR5, -R195.reuse ;  /* 0x00000005cf2c7c23 */ /* 0x100fe200080108c3 */
[----:B------:R-:W-:-:S05]  /*2f40*/  FFMA.FTZ R45, R227, UR5, -R195 ;  /* 0x00000005e32d7c23 */ /* 0x000fca00080108c3 */
[----:B------:R-:W4:Y:S01]  /*2f50*/  MUFU.EX2 R44, R44 ;  /* 0x0000002c002c7308 */ /* 0x000f220000000800 */
[C---:B------:R-:W-:Y:S01]  /*2f60*/  HMMA.16816.F32 R112, R4.reuse, R40, R112 ;  /* 0x000000280470723c */ /* 0x040fe20000001870 */
[--C-:B------:R-:W-:Y:S01]  /*2f70*/  FFMA.FTZ R41, R208, UR5, -R195.reuse ;  /* 0x00000005d0297c23 */ /* 0x100fe200080108c3 */
[----:B------:R-:W-:Y:S01]  /*2f80*/  FFMA.FTZ R40, R213, UR5, -R195 ;  /* 0x00000005d5287c23 */ /* 0x000fe200080108c3 */
[----:B------:R-:W-:Y:S04]  /*2f90*/  MUFU.EX2 R45, R45 ;  /* 0x0000002d002d7308 */ /* 0x000fe80000000800 */
[----:B------:R-:W5:Y:S01]  /*2fa0*/  MUFU.EX2 R41, R41 ;  /* 0x0000002900297308 */ /* 0x000f620000000800 */
[----:B------:R-:W-:Y:S01]  /*2fb0*/  HMMA.16816.F32 R68, R4, R36, R68 ;  /* 0x000000240444723c */ /* 0x000fe20000001844 */
[--C-:B------:R-:W-:Y:S01]  /*2fc0*/  FFMA.FTZ R37, R210, UR5, -R199.reuse ;  /* 0x00000005d2257c23 */ /* 0x100fe200080108c7 */
[----:B------:R-:W-:Y:S01]  /*2fd0*/  FFMA.FTZ R36, R209, UR5, -R199 ;  /* 0x00000005d1247c23 */ /* 0x000fe200080108c7 */
[----:B------:R-:W1:Y:S01]  /*2fe0*/  MUFU.EX2 R40, R40 ;  /* 0x0000002800287308 */ /* 0x000e620000000800 */
[----:B----4-:R-:W-:-:S03]  /*2ff0*/  FADD.FTZ R60, R44, R60 ;  /* 0x0000003c2c3c7221 */ /* 0x010fc60000010000 */
[----:B------:R-:W4:Y:S01]  /*3000*/  MUFU.EX2 R37, R37 ;  /* 0x0000002500257308 */ /* 0x000f220000000800 */
[----:B------:R-:W-:Y:S01]  /*3010*/  HMMA.16816.F32 R84, R4, R32, R84 ;  /* 0x000000200454723c */ /* 0x000fe20000001854 */
[--C-:B------:R-:W-:Y:S01]  /*3020*/  FFMA.FTZ R33, R215, UR5, -R199.reuse ;  /* 0x00000005d7217c23 */ /* 0x100fe200080108c7 */
[----:B------:R-:W-:Y:S01]  /*3030*/  FFMA.FTZ R32, R214, UR5, -R199 ;  /* 0x00000005d6207c23 */ /* 0x000fe200080108c7 */
[----:B------:R-:W2:Y:S01]  /*3040*/  MUFU.EX2 R36, R36 ;  /* 0x0000002400247308 */ /* 0x000ea20000000800 */
[----:B-----5:R-:W-:-:S03]  /*3050*/  FADD.FTZ R60, R41, R60 ;  /* 0x0000003c293c7221 */ /* 0x020fc60000010000 */
[----:B------:R-:W5:Y:S01]  /*3060*/  MUFU.EX2 R33, R33 ;  /* 0x0000002100217308 */ /* 0x000f620000000800 */
[C---:B------:R-:W-:Y:S01]  /*3070*/  HMMA.16816.F32 R116, R4.reuse, R46, R116 ;  /* 0x0000002e0474723c */ /* 0x040fe20000001874 */
[--C-:B------:R-:W-:Y:S01]  /*3080*/  FFMA.FTZ R46, R204, UR5, -R182.reuse ;  /* 0x00000005cc2e7c23 */ /* 0x100fe200080108b6 */
[----:B------:R-:W-:Y:S01]  /*3090*/  FFMA.FTZ R47, R212, UR5, -R182 ;  /* 0x00000005d42f7c23 */ /* 0x000fe200080108b6 */
[----:B------:R-:W-:Y:S01]  /*30a0*/  MUFU.EX2 R32, R32 ;  /* 0x0000002000207308 */ /* 0x000fe20000000800 */
[----:B-1----:R-:W-:Y:S01]  /*30b0*/  FADD.FTZ R60, R40, R60 ;  /* 0x0000003c283c7221 */ /* 0x002fe20000010000 */
[----:B----4-:R-:W-:Y:S02]  /*30c0*/  FADD.FTZ R63, R37, R63 ;  /* 0x0000003f253f7221 */ /* 0x010fe40000010000 */
[----:B------:R-:W-:Y:S01]  /*30d0*/  MUFU.EX2 R46, R46 ;  /* 0x0000002e002e7308 */ /* 0x000fe20000000800 */
[----:B------:R-:W-:Y:S01]  /*30e0*/  HMMA.16816.F32 R100, R4, R42, R100 ;  /* 0x0000002a0464723c */ /* 0x000fe20000001864 */
[--C-:B------:R-:W-:Y:S01]  /*30f0*/  FFMA.FTZ R42, R200, UR5, -R182.reuse ;  /* 0x00000005c82a7c23 */ /* 0x100fe200080108b6 */
[----:B------:R-:W-:Y:S01]  /*3100*/  FFMA.FTZ R43, R201, UR5, -R182 ;  /* 0x00000005c92b7c23 */ /* 0x000fe200080108b6 */
[----:B------:R-:W-:Y:S01]  /*3110*/  MUFU.EX2 R47, R47 ;  /* 0x0000002f002f7308 */ /* 0x000fe20000000800 */
[----:B--2---:R-:W-:Y:S01]  /*3120*/  FADD.FTZ R63, R36, R63 ;  /* 0x0000003f243f7221 */ /* 0x004fe20000010000 */
[----:B------:R-:W-:-:S02]  /*3130*/  FADD.FTZ R60, R45, R60 ;  /* 0x0000003c2d3c7221 */ /* 0x000fc40000010000 */
[----:B------:R-:W1:Y:S01]  /*3140*/  MUFU.EX2 R42, R42 ;  /* 0x0000002a002a7308 */ /* 0x000e620000000800 */
[----:B------:R-:W-:Y:S01]  /*3150*/  HMMA.16816.F32 R80, R4, R38, R80 ;  /* 0x000000260450723c */ /* 0x000fe20000001850 */
[--C-:B------:R-:W-:Y:S01]  /*3160*/  FFMA.FTZ R38, R206, UR5, -R186.reuse ;  /* 0x00000005ce267c23 */ /* 0x100fe200080108ba */
[----:B------:R-:W-:Y:S01]  /*3170*/  FFMA.FTZ R39, R205, UR5, -R186 ;  /* 0x00000005cd277c23 */ /* 0x000fe200080108ba */
[----:B------:R-:W2:Y:S01]  /*3180*/  MUFU.EX2 R43, R43 ;  /* 0x0000002b002b7308 */ /* 0x000ea20000000800 */
[----:B-----5:R-:W-:-:S03]  /*3190*/  FADD.FTZ R63, R33, R63 ;  /* 0x0000003f213f7221 */ /* 0x020fc60000010000 */
[----:B------:R-:W-:Y:S01]  /*31a0*/  MUFU.EX2 R38, R38 ;  /* 0x0000002600267308 */ /* 0x000fe20000000800 */
[----:B------:R-:W-:Y:S01]  /*31b0*/  HMMA.16816.F32 R96, R4, R34, R96 ;  /* 0x000000220460723c */ /* 0x000fe20000001860 */
[--C-:B------:R-:W-:Y:S01]  /*31c0*/  FFMA.FTZ R34, R203, UR5, -R186.reuse ;  /* 0x00000005cb227c23 */ /* 0x100fe200080108ba */
[----:B------:R-:W-:Y:S01]  /*31d0*/  FFMA.FTZ R35, R202, UR5, -R186 ;  /* 0x00000005ca237c23 */ /* 0x000fe200080108ba */
[----:B------:R-:W-:Y:S01]  /*31e0*/  MUFU.EX2 R39, R39 ;  /* 0x0000002700277308 */ /* 0x000fe20000000800 */
[----:B------:R-:W-:Y:S01]  /*31f0*/  F2FP.F16.F32.PACK_AB R4, R36, R37 ;  /* 0x000000252404723e */ /* 0x000fe200000000ff */
[----:B-1----:R-:W-:Y:S01]  /*3200*/  FADD.FTZ R164, R42, R164 ;  /* 0x000000a42aa47221 */ /* 0x002fe20000010000 */
[----:B------:R-:W-:Y:S01]  /*3210*/  F2FP.F16.F32.PACK_AB R5, R41, R44 ;  /* 0x0000002c2905723e */ /* 0x000fe200000000ff */
[----:B------:R-:W1:Y:S01]  /*3220*/  MUFU.EX2 R34, R34 ;  /* 0x0000002200227308 */ /* 0x000e620000000800 */
[C---:B------:R-:W-:Y:S01]  /*3230*/  F2FP.F16.F32.PACK_AB R6, R32.reuse, R33 ;  /* 0x000000212006723e */ /* 0x040fe200000000ff */
[----:B--2---:R-:W-:Y:S01]  /*3240*/  FADD.FTZ R164, R43, R164 ;  /* 0x000000a42ba47221 */ /* 0x004fe20000010000 */
[----:B------:R-:W-:Y:S01]  /*3250*/  F2FP.F16.F32.PACK_AB R7, R45, R40 ;  /* 0x000000282d07723e */ /* 0x000fe200000000ff */
[----:B------:R-:W2:Y:S01]  /*3260*/  MUFU.EX2 R35, R35 ;  /* 0x0000002300237308 */ /* 0x000ea20000000800 */
[----:B------:R-:W-:Y:S01]  /*3270*/  FADD.FTZ R63, R32, R63 ;  /* 0x0000003f203f7221 */ /* 0x000fe20000010000 */
[----:B------:R-:W-:-:S03]  /*3280*/  FADD.FTZ R164, R46, R164 ;  /* 0x000000a42ea47221 */ /* 0x000fc60000010000 */
[----:B------:R-:W-:Y:S01]  /*3290*/  FADD.FTZ R63, R197, R63 ;  /* 0x0000003fc53f7221 */ /* 0x000fe20000010000 */
[----:B------:R-:W-:Y:S01]  /*32a0*/  HMMA.16816.F32 R156, R4, R28, R156 ;  /* 0x0000001c049c723c */ /* 0x000fe2000000189c */
[----:B------:R-:W-:Y:S01]  /*32b0*/  FADD.FTZ R164, R47, R164 ;  /* 0x000000a42fa47221 */ /* 0x000fe20000010000 */
[----:B-1----:R-:W-:-:S06]  /*32c0*/  FADD.FTZ R170, R34, R170 ;  /* 0x000000aa22aa7221 */ /* 0x002fcc0000010000 */
[----:B------:R-:W-:Y:S01]  /*32d0*/  HMMA.16816.F32 R140, R4, R24, R140 ;  /* 0x00000018048c723c */ /* 0x000fe2000000188c */
[----:B--2---:R-:W-:-:S04]  /*32e0*/  FADD.FTZ R170, R35, R170 ;  /* 0x000000aa23aa7221 */ /* 0x004fc80000010000 */
[----:B------:R-:W-:-:S03]  /*32f0*/  FADD.FTZ R170, R38, R170 ;  /* 0x000000aa26aa7221 */ /* 0x000fc60000010000 */
[----:B------:R-:W-:Y:S01]  /*3300*/  HMMA.16816.F32 R124, R4, R20, R124 ;  /* 0x00000014047c723c */ /* 0x000fe2000000187c */
[----:B------:R-:W-:-:S07]  /*3310*/  FADD.FTZ R170, R39, R170 ;  /* 0x000000aa27aa7221 */ /* 0x000fce0000010000 */
[C---:B------:R-:W-:Y:S08]  /*3320*/  HMMA.16816.F32 R108, R4.reuse, R16, R108 ;  /* 0x00000010046c723c */ /* 0x040ff0000000186c */
[C---:B------:R-:W-:Y:S08]  /*3330*/  HMMA.16816.F32 R72, R4.reuse, R12, R72 ;  /* 0x0000000c0448723c */ /* 0x040ff00000001848 */
[C---:B---3--:R-:W-:Y:S08]  /*3340*/  HMMA.16816.F32 R88, R4.reuse, R8, R88 ;  /* 0x000000080458723c */ /* 0x048ff00000001858 */
        /* <DEDUP_REMOVED lines=12> */
[----:B------:R-:W1:Y:S04]  /*3410*/  MUFU.EX2 R196, R198 ;  /* 0x000000c600c47308 */ /* 0x000e680000000800 */
[----:B------:R-:W2:Y:S01]  /*3420*/  MUFU.EX2 R194, R16 ;  /* 0x0000001000c27308 */ /* 0x000ea20000000800 */
[C---:B------:R-:W-:Y:S01]  /*3430*/  HMMA.16816.F32 R68, R4.reuse, R12, R68 ;  /* 0x0000000c0444723c */ /* 0x040fe20000001844 */
[--C-:B------:R-:W-:Y:S01]  /*3440*/  FFMA.FTZ R13, R192, UR5, -R195.reuse ;  /* 0x00000005c00d7c23 */ /* 0x100fe200080108c3 */
[----:B------:R-:W-:Y:S01]  /*3450*/  FFMA.FTZ R12, R191, UR5, -R195 ;  /* 0x00000005bf0c7c23 */ /* 0x000fe200080108c3 */
[----:B------:R3:W4:Y:S04]  /*3460*/  MUFU.EX2 R192, R193 ;  /* 0x000000c100c07308 */ /* 0x0007280000000800 */
[----:B------:R-:W5:Y:S01]  /*3470*/  MUFU.EX2 R191, R13 ;  /* 0x0000000d00bf7308 */ /* 0x000f620000000800 */
[----:B------:R-:W-:Y:S01]  /*3480*/  HMMA.16816.F32 R160, R4, R28, R160 ;  /* 0x0000001c04a0723c */ /* 0x000fe200000018a0 */
[----:B-1----:R-:W-:-:S02]  /*3490*/  FADD.FTZ R63, R196, R63 ;  /* 0x0000003fc43f7221 */ /* 0x002fc40000010000 */
[----:B------:R-:W1:Y:S02]  /*34a0*/  MUFU.EX2 R190, R12 ;  /* 0x0000000c00be7308 */ /* 0x000e640000000800 */
[----:B--2---:R-:W-:-:S03]  /*34b0*/  FADD.FTZ R63, R194, R63 ;  /* 0x0000003fc23f7221 */ /* 0x004fc60000010000 */
[C---:B------:R-:W-:Y:S01]  /*34c0*/  HMMA.16816.F32 R148, R4.reuse, R30, R148 ;  /* 0x0000001e0494723c */ /* 0x040fe20000001894 */
[----:B------:R-:W2:Y:S01]  /*34d0*/  LDSM.16.MT88.4 R28, [R218+0x9c00] ;  /* 0x009c0000da1c783b */ /* 0x000ea20000004200 */
[----:B---3--:R-:W-:Y:S01]  /*34e0*/  FFMA.FTZ R193, R188, UR5, -R186 ;  /* 0x00000005bcc17c23 */ /* 0x008fe200080108ba */
[----:B----4-:R-:W-:Y:S01]  /*34f0*/  FADD.FTZ R60, R192, R60 ;  /* 0x0000003cc03c7221 */ /* 0x010fe20000010000 */
[----:B------:R3:W4:Y:S03]  /*3500*/  MUFU.EX2 R188, R189 ;  /* 0x000000bd00bc7308 */ /* 0x0007260000000800 */
[----:B-----5:R-:W-:Y:S01]  /*3510*/  FADD.FTZ R60, R191, R60 ;  /* 0x0000003cbf3c7221 */ /* 0x020fe20000010000 */
[----:B------:R-:W-:Y:S03]  /*3520*/  HMMA.16816.F32 R144, R4, R24, R144 ;  /* 0x000000180490723c */ /* 0x000fe60000001890 */
[----:B-1----:R-:W-:-:S05]  /*3530*/  FADD.FTZ R60, R190, R60 ;  /* 0x0000003cbe3c7221 */ /* 0x002fca0000010000 */
[C---:B------:R-:W-:Y:S01]  /*3540*/  HMMA.16816.F32 R132, R4.reuse, R26, R132 ;  /* 0x0000001a0484723c */ /* 0x040fe20000001884 */
[----:B------:R-:W1:Y:S01]  /*3550*/  LDSM.16.MT88.4 R24, [R216+0x9c00] ;  /* 0x009c0000d818783b */ /* 0x000e620000004200 */
[----:B---3--:R-:W-:Y:S01]  /*3560*/  FFMA.FTZ R189, R187, UR5, -R186 ;  /* 0x00000005bbbd7c23 */ /* 0x008fe200080108ba */
[--C-:B------:R-:W-:Y:S01]  /*3570*/  FFMA.FTZ R186, R185, UR5, -R182.reuse ;  /* 0x00000005b9ba7c23 */ /* 0x100fe200080108b6 */
[----:B------:R-:W-:Y:S01]  /*3580*/  FFMA.FTZ R185, R184, UR5, -R182 ;  /* 0x00000005b8b97c23 */ /* 0x000fe200080108b6 */
[----:B------:R-:W3:Y:S01]  /*3590*/  MUFU.EX2 R187, R193 ;  /* 0x000000c100bb7308 */ /* 0x000ee20000000800 */
[----:B----4-:R-:W-:Y:S02]  /*35a0*/  FADD.FTZ R170, R188, R170 ;  /* 0x000000aabcaa7221 */ /* 0x010fe40000010000 */
[C---:B------:R-:W-:Y:S01]  /*35b0*/  HMMA.16816.F32 R128, R4.reuse, R20, R128 ;  /* 0x000000140480723c */ /* 0x040fe20000001880 */
[----:B------:R4:W5:Y:S04]  /*35c0*/  MUFU.EX2 R184, R186 ;  /* 0x000000ba00b87308 */ /* 0x0009680000000800 */
[----:B------:R-:W2:Y:S03]  /*35d0*/  MUFU.EX2 R183, R189 ;  /* 0x000000bd00b77308 */ /* 0x000ea60000000800 */
[----:B------:R-:W-:Y:S01]  /*35e0*/  HMMA.16816.F32 R116, R4, R22, R116 ;  /* 0x000000160474723c */ /* 0x000fe20000001874 */
[----:B------:R-:W1:Y:S01]  /*35f0*/  LDSM.16.MT88.4 R20, [R218+0xac00] ;  /* 0x00ac0000da14783b */ /* 0x000e620000004200 */
[----:B---3--:R-:W-:Y:S01]  /*3600*/  FADD.FTZ R170, R187, R170 ;  /* 0x000000aabbaa7221 */ /* 0x008fe20000010000 */
[----:B----4-:R-:W-:-:S05]  /*3610*/  FFMA.FTZ R186, R181, UR5, -R182 ;  /* 0x00000005b5ba7c23 */ /* 0x010fca00080108b6 */
[C---:B------:R-:W-:Y:S01]  /*3620*/  HMMA.16816.F32 R100, R4.reuse, R18, R100 ;  /* 0x000000120464723c */ /* 0x040fe20000001864 */
[----:B------:R-:W3:Y:S01]  /*3630*/  LDSM.16.MT88.4 R16, [R216+0xac00] ;  /* 0x00ac0000d810783b */ /* 0x000ee20000004200 */
[----:B------:R-:W4:Y:S01]  /*3640*/  MUFU.EX2 R181, R185 ;  /* 0x000000b900b57308 */ /* 0x000f220000000800 */
[----:B-----5:R-:W-:Y:S01]  /*3650*/  FADD.FTZ R164, R184, R164 ;  /* 0x000000a4b8a47221 */ /* 0x020fe20000010000 */
[----:B--2---:R-:W-:Y:S02]  /*3660*/  FADD.FTZ R170, R183, R170 ;  /* 0x000000aab7aa7221 */ /* 0x004fe40000010000 */
[----:B------:R-:W2:Y:S02]  /*3670*/  MUFU.EX2 R180, R186 ;  /* 0x000000ba00b47308 */ /* 0x000ea40000000800 */
[C---:B------:R-:W-:Y:S01]  /*3680*/  HMMA.16816.F32 R80, R4.reuse, R14, R80 ;  /* 0x0000000e0450723c */ /* 0x040fe20000001850 */
[----:B------:R-:W5:Y:S07]  /*3690*/  LDSM.16.MT88.4 R12, [R218+0xbc00] ;  /* 0x00bc0000da0c783b */ /* 0x000f6e0000004200 */
[----:B------:R-:W-:Y:S01]  /*36a0*/  HMMA.16816.F32 R84, R4, R8, R84 ;  /* 0x000000080454723c */ /* 0x000fe20000001854 */
[----:B----4-:R-:W-:-:S04]  /*36b0*/  FADD.FTZ R164, R181, R164 ;  /* 0x000000a4b5a47221 */ /* 0x010fc80000010000 */
[----:B--2---:R-:W-:-:S03]  /*36c0*/  FADD.FTZ R164, R180, R164 ;  /* 0x000000a4b4a47221 */ /* 0x004fc60000010000 */
[----:B------:R-:W-:Y:S01]  /*36d0*/  HMMA.16816.F32 R96, R4, R10, R96 ;  /* 0x0000000a0460723c */ /* 0x000fe20000001860 */
[----:B------:R-:W2:Y:S01]  /*36e0*/  LDSM.16.MT88.4 R8, [R216+0xbc00] ;  /* 0x00bc0000d808783b */ /* 0x000ea20000004200 */
[----:B------:R-:W-:Y:S02]  /*36f0*/  F2FP.F16.F32.PACK_AB R4, R196, R197 ;  /* 0x000000c5c404723e */ /* 0x000fe400000000ff */
[----:B------:R-:W-:Y:S02]  /*3700*/  F2FP.F16.F32.PACK_AB R5, R191, R192 ;  /* 0x000000c0bf05723e */ /* 0x000fe400000000ff */
[C---:B------:R-:W-:Y:S01]  /*3710*/  F2FP.F16.F32.PACK_AB R6, R234.reuse, R194 ;  /* 0x000000c2ea06723e */ /* 0x040fe200000000ff */
[----:B------:R-:W-:Y:S01]  /*3720*/  FADD.FTZ R234, R234, R63 ;  /* 0x0000003feaea7221 */ /* 0x000fe20000010000 */
[C---:B------:R-:W-:Y:S01]  /*3730*/  F2FP.F16.F32.PACK_AB R7, R233.reuse, R190 ;  /* 0x000000bee907723e */ /* 0x040fe200000000ff */
[----:B------:R-:W-:-:S06]  /*3740*/  FADD.FTZ R233, R233, R60 ;  /* 0x0000003ce9e97221 */ /* 0x000fcc0000010000 */
[C---:B------:R-:W-:Y:S08]  /*3750*/  HMMA.16816.F32 R156, R4.reuse, R28, R156 ;  /* 0x0000001c049c723c */ /* 0x040ff0000000189c */
[C---:B------:R-:W-:Y:S08]  /*3760*/  HMMA.16816.F32 R152, R4.reuse, R30, R152 ;  /* 0x0000001e0498723c */ /* 0x040ff00000001898 */
[C---:B-1----:R-:W-:Y:S08]  /*3770*/  HMMA.16816.F32 R140, R4.reuse, R24, R140 ;  /* 0x00000018048c723c */ /* 0x042ff0000000188c */
[C---:B------:R-:W-:Y:S08]  /*3780*/  HMMA.16816.F32 R136, R4.reuse, R26, R136 ;  /* 0x0000001a0488723c */ /* 0x040ff00000001888 */
[C---:B------:R-:W-:Y:S08]  /*3790*/  HMMA.16816.F32 R124, R4.reuse, R20, R124 ;  /* 0x00000014047c723c */ /* 0x040ff0000000187c */
[C---:B------:R-:W-:Y:S08]  /*37a0*/  HMMA.16816.F32 R120, R4.reuse, R22, R120 ;  /* 0x000000160478723c */ /* 0x040ff00000001878 */
[C---:B---3--:R-:W-:Y:S08]  /*37b0*/  HMMA.16816.F32 R108, R4.reuse, R16, R108 ;  /* 0x00000010046c723c */ /* 0x048ff0000000186c */
[C---:B------:R-:W-:Y:S08]  /*37c0*/  HMMA.16816.F32 R104, R4.reuse, R18, R104 ;  /* 0x000000120468723c */ /* 0x040ff00000001868 */
[C---:B-----5:R-:W-:Y:S08]  /*37d0*/  HMMA.16816.F32 R72, R4.reuse, R12, R72 ;  /* 0x0000000c0448723c */ /* 0x060ff00000001848 */
[C---:B------:R-:W-:Y:S08]  /*37e0*/  HMMA.16816.F32 R76, R4.reuse, R14, R76 ;  /* 0x0000000e044c723c */ /* 0x040ff0000000184c */
[C---:B--2---:R-:W-:Y:S08]  /*37f0*/  HMMA.16816.F32 R88, R4.reuse, R8, R88 ;  /* 0x000000080458723c */ /* 0x044ff00000001858 */
[----:B------:R-:W-:Y:S01]  /*3800*/  HMMA.16816.F32 R92, R4, R10, R92 ;  /* 0x0000000a045c723c */ /* 0x000fe2000000185c */
[----:B------:R-:W-:-:S02]  /*3810*/  F2FP.F16.F32.PACK_AB R4, R187, R188 ;  /* 0x000000bcbb04723e */ /* 0x000fc400000000ff */
[----:B------:R-:W-:Y:S02]  /*3820*/  F2FP.F16.F32.PACK_AB R5, R181, R184 ;  /* 0x000000b8b505723e */ /* 0x000fe400000000ff */
[C---:B------:R-:W-:Y:S01]  /*3830*/  F2FP.F16.F32.PACK_AB R6, R236.reuse, R183 ;  /* 0x000000b7ec06723e */ /* 0x040fe200000000ff */
[----:B------:R-:W-:Y:S01]  /*3840*/  FADD.FTZ R236, R236, R170 ;  /* 0x000000aaecec7221 */ /* 0x000fe20000010000 */
[C---:B------:R-:W-:Y:S01]  /*3850*/  F2FP.F16.F32.PACK_AB R7, R235.reuse, R180 ;  /* 0x000000b4eb07723e */ /* 0x040fe200000000ff */
        /* <DEDUP_REMOVED lines=15> */
[C---:B------:R-:W-:Y:S01]  /*3950*/  SHF.L.U64.HI R230, R2.reuse, 0x5, R3 ;  /* 0x0000000502e67819 */ /* 0x040fe20000010203 */
[----:B------:R-:W-:Y:S01]  /*3960*/  IMAD.SHL.U32 R231, R2, 0x20, RZ ;  /* 0x0000002002e77824 */ /* 0x000fe200078e00ff */
[----:B------:R-:W-:Y:S01]  /*3970*/  LEA.HI.SX32 R232, R48, 0xfffffffe, 0x1a ;  /* 0xfffffffe30e87811 */ /* 0x000fe200078fd2ff */
[----:B------:R-:W-:Y:S01]  /*3980*/  IMAD.MOV.U32 R164, RZ, RZ, R165 ;  /* 0x000000ffffa47224 */ /* 0x000fe200078e00a5 */
[----:B------:R-:W-:Y:S01]  /*3990*/  MOV R3, R166 ;  /* 0x000000a600037202 */ /* 0x000fe20000000f00 */
[----:B------:R-:W-:Y:S01]  /*39a0*/  IMAD.MOV.U32 R2, RZ, RZ, R167 ;  /* 0x000000ffff027224 */ /* 0x000fe200078e00a7 */
[----:B------:R-:W-:Y:S01]  /*39b0*/  MOV R0, R168 ;  /* 0x000000a800007202 */ /* 0x000fe20000000f00 */
[----:B------:R-:W-:Y:S01]  /*39c0*/  VIADD R227, R220, 0x20 ;  /* 0x00000020dce37836 */ /* 0x000fe20000000000 */
[----:B------:R-:W1:Y:S01]  /*39d0*/  LDCU UR5, c[0x0][0x50c] ;  /* 0x0000a180ff0577ac */ /* 0x000e620008000800 */
[----:B------:R-:W2:Y:S01]  /*39e0*/  LDCU UR4, c[0x0][0x45c] ;  /* 0x00008b80ff0477ac */ /* 0x000ea20008000800 */
[----:B------:R-:W3:Y:S01]  /*39f0*/  LDCU.64 UR8, c[0x0][0x3c0] ;  /* 0x00007800ff0877ac */ /* 0x000ee20008000a00 */
[----:B------:R-:W-:Y:S05]  /*3a00*/  BRA `(.L_x_576) ;  /* 0x0000000000547947 */ /* 0x000fea0003800000 */
.L_x_578:
        /* <DEDUP_REMOVED lines=21> */
.L_x_576:
[----:B------:R-:W-:Y:S04]  /*3b60*/  DEPBAR.LE SB0, 0x0 ;  /* 0x000080000000791a */ /* 0x000fe80000000000 */
[----:B------:R-:W-:Y:S01]  /*3b70*/  BAR.SYNC.DEFER_BLOCKING 0x0 ;  /* 0x0000000000007b1d */ /* 0x000fe20000010000 */
[----:B---3--:R-:W-:Y:S01]  /*3b80*/  IMAD.WIDE.U32 R8, R232, UR8, RZ ;  /* 0x00000008e8087c25 */ /* 0x008fe2000f8e00ff */
[----:B------:R-:W-:Y:S02]  /*3b90*/  MOV R165, R227 ;  /* 0x000000e300a57202 */ /* 0x000fe40000000f00 */
[----:B------:R-:W-:Y:S01]  /*3ba0*/  @P3 IADD3 R165, PT, PT, R220, -0x20, RZ ;  /* 0xffffffe0dca53810 */ /* 0x000fe20007ffe0ff */
        /* <DEDUP_REMOVED lines=18> */
[----:B------:R-:W4:Y:S08]  /*3cd0*/  LDSM.16.M88.4 R16, [R219+0x6000] ;  /* 0x00600000db10783b */ /* 0x000f300000000200 */
[----:B------:R-:W3:Y:S08]  /*3ce0*/  LDSM.16.M88.4 R60, [R220+0x1000] ;  /* 0x00100000dc3c783b */ /* 0x000ef00000000200 */
[----:B------:R-:W5:Y:S08]  /*3cf0*/  LDSM.16.M88.4 R32, [R219+0x6400] ;  /* 0x00640000db20783b */ /* 0x000f700000000200 */
[----:B------:R-:W0:Y:S08]  /*3d00*/  LDGDEPBAR ;  /* 0x00000000000079af */ /* 0x000e300000000000 */
[----:B------:R-:W1:Y:S08]  /*3d10*/  LDSM.16.M88.4 R48, [R219+0x6800] ;  /* 0x00680000db30783b */ /* 0x000e700000000200 */
[----:B------:R-:W2:Y:S01]  /*3d20*/  LDSM.16.M88.4 R168, [R219+0x6c00] ;  /* 0x006c0000dba8783b */ /* 0x000ea20000000200 */
[-C--:B----4-:R-:W-:Y:S07]  /*3d30*/  HMMA.16816.F32 R4, R64, R16.reuse, RZ ;  /* 0x000000104004723c */ /* 0x090fee00000018ff */
[----:B------:R-:W-:Y:S01]  /*3d40*/  LDSM.16.M88.4 R172, [R165] ;  /* 0x00000000a5ac783b */ /* 0x000fe20000000200 */
[C---:B---3--:R-:W-:Y:S07]  /*3d50*/  HMMA.16816.F32 R8, R60.reuse, R16, RZ ;  /* 0x000000103c08723c */ /* 0x048fee00000018ff */
        /* <DEDUP_REMOVED lines=17> */
[-C--:B------:R-:W-:Y:S07]  /*3e70*/  HMMA.16816.F32 R44, R60, R50.reuse, RZ ;  /* 0x000000323c2c723c */ /* 0x080fee00000018ff */
[----:B------:R-:W-:Y:S01]  /*3e80*/  LDSM.16.M88.4 R212, [R217+0x8000] ;  /* 0x00800000d9d4783b */ /* 0x000fe20000000200 */
[C---:B------:R-:W-:Y:S08]  /*3e90*/  HMMA.16816.F32 R48, R64.reuse, R50, RZ ;  /* 0x000000324030723c */ /* 0x040ff000000018ff */
[-C--:B--2---:R-:W-:Y:S08]  /*3ea0*/  HMMA.16816.F32 R52, R64, R168.reuse, RZ ;  /* 0x000000a84034723c */ /* 0x084ff000000018ff */
[C---:B------:R-:W-:Y:S08]  /*3eb0*/  HMMA.16816.F32 R56, R60.reuse, R168, RZ ;  /* 0x000000a83c38723c */ /* 0x040ff000000018ff */
[-C--:B------:R-:W-:Y:S08]  /*3ec0*/  HMMA.16816.F32 R60, R60, R170.reuse, RZ ;  /* 0x000000aa3c3c723c */ /* 0x080ff000000018ff */
[----:B------:R-:W-:Y:S01]  /*3ed0*/  HMMA.16816.F32 R64, R64, R170, RZ ;  /* 0x000000aa4040723c */ /* 0x000fe200000018ff */
[----:B------:R-:W1:Y:S07]  /*3ee0*/  LDSM.16.M88.4 R168, [R220+0x2000] ;  /* 0x00200000dca8783b */ /* 0x000e6e0000000200 */
[-C--:B---3--:R-:W-:Y:S08]  /*3ef0*/  HMMA.16816.F32 R4, R172, R176.reuse, R4 ;  /* 0x000000b0ac04723c */ /* 0x088ff00000001804 */
[C---:B----4-:R-:W-:Y:S08]  /*3f00*/  HMMA.16816.F32 R8, R180.reuse, R176, R8 ;  /* 0x000000b0b408723c */ /* 0x050ff00000001808 */
        /* <DEDUP_REMOVED lines=21> */
[C---:B--2---:R-:W-:Y:S08]  /*4060*/  HMMA.16816.F32 R8, R176.reuse, R196, R8 ;  /* 0x000000c4b008723c */ /* 0x044ff00000001808 */
[-C--:B------:R-:W-:Y:S08]  /*4070*/  HMMA.16816.F32 R12, R176, R198.reuse, R12 ;  /* 0x000000c6b00c723c */ /* 0x080ff0000000180c */
[C---:B------:R-:W-:Y:S01]  /*4080*/  HMMA.16816.F32 R16, R168.reuse, R198, R16 ;  /* 0x000000c6a810723c */ /* 0x040fe20000001810 */
[----:B------:R-:W2:Y:S07]  /*4090*/  LDSM.16.M88.4 R196, [R217+0x7400] ;  /* 0x00740000d9c4783b */ /* 0x000eae0000000200 */
[-C--:B---3--:R-:W-:Y:S08]  /*40a0*/  HMMA.16816.F32 R20, R168, R180.reuse, R20 ;  /* 0x000000b4a814723c */ /* 0x088ff00000001814 */
        /* <DEDUP_REMOVED lines=14> */
[----:B------:R-:W3:Y:S07]  /*4190*/  LDSM.16.M88.4 R168, [R217+0x7800] ;  /* 0x00780000d9a8783b */ /* 0x000eee0000000200 */
[-C--:B-1----:R-:W-:Y:S01]  /*41a0*/  HMMA.16816.F32 R4, R188, R192.reuse, R4 ;  /* 0x000000c0bc04723c */ /* 0x082fe20000001804 */
[----:B------:R-:W1:Y:S07]  /*41b0*/  LDSM.16.M88.4 R172, [R217+0x7c00] ;  /* 0x007c0000d9ac783b */ /* 0x000e6e0000000200 */
[C---:B------:R-:W-:Y:S08]  /*41c0*/  HMMA.16816.F32 R8, R200.reuse, R192, R8 ;  /* 0x000000c0c808723c */ /* 0x040ff00000001808 */
[-C--:B------:R-:W-:Y:S08]  /*41d0*/  HMMA.16816.F32 R12, R200, R194.reuse, R12 ;  /* 0x000000c2c80c723c */ /* 0x080ff0000000180c */
[C---:B------:R-:W-:Y:S01]  /*41e0*/  HMMA.16816.F32 R16, R188.reuse, R194, R16 ;  /* 0x000000c2bc10723c */ /* 0x040fe20000001810 */
[----:B------:R-:W4:Y:S07]  /*41f0*/  LDSM.16.M88.4 R192, [R219+0x8800] ;  /* 0x00880000dbc0783b */ /* 0x000f2e0000000200 */
        /* <DEDUP_REMOVED lines=10> */
[-C--:B-1----:R-:W-:Y:S08]  /*42a0*/  HMMA.16816.F32 R52, R188, R172.reuse, R52 ;  /* 0x000000acbc34723c */ /* 0x082ff00000001834 */
        /* <DEDUP_REMOVED lines=19> */
[-C--:B--2---:R-:W-:Y:S08]  /*43e0*/  HMMA.16816.F32 R4, R196, R212.reuse, R4 ;  /* 0x000000d4c404723c */ /* 0x084ff00000001804 */
[C---:B---3--:R-:W-:Y:S08]  /*43f0*/  HMMA.16816.F32 R8, R168.reuse, R212, R8 ;  /* 0x000000d4a808723c */ /* 0x048ff00000001808 */
        /* <DEDUP_REMOVED lines=13> */
[----:B------:R-:W-:Y:S07]  /*44d0*/  FMUL.FTZ R13, R13, UR5 ;  /* 0x000000050d0d7c20 */ /* 0x000fee0008410000 */
[----:B------:R-:W-:Y:S01]  /*44e0*/  MUFU.TANH R194, R6 ;  /* 0x0000000600c27308 */ /* 0x000fe20000002400 */
[----:B------:R-:W-:Y:S09]  /*44f0*/  FMUL.FTZ R16, R16, UR5 ;  /* 0x0000000510107c20 */ /* 0x000ff20008410000 */
[----:B------:R1:W2:Y:S10]  /*4500*/  MUFU.TANH R184, R7 ;  /* 0x0000000700b87308 */ /* 0x0002b40000002400 */
[----:B------:R-:W-:Y:S10]  /*4510*/  MUFU.TANH R191, R8 ;  /* 0x0000000800bf7308 */ /* 0x000ff40000002400 */
[----:B------:R-:W3:Y:S01]  /*4520*/  MUFU.TANH R190, R9 ;  /* 0x0000000900be7308 */ /* 0x000ee20000002400 */
[----:B-1----:R-:W1:Y:S01]  /*4530*/  LDSM.16.M88.4 R4, [R217+0x8400] ;  /* 0x00840000d904783b */ /* 0x002e620000000200 */
[----:B--2---:R-:W-:Y:S08]  /*4540*/  FMNMX3.FTZ R167, R2, R194, R184, !PT ;  /* 0x000000c202a77276 */ /* 0x004ff000078100b8 */
[----:B------:R-:W-:Y:S10]  /*4550*/  MUFU.TANH R189, R10 ;  /* 0x0000000a00bd7308 */ /* 0x000ff40000002400 */
[----:B------:R2:W-:Y:S01]  /*4560*/  MUFU.TANH R188, R11 ;  /* 0x0000000b00bc7308 */ /* 0x0005e20000002400 */
[----:B---3--:R-:W-:Y:S09]  /*4570*/  FMNMX3.FTZ R166, R3, R191, R190, !PT ;  /* 0x000000bf03a67276 */ /* 0x008ff200078100be */
[----:B------:R3:W-:Y:S10]  /*4580*/  MUFU.TANH R193, R12 ;  /* 0x0000000c00c17308 */ /* 0x0007f40000002400 */
[----:B------:R4:W5:Y:S01]  /*4590*/  MUFU.TANH R192, R13 ;  /* 0x0000000d00c07308 */ /* 0x0009620000002400 */
[----:B--2---:R-:W2:Y:S09]  /*45a0*/  LDSM.16.M88.4 R8, [R217+0x8800] ;  /* 0x00880000d908783b */ /* 0x004eb20000000200 */
[----:B------:R5:W-:Y:S01]  /*45b0*/  MUFU.TANH R201, R16 ;  /* 0x0000001000c97308 */ /* 0x000be20000002400 */
[-C--:B-1----:R-:W-:Y:S03]  /*45c0*/  HMMA.16816.F32 R20, R196, R4.reuse, R20 ;  /* 0x00000004c414723c */ /* 0x082fe60000001814 */
[----:B---3--:R-:W-:Y:S01]  /*45d0*/  FMUL.FTZ R12, R15, UR5 ;  /* 0x000000050f0c7c20 */ /* 0x008fe20008410000 */
[----:B------:R-:W-:Y:S04]  /*45e0*/  FMUL.FTZ R15, R18, UR5 ;  /* 0x00000005120f7c20 */ /* 0x000fe80008410000 */
[C---:B------:R-:W-:Y:S01]  /*45f0*/  HMMA.16816.F32 R24, R168.reuse, R4, R24 ;  /* 0x00000004a818723c */ /* 0x040fe20000001818 */
[----:B------:R-:W-:Y:S03]  /*4600*/  MUFU.TANH R12, R12 ;  /* 0x0000000c000c7308 */ /* 0x000fe60000002400 */
[----:B----4-:R-:W-:Y:S01]  /*4610*/  FMUL.FTZ R13, R14, UR5 ;  /* 0x000000050e0d7c20 */ /* 0x010fe20008410000 */
[----:B------:R-:W-:Y:S01]  /*4620*/  FMUL.FTZ R14, R19, UR5 ;  /* 0x00000005130e7c20 */ /* 0x000fe20008410000 */
[----:B-----5:R-:W-:Y:S02]  /*4630*/  FMNMX3.FTZ R166, R166, R193, R192, !PT ;  /* 0x000000c1a6a67276 */ /* 0x020fe400078100c0 */
[-C--:B------:R-:W-:Y:S03]  /*4640*/  HMMA.16816.F32 R28, R168, R6.reuse, R28 ;  /* 0x00000006a81c723c */ /* 0x080fe6000000181c */
[----:B------:R-:W-:Y:S01]  /*4650*/  MUFU.TANH R15, R15 ;  /* 0x0000000f000f7308 */ /* 0x000fe20000002400 */
[----:B------:R-:W-:Y:S01]  /*4660*/  FMUL.FTZ R16, R17, UR5 ;  /* 0x0000000511107c20 */ /* 0x000fe20008410000 */
[----:B------:R-:W-:Y:S01]  /*4670*/  FMUL.FTZ R20, R20, UR5 ;  /* 0x0000000514147c20 */ /* 0x000fe20008410000 */
[----:B------:R-:W-:Y:S01]  /*4680*/  FMUL.FTZ R21, R21, UR5 ;  /* 0x0000000515157c20 */ /* 0x000fe20008410000 */
[----:B------:R-:W-:Y:S01]  /*4690*/  FMUL.FTZ R22, R22, UR5 ;  /* 0x0000000516167c20 */ /* 0x000fe20008410000 */
[----:B------:R-:W-:Y:S01]  /*46a0*/  FMUL.FTZ R23, R23, UR5 ;  /* 0x0000000517177c20 */ /* 0x000fe20008410000 */
[C---:B------:R-:W-:Y:S04]  /*46b0*/  HMMA.16816.F32 R32, R196.reuse, R6, R32 ;  /* 0x00000006c420723c */ /* 0x040fe80000001820 */
[----:B------:R-:W1:Y:S01]  /*46c0*/  MUFU.TANH R13, R13 ;  /* 0x0000000d000d7308 */ /* 0x000e620000002400 */
[----:B------:R-:W3:Y:S03]  /*46d0*/  LDSM.16.M88.4 R4, [R217+0x8c00] ;  /* 0x008c0000d904783b */ /* 0x000ee60000000200 */
[----:B------:R-:W-:Y:S04]  /*46e0*/  DEPBAR.LE SB0, 0x0 ;  /* 0x000080000000791a */ /* 0x000fe80000000000 */
[----:B------:R-:W-:Y:S01]  /*46f0*/  FMUL.FTZ R24, R24, UR5 ;  /* 0x0000000518187c20 */ /* 0x000fe20008410000 */
[-C--:B--2---:R-:W-:Y:S01]  /*4700*/  HMMA.16816.F32 R36, R196, R8.reuse, R36 ;  /* 0x00000008c424723c */ /* 0x084fe20000001824 */
[----:B------:R-:W2:Y:S01]  /*4710*/  MUFU.TANH R16, R16 ;  /* 0x0000001000107308 */ /* 0x000ea20000002400 */
[----:B------:R-:W-:Y:S03]  /*4720*/  BAR.SYNC.DEFER_BLOCKING 0x0 ;  /* 0x0000000000007b1d */ /* 0x000fe60000010000 */
[----:B------:R-:W-:Y:S01]  /*4730*/  FMUL.FTZ R25, R25, UR5 ;  /* 0x0000000519197c20 */ /* 0x000fe20008410000 */
[----:B------:R-:W-:Y:S01]  /*4740*/  FMUL.FTZ R26, R26, UR5 ;  /* 0x000000051a1a7c20 */ /* 0x000fe20008410000 */
[----:B------:R-:W-:Y:S01]  /*4750*/  FMUL.FTZ R27, R27, UR5 ;  /* 0x000000051b1b7c20 */ /* 0x000fe20008410000 */
[C---:B------:R-:W-:Y:S03]  /*4760*/  HMMA.16816.F32 R40, R168.reuse, R8, R40 ;  /* 0x00000008a828723c */ /* 0x040fe60000001828 */
[----:B------:R-:W4:Y:S01]  /*4770*/  MUFU.TANH R14, R14 ;  /* 0x0000000e000e7308 */ /* 0x000f220000002400 */
[----:B------:R-:W-:Y:S01]  /*4780*/  FMUL.FTZ R28, R28, UR5 ;  /* 0x000000051c1c7c20 */ /* 0x000fe20008410000 */
[----:B------:R-:W-:Y:S01]  /*4790*/  FMUL.FTZ R29, R29, UR5 ;  /* 0x000000051d1d7c20 */ /* 0x000fe20008410000 */
[----:B------:R-:W-:Y:S01]  /*47a0*/  FMUL.FTZ R30, R30, UR5 ;  /* 0x000000051e1e7c20 */ /* 0x000fe20008410000 */
[----:B------:R-:W-:Y:S01]  /*47b0*/  FMUL.FTZ R31, R31, UR5 ;  /* 0x000000051f1f7c20 */ /* 0x000fe20008410000 */
[-C--:B------:R-:W-:Y:S05]  /*47c0*/  HMMA.16816.F32 R44, R168, R10.reuse, R44 ;  /* 0x0000000aa82c723c */ /* 0x080fea000000182c */
[----:B------:R-:W-:Y:S01]  /*47d0*/  MUFU.TANH R239, R20 ;  /* 0x0000001400ef7308 */ /* 0x000fe20000002400 */
[----:B------:R-:W-:Y:S01]  /*47e0*/  FMUL.FTZ R32, R32, UR5 ;  /* 0x0000000520207c20 */ /* 0x000fe20008410000 */
[----:B------:R-:W-:Y:S01]  /*47f0*/  FMUL.FTZ R33, R33, UR5 ;  /* 0x0000000521217c20 */ /* 0x000fe20008410000 */
[----:B------:R-:W-:Y:S01]  /*4800*/  FMUL.FTZ R34, R34, UR5 ;  /* 0x0000000522227c20 */ /* 0x000fe20008410000 */
[----:B------:R-:W-:Y:S01]  /*4810*/  FMUL.FTZ R35, R35, UR5 ;  /* 0x0000000523237c20 */ /* 0x000fe20008410000 */
[----:B------:R-:W-:Y:S01]  /*4820*/  FMUL.FTZ R36, R36, UR5 ;  /* 0x0000000524247c20 */ /* 0x000fe20008410000 */
[C---:B------:R-:W-:Y:S04]  /*4830*/  HMMA.16816.F32 R48, R196.reuse, R10, R48 ;  /* 0x0000000ac430723c */ /* 0x040fe80000001830 */
[----:B------:R-:W-:Y:S01]  /*4840*/  MUFU.TANH R240, R21 ;  /* 0x0000001500f07308 */ /* 0x000fe20000002400 */
[----:B------:R-:W-:Y:S01]  /*4850*/  FMUL.FTZ R37, R37, UR5 ;  /* 0x0000000525257c20 */ /* 0x000fe20008410000 */
[----:B------:R-:W-:Y:S01]  /*4860*/  FMUL.FTZ R38, R38, UR5 ;  /* 0x0000000526267c20 */ /* 0x000fe20008410000 */
[----:B------:R-:W-:Y:S01]  /*4870*/  FMUL.FTZ R39, R39, UR5 ;  /* 0x0000000527277c20 */ /* 0x000fe20008410000 */
[----:B------:R-:W-:Y:S01]  /*4880*/  FMUL.FTZ R40, R40, UR5 ;  /* 0x0000000528287c20 */ /* 0x000fe20008410000 */
[----:B------:R-:W-:Y:S05]  /*4890*/  FMUL.FTZ R41, R41, UR5 ;  /* 0x0000000529297c20 */ /* 0x000fea0008410000 */
[----:B------:R-:W-:Y:S01]  /*48a0*/  MUFU.TANH R242, R22 ;  /* 0x0000001600f27308 */ /* 0x000fe20000002400 */
[-C--:B---3--:R-:W-:Y:S03]  /*48b0*/  HMMA.16816.F32 R52, R196, R4.reuse, R52 ;  /* 0x00000004c434723c */ /* 0x088fe60000001834 */
[----:B------:R-:W-:Y:S01]  /*48c0*/  FMUL.FTZ R42, R42, UR5 ;  /* 0x000000052a2a7c20 */ /* 0x000fe20008410000 */
[----:B------:R-:W-:Y:S01]  /*48d0*/  FMUL.FTZ R43, R43, UR5 ;  /* 0x000000052b2b7c20 */ /* 0x000fe20008410000 */
[----:B------:R-:W-:Y:S01]  /*48e0*/  FMUL.FTZ R44, R44, UR5 ;  /* 0x000000052c2c7c20 */ /* 0x000fe20008410000 */
[----:B------:R-:W-:Y:S03]  /*48f0*/  FMUL.FTZ R45, R45, UR5 ;  /* 0x000000052d2d7c20 */ /* 0x000fe60008410000 */
[----:B------:R-:W-:Y:S01]  /*4900*/  MUFU.TANH R244, R23 ;  /* 0x0000001700f47308 */ /* 0x000fe20000002400 */
[C---:B------:R-:W-:Y:S04]  /*4910*/  HMMA.16816.F32 R56, R168.reuse, R4, R56 ;  /* 0x00000004a838723c */ /* 0x040fe80000001838 */
[----:B------:R-:W-:Y:S01]  /*4920*/  FMUL.FTZ R46, R46, UR5 ;  /* 0x000000052e2e7c20 */ /* 0x000fe20008410000 */
[----:B------:R-:W-:Y:S01]  /*4930*/  FMUL.FTZ R47, R47, UR5 ;  /* 0x000000052f2f7c20 */ /* 0x000fe20008410000 */
[----:B------:R-:W-:Y:S03]  /*4940*/  FMUL.FTZ R48, R48, UR5 ;  /* 0x0000000530307c20 */ /* 0x000fe60008410000 */
[----:B------:R-:W-:Y:S01]  /*4950*/  MUFU.TANH R249, R24 ;  /* 0x0000001800f97308 */ /* 0x000fe20000002400 */
[-C--:B------:R-:W-:Y:S03]  /*4960*/  HMMA.16816.F32 R60, R168, R6.reuse, R60 ;  /* 0x00000006a83c723c */ /* 0x080fe6000000183c */
[----:B------:R-:W-:Y:S01]  /*4970*/  FMUL.FTZ R49, R49, UR5 ;  /* 0x0000000531317c20 */ /* 0x000fe20008410000 */
[----:B------:R-:W-:Y:S01]  /*4980*/  FMUL.FTZ R50, R50, UR5 ;  /* 0x0000000532327c20 */ /* 0x000fe20008410000 */
[----:B------:R-:W-:Y:S01]  /*4990*/  FMUL.FTZ R51, R51, UR5 ;  /* 0x0000000533337c20 */ /* 0x000fe20008410000 */
[----:B------:R-:W-:Y:S03]  /*49a0*/  FMNMX3.FTZ R5, R164, R189, R188, !PT ;  /* 0x000000bda4057276 */ /* 0x000fe600078100bc */
[----:B------:R-:W3:Y:S01]  /*49b0*/  MUFU.TANH R252, R25 ;  /* 0x0000001900fc7308 */ /* 0x000ee20000002400 */
[----:B------:R-:W-:Y:S04]  /*49c0*/  HMMA.16816.F32 R64, R196, R6, R64 ;  /* 0x00000006c440723c */ /* 0x000fe80000001840 */
[----:B------:R-:W-:Y:S01]  /*49d0*/  FMNMX3.FTZ R168, R0, R181, R195, !PT ;  /* 0x000000b500a87276 */ /* 0x000fe200078100c3 */
[----:B------:R-:W-:Y:S01]  /*49e0*/  FMUL.FTZ R52, R52, UR5 ;  /* 0x0000000534347c20 */ /* 0x000fe20008410000 */
        /* <DEDUP_REMOVED lines=8> */
[----:B------:R-:W-:Y:S03]  /*4a70*/  FMUL.FTZ R60, R60, UR5 ;  /* 0x000000053c3c7c20 */ /* 0x000fe60008410000 */
[----:B------:R-:W5:Y:S01]  /*4a80*/  MUFU.TANH R250, R27 ;  /* 0x0000001b00fa7308 */ /* 0x000f620000002400 */
        /* <DEDUP_REMOVED lines=8> */
[----:B-1----:R-:W-:Y:S02]  /*4b10*/  FMNMX3.FTZ R5, R5, R13, R12, !PT ;  /* 0x0000000d05057276 */ /* 0x002fe4000781000c */
[----:B--2---:R-:W-:Y:S02]  /*4b20*/  FMNMX3.FTZ R168, R168, R201, R16, !PT ;  /* 0x000000c9a8a87276 */ /* 0x004fe40007810010 */
[----:B----4-:R-:W-:Y:S02]  /*4b30*/  FMNMX3.FTZ R167, R167, R15, R14, !PT ;  /* 0x0000000fa7a77276 */ /* 0x010fe4000781000e */
[----:B---3--:R-:W-:Y:S03]  /*4b40*/  FMNMX3.FTZ R166, R166, R249, R252, !PT ;  /* 0x000000f9a6a67276 */ /* 0x008fe600078100fc */
[----:B------:R-:W1:Y:S01]  /*4b50*/  MUFU.TANH R26, R29 ;  /* 0x0000001d001a7308 */ /* 0x000e620000002400 */
[----:B------:R-:W-:Y:S02]  /*4b60*/  FMNMX3.FTZ R168, R168, R239, R240, !PT ;  /* 0x000000efa8a87276 */ /* 0x000fe400078100f0 */
[----:B-----5:R-:W-:Y:S02]  /*4b70*/  FMNMX3.FTZ R5, R5, R251, R250, !PT ;  /* 0x000000fb05057276 */ /* 0x020fe400078100fa */
[----:B------:R-:W-:Y:S05]  /*4b80*/  FMNMX3.FTZ R167, R167, R242, R244, !PT ;  /* 0x000000f2a7a77276 */ /* 0x000fea00078100f4 */
        /* <DEDUP_REMOVED lines=59> */
.L_x_577:
[----:B------:R-:W2:Y:S08]  /*4f40*/  SHFL.BFLY PT, R8, R168, 0x2, 0x1f ;  /* 0x0c401f00a8087f89 */ /* 0x000eb000000e0000 */
[----:B------:R-:W3:Y:S08]  /*4f50*/  SHFL.BFLY PT, R7, R167, 0x2, 0x1f ;  /* 0x0c401f00a7077f89 */ /* 0x000ef000000e0000 */
[----:B------:R-:W4:Y:S08]  /*4f60*/  SHFL.BFLY PT, R6, R166, 0x2, 0x1f ;  /* 0x0c401f00a6067f89 */ /* 0x000f3000000e0000 */
[----:B------:R-:W5:Y:S08]  /*4f70*/  SHFL.BFLY PT, R4, R5, 0x2, 0x1f ;  /* 0x0c401f0005047f89 */ /* 0x000f7000000e0000 */
[----:B------:R-:W-:Y:S08]  /*4f80*/  LDSM.16.MT88.4 R20, [R218+0x9000] ;  /* 0x00900000da14783b */ /* 0x000ff00000004200 */
[----:B------:R-:W-:Y:S08]  /*4f90*/  LDSM.16.MT88.4 R36, [R216+0x9000] ;  /* 0x00900000d824783b */ /* 0x000ff00000004200 */
[----:B------:R-:W-:Y:S01]  /*4fa0*/  LDSM.16.MT88.4 R52, [R218+0xa000] ;  /* 0x00a00000da34783b */ /* 0x000fe20000004200 */
[----:B--2---:R-:W-:Y:S02]  /*4fb0*/  FMNMX.FTZ R168, R168, R8, !PT ;  /* 0x00000008a8a87209 */ /* 0x004fe40007810000 */
[----:B---3--:R-:W-:Y:S02]  /*4fc0*/  FMNMX.FTZ R167, R167, R7, !PT ;  /* 0x00000007a7a77209 */ /* 0x008fe40007810000 */
[----:B----4-:R-:W-:Y:S02]  /*4fd0*/  FMNMX.FTZ R166, R166, R6, !PT ;  /* 0x00000006a6a67209 */ /* 0x010fe40007810000 */
[----:B-----5:R-:W-:Y:S01]  /*4fe0*/  FMNMX.FTZ R4, R5, R4, !PT ;  /* 0x0000000405047209 */ /* 0x020fe20007810000 */
[----:B------:R-:W2:Y:S08]  /*4ff0*/  SHFL.BFLY PT, R7, R168, 0x1, 0x1f ;  /* 0x0c201f00a8077f89 */ /* 0x000eb000000e0000 */
[----:B------:R-:W3:Y:S08]  /*5000*/  SHFL.BFLY PT, R6, R167, 0x1, 0x1f ;  /* 0x0c201f00a7067f89 */ /* 0x000ef000000e0000 */
[----:B------:R-:W4:Y:S08]  /*5010*/  SHFL.BFLY PT, R5, R166, 0x1, 0x1f ;  /* 0x0c201f00a6057f89 */ /* 0x000f3000000e0000 */
[----:B------:R-:W5:Y:S01]  /*5020*/  SHFL.BFLY PT, R165, R4, 0x1, 0x1f ;  /* 0x0c201f0004a57f89 */ /* 0x000f6200000e0000 */
[----:B--2---:R-:W-:Y:S02]  /*5030*/  FMNMX.FTZ R168, R168, R7, !PT ;  /* 0x00000007a8a87209 */ /* 0x004fe40007810000 */
[----:B---3--:R-:W-:Y:S03]  /*5040*/  FMNMX.FTZ R167, R167, R6, !PT ;  /* 0x00000006a7a77209 */ /* 0x008fe60007810000 */
[C---:B------:R-:W-:Y:S01]  /*5050*/  FMUL.FTZ R187, R168.reuse, UR4 ;  /* 0x00000004a8bb7c20 */ /* 0x040fe20008410000 */
[C---:B------:R-:W-:Y:S01]  /*5060*/  FSETP.NEU.FTZ.AND P1, PT, R168.reuse, -INF , PT ;  /* 0xff800000a800780b */ /* 0x040fe20003f3d000 */
[----:B------:R-:W-:Y:S01]  /*5070*/  FADD.FTZ R0, -R168, R0 ;  /* 0x00000000a8007221 */ /* 0x000fe20000010100 */
[C---:B------:R-:W-:Y:S01]  /*5080*/  FSETP.NEU.FTZ.AND P0, PT, R167.reuse, -INF , PT ;  /* 0xff800000a700780b */ /* 0x040fe20003f1d000 */
[----:B------:R-:W-:Y:S01]  /*5090*/  FMUL.FTZ R204, R167, UR4 ;  /* 0x00000004a7cc7c20 */ /* 0x000fe20008410000 */
[----:B------:R-:W-:Y:S02]  /*50a0*/  FSEL R187, R187, RZ, P1 ;  /* 0x000000ffbbbb7208 */ /* 0x000fe40000800000 */
[----:B----4-:R-:W-:Y:S02]  /*50b0*/  FMNMX.FTZ R166, R166, R5, !PT ;  /* 0x00000005a6a67209 */ /* 0x010fe40007810000 */
[----:B------:R-:W-:Y:S01]  /*50c0*/  FSEL R204, R204, RZ, P0 ;  /* 0x000000ffcccc7208 */ /* 0x000fe20000000000 */
[----:B------:R-:W-:Y:S01]  /*50d0*/  FFMA.FTZ R203, R181, UR4, -R187 ;  /* 0x00000004b5cb7c23 */ /* 0x000fe200080108bb */
[----:B-----5:R-:W-:Y:S01]  /*50e0*/  FMNMX.FTZ R165, R4, R165, !PT ;  /* 0x000000a504a57209 */ /* 0x020fe20007810000 */
[C---:B------:R-:W-:Y:S01]  /*50f0*/  FMUL.FTZ R181, R166.reuse, UR4 ;  /* 0x00000004a6b57c20 */ /* 0x040fe20008410000 */
[----:B------:R-:W-:Y:S01]  /*5100*/  FSETP.NEU.FTZ.AND P1, PT, R166, -INF , PT ;  /* 0xff800000a600780b */ /* 0x000fe20003f3d000 */
[----:B------:R-:W-:Y:S01]  /*5110*/  FFMA.FTZ R197, R184, UR4, -R204 ;  /* 0x00000004b8c57c23 */ /* 0x000fe200080108cc */
[----:B------:R-:W-:Y:S01]  /*5120*/  FADD.FTZ R4, -R167, R2 ;  /* 0x00000002a7047221 */ /* 0x000fe20000010100 */
[C---:B------:R-:W-:Y:S01]  /*5130*/  FMUL.FTZ R184, R165.reuse, UR4 ;  /* 0x00000004a5b87c20 */ /* 0x040fe20008410000 */
[----:B------:R-:W-:Y:S01]  /*5140*/  FSETP.NEU.FTZ.AND P0, PT, R165, -INF , PT ;  /* 0xff800000a500780b */ /* 0x000fe20003f1d000 */
[----:B------:R-:W-:Y:S01]  /*5150*/  FADD.FTZ R2, -R166, R3 ;  /* 0x00000003a6027221 */ /* 0x000fe20000010100 */
[--C-:B------:R-:W-:Y:S01]  /*5160*/  FFMA.FTZ R200, R195, UR4, -R187.reuse ;  /* 0x00000004c3c87c23 */ /* 0x100fe200080108bb */
[----:B------:R-:W-:Y:S01]  /*5170*/  FMUL.FTZ R3, R0, UR4 ;  /* 0x0000000400037c20 */ /* 0x000fe20008410000 */
[--C-:B------:R-:W-:Y:S01]  /*5180*/  FFMA.FTZ R202, R194, UR4, -R204.reuse ;  /* 0x00000004c2ca7c23 */ /* 0x100fe200080108cc */
[--C-:B------:R-:W-:Y:S01]  /*5190*/  FFMA.FTZ R199, R201, UR4, -R187.reuse ;  /* 0x00000004c9c77c23 */ /* 0x100fe200080108bb */
[----:B------:R-:W-:Y:S01]  /*51a0*/  FFMA.FTZ R198, R16, UR4, -R187 ;  /* 0x0000000410c67c23 */ /* 0x000fe200080108bb */
[--C-:B------:R-:W-:Y:S01]  /*51b0*/  FFMA.FTZ R196, R15, UR4, -R204.reuse ;  /* 0x000000040fc47c23 */ /* 0x100fe200080108cc */
[----:B------:R-:W-:Y:S01]  /*51c0*/  FFMA.FTZ R195, R14, UR4, -R204 ;  /* 0x000000040ec37c23 */ /* 0x000fe200080108cc */
[----:B------:R-:W-:Y:S01]  /*51d0*/  FSEL R181, R181, RZ, P1 ;  /* 0x000000ffb5b57208 */ /* 0x000fe20000800000 */
[----:B------:R-:W-:Y:S01]  /*51e0*/  FMUL.FTZ R4, R4, UR4 ;  /* 0x0000000404047c20 */ /* 0x000fe20008410000 */
[----:B------:R-:W-:Y:S01]  /*51f0*/  FSEL R184, R184, RZ, P0 ;  /* 0x000000ffb8b87208 */ /* 0x000fe20000000000 */
[----:B------:R-:W-:Y:S01]  /*5200*/  FADD.FTZ R0, -R165, R164 ;  /* 0x000000a4a5007221 */ /* 0x000fe20000010100 */
[----:B------:R-:W-:Y:S01]  /*5210*/  MUFU.EX2 R203, R203 ;  /* 0x000000cb00cb7308 */ /* 0x000fe20000000800 */
[--C-:B------:R-:W-:Y:S01]  /*5220*/  FFMA.FTZ R201, R191, UR4, -R181.reuse ;  /* 0x00000004bfc97c23 */ /* 0x100fe200080108b5 */
[--C-:B------:R-:W-:Y:S01]  /*5230*/  FFMA.FTZ R194, R190, UR4, -R181.reuse ;  /* 0x00000004bec27c23 */ /* 0x100fe200080108b5 */
[--C-:B------:R-:W-:Y:S07]  /*5240*/  FFMA.FTZ R191, R189, UR4, -R184.reuse ;  /* 0x00000004bdbf7c23 */ /* 0x100fee00080108b8 */
[----:B------:R-:W2:Y:S01]  /*5250*/  MUFU.EX2 R164, R3 ;  /* 0x0000000300a47308 */ /* 0x000ea20000000800 */
[--C-:B------:R-:W-:Y:S01]  /*5260*/  FFMA.FTZ R190, R188, UR4, -R184.reuse ;  /* 0x00000004bcbe7c23 */ /* 0x100fe200080108b8 */
[----:B------:R-:W-:Y:S01]  /*5270*/  FMUL.FTZ R2, R2, UR4 ;  /* 0x0000000402027c20 */ /* 0x000fe20008410000 */
[----:B------:R-:W-:Y:S07]  /*5280*/  FMUL.FTZ R0, R0, UR4 ;  /* 0x0000000400007c20 */ /* 0x000fee0008410000 */
[----:B------:R3:W4:Y:S01]  /*5290*/  MUFU.EX2 R3, R4 ;  /* 0x0000000400037308 */ /* 0x0007220000000800 */
[--C-:B------:R-:W-:Y:S01]  /*52a0*/  FFMA.FTZ R193, R193, UR4, -R181.reuse ;  /* 0x00000004c1c17c23 */ /* 0x100fe200080108b5 */
[--C-:B------:R-:W-:Y:S01]  /*52b0*/  FFMA.FTZ R192, R192, UR4, -R181.reuse ;  /* 0x00000004c0c07c23 */ /* 0x100fe200080108b5 */
[--C-:B------:R-:W-:Y:S07]  /*52c0*/  FFMA.FTZ R189, R13, UR4, -R184.reuse ;  /* 0x000000040dbd7c23 */ /* 0x100fee00080108b8 */
[----:B------:R-:W5:Y:S01]  /*52d0*/  MUFU.EX2 R200, R200 ;  /* 0x000000c800c87308 */ /* 0x000f620000000800 */
[----:B------:R-:W-:Y:S01]  /*52e0*/  FFMA.FTZ R188, R12, UR4, -R184 ;  /* 0x000000040cbc7c23 */ /* 0x000fe200080108b8 */
[--C-:B------:R-:W-:Y:S01]  /*52f0*/  FFMA.FTZ R211, R211, UR4, -R181.reuse ;  /* 0x00000004d3d37c23 */ /* 0x100fe200080108b5 */
[--C-:B------:R-:W-:Y:S07]  /*5300*/  FFMA.FTZ R208, R208, UR4, -R181.reuse ;  /* 0x00000004d0d07c23 */ /* 0x100fee00080108b5 */
[----:B------:R-:W-:Y:S01]  /*5310*/  MUFU.EX2 R202, R202 ;  /* 0x000000ca00ca7308 */ /* 0x000fe20000000800 */
[----:B------:R-:W-:Y:S01]  /*5320*/  FFMA.FTZ R209, R209, UR4, -R181 ;  /* 0x00000004d1d17c23 */ /* 0x000fe200080108b5 */
[C---:B--2---:R-:W-:Y:S01]  /*5330*/  FMUL.FTZ R5, R164.reuse, R161 ;  /* 0x000000a1a4057220 */ /* 0x044fe20000410000 */
[C---:B------:R-:W-:Y:S07]  /*5340*/  FMUL.FTZ R16, R164.reuse, R148 ;  /* 0x00000094a4107220 */ /* 0x040fee0000410000 */
[----:B------:R-:W2:Y:S01]  /*5350*/  MUFU.EX2 R197, R197 ;  /* 0x000000c500c57308 */ /* 0x000ea20000000800 */
[----:B------:R-:W-:Y:S01]  /*5360*/  MOV R148, R17 ;  /* 0x0000001100947202 */ /* 0x000fe20000000f00 */
[----:B---3--:R-:W-:Y:S01]  /*5370*/  FMUL.FTZ R4, R164, R160 ;  /* 0x000000a0a4047220 */ /* 0x008fe20000410000 */
[C---:B----4-:R-:W-:Y:S07]  /*5380*/  FMUL.FTZ R6, R3.reuse, R162 ;  /* 0x000000a203067220 */ /* 0x050fee0000410000 */
[----:B------:R-:W-:Y:S01]  /*5390*/  MUFU.EX2 R199, R199 ;  /* 0x000000c700c77308 */ /* 0x000fe20000000800 */
[C---:B------:R-:W-:Y:S01]  /*53a0*/  FMUL.FTZ R7, R3.reuse, R163 ;  /* 0x000000a303077220 */ /* 0x040fe20000410000 */
[----:B-----5:R-:W-:Y:S01]  /*53b0*/  F2FP.F16.F32.PACK_AB R160, R200, R203 ;  /* 0x000000cbc8a0723e */ /* 0x020fe200000000ff */
[C---:B------:R-:W-:Y:S07]  /*53c0*/  FMUL.FTZ R17, R164.reuse, R149 ;  /* 0x00000095a4117220 */ /* 0x040fee0000410000 */
[----:B------:R-:W3:Y:S01]  /*53d0*/  MUFU.EX2 R198, R198 ;  /* 0x000000c600c67308 */ /* 0x000ee20000000800 */
[C---:B-1----:R-:W-:Y:S01]  /*53e0*/  FMUL.FTZ R18, R3.reuse, R150 ;  /* 0x0000009603127220 */ /* 0x042fe20000410000 */
[----:B------:R-:W-:Y:S01]  /*53f0*/  FMUL.FTZ R19, R3, R151 ;  /* 0x0000009703137220 */ /* 0x000fe20000410000 */
[C---:B------:R-:W-:Y:S07]  /*5400*/  FMUL.FTZ R32, R164.reuse, R132 ;  /* 0x00000084a4207220 */ /* 0x040fee0000410000 */
[----:B------:R-:W-:Y:S01]  /*5410*/  MUFU.EX2 R196, R196 ;  /* 0x000000c400c47308 */ /* 0x000fe20000000800 */
[C---:B------:R-:W-:Y:S01]  /*5420*/  FMUL.FTZ R33, R164.reuse, R133 ;  /* 0x00000085a4217220 */ /* 0x040fe20000410000 */
[----:B--2---:R-:W-:Y:S01]  /*5430*/  F2FP.F16.F32.PACK_AB R161, R197, R202 ;  /* 0x000000cac5a1723e */ /* 0x004fe200000000ff */
[C---:B------:R-:W-:Y:S07]  /*5440*/  FMUL.FTZ R34, R3.reuse, R134 ;  /* 0x0000008603227220 */ /* 0x040fee0000410000 */
[----:B------:R-:W1:Y:S01]  /*5450*/  MUFU.EX2 R195, R195 ;  /* 0x000000c300c37308 */ /* 0x000e620000000800 */
[C---:B------:R-:W-:Y:S01]  /*5460*/  FMUL.FTZ R35, R3.reuse, R135 ;  /* 0x0000008703237220 */ /* 0x040fe20000410000 */
[C---:B------:R-:W-:Y:S01]  /*5470*/  FMUL.FTZ R48, R164.reuse, R116 ;  /* 0x00000074a4307220 */ /* 0x040fe20000410000 */
[----:B------:R-:W-:Y:S07]  /*5480*/  FMUL.FTZ R49, R164, R117 ;  /* 0x00000075a4317220 */ /* 0x000fee0000410000 */
[----:B------:R-:W2:Y:S01]  /*5490*/  MUFU.EX2 R2, R2 ;  /* 0x0000000200027308 */ /* 0x000ea20000000800 */
[C---:B------:R-:W-:Y:S01]  /*54a0*/  FMUL.FTZ R50, R3.reuse, R118 ;  /* 0x0000007603327220 */ /* 0x040fe20000410000 */
[----:B---3--:R-:W-:Y:S01]  /*54b0*/  F2FP.F16.F32.PACK_AB R162, R198, R199 ;  /* 0x000000c7c6a2723e */ /* 0x008fe200000000ff */
[C---:B------:R-:W-:Y:S07]  /*54c0*/  FMUL.FTZ R51, R3.reuse, R119 ;  /* 0x0000007703337220 */ /* 0x040fee0000410000 */
[----:B------:R-:W3:Y:S01]  /*54d0*/  MUFU.EX2 R0, R0 ;  /* 0x0000000000007308 */ /* 0x000ee20000000800 */
[----:B------:R-:W-:Y:S01]  /*54e0*/  LDSM.16.MT88.4 R116, [R218+0xa400] ;  /* 0x00a40000da74783b */ /* 0x000fe20000004200 */
[C---:B------:R-:W-:Y:S01]  /*54f0*/  FMUL.FTZ R64, R164.reuse, R100 ;  /* 0x00000064a4407220 */ /* 0x040fe20000410000 */
[----:B------:R-:W-:Y:S07]  /*5500*/  FMUL.FTZ R65, R164, R101 ;  /* 0x00000065a4417220 */ /* 0x000fee0000410000 */
[----:B------:R-:W-:Y:S01]  /*5510*/  MUFU.EX2 R201, R201 ;  /* 0x000000c900c97308 */ /* 0x000fe20000000800 */
[----:B------:R-:W-:Y:S01]  /*5520*/  FMUL.FTZ R66, R3, R102 ;  /* 0x0000006603427220 */ /* 0x000fe20000410000 */
[----:B-1----:R-:W-:Y:S01]  /*5530*/  F2FP.F16.F32.PACK_AB R163, R195, R196 ;  /* 0x000000c4c3a3723e */ /* 0x002fe200000000ff */
[----:B------:R-:W-:Y:S07]  /*5540*/  FMUL.FTZ R67, R3, R103 ;  /* 0x0000006703437220 */ /* 0x000fee0000410000 */
[----:B------:R-:W1:Y:S01]  /*5550*/  MUFU.EX2 R194, R194 ;  /* 0x000000c200c27308 */ /* 0x000e620000000800 */
[----:B------:R-:W-:Y:S01]  /*5560*/  LDSM.16.MT88.4 R100, [R216+0xb000] ;  /* 0x00b00000d864783b */ /* 0x000fe20000004200 */
[C---:B--2---:R-:W-:Y:S01]  /*5570*/  FMUL.FTZ R40, R2.reuse, R124 ;  /* 0x0000007c02287220 */ /* 0x044fe20000410000 */
[C---:B------:R-:W-:Y:S07]  /*5580*/  FMUL.FTZ R41, R2.reuse, R125 ;  /* 0x0000007d02297220 */ /* 0x040fee0000410000 */
[----:B------:R-:W-:Y:S01]  /*5590*/  MUFU.EX2 R191, R191 ;  /* 0x000000bf00bf7308 */ /* 0x000fe20000000800 */
[-C--:B------:R-:W-:Y:S09]  /*55a0*/  HMMA.16816.F32 R4, R160, R20.reuse, R4 ;  /* 0x00000014a004723c */ /* 0x080ff20000001804 */
[----:B------:R-:W2:Y:S01]  /*55b0*/  MUFU.EX2 R190, R190 ;  /* 0x000000be00be7308 */ /* 0x000ea20000000800 */
[----:B------:R-:W-:Y:S01]  /*55c0*/  LDSM.16.MT88.4 R132, [R216+0x9c00] ;  /* 0x009c0000d884783b */ /* 0x000fe20000004200 */
[C---:B------:R-:W-:Y:S01]  /*55d0*/  FMUL.FTZ R8, R2.reuse, R156 ;  /* 0x0000009c02087220 */ /* 0x040fe20000410000 */
[----:B------:R-:W-:Y:S07]  /*55e0*/  FMUL.FTZ R9, R2, R157 ;  /* 0x0000009d02097220 */ /* 0x000fee0000410000 */
[----:B------:R-:W-:Y:S01]  /*55f0*/  MUFU.EX2 R193, R193 ;  /* 0x000000c100c17308 */ /* 0x000fe20000000800 */
[C---:B---3--:R-:W-:Y:S01]  /*5600*/  FMUL.FTZ R10, R0.reuse, R158 ;  /* 0x0000009e000a7220 */ /* 0x048fe20000410000 */
[----:B------:R-:W-:Y:S01]  /*5610*/  FMUL.FTZ R11, R0, R159 ;  /* 0x0000009f000b7220 */ /* 0x000fe20000410000 */
[----:B-1----:R-:W-:Y:S07]  /*5620*/  F2FP.F16.F32.PACK_AB R156, R194, R201 ;  /* 0x000000c9c29c723e */ /* 0x002fee00000000ff */
[----:B------:R-:W1:Y:S01]  /*5630*/  MUFU.EX2 R192, R192 ;  /* 0x000000c000c07308 */ /* 0x000e620000000800 */
[C---:B------:R-:W-:Y:S01]  /*5640*/  FMUL.FTZ R12, R2.reuse, R152 ;  /* 0x00000098020c7220 */ /* 0x040fe20000410000 */
[----:B------:R-:W-:Y:S01]  /*5650*/  FMUL.FTZ R13, R2, R153 ;  /* 0x00000099020d7220 */ /* 0x000fe20000410000 */
[C---:B------:R-:W-:Y:S07]  /*5660*/  FMUL.FTZ R14, R0.reuse, R154 ;  /* 0x0000009a000e7220 */ /* 0x040fee0000410000 */
[----:B------:R-:W-:Y:S01]  /*5670*/  MUFU.EX2 R189, R189 ;  /* 0x000000bd00bd7308 */ /* 0x000fe20000000800 */
[----:B------:R-:W-:Y:S01]  /*5680*/  FMUL.FTZ R15, R0, R155 ;  /* 0x0000009b000f7220 */ /* 0x000fe20000410000 */
[----:B--2---:R-:W-:Y:S01]  /*5690*/  F2FP.F16.F32.PACK_AB R157, R190, R191 ;  /* 0x000000bfbe9d723e */ /* 0x004fe200000000ff */
[----:B------:R-:W-:Y:S07]  /*56a0*/  FMUL.FTZ R28, R2, R136 ;  /* 0x00000088021c7220 */ /* 0x000fee0000410000 */
[----:B------:R-:W2:Y:S01]  /*56b0*/  MUFU.EX2 R188, R188 ;  /* 0x000000bc00bc7308 */ /* 0x000ea20000000800 */
[----:B------:R-:W-:Y:S01]  /*56c0*/  MOV R154, R26 ;  /* 0x0000001a009a7202 */ /* 0x000fe20000000f00 */
[----:B------:R-:W-:Y:S01]  /*56d0*/  FMUL.FTZ R26, R0, R142 ;  /* 0x0000008e001a7220 */ /* 0x000fe20000410000 */
[----:B------:R-:W-:Y:S01]  /*56e0*/  MOV R155, R25 ;  /* 0x00000019009b7202 */ /* 0x000fe20000000f00 */
[----:B------:R-:W-:Y:S01]  /*56f0*/  FMUL.FTZ R25, R2, R141 ;  /* 0x0000008d02197220 */ /* 0x000fe20000410000 */
[----:B------:R-:W-:Y:S01]  /*5700*/  MOV R153, R27 ;  /* 0x0000001b00997202 */ /* 0x000fe20000000f00 */
[----:B------:R-:W-:Y:S01]  /*5710*/  FMUL.FTZ R27, R0, R143 ;  /* 0x0000008f001b7220 */ /* 0x000fe20000410000 */
[----:B-1----:R-:W-:Y:S01]  /*5720*/  F2FP.F16.F32.PACK_AB R158, R192, R193 ;  /* 0x000000c1c09e723e */ /* 0x002fe200000000ff */
[C---:B------:R-:W-:Y:S01]  /*5730*/  FMUL.FTZ R29, R2.reuse, R137 ;  /* 0x00000089021d7220 */ /* 0x040fe20000410000 */
[----:B------:R-:W-:Y:S01]  /*5740*/  MOV R152, R24 ;  /* 0x0000001800987202 */ /* 0x000fe20000000f00 */
[----:B------:R-:W-:Y:S01]  /*5750*/  FMUL.FTZ R24, R2, R140 ;  /* 0x0000008c02187220 */ /* 0x000fe20000410000 */
[C---:B------:R-:W-:Y:S01]  /*5760*/  FMUL.FTZ R30, R0.reuse, R138 ;  /* 0x0000008a001e7220 */ /* 0x040fe20000410000 */
[C---:B------:R-:W-:Y:S01]  /*5770*/  FMUL.FTZ R31, R0.reuse, R139 ;  /* 0x0000008b001f7220 */ /* 0x040fe20000410000 */
[----:B------:R-:W-:Y:S01]  /*5780*/  FMUL.FTZ R42, R0, R126 ;  /* 0x0000007e002a7220 */ /* 0x000fe20000410000 */
[----:B--2---:R-:W-:Y:S01]  /*5790*/  F2FP.F16.F32.PACK_AB R159, R188, R189 ;  /* 0x000000bdbc9f723e */ /* 0x004fe200000000ff */
[----:B------:R-:W-:Y:S01]  /*57a0*/  FMUL.FTZ R43, R0, R127 ;  /* 0x0000007f002b7220 */ /* 0x000fe20000410000 */
[C---:B------:R-:W-:Y:S01]  /*57b0*/  FMUL.FTZ R44, R2.reuse, R120 ;  /* 0x00000078022c7220 */ /* 0x040fe20000410000 */
[----:B------:R-:W-:Y:S01]  /*57c0*/  LDSM.16.MT88.4 R124, [R218+0xb400] ;  /* 0x00b40000da7c783b */ /* 0x000fe20000004200 */
[----:B------:R-:W-:Y:S01]  /*57d0*/  FMUL.FTZ R45, R2, R121 ;  /* 0x00000079022d7220 */ /* 0x000fe20000410000 */
[C---:B------:R-:W-:Y:S01]  /*57e0*/  FMUL.FTZ R46, R0.reuse, R122 ;  /* 0x0000007a002e7220 */ /* 0x040fe20000410000 */
[----:B------:R-:W-:Y:S01]  /*57f0*/  FMUL.FTZ R47, R0, R123 ;  /* 0x0000007b002f7220 */ /* 0x000fe20000410000 */
[C---:B------:R-:W-:Y:S01]  /*5800*/  HMMA.16816.F32 R8, R156.reuse, R20, R8 ;  /* 0x000000149c08723c */ /* 0x040fe20000001808 */
[----:B------:R-:W-:Y:S03]  /*5810*/  MUFU.EX2 R211, R211 ;  /* 0x000000d300d37308 */ /* 0x000fe60000000800 */
[----:B------:R-:W-:Y:S01]  /*5820*/  LDSM.16.MT88.4 R120, [R216+0xa400] ;  /* 0x00a40000d878783b */ /* 0x000fe20000004200 */
[----:B------:R-:W-:Y:S01]  /*5830*/  FMUL.FTZ R61, R2, R105 ;  /* 0x00000069023d7220 */ /* 0x000fe20000410000 */
[C---:B------:R-:W-:Y:S01]  /*5840*/  FMUL.FTZ R62, R0.reuse, R106 ;  /* 0x0000006a003e7220 */ /* 0x040fe20000410000 */
[----:B------:R-:W-:Y:S01]  /*5850*/  FMUL.FTZ R63, R0, R107 ;  /* 0x0000006b003f7220 */ /* 0x000fe20000410000 */
[-C--:B------:R-:W-:Y:S03]  /*5860*/  HMMA.16816.F32 R12, R156, R22.reuse, R12 ;  /* 0x000000169c0c723c */ /* 0x080fe6000000180c */
[----:B------:R-:W-:Y:S01]  /*5870*/  MUFU.EX2 R208, R208 ;  /* 0x000000d000d07308 */ /* 0x000fe20000000800 */
[--C-:B------:R-:W-:Y:S01]  /*5880*/  FFMA.FTZ R183, R183, UR4, -R204.reuse ;  /* 0x00000004b7b77c23 */ /* 0x100fe200080108cc */
[--C-:B------:R-:W-:Y:S01]  /*5890*/  FFMA.FTZ R180, R180, UR4, -R187.reuse ;  /* 0x00000004b4b47c23 */ /* 0x100fe200080108bb */
[----:B------:R-:W-:Y:S01]  /*58a0*/  FFMA.FTZ R186, R186, UR4, -R187 ;  /* 0x00000004baba7c23 */ /* 0x000fe200080108bb */
[--C-:B------:R-:W-:Y:S01]  /*58b0*/  FFMA.FTZ R175, R175, UR4, -R181.reuse ;  /* 0x00000004afaf7c23 */ /* 0x100fe200080108b5 */
[--C-:B------:R-:W-:Y:S01]  /*58c0*/  FFMA.FTZ R173, R173, UR4, -R181.reuse ;  /* 0x00000004adad7c23 */ /* 0x100fe200080108b5 */
[C---:B------:R-:W-:Y:S04]  /*58d0*/  HMMA.16816.F32 R16, R160.reuse, R22, R16 ;  /* 0x00000016a010723c */ /* 0x040fe80000001810 */
[----:B------:R-:W-:Y:S01]  /*58e0*/  MUFU.EX2 R141, R180 ;  /* 0x000000b4008d7308 */ /* 0x000fe20000000800 */
[C---:B------:R-:W-:Y:S01]  /*58f0*/  FMUL.FTZ R21, R164.reuse, R145 ;  /* 0x00000091a4157220 */ /* 0x040fe20000410000 */
[C---:B------:R-:W-:Y:S01]  /*5900*/  FMUL.FTZ R22, R3.reuse, R146 ;  /* 0x0000009203167220 */ /* 0x040fe20000410000 */
[----:B------:R-:W-:Y:S01]  /*5910*/  FMUL.FTZ R20, R164, R144 ;  /* 0x00000090a4147220 */ /* 0x000fe20000410000 */
[C---:B------:R-:W-:Y:S01]  /*5920*/  FMUL.FTZ R23, R3.reuse, R147 ;  /* 0x0000009303177220 */ /* 0x040fe20000410000 */
[--C-:B------:R-:W-:Y:S05]  /*5930*/  FFMA.FTZ R174, R174, UR4, -R181.reuse ;  /* 0x00000004aeae7c23 */ /* 0x100fea00080108b5 */
[----:B------:R-:W-:Y:S01]  /*5940*/  MUFU.EX2 R145, R186 ;  /* 0x000000ba00917308 */ /* 0x000fe20000000800 */
[----:B------:R-:W-:Y:S01]  /*5950*/  FFMA.FTZ R176, R176, UR4, -R181 ;  /* 0x00000004b0b07c23 */ /* 0x000fe200080108b5 */
[----:B------:R-:W-:Y:S01]  /*5960*/  FMUL.FTZ R56, R2, R108 ;  /* 0x0000006c02387220 */ /* 0x000fe20000410000 */
[--C-:B------:R-:W-:Y:S07]  /*5970*/  FFMA.FTZ R108, R148, UR4, -R204.reuse ;  /* 0x00000004946c7c23 */ /* 0x100fee00080108cc */
[----:B------:R-:W-:Y:S01]  /*5980*/  MUFU.EX2 R146, R183 ;  /* 0x000000b700927308 */ /* 0x000fe20000000800 */
[-C--:B------:R-:W-:Y:S01]  /*5990*/  HMMA.16816.F32 R20, R160, R36.reuse, R20 ;  /* 0x00000024a014723c */ /* 0x080fe20000001814 */
[----:B------:R-:W-:Y:S02]  /*59a0*/  LDSM.16.MT88.4 R148, [R218+0x9c00] ;  /* 0x009c0000da94783b */ /* 0x000fe40000004200 */
[C---:B------:R-:W-:Y:S01]  /*59b0*/  FMUL.FTZ R58, R0.reuse, R110 ;  /* 0x0000006e003a7220 */ /* 0x040fe20000410000 */
[----:B------:R-:W-:Y:S01]  /*59c0*/  FMUL.FTZ R59, R0, R111 ;  /* 0x0000006f003b7220 */ /* 0x000fe20000410000 */
        /* <DEDUP_REMOVED lines=10> */
[----:B------:R-:W-:Y:S01]  /*5a70*/  MUFU.EX2 R147, R173 ;  /* 0x000000ad00937308 */ /* 0x000fe20000000800 */
[----:B------:R-:W-:Y:S01]  /*5a80*/  FMUL.FTZ R73, R2, R73 ;  /* 0x0000004902497220 */ /* 0x000fe20000410000 */
[C---:B------:R-:W-:Y:S01]  /*5a90*/  FMUL.FTZ R74, R0.reuse, R74 ;  /* 0x0000004a004a7220 */ /* 0x040fe20000410000 */
[----:B------:R-:W-:Y:S01]  /*5aa0*/  FMUL.FTZ R75, R0, R75 ;  /* 0x0000004b004b7220 */ /* 0x000fe20000410000 */
[C---:B------:R-:W-:Y:S01]  /*5ab0*/  FMUL.FTZ R76, R2.reuse, R76 ;  /* 0x0000004c024c7220 */ /* 0x040fe20000410000 */
[----:B------:R-:W-:Y:S01]  /*5ac0*/  FMUL.FTZ R77, R2, R77 ;  /* 0x0000004d024d7220 */ /* 0x000fe20000410000 */
[C---:B------:R-:W-:Y:S04]  /*5ad0*/  HMMA.16816.F32 R32, R160.reuse, R38, R32 ;  /* 0x00000026a020723c */ /* 0x040fe80000001820 */
[----:B------:R-:W1:Y:S01]  /*5ae0*/  MUFU.EX2 R143, R176 ;  /* 0x000000b0008f7308 */ /* 0x000e620000000800 */
[C---:B------:R-:W-:Y:S01]  /*5af0*/  FMUL.FTZ R38, R3.reuse, R130 ;  /* 0x0000008203267220 */ /* 0x040fe20000410000 */
[C---:B------:R-:W-:Y:S01]  /*5b00*/  FMUL.FTZ R39, R3.reuse, R131 ;  /* 0x0000008303277220 */ /* 0x040fe20000410000 */
[C---:B------:R-:W-:Y:S01]  /*5b10*/  FMUL.FTZ R78, R0.reuse, R78 ;  /* 0x0000004e004e7220 */ /* 0x040fe20000410000 */
[----:B------:R-:W2:Y:S01]  /*5b20*/  LDSM.16.MT88.4 R128, [R216+0xa000] ;  /* 0x00a00000d880783b */ /* 0x000ea20000004200 */
[----:B------:R-:W-:Y:S01]  /*5b30*/  FMUL.FTZ R79, R0, R79 ;  /* 0x0000004f004f7220 */ /* 0x000fe20000410000 */
[C---:B------:R-:W-:Y:S01]  /*5b40*/  FMUL.FTZ R80, R164.reuse, R80 ;  /* 0x00000050a4507220 */ /* 0x040fe20000410000 */
[----:B------:R-:W-:Y:S01]  /*5b50*/  FMUL.FTZ R81, R164, R81 ;  /* 0x00000051a4517220 */ /* 0x000fe20000410000 */
[C---:B------:R-:W-:Y:S01]  /*5b60*/  FMUL.FTZ R82, R3.reuse, R82 ;  /* 0x0000005203527220 */ /* 0x040fe20000410000 */
[-C--:B------:R-:W-:Y:S03]  /*5b70*/  HMMA.16816.F32 R36, R160, R52.reuse, R36 ;  /* 0x00000034a024723c */ /* 0x080fe60000001824 */
[----:B------:R-:W-:Y:S01]  /*5b80*/  FMUL.FTZ R83, R3, R83 ;  /* 0x0000005303537220 */ /* 0x000fe20000410000 */
[--C-:B------:R-:W-:Y:S01]  /*5b90*/  FFMA.FTZ R239, R239, UR4, -R187.reuse ;  /* 0x00000004efef7c23 */ /* 0x100fe200080108bb */
[--C-:B------:R-:W-:Y:S01]  /*5ba0*/  FFMA.FTZ R244, R244, UR4, -R204.reuse ;  /* 0x00000004f4f47c23 */ /* 0x100fe200080108cc */
[----:B------:R-:W-:Y:S01]  /*5bb0*/  FFMA.FTZ R242, R242, UR4, -R204 ;  /* 0x00000004f2f27c23 */ /* 0x000fe200080108cc */
[--C-:B------:R-:W-:Y:S01]  /*5bc0*/  FFMA.FTZ R237, R237, UR4, -R187.reuse ;  /* 0x00000004eded7c23 */ /* 0x100fe200080108bb */
[C---:B------:R-:W-:Y:S04]  /*5bd0*/  HMMA.16816.F32 R40, R156.reuse, R52, R40 ;  /* 0x000000349c28723c */ /* 0x040fe80000001828 */
[C---:B------:R-:W-:Y:S01]  /*5be0*/  FMUL.FTZ R52, R164.reuse, R112 ;  /* 0x00000070a4347220 */ /* 0x040fe20000410000 */
[----:B------:R-:W-:Y:S01]  /*5bf0*/  FMUL.FTZ R53, R164, R113 ;  /* 0x00000071a4357220 */ /* 0x000fe20000410000 */
[--C-:B------:R-:W-:Y:S01]  /*5c00*/  FFMA.FTZ R246, R246, UR4, -R187.reuse ;  /* 0x00000004f6f67c23 */ /* 0x100fe200080108bb */
[--C-:B------:R-:W-:Y:S01]  /*5c10*/  FFMA.FTZ R213, R213, UR4, -R187.reuse ;  /* 0x00000004d5d57c23 */ /* 0x100fe200080108bb */
[-C--:B------:R-:W-:Y:S01]  /*5c20*/  HMMA.16816.F32 R44, R156, R54.reuse, R44 ;  /* 0x000000369c2c723c */ /* 0x080fe2000000182c */
[----:B------:R-:W-:Y:S02]  /*5c30*/  MUFU.EX2 R242, R242 ;  /* 0x000000f200f27308 */ /* 0x000fe40000000800 */
[--C-:B------:R-:W-:Y:S01]  /*5c40*/  FFMA.FTZ R212, R212, UR4, -R184.reuse ;  /* 0x00000004d4d47c23 */ /* 0x100fe200080108b8 */
[--C-:B------:R-:W-:Y:S01]  /*5c50*/  FFMA.FTZ R205, R205, UR4, -R184.reuse ;  /* 0x00000004cdcd7c23 */ /* 0x100fe200080108b8 */
[----:B------:R-:W-:Y:S01]  /*5c60*/  FFMA.FTZ R207, R207, UR4, -R184 ;  /* 0x00000004cfcf7c23 */ /* 0x000fe200080108b8 */
[--C-:B------:R-:W-:Y:S01]  /*5c70*/  FFMA.FTZ R177, R177, UR4, -R204.reuse ;  /* 0x00000004b1b17c23 */ /* 0x100fe200080108cc */
[----:B------:R-:W-:Y:S01]  /*5c80*/  FFMA.FTZ R178, R178, UR4, -R204 ;  /* 0x00000004b2b27c23 */ /* 0x000fe200080108cc */
[C---:B------:R-:W-:Y:S03]  /*5c90*/  HMMA.16816.F32 R48, R160.reuse, R54, R48 ;  /* 0x00000036a030723c */ /* 0x040fe60000001830 */
[----:B------:R-:W-:Y:S01]  /*5ca0*/  MUFU.EX2 R213, R213 ;  /* 0x000000d500d57308 */ /* 0x000fe20000000800 */
[C---:B------:R-:W-:Y:S01]  /*5cb0*/  FMUL.FTZ R54, R3.reuse, R114 ;  /* 0x0000007203367220 */ /* 0x040fe20000410000 */
[----:B------:R-:W-:Y:S01]  /*5cc0*/  FMUL.FTZ R55, R3, R115 ;  /* 0x0000007303377220 */ /* 0x000fe20000410000 */
[--C-:B------:R-:W-:Y:S01]  /*5cd0*/  FFMA.FTZ R179, R179, UR4, -R187.reuse ;  /* 0x00000004b3b37c23 */ /* 0x100fe200080108bb */
[----:B------:R-:W3:Y:S01]  /*5ce0*/  LDSM.16.MT88.4 R112, [R218+0xb000] ;  /* 0x00b00000da70783b */ /* 0x000ee20000004200 */
[----:B------:R-:W-:Y:S01]  /*5cf0*/  FFMA.FTZ R172, R172, UR4, -R184 ;  /* 0x00000004acac7c23 */ /* 0x000fe200080108b8 */
[----:B------:R-:W-:Y:S01]  /*5d00*/  FMUL.FTZ R57, R2, R109 ;  /* 0x0000006d02397220 */ /* 0x000fe20000410000 */
[----:B------:R-:W-:Y:S01]  /*5d10*/  FFMA.FTZ R109, R248, UR4, -R204 ;  /* 0x00000004f86d7c23 */ /* 0x000fe200080108cc */
[----:B------:R-:W-:Y:S01]  /*5d20*/  FMUL.FTZ R60, R2, R104 ;  /* 0x00000068023c7220 */ /* 0x000fe20000410000 */
[-C--:B--2---:R-:W-:Y:S01]  /*5d30*/  HMMA.16816.F32 R52, R160, R128.reuse, R52 ;  /* 0x00000080a034723c */ /* 0x084fe20000001834 */
[----:B------:R2:W-:Y:S02]  /*5d40*/  MUFU.EX2 R248, R108 ;  /* 0x0000006c00f87308 */ /* 0x0005e40000000800 */
[----:B------:R-:W-:Y:S01]  /*5d50*/  FFMA.FTZ R104, R240, UR4, -R187 ;  /* 0x00000004f0687c23 */ /* 0x000fe200080108bb */
[C---:B------:R-:W-:Y:S01]  /*5d60*/  FMUL.FTZ R84, R164.reuse, R84 ;  /* 0x00000054a4547220 */ /* 0x040fe20000410000 */
[----:B------:R-:W-:Y:S01]  /*5d70*/  FMUL.FTZ R85, R164, R85 ;  /* 0x00000055a4557220 */ /* 0x000fe20000410000 */
[C---:B------:R-:W-:Y:S01]  /*5d80*/  FMUL.FTZ R86, R3.reuse, R86 ;  /* 0x0000005603567220 */ /* 0x040fe20000410000 */
[----:B------:R-:W-:Y:S01]  /*5d90*/  FMUL.FTZ R87, R3, R87 ;  /* 0x0000005703577220 */ /* 0x000fe20000410000 */
[C---:B------:R-:W-:Y:S03]  /*5da0*/  HMMA.16816.F32 R56, R156.reuse, R128, R56 ;  /* 0x000000809c38723c */ /* 0x040fe60000001838 */
[----:B------:R-:W-:Y:S01]  /*5db0*/  MUFU.EX2 R240, R239 ;  /* 0x000000ef00f07308 */ /* 0x000fe20000000800 */
[C---:B------:R-:W-:Y:S09]  /*5dc0*/  FMUL.FTZ R88, R2.reuse, R88 ;  /* 0x0000005802587220 */ /* 0x040ff20000410000 */
[----:B------:R4:W-:Y:S01]  /*5dd0*/  MUFU.EX2 R239, R104 ;  /* 0x0000006800ef7308 */ /* 0x0009e20000000800 */
[----:B------:R-:W-:Y:S01]  /*5de0*/  FMUL.FTZ R89, R2, R89 ;  /* 0x0000005902597220 */ /* 0x000fe20000410000 */
[----:B--2---:R-:W-:Y:S01]  /*5df0*/  FFMA.FTZ R108, R155, UR4, -R181 ;  /* 0x000000049b6c7c23 */ /* 0x004fe200080108b5 */
[-C--:B------:R-:W-:Y:S07]  /*5e00*/  HMMA.16816.F32 R60, R156, R130.reuse, R60 ;  /* 0x000000829c3c723c */ /* 0x080fee000000183c */
[----:B------:R-:W-:Y:S01]  /*5e10*/  MUFU.EX2 R212, R212 ;  /* 0x000000d400d47308 */ /* 0x000fe20000000800 */
[C---:B------:R-:W-:Y:S01]  /*5e20*/  FMUL.FTZ R90, R0.reuse, R90 ;  /* 0x0000005a005a7220 */ /* 0x040fe20000410000 */
[----:B------:R-:W-:Y:S08]  /*5e30*/  FMUL.FTZ R91, R0, R91 ;  /* 0x0000005b005b7220 */ /* 0x000ff00000410000 */
[----:B------:R-:W-:Y:S01]  /*5e40*/  MUFU.EX2 R129, R108 ;  /* 0x0000006c00817308 */ /* 0x000fe20000000800 */
[C---:B------:R-:W-:Y:S01]  /*5e50*/  FMUL.FTZ R92, R2.reuse, R92 ;  /* 0x0000005c025c7220 */ /* 0x040fe20000410000 */
[----:B------:R-:W-:Y:S01]  /*5e60*/  FMUL.FTZ R93, R2, R93 ;  /* 0x0000005d025d7220 */ /* 0x000fe20000410000 */
[C---:B------:R-:W-:Y:S07]  /*5e70*/  HMMA.16816.F32 R64, R160.reuse, R130, R64 ;  /* 0x00000082a040723c */ /* 0x040fee0000001840 */
[----:B------:R-:W-:Y:S01]  /*5e80*/  MUFU.EX2 R205, R205 ;  /* 0x000000cd00cd7308 */ /* 0x000fe20000000800 */
[----:B----4-:R-:W-:Y:S01]  /*5e90*/  FFMA.FTZ R104, R247, UR4, -R187 ;  /* 0x00000004f7687c23 */ /* 0x010fe200080108bb */
[C---:B------:R-:W-:Y:S08]  /*5ea0*/  FMUL.FTZ R94, R0.reuse, R94 ;  /* 0x0000005e005e7220 */ /* 0x040ff00000410000 */
[----:B------:R2:W-:Y:S01]  /*5eb0*/  MUFU.EX2 R247, R244 ;  /* 0x000000f400f77308 */ /* 0x0005e20000000800 */
[----:B------:R-:W-:Y:S01]  /*5ec0*/  FMUL.FTZ R95, R0, R95 ;  /* 0x0000005f005f7220 */ /* 0x000fe20000410000 */
[C---:B------:R-:W-:Y:S01]  /*5ed0*/  FMUL.FTZ R96, R164.reuse, R96 ;  /* 0x00000060a4607220 */ /* 0x040fe20000410000 */
[C---:B------:R-:W-:Y:S01]  /*5ee0*/  FMUL.FTZ R97, R164.reuse, R97 ;  /* 0x00000061a4617220 */ /* 0x040fe20000410000 */
[C---:B------:R-:W-:Y:S01]  /*5ef0*/  FMUL.FTZ R98, R3.reuse, R98 ;  /* 0x0000006203627220 */ /* 0x040fe20000410000 */
[-C--:B---3--:R-:W-:Y:S05]  /*5f00*/  HMMA.16816.F32 R68, R160, R112.reuse, R68 ;  /* 0x00000070a044723c */ /* 0x088fea0000001844 */
[----:B------:R-:W-:Y:S01]  /*5f10*/  MUFU.EX2 R207, R207 ;  /* 0x000000cf00cf7308 */ /* 0x000fe20000000800 */
[----:B------:R-:W-:Y:S01]  /*5f20*/  FMUL.FTZ R99, R3, R99 ;  /* 0x0000006303637220 */ /* 0x000fe20000410000 */
[----:B-1----:R-:W-:Y:S08]  /*5f30*/  F2FP.F16.F32.PACK_AB R176, R143, R136 ;  /* 0x000000888fb0723e */ /* 0x002ff000000000ff */
[----:B------:R-:W-:Y:S01]  /*5f40*/  MUFU.EX2 R137, R179 ;  /* 0x000000b300897308 */ /* 0x000fe20000000800 */
[----:B------:R-:W-:Y:S01]  /*5f50*/  FFMA.FTZ R203, R164, R236, R203 ;  /* 0x000000eca4cb7223 */ /* 0x000fe200000100cb */
[----:B------:R-:W-:Y:S01]  /*5f60*/  FFMA.FTZ R202, R3, R235, R202 ;  /* 0x000000eb03ca7223 */ /* 0x000fe200000100ca */
[C---:B------:R-:W-:Y:S07]  /*5f70*/  HMMA.16816.F32 R72, R156.reuse, R112, R72 ;  /* 0x000000709c48723c */ /* 0x040fee0000001848 */
[----:B------:R-:W-:Y:S01]  /*5f80*/  MUFU.EX2 R138, R177 ;  /* 0x000000b1008a7308 */ /* 0x000fe20000000800 */
[----:B--2---:R-:W-:Y:S09]  /*5f90*/  FFMA.FTZ R244, R245, UR4, -R187 ;  /* 0x00000004f5f47c23 */ /* 0x004ff200080108bb */
[----:B------:R-:W1:Y:S01]  /*5fa0*/  MUFU.EX2 R142, R178 ;  /* 0x000000b2008e7308 */ /* 0x000e620000000800 */
[----:B------:R-:W-:Y:S01]  /*5fb0*/  FFMA.FTZ R201, R2, R234, R201 ;  /* 0x000000ea02c97223 */ /* 0x000fe200000100c9 */
[----:B------:R-:W-:Y:S01]  /*5fc0*/  FFMA.FTZ R191, R0, R233, R191 ;  /* 0x000000e900bf7223 */ /* 0x000fe200000100bf */
[-C--:B------:R-:W-:Y:S07]  /*5fd0*/  HMMA.16816.F32 R76, R156, R114.reuse, R76 ;  /* 0x000000729c4c723c */ /* 0x080fee000000184c */
[----:B------:R2:W-:Y:S01]  /*5fe0*/  MUFU.EX2 R245, R104 ;  /* 0x0000006800f57308 */ /* 0x0005e20000000800 */
[----:B------:R-:W-:Y:S01]  /*5ff0*/  FADD.FTZ R203, R200, R203 ;  /* 0x000000cbc8cb7221 */ /* 0x000fe20000010000 */
[----:B------:R-:W-:Y:S08]  /*6000*/  FADD.FTZ R202, R197, R202 ;  /* 0x000000cac5ca7221 */ /* 0x000ff00000010000 */
[----:B------:R-:W3:Y:S01]  /*6010*/  MUFU.EX2 R244, R244 ;  /* 0x000000f400f47308 */ /* 0x000ee20000000800 */
[----:B------:R-:W-:Y:S01]  /*6020*/  FADD.FTZ R201, R194, R201 ;  /* 0x000000c9c2c97221 */ /* 0x000fe20000010000 */
[----:B------:R-:W-:Y:S01]  /*6030*/  FADD.FTZ R191, R190, R191 ;  /* 0x000000bfbebf7221 */ /* 0x000fe20000010000 */
[C---:B------:R-:W-:Y:S01]  /*6040*/  HMMA.16816.F32 R80, R160.reuse, R114, R80 ;  /* 0x00000072a050723c */ /* 0x040fe20000001850 */
[----:B------:R-:W-:Y:S03]  /*6050*/  LDSM.16.MT88.4 R112, [R216+0x9400] ;  /* 0x00940000d870783b */ /* 0x000fe60000004200 */
[----:B-1----:R-:W-:Y:S01]  /*6060*/  F2FP.F16.F32.PACK_AB R173, R142, R138 ;  /* 0x0000008a8ead723e */ /* 0x002fe200000000ff */
[----:B------:R-:W-:Y:S01]  /*6070*/  FADD.FTZ R203, R199, R203 ;  /* 0x000000cbc7cb7221 */ /* 0x000fe20000010000 */
[----:B------:R-:W-:Y:S01]  /*6080*/  ISETP.GT.AND P0, PT, R232, RZ, PT ;  /* 0x000000ffe800720c */ /* 0x000fe20003f04270 */
[----:B------:R-:W-:Y:S01]  /*6090*/  FADD.FTZ R202, R196, R202 ;  /* 0x000000cac4ca7221 */ /* 0x000fe20000010000 */
[-C--:B------:R-:W-:Y:S01]  /*60a0*/  HMMA.16816.F32 R84, R160, R100.reuse, R84 ;  /* 0x00000064a054723c */ /* 0x080fe20000001854 */
[----:B--2---:R-:W1:Y:S02]  /*60b0*/  LDSM.16.MT88.4 R104, [R218+0x9400] ;  /* 0x00940000da68783b */ /* 0x004e640000004200 */
[----:B------:R-:W-:Y:S01]  /*60c0*/  FADD.FTZ R201, R193, R201 ;  /* 0x000000c9c1c97221 */ /* 0x000fe20000010000 */
[----:B------:R-:W-:Y:S01]  /*60d0*/  FADD.FTZ R191, R189, R191 ;  /* 0x000000bfbdbf7221 */ /* 0x000fe20000010000 */
[----:B------:R-:W-:Y:S01]  /*60e0*/  FADD.FTZ R203, R198, R203 ;  /* 0x000000cbc6cb7221 */ /* 0x000fe20000010000 */
[----:B------:R-:W-:Y:S01]  /*60f0*/  FADD.FTZ R202, R195, R202 ;  /* 0x000000cac3ca7221 */ /* 0x000fe20000010000 */
[----:B------:R-:W-:Y:S01]  /*6100*/  FADD.FTZ R201, R192, R201 ;  /* 0x000000c9c0c97221 */ /* 0x000fe20000010000 */
[C---:B------:R-:W-:Y:S04]  /*6110*/  HMMA.16816.F32 R88, R156.reuse, R100, R88 ;  /* 0x000000649c58723c */ /* 0x040fe80000001858 */
[--C-:B------:R-:W-:Y:S01]  /*6120*/  FFMA.FTZ R101, R249, UR4, -R181.reuse ;  /* 0x00000004f9657c23 */ /* 0x100fe200080108b5 */
[----:B------:R-:W-:Y:S01]  /*6130*/  FFMA.FTZ R100, R252, UR4, -R181 ;  /* 0x00000004fc647c23 */ /* 0x000fe200080108b5 */
[----:B------:R-:W2:Y:S01]  /*6140*/  MUFU.EX2 R249, R109 ;  /* 0x0000006d00f97308 */ /* 0x000ea20000000800 */
[----:B------:R-:W-:Y:S01]  /*6150*/  FADD.FTZ R191, R188, R191 ;  /* 0x000000bfbcbf7221 */ /* 0x000fe20000010000 */
[-C--:B------:R-:W-:Y:S08]  /*6160*/  HMMA.16816.F32 R92, R156, R102.reuse, R92 ;  /* 0x000000669c5c723c */ /* 0x080ff0000000185c */
[----:B------:R4:W5:Y:S01]  /*6170*/  MUFU.EX2 R252, R101 ;  /* 0x0000006500fc7308 */ /* 0x0009620000000800 */
[----:B------:R-:W-:Y:S01]  /*6180*/  FADD.FTZ R203, R240, R203 ;  /* 0x000000cbf0cb7221 */ /* 0x000fe20000010000 */
[----:B------:R-:W-:Y:S01]  /*6190*/  FADD.FTZ R202, R242, R202 ;  /* 0x000000caf2ca7221 */ /* 0x000fe20000010000 */
[----:B------:R-:W-:Y:S02]  /*61a0*/  IADD3 R232, PT, PT, R232, -0x1, RZ ;  /* 0xffffffffe8e87810 */ /* 0x000fe40007ffe0ff */
[----:B------:R-:W-:Y:S01]  /*61b0*/  FADD.FTZ R203, R239, R203 ;  /* 0x000000cbefcb7221 */ /* 0x000fe20000010000 */
[----:B------:R-:W-:Y:S04]  /*61c0*/  HMMA.16816.F32 R96, R160, R102, R96 ;  /* 0x00000066a060723c */ /* 0x000fe80000001860 */
[----:B---3--:R-:W-:Y:S01]  /*61d0*/  F2FP.F16.F32.PACK_AB R102, R244, R245 ;  /* 0x000000f5f466723e */ /* 0x008fe200000000ff */
[----:B------:R-:W-:Y:S01]  /*61e0*/  FADD.FTZ R202, R247, R202 ;  /* 0x000000caf7ca7221 */ /* 0x000fe20000010000 */
[----:B--2---:R-:W-:Y:S01]  /*61f0*/  F2FP.F16.F32.PACK_AB R103, R249, R248 ;  /* 0x000000f8f967723e */ /* 0x004fe200000000ff */
[----:B------:R-:W-:Y:S01]  /*6200*/  FADD.FTZ R203, R245, R203 ;  /* 0x000000cbf5cb7221 */ /* 0x000fe20000010000 */
[----:B----4-:R-:W-:Y:S01]  /*6210*/  FFMA.FTZ R101, R251, UR4, -R184 ;  /* 0x00000004fb657c23 */ /* 0x010fe200080108b8 */
[----:B-----5:R-:W-:Y:S01]  /*6220*/  FADD.FTZ R201, R252, R201 ;  /* 0x000000c9fcc97221 */ /* 0x020fe20000010000 */
[----:B------:R2:W3:Y:S01]  /*6230*/  MUFU.EX2 R251, R100 ;  /* 0x0000006400fb7308 */ /* 0x0004e20000000800 */
[----:B------:R-:W-:Y:S01]  /*6240*/  MOV R164, R165 ;  /* 0x000000a500a47202 */ /* 0x000fe20000000f00 */
[----:B------:R-:W-:Y:S01]  /*6250*/  FADD.FTZ R202, R248, R202 ;  /* 0x000000caf8ca7221 */ /* 0x000fe20000010000 */
[----:B------:R-:W-:Y:S01]  /*6260*/  FADD.FTZ R203, R244, R203 ;  /* 0x000000cbf4cb7221 */ /* 0x000fe20000010000 */
[----:B------:R-:W-:Y:S02]  /*6270*/  MOV R3, R166 ;  /* 0x000000a600037202 */ /* 0x000fe40000000f00 */
[----:B------:R-:W-:Y:S01]  /*6280*/  FADD.FTZ R202, R249, R202 ;  /* 0x000000caf9ca7221 */ /* 0x000fe20000010000 */
[----:B------:R-:W-:Y:S01]  /*6290*/  FADD.FTZ R203, R213, R203 ;  /* 0x000000cbd5cb7221 */ /* 0x000fe20000010000 */
[----:B------:R-:W-:Y:S02]  /*62a0*/  MOV R2, R167 ;  /* 0x000000a700027202 */ /* 0x000fe40000000f00 */
[----:B------:R-:W-:Y:S01]  /*62b0*/  MOV R0, R168 ;  /* 0x000000a800007202 */ /* 0x000fe20000000f00 */
[--C-:B--2---:R-:W-:Y:S01]  /*62c0*/  FFMA.FTZ R100, R250, UR4, -R184.reuse ;  /* 0x00000004fa647c23 */ /* 0x104fe200080108b8 */
[C---:B---3--:R-:W-:Y:S01]  /*62d0*/  F2FP.F16.F32.PACK_AB R108, R251.reuse, R252 ;  /* 0x000000fcfb6c723e */ /* 0x048fe200000000ff */
[----:B------:R2:W3:Y:S01]  /*62e0*/  MUFU.EX2 R250, R101 ;  /* 0x0000006500fa7308 */ /* 0x0004e20000000800 */
[----:B------:R-:W-:Y:S09]  /*62f0*/  FADD.FTZ R201, R251, R201 ;  /* 0x000000c9fbc97221 */ /* 0x000ff20000010000 */
[----:B------:R4:W5:Y:S01]  /*6300*/  MUFU.EX2 R128, R100 ;  /* 0x0000006400807308 */ /* 0x0009620000000800 */
[--C-:B--2---:R-:W-:Y:S01]  /*6310*/  FFMA.FTZ R101, R153, UR4, -R184.reuse ;  /* 0x0000000499657c23 */ /* 0x104fe200080108b8 */
[----:B---3--:R-:W-:Y:S01]  /*6320*/  FADD.FTZ R191, R250, R191 ;  /* 0x000000bffabf7221 */ /* 0x008fe20000010000 */
[----:B----4-:R-:W-:Y:S07]  /*6330*/  FFMA.FTZ R100, R154, UR4, -R181 ;  /* 0x000000049a647c23 */ /* 0x010fee00080108b5 */
[----:B------:R2:W-:Y:S01]  /*6340*/  MUFU.EX2 R130, R101 ;  /* 0x0000006500827308 */ /* 0x0005e20000000800 */
[----:B-----5:R-:W-:Y:S09]  /*6350*/  F2FP.F16.F32.PACK_AB R109, R128, R250 ;  /* 0x000000fa806d723e */ /* 0x020ff200000000ff */
[----:B------:R3:W4:Y:S01]  /*6360*/  MUFU.EX2 R131, R100 ;  /* 0x0000006400837308 */ /* 0x0007220000000800 */
[----:B--2---:R-:W-:Y:S01]  /*6370*/  F2FP.F16.F32.PACK_AB R101, R247, R242 ;  /* 0x000000f2f765723e */ /* 0x004fe200000000ff */
[----:B---3--:R-:W-:Y:S01]  /*6380*/  FFMA.FTZ R100, R152, UR4, -R184 ;  /* 0x0000000498647c23 */ /* 0x008fe200080108b8 */
[----:B----4-:R-:W-:Y:S07]  /*6390*/  F2FP.F16.F32.PACK_AB R110, R131, R129 ;  /* 0x00000081836e723e */ /* 0x010fee00000000ff */
[----:B------:R2:W3:Y:S02]  /*63a0*/  MUFU.EX2 R139, R100 ;  /* 0x00000064008b7308 */ /* 0x0004e40000000800 */
[----:B--2---:R-:W-:Y:S02]  /*63b0*/  F2FP.F16.F32.PACK_AB R100, R239, R240 ;  /* 0x000000f0ef64723e */ /* 0x004fe400000000ff */
[----:B---3--:R-:W-:Y:S05]  /*63c0*/  F2FP.F16.F32.PACK_AB R111, R139, R130 ;  /* 0x000000828b6f723e */ /* 0x008fea00000000ff */
[-C--:B-1----:R-:W-:Y:S08]  /*63d0*/  HMMA.16816.F32 R4, R100, R104.reuse, R4 ;  /* 0x000000686404723c */ /* 0x082ff00000001804 */
[C---:B------:R-:W-:Y:S08]  /*63e0*/  HMMA.16816.F32 R8, R108.reuse, R104, R8 ;  /* 0x000000686c08723c */ /* 0x040ff00000001808 */
[-C--:B------:R-:W-:Y:S08]  /*63f0*/  HMMA.16816.F32 R12, R108, R106.reuse, R12 ;  /* 0x0000006a6c0c723c */ /* 0x080ff0000000180c */
[C---:B------:R-:W-:Y:S01]  /*6400*/  HMMA.16816.F32 R16, R100.reuse, R106, R16 ;  /* 0x0000006a6410723c */ /* 0x040fe20000001810 */
[----:B------:R-:W1:Y:S07]  /*6410*/  LDSM.16.MT88.4 R104, [R216+0xb400] ;  /* 0x00b40000d868783b */ /* 0x000e6e0000004200 */
[-C--:B------:R-:W-:Y:S08]  /*6420*/  HMMA.16816.F32 R20, R100, R112.reuse, R20 ;  /* 0x000000706414723c */ /* 0x080ff00000001814 */
[C---:B------:R-:W-:Y:S04]  /*6430*/  HMMA.16816.F32 R24, R108.reuse, R112, R24 ;  /* 0x000000706c18723c */ /* 0x040fe80000001818 */
[--C-:B------:R-:W-:Y:S02]  /*6440*/  FFMA.FTZ R112, R214, UR4, -R204.reuse ;  /* 0x00000004d6707c23 */ /* 0x100fe400080108cc */
[----:B------:R2:W3:Y:S02]  /*6450*/  MUFU.EX2 R214, R237 ;  /* 0x000000ed00d67308 */ /* 0x0004e40000000800 */
[-C--:B------:R-:W-:Y:S08]  /*6460*/  HMMA.16816.F32 R28, R108, R114.reuse, R28 ;  /* 0x000000726c1c723c */ /* 0x080ff0000000181c */
[C---:B------:R-:W-:Y:S04]  /*6470*/  HMMA.16816.F32 R32, R100.reuse, R114, R32 ;  /* 0x000000726420723c */ /* 0x040fe80000001820 */
[--C-:B--2---:R-:W-:Y:S01]  /*6480*/  FFMA.FTZ R237, R215, UR4, -R204.reuse ;  /* 0x00000004d7ed7c23 */ /* 0x104fe200080108cc */
[----:B---3--:R-:W-:Y:S01]  /*6490*/  FADD.FTZ R203, R214, R203 ;  /* 0x000000cbd6cb7221 */ /* 0x008fe20000010000 */
[----:B------:R2:W3:Y:S02]  /*64a0*/  MUFU.EX2 R215, R112 ;  /* 0x0000007000d77308 */ /* 0x0004e40000000800 */
[-C--:B------:R-:W-:Y:S08]  /*64b0*/  HMMA.16816.F32 R36, R100, R116.reuse, R36 ;  /* 0x000000746424723c */ /* 0x080ff00000001824 */
[----:B------:R-:W4:Y:S01]  /*64c0*/  MUFU.EX2 R237, R237 ;  /* 0x000000ed00ed7308 */ /* 0x000f220000000800 */
[C---:B------:R-:W-:Y:S04]  /*64d0*/  HMMA.16816.F32 R40, R108.reuse, R116, R40 ;  /* 0x000000746c28723c */ /* 0x040fe80000001828 */
[--C-:B--2---:R-:W-:Y:S01]  /*64e0*/  FFMA.FTZ R112, R241, UR4, -R187.reuse ;  /* 0x00000004f1707c23 */ /* 0x104fe200080108bb */
[--C-:B------:R-:W-:Y:S01]  /*64f0*/  FFMA.FTZ R117, R243, UR4, -R204.reuse ;  /* 0x00000004f3757c23 */ /* 0x100fe200080108cc */
[--C-:B------:R-:W-:Y:S01]  /*6500*/  FFMA.FTZ R116, R238, UR4, -R204.reuse ;  /* 0x00000004ee747c23 */ /* 0x100fe200080108cc */
[----:B------:R-:W-:Y:S01]  /*6510*/  FFMA.FTZ R204, R182, UR4, -R204 ;  /* 0x00000004b6cc7c23 */ /* 0x000fe200080108cc */
[-C--:B------:R-:W-:Y:S01]  /*6520*/  HMMA.16816.F32 R44, R108, R118.reuse, R44 ;  /* 0x000000766c2c723c */ /* 0x080fe2000000182c */
[----:B------:R2:W-:Y:S02]  /*6530*/  MUFU.EX2 R243, R112 ;  /* 0x0000007000f37308 */ /* 0x0005e40000000800 */
[----:B------:R-:W-:Y:S01]  /*6540*/  FFMA.FTZ R187, R185, UR4, -R187 ;  /* 0x00000004b9bb7c23 */ /* 0x000fe200080108bb */
[----:B---3--:R-:W-:Y:S07]  /*6550*/  FADD.FTZ R202, R215, R202 ;  /* 0x000000cad7ca7221 */ /* 0x008fee0000010000 */
[----:B------:R-:W3:Y:S01]  /*6560*/  MUFU.EX2 R238, R117 ;  /* 0x0000007500ee7308 */ /* 0x000ee20000000800 */
[C---:B------:R-:W-:Y:S09]  /*6570*/  HMMA.16816.F32 R48, R100.reuse, R118, R48 ;  /* 0x000000766430723c */ /* 0x040ff20000001830 */
[----:B------:R-:W-:Y:S01]  /*6580*/  MUFU.EX2 R140, R187 ;  /* 0x000000bb008c7308 */ /* 0x000fe20000000800 */
[----:B----4-:R-:W-:Y:S09]  /*6590*/  FADD.FTZ R202, R237, R202 ;  /* 0x000000caedca7221 */ /* 0x010ff20000010000 */
[----:B------:R4:W5:Y:S01]  /*65a0*/  MUFU.EX2 R241, R246 ;  /* 0x000000f600f17308 */ /* 0x0009620000000800 */
[----:B--2---:R-:W2:Y:S01]  /*65b0*/  LDSM.16.MT88.4 R112, [R218+0x9800] ;  /* 0x00980000da70783b */ /* 0x004ea20000004200 */
[-C--:B------:R-:W-:Y:S08]  /*65c0*/  HMMA.16816.F32 R52, R100, R120.reuse, R52 ;  /* 0x000000786434723c */ /* 0x080ff00000001834 */
[----:B------:R-:W1:Y:S01]  /*65d0*/  MUFU.EX2 R204, R204 ;  /* 0x000000cc00cc7308 */ /* 0x000e620000000800 */
[----:B---3--:R-:W-:Y:S01]  /*65e0*/  FADD.FTZ R202, R238, R202 ;  /* 0x000000caeeca7221 */ /* 0x008fe20000010000 */
[C---:B------:R-:W-:Y:S04]  /*65f0*/  HMMA.16816.F32 R56, R108.reuse, R120, R56 ;  /* 0x000000786c38723c */ /* 0x040fe80000001838 */
[----:B----4-:R-:W-:Y:S01]  /*6600*/  FFMA.FTZ R246, R210, UR4, -R181 ;  /* 0x00000004d2f67c23 */ /* 0x010fe200080108b5 */
[----:B-----5:R-:W-:Y:S01]  /*6610*/  FADD.FTZ R203, R241, R203 ;  /* 0x000000cbf1cb7221 */ /* 0x020fe20000010000 */
[----:B------:R-:W-:Y:S02]  /*6620*/  LDSM.16.MT88.4 R180, [R216+0xac00] ;  /* 0x00ac0000d8b4783b */ /* 0x000fe40000004200 */
[----:B------:R-:W3:Y:S01]  /*6630*/  MUFU.EX2 R210, R116 ;  /* 0x0000007400d27308 */ /* 0x000ee20000000800 */
[-C--:B------:R-:W-:Y:S03]  /*6640*/  HMMA.16816.F32 R60, R108, R122.reuse, R60 ;  /* 0x0000007a6c3c723c */ /* 0x080fe6000000183c */
[----:B-1----:R-:W-:Y:S06]  /*6650*/  F2FP.F16.F32.PACK_AB R175, R204, R146 ;  /* 0x00000092ccaf723e */ /* 0x002fec00000000ff */
[----:B------:R-:W1:Y:S01]  /*6660*/  MUFU.EX2 R246, R246 ;  /* 0x000000f600f67308 */ /* 0x000e620000000800 */
[----:B------:R-:W-:Y:S01]  /*6670*/  FADD.FTZ R203, R243, R203 ;  /* 0x000000cbf3cb7221 */ /* 0x000fe20000010000 */
[C---:B------:R-:W-:Y:S01]  /*6680*/  HMMA.16816.F32 R64, R100.reuse, R122, R64 ;  /* 0x0000007a6440723c */ /* 0x040fe20000001840 */
[----:B------:R-:W-:Y:S03]  /*6690*/  LDSM.16.MT88.4 R120, [R218+0xa800] ;  /* 0x00a80000da78783b */ /* 0x000fe60000004200 */
[----:B---3--:R-:W-:Y:S04]  /*66a0*/  FADD.FTZ R202, R210, R202 ;  /* 0x000000cad2ca7221 */ /* 0x008fe80000010000 */
[-C--:B------:R-:W-:Y:S01]  /*66b0*/  HMMA.16816.F32 R68, R100, R124.reuse, R68 ;  /* 0x0000007c6444723c */ /* 0x080fe20000001844 */
[----:B------:R-:W3:Y:S07]  /*66c0*/  LDSM.16.MT88.4 R116, [R216+0x9800] ;  /* 0x00980000d874783b */ /* 0x000eee0000004200 */
[C---:B------:R-:W-:Y:S08]  /*66d0*/  HMMA.16816.F32 R72, R108.reuse, R124, R72 ;  /* 0x0000007c6c48723c */ /* 0x040ff00000001848 */
[-C--:B------:R-:W-:Y:S08]  /*66e0*/  HMMA.16816.F32 R76, R108, R126.reuse, R76 ;  /* 0x0000007e6c4c723c */ /* 0x080ff0000000184c */
[C---:B------:R-:W-:Y:S01]  /*66f0*/  HMMA.16816.F32 R80, R100.reuse, R126, R80 ;  /* 0x0000007e6450723c */ /* 0x040fe20000001850 */
[----:B------:R-:W-:Y:S07]  /*6700*/  LDSM.16.MT88.4 R124, [R218+0xb800] ;  /* 0x00b80000da7c783b */ /* 0x000fee0000004200 */
[-C--:B------:R-:W-:Y:S08]  /*6710*/  HMMA.16816.F32 R84, R100, R104.reuse, R84 ;  /* 0x000000686454723c */ /* 0x080ff00000001854 */
[C---:B------:R-:W-:Y:S04]  /*6720*/  HMMA.16816.F32 R88, R108.reuse, R104, R88 ;  /* 0x000000686c58723c */ /* 0x040fe80000001858 */
[--C-:B------:R-:W-:Y:S01]  /*6730*/  FFMA.FTZ R104, R206, UR4, -R184.reuse ;  /* 0x00000004ce687c23 */ /* 0x100fe200080108b8 */
[----:B------:R-:W-:Y:S01]  /*6740*/  F2FP.F16.F32.PACK_AB R105, R205, R212 ;  /* 0x000000d4cd69723e */ /* 0x000fe200000000ff */
[----:B------:R-:W4:Y:S02]  /*6750*/  MUFU.EX2 R206, R209 ;  /* 0x000000d100ce7308 */ /* 0x000f240000000800 */
[-C--:B------:R-:W-:Y:S01]  /*6760*/  HMMA.16816.F32 R92, R108, R106.reuse, R92 ;  /* 0x0000006a6c5c723c */ /* 0x080fe2000000185c */
[----:B------:R-:W5:Y:S07]  /*6770*/  LDSM.16.MT88.4 R108, [R216+0xa800] ;  /* 0x00a80000d86c783b */ /* 0x000f6e0000004200 */
[----:B------:R1:W2:Y:S01]  /*6780*/  MUFU.EX2 R209, R104 ;  /* 0x0000006800d17308 */ /* 0x0002a20000000800 */
[----:B------:R-:W-:Y:S04]  /*6790*/  HMMA.16816.F32 R96, R100, R106, R96 ;  /* 0x0000006a6460723c */ /* 0x000fe80000001860 */
[----:B------:R-:W-:Y:S02]  /*67a0*/  F2FP.F16.F32.PACK_AB R100, R214, R213 ;  /* 0x000000d5d664723e */ /* 0x000fe400000000ff */
[----:B------:R-:W-:Y:S02]  /*67b0*/  F2FP.F16.F32.PACK_AB R101, R237, R215 ;  /* 0x000000d7ed65723e */ /* 0x000fe400000000ff */
[----:B------:R-:W-:Y:S02]  /*67c0*/  F2FP.F16.F32.PACK_AB R102, R243, R241 ;  /* 0x000000f1f366723e */ /* 0x000fe400000000ff */
[----:B------:R-:W-:Y:S02]  /*67d0*/  F2FP.F16.F32.PACK_AB R103, R210, R238 ;  /* 0x000000eed267723e */ /* 0x000fe400000000ff */
[----:B-1----:R-:W-:Y:S02]  /*67e0*/  F2FP.F16.F32.PACK_AB R104, R211, R246 ;  /* 0x000000f6d368723e */ /* 0x002fe400000000ff */
[----:B----4-:R-:W-:Y:S02]  /*67f0*/  F2FP.F16.F32.PACK_AB R106, R206, R208 ;  /* 0x000000d0ce6a723e */ /* 0x010fe400000000ff */
[----:B--2---:R-:W-:Y:S01]  /*6800*/  F2FP.F16.F32.PACK_AB R107, R207, R209 ;  /* 0x000000d1cf6b723e */ /* 0x004fe200000000ff */
[-C--:B------:R-:W-:Y:S08]  /*6810*/  HMMA.16816.F32 R4, R100, R112.reuse, R4 ;  /* 0x000000706404723c */ /* 0x080ff00000001804 */
[C---:B------:R-:W-:Y:S08]  /*6820*/  HMMA.16816.F32 R8, R104.reuse, R112, R8 ;  /* 0x000000706808723c */ /* 0x040ff00000001808 */
[-C--:B------:R-:W-:Y:S08]  /*6830*/  HMMA.16816.F32 R12, R104, R114.reuse, R12 ;  /* 0x00000072680c723c */ /* 0x080ff0000000180c */
[C---:B------:R-:W-:Y:S01]  /*6840*/  HMMA.16816.F32 R16, R100.reuse, R114, R16 ;  /* 0x000000726410723c */ /* 0x040fe20000001810 */
[----:B------:R-:W1:Y:S07]  /*6850*/  LDSM.16.MT88.4 R112, [R216+0xb800] ;  /* 0x00b80000d870783b */ /* 0x000e6e0000004200 */
[-C--:B---3--:R-:W-:Y:S08]  /*6860*/  HMMA.16816.F32 R20, R100, R116.reuse, R20 ;  /* 0x000000746414723c */ /* 0x088ff00000001814 */
[C---:B------:R-:W-:Y:S08]  /*6870*/  HMMA.16816.F32 R24, R104.reuse, R116, R24 ;  /* 0x000000746818723c */ /* 0x040ff00000001818 */
[-C--:B------:R-:W-:Y:S08]  /*6880*/  HMMA.16816.F32 R28, R104, R118.reuse, R28 ;  /* 0x00000076681c723c */ /* 0x080ff0000000181c */
[C---:B------:R-:W-:Y:S01]  /*6890*/  HMMA.16816.F32 R32, R100.reuse, R118, R32 ;  /* 0x000000766420723c */ /* 0x040fe20000001820 */
[----:B------:R-:W2:Y:S07]  /*68a0*/  LDSM.16.MT88.4 R116, [R218+0xac00] ;  /* 0x00ac0000da74783b */ /* 0x000eae0000004200 */
[-C--:B------:R-:W-:Y:S08]  /*68b0*/  HMMA.16816.F32 R36, R100, R120.reuse, R36 ;  /* 0x000000786424723c */ /* 0x080ff00000001824 */
[C---:B------:R-:W-:Y:S08]  /*68c0*/  HMMA.16816.F32 R40, R104.reuse, R120, R40 ;  /* 0x000000786828723c */ /* 0x040ff00000001828 */
[-C--:B------:R-:W-:Y:S08]  /*68d0*/  HMMA.16816.F32 R44, R104, R122.reuse, R44 ;  /* 0x0000007a682c723c */ /* 0x080ff0000000182c */
[C---:B------:R-:W-:Y:S08]  /*68e0*/  HMMA.16816.F32 R48, R100.reuse, R122, R48 ;  /* 0x0000007a6430723c */ /* 0x040ff00000001830 */
[-C--:B-----5:R-:W-:Y:S08]  /*68f0*/  HMMA.16816.F32 R52, R100, R108.reuse, R52 ;  /* 0x0000006c6434723c */ /* 0x0a0ff00000001834 */
[C---:B------:R-:W-:Y:S04]  /*6900*/  HMMA.16816.F32 R56, R104.reuse, R108, R56 ;  /* 0x0000006c6838723c */ /* 0x040fe80000001838 */
[--C-:B------:R-:W-:Y:S02]  /*6910*/  FFMA.FTZ R108, R171, UR4, -R184.reuse ;  /* 0x00000004ab6c7c23 */ /* 0x100fe400080108b8 */
[----:B------:R3:W-:Y:S02]  /*6920*/  MUFU.EX2 R171, R172 ;  /* 0x000000ac00ab7308 */ /* 0x0007e40000000800 */
[-C--:B------:R-:W-:Y:S08]  /*6930*/  HMMA.16816.F32 R60, R104, R110.reuse, R60 ;  /* 0x0000006e683c723c */ /* 0x080ff0000000183c */
[----:B------:R-:W4:Y:S01]  /*6940*/  MUFU.EX2 R144, R108 ;  /* 0x0000006c00907308 */ /* 0x000f220000000800 */
[C---:B------:R-:W-:Y:S04]  /*6950*/  HMMA.16816.F32 R64, R100.reuse, R110, R64 ;  /* 0x0000006e6440723c */ /* 0x040fe80000001840 */
[----:B---3--:R-:W-:Y:S04]  /*6960*/  F2FP.F16.F32.PACK_AB R172, R141, R137 ;  /* 0x000000898dac723e */ /* 0x008fe800000000ff */
[-C--:B------:R-:W-:Y:S03]  /*6970*/  HMMA.16816.F32 R68, R100, R124.reuse, R68 ;  /* 0x0000007c6444723c */ /* 0x080fe60000001844 */
[----:B----4-:R-:W-:Y:S05]  /*6980*/  F2FP.F16.F32.PACK_AB R177, R144, R171 ;  /* 0x000000ab90b1723e */ /* 0x010fea00000000ff */
[C---:B------:R-:W-:Y:S08]  /*6990*/  HMMA.16816.F32 R72, R104.reuse, R124, R72 ;  /* 0x0000007c6848723c */ /* 0x040ff00000001848 */
[-C--:B------:R-:W-:Y:S08]  /*69a0*/  HMMA.16816.F32 R76, R104, R126.reuse, R76 ;  /* 0x0000007e684c723c */ /* 0x080ff0000000184c */
[C---:B------:R-:W-:Y:S08]  /*69b0*/  HMMA.16816.F32 R80, R100.reuse, R126, R80 ;  /* 0x0000007e6450723c */ /* 0x040ff00000001850 */
[-C--:B-1----:R-:W-:Y:S08]  /*69c0*/  HMMA.16816.F32 R84, R100, R112.reuse, R84 ;  /* 0x000000706454723c */ /* 0x082ff00000001854 */
[C---:B------:R-:W-:Y:S08]  /*69d0*/  HMMA.16816.F32 R88, R104.reuse, R112, R88 ;  /* 0x000000706858723c */ /* 0x040ff00000001858 */
[-C--:B------:R-:W-:Y:S03]  /*69e0*/  HMMA.16816.F32 R92, R104, R114.reuse, R92 ;  /* 0x00000072685c723c */ /* 0x080fe6000000185c */
[--C-:B------:R-:W-:Y:S01]  /*69f0*/  FFMA.FTZ R104, R170, UR4, -R184.reuse ;  /* 0x00000004aa687c23 */ /* 0x100fe200080108b8 */
[----:B------:R-:W-:Y:S01]  /*6a00*/  FFMA.FTZ R184, R169, UR4, -R184 ;  /* 0x00000004a9b87c23 */ /* 0x000fe200080108b8 */
[----:B------:R1:W3:Y:S03]  /*6a10*/  MUFU.EX2 R170, R174 ;  /* 0x000000ae00aa7308 */ /* 0x0002e60000000800 */
[----:B------:R-:W-:Y:S07]  /*6a20*/  HMMA.16816.F32 R96, R100, R114, R96 ;  /* 0x000000726460723c */ /* 0x000fee0000001860 */
[----:B------:R4:W-:Y:S10]  /*6a30*/  MUFU.EX2 R169, R184 ;  /* 0x000000b800a97308 */ /* 0x0009f40000000800 */
[----:B------:R-:W5:Y:S01]  /*6a40*/  MUFU.EX2 R152, R104 ;  /* 0x0000006800987308 */ /* 0x000f620000000800 */
[----:B-1----:R-:W-:Y:S02]  /*6a50*/  F2FP.F16.F32.PACK_AB R174, R140, R145 ;  /* 0x000000918cae723e */ /* 0x002fe400000000ff */
[-C--:B---3--:R-:W-:Y:S01]  /*6a60*/  F2FP.F16.F32.PACK_AB R178, R170, R147.reuse ;  /* 0x00000093aab2723e */ /* 0x088fe200000000ff */
[----:B----4-:R-:W1:Y:S04]  /*6a70*/  LDSM.16.MT88.4 R184, [R218+0xbc00] ;  /* 0x00bc0000dab8783b */ /* 0x010e680000004200 */
[-C--:B------:R-:W-:Y:S05]  /*6a80*/  HMMA.16816.F32 R160, R172, R148.reuse, R4 ;  /* 0x00000094aca0723c */ /* 0x080fea0000001804 */
[-C--:B-----5:R-:W-:Y:S01]  /*6a90*/  F2FP.F16.F32.PACK_AB R179, R169, R152.reuse ;  /* 0x00000098a9b3723e */ /* 0x0a0fe200000000ff */
[----:B------:R-:W3:Y:S06]  /*6aa0*/  LDSM.16.MT88.4 R4, [R216+0xbc00] ;  /* 0x00bc0000d804783b */ /* 0x000eec0000004200 */
[C---:B------:R-:W-:Y:S04]  /*6ab0*/  HMMA.16816.F32 R156, R176.reuse, R148, R8 ;  /* 0x00000094b09c723c */ /* 0x040fe80000001808 */
[----:B------:R-:W-:Y:S02]  /*6ac0*/  MOV R10, R152 ;  /* 0x00000098000a7202 */ /* 0x000fe40000000f00 */
[----:B------:R-:W-:Y:S02]  /*6ad0*/  MOV R9, R147 ;  /* 0x0000009300097202 */ /* 0x000fe40000000f00 */
[-C--:B------:R-:W-:Y:S03]  /*6ae0*/  HMMA.16816.F32 R152, R176, R150.reuse, R12 ;  /* 0x00000096b098723c */ /* 0x080fe6000000180c */
        /* <DEDUP_REMOVED lines=13> */
[----:B------:R-:W-:Y:S01]  /*6bc0*/  MOV R18, R136 ;  /* 0x0000008800127202 */ /* 0x000fe20000000f00 */
[----:B------:R-:W-:Y:S01]  /*6bd0*/  FADD.FTZ R202, R17, R202 ;  /* 0x000000ca11ca7221 */ /* 0x000fe20000010000 */
[-C--:B------:R-:W-:Y:S03]  /*6be0*/  HMMA.16816.F32 R136, R176, R134.reuse, R28 ;  /* 0x00000086b088723c */ /* 0x080fe6000000181c */
[----:B------:R-:W-:Y:S01]  /*6bf0*/  MOV R22, R131 ;  /* 0x0000008300167202 */ /* 0x000fe20000000f00 */
[----:B------:R-:W-:Y:S01]  /*6c00*/  FADD.FTZ R203, R16, R203 ;  /* 0x000000cb10cb7221 */ /* 0x000fe20000010000 */
[----:B------:R-:W-:Y:S01]  /*6c10*/  MOV R21, R130 ;  /* 0x0000008200157202 */ /* 0x000fe20000000f00 */
[----:B------:R-:W-:Y:S01]  /*6c20*/  FADD.FTZ R202, R12, R202 ;  /* 0x000000ca0cca7221 */ /* 0x000fe20000010000 */
[----:B------:R-:W-:Y:S01]  /*6c30*/  MOV R20, R129 ;  /* 0x0000008100147202 */ /* 0x000fe20000000f00 */
[C---:B------:R-:W-:Y:S04]  /*6c40*/  HMMA.16816.F32 R132, R172.reuse, R134, R32 ;  /* 0x00000086ac84723c */ /* 0x040fe80000001820 */
[----:B------:R-:W-:Y:S01]  /*6c50*/  MOV R27, R128 ;  /* 0x00000080001b7202 */ /* 0x000fe20000000f00 */
        /* <DEDUP_REMOVED lines=15> */
[----:B------:R-:W-:Y:S03]  /*6d50*/  FADD.FTZ R201, R211, R201 ;  /* 0x000000c9d3c97221 */ /* 0x000fe60000010000 */
[----:B------:R-:W-:Y:S01]  /*6d60*/  FADD.FTZ R191, R205, R191 ;  /* 0x000000bfcdbf7221 */ /* 0x000fe20000010000 */
[C---:B------:R-:W-:Y:S04]  /*6d70*/  HMMA.16816.F32 R116, R172.reuse, R118, R48 ;  /* 0x00000076ac74723c */ /* 0x040fe80000001830 */
[----:B------:R-:W-:Y:S01]  /*6d80*/  FADD.FTZ R201, R208, R201 ;  /* 0x000000c9d0c97221 */ /* 0x000fe20000010000 */
[----:B------:R-:W-:Y:S03]  /*6d90*/  FADD.FTZ R191, R209, R191 ;  /* 0x000000bfd1bf7221 */ /* 0x000fe60000010000 */
        /* <DEDUP_REMOVED lines=22> */
[----:B------:R-:W-:Y:S08]  /*6f00*/  @!UPT UIADD3 URZ, UPT, UPT, URZ, URZ, URZ ;  /* 0x000000fffffff290 */ /* 0x000ff0000fffe0ff */
[----:B------:R-:W-:Y:S11]  /*6f10*/  @P0 BRA `(.L_x_576) ;  /* 0xffffffcc00100947 */ /* 0x000ff6000383ffff */
.L_x_575:
[----:B------:R-:W1:Y:S01]  /*6f20*/  SHFL.BFLY PT, R2, R236, 0x2, 0x1f ;  /* 0x0c401f00ec027f89 */ /* 0x000e6200000e0000 */
[----:B------:R-:W2:Y:S01]  /*6f30*/  S2UR UR4, SR_CgaCtaId ;  /* 0x00000000000479c3 */ /* 0x000ea20000008800 */
[----:B------:R-:W-:Y:S02]  /*6f40*/  UMOV UR5, 0x400 ;  /* 0x0000040000057882 */ /* 0x000fe40000000000 */
[----:B------:R-:W3:Y:S04]  /*6f50*/  SHFL.BFLY PT, R0, R235, 0x2, 0x1f ;  /* 0x0c401f00eb007f89 */ /* 0x000ee800000e0000 */
[----:B------:R-:W4:Y:S01]  /*6f60*/  SHFL.BFLY PT, R3, R234, 0x2, 0x1f ;  /* 0x0c401f00ea037f89 */ /* 0x000f2200000e0000 */
[----:B------:R-:W4:Y:S08]  /*6f70*/  S2UR UR6, SR_CTAID.Z ;  /* 0x00000000000679c3 */ /* 0x000f300000002700 */
[----:B------:R-:W4:Y:S01]  /*6f80*/  S2UR UR7, SR_CTAID.Y ;  /* 0x00000000000779c3 */ /* 0x000f220000002600 */
[----:B-1----:R-:W-:Y:S01]  /*6f90*/  FADD.FTZ R236, R2, R236 ;  /* 0x000000ec02ec7221 */ /* 0x002fe20000010000 */
[----:B--2---:R-:W-:Y:S01]  /*6fa0*/  ULEA UR4, UR4, UR5, 0x18 ;  /* 0x0000000504047291 */ /* 0x004fe2000f8ec0ff */
[----:B------:R-:W1:Y:S01]  /*6fb0*/  SHFL.BFLY PT, R2, R233, 0x2, 0x1f ;  /* 0x0c401f00e9027f89 */ /* 0x000e6200000e0000 */
[----:B---3--:R-:W-:-:S02]  /*6fc0*/  FADD.FTZ R235, R0, R235 ;  /* 0x000000eb00eb7221 */ /* 0x008fc40000010000 */
[----:B------:R-:W2:Y:S01]  /*6fd0*/  S2R R0, SR_TID.X ;  /* 0x0000000000007919 */ /* 0x000ea20000002100 */
[----:B----4-:R-:W-:Y:S01]  /*6fe0*/  FADD.FTZ R234, R3, R234 ;  /* 0x000000ea03ea7221 */ /* 0x010fe20000010000 */
[----:B------:R-:W3:Y:S04]  /*6ff0*/  SHFL.BFLY PT, R5, R236, 0x1, 0x1f ;  /* 0x0c201f00ec057f89 */ /* 0x000ee800000e0000 */
[----:B------:R-:W4:Y:S04]  /*7000*/  SHFL.BFLY PT, R4, R235, 0x1, 0x1f ;  /* 0x0c201f00eb047f89 */ /* 0x000f2800000e0000 */
[----:B------:R-:W5:Y:S01]  /*7010*/  SHFL.BFLY PT, R11, R234, 0x1, 0x1f ;  /* 0x0c201f00ea0b7f89 */ /* 0x000f6200000e0000 */
[----:B-1----:R-:W-:-:S05]  /*7020*/  FADD.FTZ R233, R2, R233 ;  /* 0x000000e902e97221 */ /* 0x002fca0000010000 */
[----:B------:R-:W1:Y:S01]  /*7030*/  SHFL.BFLY PT, R10, R233, 0x1, 0x1f ;  /* 0x0c201f00e90a7f89 */ /* 0x000e6200000e0000 */
[----:B---3--:R-:W-:Y:S01]  /*7040*/  FADD.FTZ R5, R236, R5 ;  /* 0x00000005ec057221 */ /* 0x008fe20000010000 */
[C---:B--2---:R-:W-:Y:S01]  /*7050*/  SHF.L.U32 R7, R0.reuse, 0x1, RZ ;  /* 0x0000000100077819 */ /* 0x044fe200000006ff */
[----:B----4-:R-:W-:Y:S01]  /*7060*/  FADD.FTZ R4, R235, R4 ;  /* 0x00000004eb047221 */ /* 0x010fe20000010000 */
[C---:B------:R-:W-:Y:S01]  /*7070*/  SHF.L.U32 R3, R0.reuse, 0x3, RZ ;  /* 0x0000000300037819 */ /* 0x040fe200000006ff */
[----:B------:R-:W2:Y:S01]  /*7080*/  MUFU.RCP R9, R5 ;  /* 0x0000000500097308 */ /* 0x000ea20000001000 */
[----:B------:R-:W-:Y:S01]  /*7090*/  SHF.L.U32 R2, R0, 0x4, RZ ;  /* 0x0000000400027819 */ /* 0x000fe200000006ff */
[----:B-----5:R-:W-:Y:S01]  /*70a0*/  FADD.FTZ R11, R234, R11 ;  /* 0x0000000bea0b7221 */ /* 0x020fe20000010000 */
[----:B------:R-:W-:Y:S02]  /*70b0*/  LOP3.LUT R7, R7, 0x6, RZ, 0xc0, !PT ;  /* 0x0000000607077812 */ /* 0x000fe400078ec0ff */
[----:B------:R-:W-:-:S02]  /*70c0*/  LOP3.LUT R6, R3, 0xc0, RZ, 0xc0, !PT ;  /* 0x000000c003067812 */ /* 0x000fc400078ec0ff */
[----:B------:R-:W-:Y:S01]  /*70d0*/  LOP3.LUT R2, R7, 0x3e00, R2, 0xf8, !PT ;  /* 0x00003e0007027812 */ /* 0x000fe200078ef802 */
[----:B------:R-:W3:Y:S01]  /*70e0*/  MUFU.RCP R8, R4 ;  /* 0x0000000400087308 */ /* 0x000ee20000001000 */
[----:B------:R-:W-:Y:S02]  /*70f0*/  LOP3.LUT R6, R6, 0x18, R0, 0xf8, !PT ;  /* 0x0000001806067812 */ /* 0x000fe400078ef800 */
[----:B------:R-:W-:Y:S02]  /*7100*/  LOP3.LUT R2, R2, 0x20, R3, 0xf8, !PT ;  /* 0x0000002002027812 */ /* 0x000fe400078ef803 */
[----:B------:R-:W-:Y:S01]  /*7110*/  FSETP.NE.FTZ.AND P5, PT, R5, RZ, PT ;  /* 0x000000ff0500720b */ /* 0x000fe20003fb5000 */
[----:B-1----:R-:W-:Y:S01]  /*7120*/  FADD.FTZ R7, R233, R10 ;  /* 0x0000000ae9077221 */ /* 0x002fe20000010000 */
[----:B------:R-:W-:Y:S02]  /*7130*/  LOP3.LUT R2, R2, R6, RZ, 0xfc, !PT ;  /* 0x0000000602027212 */ /* 0x000fe400078efcff */
[----:B------:R-:W1:Y:S01]  /*7140*/  MUFU.RCP R6, R11 ;  /* 0x0000000b00067308 */ /* 0x000e620000001000 */
[----:B------:R-:W-:-:S02]  /*7150*/  FSETP.NE.FTZ.AND P4, PT, R4, RZ, PT ;  /* 0x000000ff0400720b */ /* 0x000fc40003f95000 */
[----:B------:R-:W-:Y:S02]  /*7160*/  FSETP.NE.FTZ.AND P3, PT, R11, RZ, PT ;  /* 0x000000ff0b00720b */ /* 0x000fe40003f75000 */
[----:B------:R-:W-:Y:S02]  /*7170*/  FSETP.NE.FTZ.AND P2, PT, R7, RZ, PT ;  /* 0x000000ff0700720b */ /* 0x000fe40003f55000 */
[----:B--2---:R-:W-:Y:S01]  /*7180*/  FSEL R9, R9, 1, P5 ;  /* 0x3f80000009097808 */ /* 0x004fe20002800000 */
[----:B------:R-:W2:Y:S01]  /*7190*/  MUFU.RCP R10, R7 ;  /* 0x00000007000a7308 */ /* 0x000ea20000001000 */
[----:B---3--:R-:W-:Y:S02]  /*71a0*/  FSEL R8, R8, 1, P4 ;  /* 0x3f80000008087808 */ /* 0x008fe40002000000 */
[----:B------:R-:W-:Y:S01]  /*71b0*/  SHF.L.U32 R12, R0, 0x2, RZ ;  /* 0x00000002000c7819 */ /* 0x000fe200000006ff */
[C---:B------:R-:W-:Y:S01]  /*71c0*/  FMUL.FTZ R160, R9.reuse, R160 ;  /* 0x000000a009a07220 */ /* 0x040fe20000410000 */
[----:B------:R-:W-:Y:S01]  /*71d0*/  LEA R2, R2, UR4, 0x1 ;  /* 0x0000000402027c11 */ /* 0x000fe2000f8e08ff */
[----:B------:R-:W3:Y:S01]  /*71e0*/  LDCU.U8 UR4, c[0x0][0x549] ;  /* 0x0000a920ff0477ac */ /* 0x000ee20008000000 */
        /* <DEDUP_REMOVED lines=8> */
[C---:B------:R-:W-:Y:S01]  /*7270*/  FMUL.FTZ R156, R6.reuse, R156 ;  /* 0x0000009c069c7220 */ /* 0x040fe20000410000 */
[----:B------:R-:W-:Y:S01]  /*7280*/  FMUL.FTZ R157, R6, R157 ;  /* 0x0000009d069d7220 */ /* 0x000fe20000410000 */
[----:B------:R-:W-:Y:S01]  /*7290*/  LOP3.LUT R13, R12, 0x20, RZ, 0xc0, !PT ;  /* 0x000000200c0d7812 */ /* 0x000fe200078ec0ff */
[----:B------:R-:W-:Y:S01]  /*72a0*/  FMUL.FTZ R152, R6, R152 ;  /* 0x0000009806987220 */ /* 0x000fe20000410000 */
[----:B--2---:R-:W-:Y:S01]  /*72b0*/  FSEL R10, R10, 1, P2 ;  /* 0x3f8000000a0a7808 */ /* 0x004fe20001000000 */
[----:B------:R-:W-:Y:S01]  /*72c0*/  FMUL.FTZ R153, R6, R153 ;  /* 0x0000009906997220 */ /* 0x000fe20000410000 */
        /* <DEDUP_REMOVED lines=9> */
[----:B------:R-:W-:Y:S01]  /*7360*/  FMUL.FTZ R133, R9, R133 ;  /* 0x0000008509857220 */ /* 0x000fe20000410000 */
[C---:B------:R-:W-:Y:S01]  /*7370*/  FMUL.FTZ R134, R8.reuse, R134 ;  /* 0x0000008608867220 */ /* 0x040fe20000410000 */
[----:B------:R-:W-:Y:S01]  /*7380*/  FMUL.FTZ R135, R8, R135 ;  /* 0x0000008708877220 */ /* 0x000fe20000410000 */
[----:B------:R-:W-:Y:S01]  /*7390*/  F2FP.F16.F32.PACK_AB R160, R161, R160 ;  /* 0x000000a0a1a0723e */ /* 0x000fe200000000ff */
[C---:B------:R-:W-:Y:S01]  /*73a0*/  FMUL.FTZ R140, R6.reuse, R140 ;  /* 0x0000008c068c7220 */ /* 0x040fe20000410000 */
[----:B------:R-:W-:Y:S01]  /*73b0*/  F2FP.F16.F32.PACK_AB R162, R163, R162 ;  /* 0x000000a2a3a2723e */ /* 0x000fe200000000ff */
[----:B------:R-:W-:Y:S01]  /*73c0*/  FMUL.FTZ R141, R6, R141 ;  /* 0x0000008d068d7220 */ /* 0x000fe20000410000 */
[----:B------:R-:W-:Y:S01]  /*73d0*/  LOP3.LUT R12, R12, 0x40, RZ, 0xc0, !PT ;  /* 0x000000400c0c7812 */ /* 0x000fe200078ec0ff */
        /* <DEDUP_REMOVED lines=8> */
[----:B------:R-:W-:Y:S01]  /*7460*/  FMUL.FTZ R139, R10, R139 ;  /* 0x0000008b0a8b7220 */ /* 0x000fe20000410000 */
[----:B------:R-:W-:Y:S01]  /*7470*/  F2FP.F16.F32.PACK_AB R156, R157, R156 ;  /* 0x0000009c9d9c723e */ /* 0x000fe200000000ff */
[----:B------:R-:W-:Y:S01]  /*7480*/  FMUL.FTZ R128, R9, R128 ;  /* 0x0000008009807220 */ /* 0x000fe20000410000 */
[----:B------:R-:W-:Y:S01]  /*7490*/  F2FP.F16.F32.PACK_AB R158, R159, R158 ;  /* 0x0000009e9f9e723e */ /* 0x000fe200000000ff */
[----:B------:R-:W-:Y:S01]  /*74a0*/  FMUL.FTZ R129, R9, R129 ;  /* 0x0000008109817220 */ /* 0x000fe20000410000 */
[C---:B------:R-:W-:Y:S01]  /*74b0*/  FMUL.FTZ R130, R8.reuse, R130 ;  /* 0x0000008208827220 */ /* 0x040fe20000410000 */
[C---:B------:R-:W-:Y:S01]  /*74c0*/  FMUL.FTZ R131, R8.reuse, R131 ;  /* 0x0000008308837220 */ /* 0x040fe20000410000 */
[----:B------:R-:W-:Y:S01]  /*74d0*/  F2FP.F16.F32.PACK_AB R152, R153, R152 ;  /* 0x000000989998723e */ /* 0x000fe200000000ff */
[----:B------:R-:W-:Y:S01]  /*74e0*/  FMUL.FTZ R116, R9, R116 ;  /* 0x0000007409747220 */ /* 0x000fe20000410000 */
[----:B------:R-:W-:Y:S01]  /*74f0*/  F2FP.F16.F32.PACK_AB R154, R155, R154 ;  /* 0x0000009a9b9a723e */ /* 0x000fe200000000ff */
[----:B------:R-:W-:Y:S01]  /*7500*/  FMUL.FTZ R117, R9, R117 ;  /* 0x0000007509757220 */ /* 0x000fe20000410000 */
        /* <DEDUP_REMOVED lines=10> */
[----:B------:R-:W-:Y:S01]  /*75b0*/  STS [R2], R160 ;  /* 0x000000a002007388 */ /* 0x000fe20000000800 */
[----:B------:R-:W-:Y:S01]  /*75c0*/  F2FP.F16.F32.PACK_AB R134, R135, R134 ;  /* 0x000000868786723e */ /* 0x000fe200000000ff */
[C---:B------:R-:W-:Y:S01]  /*75d0*/  FMUL.FTZ R120, R6.reuse, R120 ;  /* 0x0000007806787220 */ /* 0x040fe20000410000 */
[----:B------:R-:W-:Y:S01]  /*75e0*/  IADD3 R12, PT, PT, R13, -R12, RZ ;  /* 0x8000000c0d0c7210 */ /* 0x000fe20007ffe0ff */
[----:B------:R-:W-:Y:S01]  /*75f0*/  STS [R2+0x200], R162 ;  /* 0x000200a202007388 */ /* 0x000fe20000000800 */
[----:B------:R-:W-:Y:S01]  /*7600*/  FMUL.FTZ R121, R6, R121 ;  /* 0x0000007906797220 */ /* 0x000fe20000410000 */
        /* <DEDUP_REMOVED lines=8> */
[C---:B------:R-:W-:Y:S01]  /*7690*/  FMUL.FTZ R114, R8.reuse, R114 ;  /* 0x0000007208727220 */ /* 0x040fe20000410000 */
[C---:B------:R-:W-:Y:S01]  /*76a0*/  FMUL.FTZ R115, R8.reuse, R115 ;  /* 0x0000007308737220 */ /* 0x040fe20000410000 */
[----:B------:R-:W-:Y:S01]  /*76b0*/  F2FP.F16.F32.PACK_AB R136, R137, R136 ;  /* 0x000000888988723e */ /* 0x000fe200000000ff */
[----:B------:R-:W-:Y:S01]  /*76c0*/  STS [R2+0x1000], R156 ;  /* 0x0010009c02007388 */ /* 0x000fe20000000800 */
[----:B------:R-:W-:Y:S01]  /*76d0*/  F2FP.F16.F32.PACK_AB R138, R139, R138 ;  /* 0x0000008a8b8a723e */ /* 0x000fe200000000ff */
[C---:B------:R-:W-:Y:S01]  /*76e0*/  FMUL.FTZ R100, R9.reuse, R100 ;  /* 0x0000006409647220 */ /* 0x040fe20000410000 */
[----:B------:R-:W-:Y:S01]  /*76f0*/  FMUL.FTZ R101, R9, R101 ;  /* 0x0000006509657220 */ /* 0x000fe20000410000 */
        /* <DEDUP_REMOVED lines=39> */
[----:B---3--:R-:W-:Y:S01]  /*7970*/  ISETP.NE.AND P1, PT, RZ, UR4, PT ;  /* 0x00000004ff007c0c */ /* 0x008fe2000bf25270 */
        /* <DEDUP_REMOVED lines=19> */
[C---:B------:R-:W-:Y:S01]  /*7ab0*/  FMUL.FTZ R86, R8.reuse, R86 ;  /* 0x0000005608567220 */ /* 0x040fe20000410000 */
[C---:B------:R-:W-:Y:S01]  /*7ac0*/  FMUL.FTZ R87, R8.reuse, R87 ;  /* 0x0000005708577220 */ /* 0x040fe20000410000 */
[C---:B------:R-:W-:Y:S01]  /*7ad0*/  FMUL.FTZ R98, R8.reuse, R98 ;  /* 0x0000006208627220 */ /* 0x040fe20000410000 */
[----:B------:R-:W-:Y:S01]  /*7ae0*/  F2FP.F16.F32.PACK_AB R104, R105, R104 ;  /* 0x000000686968723e */ /* 0x000fe200000000ff */
[----:B------:R-:W-:Y:S01]  /*7af0*/  STS [R2+0x3000], R124 ;  /* 0x0030007c02007388 */ /* 0x000fe20000000800 */
[----:B------:R-:W-:Y:S01]  /*7b00*/  F2FP.F16.F32.PACK_AB R106, R107, R106 ;  /* 0x0000006a6b6a723e */ /* 0x000fe200000000ff */
[----:B------:R-:W-:Y:S01]  /*7b10*/  FMUL.FTZ R9, R9, R97 ;  /* 0x0000006109097220 */ /* 0x000fe20000410000 */
[----:B------:R-:W-:Y:S01]  /*7b20*/  FMUL.FTZ R8, R8, R99 ;  /* 0x0000006308087220 */ /* 0x000fe20000410000 */
[----:B------:R-:W-:Y:S01]  /*7b30*/  STS [R2+0x3200], R126 ;  /* 0x0032007e02007388 */ /* 0x000fe20000000800 */
[----:B------:R-:W-:Y:S01]  /*7b40*/  F2FP.F16.F32.PACK_AB R68, R69, R68 ;  /* 0x000000444544723e */ /* 0x000fe200000000ff */
[C---:B------:R-:W-:Y:S01]  /*7b50*/  FMUL.FTZ R88, R6.reuse, R88 ;  /* 0x0000005806587220 */ /* 0x040fe20000410000 */
[----:B------:R-:W-:Y:S01]  /*7b60*/  F2FP.F16.F32.PACK_AB R70, R71, R70 ;  /* 0x000000464746723e */ /* 0x000fe200000000ff */
[----:B------:R-:W-:Y:S01]  /*7b70*/  STS [R13+0x3010], R120 ;  /* 0x003010780d007388 */ /* 0x000fe20000000800 */
[C---:B------:R-:W-:Y:S01]  /*7b80*/  FMUL.FTZ R89, R6.reuse, R89 ;  /* 0x0000005906597220 */ /* 0x040fe20000410000 */
[----:B------:R-:W-:Y:S01]  /*7b90*/  FMUL.FTZ R92, R6, R92 ;  /* 0x0000005c065c7220 */ /* 0x000fe20000410000 */
[C---:B------:R-:W-:Y:S01]  /*7ba0*/  FMUL.FTZ R90, R10.reuse, R90 ;  /* 0x0000005a0a5a7220 */ /* 0x040fe20000410000 */
[----:B------:R-:W-:Y:S01]  /*7bb0*/  STS [R13+0x3210], R122 ;  /* 0x0032107a0d007388 */ /* 0x000fe20000000800 */
[----:B------:R-:W-:Y:S01]  /*7bc0*/  FMUL.FTZ R91, R10, R91 ;  /* 0x0000005b0a5b7220 */ /* 0x000fe20000410000 */
[----:B------:R-:W-:Y:S01]  /*7bd0*/  F2FP.F16.F32.PACK_AB R80, R81, R80 ;  /* 0x000000505150723e */ /* 0x000fe200000000ff */
[----:B------:R-:W-:Y:S01]  /*7be0*/  FMUL.FTZ R6, R6, R93 ;  /* 0x0000005d06067220 */ /* 0x000fe20000410000 */
[----:B------:R-:W-:Y:S01]  /*7bf0*/  F2FP.F16.F32.PACK_AB R82, R83, R82 ;  /* 0x000000525352723e */ /* 0x000fe200000000ff */
[----:B------:R-:W-:Y:S01]  /*7c00*/  STS [R14+0x2020], R112 ;  /* 0x002020700e007388 */ /* 0x000fe20000000800 */
[C---:B------:R-:W-:Y:S01]  /*7c10*/  FMUL.FTZ R94, R10.reuse, R94 ;  /* 0x0000005e0a5e7220 */ /* 0x040fe20000410000 */
[----:B------:R-:W-:Y:S01]  /*7c20*/  F2FP.F16.F32.PACK_AB R72, R73, R72 ;  /* 0x000000484948723e */ /* 0x000fe200000000ff */
[----:B------:R-:W-:Y:S01]  /*7c30*/  FMUL.FTZ R10, R10, R95 ;  /* 0x0000005f0a0a7220 */ /* 0x000fe20000410000 */
        /* <DEDUP_REMOVED lines=10> */
[----:B------:R-:W4:Y:S01]  /*7ce0*/  @P1 LDC R26, c[0x0][0x430] ;  /* 0x00010c00ff1a1b82 */ /* 0x000f220000000800 */
[----:B------:R-:W-:Y:S01]  /*7cf0*/  F2FP.F16.F32.PACK_AB R9, R9, R96 ;  /* 0x000000600909723e */ /* 0x000fe200000000ff */
[----:B------:R-:W-:Y:S01]  /*7d00*/  STS [R14+0x3020], R108 ;  /* 0x0030206c0e007388 */ /* 0x000fe20000000800 */
[----:B------:R-:W-:Y:S01]  /*7d10*/  F2FP.F16.F32.PACK_AB R8, R8, R98 ;  /* 0x000000620808723e */ /* 0x000fe200000000ff */
[----:B------:R-:W1:Y:S01]  /*7d20*/  @P5 MUFU.LG2 R5, R5 ;  /* 0x0000000500055308 */ /* 0x000e620000000c00 */
[----:B------:R-:W-:Y:S01]  /*7d30*/  F2FP.F16.F32.PACK_AB R88, R89, R88 ;  /* 0x000000585958723e */ /* 0x000fe200000000ff */
[----:B------:R-:W-:Y:S01]  /*7d40*/  STS [R14+0x3220], R110 ;  /* 0x0032206e0e007388 */ /* 0x000fe20000000800 */
[----:B------:R-:W-:Y:S01]  /*7d50*/  F2FP.F16.F32.PACK_AB R90, R91, R90 ;  /* 0x0000005a5b5a723e */ /* 0x000fe200000000ff */
[----:B------:R-:W1:Y:S01]  /*7d60*/  LDCU.U8 UR4, c[0x0][0x548] ;  /* 0x0000a900ff0477ac */ /* 0x000e620008000000 */
[----:B------:R-:W-:Y:S01]  /*7d70*/  F2FP.F16.F32.PACK_AB R6, R6, R92 ;  /* 0x0000005c0606723e */ /* 0x000fe200000000ff */
[----:B------:R-:W-:Y:S01]  /*7d80*/  STS [R12+0x3030], R104 ;  /* 0x003030680c007388 */ /* 0x000fe20000000800 */
[----:B------:R-:W-:Y:S01]  /*7d90*/  F2FP.F16.F32.PACK_AB R10, R10, R94 ;  /* 0x0000005e0a0a723e */ /* 0x000fe200000000ff */
[----:B------:R-:W1:Y:S01]  /*7da0*/  @P3 MUFU.LG2 R11, R11 ;  /* 0x0000000b000b3308 */ /* 0x000e620000000c00 */
[----:B------:R-:W-:Y:S01]  /*7db0*/  @P1 MOV R29, 0x1 ;  /* 0x00000001001d1802 */ /* 0x000fe20000000f00 */
[----:B------:R-:W-:Y:S01]  /*7dc0*/  STS [R12+0x3230], R106 ;  /* 0x0032306a0c007388 */ /* 0x000fe20000000800 */
[----:B--2---:R-:W2:Y:S01]  /*7dd0*/  @P5 LDC R4, c[0x0][0x458] ;  /* 0x00011600ff045b82 */ /* 0x004ea20000000800 */
[----:B-1----:R-:W-:-:S02]  /*7de0*/  @P1 IMAD R30, R17, R16, RZ ;  /* 0x00000010111e1224 */ /* 0x002fc400078e02ff */
        /* <DEDUP_REMOVED lines=11> */
[----:B------:R5:W-:Y:S01]  /*7ea0*/  STS [R12+0x4230], R8 ;  /* 0x004230080c007388 */ /* 0x000be20000000800 */
[----:B-1----:R-:W1:Y:S03]  /*7eb0*/  @P4 LDC R2, c[0x0][0x458] ;  /* 0x00011600ff024b82 */ /* 0x002e660000000800 */
[----:B------:R-:W-:Y:S04]  /*7ec0*/  STS [R14+0x5020], R88 ;  /* 0x005020580e007388 */ /* 0x000fe80000000800 */
[----:B------:R-:W-:Y:S04]  /*7ed0*/  STS [R14+0x5220], R90 ;  /* 0x0052205a0e007388 */ /* 0x000fe80000000800 */
[----:B------:R3:W-:Y:S04]  /*7ee0*/  STS [R12+0x5030], R6 ;  /* 0x005030060c007388 */ /* 0x0007e80000000800 */
[----:B------:R1:W-:Y:S01]  /*7ef0*/  STS [R12+0x5230], R10 ;  /* 0x0052300a0c007388 */ /* 0x0003e20000000800 */
[----:B-----5:R-:W1:Y:S08]  /*7f00*/  LDC.64 R8, c[0x0][0x400] ;  /* 0x00010000ff087b82 */ /* 0x020e700000000a00 */
[----:B---3--:R-:W3:Y:S01]  /*7f10*/  LDC R6, c[0x0][0x434] ;  /* 0x00010d00ff067b82 */ /* 0x008ee20000000800 */
[----:B--2-4-:R-:W-:Y:S05]  /*7f20*/  @P1 BRA `(.L_x_579) ;  /* 0x0000000000281947 */ /* 0x014fea0003800000 */
[----:B------:R-:W-:Y:S01]  /*7f30*/  ISETP.NE.AND P0, PT, RZ, UR4, PT ;  /* 0x00000004ff007c0c */ /* 0x000fe2000bf05270 */
[----:B-1----:R-:W1:-:S12]  /*7f40*/  LDC R12, c[0x0][0x3e0] ;  /* 0x0000f800ff0c7b82 */ /* 0x002e580000000800 */
[----:B------:R-:W2:Y:S01]  /*7f50*/  @P0 LDC R30, c[0x0][0x454] ;  /* 0x00011500ff1e0b82 */ /* 0x000ea20000000800 */
[----:B------:R-:W-:Y:S02]  /*7f60*/  @P0 MOV R26, 0x1 ;  /* 0x00000001001a0802 */ /* 0x000fe40000000f00 */
[----:B------:R-:W-:-:S05]  /*7f70*/  @!P0 MOV R26, 0x1 ;  /* 0x00000001001a8802 */ /* 0x000fca0000000f00 */
[----:B------:R-:W1:Y:S08]  /*7f80*/  @P0 LDC R29, c[0x0][0x454] ;  /* 0x00011500ff1d0b82 */ /* 0x000e700000000800 */
[----:B------:R-:W4:Y:S08]  /*7f90*/  @!P0 LDC R10, c[0x0][0x434] ;  /* 0x00010d00ff0a8b82 */ /* 0x000f300000000800 */
[----:B------:R-:W2:Y:S01]  /*7fa0*/  @!P0 LDC R30, c[0x0][0x434] ;  /* 0x00010d00ff1e8b82 */ /* 0x000ea20000000800 */
[----:B-1----:R-:W-:-:S02]  /*7fb0*/  @P0 IMAD R29, R29, R12, RZ ;  /* 0x0000000c1d1d0224 */ /* 0x002fc400078e02ff */
[----:B----4-:R-:W-:-:S07]  /*7fc0*/  @!P0 IMAD R29, R10, R12, RZ ;  /* 0x0000000c0a1d8224 */ /* 0x010fce00078e02ff */
.L_x_579:
[----:B------:R-:W-:Y:S01]  /*7fd0*/  BAR.SYNC.DEFER_BLOCKING 0x0 ;  /* 0x0000000000007b1d */ /* 0x000fe20000010000 */
[----:B------:R-:W-:Y:S01]  /*7fe0*/  @P5 FMUL.FTZ R5, R5, 0.69314718246459960938 ;  /* 0x3f31721805055820 */ /* 0x000fe20000410000 */
[----:B------:R-:W-:Y:S01]  /*7ff0*/  @P4 FMUL.FTZ R31, R24, 0.69314718246459960938 ;  /* 0x3f317218181f4820 */ /* 0x000fe20000410000 */
[----:B------:R-:W-:Y:S01]  /*8000*/  ISETP.NE.AND P1, PT, RZ, UR4, !P1 ;  /* 0x00000004ff007c0c */ /* 0x000fe2000cf25270 */
[----:B--2---:R-:W-:Y:S01]  /*8010*/  IMAD R24, R30, UR6, RZ ;  /* 0x000000061e187c24 */ /* 0x004fe2000f8e02ff */
[----:B------:R-:W-:Y:S01]  /*8020*/  MOV R28, 0x7f800000 ;  /* 0x7f800000001c7802 */ /* 0x000fe20000000f00 */
[----:B------:R-:W2:Y:S02]  /*8030*/  @P2 MUFU.LG2 R25, R7 ;  /* 0x0000000700192308 */ /* 0x000ea40000000c00 */
[----:B-1----:R-:W1:Y:S01]  /*8040*/  @P2 LDC R10, c[0x0][0x458] ;  /* 0x00011600ff0a2b82 */ /* 0x002e620000000800 */
[----:B------:R-:W-:Y:S01]  /*8050*/  MOV R27, 0x7f800000 ;  /* 0x7f800000001b7802 */ /* 0x000fe20000000f00 */
[----:B------:R-:W-:Y:S01]  /*8060*/  @P5 FFMA.FTZ R28, R168, R4, R5 ;  /* 0x00000004a81c5223 */ /* 0x000fe20000010005 */
[----:B------:R-:W-:Y:S01]  /*8070*/  LOP3.LUT R40, R3, 0x18, RZ, 0xc0, !PT ;  /* 0x0000001803287812 */ /* 0x000fe200078ec0ff */
[----:B------:R-:W-:Y:S01]  /*8080*/  @P4 FFMA.FTZ R27, R167, R2, R31 ;  /* 0x00000002a71b4223 */ /* 0x000fe2000001001f */
[----:B------:R-:W-:Y:S01]  /*8090*/  MOV R41, RZ ;  /* 0x000000ff00297202 */ /* 0x000fe20000000f00 */
[----:B---3--:R-:W-:Y:S01]  /*80a0*/  IMAD R32, R6, UR7, RZ ;  /* 0x0000000706207c24 */ /* 0x008fe2000f8e02ff */
[----:B------:R-:W-:Y:S01]  /*80b0*/  LOP3.LUT P5, RZ, R0, 0x3, RZ, 0xc0, !PT ;  /* 0x0000000300ff7812 */ /* 0x000fe200078ac0ff */
[----:B------:R-:W3:Y:S01]  /*80c0*/  LDC.64 R4, c[0x0][0x410] ;  /* 0x00010400ff047b82 */ /* 0x000ee20000000a00 */
[----:B------:R-:W-:-:S02]  /*80d0*/  @!P1 IMAD R24, R29, UR7, R24 ;  /* 0x000000071d189c24 */ /* 0x000fc4000f8e0218 */
[----:B------:R-:W-:Y:S01]  /*80e0*/  @P3 FMUL.FTZ R11, R11, 0.69314718246459960938 ;  /* 0x3f3172180b0b3820 */ /* 0x000fe20000410000 */
[----:B------:R-:W-:Y:S01]  /*80f0*/  IMAD.WIDE.U32 R40, R8, UR7, R40 ;  /* 0x0000000708287c25 */ /* 0x000fe2000f8e0028 */
[----:B------:R-:W-:Y:S01]  /*8100*/  SEL R29, R32, RZ, P1 ;  /* 0x000000ff201d7207 */ /* 0x000fe20000800000 */
[----:B------:R-:W-:Y:S01]  /*8110*/  BSSY.RECONVERGENT B0, `(.L_x_580) ;  /* 0x000003c000007945 */ /* 0x000fe20003800200 */
[----:B------:R-:W-:Y:S01]  /*8120*/  SHF.R.S32.HI R32, RZ, 0x1f, R32 ;  /* 0x0000001fff207819 */ /* 0x000fe20000011420 */
[----:B------:R-:W-:Y:S01]  /*8130*/  IMAD R8, R226, R26, RZ ;  /* 0x0000001ae2087224 */ /* 0x000fe200078e02ff */
[----:B------:R-:W4:Y:S01]  /*8140*/  LDC.64 R2, c[0x0][0x408] ;  /* 0x00010200ff027b82 */ /* 0x000f220000000a00 */
[----:B------:R1:W3:Y:S01]  /*8150*/  LDS.128 R20, [R225] ;  /* 0x00000000e1147984 */ /* 0x0002e20000000c00 */
[----:B--2---:R-:W-:Y:S01]  /*8160*/  @P2 FMUL.FTZ R25, R25, 0.69314718246459960938 ;  /* 0x3f31721819192820 */ /* 0x004fe20000410000 */
[----:B------:R-:W-:Y:S01]  /*8170*/  SEL R32, R32, RZ, P1 ;  /* 0x000000ff20207207 */ /* 0x000fe20000800000 */
[----:B------:R-:W-:Y:S01]  /*8180*/  IMAD R35, R9, UR7, R41 ;  /* 0x0000000709237c24 */ /* 0x000fe2000f8e0229 */
[----:B------:R2:W2:Y:S01]  /*8190*/  LDS.128 R16, [R225+0x2000] ;  /* 0x00200000e1107984 */ /* 0x0004a20000000c00 */
[----:B------:R-:W-:-:S02]  /*81a0*/  IADD3 R29, P4, P0, R8, R29, R24 ;  /* 0x0000001d081d7210 */ /* 0x000fc4000789e018 */
[----:B------:R-:W5:Y:S01]  /*81b0*/  @P3 LDC R7, c[0x0][0x458] ;  /* 0x00011600ff073b82 */ /* 0x000f620000000800 */
[----:B------:R2:W2:Y:S01]  /*81c0*/  LDS.128 R12, [R225+0x4000] ;  /* 0x00400000e10c7984 */ /* 0x0004a20000000c00 */
[----:B------:R-:W-:Y:S02]  /*81d0*/  SHF.R.S32.HI R8, RZ, 0x1f, R8 ;  /* 0x0000001fff087819 */ /* 0x000fe40000011408 */
[----:B------:R-:W-:Y:S02]  /*81e0*/  SHF.R.S32.HI R24, RZ, 0x1f, R24 ;  /* 0x0000001fff187819 */ /* 0x000fe40000011418 */
[----:B------:R-:W-:Y:S02]  /*81f0*/  MOV R31, 0x7f800000 ;  /* 0x7f800000001f7802 */ /* 0x000fe40000000f00 */
[----:B------:R-:W-:Y:S01]  /*8200*/  MOV R30, 0x7f800000 ;  /* 0x7f800000001e7802 */ /* 0x000fe20000000f00 */
[----:B-1----:R-:W-:Y:S01]  /*8210*/  @P2 FFMA.FTZ R30, R165, R10, R25 ;  /* 0x0000000aa51e2223 */ /* 0x002fe20000010019 */
[----:B------:R-:W-:Y:S01]  /*8220*/  IADD3.X R32, PT, PT, R8, R32, R24, P4, P0 ;  /* 0x0000002008207210 */ /* 0x000fe200027e0418 */
[----:B-----5:R-:W-:Y:S01]  /*8230*/  @P3 FFMA.FTZ R31, R166, R7, R11 ;  /* 0x00000007a61f3223 */ /* 0x020fe2000001000b */
[----:B--234-:R-:W-:Y:S06]  /*8240*/  @P5 BRA `(.L_x_581) ;  /* 0x0000000000a05947 */ /* 0x01cfec0003800000 */
[----:B------:R-:W-:Y:S01]  /*8250*/  SHF.R.U32.HI R7, RZ, 0x1, R0 ;  /* 0x00000001ff077819 */ /* 0x000fe20000011600 */
        /* <DEDUP_REMOVED lines=17> */
[----:B------:R-:W2:Y:S02]  /*8370*/  @!P5 LDC.64 R10, c[0x0][0x420] ;  /* 0x00010800ff0adb82 */ /* 0x000ea40000000a00 */
[----:B------:R-:W-:-:S02]  /*8380*/  @!P6 LEA.HI.X.SX32 R26, R38, R32, 0x1, P0 ;  /* 0x00000020261ae211 */ /* 0x000fc400000f0eff */
[CC--:B------:R-:W-:Y:S02]  /*8390*/  @!P4 IADD3 R38, P1, PT, R33.reuse, R29.reuse, RZ ;  /* 0x0000001d2126c210 */ /* 0x0c0fe40007f3e0ff */
[CC--:B------:R-:W-:Y:S02]  /*83a0*/  @!P5 IADD3 R37, P2, PT, R36.reuse, R29.reuse, RZ ;  /* 0x0000001d2425d210 */ /* 0x0c0fe40007f5e0ff */
[----:B------:R-:W3:Y:S01]  /*83b0*/  @!P4 LDC.64 R8, c[0x0][0x420] ;  /* 0x00010800ff08cb82 */ /* 0x000ee20000000a00 */
[-C--:B------:R-:W-:Y:S02]  /*83c0*/  @!P4 LEA.HI.X.SX32 R33, R33, R32.reuse, 0x1, P1 ;  /* 0x000000202121c211 */ /* 0x080fe400008f0eff */
[----:B------:R-:W-:Y:S02]  /*83d0*/  @!P5 LEA.HI.X.SX32 R36, R36, R32, 0x1, P2 ;  /* 0x000000202424d211 */ /* 0x000fe400010f0eff */
[----:B------:R-:W-:-:S03]  /*83e0*/  @!P3 IADD3 R29, P0, PT, R39, R29, RZ ;  /* 0x0000001d271db210 */ /* 0x000fc60007f1e0ff */
[----:B------:R-:W4:Y:S01]  /*83f0*/  @!P3 LDC.64 R6, c[0x0][0x420] ;  /* 0x00010800ff06bb82 */ /* 0x000f220000000a00 */
[C---:B-1----:R-:W-:Y:S02]  /*8400*/  @!P6 LEA R24, P2, R0.reuse, R24, 0x2 ;  /* 0x000000180018e211 */ /* 0x042fe400078410ff */
[----:B------:R-:W-:Y:S02]  /*8410*/  @!P3 LEA.HI.X.SX32 R32, R39, R32, 0x1, P0 ;  /* 0x000000202720b211 */ /* 0x000fe400000f0eff */
[----:B------:R-:W-:Y:S02]  /*8420*/  @!P6 LEA.HI.X R25, R0, R25, R26, 0x2, P2 ;  /* 0x000000190019e211 */ /* 0x000fe400010f141a */
[----:B--2---:R-:W-:-:S03]  /*8430*/  @!P5 LEA R10, P1, R37, R10, 0x2 ;  /* 0x0000000a250ad211 */ /* 0x004fc600078210ff */
[----:B------:R1:W-:Y:S01]  /*8440*/  @!P6 STG.E desc[UR24][R24.64], R28 ;  /* 0x0000001c1800e986 */ /* 0x0003e2000c101918 */
[----:B------:R-:W-:Y:S02]  /*8450*/  @!P5 LEA.HI.X R11, R37, R11, R36, 0x2, P1 ;  /* 0x0000000b250bd211 */ /* 0x000fe400008f1424 */
[----:B---3--:R-:W-:-:S03]  /*8460*/  @!P4 LEA R8, P1, R38, R8, 0x2 ;  /* 0x000000082608c211 */ /* 0x008fc600078210ff */
[----:B------:R1:W-:Y:S01]  /*8470*/  @!P5 STG.E desc[UR24][R10.64], R27 ;  /* 0x0000001b0a00d986 */ /* 0x0003e2000c101918 */
[----:B------:R-:W-:Y:S02]  /*8480*/  @!P4 LEA.HI.X R9, R38, R9, R33, 0x2, P1 ;  /* 0x000000092609c211 */ /* 0x000fe400008f1421 */
[----:B----4-:R-:W-:-:S03]  /*8490*/  @!P3 LEA R6, P0, R29, R6, 0x2 ;  /* 0x000000061d06b211 */ /* 0x010fc600078010ff */
[----:B------:R1:W-:Y:S01]  /*84a0*/  @!P4 STG.E desc[UR24][R8.64], R31 ;  /* 0x0000001f0800c986 */ /* 0x0003e2000c101918 */
[----:B------:R-:W-:-:S05]  /*84b0*/  @!P3 LEA.HI.X R7, R29, R7, R32, 0x2, P0 ;  /* 0x000000071d07b211 */ /* 0x000fca00000f1420 */
[----:B------:R1:W-:Y:S04]  /*84c0*/  @!P3 STG.E desc[UR24][R6.64], R30 ;  /* 0x0000001e0600b986 */ /* 0x0003e8000c101918 */
.L_x_581:
[----:B------:R-:W-:Y:S05]  /*84d0*/  BSYNC.RECONVERGENT B0 ;  /* 0x0000000000007941 */ /* 0x000fea0003800200 */
.L_x_580:
[----:B------:R-:W-:Y:S01]  /*84e0*/  IMAD.MOV.U32 R34, RZ, RZ, R40 ;  /* 0x000000ffff227224 */ /* 0x000fe200078e0028 */
[----:B-1----:R-:W1:Y:S01]  /*84f0*/  LDS.128 R28, [R225+0x800] ;  /* 0x00080000e11c7984 */ /* 0x002e620000000c00 */
[----:B------:R-:W2:Y:S01]  /*8500*/  LDCU.64 UR4, c[0x0][0x3f0] ;  /* 0x00007e00ff0477ac */ /* 0x000ea20008000a00 */
[----:B------:R-:W-:Y:S02]  /*8510*/  IMAD R0, R229, R2, RZ ;  /* 0x00000002e5007224 */ /* 0x000fe400078e02ff */
[----:B------:R-:W-:Y:S01]  /*8520*/  IMAD.WIDE.U32 R52, R4, UR6, R34 ;  /* 0x0000000604347c25 */ /* 0x000fe2000f8e0022 */
[----:B------:R-:W3:Y:S03]  /*8530*/  LDS.128 R24, [R225+0x2800] ;  /* 0x00280000e1187984 */ /* 0x000ee60000000c00 */
        /* <DEDUP_REMOVED lines=8> */
[C---:B--2---:R-:W-:Y:S01]  /*85c0*/  LEA R54, P0, R228.reuse, UR4, 0x1 ;  /* 0x00000004e4367c11 */ /* 0x044fe2000f8008ff */
[----:B------:R-:W2:Y:S03]  /*85d0*/  LDS.128 R32, [R225+0x5000] ;  /* 0x00500000e1207984 */ /* 0x000ea60000000c00 */
[----:B------:R-:W-:Y:S01]  /*85e0*/  LEA.HI.X R55, R228, UR5, R0, 0x1, P0 ;  /* 0x00000005e4377c11 */ /* 0x000fe200080f0c00 */
[----:B------:R-:W2:Y:S01]  /*85f0*/  LDS.128 R44, [R225+0x1800] ;  /* 0x00180000e12c7984 */ /* 0x000ea20000000c00 */
[----:B------:R-:W-:-:S02]  /*8600*/  LEA R56, P0, R2, R54, 0x7 ;  /* 0x0000003602387211 */ /* 0x000fc400078038ff */
[--C-:B------:R-:W-:Y:S01]  /*8610*/  SHF.L.U64.HI R0, R2, 0x6, R3.reuse ;  /* 0x0000000602007819 */ /* 0x100fe20000010203 */
[----:B------:R-:W2:Y:S01]  /*8620*/  LDS.128 R4, [R225+0x3800] ;  /* 0x00380000e1047984 */ /* 0x000ea20000000c00 */
[----:B------:R-:W-:Y:S02]  /*8630*/  IADD3 R58, P1, PT, R52, R54, RZ ;  /* 0x00000036343a7210 */ /* 0x000fe40007f3e0ff */
[-C--:B------:R-:W-:Y:S01]  /*8640*/  LEA.HI.X R57, R2, R55.reuse, R3, 0x7, P0 ;  /* 0x0000003702397211 */ /* 0x080fe200000f3c03 */
[----:B------:R-:W2:Y:S01]  /*8650*/  LDS.128 R48, [R225+0x5800] ;  /* 0x00580000e1307984 */ /* 0x000ea20000000c00 */
[----:B------:R-:W-:Y:S02]  /*8660*/  IADD3 R52, P0, PT, R52, R56, RZ ;  /* 0x0000003834347210 */ /* 0x000fe40007f1e0ff */
[C---:B------:R-:W-:Y:S01]  /*8670*/  IADD3.X R59, PT, PT, R0.reuse, R55, RZ, P1, !PT ;  /* 0x00000037003b7210 */ /* 0x040fe20000ffe4ff */
[----:B------:R-:W-:Y:S02]  /*8680*/  STG.E.128 desc[UR24][R54.64], R20 ;  /* 0x0000001436007986 */ /* 0x000fe4000c101d18 */
[----:B------:R-:W-:-:S02]  /*8690*/  IMAD.X R53, R0, 0x1, R57, P0 ;  /* 0x0000000100357824 */ /* 0x000fc400000e0639 */
[----:B------:R-:W-:Y:S04]  /*86a0*/  STG.E.128 desc[UR24][R54.64+0x40], R16 ;  /* 0x0000401036007986 */ /* 0x000fe8000c101d18 */
[----:B------:R-:W-:Y:S04]  /*86b0*/  STG.E.128 desc[UR24][R54.64+0x80], R12 ;  /* 0x0000800c36007986 */ /* 0x000fe8000c101d18 */
[----:B-1----:R-:W-:Y:S04]  /*86c0*/  STG.E.128 desc[UR24][R58.64], R28 ;  /* 0x0000001c3a007986 */ /* 0x002fe8000c101d18 */
[----:B---3--:R-:W-:Y:S04]  /*86d0*/  STG.E.128 desc[UR24][R58.64+0x40], R24 ;  /* 0x000040183a007986 */ /* 0x008fe8000c101d18 */
[----:B----4-:R-:W-:Y:S04]  /*86e0*/  STG.E.128 desc[UR24][R58.64+0x80], R8 ;  /* 0x000080083a007986 */ /* 0x010fe8000c101d18 */
[----:B-----5:R-:W-:Y:S04]  /*86f0*/  STG.E.128 desc[UR24][R56.64], R40 ;  /* 0x0000002838007986 */ /* 0x020fe8000c101d18 */
[----:B------:R-:W-:Y:S04]  /*8700*/  STG.E.128 desc[UR24][R56.64+0x40], R36 ;  /* 0x0000402438007986 */ /* 0x000fe8000c101d18 */
[----:B--2---:R-:W-:Y:S04]  /*8710*/  STG.E.128 desc[UR24][R56.64+0x80], R32 ;  /* 0x0000802038007986 */ /* 0x004fe8000c101d18 */
[----:B------:R-:W-:Y:S04]  /*8720*/  STG.E.128 desc[UR24][R52.64], R44 ;  /* 0x0000002c34007986 */ /* 0x000fe8000c101d18 */
[----:B------:R-:W-:Y:S04]  /*8730*/  STG.E.128 desc[UR24][R52.64+0x40], R4 ;  /* 0x0000400434007986 */ /* 0x000fe8000c101d18 */
[----:B------:R-:W-:Y:S01]  /*8740*/  STG.E.128 desc[UR24][R52.64+0x80], R48 ;  /* 0x0000803034007986 */ /* 0x000fe2000c101d18 */
[----:B------:R-:W-:Y:S05]  /*8750*/  EXIT ;  /* 0x000000000000794d */ /* 0x000fea0003800000 */
.L_x_582:
        /* <DEDUP_REMOVED lines=10> */
.L_x_1359:


//--------------------- .text._ZN5flash16flash_fwd_kernelI23Flash_fwd_kernel_traitsILi96ELi128ELi64ELi4ELb0ELb0EN7cutlass6half_tE19Flash_kernel_traitsILi96ELi128ELi64ELi4ES3_EELb1ELb0ELb0ELb1ELb0ELb0ELb0ELb0EEEvNS_16Flash_fwd_paramsE --------------------------
	.section	.text._ZN5flash16flash_fwd_kernelI23Flash_fwd_kernel_traitsILi96ELi128ELi64ELi4ELb0ELb0EN7cutlass6half_tE19Flash_kernel_traitsILi96ELi128ELi64ELi4ES3_EELb1ELb0ELb0ELb1ELb0ELb0ELb0ELb0EEEvNS_16Flash_fwd_paramsE,"ax",@progbits
	.align	128
        .global         _ZN5flash16flash_fwd_kernelI23Flash_fwd_kernel_traitsILi96ELi128ELi64ELi4ELb0ELb0EN7cutlass6half_tE19Flash_kernel_traitsILi96ELi128ELi64ELi4ES3_EELb1ELb0ELb0ELb1ELb0ELb0ELb0ELb0EEEvNS_16Flash_fwd_paramsE
        .type           _ZN5flash16flash_fwd_kernelI23Flash_fwd_kernel_traitsILi96ELi128ELi64ELi4ELb0ELb0EN7cutlass6half_tE19Flash_kernel_traitsILi96ELi128ELi64ELi4ES3_EELb1ELb0ELb0ELb1ELb0ELb0ELb0ELb0EEEvNS_16Flash_fwd_paramsE,@function
        .size           _ZN5flash16flash_fwd_kernelI23Flash_fwd_kernel_traitsILi96ELi128ELi64ELi4ELb0ELb0EN7cutlass6half_tE19Flash_kernel_traitsILi96ELi128ELi64ELi4ES3_EELb1ELb0ELb0ELb1ELb0ELb0ELb0ELb0EEEvNS_16Flash_fwd_paramsE,(.L_x_1360 - _ZN5flash16flash_fwd_kernelI23Flash_fwd_kernel_traitsILi96ELi128ELi64ELi4ELb0ELb0EN7cutlass6half_tE19Flash_kernel_traitsILi96ELi128ELi64ELi4ES3_EELb1ELb0ELb0ELb1ELb0ELb0ELb0ELb0EEEvNS_16Flash_fwd_paramsE)
        .other          _ZN5flash16flash_fwd_kernelI23Flash_fwd_kernel_traitsILi96ELi128ELi64ELi4ELb0ELb0EN7cutlass6half_tE19Flash_kernel_traitsILi96ELi128ELi64ELi4ES3_EELb1ELb0ELb0ELb1ELb0ELb0ELb0ELb0EEEvNS_16Flash_fwd_paramsE,@"STO_CUDA_ENTRY STV_DEFAULT"
_ZN5flash16flash_fwd_kernelI23Flash_fwd_kernel_traitsILi96ELi128ELi64ELi4ELb0ELb0EN7cutlass6half_tE19Flash_kernel_traitsILi96ELi128ELi64ELi4ES3_EELb1ELb0ELb0ELb1ELb0ELb0ELb0ELb0EEEvNS_16Flash_fwd_paramsE:
.text._ZN5flash16flash_fwd_kernelI23Flash_fwd_kernel_traitsILi96ELi128ELi64ELi4ELb0ELb0EN7cutlass6half_tE19Flash_kernel_traitsILi96ELi128ELi64ELi4ES3_EELb1ELb0ELb0ELb1ELb0ELb0ELb0ELb0EEEvNS_16Flash_fwd_paramsE:
        /* <DEDUP_REMOVED lines=12> */
[----:B------:R-:W2:Y:S01]  /*00c0*/  LDCU.64 UR4, c[0x0][0x510] ;  /* 0x0000a200ff0477ac */ /* 0x000ea20008000a00 */
[----:B------:R-:W2:Y:S01]  /*00d0*/  S2R R96, SR_CTAID.Z ;  /* 0x0000000000607919 */ /* 0x000ea20000002700 */
[----:B------:R-:W2:Y:S01]  /*00e0*/  S2R R213, SR_TID.X ;  /* 0x0000000000d57919 */ /* 0x000ea20000002100 */
[----:B------:R-:W-:-:S03]  /*00f0*/  IMAD.MOV.U32 R24, RZ, RZ, -0x1 ;  /* 0xffffffffff187424 */ /* 0x000fc600078e00ff */
[----:B------:R-:W2:Y:S06]  /*0100*/  LDC.64 R6, c[0x0][0x468] ;  /* 0x00011a00ff067b82 */ /* 0x000eac0000000a00 */
[----:B---3--:R-:W-:Y:S02]  /*0110*/  @P5 IMAD.MOV.U32 R2, RZ, RZ, R98 ;  /* 0x000000ffff025224 */ /* 0x008fe400078e0062 */
[----:B----4-:R-:W-:-:S05]  /*0120*/  @P5 IMAD.MOV.U32 R3, RZ, RZ, R99 ;  /* 0x000000ffff035224 */ /* 0x010fca00078e0063 */
[----:B-1----:R1:W3:Y:S01]  /*0130*/  @P5 LDG.E.64 R4, desc[UR18][R2.64] ;  /* 0x0000001202045981 */ /* 0x0022e2000c1e1b00 */
[----:B--2---:R-:W-:Y:S02]  /*0140*/  IMAD.U32 R218, RZ, RZ, UR4 ;  /* 0x00000004ffda7e24 */ /* 0x004fe4000f8e00ff */
[----:B------:R-:W-:Y:S01]  /*0150*/  IMAD.U32 R219, RZ, RZ, UR5 ;  /* 0x00000005ffdb7e24 */ /* 0x000fe2000f8e00ff */
[----:B------:R-:W2:Y:S05]  /*0160*/  LDCU.64 UR4, c[0x0][0x478] ;  /* 0x00008f00ff0477ac */ /* 0x000eaa0008000a00 */
[----:B------:R-:W4:Y:S01]  /*0170*/  @P5 LDG.E.64 R218, desc[UR18][R218.64] ;  /* 0x00000012dada5981 */ /* 0x000f22000c1e1b00 */
[----:B------:R-:W-:Y:S01]  /*0180*/  ISETP.NE.U32.AND P3, PT, RZ, UR8, PT ;  /* 0x00000008ff007c0c */ /* 0x000fe2000bf65070 */
[----:B------:R-:W-:Y:S01]  /*0190*/  IMAD.WIDE.U32 R8, R148, 0x4, R8 ;  /* 0x0000000494087825 */ /* 0x000fe200078e0008 */
[----:B------:R-:W-:-:S02]  /*01a0*/  ISETP.NE.U32.AND P1, PT, RZ, UR6, PT ;  /* 0x00000006ff007c0c */ /* 0x000fc4000bf25070 */
[--C-:B------:R-:W-:Y:S01]  /*01b0*/  LOP3.LUT R0, R96, R154, R148.reuse, 0xfe, !PT ;  /* 0x0000009a60007212 */ /* 0x100fe200078efe94 */
[----:B------:R-:W-:Y:S01]  /*01c0*/  IMAD.SHL.U32 R12, R148, 0x4, RZ ;  /* 0x00000004940c7824 */ /* 0x000fe200078e00ff */
[----:B------:R-:W-:Y:S02]  /*01d0*/  ISETP.NE.AND.EX P3, PT, RZ, UR9, PT, P3 ;  /* 0x00000009ff007c0c */ /* 0x000fe4000bf65330 */
[----:B------:R-:W-:Y:S02]  /*01e0*/  LOP3.LUT P6, RZ, R0, R213, RZ, 0xfc, !PT ;  /* 0x000000d500ff7212 */ /* 0x000fe400078cfcff */
[----:B------:R-:W3:Y:S01]  /*01f0*/  @P5 LDC R0, c[0x0][0x520] ;  /* 0x00014800ff005b82 */ /* 0x000ee20000000800 */
[----:B------:R-:W-:Y:S02]  /*0200*/  ISETP.NE.AND.EX P1, PT, RZ, UR7, PT, P1 ;  /* 0x00000007ff007c0c */ /* 0x000fe4000bf25310 */
[----:B--2---:R-:W-:Y:S02]  /*0210*/  ISETP.NE.U32.AND P0, PT, RZ, UR4, PT ;  /* 0x00000004ff007c0c */ /* 0x004fe4000bf05070 */
[----:B------:R-:W-:-:S02]  /*0220*/  SHF.R.U32.HI R11, RZ, 0x1e, R148 ;  /* 0x0000001eff0b7819 */ /* 0x000fc40000011694 */
[----:B------:R-:W-:Y:S01]  /*0230*/  ISETP.NE.AND.EX P0, PT, RZ, UR5, PT, P0 ;  /* 0x00000005ff007c0c */ /* 0x000fe2000bf05300 */
[----:B------:R-:W-:Y:S01]  /*0240*/  IMAD.MOV.U32 R10, RZ, RZ, RZ ;  /* 0x000000ffff0a7224 */ /* 0x000fe200078e00ff */
[----:B------:R-:W-:Y:S02]  /*0250*/  ISETP.NE.U32.AND P2, PT, RZ, UR8, PT ;  /* 0x00000008ff007c0c */ /* 0x000fe4000bf45070 */
[----:B-1----:R-:W4:Y:S02]  /*0260*/  @!P6 LDC.64 R2, c[0x0][0x528] ;  /* 0x00014a00ff02eb82 */ /* 0x002f240000000a00 */
[----:B------:R-:W-:Y:S02]  /*0270*/  ISETP.NE.AND.EX P2, PT, RZ, UR9, PT, P2 ;  /* 0x00000009ff007c0c */ /* 0x000fe4000bf45320 */
[----:B---3--:R-:W-:-:S05]  /*0280*/  @P5 IADD3 R98, P4, PT, R4, R0, RZ ;  /* 0x0000000004625210 */ /* 0x008fca0007f9e0ff */
[----:B------:R-:W-:Y:S02]  /*0290*/  @P5 IMAD.X R99, RZ, RZ, R5, P4 ;  /* 0x000000ffff635224 */ /* 0x000fe400020e0605 */
[----:B------:R-:W-:Y:S02]  /*02a0*/  @!P6 IMAD.MOV.U32 R4, RZ, RZ, R98 ;  /* 0x000000ffff04e224 */ /* 0x000fe400078e0062 */
[----:B------:R-:W-:Y:S01]  /*02b0*/  @!P6 IMAD.MOV.U32 R5, RZ, RZ, R99 ;  /* 0x000000ffff05e224 */ /* 0x000fe200078e0063 */
[----:B----4-:R-:W-:Y:S04]  /*02c0*/  @!P6 STG.E.64 desc[UR18][R2.64], R218 ;  /* 0x000000da0200e986 */ /* 0x010fe8000c101b12 */
[----:B------:R1:W-:Y:S04]  /*02d0*/  @!P6 STG.E.64 desc[UR18][R2.64+0x8], R4 ;  /* 0x000008040200e986 */ /* 0x0003e8000c101b12 */
[----:B------:R-:W2:Y:S01]  /*02e0*/  @P3 LDG.E R24, desc[UR18][R8.64] ;  /* 0x0000001208183981 */ /* 0x000ea2000c1e1900 */
[----:B-1----:R-:W-:-:S03]  /*02f0*/  @P1 IADD3 R4, P4, PT, R12, UR6, RZ ;  /* 0x000000060c041c10 */ /* 0x002fc6000ff9e0ff */
[----:B------:R1:W3:Y:S01]  /*0300*/  @P2 LDG.E R8, desc[UR18][R8.64+0x4] ;  /* 0x0000041208082981 */ /* 0x0002e2000c1e1900 */
[----:B------:R-:W-:Y:S02]  /*0310*/  @P0 IADD3 R2, P3, PT, R12, UR4, RZ ;  /* 0x000000040c020c10 */ /* 0x000fe4000ff7e0ff */
[C---:B------:R-:W-:Y:S02]  /*0320*/  @P1 IADD3.X R5, PT, PT, R11.reuse, UR7, RZ, P4, !PT ;  /* 0x000000070b051c10 */ /* 0x040fe4000a7fe4ff */
[----:B------:R-:W-:-:S03]  /*0330*/  @P0 IADD3.X R3, PT, PT, R11, UR5, RZ, P3, !PT ;  /* 0x000000050b030c10 */ /* 0x000fc60009ffe4ff */
[----:B------:R4:W3:Y:S04]  /*0340*/  @P1 LDG.E R10, desc[UR18][R4.64] ;  /* 0x00000012040a1981 */ /* 0x0008e8000c1e1900 */
[----:B------:R4:W3:Y:S01]  /*0350*/  @P0 LDG.E R0, desc[UR18][R2.64] ;  /* 0x0000001202000981 */ /* 0x0008e2000c1e1900 */
[----:B------:R-:W4:Y:S01]  /*0360*/  LDCU.U8 UR4, c[0x0][0x532] ;  /* 0x0000a640ff0477ac */ /* 0x000f220008000000 */
[----:B------:R-:W3:Y:S01]  /*0370*/  @!P2 LDC R238, c[0x0][0x434] ;  /* 0x00010d00ffeeab82 */ /* 0x000ee20000000800 */
[----:B------:R-:W-:-:S07]  /*0380*/  ISETP.EQ.U32.AND P4, PT, R6, RZ, PT ;  /* 0x000000ff0600720c */ /* 0x000fce0003f82070 */
[----:B-1----:R-:W1:Y:S08]  /*0390*/  @!P0 LDC R9, c[0x0][0x43c] ;  /* 0x00010f00ff098b82 */ /* 0x002e700000000800 */
[----:B----4-:R-:W4:Y:S01]  /*03a0*/  @!P0 LDC.64 R4, c[0x0][0x488] ;  /* 0x00012200ff048b82 */ /* 0x010f220000000a00 */
[----:B------:R-:W-:-:S05]  /*03b0*/  IADD3 R2, P1, PT, R12, R6, RZ ;  /* 0x000000060c027210 */ /* 0x000fca0007f3e0ff */
[----:B------:R-:W-:Y:S01]  /*03c0*/  IMAD.X R3, R11, 0x1, R7, P1 ;  /* 0x000000010b037824 */ /* 0x000fe200008e0607 */
[----:B------:R-:W-:-:S04]  /*03d0*/  ISETP.NE.U32.AND P1, PT, R6, RZ, PT ;  /* 0x000000ff0600720c */ /* 0x000fc80003f25070 */
[----:B------:R-:W-:Y:S02]  /*03e0*/  ISETP.NE.AND.EX P1, PT, R7, RZ, PT, P1 ;  /* 0x000000ff0700720c */ /* 0x000fe40003f25310 */
[----:B------:R-:W-:-:S04]  /*03f0*/  ISETP.NE.AND P3, PT, RZ, UR4, PT ;  /* 0x00000004ff007c0c */ /* 0x000fc8000bf65270 */
[----:B------:R-:W-:Y:S01]  /*0400*/  ISETP.EQ.OR.EX P4, PT, R7, RZ, !P3, P4 ;  /* 0x000000ff0700720c */ /* 0x000fe20005f82740 */
[----:B------:R-:W-:Y:S02]  /*0410*/  IMAD.MOV.U32 R11, RZ, RZ, -0x1 ;  /* 0xffffffffff0b7424 */ /* 0x000fe400078e00ff */
[----:B------:R-:W-:-:S10]  /*0420*/  IMAD.SHL.U32 R150, R154, 0x80, RZ ;  /* 0x000000809a967824 */ /* 0x000fd400078e00ff */
[----:B------:R1:W5:Y:S04]  /*0430*/  @!P4 LDG.E R11, desc[UR18][R2.64] ;  /* 0x00000012020bc981 */ /* 0x000368000c1e1900 */
[----:B--2---:R2:W-:Y:S01]  /*0440*/  STL [R1+0x6c], R24 ;  /* 0x00006c1801007387 */ /* 0x0045e20000100800 */
[----:B---3--:R-:W-:Y:S02]  /*0450*/  @P2 IMAD.IADD R238, R8, 0x1, -R24 ;  /* 0x0000000108ee2824 */ /* 0x008fe400078e0a18 */
[----:B------:R-:W-:Y:S02]  /*0460*/  @P0 IMAD.IADD R153, R0, 0x1, -R10 ;  /* 0x0000000100990824 */ /* 0x000fe400078e0a0a */
[----:B------:R-:W3:Y:S01]  /*0470*/  @!P1 LDC R0, c[0x0][0x438] ;  /* 0x00010e00ff009b82 */ /* 0x000ee20000000800 */
[----:B----4-:R-:W-:-:S04]  /*0480*/  @!P0 ISETP.NE.U32.AND P2, PT, R4, RZ, PT ;  /* 0x000000ff0400820c */ /* 0x010fc80003f45070 */
[----:B------:R-:W-:Y:S02]  /*0490*/  @!P0 ISETP.NE.AND.EX P2, PT, R5, RZ, PT, P2 ;  /* 0x000000ff0500820c */ /* 0x000fe40003f45320 */
[----:B------:R-:W-:Y:S02]  /*04a0*/  ISETP.GT.AND P4, PT, R238, R150, PT ;  /* 0x00000096ee00720c */ /* 0x000fe40003f84270 */
[----:B-1----:R-:W-:Y:S01]  /*04b0*/  @!P0 SEL R4, R9, RZ, P2 ;  /* 0x000000ff09048207 */ /* 0x002fe20001000000 */
[----:B--2---:R-:W-:Y:S10]  /*04c0*/  @!P1 BRA `(.L_x_583) ;  /* 0x00000000000c9947 */ /* 0x004ff40003800000 */
[----:B---3--:R-:W2:Y:S02]  /*04d0*/  @P3 LDG.E R0, desc[UR18][R2.64+0x4] ;  /* 0x0000041202003981 */ /* 0x008ea4000c1e1900 */
[----:B--2--5:R-:W-:-:S06]  /*04e0*/  @P3 IADD3 R0, PT, PT, R0, -R11, RZ ;  /* 0x8000000b00003210 */ /* 0x024fcc0007ffe0ff */
[----:B------:R1:W5:Y:S02]  /*04f0*/  @!P3 LDG.E R0, desc[UR18][R2.64] ;  /* 0x000000120200b981 */ /* 0x000364000c1e1900 */
.L_x_583:
[----:B---3-5:R-:W-:Y:S01]  /*0500*/  @!P0 IADD3 R153, PT, PT, R4, R0, -R10 ;  /* 0x0000000004998210 */ /* 0x028fe20007ffe80a */
[----:B------:R-:W-:Y:S06]  /*0510*/  @!P4 EXIT ;  /* 0x000000000000c94d */ /* 0x000fec0003800000 */
[----:B------:R-:W-:-:S13]  /*0520*/  ISETP.GT.AND P0, PT, R153, RZ, PT ;  /* 0x000000ff9900720c */ /* 0x000fda0003f04270 */
        /* <DEDUP_REMOVED lines=8> */
[----:B-1----:R-:W1:Y:S01]  /*05b0*/  @P6 LDC.64 R2, c[0x0][0x430] ;  /* 0x00010c00ff026b82 */ /* 0x002e620000000a00 */
[----:B------:R-:W-:Y:S01]  /*05c0*/  @P6 MOV R15, 0x1 ;  /* 0x00000001000f6802 */ /* 0x000fe20000000f00 */
[----:B----4-:R-:W-:-:S06]  /*05d0*/  @!P1 IMAD.WIDE.U32 R4, R148, R6, RZ ;  /* 0x0000000694049225 */ /* 0x010fcc00078e00ff */
[----:B------:R-:W4:Y:S01]  /*05e0*/  @P6 LDC R14, c[0x0][0x430] ;  /* 0x00010c00ff0e6b82 */ /* 0x000f220000000800 */
[----:B------:R-:W-:Y:S01]  /*05f0*/  @!P1 MOV R0, R4 ;  /* 0x0000000400009202 */ /* 0x000fe20000000f00 */
[----:B-1----:R-:W-:Y:S02]  /*0600*/  @P6 IMAD R16, R2, R3, RZ ;  /* 0x0000000302106224 */ /* 0x002fe400078e02ff */
[----:B--2---:R-:W-:Y:S01]  /*0610*/  @P1 IMAD.WIDE.U32 R2, R24, R8, RZ ;  /* 0x0000000818021225 */ /* 0x004fe200078e00ff */
        /* <DEDUP_REMOVED lines=11> */
.L_x_585:
        /* <DEDUP_REMOVED lines=40> */
.L_x_587:
[----:B------:R-:W-:Y:S05]  /*0950*/  BSYNC.RECONVERGENT B0 ;  /* 0x0000000000007941 */ /* 0x000fea0003800200 */
.L_x_586:
        /* <DEDUP_REMOVED lines=22> */
.L_x_589:
[----:B------:R-:W-:Y:S05]  /*0ac0*/  BSYNC.RECONVERGENT B0 ;  /* 0x0000000000007941 */ /* 0x000fea0003800200 */
.L_x_588:
        /* <DEDUP_REMOVED lines=24> */
.L_x_591:
[----:B------:R-:W-:Y:S05]  /*0c50*/  BSYNC.RECONVERGENT B0 ;  /* 0x0000000000007941 */ /* 0x000fea0003800200 */
.L_x_590:
        /* <DEDUP_REMOVED lines=32> */
.L_x_593:
[----:B------:R-:W-:Y:S05]  /*0e60*/  BSYNC.RECONVERGENT B0 ;  /* 0x0000000000007941 */ /* 0x000fea0003800200 */
.L_x_592:
        /* <DEDUP_REMOVED lines=15> */
.L_x_595:
[----:B------:R-:W-:Y:S05]  /*0f60*/  BSYNC.RECONVERGENT B0 ;  /* 0x0000000000007941 */ /* 0x000fea0003800200 */
.L_x_594:
        /* <DEDUP_REMOVED lines=10> */
.L_x_597:
[----:B------:R-:W-:Y:S05]  /*1010*/  BSYNC.RECONVERGENT B0 ;  /* 0x0000000000007941 */ /* 0x000fea0003800200 */
.L_x_596:
        /* <DEDUP_REMOVED lines=10> */
.L_x_599:
[----:B------:R-:W-:Y:S05]  /*10c0*/  BSYNC.RECONVERGENT B0 ;  /* 0x0000000000007941 */ /* 0x000fea0003800200 */
.L_x_598:
        /* <DEDUP_REMOVED lines=10> */
.L_x_584:
[----:B------:R-:W-:Y:S02]  /*1170*/  ISETP.NE.AND P0, PT, R24, -0x1, PT ;  /* 0xffffffff1800780c */ /* 0x000fe40003f05270 */
[----:B------:R-:W-:-:S11]  /*1180*/  ISETP.NE.AND P2, PT, R11, -0x1, PT ;  /* 0xffffffff0b00780c */ /* 0x000fd60003f45270 */
[----:B------:R-:W2:Y:S08]  /*1190*/  @!P0 LDC.64 R6, c[0x0][0x398] ;  /* 0x0000e600ff068b82 */ /* 0x000eb00000000a00 */
[----:B------:R-:W1:Y:S01]  /*11a0*/  @P0 LDC.64 R8, c[0x0][0x3b0] ;  /* 0x0000ec00ff080b82 */ /* 0x000e620000000a00 */
[----:B--2---:R-:W-:-:S04]  /*11b0*/  @!P0 IMAD.WIDE.U32 R4, R148, R6, RZ ;  /* 0x0000000694048225 */ /* 0x004fc800078e00ff */
[----:B------:R-:W-:Y:S01]  /*11c0*/  @!P0 IMAD R13, R148, R7, R5 ;  /* 0x00000007940d8224 */ /* 0x000fe200078e0205 */
[----:B------:R-:W-:Y:S01]  /*11d0*/  @!P0 MOV R12, R4 ;  /* 0x00000004000c8202 */ /* 0x000fe20000000f00 */
[----:B-1----:R-:W-:-:S04]  /*11e0*/  @P0 IMAD.WIDE.U32 R2, R24, R8, RZ ;  /* 0x0000000818020225 */ /* 0x002fc800078e00ff */
        /* <DEDUP_REMOVED lines=14> */
.L_x_600:
[----:B------:R-:W1:Y:S01]  /*12d0*/  LDCU.64 UR14, c[0x0][0x3b8] ;  /* 0x00007700ff0e77ac */ /* 0x000e620008000a00 */
[----:B------:R-:W-:-:S05]  /*12e0*/  IADD3 R2, PT, PT, R10, R11, RZ ;  /* 0x0000000b0a027210 */ /* 0x000fca0007ffe0ff */
[C---:B-1----:R-:W-:Y:S02]  /*12f0*/  IMAD R0, R2.reuse, UR15, RZ ;  /* 0x0000000f02007c24 */ /* 0x042fe4000f8e02ff */
[----:B------:R-:W-:-:S05]  /*1300*/  IMAD.WIDE.U32 R2, R2, UR14, RZ ;  /* 0x0000000e02027c25 */ /* 0x000fca000f8e00ff */
[----:B------:R-:W-:Y:S02]  /*1310*/  IADD3 R6, PT, PT, R3, R0, RZ ;  /* 0x0000000003067210 */ /* 0x000fe40007ffe0ff */
[----:B------:R-:W-:-:S07]  /*1320*/  MOV R5, R2 ;  /* 0x0000000200057202 */ /* 0x000fce0000000f00 */
.L_x_601:
        /* <DEDUP_REMOVED lines=39> */
.L_x_602:
[----:B------:R-:W1:Y:S01]  /*15a0*/  LDC.64 R14, c[0x0][0x3c0] ;  /* 0x0000f000ff0e7b82 */ /* 0x000e620000000a00 */
[----:B------:R-:W-:-:S05]  /*15b0*/  IADD3 R0, PT, PT, R10, R11, RZ ;  /* 0x0000000b0a007210 */ /* 0x000fca0007ffe0ff */
[C---:B-1----:R-:W-:Y:S02]  /*15c0*/  IMAD R4, R0.reuse, R15, RZ ;  /* 0x0000000f00047224 */ /* 0x042fe400078e02ff */
[----:B------:R-:W-:-:S05]  /*15d0*/  IMAD.WIDE.U32 R2, R0, R14, RZ ;  /* 0x0000000e00027225 */ /* 0x000fca00078e00ff */
[----:B------:R-:W-:-:S07]  /*15e0*/  IADD3 R0, PT, PT, R3, R4, RZ ;  /* 0x0000000403007210 */ /* 0x000fce0007ffe0ff */
.L_x_603:
[----:B------:R-:W-:Y:S01]  /*15f0*/  IMAD.SHL.U32 R247, R213, 0x8, RZ ;  /* 0x00000008d5f77824 */ /* 0x000fe200078e00ff */
[----:B------:R-:W1:Y:S01]  /*1600*/  LDCU.128 UR4, c[0x0][0x3d0] ;  /* 0x00007a00ff0477ac */ /* 0x000e620008000c00 */
[----:B------:R-:W-:Y:S01]  /*1610*/  SHF.R.U32.HI R24, RZ, 0x2, R213 ;  /* 0x00000002ff187819 */ /* 0x000fe200000116d5 */
[----:B------:R-:W2:Y:S01]  /*1620*/  S2UR UR16, SR_CgaCtaId ;  /* 0x00000000001079c3 */ /* 0x000ea20000008800 */
[----:B------:R-:W-:Y:S01]  /*1630*/  IADD3 R18, PT, PT, -R150, R238, RZ ;  /* 0x000000ee96127210 */ /* 0x000fe20007ffe1ff */
[----:B------:R-:W3:Y:S01]  /*1640*/  LDCU.64 UR10, c[0x0][0x390] ;  /* 0x00007200ff0a77ac */ /* 0x000ee20008000a00 */
[----:B------:R-:W-:Y:S01]  /*1650*/  LOP3.LUT R246, R247, 0x18, RZ, 0xc0, !PT ;  /* 0x00000018f7f67812 */ /* 0x000fe200078ec0ff */
[----:B------:R-:W-:Y:S01]  /*1660*/  IMAD.SHL.U32 R209, R213, 0x4, RZ ;  /* 0x00000004d5d17824 */ /* 0x000fe200078e00ff */
[----:B------:R-:W-:Y:S01]  /*1670*/  LOP3.LUT R9, R247, 0x1f20, RZ, 0xc0, !PT ;  /* 0x00001f20f7097812 */ /* 0x000fe200078ec0ff */
[----:B------:R-:W4:Y:S01]  /*1680*/  LDCU.64 UR8, c[0x0][0x3c8] ;  /* 0x00007900ff0877ac */ /* 0x000f220008000a00 */
[C---:B------:R-:W-:Y:S01]  /*1690*/  IADD3 R2, P0, PT, R246.reuse, R2, RZ ;  /* 0x00000002f6027210 */ /* 0x040fe20007f1e0ff */
[----:B------:R-:W-:Y:S01]  /*16a0*/  IMAD.SHL.U32 R152, R213, 0x20, RZ ;  /* 0x00000020d5987824 */ /* 0x000fe200078e00ff */
[C---:B------:R-:W-:Y:S01]  /*16b0*/  IADD3 R4, P1, PT, R246.reuse, R5, RZ ;  /* 0x00000005f6047210 */ /* 0x040fe20007f3e0ff */
[----:B------:R-:W5:Y:S01]  /*16c0*/  LDCU.64 UR12, c[0x0][0x388] ;  /* 0x00007100ff0c77ac */ /* 0x000f620008000a00 */
[C---:B------:R-:W-:Y:S01]  /*16d0*/  LOP3.LUT R155, R246.reuse, 0x40, RZ, 0xfc, !PT ;  /* 0x00000040f69b7812 */ /* 0x040fe200078efcff */
[----:B------:R-:W-:Y:S01]  /*16e0*/  IMAD.X R3, RZ, RZ, R0, P0 ;  /* 0x000000ffff037224 */ /* 0x000fe200000e0600 */
[----:B------:R-:W-:Y:S01]  /*16f0*/  SHF.R.S32.HI R0, RZ, 0x1f, R8 ;  /* 0x0000001fff007819 */ /* 0x000fe20000011408 */
[----:B------:R-:W-:Y:S01]  /*1700*/  IMAD.X R5, RZ, RZ, R6, P1 ;  /* 0x000000ffff057224 */ /* 0x000fe200008e0606 */
[----:B------:R-:W-:Y:S01]  /*1710*/  IADD3 R6, P0, PT, R246, R12, RZ ;  /* 0x0000000cf6067210 */ /* 0x000fe20007f1e0ff */
[----:B------:R-:W-:Y:S01]  /*1720*/  IMAD.WIDE.U32 R2, R24, R14, R2 ;  /* 0x0000000e18027225 */ /* 0x000fe200078e0002 */
[----:B------:R-:W-:Y:S01]  /*1730*/  LOP3.LUT R12, R247, 0xd8, RZ, 0xc0, !PT ;  /* 0x000000d8f70c7812 */ /* 0x000fe200078ec0ff */
[----:B------:R-:W-:Y:S01]  /*1740*/  BSSY.RECONVERGENT B0, `(.L_x_604) ;  /* 0x0000044000007945 */ /* 0x000fe20003800200 */
[----:B------:R-:W-:Y:S01]  /*1750*/  LOP3.LUT R167, R246, 0x20, RZ, 0xfc, !PT ;  /* 0x00000020f6a77812 */ /* 0x000fe200078efcff */
[----:B------:R-:W-:Y:S01]  /*1760*/  IMAD.WIDE.U32 R4, R24, UR14, R4 ;  /* 0x0000000e18047c25 */ /* 0x000fe2000f8e0004 */
[----:B------:R-:W-:-:S03]  /*1770*/  SHF.R.U32.HI R210, RZ, 0x1, R213 ;  /* 0x00000001ffd27819 */ /* 0x000fc600000116d5 */
[----:B-1----:R-:W-:Y:S02]  /*1780*/  IMAD R7, R0, UR4, RZ ;  /* 0x0000000400077c24 */ /* 0x002fe4000f8e02ff */
[----:B------:R-:W-:Y:S02]  /*1790*/  IMAD R3, R24, R15, R3 ;  /* 0x0000000f18037224 */ /* 0x000fe400078e0203 */
[----:B------:R-:W-:Y:S02]  /*17a0*/  IMAD R0, R0, UR6, RZ ;  /* 0x0000000600007c24 */ /* 0x000fe4000f8e02ff */
[----:B------:R-:W-:Y:S02]  /*17b0*/  IMAD R5, R24, UR15, R5 ;  /* 0x0000000f18057c24 */ /* 0x000fe4000f8e0205 */
[C---:B------:R-:W-:Y:S02]  /*17c0*/  IMAD R10, R8.reuse, UR7, R0 ;  /* 0x00000007080a7c24 */ /* 0x040fe4000f8e0200 */
[----:B------:R-:W-:-:S04]  /*17d0*/  IMAD.WIDE.U32 R2, R8, UR6, R2 ;  /* 0x0000000608027c25 */ /* 0x000fc8000f8e0002 */
[C---:B------:R-:W-:Y:S01]  /*17e0*/  IMAD R11, R8.reuse, UR5, R7 ;  /* 0x00000005080b7c24 */ /* 0x040fe2000f8e0207 */
[----:B------:R-:W-:Y:S01]  /*17f0*/  IADD3 R3, PT, PT, R3, R10, RZ ;  /* 0x0000000a03037210 */ /* 0x000fe20007ffe0ff */
[----:B------:R-:W-:Y:S01]  /*1800*/  IMAD.WIDE.U32 R4, R8, UR4, R4 ;  /* 0x0000000408047c25 */ /* 0x000fe2000f8e0004 */
[----:B------:R-:W-:-:S03]  /*1810*/  LOP3.LUT R8, R12, 0x18, R213, 0x78, !PT ;  /* 0x000000180c087812 */ /* 0x000fc600078e78d5 */
[----:B------:R-:W-:Y:S01]  /*1820*/  IMAD.X R7, RZ, RZ, R13, P0 ;  /* 0x000000ffff077224 */ /* 0x000fe200000e060d */
[----:B---3--:R-:W-:Y:S01]  /*1830*/  LEA R17, P0, R2, UR10, 0x1 ;  /* 0x0000000a02117c11 */ /* 0x008fe2000f8008ff */
[----:B------:R-:W-:Y:S01]  /*1840*/  IMAD.IADD R0, R5, 0x1, R11 ;  /* 0x0000000105007824 */ /* 0x000fe200078e020b */
[----:B------:R-:W-:Y:S01]  /*1850*/  LOP3.LUT R19, R9, R8, RZ, 0xfc, !PT ;  /* 0x0000000809137212 */ /* 0x000fe200078efcff */
[----:B----4-:R-:W-:Y:S01]  /*1860*/  IMAD.WIDE.U32 R10, R96, UR8, R6 ;  /* 0x00000008600a7c25 */ /* 0x010fe2000f8e0006 */
[----:B------:R-:W-:Y:S01]  /*1870*/  LEA.HI.X R16, R2, UR11, R3, 0x1, P0 ;  /* 0x0000000b02107c11 */ /* 0x000fe200080f0c03 */
[----:B------:R1:W-:Y:S01]  /*1880*/  STL [R1+0x60], R17 ;  /* 0x0000601101007387 */ /* 0x0003e20000100800 */
[----:B------:R-:W-:Y:S01]  /*1890*/  ISETP.GE.AND P0, PT, R24, R18, PT ;  /* 0x000000121800720c */ /* 0x000fe20003f06270 */
[----:B------:R-:W-:Y:S01]  /*18a0*/  UMOV UR8, 0x400 ;  /* 0x0000040000087882 */ /* 0x000fe20000000000 */
[----:B-----5:R-:W-:Y:S01]  /*18b0*/  LEA R225, P1, R4, UR12, 0x1 ;  /* 0x0000000c04e17c11 */ /* 0x020fe2000f8208ff */
[----:B------:R1:W-:Y:S01]  /*18c0*/  STL [R1+0x74], R19 ;  /* 0x0000741301007387 */ /* 0x0003e20000100800 */
[----:B------:R-:W-:Y:S01]  /*18d0*/  IMAD R5, R96, UR9, R11 ;  /* 0x0000000960057c24 */ /* 0x000fe2000f8e020b */
[----:B--2---:R-:W-:Y:S01]  /*18e0*/  ULEA UR9, UR16, UR8, 0x18 ;  /* 0x0000000810097291 */ /* 0x004fe2000f8ec0ff */
[----:B------:R-:W-:Y:S01]  /*18f0*/  LEA.HI.X R224, R4, UR13, R0, 0x1, P1 ;  /* 0x0000000d04e07c11 */ /* 0x000fe200088f0c00 */
[----:B------:R1:W-:Y:S01]  /*1900*/  STL [R1+0x4c], R16 ;  /* 0x00004c1001007387 */ /* 0x0003e20000100800 */
[----:B------:R-:W-:Y:S01]  /*1910*/  LOP3.LUT R0, R209, 0x18, RZ, 0xc0, !PT ;  /* 0x00000018d1007812 */ /* 0x000fe200078ec0ff */
[----:B------:R-:W-:-:S02]  /*1920*/  IMAD.MOV.U32 R25, RZ, RZ, RZ ;  /* 0x000000ffff197224 */ /* 0x000fc400078e00ff */
[----:B------:R1:W-:Y:S01]  /*1930*/  STL [R1+0x70], R18 ;  /* 0x0000701201007387 */ /* 0x0003e20000100800 */
[----:B------:R-:W-:Y:S01]  /*1940*/  LOP3.LUT R13, R0, 0xc0, R152, 0xf8, !PT ;  /* 0x000000c0000d7812 */ /* 0x000fe200078ef898 */
[----:B------:R-:W-:Y:S01]  /*1950*/  IMAD.WIDE.U32 R2, R154, 0x80, R24 ;  /* 0x000000809a027825 */ /* 0x000fe200078e0018 */
[----:B------:R-:W-:Y:S01]  /*1960*/  LEA R0, R19, UR9, 0x1 ;  /* 0x0000000913007c11 */ /* 0x000fe2000f8e08ff */
        /* <DEDUP_REMOVED lines=32> */
.L_x_606:
[----:B------:R3:W-:Y:S02]  /*1b70*/  STS.128 [R0+0x4000], RZ ;  /* 0x004000ff00007388 */ /* 0x0007e40000000c00 */
.L_x_605:
[----:B------:R-:W-:Y:S05]  /*1b80*/  BSYNC.RECONVERGENT B0 ;  /* 0x0000000000007941 */ /* 0x000fea0003800200 */
.L_x_604:
[----:B------:R-:W-:Y:S01]  /*1b90*/  IADD3 R12, PT, PT, R24, 0x20, RZ ;  /* 0x00000020180c7810 */ /* 0x000fe20007ffe0ff */
[----:B------:R-:W-:Y:S03]  /*1ba0*/  BSSY.RECONVERGENT B0, `(.L_x_607) ;  /* 0x0000024000007945 */ /* 0x000fe60003800200 */
[----:B------:R-:W-:-:S13]  /*1bb0*/  ISETP.GE.AND P0, PT, R12, R18, PT ;  /* 0x000000120c00720c */ /* 0x000fda0003f06270 */
[----:B------:R-:W-:Y:S05]  /*1bc0*/  @P0 BRA `(.L_x_608) ;  /* 0x0000000000840947 */ /* 0x000fea0003800000 */
[----:B------:R-:W5:Y:S01]  /*1bd0*/  LDCU.64 UR6, c[0x0][0x3b0] ;  /* 0x00007600ff0677ac */ /* 0x000f620008000a00 */
[----:B--2-4-:R-:W-:Y:S01]  /*1be0*/  IADD3 R6, P0, PT, R2, 0x20, RZ ;  /* 0x0000002002067810 */ /* 0x014fe20007f1e0ff */
[----:B------:R-:W-:Y:S01]  /*1bf0*/  IMAD.MOV.U32 R8, RZ, RZ, R10 ;  /* 0x000000ffff087224 */ /* 0x000fe200078e000a */
[----:B------:R-:W-:Y:S01]  /*1c00*/  MOV R9, R5 ;  /* 0x0000000500097202 */ /* 0x000fe20000000f00 */
[----:B------:R-:W2:Y:S02]  /*1c10*/  LDCU UR10, c[0x0][0x440] ;  /* 0x00008800ff0a77ac */ /* 0x000ea40008000800 */
[----:B------:R-:W-:Y:S01]  /*1c20*/  IMAD.X R7, RZ, RZ, R3, P0 ;  /* 0x000000ffff077224 */ /* 0x000fe200000e0603 */
[----:B------:R-:W4:Y:S03]  /*1c30*/  LDCU.64 UR4, c[0x0][0x380] ;  /* 0x00007000ff0477ac */ /* 0x000f260008000a00 */
[----:B-----5:R-:W-:-:S02]  /*1c40*/  IMAD R7, R7, UR6, RZ ;  /* 0x0000000607077c24 */ /* 0x020fc4000f8e02ff */
        /* <DEDUP_REMOVED lines=24> */
.L_x_609:
[----:B------:R4:W-:Y:S02]  /*1dd0*/  STS.128 [R0+0x4800], RZ ;  /* 0x004800ff00007388 */ /* 0x0009e40000000c00 */
.L_x_608:
[----:B------:R-:W-:Y:S05]  /*1de0*/  BSYNC.RECONVERGENT B0 ;  /* 0x0000000000007941 */ /* 0x000fea0003800200 */
.L_x_607:
[----:B--2-4-:R-:W-:Y:S01]  /*1df0*/  IADD3 R6, PT, PT, R24, 0x40, RZ ;  /* 0x0000004018067810 */ /* 0x014fe20007ffe0ff */
[----:B------:R-:W-:Y:S03]  /*1e00*/  BSSY.RECONVERGENT B0, `(.L_x_610) ;  /* 0x0000024000007945 */ /* 0x000fe60003800200 */
[----:B------:R-:W-:-:S13]  /*1e10*/  ISETP.GE.AND P0, PT, R6, R18, PT ;  /* 0x000000120600720c */ /* 0x000fda0003f06270 */
[----:B------:R-:W-:Y:S05]  /*1e20*/  @P0 BRA `(.L_x_611) ;  /* 0x0000000000840947 */ /* 0x000fea0003800000 */
[----:B------:R-:W2:Y:S01]  /*1e30*/  LDCU.64 UR6, c[0x0][0x3b0] ;  /* 0x00007600ff0677ac */ /* 0x000ea20008000a00 */
[----:B------:R-:W-:Y:S01]  /*1e40*/  IADD3 R6, P0, PT, R2, 0x40, RZ ;  /* 0x0000004002067810 */ /* 0x000fe20007f1e0ff */
[----:B------:R-:W-:Y:S01]  /*1e50*/  IMAD.MOV.U32 R8, RZ, RZ, R10 ;  /* 0x000000ffff087224 */ /* 0x000fe200078e000a */
[----:B------:R-:W-:Y:S01]  /*1e60*/  MOV R9, R5 ;  /* 0x0000000500097202 */ /* 0x000fe20000000f00 */
[----:B------:R-:W4:Y:S02]  /*1e70*/  LDCU UR10, c[0x0][0x440] ;  /* 0x00008800ff0a77ac */ /* 0x000f240008000800 */
[----:B------:R-:W-:Y:S01]  /*1e80*/  IMAD.X R7, RZ, RZ, R3, P0 ;  /* 0x000000ffff077224 */ /* 0x000fe200000e0603 */
[----:B------:R-:W5:Y:S03]  /*1e90*/  LDCU.64 UR4, c[0x0][0x380] ;  /* 0x00007000ff0477ac */ /* 0x000f660008000a00 */
[----:B--2---:R-:W-:-:S02]  /*1ea0*/  IMAD R7, R7, UR6, RZ ;  /* 0x0000000607077c24 */ /* 0x004fc4000f8e02ff */
[----:B------:R-:W-:Y:S01]  /*1eb0*/  IMAD.WIDE.U32 R8, R6, UR6, R8 ;  /* 0x0000000606087c25 */ /* 0x000fe2000f8e0008 */
[----:B----4-:R-:W-:-:S03]  /*1ec0*/  ISETP.GE.AND P1, PT, R246, UR10, PT ;  /* 0x0000000af6007c0c */ /* 0x010fc6000bf26270 */
[----:B------:R-:W-:Y:S01]  /*1ed0*/  IMAD R7, R6, UR7, R7 ;  /* 0x0000000706077c24 */ /* 0x000fe2000f8e0207 */
[----:B------:R-:W-:Y:S02]  /*1ee0*/  ISETP.GE.AND P0, PT, R167, UR10, PT ;  /* 0x0000000aa7007c0c */ /* 0x000fe4000bf06270 */
[----:B-----5:R-:W-:Y:S01]  /*1ef0*/  LEA R6, P2, R8, UR4, 0x1 ;  /* 0x0000000408067c11 */ /* 0x020fe2000f8408ff */
        /* <DEDUP_REMOVED lines=19> */
.L_x_612:
[----:B------:R4:W-:Y:S02]  /*2030*/  STS.128 [R0+0x5000], RZ ;  /* 0x005000ff00007388 */ /* 0x0009e40000000c00 */
.L_x_611:
[----:B------:R-:W-:Y:S05]  /*2040*/  BSYNC.RECONVERGENT B0 ;  /* 0x0000000000007941 */ /* 0x000fea0003800200 */
.L_x_610:
[----:B--2-4-:R-:W-:Y:S01]  /*2050*/  VIADD R7, R24, 0x60 ;  /* 0x0000006018077836 */ /* 0x014fe20000000000 */
[----:B------:R-:W-:Y:S01]  /*2060*/  USHF.L.U64.HI UR10, UR14, 0x6, UR15 ;  /* 0x000000060e0a7899 */ /* 0x000fe2000801020f */
[----:B------:R-:W-:Y:S01]  /*2070*/  VIADD R6, R153, 0x3f ;  /* 0x0000003f99067836 */ /* 0x000fe20000000000 */
[----:B------:R-:W-:Y:S01]  /*2080*/  USHF.L.U32 UR11, UR14, 0x6, URZ ;  /* 0x000000060e0b7899 */ /* 0x000fe200080006ff */
[----:B------:R-:W-:Y:S01]  /*2090*/  BSSY.RECONVERGENT B0, `(.L_x_613) ;  /* 0x0000026000007945 */ /* 0x000fe20003800200 */
[----:B------:R-:W-:Y:S02]  /*20a0*/  ISETP.GE.AND P0, PT, R7, R18, PT ;  /* 0x000000120700720c */ /* 0x000fe40003f06270 */
[----:B------:R-:W-:-:S04]  /*20b0*/  SHF.R.S32.HI R8, RZ, 0x1f, R6 ;  /* 0x0000001fff087819 */ /* 0x000fc80000011406 */
[----:B------:R-:W-:-:S04]  /*20c0*/  LEA.HI R6, R8, R6, RZ, 0x6 ;  /* 0x0000000608067211 */ /* 0x000fc800078f30ff */
[----:B------:R-:W-:-:S03]  /*20d0*/  SHF.R.S32.HI R250, RZ, 0x6, R6 ;  /* 0x00000006fffa7819 */ /* 0x000fc60000011406 */
[----:B------:R-:W-:Y:S05]  /*20e0*/  @P0 BRA `(.L_x_614) ;  /* 0x0000000000800947 */ /* 0x000fea0003800000 */
[----:B------:R-:W2:Y:S01]  /*20f0*/  LDCU.64 UR6, c[0x0][0x3b0] ;  /* 0x00007600ff0677ac */ /* 0x000ea20008000a00 */
[----:B------:R-:W-:Y:S01]  /*2100*/  IADD3 R6, P0, PT, R2, 0x60, RZ ;  /* 0x0000006002067810 */ /* 0x000fe20007f1e0ff */
[----:B------:R-:W-:Y:S01]  /*2110*/  IMAD.MOV.U32 R4, RZ, RZ, R10 ;  /* 0x000000ffff047224 */ /* 0x000fe200078e000a */
[----:B------:R-:W4:Y:S03]  /*2120*/  LDCU UR12, c[0x0][0x440] ;  /* 0x00008800ff0c77ac */ /* 0x000f260008000800 */
        /* <DEDUP_REMOVED lines=27> */
.L_x_615:
[----:B------:R4:W-:Y:S02]  /*22e0*/  STS.128 [R0+0x5800], RZ ;  /* 0x005800ff00007388 */ /* 0x0009e40000000c00 */
.L_x_614:
[----:B------:R-:W-:Y:S05]  /*22f0*/  BSYNC.RECONVERGENT B0 ;  /* 0x0000000000007941 */ /* 0x000fea0003800200 */
.L_x_613:
[----:B------:R-:W-:Y:S01]  /*2300*/  IADD3 R26, PT, PT, R250, -0x1, RZ ;  /* 0xfffffffffa1a7810 */ /* 0x000fe20007ffe0ff */
        /* <DEDUP_REMOVED lines=10> */
[----:B--2-4-:R-:W-:-:S04]  /*23b0*/  LEA R2, P2, R4, R225, 0x1 ;  /* 0x000000e104027211 */ /* 0x014fc800078408ff */
        /* <DEDUP_REMOVED lines=20> */
.L_x_618:
[----:B------:R4:W-:Y:S02]  /*2500*/  STS.128 [R0+0x8000], RZ ;  /* 0x008000ff00007388 */ /* 0x0009e40000000c00 */
.L_x_617:
[----:B------:R-:W-:Y:S05]  /*2510*/  BSYNC.RECONVERGENT B0 ;  /* 0x0000000000007941 */ /* 0x000fea0003800200 */
.L_x_616:
        /* <DEDUP_REMOVED lines=29> */
.L_x_621:
[----:B------:R4:W-:Y:S02]  /*26f0*/  STS.128 [R0+0x8800], RZ ;  /* 0x008800ff00007388 */ /* 0x0009e40000000c00 */
.L_x_620:
[----:B------:R-:W-:Y:S05]  /*2700*/  BSYNC.RECONVERGENT B0 ;  /* 0x0000000000007941 */ /* 0x000fea0003800200 */
.L_x_619:
[----:B------:R-:W5:Y:S01]  /*2710*/  LDCU.64 UR4, c[0x0][0x538] ;  /* 0x0000a700ff0477ac */ /* 0x000f620008000a00 */
[----:B------:R-:W0:Y:S01]  /*2720*/  LDGDEPBAR ;  /* 0x00000000000079af */ /* 0x000e220000000000 */
[----:B-----5:R-:W-:-:S04]  /*2730*/  ISETP.NE.U32.AND P1, PT, RZ, UR4, PT ;  /* 0x00000004ff007c0c */ /* 0x020fc8000bf25070 */
[----:B------:R-:W-:Y:S01]  /*2740*/  ISETP.NE.AND.EX P1, PT, RZ, UR5, PT, P1 ;  /* 0x00000005ff007c0c */ /* 0x000fe2000bf25310 */
[----:B------:R-:W-:Y:S01]  /*2750*/  BSSY.RECONVERGENT B0, `(.L_x_622) ;  /* 0x0000030000007945 */ /* 0x000fe20003800200 */
[----:B------:R-:W-:-:S11]  /*2760*/  DEPBAR.LE SB0, 0x0 ;  /* 0x000080000000791a */ /* 0x000fd60000000000 */
[----:B------:R-:W2:Y:S01]  /*2770*/  @P1 LDC.64 R4, c[0x0][0x540] ;  /* 0x00015000ff041b82 */ /* 0x000ea20000000a00 */
[----:B------:R-:W-:-:S03]  /*2780*/  @P1 MOV R97, RZ ;  /* 0x000000ff00611202 */ /* 0x000fc60000000f00 */
[----:B--2-4-:R-:W-:-:S04]  /*2790*/  @P1 IMAD.WIDE.U32 R2, R148, R4, R96 ;  /* 0x0000000494021225 */ /* 0x014fc800078e0060 */
[----:B------:R-:W-:Y:S01]  /*27a0*/  @P1 IMAD R5, R148, R5, R3 ;  /* 0x0000000594051224 */ /* 0x000fe200078e0203 */
[----:B------:R-:W-:-:S04]  /*27b0*/  @P1 LEA R4, P0, R2, UR4, 0x2 ;  /* 0x0000000402041c11 */ /* 0x000fc8000f8010ff */
[----:B------:R-:W-:Y:S02]  /*27c0*/  @P1 LEA.HI.X R5, R2, UR5, R5, 0x2, P0 ;  /* 0x0000000502051c11 */ /* 0x000fe400080f1405 */
[----:B------:R-:W2:Y:S03]  /*27d0*/  @P1 LDC R2, c[0x0][0x458] ;  /* 0x00011600ff021b82 */ /* 0x000ea60000000800 */
[----:B------:R4:W5:Y:S01]  /*27e0*/  @P1 LDG.E R7, desc[UR18][R4.64] ;  /* 0x0000001204071981 */ /* 0x000962000c1e1900 */
[----:B------:R-:W-:Y:S01]  /*27f0*/  MOV R149, RZ ;  /* 0x000000ff00957202 */ /* 0x000fe20000000f00 */
[----:B--2---:R2:W5:Y:S01]  /*2800*/  @P1 MUFU.RCP R3, R2 ;  /* 0x0000000200031308 */ /* 0x0045620000001000 */
[C---:B----4-:R-:W-:Y:S02]  /*2810*/  SHF.L.U32 R4, R14.reuse, 0x6, RZ ;  /* 0x000000060e047819 */ /* 0x050fe400000006ff */
[----:B--2---:R-:W-:-:S05]  /*2820*/  SHF.L.U64.HI R2, R14, 0x6, R15 ;  /* 0x000000060e027819 */ /* 0x004fca000001020f */
[----:B------:R-:W-:-:S04]  /*2830*/  IMAD R2, R2, R26, RZ ;  /* 0x0000001a02027224 */ /* 0x000fc800078e02ff */
[----:B------:R-:W-:Y:S02]  /*2840*/  IMAD R2, R9, R4, R2 ;  /* 0x0000000409027224 */ /* 0x000fe400078e0202 */
[----:B------:R-:W-:-:S05]  /*2850*/  IMAD.WIDE.U32 R4, R4, R26, RZ ;  /* 0x0000001a04047225 */ /* 0x000fca00078e00ff */
[----:B------:R-:W-:Y:S01]  /*2860*/  IADD3 R6, PT, PT, R5, R2, RZ ;  /* 0x0000000205067210 */ /* 0x000fe20007ffe0ff */
[----:B------:R-:W-:Y:S01]  /*2870*/  BAR.SYNC.DEFER_BLOCKING 0x0 ;  /* 0x0000000000007b1d */ /* 0x000fe20000010000 */
[----:B-----5:R-:W-:-:S05]  /*2880*/  @P1 FMUL.FTZ R149, R7, R3 ;  /* 0x0000000307951220 */ /* 0x020fca0000410000 */
[----:B------:R-:W-:Y:S05]  /*2890*/  @P3 BRA `(.L_x_623) ;  /* 0x0000000000603947 */ /* 0x000fea0003800000 */
[----:B------:R-:W2:Y:S01]  /*28a0*/  LDCU UR4, c[0x0][0x440] ;  /* 0x00008800ff0477ac */ /* 0x000ea20008000800 */
[----:B------:R-:W-:-:S04]  /*28b0*/  LEA R2, P2, R4, R17, 0x1 ;  /* 0x0000001104027211 */ /* 0x000fc800078408ff */
[----:B------:R-:W-:Y:S02]  /*28c0*/  LEA.HI.X R3, R4, R16, R6, 0x1, P2 ;  /* 0x0000001004037211 */ /* 0x000fe400010f0c06 */
[----:B--2---:R-:W-:Y:S02]  /*28d0*/  ISETP.GE.AND P1, PT, R246, UR4, PT ;  /* 0x00000004f6007c0c */ /* 0x004fe4000bf26270 */
        /* <DEDUP_REMOVED lines=18> */
.L_x_624:
[----:B------:R4:W-:Y:S01]  /*2a00*/  STS.128 [R0+0xb000], RZ ;  /* 0x00b000ff00007388 */ /* 0x0009e20000000c00 */
[----:B------:R-:W-:Y:S05]  /*2a10*/  BRA `(.L_x_625) ;  /* 0x00000000000c7947 */ /* 0x000fea0003800000 */
.L_x_623:
[----:B------:R2:W-:Y:S04]  /*2a20*/  STS.128 [R0+0x9000], RZ ;  /* 0x009000ff00007388 */ /* 0x0005e80000000c00 */
[----:B------:R2:W-:Y:S04]  /*2a30*/  STS.128 [R0+0xa000], RZ ;  /* 0x00a000ff00007388 */ /* 0x0005e80000000c00 */
[----:B------:R2:W-:Y:S02]  /*2a40*/  STS.128 [R0+0xb000], RZ ;  /* 0x00b000ff00007388 */ /* 0x0005e40000000c00 */
.L_x_625:
[----:B------:R-:W-:Y:S05]  /*2a50*/  BSYNC.RECONVERGENT B0 ;  /* 0x0000000000007941 */ /* 0x000fea0003800200 */
.L_x_622:
[----:B------:R-:W-:Y:S01]  /*2a60*/  ISETP.GE.AND P0, PT, R12, R8, PT ;  /* 0x000000080c00720c */ /* 0x000fe20003f06270 */
[C---:B------:R-:W-:Y:S01]  /*2a70*/  IMAD.SHL.U32 R7, R213.reuse, 0x10, RZ ;  /* 0x00000010d5077824 */ /* 0x040fe200078e00ff */
[----:B------:R-:W-:Y:S01]  /*2a80*/  BSSY.RECONVERGENT B0, `(.L_x_626) ;  /* 0x0000022000007945 */ /* 0x000fe20003800200 */
[----:B------:R-:W-:Y:S02]  /*2a90*/  LOP3.LUT R9, R213, 0x8, RZ, 0xc0, !PT ;  /* 0x00000008d5097812 */ /* 0x000fe400078ec0ff */
[----:B------:R-:W-:Y:S02]  /*2aa0*/  LOP3.LUT R8, R152, 0x120, RZ, 0xc0, !PT ;  /* 0x0000012098087812 */ /* 0x000fe400078ec0ff */
[----:B------:R-:W-:Y:S02]  /*2ab0*/  LOP3.LUT R151, R13, 0x8, R210, 0x78, !PT ;  /* 0x000000080d977812 */ /* 0x000fe400078e78d2 */
        /* <DEDUP_REMOVED lines=29> */
.L_x_628:
[----:B------:R4:W-:Y:S02]  /*2c90*/  STS.128 [R0+0xb800], RZ ;  /* 0x00b800ff00007388 */ /* 0x0009e40000000c00 */
.L_x_627:
[----:B------:R-:W-:Y:S05]  /*2ca0*/  BSYNC.RECONVERGENT B0 ;  /* 0x0000000000007941 */ /* 0x000fea0003800200 */
.L_x_626:
[----:B--2-4-:R-:W-:Y:S01]  /*2cb0*/  LOP3.LUT R2, R7, 0x100, RZ, 0xc0, !PT ;  /* 0x0000010007027812 */ /* 0x014fe200078ec0ff */
[----:B------:R-:W0:Y:S01]  /*2cc0*/  LDGDEPBAR ;  /* 0x00000000000079af */ /* 0x000e220000000000 */
[----:B------:R-:W-:Y:S02]  /*2cd0*/  LOP3.LUT R3, R13, R9, RZ, 0x3c, !PT ;  /* 0x000000090d037212 */ /* 0x000fe400078e3cff */
[----:B------:R-:W-:Y:S02]  /*2ce0*/  LOP3.LUT R2, R2, 0x20, R152, 0xf8, !PT ;  /* 0x0000002002027812 */ /* 0x000fe400078ef898 */
[----:B------:R-:W-:Y:S02]  /*2cf0*/  IADD3 R4, PT, PT, R151, R8, R211 ;  /* 0x0000000897047210 */ /* 0x000fe40007ffe0d3 */
[----:B------:R-:W-:Y:S01]  /*2d00*/  LOP3.LUT P6, RZ, R213, 0x4, RZ, 0xc0, !PT ;  /* 0x00000004d5ff7812 */ /* 0x000fe200078cc0ff */
[----:B------:R-:W-:Y:S01]  /*2d10*/  IMAD.IADD R3, R3, 0x1, R2 ;  /* 0x0000000103037824 */ /* 0x000fe200078e0202 */
[----:B------:R-:W-:Y:S01]  /*2d20*/  LEA R27, R4, UR9, 0x1 ;  /* 0x00000009041b7c11 */ /* 0x000fe2000f8e08ff */
[----:B------:R-:W-:Y:S01]  /*2d30*/  IMAD.MOV.U32 R2, RZ, RZ, 0x20 ;  /* 0x00000020ff027424 */ /* 0x000fe200078e00ff */
[----:B------:R-:W-:-:S02]  /*2d40*/  LOP3.LUT R24, R24, 0x7, RZ, 0xc0, !PT ;  /* 0x0000000718187812 */ /* 0x000fc400078ec0ff */
[----:B------:R-:W-:Y:S01]  /*2d50*/  LEA R3, R3, UR9, 0x1 ;  /* 0x0000000903037c11 */ /* 0x000fe2000f8e08ff */
[----:B-1----:R-:W-:Y:S01]  /*2d60*/  LDSM.16.M88.4 R16, [R27] ;  /* 0x000000001b10783b */ /* 0x002fe20000000200 */
[----:B------:R-:W-:Y:S02]  /*2d70*/  SEL R2, R2, 0xffffffe0, !P6 ;  /* 0xffffffe002027807 */ /* 0x000fe40007000000 */
[----:B------:R-:W-:Y:S01]  /*2d80*/  LOP3.LUT R161, R210, 0x1f0, RZ, 0xc0, !PT ;  /* 0x000001f0d2a17812 */ /* 0x000fe200078ec0ff */
[----:B------:R-:W1:Y:S02]  /*2d90*/  LDSM.16.M88.4 R8, [R3+0x6000] ;  /* 0x006000000308783b */ /* 0x000e640000000200 */
[--C-:B------:R-:W-:Y:S02]  /*2da0*/  IMAD.IADD R25, R27, 0x1, R2.reuse ;  /* 0x000000011b197824 */ /* 0x100fe400078e0202 */
[----:B------:R-:W2:Y:S01]  /*2db0*/  LDSM.16.M88.4 R4, [R27+0x1000] ;  /* 0x001000001b04783b */ /* 0x000ea20000000200 */
[----:B------:R-:W-:-:S03]  /*2dc0*/  IMAD.IADD R2, R3, 0x1, R2 ;  /* 0x0000000103027824 */ /* 0x000fc600078e0202 */
[----:B------:R-:W4:Y:S04]  /*2dd0*/  LDSM.16.M88.4 R20, [R3+0x6400] ;  /* 0x006400000314783b */ /* 0x000f280000000200 */
[----:B------:R-:W5:Y:S04]  /*2de0*/  LDSM.16.M88.4 R48, [R3+0x6800] ;  /* 0x006800000330783b */ /* 0x000f680000000200 */
[----:B------:R-:W3:Y:S04]  /*2df0*/  LDSM.16.M88.4 R44, [R3+0x6c00] ;  /* 0x006c0000032c783b */ /* 0x000ee80000000200 */
[----:B------:R-:W-:Y:S04]  /*2e00*/  LDSM.16.M88.4 R12, [R25+0x1000] ;  /* 0x00100000190c783b */ /* 0x000fe80000000200 */
[----:B------:R-:W3:Y:S04]  /*2e10*/  LDSM.16.M88.4 R32, [R2+0x6800] ;  /* 0x006800000220783b */ /* 0x000ee80000000200 */
[----:B------:R-:W3:Y:S04]  /*2e20*/  LDSM.16.M88.4 R40, [R2+0x6000] ;  /* 0x006000000228783b */ /* 0x000ee80000000200 */
[----:B------:R-:W3:Y:S04]  /*2e30*/  LDSM.16.M88.4 R36, [R2+0x6400] ;  /* 0x006400000224783b */ /* 0x000ee80000000200 */
[----:B------:R-:W3:Y:S01]  /*2e40*/  LDSM.16.M88.4 R28, [R2+0x6c00] ;  /* 0x006c0000021c783b */ /* 0x000ee20000000200 */
[-C--:B-1----:R-:W-:Y:S03]  /*2e50*/  HMMA.16816.F32 R124, R16, R8.reuse, RZ ;  /* 0x00000008107c723c */ /* 0x082fe600000018ff */
[----:B------:R-:W-:Y:S04]  /*2e60*/  LDSM.16.M88.4 R60, [R3+0x7800] ;  /* 0x00780000033c783b */ /* 0x000fe80000000200 */
[----:B------:R-:W-:Y:S01]  /*2e70*/  LDSM.16.M88.4 R56, [R3+0x7400] ;  /* 0x007400000338783b */ /* 0x000fe20000000200 */
[C---:B--2---:R-:W-:Y:S03]  /*2e80*/  HMMA.16816.F32 R64, R4.reuse, R8, RZ ;  /* 0x000000080440723c */ /* 0x044fe600000018ff */
[----:B------:R-:W-:Y:S04]  /*2e90*/  LDSM.16.M88.4 R52, [R3+0x7000] ;  /* 0x007000000334783b */ /* 0x000fe80000000200 */
[----:B------:R-:W-:Y:S01]  /*2ea0*/  LDSM.16.M88.4 R128, [R3+0x7c00] ;  /* 0x007c00000380783b */ /* 0x000fe20000000200 */
[-C--:B------:R-:W-:Y:S03]  /*2eb0*/  HMMA.16816.F32 R112, R4, R10.reuse, RZ ;  /* 0x0000000a0470723c */ /* 0x080fe600000018ff */
[----:B------:R-:W-:Y:S04]  /*2ec0*/  STL [R1+0xc], R24 ;  /* 0x00000c1801007387 */ /* 0x000fe80000100800 */
[----:B------:R-:W-:Y:S01]  /*2ed0*/  STL [R1+0x8], R161 ;  /* 0x000008a101007387 */ /* 0x000fe20000100800 */
[----:B------:R-:W-:Y:S03]  /*2ee0*/  HMMA.16816.F32 R132, R16, R10, RZ ;  /* 0x0000000a1084723c */ /* 0x000fe600000018ff */
[----:B------:R-:W1:Y:S05]  /*2ef0*/  LDSM.16.M88.4 R8, [R25] ;  /* 0x000000001908783b */ /* 0x000e6a0000000200 */
[C---:B----4-:R-:W-:Y:S08]  /*2f00*/  HMMA.16816.F32 R68, R4.reuse, R20, RZ ;  /* 0x000000140444723c */ /* 0x050ff000000018ff */
[C---:B-----5:R-:W-:Y:S08]  /*2f10*/  HMMA.16816.F32 R76, R4.reuse, R48, RZ ;  /* 0x00000030044c723c */ /* 0x060ff000000018ff */
[C---:B---3--:R-:W-:Y:S08]  /*2f20*/  HMMA.16816.F32 R100, R4.reuse, R44, RZ ;  /* 0x0000002c0464723c */ /* 0x048ff000000018ff */
        /* <DEDUP_REMOVED lines=30> */
[----:B------:R-:W-:Y:S07]  /*3110*/  LDSM.16.M88.4 R28, [R2+0x7c00] ;  /* 0x007c0000021c783b */ /* 0x000fee0000000200 */
[C---:B--2---:R-:W-:Y:S01]  /*3120*/  HMMA.16816.F32 R8, R4.reuse, R60, R16 ;  /* 0x0000003c0408723c */ /* 0x044fe20000001810 */
[----:B------:R-:W1:Y:S07]  /*3130*/  LDSM.16.M88.4 R16, [R25+0x3000] ;  /* 0x003000001910783b */ /* 0x000e6e0000000200 */
[C---:B------:R-:W-:Y:S08]  /*3140*/  HMMA.16816.F32 R100, R4.reuse, R56, R44 ;  /* 0x000000380464723c */ /* 0x040ff0000000182c */
[----:B------:R-:W-:Y:S08]  /*3150*/  HMMA.16816.F32 R44, R4, R58, R112 ;  /* 0x0000003a042c723c */ /* 0x000ff00000001870 */
[----:B---3--:R-:W-:Y:S01]  /*3160*/  HMMA.16816.F32 R84, R20, R54, R12 ;  /* 0x000000361454723c */ /* 0x008fe2000000180c */
[----:B------:R-:W2:Y:S07]  /*3170*/  LDSM.16.M88.4 R12, [R25+0x2000] ;  /* 0x00200000190c783b */ /* 0x000eae0000000200 */
[C---:B------:R-:W-:Y:S01]  /*3180*/  HMMA.16816.F32 R104, R4.reuse, R52, R48 ;  /* 0x000000340468723c */ /* 0x040fe20000001830 */
[----:B------:R-:W-:Y:S07]  /*3190*/  LDSM.16.M88.4 R48, [R3+0x8000] ;  /* 0x008000000330783b */ /* 0x000fee0000000200 */
[C---:B------:R-:W-:Y:S08]  /*31a0*/  HMMA.16816.F32 R156, R4.reuse, R128, R136 ;  /* 0x00000080049c723c */ /* 0x040ff00000001888 */
[C---:B------:R-:W-:Y:S08]  /*31b0*/  HMMA.16816.F32 R88, R4.reuse, R54, R140 ;  /* 0x000000360458723c */ /* 0x040ff0000000188c */
[C---:B------:R-:W-:Y:S08]  /*31c0*/  HMMA.16816.F32 R120, R4.reuse, R62, R92 ;  /* 0x0000003e0478723c */ /* 0x040ff0000000185c */
[----:B------:R-:W-:Y:S01]  /*31d0*/  HMMA.16816.F32 R112, R4, R130, R76 ;  /* 0x000000820470723c */ /* 0x000fe2000000184c */
[----:B------:R-:W3:Y:S07]  /*31e0*/  LDSM.16.M88.4 R4, [R27+0x5000] ;  /* 0x005000001b04783b */ /* 0x000eee0000000200 */
[C---:B------:R-:W-:Y:S08]  /*31f0*/  HMMA.16816.F32 R92, R20.reuse, R52, R72 ;  /* 0x00000034145c723c */ /* 0x040ff00000001848 */
[C---:B------:R-:W-:Y:S08]  /*3200*/  HMMA.16816.F32 R80, R20.reuse, R56, R68 ;  /* 0x000000381450723c */ /* 0x040ff00000001844 */
[C---:B------:R-:W-:Y:S01]  /*3210*/  HMMA.16816.F32 R76, R20.reuse, R58, R64 ;  /* 0x0000003a144c723c */ /* 0x040fe20000001840 */
[----:B------:R-:W4:Y:S04]  /*3220*/  LDSM.16.M88.4 R56, [R3+0x8800] ;  /* 0x008800000338783b */ /* 0x000f280000000200 */
[----:B------:R-:W-:Y:S03]  /*3230*/  LDSM.16.M88.4 R64, [R3+0x8c00] ;  /* 0x008c00000340783b */ /* 0x000fe60000000200 */
[C---:B------:R-:W-:Y:S08]  /*3240*/  HMMA.16816.F32 R72, R20.reuse, R60, R124 ;  /* 0x0000003c1448723c */ /* 0x040ff0000000187c */
[C---:B------:R-:W-:Y:S08]  /*3250*/  HMMA.16816.F32 R68, R20.reuse, R62, R116 ;  /* 0x0000003e1444723c */ /* 0x040ff00000001874 */
[----:B------:R-:W-:Y:S08]  /*3260*/  HMMA.16816.F32 R60, R20, R128, R144 ;  /* 0x00000080143c723c */ /* 0x000ff00000001890 */
[----:B-1----:R-:W-:Y:S01]  /*3270*/  HMMA.16816.F32 R136, R16, R38, R44 ;  /* 0x000000261088723c */ /* 0x002fe2000000182c */
[----:B------:R-:W1:Y:S07]  /*3280*/  LDSM.16.M88.4 R44, [R3+0x8400] ;  /* 0x00840000032c783b */ /* 0x000e6e0000000200 */
[----:B------:R-:W-:Y:S08]  /*3290*/  HMMA.16816.F32 R20, R20, R130, R108 ;  /* 0x000000821414723c */ /* 0x000ff0000000186c */
[C---:B------:R-:W-:Y:S08]  /*32a0*/  HMMA.16816.F32 R52, R16.reuse, R40, R104 ;  /* 0x000000281034723c */ /* 0x040ff00000001868 */
[C---:B------:R-:W-:Y:S01]  /*32b0*/  HMMA.16816.F32 R132, R16.reuse, R32, R8 ;  /* 0x000000201084723c */ /* 0x040fe20000001808 */
[----:B------:R-:W5:Y:S07]  /*32c0*/  LDSM.16.M88.4 R8, [R27+0x4000] ;  /* 0x004000001b08783b */ /* 0x000f6e0000000200 */
[C---:B------:R-:W-:Y:S08]  /*32d0*/  HMMA.16816.F32 R128, R16.reuse, R34, R120 ;  /* 0x000000221080723c */ /* 0x040ff00000001878 */
[C---:B------:R-:W-:Y:S08]  /*32e0*/  HMMA.16816.F32 R88, R16.reuse, R42, R88 ;  /* 0x0000002a1058723c */ /* 0x040ff00000001858 */
[C---:B------:R-:W-:Y:S08]  /*32f0*/  HMMA.16816.F32 R140, R16.reuse, R36, R100 ;  /* 0x00000024108c723c */ /* 0x040ff00000001864 */
[C---:B------:R-:W-:Y:S08]  /*3300*/  HMMA.16816.F32 R144, R16.reuse, R28, R156 ;  /* 0x0000001c1090723c */ /* 0x040ff0000000189c */
[----:B------:R-:W-:Y:S01]  /*3310*/  HMMA.16816.F32 R124, R16, R30, R112 ;  /* 0x0000001e107c723c */ /* 0x000fe20000001870 */
[----:B------:R-:W-:Y:S07]  /*3320*/  LDSM.16.M88.4 R16, [R2+0x8000] ;  /* 0x008000000210783b */ /* 0x000fee0000000200 */
[C---:B--2---:R-:W-:Y:S08]  /*3330*/  HMMA.16816.F32 R120, R12.reuse, R40, R92 ;  /* 0x000000280c78723c */ /* 0x044ff0000000185c */
[C---:B------:R-:W-:Y:S01]  /*3340*/  HMMA.16816.F32 R116, R12.reuse, R42, R84 ;  /* 0x0000002a0c74723c */ /* 0x040fe20000001854 */
[----:B------:R-:W2:Y:S07]  /*3350*/  LDSM.16.M88.4 R40, [R25+0x5000] ;  /* 0x005000001928783b */ /* 0x000eae0000000200 */
[C---:B------:R-:W-:Y:S08]  /*3360*/  HMMA.16816.F32 R104, R12.reuse, R32, R72 ;  /* 0x000000200c68723c */ /* 0x040ff00000001848 */
[----:B------:R-:W-:Y:S01]  /*3370*/  HMMA.16816.F32 R92, R12, R30, R20 ;  /* 0x0000001e0c5c723c */ /* 0x000fe20000001814 */
[----:B------:R-:W-:Y:S07]  /*3380*/  LDSM.16.M88.4 R20, [R2+0x8800] ;  /* 0x008800000214783b */ /* 0x000fee0000000200 */
[----:B---3--:R-:W-:Y:S01]  /*3390*/  HMMA.16816.F32 R72, R4, R48, R52 ;  /* 0x000000300448723c */ /* 0x008fe20000001834 */
[----:B------:R-:W3:Y:S07]  /*33a0*/  LDSM.16.M88.4 R52, [R25+0x4000] ;  /* 0x004000001934783b */ /* 0x000eee0000000200 */
[C---:B------:R-:W-:Y:S08]  /*33b0*/  HMMA.16816.F32 R32, R12.reuse, R34, R68 ;  /* 0x000000220c20723c */ /* 0x040ff00000001844 */
[C---:B------:R-:W-:Y:S08]  /*33c0*/  HMMA.16816.F32 R112, R12.reuse, R36, R80 ;  /* 0x000000240c70723c */ /* 0x040ff00000001850 */
[C---:B------:R-:W-:Y:S08]  /*33d0*/  HMMA.16816.F32 R108, R12.reuse, R38, R76 ;  /* 0x000000260c6c723c */ /* 0x040ff0000000184c */
[----:B------:R-:W-:Y:S01]  /*33e0*/  HMMA.16816.F32 R100, R12, R28, R60 ;  /* 0x0000001c0c64723c */ /* 0x000fe2000000183c */
[----:B------:R-:W3:Y:S07]  /*33f0*/  LDSM.16.M88.4 R12, [R2+0x8400] ;  /* 0x00840000020c783b */ /* 0x000eee0000000200 */
[C---:B------:R-:W-:Y:S08]  /*3400*/  HMMA.16816.F32 R68, R4.reuse, R50, R88 ;  /* 0x000000320444723c */ /* 0x040ff00000001858 */
[C---:B----4-:R-:W-:Y:S08]  /*3410*/  HMMA.16816.F32 R76, R4.reuse, R58, R128 ;  /* 0x0000003a044c723c */ /* 0x050ff00000001880 */
[C---:B-1----:R-:W-:Y:S08]  /*3420*/  HMMA.16816.F32 R88, R4.reuse, R44, R140 ;  /* 0x0000002c0458723c */ /* 0x042ff0000000188c */
[C---:B------:R-:W-:Y:S08]  /*3430*/  HMMA.16816.F32 R84, R4.reuse, R46, R136 ;  /* 0x0000002e0454723c */ /* 0x040ff00000001888 */
[C---:B------:R-:W-:Y:S08]  /*3440*/  HMMA.16816.F32 R80, R4.reuse, R56, R132 ;  /* 0x000000380450723c */ /* 0x040ff00000001884 */
[C---:B------:R-:W-:Y:S08]  /*3450*/  HMMA.16816.F32 R128, R4.reuse, R64, R144 ;  /* 0x000000400480723c */ /* 0x040ff00000001890 */
[----:B------:R-:W-:Y:S08]  /*3460*/  HMMA.16816.F32 R124, R4, R66, R124 ;  /* 0x00000042047c723c */ /* 0x000ff0000000187c */
[C---:B-----5:R-:W-:Y:S08]  /*3470*/  HMMA.16816.F32 R4, R8.reuse, R56, R104 ;  /* 0x000000380804723c */ /* 0x060ff00000001868 */
[----:B------:R-:W-:Y:S01]  /*3480*/  HMMA.16816.F32 R32, R8, R58, R32 ;  /* 0x0000003a0820723c */ /* 0x000fe20000001820 */
[----:B------:R1:W4:Y:S01]  /*3490*/  LDSM.16.M88.4 R56, [R2+0x8c00] ;  /* 0x008c00000238783b */ /* 0x0003220000000200 */
[----:B------:R-:W-:-:S06]  /*34a0*/  DEPBAR.LE SB0, 0x0 ;  /* 0x000080000000791a */ /* 0x000fcc0000000000 */
[C---:B------:R-:W-:Y:S08]  /*34b0*/  HMMA.16816.F32 R60, R8.reuse, R48, R120 ;  /* 0x00000030083c723c */ /* 0x040ff00000001878 */
[----:B------:R-:W-:Y:S01]  /*34c0*/  HMMA.16816.F32 R48, R8, R50, R116 ;  /* 0x000000320830723c */ /* 0x000fe20000001874 */
[----:B-1----:R-:W-:-:S07]  /*34d0*/  IMAD.SHL.U32 R2, R213, 0x2, RZ ;  /* 0x00000002d5027824 */ /* 0x002fce00078e00ff */
[----:B------:R-:W-:Y:S01]  /*34e0*/  HMMA.16816.F32 R36, R8, R44, R112 ;  /* 0x0000002c0824723c */ /* 0x000fe20000001870 */
[----:B------:R-:W-:Y:S02]  /*34f0*/  LOP3.LUT R160, R2, 0x6, RZ, 0xc0, !PT ;  /* 0x0000000602a07812 */ /* 0x000fe400078ec0ff */
[----:B------:R-:W-:-:S05]  /*3500*/  IADD3 R2, PT, PT, R24, R161, R150 ;  /* 0x000000a118027210 */ /* 0x000fca0007ffe096 */
[----:B------:R-:W-:Y:S01]  /*3510*/  HMMA.16816.F32 R28, R8, R46, R108 ;  /* 0x0000002e081c723c */ /* 0x000fe2000000186c */
[----:B------:R-:W-:-:S07]  /*3520*/  IADD3 R24, PT, PT, R153, R2, -R238 ;  /* 0x0000000299187210 */ /* 0x000fce0007ffe8ee */
[C---:B------:R-:W-:Y:S08]  /*3530*/  HMMA.16816.F32 R44, R8.reuse, R64, R100 ;  /* 0x00000040082c723c */ /* 0x040ff00000001864 */
[----:B------:R-:W-:Y:S01]  /*3540*/  HMMA.16816.F32 R116, R8, R66, R92 ;  /* 0x000000420874723c */ /* 0x000fe2000000185c */
[----:B------:R-:W-:-:S04]  /*3550*/  IMAD R11, R26, 0x40, R160 ;  /* 0x000000401a0b7824 */ /* 0x000fc800078e02a0 */
[C---:B------:R-:W-:Y:S01]  /*3560*/  VIADD R8, R11.reuse, 0x1 ;  /* 0x000000010b087836 */ /* 0x040fe20000000000 */
[CC--:B------:R-:W-:Y:S01]  /*3570*/  ISETP.GE.AND P4, PT, R11.reuse, R153.reuse, PT ;  /* 0x000000990b00720c */ /* 0x0c0fe20003f86270 */
[C---:B------:R-:W-:Y:S01]  /*3580*/  VIADD R10, R11.reuse, 0x8 ;  /* 0x000000080b0a7836 */ /* 0x040fe20000000000 */
[----:B--2---:R-:W-:Y:S01]  /*3590*/  HMMA.16816.F32 R92, R40, R18, R68 ;  /* 0x00000012285c723c */ /* 0x004fe20000001844 */
[----:B------:R-:W-:Y:S01]  /*35a0*/  IMAD.IADD R3, R24, 0x1, -R8 ;  /* 0x0000000118037824 */ /* 0x000fe200078e0a08 */
[-C--:B------:R-:W-:Y:S01]  /*35b0*/  ISETP.GE.AND P3, PT, R8, R153.reuse, PT ;  /* 0x000000990800720c */ /* 0x080fe20003f66270 */
[----:B------:R-:W-:Y:S01]  /*35c0*/  IMAD.IADD R2, R24, 0x1, -R11 ;  /* 0x0000000118027824 */ /* 0x000fe200078e0a0b */
[----:B------:R-:W-:Y:S01]  /*35d0*/  ISETP.GE.AND P2, PT, R10, R153, PT ;  /* 0x000000990a00720c */ /* 0x000fe20003f46270 */
[C---:B------:R-:W-:Y:S01]  /*35e0*/  VIADD R9, R11.reuse, 0x10 ;  /* 0x000000100b097836 */ /* 0x040fe20000000000 */
[----:B------:R-:W-:Y:S01]  /*35f0*/  IABS R3, R3 ;  /* 0x0000000300037213 */ /* 0x000fe20000000000 */
[----:B------:R-:W-:Y:S01]  /*3600*/  VIADD R26, R11, 0x21 ;  /* 0x000000210b1a7836 */ /* 0x000fe20000000000 */
[----:B---3--:R-:W-:Y:S01]  /*3610*/  HMMA.16816.F32 R68, R52, R20, R4 ;  /* 0x000000143444723c */ /* 0x008fe20000001804 */
[----:B------:R-:W-:Y:S01]  /*3620*/  IMAD.IADD R5, R24, 0x1, -R10 ;  /* 0x0000000118057824 */ /* 0x000fe200078e0a0a */
[----:B------:R-:W-:Y:S01]  /*3630*/  IABS R2, R2 ;  /* 0x0000000200027213 */ /* 0x000fe20000000000 */
[----:B------:R-:W-:Y:S01]  /*3640*/  IMAD.MOV.U32 R4, RZ, RZ, R3 ;  /* 0x000000ffff047224 */ /* 0x000fe200078e0003 */
[----:B------:R-:W-:-:S02]  /*3650*/  ISETP.GE.AND P0, PT, R9, R153, PT ;  /* 0x000000990900720c */ /* 0x000fc40003f06270 */
[----:B------:R-:W-:Y:S02]  /*3660*/  IABS R5, R5 ;  /* 0x0000000500057213 */ /* 0x000fe40000000000 */
[C---:B------:R-:W-:Y:S01]  /*3670*/  HMMA.16816.F32 R48, R52.reuse, R18, R48 ;  /* 0x000000123430723c */ /* 0x040fe20000001830 */
[----:B------:R-:W-:Y:S01]  /*3680*/  I2FP.F32.S32 R2, R2 ;  /* 0x0000000200027245 */ /* 0x000fe20000201400 */
[C---:B------:R-:W-:Y:S02]  /*3690*/  VIADD R19, R24.reuse, 0x40 ;  /* 0x0000004018137836 */ /* 0x040fe40000000000 */
[----:B------:R-:W-:Y:S01]  /*36a0*/  IMAD.MOV.U32 R3, RZ, RZ, R5 ;  /* 0x000000ffff037224 */ /* 0x000fe200078e0005 */
[----:B------:R-:W-:Y:S01]  /*36b0*/  I2FP.F32.S32 R5, R4 ;  /* 0x0000000400057245 */ /* 0x000fe20000201400 */
[----:B------:R-:W-:Y:S02]  /*36c0*/  VIADD R18, R24, 0x48 ;  /* 0x0000004818127836 */ /* 0x000fe40000000000 */
[----:B------:R-:W-:Y:S01]  /*36d0*/  HMMA.16816.F32 R36, R52, R12, R36 ;  /* 0x0000000c3424723c */ /* 0x000fe20000001824 */
[----:B------:R-:W-:-:S07]  /*36e0*/  I2FP.F32.S32 R4, R3 ;  /* 0x0000000300047245 */ /* 0x000fce0000201400 */
[----:B------:R-:W-:Y:S01]  /*36f0*/  HMMA.16816.F32 R88, R40, R12, R88 ;  /* 0x0000000c2858723c */ /* 0x000fe20000001858 */
[----:B------:R-:W-:-:S04]  /*3700*/  VIADD R12, R11, 0x9 ;  /* 0x000000090b0c7836 */ /* 0x000fc80000000000 */
[----:B------:R-:W-:Y:S01]  /*3710*/  IMAD.IADD R6, R24, 0x1, -R12 ;  /* 0x0000000118067824 */ /* 0x000fe200078e0a0c */
[----:B------:R-:W-:Y:S02]  /*3720*/  ISETP.GE.AND P1, PT, R12, R153, PT ;  /* 0x000000990c00720c */ /* 0x000fe40003f26270 */
[----:B------:R-:W-:Y:S02]  /*3730*/  HMMA.16816.F32 R60, R52, R16, R60 ;  /* 0x00000010343c723c */ /* 0x000fe4000000183c */
[----:B------:R-:W-:-:S04]  /*3740*/  IABS R6, R6 ;  /* 0x0000000600067213 */ /* 0x000fc80000000000 */
[----:B------:R-:W-:Y:S02]  /*3750*/  I2FP.F32.S32 R3, R6 ;  /* 0x0000000600037245 */ /* 0x000fe40000201400 */
[-C--:B------:R-:W-:Y:S08]  /*3760*/  HMMA.16816.F32 R84, R40, R14.reuse, R84 ;  /* 0x0000000e2854723c */ /* 0x080ff00000001854 */
[----:B------:R-:W-:Y:S01]  /*3770*/  HMMA.16816.F32 R64, R52, R14, R28 ;  /* 0x0000000e3440723c */ /* 0x000fe2000000181c */
[----:B------:R-:W-:-:S02]  /*3780*/  VIADD R14, R11, 0x11 ;  /* 0x000000110b0e7836 */ /* 0x000fc40000000000 */
[----:B------:R-:W-:Y:S02]  /*3790*/  VIADD R15, R11, 0x18 ;  /* 0x000000180b0f7836 */ /* 0x000fe40000000000 */
[----:B------:R-:W-:Y:S01]  /*37a0*/  FFMA.FTZ R25, R5, -R149, R61 ;  /* 0x8000009505197223 */ /* 0x000fe2000001003d */
[----:B------:R-:W-:Y:S01]  /*37b0*/  ISETP.GE.AND P5, PT, R14, R153, PT ;  /* 0x000000990e00720c */ /* 0x000fe20003fa6270 */
[----:B------:R-:W-:Y:S01]  /*37c0*/  IMAD.IADD R5, R24, 0x1, -R15 ;  /* 0x0000000118057824 */ /* 0x000fe200078e0a0f */
[----:B------:R-:W-:Y:S01]  /*37d0*/  HMMA.16816.F32 R72, R40, R16, R72 ;  /* 0x000000102848723c */ /* 0x000fe20000001848 */
[----:B------:R-:W-:Y:S01]  /*37e0*/  VIADD R16, R11, 0x19 ;  /* 0x000000190b107836 */ /* 0x000fe20000000000 */
[----:B------:R-:W-:-:S03]  /*37f0*/  FSEL R145, R25, -INF , !P3 ;  /* 0xff80000019917808 */ /* 0x000fc60005800000 */
[----:B------:R-:W-:-:S03]  /*3800*/  IMAD.IADD R6, R24, 0x1, -R16 ;  /* 0x0000000118067824 */ /* 0x000fc600078e0a10 */
[C---:B----4-:R-:W-:Y:S01]  /*3810*/  HMMA.16816.F32 R104, R52.reuse, R56, R44 ;  /* 0x000000383468723c */ /* 0x050fe2000000182c */
[-C--:B------:R-:W-:Y:S01]  /*3820*/  FFMA.FTZ R46, R3, -R149.reuse, R49 ;  /* 0x80000095032e7223 */ /* 0x080fe20000010031 */
[CC--:B------:R-:W-:Y:S01]  /*3830*/  FFMA.FTZ R44, R2.reuse, -R149.reuse, R60 ;  /* 0x80000095022c7223 */ /* 0x0c0fe2000001003c */
[-C--:B------:R-:W-:Y:S01]  /*3840*/  FFMA.FTZ R47, R2, -R149.reuse, R50 ;  /* 0x80000095022f7223 */ /* 0x080fe20000010032 */
[----:B------:R-:W-:Y:S02]  /*3850*/  IMAD.IADD R3, R24, 0x1, -R9 ;  /* 0x0000000118037824 */ /* 0x000fe400078e0a09 */
[----:B------:R-:W-:Y:S01]  /*3860*/  FFMA.FTZ R45, R4, -R149, R48 ;  /* 0x80000095042d7223 */ /* 0x000fe20000010030 */
[----:B------:R-:W-:Y:S01]  /*3870*/  IMAD.IADD R2, R24, 0x1, -R14 ;  /* 0x0000000118027824 */ /* 0x000fe200078e0a0e */
[----:B------:R-:W-:Y:S01]  /*3880*/  IABS R6, R6 ;  /* 0x0000000600067213 */ /* 0x000fe20000000000 */
[----:B------:R-:W-:Y:S01]  /*3890*/  HMMA.16816.F32 R100, R52, R22, R32 ;  /* 0x000000163464723c */ /* 0x000fe20000001820 */
[----:B------:R-:W-:Y:S01]  /*38a0*/  IABS R4, R3 ;  /* 0x0000000300047213 */ /* 0x000fe20000000000 */
[----:B------:R-:W-:Y:S01]  /*38b0*/  VIADD R35, R11, 0x20 ;  /* 0x000000200b237836 */ /* 0x000fe20000000000 */
[----:B------:R-:W-:-:S02]  /*38c0*/  IABS R3, R2 ;  /* 0x0000000200037213 */ /* 0x000fc40000000000 */
[----:B------:R-:W-:Y:S01]  /*38d0*/  IABS R2, R5 ;  /* 0x0000000500027213 */ /* 0x000fe20000000000 */
[----:B------:R-:W-:Y:S01]  /*38e0*/  IMAD.IADD R7, R24, 0x1, -R35 ;  /* 0x0000000118077824 */ /* 0x000fe200078e0a23 */
[----:B------:R-:W-:Y:S01]  /*38f0*/  FSEL R147, R44, -INF , !P4 ;  /* 0xff8000002c937808 */ /* 0x000fe20006000000 */
[----:B------:R-:W-:Y:S01]  /*3900*/  IMAD.MOV.U32 R5, RZ, RZ, R4 ;  /* 0x000000ffff057224 */ /* 0x000fe200078e0004 */
[C---:B------:R-:W-:Y:S01]  /*3910*/  HMMA.16816.F32 R80, R40.reuse, R20, R80 ;  /* 0x000000142850723c */ /* 0x040fe20000001850 */
[----:B------:R-:W-:Y:S01]  /*3920*/  IMAD.MOV.U32 R4, RZ, RZ, R3 ;  /* 0x000000ffff047224 */ /* 0x000fe200078e0003 */
[----:B------:R-:W-:Y:S01]  /*3930*/  IABS R7, R7 ;  /* 0x0000000700077213 */ /* 0x000fe20000000000 */
[----:B------:R-:W-:Y:S01]  /*3940*/  IMAD.MOV.U32 R3, RZ, RZ, R2 ;  /* 0x000000ffff037224 */ /* 0x000fe200078e0002 */
[----:B------:R-:W-:Y:S01]  /*3950*/  FSEL R134, R45, -INF , !P2 ;  /* 0xff8000002d867808 */ /* 0x000fe20005000000 */
[----:B------:R-:W-:Y:S01]  /*3960*/  IMAD.MOV.U32 R2, RZ, RZ, R6 ;  /* 0x000000ffff027224 */ /* 0x000fe200078e0006 */
[----:B------:R-:W-:Y:S01]  /*3970*/  I2FP.F32.S32 R6, R5 ;  /* 0x0000000500067245 */ /* 0x000fe20000201400 */
[----:B------:R-:W-:Y:S01]  /*3980*/  VIADD R20, R24, 0x8 ;  /* 0x0000000818147836 */ /* 0x000fe20000000000 */
[----:B------:R-:W-:Y:S01]  /*3990*/  I2FP.F32.S32 R5, R4 ;  /* 0x0000000400057245 */ /* 0x000fe20000201400 */
[----:B------:R-:W-:Y:S01]  /*39a0*/  HMMA.16816.F32 R112, R40, R22, R76 ;  /* 0x000000162870723c */ /* 0x000fe2000000184c */
[----:B------:R-:W-:Y:S01]  /*39b0*/  I2FP.F32.S32 R4, R3 ;  /* 0x0000000300047245 */ /* 0x000fe20000201400 */
[-C--:B------:R-:W-:Y:S01]  /*39c0*/  FFMA.FTZ R48, R6, -R149.reuse, R36 ;  /* 0x8000009506307223 */ /* 0x080fe20000010024 */
[----:B------:R-:W-:Y:S01]  /*39d0*/  I2FP.F32.S32 R3, R2 ;  /* 0x0000000200037245 */ /* 0x000fe20000201400 */
[----:B------:R-:W-:Y:S01]  /*39e0*/  FFMA.FTZ R49, R5, -R149, R37 ;  /* 0x8000009505317223 */ /* 0x000fe20000010025 */
[----:B------:R-:W-:Y:S01]  /*39f0*/  I2FP.F32.S32 R2, R7 ;  /* 0x0000000700027245 */ /* 0x000fe20000201400 */
[----:B------:R-:W-:Y:S01]  /*3a00*/  FFMA.FTZ R50, R4, -R149, R64 ;  /* 0x8000009504327223 */ /* 0x000fe20000010040 */
[----:B------:R-:W-:-:S02]  /*3a10*/  IMAD.IADD R4, R19, 0x1, -R11 ;  /* 0x0000000113047824 */ /* 0x000fc400078e0a0b */
[-C--:B------:R-:W-:Y:S01]  /*3a20*/  FFMA.FTZ R76, R3, -R149.reuse, R65 ;  /* 0x80000095034c7223 */ /* 0x080fe20000010041 */
[----:B------:R-:W-:Y:S02]  /*3a30*/  IMAD.IADD R3, R24, 0x1, -R26 ;  /* 0x0000000118037824 */ /* 0x000fe400078e0a1a */
[----:B------:R-:W-:Y:S01]  /*3a40*/  FFMA.FTZ R68, R2, -R149, R68 ;  /* 0x8000009502447223 */ /* 0x000fe20000010044 */
[--C-:B------:R-:W-:Y:S01]  /*3a50*/  IMAD.IADD R2, R20, 0x1, -R11.reuse ;  /* 0x0000000114027824 */ /* 0x100fe200078e0a0b */
[----:B------:R-:W-:Y:S01]  /*3a60*/  HMMA.16816.F32 R108, R40, R56, R128 ;  /* 0x00000038286c723c */ /* 0x000fe20000001880 */
[----:B------:R-:W-:Y:S01]  /*3a70*/  IMAD.IADD R5, R18, 0x1, -R11 ;  /* 0x0000000112057824 */ /* 0x000fe200078e0a0b */
[----:B------:R-:W-:Y:S01]  /*3a80*/  IABS R6, R3 ;  /* 0x0000000300067213 */ /* 0x000fe20000000000 */
[----:B------:R-:W-:Y:S01]  /*3a90*/  IMAD.IADD R7, R20, 0x1, -R8 ;  /* 0x0000000114077824 */ /* 0x000fe200078e0a08 */
[----:B------:R-:W-:Y:S02]  /*3aa0*/  IABS R3, R2 ;  /* 0x0000000200037213 */ /* 0x000fe40000000000 */
[----:B------:R-:W-:-:S02]  /*3ab0*/  IABS R2, R4 ;  /* 0x0000000400027213 */ /* 0x000fc40000000000 */
[----:B------:R-:W-:Y:S01]  /*3ac0*/  IABS R4, R5 ;  /* 0x0000000500047213 */ /* 0x000fe20000000000 */
[----:B------:R-:W-:Y:S01]  /*3ad0*/  HMMA.16816.F32 R40, R40, R58, R124 ;  /* 0x0000003a2828723c */ /* 0x000fe2000000187c */
[----:B------:R-:W-:Y:S01]  /*3ae0*/  IABS R5, R7 ;  /* 0x0000000700057213 */ /* 0x000fe20000000000 */
[----:B------:R-:W-:Y:S01]  /*3af0*/  IMAD.MOV.U32 R7, RZ, RZ, R6 ;  /* 0x000000ffff077224 */ /* 0x000fe200078e0006 */
[----:B------:R-:W-:Y:S01]  /*3b00*/  FSEL R141, R47, -INF , !P2 ;  /* 0xff8000002f8d7808 */ /* 0x000fe20005000000 */
[----:B------:R-:W-:Y:S01]  /*3b10*/  IMAD.MOV.U32 R6, RZ, RZ, R3 ;  /* 0x000000ffff067224 */ /* 0x000fe200078e0003 */
[----:B------:R-:W-:Y:S01]  /*3b20*/  FSEL R139, R46, -INF , !P1 ;  /* 0xff8000002e8b7808 */ /* 0x000fe20004800000 */
[----:B------:R-:W-:Y:S01]  /*3b30*/  IMAD.MOV.U32 R3, RZ, RZ, R2 ;  /* 0x000000ffff037224 */ /* 0x000fe200078e0002 */
[----:B------:R-:W-:Y:S01]  /*3b40*/  I2FP.F32.S32 R7, R7 ;  /* 0x0000000700077245 */ /* 0x000fe20000201400 */
[----:B------:R-:W-:Y:S01]  /*3b50*/  IMAD.MOV.U32 R2, RZ, RZ, R4 ;  /* 0x000000ffff027224 */ /* 0x000fe200078e0004 */
        /* <DEDUP_REMOVED lines=10> */
[C-C-:B------:R-:W-:Y:S02]  /*3c00*/  IMAD.IADD R3, R19.reuse, 0x1, -R8.reuse ;  /* 0x0000000113037824 */ /* 0x140fe400078e0a08 */
[----:B------:R-:W-:Y:S01]  /*3c10*/  FFMA.FTZ R21, R2, -R149, R63 ;  /* 0x8000009502157223 */ /* 0x000fe2000001003f */
[----:B------:R-:W-:Y:S01]  /*3c20*/  IMAD.IADD R2, R18, 0x1, -R8 ;  /* 0x0000000112027824 */ /* 0x000fe200078e0a08 */
[----:B------:R-:W-:Y:S01]  /*3c30*/  IABS R6, R6 ;  /* 0x0000000600067213 */ /* 0x000fe20000000000 */
[----:B------:R-:W-:Y:S01]  /*3c40*/  IMAD.IADD R5, R19, 0x1, -R10 ;  /* 0x0000000113057824 */ /* 0x000fe200078e0a0a */
        /* <DEDUP_REMOVED lines=9> */
[----:B------:R-:W-:Y:S02]  /*3ce0*/  I2FP.F32.S32 R6, R5 ;  /* 0x0000000500067245 */ /* 0x000fe40000201400 */
[----:B------:R-:W-:Y:S02]  /*3cf0*/  I2FP.F32.S32 R5, R4 ;  /* 0x0000000400057245 */ /* 0x000fe40000201400 */
[----:B------:R-:W-:Y:S01]  /*3d00*/  I2FP.F32.S32 R2, R2 ;  /* 0x0000000200027245 */ /* 0x000fe20000201400 */
[----:B------:R-:W-:Y:S01]  /*3d10*/  FFMA.FTZ R13, R6, -R149, R73 ;  /* 0x80000095060d7223 */ /* 0x000fe20000010049 */
        /* <DEDUP_REMOVED lines=9> */
[----:B------:R-:W-:Y:S01]  /*3db0*/  IABS R3, R2 ;  /* 0x0000000200037213 */ /* 0x000fe20000000000 */
[--C-:B------:R-:W-:Y:S01]  /*3dc0*/  IMAD.IADD R7, R18, 0x1, -R9.reuse ;  /* 0x0000000112077824 */ /* 0x100fe200078e0a09 */
[----:B------:R-:W-:Y:S01]  /*3dd0*/  IABS R2, R4 ;  /* 0x0000000400027213 */ /* 0x000fe20000000000 */
[----:B------:R-:W-:Y:S01]  /*3de0*/  IMAD.IADD R6, R19, 0x1, -R9 ;  /* 0x0000000113067824 */ /* 0x000fe200078e0a09 */
[----:B------:R-:W-:Y:S02]  /*3df0*/  IABS R4, R5 ;  /* 0x0000000500047213 */ /* 0x000fe40000000000 */
[----:B------:R-:W-:-:S02]  /*3e00*/  IABS R7, R7 ;  /* 0x0000000700077213 */ /* 0x000fc40000000000 */
[----:B------:R-:W-:Y:S01]  /*3e10*/  IABS R5, R6 ;  /* 0x0000000600057213 */ /* 0x000fe20000000000 */
[----:B------:R-:W-:Y:S01]  /*3e20*/  IMAD.MOV.U32 R6, RZ, RZ, R3 ;  /* 0x000000ffff067224 */ /* 0x000fe200078e0003 */
[----:B------:R-:W-:Y:S01]  /*3e30*/  FSEL R63, R17, -INF , !P4 ;  /* 0xff800000113f7808 */ /* 0x000fe20006000000 */
        /* <DEDUP_REMOVED lines=10> */
[----:B------:R-:W-:-:S02]  /*3ee0*/  IMAD.IADD R4, R18, 0x1, -R14 ;  /* 0x0000000112047824 */ /* 0x000fc400078e0a0e */
[-C--:B------:R-:W-:Y:S01]  /*3ef0*/  FFMA.FTZ R8, R6, -R149.reuse, R95 ;  /* 0x8000009506087223 */ /* 0x080fe2000001005f */
[-C--:B------:R-:W-:Y:S01]  /*3f00*/  FFMA.FTZ R37, R3, -R149.reuse, R88 ;  /* 0x8000009503257223 */ /* 0x080fe20000010058 */
[C---:B------:R-:W-:Y:S02]  /*3f10*/  IMAD.IADD R3, R19.reuse, 0x1, -R14 ;  /* 0x0000000113037824 */ /* 0x040fe400078e0a0e */
[----:B------:R-:W-:Y:S01]  /*3f20*/  FFMA.FTZ R36, R2, -R149, R90 ;  /* 0x8000009502247223 */ /* 0x000fe2000001005a */
[C---:B------:R-:W-:Y:S01]  /*3f30*/  IMAD.IADD R2, R20.reuse, 0x1, -R14 ;  /* 0x0000000114027824 */ /* 0x040fe200078e0a0e */
[----:B------:R-:W-:Y:S01]  /*3f40*/  IABS R6, R4 ;  /* 0x0000000400067213 */ /* 0x000fe20000000000 */
[--C-:B------:R-:W-:Y:S01]  /*3f50*/  IMAD.IADD R5, R19, 0x1, -R15.reuse ;  /* 0x0000000113057824 */ /* 0x100fe200078e0a0f */
[----:B------:R-:W-:Y:S01]  /*3f60*/  IABS R3, R3 ;  /* 0x0000000300037213 */ /* 0x000fe20000000000 */
[----:B------:R-:W-:Y:S01]  /*3f70*/  IMAD.IADD R7, R20, 0x1, -R15 ;  /* 0x0000000114077824 */ /* 0x000fe200078e0a0f */
[----:B------:R-:W-:-:S02]  /*3f80*/  IABS R2, R2 ;  /* 0x0000000200027213 */ /* 0x000fc40000000000 */
[----:B------:R-:W-:Y:S01]  /*3f90*/  IABS R5, R5 ;  /* 0x0000000500057213 */ /* 0x000fe20000000000 */
[----:B------:R-:W-:Y:S01]  /*3fa0*/  IMAD.MOV.U32 R4, RZ, RZ, R3 ;  /* 0x000000ffff047224 */ /* 0x000fe200078e0003 */
[----:B------:R-:W-:Y:S01]  /*3fb0*/  I2FP.F32.S32 R2, R2 ;  /* 0x0000000200027245 */ /* 0x000fe20000201400 */
[----:B------:R-:W-:Y:S01]  /*3fc0*/  IMAD.MOV.U32 R3, RZ, RZ, R6 ;  /* 0x000000ffff037224 */ /* 0x000fe200078e0006 */
[----:B------:R-:W-:Y:S01]  /*3fd0*/  IABS R7, R7 ;  /* 0x0000000700077213 */ /* 0x000fe20000000000 */
[----:B------:R-:W-:Y:S01]  /*3fe0*/  IMAD.MOV.U32 R6, RZ, RZ, R5 ;  /* 0x000000ffff067224 */ /* 0x000fe200078e0005 */
[----:B------:R-:W-:Y:S01]  /*3ff0*/  I2FP.F32.S32 R5, R4 ;  /* 0x0000000400057245 */ /* 0x000fe20000201400 */
[----:B------:R-:W-:Y:S01]  /*4000*/  FFMA.FTZ R34, R2, -R149, R39 ;  /* 0x8000009502227223 */ /* 0x000fe20000010027 */
[----:B------:R-:W-:Y:S02]  /*4010*/  I2FP.F32.S32 R2, R3 ;  /* 0x0000000300027245 */ /* 0x000fe40000201400 */
[----:B------:R-:W-:Y:S01]  /*4020*/  I2FP.F32.S32 R4, R7 ;  /* 0x0000000700047245 */ /* 0x000fe20000201400 */
[-C--:B------:R-:W-:Y:S01]  /*4030*/  FFMA.FTZ R30, R5, -R149.reuse, R89 ;  /* 0x80000095051e7223 */ /* 0x080fe20000010059 */
        /* <DEDUP_REMOVED lines=24> */
[----:B------:R-:W-:Y:S01]  /*41c0*/  IMAD.IADD R5, R20, 0x1, -R26 ;  /* 0x0000000114057824 */ /* 0x000fe200078e0a1a */
[----:B------:R-:W-:Y:S01]  /*41d0*/  FSEL R62, R22, -INF , !P4 ;  /* 0xff800000163e7808 */ /* 0x000fe20006000000 */
[----:B------:R-:W-:Y:S01]  /*41e0*/  FFMA.FTZ R21, R2, -R149, R87 ;  /* 0x8000009502157223 */ /* 0x000fe20000010057 */
[----:B------:R-:W-:-:S02]  /*41f0*/  IMAD.IADD R2, R19, 0x1, -R35 ;  /* 0x0000000113027824 */ /* 0x000fc400078e0a23 */
[-C--:B------:R-:W-:Y:S01]  /*4200*/  FFMA.FTZ R17, R4, -R149.reuse, R70 ;  /* 0x8000009504117223 */ /* 0x080fe20000010046 */
[C---:B------:R-:W-:Y:S02]  /*4210*/  IMAD.IADD R4, R18.reuse, 0x1, -R35 ;  /* 0x0000000112047824 */ /* 0x040fe400078e0a23 */
[----:B------:R-:W-:Y:S01]  /*4220*/  FFMA.FTZ R22, R3, -R149, R85 ;  /* 0x8000009503167223 */ /* 0x000fe20000010055 */
[--C-:B------:R-:W-:Y:S01]  /*4230*/  IMAD.IADD R7, R18, 0x1, -R26.reuse ;  /* 0x0000000112077824 */ /* 0x100fe200078e0a1a */
[----:B------:R-:W-:Y:S01]  /*4240*/  IABS R3, R2 ;  /* 0x0000000200037213 */ /* 0x000fe20000000000 */
[----:B------:R-:W-:Y:S01]  /*4250*/  IMAD.IADD R6, R19, 0x1, -R26 ;  /* 0x0000000113067824 */ /* 0x000fe200078e0a1a */
[----:B------:R-:W-:Y:S02]  /*4260*/  IABS R2, R4 ;  /* 0x0000000400027213 */ /* 0x000fe40000000000 */
        /* <DEDUP_REMOVED lines=13> */
[-C--:B------:R-:W-:Y:S01]  /*4340*/  FFMA.FTZ R12, R6, -R149.reuse, R82 ;  /* 0x80000095060c7223 */ /* 0x080fe20000010052 */
[----:B------:R-:W-:Y:S01]  /*4350*/  I2FP.F32.S32 R2, R8 ;  /* 0x0000000800027245 */ /* 0x000fe20000201400 */
[C---:B------:R-:W-:Y:S01]  /*4360*/  VIADD R7, R11.reuse, 0x28 ;  /* 0x000000280b077836 */ /* 0x040fe20000000000 */
[----:B------:R-:W-:Y:S01]  /*4370*/  FSEL R64, R10, -INF , !P3 ;  /* 0xff8000000a407808 */ /* 0x000fe20005800000 */
[----:B------:R-:W-:Y:S01]  /*4380*/  VIADD R6, R11, 0x29 ;  /* 0x000000290b067836 */ /* 0x000fe20000000000 */
[----:B------:R-:W-:Y:S01]  /*4390*/  FSEL R56, R9, -INF , !P1 ;  /* 0xff80000009387808 */ /* 0x000fe20004800000 */
[-C--:B------:R-:W-:Y:S01]  /*43a0*/  FFMA.FTZ R10, R4, -R149.reuse, R71 ;  /* 0x80000095040a7223 */ /* 0x080fe20000010047 */
[----:B------:R-:W-:Y:S01]  /*43b0*/  FSEL R51, R31, -INF , !P2 ;  /* 0xff8000001f337808 */ /* 0x000fe20005000000 */
[-C--:B------:R-:W-:Y:S01]  /*43c0*/  FFMA.FTZ R9, R3, -R149.reuse, R81 ;  /* 0x8000009503097223 */ /* 0x080fe20000010051 */
[----:B------:R-:W-:Y:S01]  /*43d0*/  FSEL R57, R27, -INF , !P2 ;  /* 0xff8000001b397808 */ /* 0x000fe20005000000 */
[----:B------:R-:W-:Y:S01]  /*43e0*/  FFMA.FTZ R8, R2, -R149, R83 ;  /* 0x8000009502087223 */ /* 0x000fe20000010053 */
[----:B------:R-:W-:Y:S01]  /*43f0*/  VIADD R5, R11, 0x30 ;  /* 0x000000300b057836 */ /* 0x000fe20000000000 */
[-C--:B------:R-:W-:Y:S01]  /*4400*/  ISETP.GE.AND P4, PT, R15, R153.reuse, PT ;  /* 0x000000990f00720c */ /* 0x080fe20003f86270 */
[----:B------:R-:W-:Y:S01]  /*4410*/  VIADD R4, R11, 0x31 ;  /* 0x000000310b047836 */ /* 0x000fe20000000000 */
[-C--:B------:R-:W-:Y:S01]  /*4420*/  ISETP.GE.AND P2, PT, R35, R153.reuse, PT ;  /* 0x000000992300720c */ /* 0x080fe20003f46270 */
[C---:B------:R-:W-:Y:S01]  /*4430*/  VIADD R3, R11.reuse, 0x38 ;  /* 0x000000380b037836 */ /* 0x040fe20000000000 */
[----:B------:R-:W-:Y:S01]  /*4440*/  FSEL R143, R28, -INF , !P1 ;  /* 0xff8000001c8f7808 */ /* 0x000fe20004800000 */
[----:B------:R-:W-:Y:S01]  /*4450*/  VIADD R2, R11, 0x39 ;  /* 0x000000390b027836 */ /* 0x000fe20000000000 */
[-C--:B------:R-:W-:Y:S01]  /*4460*/  ISETP.GE.AND P1, PT, R26, R153.reuse, PT ;  /* 0x000000991a00720c */ /* 0x080fe20003f26270 */
[----:B------:R-:W-:Y:S01]  /*4470*/  IMAD.IADD R11, R24, 0x1, -R7 ;  /* 0x00000001180b7824 */ /* 0x000fe200078e0a07 */
[----:B------:R-:W-:Y:S01]  /*4480*/  FSEL R129, R50, -INF , !P4 ;  /* 0xff80000032817808 */ /* 0x000fe20006000000 */
[----:B------:R-:W-:Y:S01]  /*4490*/  IMAD.IADD R14, R24, 0x1, -R6 ;  /* 0x00000001180e7824 */ /* 0x000fe200078e0a06 */
[----:B------:R-:W-:Y:S01]  /*44a0*/  FSEL R185, R68, -INF , !P2 ;  /* 0xff80000044b97808 */ /* 0x000fe20005000000 */
[C---:B------:R-:W-:Y:S01]  /*44b0*/  IMAD.IADD R15, R24.reuse, 0x1, -R5 ;  /* 0x00000001180f7824 */ /* 0x040fe200078e0a05 */
[----:B------:R-:W-:Y:S01]  /*44c0*/  FSEL R186, R17, -INF , !P2 ;  /* 0xff80000011ba7808 */ /* 0x000fe20005000000 */
[--C-:B------:R-:W-:Y:S01]  /*44d0*/  IMAD.IADD R28, R24, 0x1, -R3.reuse ;  /* 0x00000001181c7824 */ /* 0x100fe200078e0a03 */
[----:B------:R-:W-:Y:S01]  /*44e0*/  FSEL R227, R13, -INF , !P2 ;  /* 0xff8000000de37808 */ /* 0x000fe20005000000 */
[--C-:B------:R-:W-:Y:S01]  /*44f0*/  IMAD.IADD R45, R20, 0x1, -R3.reuse ;  /* 0x00000001142d7824 */ /* 0x100fe200078e0a03 */
[----:B------:R-:W-:Y:S01]  /*4500*/  FSEL R237, R12, -INF , !P2 ;  /* 0xff8000000ced7808 */ /* 0x000fe20005000000 */
[--C-:B------:R-:W-:Y:S01]  /*4510*/  IMAD.IADD R50, R19, 0x1, -R3.reuse ;  /* 0x0000000113327824 */ /* 0x100fe200078e0a03 */
[-C--:B------:R-:W-:Y:S01]  /*4520*/  ISETP.GE.AND P3, PT, R16, R153.reuse, PT ;  /* 0x000000991000720c */ /* 0x080fe20003f66270 */
[----:B------:R-:W-:Y:S01]  /*4530*/  IMAD.IADD R47, R18, 0x1, -R3 ;  /* 0x00000001122f7824 */ /* 0x000fe200078e0a03 */
[----:B------:R-:W-:Y:S01]  /*4540*/  FSEL R131, R48, -INF , !P0 ;  /* 0xff80000030837808 */ /* 0x000fe20004000000 */
[--C-:B------:R-:W-:Y:S01]  /*4550*/  IMAD.IADD R27, R24, 0x1, -R2.reuse ;  /* 0x00000001181b7824 */ /* 0x100fe200078e0a02 */
[----:B------:R-:W-:Y:S01]  /*4560*/  FSEL R130, R49, -INF , !P5 ;  /* 0xff80000031827808 */ /* 0x000fe20006800000 */
[--C-:B------:R-:W-:Y:S01]  /*4570*/  IMAD.IADD R48, R20, 0x1, -R2.reuse ;  /* 0x0000000114307824 */ /* 0x100fe200078e0a02 */
[-C--:B------:R-:W-:Y:S01]  /*4580*/  ISETP.GE.AND P2, PT, R3, R153.reuse, PT ;  /* 0x000000990300720c */ /* 0x080fe20003f46270 */
[--C-:B------:R-:W-:Y:S01]  /*4590*/  IMAD.IADD R49, R19, 0x1, -R2.reuse ;  /* 0x0000000113317824 */ /* 0x100fe200078e0a02 */
        /* <DEDUP_REMOVED lines=8> */
[----:B------:R-:W-:Y:S01]  /*4620*/  FSEL R133, R33, -INF , !P4 ;  /* 0xff80000021857808 */ /* 0x000fe20006000000 */
[C---:B------:R-:W-:Y:S01]  /*4630*/  IMAD.IADD R31, R19.reuse, 0x1, -R6 ;  /* 0x00000001131f7824 */ /* 0x040fe200078e0a06 */
[----:B------:R-:W-:Y:S01]  /*4640*/  FSEL R80, R32, -INF , !P4 ;  /* 0xff80000020507808 */ /* 0x000fe20006000000 */
[--C-:B------:R-:W-:Y:S01]  /*4650*/  IMAD.IADD R32, R19, 0x1, -R5.reuse ;  /* 0x0000000113207824 */ /* 0x100fe200078e0a05 */
[----:B------:R-:W-:Y:S01]  /*4660*/  FSEL R82, R25, -INF , !P4 ;  /* 0xff80000019527808 */ /* 0x000fe20006000000 */
[----:B------:R-:W-:Y:S01]  /*4670*/  IMAD.IADD R25, R20, 0x1, -R5 ;  /* 0x0000000114197824 */ /* 0x000fe200078e0a05 */
[----:B------:R-:W-:Y:S01]  /*4680*/  ISETP.GE.AND P1, PT, R2, R153, PT ;  /* 0x000000990200720c */ /* 0x000fe20003f26270 */
[--C-:B------:R-:W-:Y:S01]  /*4690*/  IMAD.IADD R24, R20, 0x1, -R7.reuse ;  /* 0x0000000114187824 */ /* 0x100fe200078e0a07 */
[----:B------:R-:W-:Y:S01]  /*46a0*/  IABS R3, R11 ;  /* 0x0000000b00037213 */ /* 0x000fe20000000000 */
[----:B------:R-:W-:Y:S01]  /*46b0*/  IMAD.IADD R26, R19, 0x1, -R7 ;  /* 0x00000001131a7824 */ /* 0x000fe200078e0a07 */
[----:B------:R-:W-:-:S02]  /*46c0*/  ISETP.GE.AND P4, PT, R5, R153, PT ;  /* 0x000000990500720c */ /* 0x000fc40003f86270 */
[----:B------:R-:W-:Y:S02]  /*46d0*/  IABS R2, R14 ;  /* 0x0000000e00027213 */ /* 0x000fe40000000000 */
[----:B------:R-:W-:Y:S02]  /*46e0*/  IABS R5, R15 ;  /* 0x0000000f00057213 */ /* 0x000fe40000000000 */
[----:B------:R-:W-:Y:S01]  /*46f0*/  FSEL R135, R38, -INF , !P0 ;  /* 0xff80000026877808 */ /* 0x000fe20004000000 */
[--C-:B------:R-:W-:Y:S01]  /*4700*/  IMAD.IADD R38, R18, 0x1, -R4.reuse ;  /* 0x0000000112267824 */ /* 0x100fe200078e0a04 */
[----:B------:R-:W-:Y:S01]  /*4710*/  FSEL R83, R37, -INF , !P0 ;  /* 0xff80000025537808 */ /* 0x000fe20004000000 */
[----:B------:R-:W-:Y:S01]  /*4720*/  IMAD.IADD R37, R20, 0x1, -R4 ;  /* 0x0000000114257824 */ /* 0x000fe200078e0a04 */
[----:B------:R-:W-:Y:S02]  /*4730*/  FSEL R128, R76, -INF , !P3 ;  /* 0xff8000004c807808 */ /* 0x000fe40005800000 */
[----:B------:R-:W-:-:S02]  /*4740*/  FSEL R132, R23, -INF , !P3 ;  /* 0xff80000017847808 */ /* 0x000fc40005800000 */
[----:B------:R-:W-:Y:S02]  /*4750*/  FSEL R81, R22, -INF , !P3 ;  /* 0xff80000016517808 */ /* 0x000fe40005800000 */
[----:B------:R-:W-:Y:S01]  /*4760*/  FSEL R84, R21, -INF , !P3 ;  /* 0xff80000015547808 */ /* 0x000fe20005800000 */
[----:B------:R-:W-:Y:S01]  /*4770*/  BAR.SYNC.DEFER_BLOCKING 0x0 ;  /* 0x0000000000007b1d */ /* 0x000fe20000010000 */
[-C--:B------:R-:W-:Y:S01]  /*4780*/  ISETP.GE.AND P3, PT, R4, R153.reuse, PT ;  /* 0x000000990400720c */ /* 0x080fe20003f66270 */
[----:B------:R-:W-:Y:S01]  /*4790*/  IMAD.MOV.U32 R4, RZ, RZ, R3 ;  /* 0x000000ffff047224 */ /* 0x000fe200078e0003 */
[----:B------:R-:W-:Y:S01]  /*47a0*/  FSEL R138, R34, -INF , !P5 ;  /* 0xff800000228a7808 */ /* 0x000fe20006800000 */
[----:B------:R-:W-:Y:S01]  /*47b0*/  IMAD.MOV.U32 R3, RZ, RZ, R2 ;  /* 0x000000ffff037224 */ /* 0x000fe200078e0002 */
[----:B------:R-:W-:Y:S01]  /*47c0*/  FSEL R85, R30, -INF , !P5 ;  /* 0xff8000001e557808 */ /* 0x000fe20006800000 */
[----:B------:R-:W-:Y:S01]  /*47d0*/  IMAD.MOV.U32 R2, RZ, RZ, R5 ;  /* 0x000000ffff027224 */ /* 0x000fe200078e0005 */
[----:B------:R-:W-:Y:S01]  /*47e0*/  FSEL R86, R29, -INF , !P5 ;  /* 0xff8000001d567808 */ /* 0x000fe20006800000 */
[--C-:B------:R-:W-:Y:S01]  /*47f0*/  IMAD.IADD R29, R20, 0x1, -R6.reuse ;  /* 0x00000001141d7824 */ /* 0x100fe200078e0a06 */
[----:B------:R-:W-:Y:S01]  /*4800*/  ISETP.GE.AND P5, PT, R6, R153, PT ;  /* 0x000000990600720c */ /* 0x000fe20003fa6270 */
[----:B------:R-:W-:Y:S01]  /*4810*/  IMAD.IADD R30, R18, 0x1, -R6 ;  /* 0x00000001121e7824 */ /* 0x000fe200078e0a06 */
[----:B------:R-:W-:-:S02]  /*4820*/  IABS R6, R16 ;  /* 0x0000001000067213 */ /* 0x000fc40000000000 */
[----:B------:R-:W-:Y:S02]  /*4830*/  I2FP.F32.S32 R5, R4 ;  /* 0x0000000400057245 */ /* 0x000fe40000201400 */
[----:B------:R-:W-:Y:S02]  /*4840*/  I2FP.F32.S32 R4, R3 ;  /* 0x0000000300047245 */ /* 0x000fe40000201400 */
[----:B------:R-:W-:Y:S02]  /*4850*/  I2FP.F32.S32 R3, R2 ;  /* 0x0000000200037245 */ /* 0x000fe40000201400 */
[----:B------:R-:W-:Y:S01]  /*4860*/  I2FP.F32.S32 R2, R6 ;  /* 0x0000000600027245 */ /* 0x000fe20000201400 */
[-C--:B------:R-:W-:Y:S01]  /*4870*/  FFMA.FTZ R35, R4, -R149.reuse, R101 ;  /* 0x8000009504237223 */ /* 0x080fe20000010065 */
[----:B------:R-:W-:Y:S01]  /*4880*/  FSEL R87, R36, -INF , !P0 ;  /* 0xff80000024577808 */ /* 0x000fe20004000000 */
[----:B------:R-:W-:Y:S01]  /*4890*/  FFMA.FTZ R34, R3, -R149, R104 ;  /* 0x8000009503227223 */ /* 0x000fe20000010068 */
[----:B------:R-:W-:Y:S01]  /*48a0*/  ISETP.GE.AND P0, PT, R7, R153, PT ;  /* 0x000000990700720c */ /* 0x000fe20003f06270 */
[----:B------:R-:W-:Y:S01]  /*48b0*/  IMAD.IADD R7, R18, 0x1, -R7 ;  /* 0x0000000112077824 */ /* 0x000fe200078e0a07 */
[----:B------:R-:W-:Y:S01]  /*48c0*/  IABS R4, R28 ;  /* 0x0000001c00047213 */ /* 0x000fe20000000000 */
[----:B------:R-:W-:Y:S01]  /*48d0*/  FFMA.FTZ R33, R2, -R149, R105 ;  /* 0x8000009502217223 */ /* 0x000fe20000010069 */
[----:B------:R-:W-:Y:S01]  /*48e0*/  IABS R3, R27 ;  /* 0x0000001b00037213 */ /* 0x000fe20000000000 */
[----:B------:R-:W-:Y:S01]  /*48f0*/  FFMA.FTZ R36, R5, -R149, R100 ;  /* 0x8000009505247223 */ /* 0x000fe20000010064 */
[----:B------:R-:W-:Y:S01]  /*4900*/  IABS R2, R24 ;  /* 0x0000001800027213 */ /* 0x000fe20000000000 */
[----:B------:R-:W-:Y:S01]  /*4910*/  HMMA.16816.F32 R16, R52, R58, R116 ;  /* 0x0000003a3410723c */ /* 0x000fe20000001874 */
[----:B------:R-:W-:-:S02]  /*4920*/  IABS R5, R26 ;  /* 0x0000001a00057213 */ /* 0x000fc40000000000 */
        /* <DEDUP_REMOVED lines=8> */
[----:B------:R-:W-:Y:S01]  /*49b0*/  FSEL R244, R34, -INF , !P4 ;  /* 0xff80000022f47808 */ /* 0x000fe20006000000 */
[----:B------:R-:W-:Y:S01]  /*49c0*/  IMAD.MOV.U32 R5, RZ, RZ, R6 ;  /* 0x000000ffff057224 */ /* 0x000fe200078e0006 */
[----:B------:R-:W-:-:S02]  /*49d0*/  I2FP.F32.S32 R6, R4 ;  /* 0x0000000400067245 */ /* 0x000fc40000201400 */
[----:B------:R-:W-:Y:S02]  /*49e0*/  I2FP.F32.S32 R4, R3 ;  /* 0x0000000300047245 */ /* 0x000fe40000201400 */
[----:B------:R-:W-:Y:S02]  /*49f0*/  I2FP.F32.S32 R3, R2 ;  /* 0x0000000200037245 */ /* 0x000fe40000201400 */
[----:B------:R-:W-:Y:S01]  /*4a00*/  I2FP.F32.S32 R2, R5 ;  /* 0x0000000500027245 */ /* 0x000fe20000201400 */
[-C--:B------:R-:W-:Y:S01]  /*4a10*/  FFMA.FTZ R22, R4, -R149.reuse, R102 ;  /* 0x8000009504167223 */ /* 0x080fe20000010066 */
[----:B------:R-:W-:Y:S01]  /*4a20*/  IABS R4, R30 ;  /* 0x0000001e00047213 */ /* 0x000fe20000000000 */
[----:B------:R-:W-:Y:S01]  /*4a30*/  FFMA.FTZ R21, R3, -R149, R112 ;  /* 0x8000009503157223 */ /* 0x000fe20000010070 */
[----:B------:R-:W-:Y:S01]  /*4a40*/  IABS R3, R29 ;  /* 0x0000001d00037213 */ /* 0x000fe20000000000 */
[----:B------:R-:W-:Y:S01]  /*4a50*/  FFMA.FTZ R20, R2, -R149, R114 ;  /* 0x8000009502147223 */ /* 0x000fe20000010072 */
[----:B------:R-:W-:Y:S01]  /*4a60*/  IABS R2, R31 ;  /* 0x0000001f00027213 */ /* 0x000fe20000000000 */
[----:B------:R-:W-:Y:S01]  /*4a70*/  FFMA.FTZ R23, R6, -R149, R17 ;  /* 0x8000009506177223 */ /* 0x000fe20000010011 */
[----:B------:R-:W-:Y:S01]  /*4a80*/  IABS R6, R25 ;  /* 0x0000001900067213 */ /* 0x000fe20000000000 */
[----:B------:R-:W-:-:S02]  /*4a90*/  IMAD.MOV.U32 R5, RZ, RZ, R3 ;  /* 0x000000ffff057224 */ /* 0x000fc400078e0003 */
[----:B------:R-:W-:Y:S01]  /*4aa0*/  FFMA.FTZ R24, R7, -R149, R16 ;  /* 0x8000009507187223 */ /* 0x000fe20000010010 */
        /* <DEDUP_REMOVED lines=11> */
[----:B------:R-:W-:Y:S01]  /*4b60*/  IABS R2, R44 ;  /* 0x0000002c00027213 */ /* 0x000fe20000000000 */
[----:B------:R-:W-:Y:S01]  /*4b70*/  FFMA.FTZ R14, R4, -R149, R106 ;  /* 0x80000095040e7223 */ /* 0x000fe2000001006a */
        /* <DEDUP_REMOVED lines=107> */
.L_x_631:
[----:B------:R3:W-:Y:S02]  /*5230*/  STS.128 [R0+0x8800], RZ ;  /* 0x008800ff00007388 */ /* 0x0007e40000000c00 */
.L_x_632:
[----:B------:R-:W-:Y:S05]  /*5240*/  BSYNC.RECONVERGENT B0 ;  /* 0x0000000000007941 */ /* 0x000fea0003800200 */
.L_x_630:
[----:B------:R-:W0:Y:S02]  /*5250*/  LDGDEPBAR ;  /* 0x00000000000079af */ /* 0x000e240000000000 */
.L_x_629:
[----:B-123--:R-:W-:Y:S01]  /*5260*/  FMNMX3.FTZ R0, R62, R60, R51, !PT ;  /* 0x0000003c3e007276 */ /* 0x00efe20007810033 */
[----:B------:R-:W1:Y:S01]  /*5270*/  LDCU UR4, c[0x0][0x3e0] ;  /* 0x00007c00ff0477ac */ /* 0x000e620008000800 */
[----:B------:R-:W-:Y:S01]  /*5280*/  SHF.R.U32.HI R20, RZ, 0x5, R213 ;  /* 0x00000005ff147819 */ /* 0x000fe200000116d5 */
[----:B------:R-:W-:Y:S01]  /*5290*/  IMAD.SHL.U32 R38, R250, 0x2, RZ ;  /* 0x00000002fa267824 */ /* 0x000fe200078e00ff */
[----:B------:R-:W-:Y:S01]  /*52a0*/  FMNMX3.FTZ R0, R0, R56, R83, !PT ;  /* 0x0000003800007276 */ /* 0x000fe20007810053 */
[----:B------:R-:W-:Y:S01]  /*52b0*/  VIADD R17, R219, 0xbb67ae85 ;  /* 0xbb67ae85db117836 */ /* 0x000fe20000000000 */
[----:B------:R-:W-:Y:S01]  /*52c0*/  LOP3.LUT R5, R213, 0x1f, RZ, 0xc0, !PT ;  /* 0x0000001fd5057812 */ /* 0x000fe200078ec0ff */
[----:B------:R-:W-:Y:S01]  /*52d0*/  IMAD R20, R154, 0x8, R20 ;  /* 0x000000089a147824 */ /* 0x000fe200078e0214 */
[----:B------:R-:W-:Y:S01]  /*52e0*/  FMNMX3.FTZ R2, R0, R85, R80, !PT ;  /* 0x0000005500027276 */ /* 0x000fe20007810050 */
[C---:B------:R-:W-:Y:S01]  /*52f0*/  VIADD R251, R218.reuse, 0x9e3779b9 ;  /* 0x9e3779b9dafb7836 */ /* 0x040fe20000000000 */
[----:B------:R-:W-:Y:S01]  /*5300*/  FMNMX3.FTZ R0, R63, R64, R57, !PT ;  /* 0x000000403f007276 */ /* 0x000fe20007810039 */
[----:B------:R-:W-:Y:S01]  /*5310*/  VIADD R252, R218, 0x3c6ef372 ;  /* 0x3c6ef372dafc7836 */ /* 0x000fe20000000000 */
[----:B------:R-:W-:Y:S01]  /*5320*/  FMNMX3.FTZ R2, R2, R81, R227, !PT ;  /* 0x0000005102027276 */ /* 0x000fe200078100e3 */
[C---:B------:R-:W-:Y:S01]  /*5330*/  VIADD R136, R219.reuse, 0x76cf5d0a ;  /* 0x76cf5d0adb887836 */ /* 0x040fe20000000000 */
[----:B------:R-:W-:Y:S01]  /*5340*/  FMNMX3.FTZ R0, R0, R61, R87, !PT ;  /* 0x0000003d00007276 */ /* 0x000fe20007810057 */
[C---:B------:R-:W-:Y:S01]  /*5350*/  VIADD R39, R219.reuse, 0x32370b8f ;  /* 0x32370b8fdb277836 */ /* 0x040fe20000000000 */
[----:B------:R-:W-:Y:S01]  /*5360*/  FMNMX3.FTZ R2, R2, R226, R164, !PT ;  /* 0x000000e202027276 */ /* 0x000fe200078100a4 */
[----:B------:R-:W-:Y:S01]  /*5370*/  ULEA UR5, UR16, UR8, 0x18 ;  /* 0x0000000810057291 */ /* 0x000fe2000f8ec0ff */
[----:B------:R-:W-:Y:S01]  /*5380*/  FMNMX3.FTZ R0, R0, R86, R82, !PT ;  /* 0x0000005600007276 */ /* 0x000fe20007810052 */
[----:B------:R-:W-:Y:S01]  /*5390*/  VIADD R140, R218, 0xdaa66d2b ;  /* 0xdaa66d2bda8c7836 */ /* 0x000fe20000000000 */
[----:B------:R-:W-:Y:S01]  /*53a0*/  FMNMX3.FTZ R2, R2, R162, R212, !PT ;  /* 0x000000a202027276 */ /* 0x000fe200078100d4 */
[----:B------:R-:W-:Y:S01]  /*53b0*/  VIADD R137, R218, 0x78dde6e4 ;  /* 0x78dde6e4da897836 */ /* 0x000fe20000000000 */
[----:B------:R-:W-:Y:S01]  /*53c0*/  FMNMX3.FTZ R0, R0, R84, R237, !PT ;  /* 0x0000005400007276 */ /* 0x000fe200078100ed */
[C---:B------:R-:W-:Y:S01]  /*53d0*/  VIADD R142, R219.reuse, 0xed9eba14 ;  /* 0xed9eba14db8e7836 */ /* 0x040fe20000000000 */
[----:B------:R-:W-:Y:S01]  /*53e0*/  FMNMX3.FTZ R2, R2, R208, R179, !PT ;  /* 0x000000d002027276 */ /* 0x000fe200078100b3 */
[----:B------:R-:W-:Y:S01]  /*53f0*/  VIADD R144, R219, 0xa9066899 ;  /* 0xa9066899db907836 */ /* 0x000fe20000000000 */
[----:B------:R-:W-:Y:S01]  /*5400*/  FMNMX3.FTZ R3, R0, R236, R166, !PT ;  /* 0x000000ec00037276 */ /* 0x000fe200078100a6 */
[----:B-1----:R-:W-:Y:S01]  /*5410*/  IMAD R0, R148, UR4, R96 ;  /* 0x0000000494007c24 */ /* 0x002fe2000f8e0260 */
[----:B------:R-:W-:Y:S01]  /*5420*/  FMNMX.FTZ R2, R178, R2, !PT ;  /* 0x00000002b2027209 */ /* 0x000fe20007810000 */
[----:B------:R-:W1:Y:S01]  /*5430*/  LDCU UR4, c[0x0][0x45c] ;  /* 0x00008b80ff0477ac */ /* 0x000e620008000800 */
[----:B------:R-:W-:Y:S01]  /*5440*/  FMNMX3.FTZ R3, R3, R165, R217, !PT ;  /* 0x000000a503037276 */ /* 0x000fe200078100d9 */
[----:B------:R-:W-:Y:S01]  /*5450*/  IMAD.SHL.U32 R4, R0, 0x20, RZ ;  /* 0x0000002000047824 */ /* 0x000fe200078e00ff */
[----:B------:R-:W-:Y:S01]  /*5460*/  STL [R1+0x94], R238 ;  /* 0x000094ee01007387 */ /* 0x000fe20000100800 */
[----:B------:R-:W2:Y:S01]  /*5470*/  LDC R24, c[0x0][0x4f8] ;  /* 0x00013e00ff187b82 */ /* 0x000ea20000000800 */
[----:B------:R-:W-:Y:S01]  /*5480*/  FMNMX3.FTZ R0, R3, R216, R214, !PT ;  /* 0x000000d803007276 */ /* 0x000fe200078100d6 */
[----:B------:R-:W-:Y:S01]  /*5490*/  VIADD R3, R20, 0x4 ;  /* 0x0000000414037836 */ /* 0x000fe20000000000 */
[----:B------:R-:W3:Y:S01]  /*54a0*/  SHFL.BFLY PT, R150, R2, 0x2, 0x1f ;  /* 0x0c401f0002967f89 */ /* 0x000ee200000e0000 */
[----:B------:R-:W-:Y:S01]  /*54b0*/  IADD3 R5, P2, P1, R4, R98, R5 ;  /* 0x0000006204057210 */ /* 0x000fe2000795e005 */
[----:B------:R-:W-:Y:S01]  /*54c0*/  VIADD R156, R218, 0xb54cda56 ;  /* 0xb54cda56da9c7836 */ /* 0x000fe20000000000 */
[----:B------:R-:W-:Y:S01]  /*54d0*/  FMNMX.FTZ R0, R215, R0, !PT ;  /* 0x00000000d7007209 */ /* 0x000fe20007810000 */
[----:B------:R-:W-:Y:S01]  /*54e0*/  IMAD.WIDE.U32 R176, R3, -0x326172a9, RZ ;  /* 0xcd9e8d5703b07825 */ /* 0x000fe200078e00ff */
[----:B------:R-:W-:Y:S01]  /*54f0*/  SHF.R.S32.HI R4, RZ, 0x1f, R4 ;  /* 0x0000001fff047819 */ /* 0x000fe20000011404 */
[----:B------:R-:W-:Y:S02]  /*5500*/  STL [R1+0x90], R225 ;  /* 0x000090e101007387 */ /* 0x000fe40000100800 */
[----:B------:R-:W-:Y:S01]  /*5510*/  IMAD.WIDE.U32 R180, R5, -0x2daee0ad, RZ ;  /* 0xd2511f5305b47825 */ /* 0x000fe200078e00ff */
[----:B------:R-:W-:Y:S01]  /*5520*/  IADD3.X R16, PT, PT, R4, R99, RZ, P2, P1 ;  /* 0x0000006304107210 */ /* 0x000fe200017e24ff */
[----:B------:R-:W4:Y:S02]  /*5530*/  SHFL.BFLY PT, R148, R0, 0x2, 0x1f ;  /* 0x0c401f0000947f89 */ /* 0x000f2400000e0000 */
[----:B------:R-:W-:Y:S01]  /*5540*/  VIADD R4, R38, 0xfffffffe ;  /* 0xfffffffe26047836 */ /* 0x000fe20000000000 */
[----:B------:R-:W-:Y:S01]  /*5550*/  LOP3.LUT R3, R218, R16, R177, 0x96, !PT ;  /* 0x00000010da037212 */ /* 0x000fe200078e96b1 */
[----:B------:R-:W-:Y:S01]  /*5560*/  STL [R1+0x8c], R224 ;  /* 0x00008ce001007387 */ /* 0x000fe20000100800 */
[----:B------:R-:W-:-:S03]  /*5570*/  IMAD.WIDE.U32 R154, R20, -0x326172a9, RZ ;  /* 0xcd9e8d57149a7825 */ /* 0x000fc600078e00ff */
[----:B------:R-:W-:Y:S01]  /*5580*/  STL [R1+0x88], R211 ;  /* 0x000088d301007387 */ /* 0x000fe20000100800 */
[----:B------:R-:W-:Y:S01]  /*5590*/  IMAD.WIDE.U32 R170, R3, -0x2daee0ad, RZ ;  /* 0xd2511f5303aa7825 */ /* 0x000fe200078e00ff */
[----:B------:R-:W-:Y:S02]  /*55a0*/  LOP3.LUT R3, R219, R4, R181, 0x96, !PT ;  /* 0x00000004db037212 */ /* 0x000fe400078e96b5 */
[----:B------:R-:W-:Y:S01]  /*55b0*/  STL [R1+0x84], R210 ;  /* 0x000084d201007387 */ /* 0x000fe20000100800 */
[----:B--2---:R-:W-:Y:S01]  /*55c0*/  LOP3.LUT R24, R24, 0xff, RZ, 0xc0, !PT ;  /* 0x000000ff18187812 */ /* 0x004fe200078ec0ff */
[----:B------:R-:W-:Y:S01]  /*55d0*/  VIADD R167, R218, 0x1715609d ;  /* 0x1715609ddaa77836 */ /* 0x000fe20000000000 */
[----:B---3--:R-:W-:Y:S01]  /*55e0*/  FMNMX.FTZ R150, R2, R150, !PT ;  /* 0x0000009602967209 */ /* 0x008fe20007810000 */
[----:B------:R-:W-:Y:S01]  /*55f0*/  IMAD.WIDE.U32 R18, R3, -0x326172a9, RZ ;  /* 0xcd9e8d5703127825 */ /* 0x000fe200078e00ff */
[----:B------:R-:W-:Y:S01]  /*5600*/  LOP3.LUT R2, R17, R180, R171, 0x96, !PT ;  /* 0x000000b411027212 */ /* 0x000fe200078e96ab */
[----:B------:R-:W-:Y:S02]  /*5610*/  STL [R1+0x80], R209 ;  /* 0x000080d101007387 */ /* 0x000fe40000100800 */
[----:B------:R-:W-:-:S02]  /*5620*/  IMAD R24, R24, 0x10000, R24 ;  /* 0x0001000018187824 */ /* 0x000fc400078e0218 */
[----:B------:R-:W2:Y:S01]  /*5630*/  SHFL.BFLY PT, R7, R150, 0x1, 0x1f ;  /* 0x0c201f0096077f89 */ /* 0x000ea200000e0000 */
[----:B------:R-:W-:Y:S01]  /*5640*/  IMAD.WIDE.U32 R168, R2, -0x326172a9, RZ ;  /* 0xcd9e8d5702a87825 */ /* 0x000fe200078e00ff */
[----:B------:R-:W-:Y:S02]  /*5650*/  LOP3.LUT R2, R251, R176, R19, 0x96, !PT ;  /* 0x000000b0fb027212 */ /* 0x000fe400078e9613 */
[----:B----4-:R-:W-:Y:S01]  /*5660*/  FMNMX.FTZ R148, R0, R148, !PT ;  /* 0x0000009400947209 */ /* 0x010fe20007810000 */
[----:B------:R-:W-:Y:S01]  /*5670*/  STL [R1+0x7c], R153 ;  /* 0x00007c9901007387 */ /* 0x000fe20000100800 */
[----:B------:R-:W-:Y:S01]  /*5680*/  LOP3.LUT R4, R252, R18, R169, 0x96, !PT ;  /* 0x00000012fc047212 */ /* 0x000fe200078e96a9 */
[----:B------:R-:W-:Y:S02]  /*5690*/  IMAD.WIDE.U32 R2, R2, -0x2daee0ad, RZ ;  /* 0xd2511f5302027825 */ /* 0x000fe400078e00ff */
[----:B------:R-:W3:Y:S02]  /*56a0*/  SHFL.BFLY PT, R6, R148, 0x1, 0x1f ;  /* 0x0c201f0094067f89 */ /* 0x000ee400000e0000 */
[----:B------:R-:W-:Y:S01]  /*56b0*/  IMAD.WIDE.U32 R4, R4, -0x2daee0ad, RZ ;  /* 0xd2511f5304047825 */ /* 0x000fe200078e00ff */
[----:B------:R-:W-:Y:S01]  /*56c0*/  LOP3.LUT R3, R136, R170, R3, 0x96, !PT ;  /* 0x000000aa88037212 */ /* 0x000fe200078e9603 */
[----:B------:R-:W-:Y:S02]  /*56d0*/  STL [R1+0x78], R149 ;  /* 0x0000789501007387 */ /* 0x000fe40000100800 */
[----:B------:R-:W-:Y:S01]  /*56e0*/  VIADD R241, R219, 0x646e171e ;  /* 0x646e171edbf17836 */ /* 0x000fe20000000000 */
[----:B------:R-:W-:Y:S01]  /*56f0*/  LOP3.LUT R0, R39, R2, R5, 0x96, !PT ;  /* 0x0000000227007212 */ /* 0x000fe200078e9605 */
[----:B------:R-:W-:Y:S01]  /*5700*/  IMAD.WIDE.U32 R2, R3, -0x326172a9, RZ ;  /* 0xcd9e8d5703027825 */ /* 0x000fe200078e00ff */
[----:B------:R-:W-:Y:S01]  /*5710*/  LOP3.LUT R5, R151, 0x120, R152, 0xf8, !PT ;  /* 0x0000012097057812 */ /* 0x000fe200078ef898 */
[----:B------:R-:W-:Y:S02]  /*5720*/  STL.64 [R1+0x40], R180 ;  /* 0x000040b401007387 */ /* 0x000fe40000100a00 */
[----:B------:R-:W-:Y:S01]  /*5730*/  IMAD.WIDE.U32 R14, R0, -0x326172a9, RZ ;  /* 0xcd9e8d57000e7825 */ /* 0x000fe200078e00ff */
[----:B------:R-:W-:Y:S01]  /*5740*/  LEA R146, R5, UR5, 0x1 ;  /* 0x0000000505927c11 */ /* 0x000fe2000f8e08ff */
[----:B------:R-:W-:Y:S01]  /*5750*/  STL.64 [R1+0x58], R170 ;  /* 0x000058aa01007387 */ /* 0x000fe20000100a00 */
[----:B--2---:R-:W-:-:S02]  /*5760*/  FMNMX.FTZ R150, R150, R7, !PT ;  /* 0x0000000796967209 */ /* 0x004fc40007810000 */
[----:B------:R-:W-:Y:S01]  /*5770*/  LOP3.LUT R3, R140, R168, R3, 0x96, !PT ;  /* 0x000000a88c037212 */ /* 0x000fe200078e9603 */
[----:B------:R-:W-:Y:S01]  /*5780*/  VIADD R7, R146, 0x9000 ;  /* 0x0000900092077836 */ /* 0x000fe20000000000 */
[----:B------:R-:W-:Y:S01]  /*5790*/  LOP3.LUT R0, R137, R2, R15, 0x96, !PT ;  /* 0x0000000289007212 */ /* 0x000fe200078e960f */
[C---:B-1----:R-:W-:Y:S01]  /*57a0*/  FMUL.FTZ R5, R150.reuse, UR4 ;  /* 0x0000000496057c20 */ /* 0x042fe20008410000 */
[----:B------:R-:W-:Y:S01]  /*57b0*/  FSETP.NEU.FTZ.AND P1, PT, R150, -INF , PT ;  /* 0xff8000009600780b */ /* 0x000fe20003f3d000 */
[----:B------:R-:W-:Y:S01]  /*57c0*/  IMAD.WIDE.U32 R2, R3, -0x2daee0ad, RZ ;  /* 0xd2511f5303027825 */ /* 0x000fe200078e00ff */
[----:B------:R-:W1:Y:S01]  /*57d0*/  LDSM.16.MT88.4 R104, [R146+0x9000] ;  /* 0x009000009268783b */ /* 0x000e620000004200 */
[----:B---3--:R-:W-:Y:S02]  /*57e0*/  FMNMX.FTZ R148, R148, R6, !PT ;  /* 0x0000000694947209 */ /* 0x008fe40007810000 */
[----:B------:R-:W-:Y:S01]  /*57f0*/  IMAD.WIDE.U32 R12, R0, -0x2daee0ad, RZ ;  /* 0xd2511f53000c7825 */ /* 0x000fe200078e00ff */
[----:B------:R-:W-:Y:S01]  /*5800*/  FSEL R36, R5, RZ, P1 ;  /* 0x000000ff05247208 */ /* 0x000fe20000800000 */
[----:B------:R-:W-:Y:S01]  /*5810*/  LDSM.16.MT88.4 R120, [R146+0xa000] ;  /* 0x00a000009278783b */ /* 0x000fe20000004200 */
[----:B------:R-:W-:Y:S01]  /*5820*/  LOP3.LUT R6, R142, R4, R3, 0x96, !PT ;  /* 0x000000048e067212 */ /* 0x000fe200078e9603 */
[----:B------:R-:W-:Y:S01]  /*5830*/  FMUL.FTZ R4, R148, UR4 ;  /* 0x0000000494047c20 */ /* 0x000fe20008410000 */
[----:B------:R-:W-:Y:S01]  /*5840*/  LOP3.LUT R2, R144, R2, R13, 0x96, !PT ;  /* 0x0000000290027212 */ /* 0x000fe200078e960d */
[--C-:B------:R-:W-:Y:S01]  /*5850*/  FFMA.FTZ R3, R62, UR4, -R36.reuse ;  /* 0x000000043e037c23 */ /* 0x100fe20008010824 */
[--C-:B------:R-:W-:Y:S01]  /*5860*/  FFMA.FTZ R0, R60, UR4, -R36.reuse ;  /* 0x000000043c007c23 */ /* 0x100fe20008010824 */
[----:B------:R-:W-:Y:S01]  /*5870*/  FSETP.NEU.FTZ.AND P1, PT, R148, -INF , PT ;  /* 0xff8000009400780b */ /* 0x000fe20003f3d000 */
[----:B------:R-:W-:Y:S01]  /*5880*/  FFMA.FTZ R5, R51, UR4, -R36 ;  /* 0x0000000433057c23 */ /* 0x000fe20008010824 */
[----:B------:R2:W-:Y:S01]  /*5890*/  MUFU.EX2 R211, R3 ;  /* 0x0000000300d37308 */ /* 0x0005e20000000800 */
[----:B------:R-:W-:Y:S01]  /*58a0*/  IMAD.WIDE.U32 R10, R6, -0x326172a9, RZ ;  /* 0xcd9e8d57060a7825 */ /* 0x000fe200078e00ff */
[----:B------:R-:W-:Y:S01]  /*58b0*/  FSEL R27, R4, RZ, P1 ;  /* 0x000000ff041b7208 */ /* 0x000fe20000800000 */
[----:B------:R-:W-:Y:S01]  /*58c0*/  LDSM.16.MT88.4 R108, [R146+0xb000] ;  /* 0x00b00000926c783b */ /* 0x000fe20000004200 */
[----:B------:R3:W-:Y:S01]  /*58d0*/  MUFU.EX2 R224, R0 ;  /* 0x0000000000e07308 */ /* 0x0007e20000000800 */
[----:B------:R-:W-:-:S02]  /*58e0*/  VIADD R37, R146, 0x9020 ;  /* 0x0000902092257836 */ /* 0x000fc40000000000 */
[----:B------:R-:W-:Y:S01]  /*58f0*/  @P6 VIADD R37, R7, 0xffffffe0 ;  /* 0xffffffe007256836 */ /* 0x000fe20000000000 */
[----:B------:R4:W-:Y:S01]  /*5900*/  MUFU.EX2 R213, R5 ;  /* 0x0000000500d57308 */ /* 0x0009e20000000800 */
[----:B------:R-:W-:Y:S01]  /*5910*/  FFMA.FTZ R7, R56, UR4, -R36 ;  /* 0x0000000438077c23 */ /* 0x000fe20008010824 */
[----:B------:R-:W-:Y:S03]  /*5920*/  LDSM.16.MT88.4 R92, [R146+0xa400] ;  /* 0x00a40000925c783b */ /* 0x000fe60000004200 */
[----:B------:R-:W1:Y:S01]  /*5930*/  MUFU.EX2 R25, R7 ;  /* 0x0000000700197308 */ /* 0x000e620000000800 */
[----:B--2---:R-:W-:Y:S01]  /*5940*/  IMAD.WIDE.U32 R2, R2, -0x326172a9, RZ ;  /* 0xcd9e8d5702027825 */ /* 0x004fe200078e00ff */
[----:B------:R-:W2:Y:S03]  /*5950*/  LDSM.16.MT88.4 R124, [R37] ;  /* 0x00000000257c783b */ /* 0x000ea60000004200 */
[----:B---3--:R-:W-:Y:S01]  /*5960*/  IMAD.MOV.U32 R0, RZ, RZ, R2 ;  /* 0x000000ffff007224 */ /* 0x008fe200078e0002 */
[C---:B------:R-:W-:Y:S01]  /*5970*/  PRMT R4, R2.reuse, 0x7772, RZ ;  /* 0x0000777202047816 */ /* 0x040fe200000000ff */
[----:B------:R-:W3:Y:S01]  /*5980*/  LDSM.16.MT88.4 R116, [R37+0x1000] ;  /* 0x001000002574783b */ /* 0x000ee20000004200 */
[----:B------:R-:W-:-:S02]  /*5990*/  PRMT R6, R2, 0x7771, RZ ;  /* 0x0000777102067816 */ /* 0x000fc400000000ff */
[----:B----4-:R-:W-:Y:S01]  /*59a0*/  PRMT R5, R2, 0x7773, RZ ;  /* 0x0000777302057816 */ /* 0x010fe200000000ff */
[----:B------:R-:W4:Y:S01]  /*59b0*/  LDSM.16.MT88.4 R112, [R37+0x2000] ;  /* 0x002000002570783b */ /* 0x000f220000004200 */
[----:B------:R-:W-:Y:S02]  /*59c0*/  LOP3.LUT R0, R0, 0xff, RZ, 0xc0, !PT ;  /* 0x000000ff00007812 */ /* 0x000fe400078ec0ff */
[----:B------:R-:W-:Y:S01]  /*59d0*/  LOP3.LUT R2, R156, R10, R3, 0x96, !PT ;  /* 0x0000000a9c027212 */ /* 0x000fe200078e9603 */
[----:B------:R-:W-:Y:S01]  /*59e0*/  FFMA.FTZ R3, R63, UR4, -R27 ;  /* 0x000000043f037c23 */ /* 0x000fe2000801081b */
[----:B------:R-:W-:Y:S01]  /*59f0*/  PRMT R6, R0, 0x5410, R6 ;  /* 0x0000541000067816 */ /* 0x000fe20000000006 */
[----:B------:R-:W4:Y:S01]  /*5a00*/  LDSM.16.MT88.4 R100, [R37+0x1400] ;  /* 0x001400002564783b */ /* 0x000f220000004200 */
[----:B------:R-:W-:Y:S01]  /*5a10*/  LOP3.LUT R0, R2, 0xffff, RZ, 0xc0, !PT ;  /* 0x0000ffff02007812 */ /* 0x000fe200078ec0ff */
[----:B------:R1:W-:Y:S01]  /*5a20*/  MUFU.EX2 R209, R3 ;  /* 0x0000000300d17308 */ /* 0x0003e20000000800 */
[----:B------:R-:W-:Y:S01]  /*5a30*/  PRMT R9, R4, 0x5410, R5 ;  /* 0x0000541004097816 */ /* 0x000fe20000000005 */
[--C-:B------:R-:W-:Y:S01]  /*5a40*/  FFMA.FTZ R5, R57, UR4, -R27.reuse ;  /* 0x0000000439057c23 */ /* 0x100fe2000801081b */
[----:B------:R-:W-:Y:S01]  /*5a50*/  SHF.R.U32.HI R0, RZ, 0x8, R0 ;  /* 0x00000008ff007819 */ /* 0x000fe20000011600 */
[----:B------:R-:W-:Y:S01]  /*5a60*/  FFMA.FTZ R4, R61, UR4, -R27 ;  /* 0x000000043d047c23 */ /* 0x000fe2000801081b */
[----:B------:R-:W-:Y:S01]  /*5a70*/  LDSM.16.MT88.4 R96, [R37+0x400] ;  /* 0x000400002560783b */ /* 0x000fe20000004200 */
[----:B------:R2:W-:Y:S03]  /*5a80*/  MUFU.EX2 R23, R5 ;  /* 0x0000000500177308 */ /* 0x0005e60000000800 */
[----:B------:R-:W-:Y:S01]  /*5a90*/  LDSM.16.MT88.4 R88, [R146+0xb400] ;  /* 0x00b400009258783b */ /* 0x000fe20000004200 */
[----:B------:R2:W3:Y:S03]  /*5aa0*/  MUFU.EX2 R153, R4 ;  /* 0x0000000400997308 */ /* 0x0004e60000000800 */
[----:B------:R-:W-:Y:S01]  /*5ab0*/  STL.64 [R1+0x38], R168 ;  /* 0x000038a801007387 */ /* 0x000fe20000100a00 */
[----:B-1----:R-:W-:-:S04]  /*5ac0*/  LOP3.LUT R3, R2, 0xff, RZ, 0xc0, !PT ;  /* 0x000000ff02037812 */ /* 0x002fc800078ec0ff */
[--C-:B------:R-:W-:Y:S01]  /*5ad0*/  PRMT R8, R3, 0x5410, R0.reuse ;  /* 0x0000541003087816 */ /* 0x100fe20000000000 */
[----:B------:R-:W-:Y:S01]  /*5ae0*/  FFMA.FTZ R3, R64, UR4, -R27 ;  /* 0x0000000440037c23 */ /* 0x000fe2000801081b */
[----:B------:R-:W-:Y:S02]  /*5af0*/  PRMT R0, R2, 0x7632, R0 ;  /* 0x0000763202007816 */ /* 0x000fe40000000000 */
[----:B--2---:R-:W-:Y:S01]  /*5b00*/  LOP3.LUT R5, R218, R16, R155, 0x96, !PT ;  /* 0x00000010da057212 */ /* 0x004fe200078e969b */
[----:B------:R1:W2:Y:S01]  /*5b10*/  MUFU.EX2 R210, R3 ;  /* 0x0000000300d27308 */ /* 0x0002a20000000800 */
[----:B------:R-:W-:Y:S02]  /*5b20*/  SHF.R.U32.HI R4, RZ, 0x18, R2 ;  /* 0x00000018ff047819 */ /* 0x000fe40000011602 */
[----:B------:R-:W-:Y:S01]  /*5b30*/  F2FP.F16.F32.PACK_AB R2, R25, R213 ;  /* 0x000000d51902723e */ /* 0x000fe200000000ff */
[----:B------:R-:W-:-:S05]  /*5b40*/  IMAD.WIDE.U32 R190, R5, -0x2daee0ad, RZ ;  /* 0xd2511f5305be7825 */ /* 0x000fca00078e00ff */
[----:B------:R-:W-:Y:S01]  /*5b50*/  STL.64 [R1+0x50], R190 ;  /* 0x000050be01007387 */ /* 0x000fe20000100a00 */
[----:B-1----:R-:W-:Y:S02]  /*5b60*/  LOP3.LUT R3, R0, 0xff, RZ, 0xc0, !PT ;  /* 0x000000ff00037812 */ /* 0x002fe400078ec0ff */
[--C-:B------:R-:W-:Y:S02]  /*5b70*/  HSET2.LE.AND R0, R6, R24.reuse, PT ;  /* 0x0000001806007233 */ /* 0x100fe40003803000 */
[----:B------:R-:W-:Y:S02]  /*5b80*/  PRMT R7, R3, 0x5410, R4 ;  /* 0x0000541003077816 */ /* 0x000fe40000000004 */
[----:B------:R-:W-:Y:S02]  /*5b90*/  HSET2.LE.AND R3, R8, R24, PT ;  /* 0x0000001808037233 */ /* 0x000fe40003803000 */
[----:B------:R-:W-:Y:S02]  /*5ba0*/  LOP3.LUT R6, R2, R0, RZ, 0xc0, !PT ;  /* 0x0000000002067212 */ /* 0x000fe400078ec0ff */
[----:B------:R-:W-:-:S02]  /*5bb0*/  LOP3.LUT R0, R9, 0xff00ff, RZ, 0xc0, !PT ;  /* 0x00ff00ff09007812 */ /* 0x000fc400078ec0ff */
[----:B------:R-:W-:Y:S02]  /*5bc0*/  LOP3.LUT R9, R17, R180, R191, 0x96, !PT ;  /* 0x000000b411097212 */ /* 0x000fe400078e96bf */
[----:B------:R-:W-:Y:S02]  /*5bd0*/  F2FP.F16.F32.PACK_AB R4, R224, R211 ;  /* 0x000000d3e004723e */ /* 0x000fe400000000ff */
[--C-:B------:R-:W-:Y:S01]  /*5be0*/  HSET2.LE.AND R0, R0, R24.reuse, PT ;  /* 0x0000001800007233 */ /* 0x100fe20003803000 */
[----:B------:R-:W-:Y:S01]  /*5bf0*/  IMAD.WIDE.U32 R188, R9, -0x326172a9, RZ ;  /* 0xcd9e8d5709bc7825 */ /* 0x000fe200078e00ff */
[----:B---3--:R-:W-:Y:S02]  /*5c00*/  F2FP.F16.F32.PACK_AB R2, R153, R23 ;  /* 0x000000179902723e */ /* 0x008fe400000000ff */
[----:B------:R-:W-:Y:S02]  /*5c10*/  HSET2.LE.AND R5, R7, R24, PT ;  /* 0x0000001807057233 */ /* 0x000fe40003803000 */
[----:B------:R-:W-:Y:S01]  /*5c20*/  LOP3.LUT R4, R4, R3, RZ, 0xc0, !PT ;  /* 0x0000000304047212 */ /* 0x000fe200078ec0ff */
[----:B------:R-:W-:Y:S01]  /*5c30*/  STL.64 [R1+0x30], R188 ;  /* 0x000030bc01007387 */ /* 0x000fe20000100a00 */
[----:B------:R-:W-:-:S02]  /*5c40*/  LOP3.LUT R7, R2, R0, RZ, 0xc0, !PT ;  /* 0x0000000002077212 */ /* 0x000fc400078ec0ff */
[----:B------:R-:W-:Y:S02]  /*5c50*/  LOP3.LUT R3, R252, R18, R189, 0x96, !PT ;  /* 0x00000012fc037212 */ /* 0x000fe400078e96bd */
[----:B------:R-:W-:Y:S02]  /*5c60*/  LOP3.LUT R2, R167, R14, R11, 0x96, !PT ;  /* 0x0000000ea7027212 */ /* 0x000fe400078e960b */
[----:B--2---:R-:W-:Y:S01]  /*5c70*/  F2FP.F16.F32.PACK_AB R8, R210, R209 ;  /* 0x000000d1d208723e */ /* 0x004fe200000000ff */
[----:B------:R-:W-:Y:S01]  /*5c80*/  IMAD.WIDE.U32 R20, R3, -0x2daee0ad, RZ ;  /* 0xd2511f5303147825 */ /* 0x000fe200078e00ff */
[----:B------:R-:W-:Y:S02]  /*5c90*/  LOP3.LUT R0, R251, R154, R19, 0x96, !PT ;  /* 0x0000009afb007212 */ /* 0x000fe400078e9613 */
[----:B------:R-:W-:Y:S01]  /*5ca0*/  LOP3.LUT R5, R8, R5, RZ, 0xc0, !PT ;  /* 0x0000000508057212 */ /* 0x000fe200078ec0ff */
[----:B------:R-:W-:-:S04]  /*5cb0*/  IMAD.WIDE.U32 R2, R2, -0x2daee0ad, RZ ;  /* 0xd2511f5302027825 */ /* 0x000fc800078e00ff */
[----:B------:R-:W-:Y:S01]  /*5cc0*/  IMAD.WIDE.U32 R8, R0, -0x2daee0ad, RZ ;  /* 0xd2511f5300087825 */ /* 0x000fe200078e00ff */
[----:B------:R-:W-:Y:S01]  /*5cd0*/  LOP3.LUT R0, R241, R12, R3, 0x96, !PT ;  /* 0x0000000cf1007212 */ /* 0x000fe200078e9603 */
[C---:B------:R-:W-:Y:S01]  /*5ce0*/  HMMA.16816.F32 R76, R4.reuse, R104, RZ ;  /* 0x00000068044c723c */ /* 0x040fe200000018ff */
[C---:B------:R-:W-:Y:S01]  /*5cf0*/  PRMT R13, R2.reuse, 0x7771, RZ ;  /* 0x00007771020d7816 */ /* 0x040fe200000000ff */
[----:B------:R-:W-:Y:S01]  /*5d00*/  IMAD.MOV.U32 R3, RZ, RZ, R2 ;  /* 0x000000ffff037224 */ /* 0x000fe200078e0002 */
[----:B------:R-:W-:Y:S02]  /*5d10*/  LOP3.LUT R16, R39, R8, R21, 0x96, !PT ;  /* 0x0000000827107212 */ /* 0x000fe400078e9615 */
[C---:B------:R-:W-:Y:S02]  /*5d20*/  PRMT R12, R2.reuse, 0x7773, RZ ;  /* 0x00007773020c7816 */ /* 0x040fe400000000ff */
[----:B------:R-:W-:Y:S01]  /*5d30*/  PRMT R11, R2, 0x7772, RZ ;  /* 0x00007772020b7816 */ /* 0x000fe200000000ff */
[----:B------:R-:W-:Y:S01]  /*5d40*/  HMMA.16816.F32 R68, R4, R124, RZ ;  /* 0x0000007c0444723c */ /* 0x000fe200000018ff */
[----:B------:R-:W-:-:S02]  /*5d50*/  PRMT R8, R0, 0x7632, R8 ;  /* 0x0000763200087816 */ /* 0x000fc40000000008 */
[----:B------:R-:W-:Y:S02]  /*5d60*/  LOP3.LUT R18, R136, R190, R9, 0x96, !PT ;  /* 0x000000be88127212 */ /* 0x000fe400078e9609 */
[C---:B------:R-:W-:Y:S02]  /*5d70*/  LOP3.LUT R2, R0.reuse, 0xffff, RZ, 0xc0, !PT ;  /* 0x0000ffff00027812 */ /* 0x040fe400078ec0ff */
[----:B------:R-:W-:Y:S01]  /*5d80*/  LOP3.LUT R9, R3, 0xff, RZ, 0xc0, !PT ;  /* 0x000000ff03097812 */ /* 0x000fe200078ec0ff */
[----:B------:R-:W-:Y:S01]  /*5d90*/  HMMA.16816.F32 R64, R4, R120, RZ ;  /* 0x000000780440723c */ /* 0x000fe200000018ff */
[----:B------:R-:W-:Y:S02]  /*5da0*/  LOP3.LUT R10, R0, 0xff, RZ, 0xc0, !PT ;  /* 0x000000ff000a7812 */ /* 0x000fe400078ec0ff */
[----:B------:R-:W-:Y:S02]  /*5db0*/  SHF.R.U32.HI R3, RZ, 0x18, R0 ;  /* 0x00000018ff037819 */ /* 0x000fe40000011600 */
[----:B------:R-:W-:-:S02]  /*5dc0*/  LOP3.LUT R0, R8, 0xff, RZ, 0xc0, !PT ;  /* 0x000000ff08007812 */ /* 0x000fc400078ec0ff */
[----:B------:R-:W-:Y:S01]  /*5dd0*/  SHF.R.U32.HI R2, RZ, 0x8, R2 ;  /* 0x00000008ff027819 */ /* 0x000fe20000011602 */
[C---:B------:R-:W-:Y:S01]  /*5de0*/  HMMA.16816.F32 R72, R4.reuse, R116, RZ ;  /* 0x000000740448723c */ /* 0x040fe200000018ff */
[----:B------:R-:W-:Y:S02]  /*5df0*/  PRMT R12, R11, 0x5410, R12 ;  /* 0x000054100b0c7816 */ /* 0x000fe4000000000c */
[----:B------:R-:W-:Y:S02]  /*5e00*/  PRMT R11, R9, 0x5410, R13 ;  /* 0x00005410090b7816 */ /* 0x000fe4000000000d */
[----:B------:R-:W-:Y:S01]  /*5e10*/  PRMT R13, R0, 0x5410, R3 ;  /* 0x00005410000d7816 */ /* 0x000fe20000000003 */
[----:B------:R-:W-:Y:S01]  /*5e20*/  FFMA.FTZ R0, R83, UR4, -R36 ;  /* 0x0000000453007c23 */ /* 0x000fe20008010824 */
[----:B------:R-:W-:Y:S01]  /*5e30*/  PRMT R14, R10, 0x5410, R2 ;  /* 0x000054100a0e7816 */ /* 0x000fe20000000002 */
[----:B------:R-:W-:Y:S01]  /*5e40*/  FFMA.FTZ R3, R80, UR4, -R36 ;  /* 0x0000000450037c23 */ /* 0x000fe20008010824 */
[----:B------:R-:W-:Y:S01]  /*5e50*/  FMNMX3.FTZ R2, R147, R145, R134, !PT ;  /* 0x0000009193027276 */ /* 0x000fe20007810086 */
[----:B------:R1:W-:Y:S01]  /*5e60*/  MUFU.EX2 R193, R0 ;  /* 0x0000000000c17308 */ /* 0x0003e20000000800 */
[C---:B------:R-:W-:Y:S02]  /*5e70*/  HMMA.16816.F32 R60, R4.reuse, R108, RZ ;  /* 0x0000006c043c723c */ /* 0x040fe400000018ff */
[----:B------:R-:W-:Y:S01]  /*5e80*/  FMNMX3.FTZ R8, R2, R139, R131, !PT ;  /* 0x0000008b02087276 */ /* 0x000fe20007810083 */
[----:B------:R-:W-:Y:S01]  /*5e90*/  FFMA.FTZ R2, R81, UR4, -R36 ;  /* 0x0000000451027c23 */ /* 0x000fe20008010824 */
[----:B------:R2:W-:Y:S04]  /*5ea0*/  MUFU.EX2 R149, R3 ;  /* 0x0000000300957308 */ /* 0x0005e80000000800 */
[----:B------:R3:W-:Y:S01]  /*5eb0*/  MUFU.EX2 R26, R2 ;  /* 0x00000002001a7308 */ /* 0x0007e20000000800 */
[----:B----4-:R-:W-:Y:S01]  /*5ec0*/  HMMA.16816.F32 R56, R4, R112, RZ ;  /* 0x000000700438723c */ /* 0x010fe200000018ff */
[----:B-1----:R-:W-:-:S04]  /*5ed0*/  FMNMX3.FTZ R0, R158, R157, R141, !PT ;  /* 0x0000009d9e007276 */ /* 0x002fc8000781008d */
[----:B------:R-:W-:Y:S01]  /*5ee0*/  FMNMX3.FTZ R0, R0, R143, R135, !PT ;  /* 0x0000008f00007276 */ /* 0x000fe20007810087 */
[----:B--2---:R-:W-:Y:S02]  /*5ef0*/  FFMA.FTZ R3, R82, UR4, -R27 ;  /* 0x0000000452037c23 */ /* 0x004fe4000801081b */
[C---:B------:R-:W-:Y:S01]  /*5f00*/  HMMA.16816.F32 R52, R4.reuse, R106, RZ ;  /* 0x0000006a0434723c */ /* 0x040fe200000018ff */
[----:B------:R-:W-:Y:S01]  /*5f10*/  LDSM.16.MT88.4 R80, [R146+0x9400] ;  /* 0x009400009250783b */ /* 0x000fe20000004200 */
[----:B------:R-:W-:Y:S01]  /*5f20*/  FMNMX3.FTZ R9, R0, R138, R133, !PT ;  /* 0x0000008a00097276 */ /* 0x000fe20007810085 */
[----:B------:R-:W-:Y:S01]  /*5f30*/  FFMA.FTZ R0, R84, UR4, -R27 ;  /* 0x0000000454007c23 */ /* 0x000fe2000801081b */
[----:B---3--:R-:W-:Y:S01]  /*5f40*/  FMNMX3.FTZ R2, R8, R130, R129, !PT ;  /* 0x0000008208027276 */ /* 0x008fe20007810081 */
[----:B------:R-:W-:Y:S01]  /*5f50*/  FFMA.FTZ R8, R85, UR4, -R36 ;  /* 0x0000000455087c23 */ /* 0x000fe20008010824 */
[----:B------:R1:W-:Y:S02]  /*5f60*/  MUFU.EX2 R183, R3 ;  /* 0x0000000300b77308 */ /* 0x0003e40000000800 */
[----:B------:R-:W-:Y:S01]  /*5f70*/  FMNMX3.FTZ R2, R2, R128, R185, !PT ;  /* 0x0000008002027276 */ /* 0x000fe200078100b9 */
[C---:B------:R-:W-:Y:S01]  /*5f80*/  HMMA.16816.F32 R48, R4.reuse, R126, RZ ;  /* 0x0000007e0430723c */ /* 0x040fe200000018ff */
[----:B------:R2:W-:Y:S04]  /*5f90*/  MUFU.EX2 R182, R0 ;  /* 0x0000000000b67308 */ /* 0x0005e80000000800 */
[----:B------:R-:W3:Y:S03]  /*5fa0*/  MUFU.EX2 R194, R8 ;  /* 0x0000000800c27308 */ /* 0x000ee60000000800 */
[----:B------:R-:W-:Y:S01]  /*5fb0*/  HMMA.16816.F32 R44, R4, R122, RZ ;  /* 0x0000007a042c723c */ /* 0x000fe200000018ff */
[----:B-1----:R-:W-:Y:S01]  /*5fc0*/  FFMA.FTZ R3, R87, UR4, -R27 ;  /* 0x0000000457037c23 */ /* 0x002fe2000801081b */
[----:B--2---:R-:W-:-:S03]  /*5fd0*/  FMNMX3.FTZ R0, R2, R184, R160, !PT ;  /* 0x000000b802007276 */ /* 0x004fc600078100a0 */
[----:B------:R1:W-:Y:S03]  /*5fe0*/  MUFU.EX2 R192, R3 ;  /* 0x0000000300c07308 */ /* 0x0003e60000000800 */
[C---:B------:R-:W-:Y:S01]  /*5ff0*/  HMMA.16816.F32 R32, R4.reuse, R118, RZ ;  /* 0x000000760420723c */ /* 0x040fe200000018ff */
[----:B------:R-:W-:Y:S01]  /*6000*/  FMNMX3.FTZ R2, R0, R159, R244, !PT ;  /* 0x0000009f00027276 */ /* 0x000fe200078100f4 */
[----:B------:R-:W-:Y:S01]  /*6010*/  FFMA.FTZ R0, R86, UR4, -R27 ;  /* 0x0000000456007c23 */ /* 0x000fe2000801081b */
[----:B---3--:R-:W-:Y:S01]  /*6020*/  IMAD.MOV.U32 R21, RZ, RZ, R194 ;  /* 0x000000ffff157224 */ /* 0x008fe200078e00c2 */
[----:B------:R-:W-:Y:S01]  /*6030*/  LDSM.16.MT88.4 R84, [R37+0x2400] ;  /* 0x002400002554783b */ /* 0x000fe20000004200 */
[----:B------:R-:W-:Y:S01]  /*6040*/  FMNMX3.FTZ R8, R2, R242, R240, !PT ;  /* 0x000000f202087276 */ /* 0x000fe200078100f0 */
[----:B------:R2:W3:Y:S01]  /*6050*/  MUFU.EX2 R22, R0 ;  /* 0x0000000000167308 */ /* 0x0004e20000000800 */
[----:B------:R-:W-:Y:S01]  /*6060*/  F2FP.F16.F32.PACK_AB R2, R26, R149 ;  /* 0x000000951a02723e */ /* 0x000fe200000000ff */
[----:B------:R-:W-:Y:S01]  /*6070*/  HMMA.16816.F32 R40, R4, R110, RZ ;  /* 0x0000006e0428723c */ /* 0x000fe200000018ff */
[----:B------:R-:W-:-:S02]  /*6080*/  FMNMX.FTZ R15, R239, R8, !PT ;  /* 0x00000008ef0f7209 */ /* 0x000fc40007810000 */
[----:B-1----:R-:W-:-:S03]  /*6090*/  LOP3.LUT R3, R12, 0xff00ff, RZ, 0xc0, !PT ;  /* 0x00ff00ff0c037812 */ /* 0x002fc600078ec0ff */
[----:B------:R-:W1:Y:S02]  /*60a0*/  SHFL.BFLY PT, R17, R15, 0x2, 0x1f ;  /* 0x0c401f000f117f89 */ /* 0x000e6400000e0000 */
[----:B------:R-:W-:Y:S01]  /*60b0*/  HMMA.16816.F32 R28, R4, R114, RZ ;  /* 0x00000072041c723c */ /* 0x000fe200000018ff */
[--C-:B------:R-:W-:Y:S02]  /*60c0*/  HSET2.LE.AND R3, R3, R24.reuse, PT ;  /* 0x0000001803037233 */ /* 0x100fe40003803000 */
[----:B--2---:R-:W-:Y:S02]  /*60d0*/  HSET2.LE.AND R0, R11, R24, PT ;  /* 0x000000180b007233 */ /* 0x004fe40003803000 */
[----:B------:R-:W-:-:S03]  /*60e0*/  F2FP.F16.F32.PACK_AB R11, R182, R183 ;  /* 0x000000b7b60b723e */ /* 0x000fc600000000ff */
[----:B------:R-:W-:Y:S02]  /*60f0*/  LOP3.LUT R10, R2, R0, RZ, 0xc0, !PT ;  /* 0x00000000020a7212 */ /* 0x000fe400078ec0ff */
[----:B------:R-:W-:Y:S02]  /*6100*/  FMNMX3.FTZ R0, R9, R132, R186, !PT ;  /* 0x0000008409007276 */ /* 0x000fe400078100ba */
[----:B------:R-:W-:Y:S02]  /*6110*/  F2FP.F16.F32.PACK_AB R2, R194, R193 ;  /* 0x000000c1c202723e */ /* 0x000fe400000000ff */
[----:B------:R-:W-:Y:S02]  /*6120*/  FMNMX3.FTZ R12, R0, R187, R163, !PT ;  /* 0x000000bb000c7276 */ /* 0x000fe400078100a3 */
[----:B------:R-:W-:Y:S02]  /*6130*/  HSET2.LE.AND R0, R14, R24, PT ;  /* 0x000000180e007233 */ /* 0x000fe40003803000 */
[----:B------:R-:W-:-:S02]  /*6140*/  LOP3.LUT R11, R11, R3, RZ, 0xc0, !PT ;  /* 0x000000030b0b7212 */ /* 0x000fc400078ec0ff */
[----:B------:R-:W-:Y:S02]  /*6150*/  HSET2.LE.AND R3, R13, R24, PT ;  /* 0x000000180d037233 */ /* 0x000fe40003803000 */
[----:B------:R-:W-:Y:S02]  /*6160*/  LOP3.LUT R8, R2, R0, RZ, 0xc0, !PT ;  /* 0x0000000002087212 */ /* 0x000fe400078ec0ff */
[----:B------:R-:W-:Y:S01]  /*6170*/  FMNMX3.FTZ R0, R12, R161, R249, !PT ;  /* 0x000000a10c007276 */ /* 0x000fe200078100f9 */
[----:B------:R-:W-:Y:S01]  /*6180*/  IMAD.WIDE.U32 R12, R16, -0x326172a9, RZ ;  /* 0xcd9e8d57100c7825 */ /* 0x000fe200078e00ff */
[----:B---3--:R-:W-:Y:S02]  /*6190*/  F2FP.F16.F32.PACK_AB R9, R22, R192 ;  /* 0x000000c01609723e */ /* 0x008fe400000000ff */
[----:B------:R-:W-:Y:S02]  /*61a0*/  FMNMX3.FTZ R14, R0, R248, R245, !PT ;  /* 0x000000f8000e7276 */ /* 0x000fe400078100f5 */
[----:B------:R-:W-:Y:S01]  /*61b0*/  LOP3.LUT R9, R9, R3, RZ, 0xc0, !PT ;  /* 0x0000000309097212 */ /* 0x000fe200078ec0ff */
[----:B------:R-:W-:Y:S01]  /*61c0*/  IMAD.WIDE.U32 R2, R18, -0x326172a9, RZ ;  /* 0xcd9e8d5712027825 */ /* 0x000fe200078e00ff */
[----:B------:R-:W-:-:S04]  /*61d0*/  FMNMX.FTZ R14, R243, R14, !PT ;  /* 0x0000000ef30e7209 */ /* 0x000fc80007810000 */
[----:B------:R-:W-:Y:S01]  /*61e0*/  LOP3.LUT R0, R140, R188, R3, 0x96, !PT ;  /* 0x000000bc8c007212 */ /* 0x000fe200078e9603 */
[----:B------:R-:W2:Y:S01]  /*61f0*/  SHFL.BFLY PT, R16, R14, 0x2, 0x1f ;  /* 0x0c401f000e107f89 */ /* 0x000ea200000e0000 */
[----:B------:R-:W-:Y:S01]  /*6200*/  LOP3.LUT R6, R137, R2, R13, 0x96, !PT ;  /* 0x0000000289067212 */ /* 0x000fe200078e960d */
[----:B------:R-:W-:Y:S01]  /*6210*/  HMMA.16816.F32 R228, R8, R100, R72 ;  /* 0x0000006408e4723c */ /* 0x000fe20000001848 */
[----:B-1----:R-:W-:Y:S01]  /*6220*/  FMNMX.FTZ R13, R15, R17, !PT ;  /* 0x000000110f0d7209 */ /* 0x002fe20007810000 */
[----:B------:R-:W-:Y:S01]  /*6230*/  IMAD.WIDE.U32 R2, R0, -0x2daee0ad, RZ ;  /* 0xd2511f5300027825 */ /* 0x000fe200078e00ff */
[----:B------:R-:W-:-:S03]  /*6240*/  MOV R72, R182 ;  /* 0x000000b600487202 */ /* 0x000fc60000000f00 */
[----:B------:R-:W-:Y:S01]  /*6250*/  IMAD.WIDE.U32 R6, R6, -0x2daee0ad, RZ ;  /* 0xd2511f5306067825 */ /* 0x000fe200078e00ff */
[----:B------:R-:W1:Y:S01]  /*6260*/  SHFL.BFLY PT, R17, R13, 0x1, 0x1f ;  /* 0x0c201f000d117f89 */ /* 0x000e6200000e0000 */
[----:B------:R-:W-:Y:S01]  /*6270*/  LOP3.LUT R0, R142, R20, R3, 0x96, !PT ;  /* 0x000000148e007212 */ /* 0x000fe200078e9603 */
[----:B------:R-:W-:Y:S01]  /*6280*/  HMMA.16816.F32 R204, R8, R96, R68 ;  /* 0x0000006008cc723c */ /* 0x000fe20000001844 */
[----:B------:R-:W-:Y:S01]  /*6290*/  IMAD.MOV.U32 R73, RZ, RZ, R26 ;  /* 0x000000ffff497224 */ /* 0x000fe200078e001a */
[----:B------:R-:W-:Y:S01]  /*62a0*/  LOP3.LUT R2, R144, R2, R7, 0x96, !PT ;  /* 0x0000000290027212 */ /* 0x000fe200078e9607 */
[----:B------:R-:W-:Y:S02]  /*62b0*/  IMAD.MOV.U32 R70, RZ, RZ, R170 ;  /* 0x000000ffff467224 */ /* 0x000fe400078e00aa */
[----:B------:R-:W-:-:S03]  /*62c0*/  IMAD.WIDE.U32 R4, R0, -0x326172a9, RZ ;  /* 0xcd9e8d5700047825 */ /* 0x000fc600078e00ff */
[----:B------:R-:W-:Y:S01]  /*62d0*/  HMMA.16816.F32 R200, R8, R84, R56 ;  /* 0x0000005408c8723c */ /* 0x000fe20000001838 */
[----:B------:R-:W-:Y:S01]  /*62e0*/  IMAD.WIDE.U32 R2, R2, -0x326172a9, RZ ;  /* 0xcd9e8d5702027825 */ /* 0x000fe200078e00ff */
[----:B------:R-:W-:-:S03]  /*62f0*/  LOP3.LUT R5, R167, R12, R5, 0x96, !PT ;  /* 0x0000000ca7057212 */ /* 0x000fc600078e9605 */
[----:B------:R-:W-:Y:S01]  /*6300*/  IMAD.MOV.U32 R19, RZ, RZ, R2 ;  /* 0x000000ffff137224 */ /* 0x000fe200078e0002 */
[----:B------:R-:W-:Y:S01]  /*6310*/  LOP3.LUT R0, R156, R4, R3, 0x96, !PT ;  /* 0x000000049c007212 */ /* 0x000fe200078e9603 */
[----:B------:R-:W-:Y:S01]  /*6320*/  IMAD.MOV.U32 R71, RZ, RZ, R171 ;  /* 0x000000ffff477224 */ /* 0x000fe200078e00ab */
[----:B--2---:R-:W-:Y:S01]  /*6330*/  FMNMX.FTZ R4, R14, R16, !PT ;  /* 0x000000100e047209 */ /* 0x004fe20007810000 */
[C---:B------:R-:W-:Y:S01]  /*6340*/  HMMA.16816.F32 R232, R8.reuse, R92, R64 ;  /* 0x0000005c08e8723c */ /* 0x040fe20000001840 */
[C---:B------:R-:W-:Y:S01]  /*6350*/  PRMT R20, R2.reuse, 0x7771, RZ ;  /* 0x0000777102147816 */ /* 0x040fe200000000ff */
[----:B------:R-:W-:Y:S01]  /*6360*/  IMAD.MOV.U32 R56, RZ, RZ, R168 ;  /* 0x000000ffff387224 */ /* 0x000fe200078e00a8 */
[C---:B------:R-:W-:Y:S01]  /*6370*/  PRMT R15, R2.reuse, 0x7773, RZ ;  /* 0x00007773020f7816 */ /* 0x040fe200000000ff */
[----:B------:R-:W-:Y:S01]  /*6380*/  IMAD.MOV.U32 R57, RZ, RZ, R169 ;  /* 0x000000ffff397224 */ /* 0x000fe200078e00a9 */
[----:B------:R-:W-:Y:S01]  /*6390*/  PRMT R7, R2, 0x7772, RZ ;  /* 0x0000777202077816 */ /* 0x000fe200000000ff */
[----:B------:R-:W-:Y:S01]  /*63a0*/  IMAD.WIDE.U32 R2, R5, -0x2daee0ad, RZ ;  /* 0xd2511f5305027825 */ /* 0x000fe200078e00ff */
[----:B-1----:R-:W-:Y:S01]  /*63b0*/  FMNMX.FTZ R152, R13, R17, !PT ;  /* 0x000000110d987209 */ /* 0x002fe20007810000 */
[----:B------:R-:W1:Y:S01]  /*63c0*/  SHFL.BFLY PT, R5, R4, 0x1, 0x1f ;  /* 0x0c201f0004057f89 */ /* 0x000e6200000e0000 */
[C---:B------:R-:W-:Y:S01]  /*63d0*/  HMMA.16816.F32 R168, R8.reuse, R82, R52 ;  /* 0x0000005208a8723c */ /* 0x040fe20000001834 */
        /* <DEDUP_REMOVED lines=8> */
[C---:B------:R-:W-:Y:S01]  /*6460*/  FMUL.FTZ R2, R152.reuse, UR4 ;  /* 0x0000000498027c20 */ /* 0x040fe20008410000 */
[----:B------:R-:W-:Y:S01]  /*6470*/  FSETP.NEU.FTZ.AND P1, PT, R152, -INF , PT ;  /* 0xff8000009800780b */ /* 0x000fe20003f3d000 */
[C---:B------:R-:W-:Y:S01]  /*6480*/  HMMA.16816.F32 R172, R8.reuse, R80, R76 ;  /* 0x0000005008ac723c */ /* 0x040fe2000000184c */
[----:B------:R-:W-:Y:S01]  /*6490*/  PRMT R17, R6, 0x5410, R14 ;  /* 0x0000541006117816 */ /* 0x000fe2000000000e */
[----:B------:R-:W-:Y:S01]  /*64a0*/  IMAD.MOV.U32 R75, RZ, RZ, R191 ;  /* 0x000000ffff4b7224 */ /* 0x000fe200078e00bf */
[----:B------:R-:W-:Y:S01]  /*64b0*/  FSEL R26, R2, RZ, P1 ;  /* 0x000000ff021a7208 */ /* 0x000fe20000800000 */
[----:B------:R-:W-:Y:S01]  /*64c0*/  IMAD.MOV.U32 R54, RZ, RZ, R188 ;  /* 0x000000ffff367224 */ /* 0x000fe200078e00bc */
[----:B------:R-:W-:Y:S01]  /*64d0*/  PRMT R15, R7, 0x5410, R15 ;  /* 0x00005410070f7816 */ /* 0x000fe2000000000f */
[----:B------:R-:W-:Y:S01]  /*64e0*/  IMAD.MOV.U32 R55, RZ, RZ, R189 ;  /* 0x000000ffff377224 */ /* 0x000fe200078e00bd */
[----:B------:R-:W-:Y:S01]  /*64f0*/  LOP3.LUT R7, R0, 0xff, RZ, 0xc0, !PT ;  /* 0x000000ff00077812 */ /* 0x000fe200078ec0ff */
[--C-:B------:R-:W-:Y:S01]  /*6500*/  FFMA.FTZ R2, R145, UR4, -R26.reuse ;  /* 0x0000000491027c23 */ /* 0x100fe2000801081a */
[--C-:B------:R-:W-:Y:S01]  /*6510*/  FFMA.FTZ R3, R147, UR4, -R26.reuse ;  /* 0x0000000493037c23 */ /* 0x100fe2000801081a */
[C---:B------:R-:W-:Y:S01]  /*6520*/  HMMA.16816.F32 R76, R8.reuse, R98, R48 ;  /* 0x00000062084c723c */ /* 0x040fe20000001830 */
[----:B------:R-:W-:Y:S01]  /*6530*/  IMAD.MOV.U32 R69, RZ, RZ, R183 ;  /* 0x000000ffff457224 */ /* 0x000fe200078e00b7 */
[----:B------:R2:W-:Y:S01]  /*6540*/  MUFU.EX2 R147, R2 ;  /* 0x0000000200937308 */ /* 0x0005e20000000800 */
[----:B-1----:R-:W-:Y:S01]  /*6550*/  FMNMX.FTZ R151, R4, R5, !PT ;  /* 0x0000000504977209 */ /* 0x002fe20007810000 */
[--C-:B------:R-:W-:Y:S01]  /*6560*/  FFMA.FTZ R4, R131, UR4, -R26.reuse ;  /* 0x0000000483047c23 */ /* 0x100fe2000801081a */
[----:B------:R-:W-:Y:S01]  /*6570*/  FFMA.FTZ R5, R129, UR4, -R26 ;  /* 0x0000000481057c23 */ /* 0x000fe2000801081a */
[----:B------:R1:W-:Y:S01]  /*6580*/  MUFU.EX2 R145, R3 ;  /* 0x0000000300917308 */ /* 0x0003e20000000800 */
[----:B------:R-:W-:Y:S01]  /*6590*/  FSETP.NEU.FTZ.AND P1, PT, R151, -INF , PT ;  /* 0xff8000009700780b */ /* 0x000fe20003f3d000 */
[----:B------:R-:W-:Y:S01]  /*65a0*/  HMMA.16816.F32 R220, R8, R88, R60 ;  /* 0x0000005808dc723c */ /* 0x000fe2000000183c */
[----:B------:R-:W-:Y:S01]  /*65b0*/  IMAD.MOV.U32 R61, RZ, RZ, R193 ;  /* 0x000000ffff3d7224 */ /* 0x000fe200078e00c1 */
[----:B------:R3:W-:Y:S01]  /*65c0*/  MUFU.EX2 R58, R4 ;  /* 0x00000004003a7308 */ /* 0x0007e20000000800 */
[----:B------:R-:W-:-:S02]  /*65d0*/  IMAD.MOV.U32 R60, RZ, RZ, R192 ;  /* 0x000000ffff3c7224 */ /* 0x000fc400078e00c0 */
[----:B------:R-:W-:Y:S01]  /*65e0*/  IMAD.MOV.U32 R66, RZ, RZ, R180 ;  /* 0x000000ffff427224 */ /* 0x000fe200078e00b4 */
[----:B------:R4:W-:Y:S01]  /*65f0*/  MUFU.EX2 R59, R5 ;  /* 0x00000005003b7308 */ /* 0x0009e20000000800 */
[----:B------:R-:W-:Y:S02]  /*6600*/  IMAD.MOV.U32 R67, RZ, RZ, R181 ;  /* 0x000000ffff437224 */ /* 0x000fe400078e00b5 */
[--C-:B--2---:R-:W-:Y:S01]  /*6610*/  FFMA.FTZ R2, R139, UR4, -R26.reuse ;  /* 0x000000048b027c23 */ /* 0x104fe2000801081a */
[----:B------:R-:W-:Y:S01]  /*6620*/  HMMA.16816.F32 R196, R8, R94, R44 ;  /* 0x0000005e08c4723c */ /* 0x000fe2000000182c */
[----:B------:R-:W-:Y:S02]  /*6630*/  IMAD.MOV.U32 R131, RZ, RZ, R75 ;  /* 0x000000ffff837224 */ /* 0x000fe400078e004b */
[----:B-1----:R-:W-:Y:S01]  /*6640*/  FFMA.FTZ R3, R134, UR4, -R26 ;  /* 0x0000000486037c23 */ /* 0x002fe2000801081a */
[----:B------:R1:W-:Y:S01]  /*6650*/  MUFU.EX2 R64, R2 ;  /* 0x0000000200407308 */ /* 0x0003e20000000800 */
[----:B------:R-:W-:-:S02]  /*6660*/  IMAD.MOV.U32 R134, RZ, RZ, R54 ;  /* 0x000000ffff867224 */ /* 0x000fc400078e0036 */
[----:B---3--:R-:W-:Y:S01]  /*6670*/  FFMA.FTZ R4, R128, UR4, -R26 ;  /* 0x0000000480047c23 */ /* 0x008fe2000801081a */
[----:B------:R2:W-:Y:S01]  /*6680*/  MUFU.EX2 R153, R3 ;  /* 0x0000000300997308 */ /* 0x0005e20000000800 */
[C---:B------:R-:W-:Y:S01]  /*6690*/  HMMA.16816.F32 R192, R8.reuse, R102, R32 ;  /* 0x0000006608c0723c */ /* 0x040fe20000001820 */
[----:B------:R-:W-:Y:S01]  /*66a0*/  IMAD.MOV.U32 R128, RZ, RZ, R56 ;  /* 0x000000ffff807224 */ /* 0x000fe200078e0038 */
[----:B----4-:R-:W-:Y:S01]  /*66b0*/  SHF.R.U32.HI R5, RZ, 0x18, R0 ;  /* 0x00000018ff057819 */ /* 0x010fe20000011600 */
[----:B------:R-:W-:Y:S01]  /*66c0*/  MUFU.EX2 R65, R4 ;  /* 0x0000000400417308 */ /* 0x000fe20000000800 */
[----:B------:R-:W-:Y:S02]  /*66d0*/  IMAD.MOV.U32 R129, RZ, RZ, R57 ;  /* 0x000000ffff817224 */ /* 0x000fe400078e0039 */
[----:B------:R-:W-:Y:S02]  /*66e0*/  IMAD.MOV.U32 R139, RZ, RZ, R60 ;  /* 0x000000ffff8b7224 */ /* 0x000fe400078e003c */
[----:B------:R-:W-:Y:S01]  /*66f0*/  HMMA.16816.F32 R188, R8, R90, R40 ;  /* 0x0000005a08bc723c */ /* 0x000fe20000001828 */
[----:B-1----:R-:W-:Y:S01]  /*6700*/  FMUL.FTZ R2, R151, UR4 ;  /* 0x0000000497027c20 */ /* 0x002fe20008410000 */
[----:B--2---:R-:W-:-:S04]  /*6710*/  FFMA.FTZ R3, R130, UR4, -R26 ;  /* 0x0000000482037c23 */ /* 0x004fc8000801081a */
[----:B------:R-:W-:Y:S01]  /*6720*/  FSEL R25, R2, RZ, P1 ;  /* 0x000000ff02197208 */ /* 0x000fe20000800000 */
[----:B------:R-:W-:Y:S01]  /*6730*/  IMAD.MOV.U32 R130, RZ, RZ, R74 ;  /* 0x000000ffff827224 */ /* 0x000fe200078e004a */
[----:B------:R-:W-:Y:S01]  /*6740*/  LOP3.LUT R2, R16, 0xff, RZ, 0xc0, !PT ;  /* 0x000000ff10027812 */ /* 0x000fe200078ec0ff */
[----:B------:R1:W-:Y:S01]  /*6750*/  MUFU.EX2 R50, R3 ;  /* 0x0000000300327308 */ /* 0x0003e20000000800 */
[----:B------:R-:W-:Y:S01]  /*6760*/  HMMA.16816.F32 R180, R8, R86, R28 ;  /* 0x0000005608b4723c */ /* 0x000fe2000000181c */
[--C-:B------:R-:W-:Y:S01]  /*6770*/  FFMA.FTZ R6, R143, UR4, -R25.reuse ;  /* 0x000000048f067c23 */ /* 0x100fe20008010819 */
[----:B------:R-:W-:Y:S01]  /*6780*/  PRMT R18, R2, 0x5410, R18 ;  /* 0x0000541002127816 */ /* 0x000fe20000000012 */
[--C-:B------:R-:W-:Y:S01]  /*6790*/  FFMA.FTZ R2, R141, UR4, -R25.reuse ;  /* 0x000000048d027c23 */ /* 0x100fe20008010819 */
[----:B------:R-:W-:Y:S01]  /*67a0*/  FFMA.FTZ R8, R157, UR4, -R25 ;  /* 0x000000049d087c23 */ /* 0x000fe20008010819 */
[----:B------:R-:W-:Y:S01]  /*67b0*/  IMAD.MOV.U32 R141, RZ, RZ, R53 ;  /* 0x000000ffff8d7224 */ /* 0x000fe200078e0035 */
[----:B------:R2:W-:Y:S04]  /*67c0*/  MUFU.EX2 R157, R6 ;  /* 0x00000006009d7308 */ /* 0x0005e80000000800 */
[----:B------:R3:W4:Y:S01]  /*67d0*/  MUFU.EX2 R143, R2 ;  /* 0x00000002008f7308 */ /* 0x0007220000000800 */
[----:B-1----:R-:W-:-:S03]  /*67e0*/  LOP3.LUT R3, R19, 0xff, RZ, 0xc0, !PT ;  /* 0x000000ff13037812 */ /* 0x002fc600078ec0ff */
[----:B------:R-:W-:Y:S01]  /*67f0*/  MUFU.EX2 R238, R8 ;  /* 0x0000000800ee7308 */ /* 0x000fe20000000800 */
[----:B------:R-:W-:Y:S01]  /*6800*/  PRMT R14, R3, 0x5410, R20 ;  /* 0x00005410030e7816 */ /* 0x000fe20000000014 */
[--C-:B------:R-:W-:Y:S01]  /*6810*/  FFMA.FTZ R3, R158, UR4, -R25.reuse ;  /* 0x000000049e037c23 */ /* 0x100fe20008010819 */
[----:B------:R-:W-:Y:S02]  /*6820*/  IMAD.MOV.U32 R158, RZ, RZ, R52 ;  /* 0x000000ffff9e7224 */ /* 0x000fe400078e0034 */
[----:B--2---:R-:W-:Y:S01]  /*6830*/  FFMA.FTZ R6, R133, UR4, -R25 ;  /* 0x0000000485067c23 */ /* 0x004fe20008010819 */
[----:B------:R1:W2:Y:S01]  /*6840*/  MUFU.EX2 R225, R3 ;  /* 0x0000000300e17308 */ /* 0x0002a20000000800 */
[----:B---3--:R-:W-:-:S03]  /*6850*/  LOP3.LUT R2, R0, 0xffff, RZ, 0xc0, !PT ;  /* 0x0000ffff00027812 */ /* 0x008fc600078ec0ff */
[----:B------:R3:W-:Y:S01]  /*6860*/  MUFU.EX2 R68, R6 ;  /* 0x0000000600447308 */ /* 0x0007e20000000800 */
[----:B------:R-:W-:-:S04]  /*6870*/  SHF.R.U32.HI R4, RZ, 0x8, R2 ;  /* 0x00000008ff047819 */ /* 0x000fc80000011602 */
[----:B------:R-:W-:Y:S01]  /*6880*/  PRMT R13, R7, 0x5410, R4 ;  /* 0x00005410070d7816 */ /* 0x000fe20000000004 */
[----:B------:R-:W-:Y:S01]  /*6890*/  FFMA.FTZ R7, R138, UR4, -R25 ;  /* 0x000000048a077c23 */ /* 0x000fe20008010819 */
[----:B----4-:R-:W-:Y:S01]  /*68a0*/  F2FP.F16.F32.PACK_AB R4, R157, R143 ;  /* 0x0000008f9d04723e */ /* 0x010fe200000000ff */
[----:B------:R-:W-:Y:S01]  /*68b0*/  IMAD.MOV.U32 R138, RZ, RZ, R61 ;  /* 0x000000ffff8a7224 */ /* 0x000fe200078e003d */
[----:B-1----:R-:W-:Y:S01]  /*68c0*/  PRMT R3, R0, 0x7632, R3 ;  /* 0x0000763200037816 */ /* 0x002fe20000000003 */
[----:B------:R-:W-:Y:S01]  /*68d0*/  MUFU.EX2 R62, R7 ;  /* 0x00000007003e7308 */ /* 0x000fe20000000800 */
[C---:B------:R-:W-:Y:S02]  /*68e0*/  LOP3.LUT R0, R12.reuse, 0xffff, RZ, 0xc0, !PT ;  /* 0x0000ffff0c007812 */ /* 0x040fe400078ec0ff */
[----:B------:R-:W-:Y:S02]  /*68f0*/  LOP3.LUT R2, R3, 0xff, RZ, 0xc0, !PT ;  /* 0x000000ff03027812 */ /* 0x000fe400078ec0ff */
[----:B------:R-:W-:-:S02]  /*6900*/  LOP3.LUT R3, R12, 0xff, RZ, 0xc0, !PT ;  /* 0x000000ff0c037812 */ /* 0x000fc400078ec0ff */
[----:B------:R-:W-:Y:S02]  /*6910*/  SHF.R.U32.HI R0, RZ, 0x8, R0 ;  /* 0x00000008ff007819 */ /* 0x000fe40000011600 */
[----:B------:R-:W-:Y:S01]  /*6920*/  PRMT R9, R2, 0x5410, R5 ;  /* 0x0000541002097816 */ /* 0x000fe20000000005 */
[--C-:B------:R-:W-:Y:S01]  /*6930*/  FFMA.FTZ R2, R135, UR4, -R25.reuse ;  /* 0x0000000487027c23 */ /* 0x100fe20008010819 */
[----:B------:R-:W-:Y:S01]  /*6940*/  PRMT R16, R3, 0x5410, R0 ;  /* 0x0000541003107816 */ /* 0x000fe20000000000 */
[----:B------:R-:W-:Y:S01]  /*6950*/  FFMA.FTZ R5, R132, UR4, -R25 ;  /* 0x0000000484057c23 */ /* 0x000fe20008010819 */
[----:B------:R-:W-:Y:S01]  /*6960*/  LOP3.LUT R3, R15, 0xff00ff, RZ, 0xc0, !PT ;  /* 0x00ff00ff0f037812 */ /* 0x000fe200078ec0ff */
[----:B------:R1:W4:Y:S01]  /*6970*/  MUFU.EX2 R51, R2 ;  /* 0x0000000200337308 */ /* 0x0003220000000800 */
[--C-:B------:R-:W-:Y:S01]  /*6980*/  HSET2.LE.AND R0, R14, R24.reuse, PT ;  /* 0x000000180e007233 */ /* 0x100fe20003803000 */
[----:B------:R-:W-:Y:S01]  /*6990*/  IMAD.MOV.U32 R135, RZ, RZ, R55 ;  /* 0x000000ffff877224 */ /* 0x000fe200078e0037 */
[----:B---3--:R-:W-:Y:S01]  /*69a0*/  SHF.R.U32.HI R6, RZ, 0x18, R12 ;  /* 0x00000018ff067819 */ /* 0x008fe2000001160c */
[----:B------:R3:W4:Y:S01]  /*69b0*/  MUFU.EX2 R63, R5 ;  /* 0x00000005003f7308 */ /* 0x0007220000000800 */
[----:B------:R-:W-:-:S05]  /*69c0*/  HSET2.LE.AND R3, R3, R24, PT ;  /* 0x0000001803037233 */ /* 0x000fca0003803000 */
[----:B------:R-:W-:Y:S02]  /*69d0*/  LOP3.LUT R11, R4, R3, RZ, 0xc0, !PT ;  /* 0x00000003040b7212 */ /* 0x000fe400078ec0ff */
[--C-:B------:R-:W-:Y:S02]  /*69e0*/  HSET2.LE.AND R3, R9, R24.reuse, PT ;  /* 0x0000001809037233 */ /* 0x100fe40003803000 */
[----:B-1----:R-:W-:Y:S02]  /*69f0*/  F2FP.F16.F32.PACK_AB R2, R64, R153 ;  /* 0x000000994002723e */ /* 0x002fe400000000ff */
[----:B--2---:R-:W-:Y:S02]  /*6a00*/  F2FP.F16.F32.PACK_AB R4, R238, R225 ;  /* 0x000000e1ee04723e */ /* 0x004fe400000000ff */
[----:B------:R-:W-:Y:S02]  /*6a10*/  LOP3.LUT R10, R2, R0, RZ, 0xc0, !PT ;  /* 0x00000000020a7212 */ /* 0x000fe400078ec0ff */
[----:B------:R-:W-:-:S02]  /*6a20*/  HSET2.LE.AND R0, R13, R24, PT ;  /* 0x000000180d007233 */ /* 0x000fc40003803000 */
[----:B------:R-:W-:Y:S02]  /*6a30*/  F2FP.F16.F32.PACK_AB R2, R147, R145 ;  /* 0x000000919302723e */ /* 0x000fe400000000ff */
[----:B------:R-:W-:Y:S02]  /*6a40*/  LOP3.LUT R9, R4, R3, RZ, 0xc0, !PT ;  /* 0x0000000304097212 */ /* 0x000fe400078ec0ff */
[----:B------:R-:W-:Y:S02]  /*6a50*/  LOP3.LUT R8, R2, R0, RZ, 0xc0, !PT ;  /* 0x0000000002087212 */ /* 0x000fe400078ec0ff */
[----:B---3--:R-:W-:Y:S02]  /*6a60*/  PRMT R5, R12, 0x7632, R5 ;  /* 0x000076320c057816 */ /* 0x008fe40000000005 */
[----:B------:R-:W-:Y:S02]  /*6a70*/  LOP3.LUT R3, R17, 0xff00ff, RZ, 0xc0, !PT ;  /* 0x00ff00ff11037812 */ /* 0x000fe400078ec0ff */
[----:B------:R-:W-:Y:S01]  /*6a80*/  LOP3.LUT R5, R5, 0xff, RZ, 0xc0, !PT ;  /* 0x000000ff05057812 */ /* 0x000fe200078ec0ff */
[----:B------:R-:W-:Y:S01]  /*6a90*/  HMMA.16816.F32 R12, R8, R104, RZ ;  /* 0x00000068080c723c */ /* 0x000fe200000018ff */
[--C-:B------:R-:W-:Y:S01]  /*6aa0*/  HSET2.LE.AND R0, R18, R24.reuse, PT ;  /* 0x0000001812007233 */ /* 0x100fe20003803000 */
[----:B------:R-:W-:Y:S01]  /*6ab0*/  IMAD.MOV.U32 R104, RZ, RZ, R50 ;  /* 0x000000ffff687224 */ /* 0x000fe200078e0032 */
[----:B------:R-:W-:Y:S01]  /*6ac0*/  HSET2.LE.AND R3, R3, R24, PT ;  /* 0x0000001803037233 */ /* 0x000fe20003803000 */
[----:B----4-:R-:W-:Y:S01]  /*6ad0*/  IMAD.MOV.U32 R105, RZ, RZ, R51 ;  /* 0x000000ffff697224 */ /* 0x010fe200078e0033 */
[----:B------:R-:W-:-:S02]  /*6ae0*/  PRMT R5, R5, 0x5410, R6 ;  /* 0x0000541005057816 */ /* 0x000fc40000000006 */
[----:B------:R-:W-:Y:S01]  /*6af0*/  F2FP.F16.F32.PACK_AB R2, R65, R59 ;  /* 0x0000003b4102723e */ /* 0x000fe200000000ff */
[C---:B------:R-:W-:Y:S01]  /*6b00*/  HMMA.16816.F32 R40, R8.reuse, R124, RZ ;  /* 0x0000007c0828723c */ /* 0x040fe200000018ff */
[----:B------:R-:W-:Y:S01]  /*6b10*/  F2FP.F16.F32.PACK_AB R7, R63, R68 ;  /* 0x000000443f07723e */ /* 0x000fe200000000ff */
[----:B------:R-:W-:Y:S01]  /*6b20*/  IMAD.MOV.U32 R125, RZ, RZ, R58 ;  /* 0x000000ffff7d7224 */ /* 0x000fe200078e003a */
[----:B------:R-:W-:Y:S01]  /*6b30*/  LOP3.LUT R6, R2, R0, RZ, 0xc0, !PT ;  /* 0x0000000002067212 */ /* 0x000fe200078ec0ff */
[----:B------:R-:W-:Y:S01]  /*6b40*/  IMAD.MOV.U32 R124, RZ, RZ, R23 ;  /* 0x000000ffff7c7224 */ /* 0x000fe200078e0017 */
[----:B------:R-:W-:Y:S02]  /*6b50*/  LOP3.LUT R7, R7, R3, RZ, 0xc0, !PT ;  /* 0x0000000307077212 */ /* 0x000fe400078ec0ff */
[--C-:B------:R-:W-:Y:S01]  /*6b60*/  HSET2.LE.AND R0, R16, R24.reuse, PT ;  /* 0x0000001810007233 */ /* 0x100fe20003803000 */
[----:B------:R-:W-:Y:S01]  /*6b70*/  HMMA.16816.F32 R28, R8, R120, RZ ;  /* 0x00000078081c723c */ /* 0x000fe200000018ff */
[----:B------:R-:W-:Y:S01]  /*6b80*/  HSET2.LE.AND R3, R5, R24, PT ;  /* 0x0000001805037233 */ /* 0x000fe20003803000 */
[----:B------:R-:W-:Y:S01]  /*6b90*/  IMAD.MOV.U32 R120, RZ, RZ, R59 ;  /* 0x000000ffff787224 */ /* 0x000fe200078e003b */
[----:B------:R-:W-:Y:S01]  /*6ba0*/  F2FP.F16.F32.PACK_AB R2, R104, R58 ;  /* 0x0000003a6802723e */ /* 0x000fe200000000ff */
[----:B------:R-:W-:Y:S01]  /*6bb0*/  IMAD.MOV.U32 R121, RZ, RZ, R22 ;  /* 0x000000ffff797224 */ /* 0x000fe200078e0016 */
[----:B------:R-:W-:-:S02]  /*6bc0*/  F2FP.F16.F32.PACK_AB R5, R62, R105 ;  /* 0x000000693e05723e */ /* 0x000fc400000000ff */
[----:B------:R-:W-:Y:S01]  /*6bd0*/  LOP3.LUT R4, R2, R0, RZ, 0xc0, !PT ;  /* 0x0000000002047212 */ /* 0x000fe200078ec0ff */
[----:B------:R-:W-:Y:S01]  /*6be0*/  IMAD.MOV.U32 R2, RZ, RZ, R72 ;  /* 0x000000ffff027224 */ /* 0x000fe200078e0048 */
[----:B------:R-:W-:Y:S01]  /*6bf0*/  LOP3.LUT R5, R5, R3, RZ, 0xc0, !PT ;  /* 0x0000000305057212 */ /* 0x000fe200078ec0ff */
[----:B------:R-:W-:Y:S01]  /*6c00*/  IMAD.MOV.U32 R3, RZ, RZ, R73 ;  /* 0x000000ffff037224 */ /* 0x000fe200078e0049 */
[----:B------:R-:W-:Y:S01]  /*6c10*/  HMMA.16816.F32 R48, R8, R122, RZ ;  /* 0x0000007a0830723c */ /* 0x000fe200000018ff */
[----:B------:R-:W-:Y:S01]  /*6c20*/  VIADD R0, R38, 0xffffffff ;  /* 0xffffffff26007836 */ /* 0x000fe20000000000 */
[----:B------:R-:W-:Y:S01]  /*6c30*/  MOV R123, R67 ;  /* 0x00000043007b7202 */ /* 0x000fe20000000f00 */
[----:B------:R-:W-:-:S03]  /*6c40*/  IMAD.MOV.U32 R122, RZ, RZ, R66 ;  /* 0x000000ffff7a7224 */ /* 0x000fc600078e0042 */
[----:B------:R-:W-:Y:S02]  /*6c50*/  LOP3.LUT R0, R219, R0, R123, 0x96, !PT ;  /* 0x00000000db007212 */ /* 0x000fe400078e967b */
[----:B------:R-:W-:Y:S08]  /*6c60*/  HMMA.16816.F32 R72, R4, R80, R12 ;  /* 0x000000500448723c */ /* 0x000ff0000000180c */
[C---:B------:R-:W-:Y:S08]  /*6c70*/  HMMA.16816.F32 R12, R8.reuse, R112, RZ ;  /* 0x00000070080c723c */ /* 0x040ff000000018ff */
[----:B------:R-:W-:Y:S01]  /*6c80*/  HMMA.16816.F32 R44, R8, R106, RZ ;  /* 0x0000006a082c723c */ /* 0x000fe200000018ff */
[----:B------:R-:W-:-:S02]  /*6c90*/  IMAD.MOV.U32 R107, RZ, RZ, R62 ;  /* 0x000000ffff6b7224 */ /* 0x000fc400078e003e */
[----:B------:R-:W-:-:S05]  /*6ca0*/  IMAD.MOV.U32 R106, RZ, RZ, R21 ;  /* 0x000000ffff6a7224 */ /* 0x000fca00078e0015 */
[C---:B------:R-:W-:Y:S01]  /*6cb0*/  HMMA.16816.F32 R16, R8.reuse, R108, RZ ;  /* 0x0000006c0810723c */ /* 0x040fe200000018ff */
[----:B------:R-:W-:Y:S02]  /*6cc0*/  IMAD.MOV.U32 R108, RZ, RZ, R63 ;  /* 0x000000ffff6c7224 */ /* 0x000fe400078e003f */
[----:B------:R-:W-:Y:S02]  /*6cd0*/  IMAD.MOV.U32 R109, RZ, RZ, R64 ;  /* 0x000000ffff6d7224 */ /* 0x000fe400078e0040 */
[----:B------:R-:W-:Y:S02]  /*6ce0*/  IMAD.MOV.U32 R122, RZ, RZ, R108 ;  /* 0x000000ffff7a7224 */ /* 0x000fe400078e006c */
[----:B------:R-:W-:Y:S01]  /*6cf0*/  IMAD.MOV.U32 R108, RZ, RZ, R2 ;  /* 0x000000ffff6c7224 */ /* 0x000fe200078e0002 */
[----:B------:R-:W-:Y:S01]  /*6d00*/  HMMA.16816.F32 R32, R8, R126, RZ ;  /* 0x0000007e0820723c */ /* 0x000fe200000018ff */
[----:B------:R-:W-:Y:S02]  /*6d10*/  IMAD.MOV.U32 R127, RZ, RZ, R65 ;  /* 0x000000ffff7f7224 */ /* 0x000fe400078e0041 */
[----:B------:R-:W-:-:S02]  /*6d20*/  IMAD.MOV.U32 R126, RZ, RZ, R158 ;  /* 0x000000ffff7e7224 */ /* 0x000fc400078e009e */
[----:B------:R-:W-:Y:S02]  /*6d30*/  IMAD.MOV.U32 R123, RZ, RZ, R127 ;  /* 0x000000ffff7b7224 */ /* 0x000fe400078e007f */
[----:B------:R-:W-:Y:S01]  /*6d40*/  IMAD.MOV.U32 R127, RZ, RZ, R68 ;  /* 0x000000ffff7f7224 */ /* 0x000fe200078e0044 */
[----:B------:R-:W-:Y:S01]  /*6d50*/  HMMA.16816.F32 R20, R8, R116, RZ ;  /* 0x000000740814723c */ /* 0x000fe200000018ff */
[----:B------:R-:W-:-:S07]  /*6d60*/  IMAD.MOV.U32 R158, RZ, RZ, R69 ;  /* 0x000000ffff9e7224 */ /* 0x000fce00078e0045 */
[C---:B------:R-:W-:Y:S08]  /*6d70*/  HMMA.16816.F32 R52, R8.reuse, R118, RZ ;  /* 0x000000760834723c */ /* 0x040ff000000018ff */
[----:B------:R-:W-:Y:S01]  /*6d80*/  HMMA.16816.F32 R60, R8, R110, RZ ;  /* 0x0000006e083c723c */ /* 0x000fe200000018ff */
[----:B------:R-:W-:Y:S02]  /*6d90*/  IMAD.MOV.U32 R111, RZ, RZ, R109 ;  /* 0x000000ffff6f7224 */ /* 0x000fe400078e006d */
[----:B------:R-:W-:-:S05]  /*6da0*/  IMAD.MOV.U32 R109, RZ, RZ, R3 ;  /* 0x000000ffff6d7224 */ /* 0x000fca00078e0003 */
[----:B------:R-:W-:Y:S01]  /*6db0*/  HMMA.16816.F32 R56, R8, R114, RZ ;  /* 0x000000720838723c */ /* 0x000fe200000018ff */
[----:B------:R-:W-:-:S05]  /*6dc0*/  IMAD.WIDE.U32 R8, R0, -0x326172a9, RZ ;  /* 0xcd9e8d5700087825 */ /* 0x000fca00078e00ff */
[C---:B------:R-:W-:Y:S02]  /*6dd0*/  LOP3.LUT R2, R251.reuse, R154, R9, 0x96, !PT ;  /* 0x0000009afb027212 */ /* 0x040fe400078e9609 */
[C---:B------:R-:W-:Y:S01]  /*6de0*/  HMMA.16816.F32 R64, R4.reuse, R96, R40 ;  /* 0x000000600440723c */ /* 0x040fe20000001828 */
[----:B------:R-:W-:Y:S01]  /*6df0*/  IMAD.MOV.U32 R43, RZ, RZ, R135 ;  /* 0x000000ffff2b7224 */ /* 0x000fe200078e0087 */
[----:B------:R-:W-:Y:S01]  /*6e00*/  LOP3.LUT R10, R251, R176, R9, 0x96, !PT ;  /* 0x000000b0fb0a7212 */ /* 0x000fe200078e9609 */
[----:B------:R-:W-:Y:S02]  /*6e10*/  IMAD.MOV.U32 R41, RZ, RZ, R129 ;  /* 0x000000ffff297224 */ /* 0x000fe400078e0081 */
[----:B------:R-:W-:Y:S01]  /*6e20*/  IMAD.MOV.U32 R42, RZ, RZ, R134 ;  /* 0x000000ffff2a7224 */ /* 0x000fe200078e0086 */
[-C--:B------:R-:W-:Y:S01]  /*6e30*/  LOP3.LUT R0, R252, R8.reuse, R43, 0x96, !PT ;  /* 0x00000008fc007212 */ /* 0x080fe200078e962b */
[----:B------:R-:W-:Y:S01]  /*6e40*/  IMAD.WIDE.U32 R2, R2, -0x2daee0ad, RZ ;  /* 0xd2511f5302027825 */ /* 0x000fe200078e00ff */
[----:B------:R-:W-:Y:S01]  /*6e50*/  HMMA.16816.F32 R112, R4, R92, R28 ;  /* 0x0000005c0470723c */ /* 0x000fe2000000181c */
[----:B------:R-:W-:-:S02]  /*6e60*/  LOP3.LUT R8, R252, R8, R41, 0x96, !PT ;  /* 0x00000008fc087212 */ /* 0x000fc400078e9629 */
[----:B------:R-:W-:Y:S02]  /*6e70*/  IMAD.MOV.U32 R30, RZ, RZ, R130 ;  /* 0x000000ffff1e7224 */ /* 0x000fe400078e0082 */
[----:B------:R-:W-:Y:S02]  /*6e80*/  IMAD.MOV.U32 R40, RZ, RZ, R128 ;  /* 0x000000ffff287224 */ /* 0x000fe400078e0080 */
[----:B------:R-:W-:Y:S01]  /*6e90*/  IMAD.MOV.U32 R31, RZ, RZ, R131 ;  /* 0x000000ffff1f7224 */ /* 0x000fe200078e0083 */
[----:B------:R-:W-:Y:S01]  /*6ea0*/  HMMA.16816.F32 R132, R4, R84, R12 ;  /* 0x000000540484723c */ /* 0x000fe2000000180c */
[----:B------:R-:W-:Y:S01]  /*6eb0*/  IMAD.WIDE.U32 R14, R0, -0x2daee0ad, RZ ;  /* 0xd2511f53000e7825 */ /* 0x000fe200078e00ff */
[----:B------:R-:W-:-:S03]  /*6ec0*/  LOP3.LUT R11, R136, R30, R3, 0x96, !PT ;  /* 0x0000001e880b7212 */ /* 0x000fc600078e9603 */
[----:B------:R-:W-:Y:S01]  /*6ed0*/  IMAD.WIDE.U32 R12, R8, -0x2daee0ad, RZ ;  /* 0xd2511f53080c7825 */ /* 0x000fe200078e00ff */
[----:B------:R-:W-:Y:S02]  /*6ee0*/  LOP3.LUT R9, R39, R2, R15, 0x96, !PT ;  /* 0x0000000227097212 */ /* 0x000fe400078e960f */
[----:B------:R-:W-:Y:S01]  /*6ef0*/  HMMA.16816.F32 R80, R4, R82, R44 ;  /* 0x000000520450723c */ /* 0x000fe2000000182c */
[----:B------:R-:W-:-:S04]  /*6f00*/  IMAD.WIDE.U32 R2, R10, -0x2daee0ad, RZ ;  /* 0xd2511f530a027825 */ /* 0x000fc800078e00ff */
[----:B------:R-:W-:Y:S01]  /*6f10*/  IMAD.WIDE.U32 R46, R9, -0x326172a9, RZ ;  /* 0xcd9e8d57092e7825 */ /* 0x000fe200078e00ff */
[----:B------:R-:W-:Y:S02]  /*6f20*/  LOP3.LUT R8, R136, R70, R3, 0x96, !PT ;  /* 0x0000004688087212 */ /* 0x000fe400078e9603 */
[----:B------:R-:W-:Y:S01]  /*6f30*/  LOP3.LUT R0, R39, R2, R13, 0x96, !PT ;  /* 0x0000000227007212 */ /* 0x000fe200078e960d */
[----:B------:R-:W-:Y:S01]  /*6f40*/  IMAD.WIDE.U32 R2, R11, -0x326172a9, RZ ;  /* 0xcd9e8d570b027825 */ /* 0x000fe200078e00ff */
[----:B------:R-:W-:Y:S03]  /*6f50*/  HMMA.16816.F32 R68, R4, R94, R48 ;  /* 0x0000005e0444723c */ /* 0x000fe60000001830 */
[----:B------:R-:W-:Y:S01]  /*6f60*/  IMAD.MOV.U32 R29, RZ, RZ, R157 ;  /* 0x000000ffff1d7224 */ /* 0x000fe200078e009d */
[----:B------:R-:W-:Y:S01]  /*6f70*/  LOP3.LUT R9, R140, R42, R3, 0x96, !PT ;  /* 0x0000002a8c097212 */ /* 0x000fe200078e9603 */
[----:B------:R-:W-:Y:S01]  /*6f80*/  IMAD.WIDE.U32 R42, R0, -0x326172a9, RZ ;  /* 0xcd9e8d57002a7825 */ /* 0x000fe200078e00ff */
[----:B------:R-:W-:-:S02]  /*6f90*/  LOP3.LUT R11, R137, R2, R47, 0x96, !PT ;  /* 0x00000002890b7212 */ /* 0x000fc400078e962f */
[----:B------:R-:W-:Y:S01]  /*6fa0*/  HMMA.16816.F32 R128, R4, R100, R20 ;  /* 0x000000640480723c */ /* 0x000fe20000001814 */
[----:B------:R-:W-:-:S04]  /*6fb0*/  IMAD.WIDE.U32 R2, R8, -0x326172a9, RZ ;  /* 0xcd9e8d5708027825 */ /* 0x000fc800078e00ff */
[----:B------:R-:W-:Y:S01]  /*6fc0*/  IMAD.WIDE.U32 R8, R9, -0x2daee0ad, RZ ;  /* 0xd2511f5309087825 */ /* 0x000fe200078e00ff */
        /* <DEDUP_REMOVED lines=9> */
[----:B------:R-:W-:Y:S01]  /*7060*/  HMMA.16816.F32 R96, R4, R98, R32 ;  /* 0x000000620460723c */ /* 0x000fe20000001820 */
[----:B------:R-:W1:Y:S01]  /*7070*/  LDSM.16.MT88.4 R32, [R37+0x2800] ;  /* 0x002800002520783b */ /* 0x000e620000004200 */
[----:B------:R-:W-:Y:S01]  /*7080*/  IMAD.WIDE.U32 R40, R9, -0x326172a9, RZ ;  /* 0xcd9e8d5709287825 */ /* 0x000fe200078e00ff */
[----:B------:R-:W-:-:S03]  /*7090*/  LOP3.LUT R2, R144, R2, R45, 0x96, !PT ;  /* 0x0000000290027212 */ /* 0x000fc600078e962d */
[----:B------:R-:W-:Y:S02]  /*70a0*/  IMAD.WIDE.U32 R38, R3, -0x326172a9, RZ ;  /* 0xcd9e8d5703267825 */ /* 0x000fe400078e00ff */
[----:B------:R-:W-:Y:S02]  /*70b0*/  HMMA.16816.F32 R100, R4, R102, R52 ;  /* 0x000000660464723c */ /* 0x000fe40000001834 */
[----:B------:R-:W-:-:S04]  /*70c0*/  IMAD.WIDE.U32 R2, R2, -0x326172a9, RZ ;  /* 0xcd9e8d5702027825 */ /* 0x000fc800078e00ff */
[----:B------:R-:W-:Y:S01]  /*70d0*/  IMAD.MOV.U32 R157, RZ, RZ, R158 ;  /* 0x000000ffff9d7224 */ /* 0x000fe200078e009e */
[----:B------:R-:W-:Y:S01]  /*70e0*/  PRMT R11, R2, 0x7771, RZ ;  /* 0x00007771020b7816 */ /* 0x000fe200000000ff */
[C---:B------:R-:W-:Y:S01]  /*70f0*/  HMMA.16816.F32 R60, R4.reuse, R90, R60 ;  /* 0x0000005a043c723c */ /* 0x040fe2000000183c */
[----:B------:R-:W-:Y:S02]  /*7100*/  IMAD.MOV.U32 R158, RZ, RZ, R149 ;  /* 0x000000ffff9e7224 */ /* 0x000fe400078e0095 */
[----:B------:R-:W-:Y:S02]  /*7110*/  IMAD.MOV.U32 R31, RZ, RZ, R111 ;  /* 0x000000ffff1f7224 */ /* 0x000fe400078e006f */
[----:B------:R-:W-:Y:S02]  /*7120*/  IMAD.MOV.U32 R30, RZ, RZ, R126 ;  /* 0x000000ffff1e7224 */ /* 0x000fe400078e007e */
[----:B------:R-:W-:Y:S01]  /*7130*/  IMAD.MOV.U32 R23, RZ, RZ, R31 ;  /* 0x000000ffff177224 */ /* 0x000fe200078e001f */
[----:B------:R-:W-:Y:S01]  /*7140*/  HMMA.16816.F32 R56, R4, R86, R56 ;  /* 0x000000560438723c */ /* 0x000fe20000001838 */
[----:B------:R-:W-:Y:S01]  /*7150*/  IMAD.WIDE.U32 R4, R0, -0x326172a9, RZ ;  /* 0xcd9e8d5700047825 */ /* 0x000fe200078e00ff */
[----:B------:R-:W-:-:S03]  /*7160*/  LOP3.LUT R0, R156, R38, R3, 0x96, !PT ;  /* 0x000000269c007212 */ /* 0x000fc600078e9603 */
[----:B------:R-:W-:Y:S01]  /*7170*/  IMAD.MOV.U32 R7, RZ, RZ, R4 ;  /* 0x000000ffff077224 */ /* 0x000fe200078e0004 */
[C---:B------:R-:W-:Y:S01]  /*7180*/  PRMT R10, R4.reuse, 0x7771, RZ ;  /* 0x00007771040a7816 */ /* 0x040fe200000000ff */
[----:B------:R-:W-:Y:S01]  /*7190*/  IMAD.MOV.U32 R6, RZ, RZ, R2 ;  /* 0x000000ffff067224 */ /* 0x000fe200078e0002 */
[C---:B------:R-:W-:Y:S01]  /*71a0*/  PRMT R9, R4.reuse, 0x7773, RZ ;  /* 0x0000777304097816 */ /* 0x040fe200000000ff */
[----:B------:R-:W-:Y:S01]  /*71b0*/  IMAD.MOV.U32 R22, RZ, RZ, R30 ;  /* 0x000000ffff167224 */ /* 0x000fe200078e001e */
[----:B------:R-:W-:Y:S01]  /*71c0*/  PRMT R8, R4, 0x7772, RZ ;  /* 0x0000777204087816 */ /* 0x000fe200000000ff */
[----:B------:R-:W-:Y:S01]  /*71d0*/  IMAD.MOV.U32 R92, RZ, RZ, R122 ;  /* 0x000000ffff5c7224 */ /* 0x000fe200078e007a */
[----:B------:R-:W-:Y:S01]  /*71e0*/  LOP3.LUT R4, R156, R40, R5, 0x96, !PT ;  /* 0x000000289c047212 */ /* 0x000fe200078e9605 */
[----:B------:R-:W-:Y:S01]  /*71f0*/  IMAD.MOV.U32 R93, RZ, RZ, R123 ;  /* 0x000000ffff5d7224 */ /* 0x000fe200078e007b */
[C---:B------:R-:W-:Y:S01]  /*7200*/  PRMT R5, R2.reuse, 0x7773, RZ ;  /* 0x0000777302057816 */ /* 0x040fe200000000ff */
[----:B------:R-:W-:Y:S01]  /*7210*/  IMAD.MOV.U32 R123, RZ, RZ, R158 ;  /* 0x000000ffff7b7224 */ /* 0x000fe200078e009e */
[----:B------:R-:W-:Y:S01]  /*7220*/  PRMT R2, R2, 0x7772, RZ ;  /* 0x0000777202027816 */ /* 0x000fe200000000ff */
[----:B------:R-:W-:Y:S01]  /*7230*/  IMAD.MOV.U32 R40, RZ, RZ, R120 ;  /* 0x000000ffff287224 */ /* 0x000fe200078e0078 */
[----:B------:R-:W-:Y:S01]  /*7240*/  LOP3.LUT R3, R7, 0xff, RZ, 0xc0, !PT ;  /* 0x000000ff07037812 */ /* 0x000fe200078ec0ff */
[----:B------:R-:W-:Y:S01]  /*7250*/  IMAD.MOV.U32 R87, RZ, RZ, R124 ;  /* 0x000000ffff577224 */ /* 0x000fe200078e007c */
[----:B------:R-:W-:Y:S01]  /*7260*/  PRMT R13, R2, 0x5410, R5 ;  /* 0x00005410020d7816 */ /* 0x000fe20000000005 */
[----:B------:R-:W-:Y:S01]  /*7270*/  IMAD.MOV.U32 R86, RZ, RZ, R121 ;  /* 0x000000ffff567224 */ /* 0x000fe200078e0079 */
[----:B------:R-:W-:Y:S01]  /*7280*/  LOP3.LUT R2, R4, 0xffff, RZ, 0xc0, !PT ;  /* 0x0000ffff04027812 */ /* 0x000fe200078ec0ff */
[----:B------:R-:W-:Y:S01]  /*7290*/  IMAD.MOV.U32 R52, RZ, RZ, R104 ;  /* 0x000000ffff347224 */ /* 0x000fe200078e0068 */
[----:B------:R-:W-:Y:S01]  /*72a0*/  PRMT R10, R3, 0x5410, R10 ;  /* 0x00005410030a7816 */ /* 0x000fe2000000000a */
[----:B------:R-:W-:Y:S01]  /*72b0*/  IMAD.MOV.U32 R124, RZ, RZ, R105 ;  /* 0x000000ffff7c7224 */ /* 0x000fe200078e0069 */
[----:B------:R-:W-:Y:S01]  /*72c0*/  LOP3.LUT R5, R6, 0xff, RZ, 0xc0, !PT ;  /* 0x000000ff06057812 */ /* 0x000fe200078ec0ff */
[----:B------:R-:W-:Y:S01]  /*72d0*/  IMAD.MOV.U32 R144, RZ, RZ, R106 ;  /* 0x000000ffff907224 */ /* 0x000fe200078e006a */
[----:B------:R-:W-:Y:S01]  /*72e0*/  SHF.R.U32.HI R2, RZ, 0x8, R2 ;  /* 0x00000008ff027819 */ /* 0x000fe20000011602 */
[----:B------:R-:W-:Y:S01]  /*72f0*/  IMAD.MOV.U32 R142, RZ, RZ, R107 ;  /* 0x000000ffff8e7224 */ /* 0x000fe200078e006b */
[----:B------:R-:W-:Y:S01]  /*7300*/  LOP3.LUT R3, R4, 0xff, RZ, 0xc0, !PT ;  /* 0x000000ff04037812 */ /* 0x000fe200078ec0ff */
[----:B------:R-:W-:Y:S01]  /*7310*/  IMAD.MOV.U32 R140, RZ, RZ, R139 ;  /* 0x000000ffff8c7224 */ /* 0x000fe200078e008b */
[----:B------:R-:W-:-:S02]  /*7320*/  PRMT R9, R8, 0x5410, R9 ;  /* 0x0000541008097816 */ /* 0x000fc40000000009 */
[----:B------:R-:W-:Y:S02]  /*7330*/  PRMT R8, R5, 0x5410, R11 ;  /* 0x0000541005087816 */ /* 0x000fe4000000000b */
[----:B------:R-:W-:Y:S02]  /*7340*/  PRMT R12, R3, 0x5410, R2 ;  /* 0x00005410030c7816 */ /* 0x000fe40000000002 */
[C---:B------:R-:W-:Y:S02]  /*7350*/  LOP3.LUT R2, R0.reuse, 0xffff, RZ, 0xc0, !PT ;  /* 0x0000ffff00027812 */ /* 0x040fe400078ec0ff */
[----:B------:R-:W-:Y:S02]  /*7360*/  PRMT R5, R0, 0x7632, R5 ;  /* 0x0000763200057816 */ /* 0x000fe40000000005 */
[----:B------:R-:W-:Y:S02]  /*7370*/  PRMT R3, R4, 0x7632, R3 ;  /* 0x0000763204037816 */ /* 0x000fe40000000003 */
[----:B------:R-:W-:-:S02]  /*7380*/  SHF.R.U32.HI R7, RZ, 0x18, R4 ;  /* 0x00000018ff077819 */ /* 0x000fc40000011604 */
[----:B------:R-:W-:Y:S02]  /*7390*/  LOP3.LUT R6, R0, 0xff, RZ, 0xc0, !PT ;  /* 0x000000ff00067812 */ /* 0x000fe400078ec0ff */
[----:B------:R-:W-:Y:S02]  /*73a0*/  SHF.R.U32.HI R4, RZ, 0x18, R0 ;  /* 0x00000018ff047819 */ /* 0x000fe40000011600 */
[----:B------:R-:W-:Y:S02]  /*73b0*/  SHF.R.U32.HI R2, RZ, 0x8, R2 ;  /* 0x00000008ff027819 */ /* 0x000fe40000011602 */
[----:B------:R-:W-:Y:S01]  /*73c0*/  LOP3.LUT R0, R5, 0xff, RZ, 0xc0, !PT ;  /* 0x000000ff05007812 */ /* 0x000fe200078ec0ff */
[----:B------:R-:W-:Y:S01]  /*73d0*/  FFMA.FTZ R5, R187, UR4, -R25 ;  /* 0x00000004bb057c23 */ /* 0x000fe20008010819 */
[----:B------:R-:W-:Y:S01]  /*73e0*/  PRMT R17, R6, 0x5410, R2 ;  /* 0x0000541006117816 */ /* 0x000fe20000000002 */
[----:B------:R-:W-:Y:S01]  /*73f0*/  FFMA.FTZ R2, R160, UR4, -R26 ;  /* 0x00000004a0027c23 */ /* 0x000fe2000801081a */
[----:B------:R-:W-:Y:S01]  /*7400*/  PRMT R18, R0, 0x5410, R4 ;  /* 0x0000541000127816 */ /* 0x000fe20000000004 */
[----:B------:R-:W-:Y:S01]  /*7410*/  FFMA.FTZ R0, R159, UR4, -R26 ;  /* 0x000000049f007c23 */ /* 0x000fe2000801081a */
[----:B------:R-:W-:Y:S01]  /*7420*/  LOP3.LUT R3, R3, 0xff, RZ, 0xc0, !PT ;  /* 0x000000ff03037812 */ /* 0x000fe200078ec0ff */
[----:B------:R2:W-:Y:S01]  /*7430*/  MUFU.EX2 R84, R2 ;  /* 0x0000000200547308 */ /* 0x0005e20000000800 */
[----:B------:R-:W-:Y:S01]  /*7440*/  FFMA.FTZ R4, R162, UR4, -R36 ;  /* 0x00000004a2047c23 */ /* 0x000fe20008010824 */
[----:B------:R-:W-:-:S02]  /*7450*/  MOV R122, R157 ;  /* 0x0000009d007a7202 */ /* 0x000fc40000000f00 */
[----:B------:R3:W4:Y:S01]  /*7460*/  MUFU.EX2 R55, R0 ;  /* 0x0000000000377308 */ /* 0x0007220000000800 */
[----:B------:R-:W-:Y:S01]  /*7470*/  PRMT R16, R3, 0x5410, R7 ;  /* 0x0000541003107816 */ /* 0x000fe20000000007 */
[----:B------:R-:W-:Y:S02]  /*7480*/  FFMA.FTZ R3, R186, UR4, -R25 ;  /* 0x00000004ba037c23 */ /* 0x000fe40008010819 */
[----:B------:R1:W-:Y:S04]  /*7490*/  MUFU.EX2 R53, R4 ;  /* 0x0000000400357308 */ /* 0x0003e80000000800 */
[----:B------:R4:W-:Y:S01]  /*74a0*/  MUFU.EX2 R111, R3 ;  /* 0x00000003006f7308 */ /* 0x0009e20000000800 */
[----:B--2---:R-:W-:-:S03]  /*74b0*/  FFMA.FTZ R2, R185, UR4, -R26 ;  /* 0x00000004b9027c23 */ /* 0x004fc6000801081a */
[----:B------:R2:W-:Y:S01]  /*74c0*/  MUFU.EX2 R50, R5 ;  /* 0x0000000500327308 */ /* 0x0005e20000000800 */
[----:B---3--:R-:W-:-:S03]  /*74d0*/  FFMA.FTZ R0, R184, UR4, -R26 ;  /* 0x00000004b8007c23 */ /* 0x008fc6000801081a */
[----:B------:R3:W-:Y:S01]  /*74e0*/  MUFU.EX2 R110, R2 ;  /* 0x00000002006e7308 */ /* 0x0007e20000000800 */
[----:B-1----:R-:W-:-:S03]  /*74f0*/  FFMA.FTZ R4, R227, UR4, -R36 ;  /* 0x00000004e3047c23 */ /* 0x002fc60008010824 */
[----:B------:R1:W-:Y:S01]  /*7500*/  MUFU.EX2 R149, R0 ;  /* 0x0000000000957308 */ /* 0x0003e20000000800 */
[----:B----4-:R-:W-:Y:S01]  /*7510*/  FFMA.FTZ R3, R164, UR4, -R36 ;  /* 0x00000004a4037c23 */ /* 0x010fe20008010824 */
[----:B------:R-:W-:Y:S02]  /*7520*/  IMAD.MOV.U32 R164, RZ, RZ, R127 ;  /* 0x000000ffffa47224 */ /* 0x000fe400078e007f */
[----:B------:R4:W-:Y:S01]  /*7530*/  MUFU.EX2 R47, R4 ;  /* 0x00000004002f7308 */ /* 0x0009e20000000800 */
[----:B------:R-:W-:Y:S02]  /*7540*/  IMAD.MOV.U32 R127, RZ, RZ, R138 ;  /* 0x000000ffff7f7224 */ /* 0x000fe400078e008a */
[----:B--2---:R-:W-:Y:S01]  /*7550*/  FFMA.FTZ R5, R226, UR4, -R36 ;  /* 0x00000004e2057c23 */ /* 0x004fe20008010824 */
[----:B------:R-:W-:Y:S01]  /*7560*/  IMAD.MOV.U32 R226, RZ, RZ, R93 ;  /* 0x000000ffffe27224 */ /* 0x000fe200078e005d */
[----:B------:R2:W-:Y:S01]  /*7570*/  MUFU.EX2 R126, R3 ;  /* 0x00000003007e7308 */ /* 0x0005e20000000800 */
[----:B---3--:R-:W-:-:S03]  /*7580*/  FFMA.FTZ R2, R163, UR4, -R25 ;  /* 0x00000004a3027c23 */ /* 0x008fc60008010819 */
[----:B------:R-:W-:Y:S01]  /*7590*/  MUFU.EX2 R49, R5 ;  /* 0x0000000500317308 */ /* 0x000fe20000000800 */
[----:B-1----:R-:W-:-:S03]  /*75a0*/  FFMA.FTZ R0, R161, UR4, -R25 ;  /* 0x00000004a1007c23 */ /* 0x002fc60008010819 */
[----:B------:R1:W-:Y:S01]  /*75b0*/  MUFU.EX2 R85, R2 ;  /* 0x0000000200557308 */ /* 0x0003e20000000800 */
[----:B----4-:R-:W-:Y:S01]  /*75c0*/  FFMA.FTZ R4, R236, UR4, -R27 ;  /* 0x00000004ec047c23 */ /* 0x010fe2000801081b */
[----:B------:R-:W-:Y:S02]  /*75d0*/  IMAD.MOV.U32 R236, RZ, RZ, R23 ;  /* 0x000000ffffec7224 */ /* 0x000fe400078e0017 */
[----:B------:R3:W-:Y:S01]  /*75e0*/  MUFU.EX2 R54, R0 ;  /* 0x0000000000367308 */ /* 0x0007e20000000800 */
[----:B--2---:R-:W-:Y:S01]  /*75f0*/  FFMA.FTZ R3, R165, UR4, -R27 ;  /* 0x00000004a5037c23 */ /* 0x004fe2000801081b */
[----:B------:R-:W-:Y:S02]  /*7600*/  IMAD.MOV.U32 R165, RZ, RZ, R122 ;  /* 0x000000ffffa57224 */ /* 0x000fe400078e007a */
[----:B------:R-:W-:Y:S04]  /*7610*/  MUFU.EX2 R45, R4 ;  /* 0x00000004002d7308 */ /* 0x000fe80000000800 */
[----:B------:R-:W2:Y:S01]  /*7620*/  MUFU.EX2 R19, R3 ;  /* 0x0000000300137308 */ /* 0x000ea20000000800 */
[----:B-1----:R-:W-:-:S02]  /*7630*/  F2FP.F16.F32.PACK_AB R2, R55, R84 ;  /* 0x000000543702723e */ /* 0x002fc400000000ff */
[----:B---3--:R-:W-:-:S05]  /*7640*/  HSET2.LE.AND R0, R10, R24, PT ;  /* 0x000000180a007233 */ /* 0x008fca0003803000 */
[----:B------:R-:W-:Y:S01]  /*7650*/  LOP3.LUT R10, R2, R0, RZ, 0xc0, !PT ;  /* 0x00000000020a7212 */ /* 0x000fe200078ec0ff */
[----:B------:R-:W-:Y:S01]  /*7660*/  FFMA.FTZ R2, R166, UR4, -R27 ;  /* 0x00000004a6027c23 */ /* 0x000fe2000801081b */
[----:B------:R-:W-:Y:S01]  /*7670*/  LOP3.LUT R0, R9, 0xff00ff, RZ, 0xc0, !PT ;  /* 0x00ff00ff09007812 */ /* 0x000fe200078ec0ff */
[----:B--2---:R-:W-:Y:S01]  /*7680*/  IMAD.MOV.U32 R227, RZ, RZ, R19 ;  /* 0x000000ffffe37224 */ /* 0x004fe200078e0013 */
[----:B------:R-:W-:Y:S01]  /*7690*/  LOP3.LUT R3, R13, 0xff00ff, RZ, 0xc0, !PT ;  /* 0x00ff00ff0d037812 */ /* 0x000fe200078ec0ff */
[----:B------:R1:W2:Y:S01]  /*76a0*/  MUFU.EX2 R51, R2 ;  /* 0x0000000200337308 */ /* 0x0002a20000000800 */
[----:B------:R-:W-:Y:S01]  /*76b0*/  IMAD.MOV.U32 R166, RZ, RZ, R123 ;  /* 0x000000ffffa67224 */ /* 0x000fe200078e007b */
[----:B------:R-:W-:Y:S02]  /*76c0*/  HSET2.LE.AND R0, R0, R24, PT ;  /* 0x0000001800007233 */ /* 0x000fe40003803000 */
[----:B-1----:R-:W-:-:S04]  /*76d0*/  F2FP.F16.F32.PACK_AB R2, R54, R85 ;  /* 0x000000553602723e */ /* 0x002fc800000000ff */
[----:B------:R-:W-:Y:S02]  /*76e0*/  LOP3.LUT R11, R2, R0, RZ, 0xc0, !PT ;  /* 0x00000000020b7212 */ /* 0x000fe400078ec0ff */
[----:B------:R-:W-:Y:S02]  /*76f0*/  HSET2.LE.AND R0, R8, R24, PT ;  /* 0x0000001808007233 */ /* 0x000fe40003803000 */
[----:B------:R-:W-:-:S04]  /*7700*/  F2FP.F16.F32.PACK_AB R2, R53, R126 ;  /* 0x0000007e3502723e */ /* 0x000fc800000000ff */
[----:B------:R-:W-:Y:S02]  /*7710*/  LOP3.LUT R6, R2, R0, RZ, 0xc0, !PT ;  /* 0x0000000002067212 */ /* 0x000fe400078ec0ff */
[--C-:B------:R-:W-:Y:S01]  /*7720*/  HSET2.LE.AND R0, R3, R24.reuse, PT ;  /* 0x0000001803007233 */ /* 0x100fe20003803000 */
[----:B------:R-:W-:Y:S01]  /*7730*/  FFMA.FTZ R3, R237, UR4, -R27 ;  /* 0x00000004ed037c23 */ /* 0x000fe2000801081b */
[----:B--2---:R-:W-:Y:S01]  /*7740*/  F2FP.F16.F32.PACK_AB R2, R227, R51 ;  /* 0x00000033e302723e */ /* 0x004fe200000000ff */
[----:B------:R-:W-:Y:S02]  /*7750*/  IMAD.MOV.U32 R237, RZ, RZ, R92 ;  /* 0x000000ffffed7224 */ /* 0x000fe400078e005c */
[----:B------:R1:W2:Y:S01]  /*7760*/  MUFU.EX2 R43, R3 ;  /* 0x00000003002b7308 */ /* 0x0002a20000000800 */
[----:B------:R-:W-:Y:S02]  /*7770*/  LOP3.LUT R7, R2, R0, RZ, 0xc0, !PT ;  /* 0x0000000002077212 */ /* 0x000fe400078ec0ff */
[----:B------:R-:W-:-:S02]  /*7780*/  HSET2.LE.AND R0, R12, R24, PT ;  /* 0x000000180c007233 */ /* 0x000fc40003803000 */
[----:B------:R-:W3:Y:S01]  /*7790*/  LDSM.16.MT88.4 R12, [R146+0x9800] ;  /* 0x00980000920c783b */ /* 0x000ee20000004200 */
[----:B------:R-:W-:-:S04]  /*77a0*/  F2FP.F16.F32.PACK_AB R2, R149, R110 ;  /* 0x0000006e9502723e */ /* 0x000fc800000000ff */
[----:B------:R-:W-:Y:S02]  /*77b0*/  LOP3.LUT R8, R2, R0, RZ, 0xc0, !PT ;  /* 0x0000000002087212 */ /* 0x000fe400078ec0ff */
[--C-:B------:R-:W-:Y:S01]  /*77c0*/  HSET2.LE.AND R0, R16, R24.reuse, PT ;  /* 0x0000001810007233 */ /* 0x100fe20003803000 */
[----:B-1----:R-:W-:Y:S01]  /*77d0*/  IMAD.MOV.U32 R3, RZ, RZ, R29 ;  /* 0x000000ffff037224 */ /* 0x002fe200078e001d */
[----:B------:R-:W-:Y:S01]  /*77e0*/  F2FP.F16.F32.PACK_AB R2, R50, R111 ;  /* 0x0000006f3202723e */ /* 0x000fe200000000ff */
[----:B------:R-:W1:Y:S03]  /*77f0*/  LDSM.16.MT88.4 R28, [R37+0x800] ;  /* 0x00080000251c783b */ /* 0x000e660000004200 */
[----:B------:R-:W-:Y:S02]  /*7800*/  LOP3.LUT R9, R2, R0, RZ, 0xc0, !PT ;  /* 0x0000000002097212 */ /* 0x000fe400078ec0ff */
[----:B------:R-:W-:-:S02]  /*7810*/  HSET2.LE.AND R0, R17, R24, PT ;  /* 0x0000001811007233 */ /* 0x000fc40003803000 */
[----:B------:R-:W-:-:S03]  /*7820*/  F2FP.F16.F32.PACK_AB R2, R49, R47 ;  /* 0x0000002f3102723e */ /* 0x000fc600000000ff */
[C---:B------:R-:W-:Y:S01]  /*7830*/  HMMA.16816.F32 R132, R8.reuse, R32, R132 ;  /* 0x000000200884723c */ /* 0x040fe20000001884 */
[----:B------:R-:W-:Y:S02]  /*7840*/  LOP3.LUT R4, R2, R0, RZ, 0xc0, !PT ;  /* 0x0000000002047212 */ /* 0x000fe400078ec0ff */
[----:B------:R-:W-:Y:S02]  /*7850*/  HSET2.LE.AND R0, R18, R24, PT ;  /* 0x0000001812007233 */ /* 0x000fe40003803000 */
[----:B--2---:R-:W-:Y:S01]  /*7860*/  F2FP.F16.F32.PACK_AB R2, R45, R43 ;  /* 0x0000002b2d02723e */ /* 0x004fe200000000ff */
[----:B------:R-:W2:Y:S02]  /*7870*/  LDSM.16.MT88.4 R16, [R146+0xa800] ;  /* 0x00a800009210783b */ /* 0x000ea40000004200 */
[----:B------:R-:W-:Y:S01]  /*7880*/  HMMA.16816.F32 R56, R8, R34, R56 ;  /* 0x000000220838723c */ /* 0x000fe20000001838 */
[----:B------:R-:W-:Y:S01]  /*7890*/  LOP3.LUT R5, R2, R0, RZ, 0xc0, !PT ;  /* 0x0000000002057212 */ /* 0x000fe200078ec0ff */
[----:B------:R-:W-:Y:S01]  /*78a0*/  FFMA.FTZ R0, R179, UR4, -R36 ;  /* 0x00000004b3007c23 */ /* 0x000fe20008010824 */
[----:B------:R-:W-:-:S05]  /*78b0*/  LOP3.LUT R2, R167, R42, R39, 0x96, !PT ;  /* 0x0000002aa7027212 */ /* 0x000fca00078e9627 */
[----:B------:R-:W-:Y:S01]  /*78c0*/  HMMA.16816.F32 R136, R4, R32, R200 ;  /* 0x000000200488723c */ /* 0x000fe200000018c8 */
[----:B------:R-:W-:Y:S02]  /*78d0*/  IMAD.MOV.U32 R202, RZ, RZ, R52 ;  /* 0x000000ffffca7224 */ /* 0x000fe400078e0034 */
[----:B------:R-:W-:Y:S02]  /*78e0*/  IMAD.MOV.U32 R200, RZ, RZ, R127 ;  /* 0x000000ffffc87224 */ /* 0x000fe400078e007f */
[----:B------:R-:W-:Y:S02]  /*78f0*/  IMAD.MOV.U32 R203, RZ, RZ, R142 ;  /* 0x000000ffffcb7224 */ /* 0x000fe400078e008e */
[----:B------:R-:W-:Y:S01]  /*7900*/  IMAD.MOV.U32 R201, RZ, RZ, R140 ;  /* 0x000000ffffc97224 */ /* 0x000fe200078e008c */
[----:B---3--:R-:W-:Y:S08]  /*7910*/  HMMA.16816.F32 R160, R8, R12, R72 ;  /* 0x0000000c08a0723c */ /* 0x008ff00000001848 */
[----:B-1----:R-:W-:Y:S01]  /*7920*/  HMMA.16816.F32 R72, R4, R28, R204 ;  /* 0x0000001c0448723c */ /* 0x002fe200000018cc */
[----:B------:R-:W-:-:S02]  /*7930*/  IMAD.MOV.U32 R204, RZ, RZ, R22 ;  /* 0x000000ffffcc7224 */ /* 0x000fc400078e0016 */
[----:B------:R-:W1:Y:S01]  /*7940*/  LDSM.16.MT88.4 R20, [R146+0xb800] ;  /* 0x00b800009214783b */ /* 0x000e620000004200 */
[----:B------:R-:W-:Y:S02]  /*7950*/  IMAD.MOV.U32 R207, RZ, RZ, R126 ;  /* 0x000000ffffcf7224 */ /* 0x000fe400078e007e */
[----:B------:R-:W-:Y:S02]  /*7960*/  IMAD.MOV.U32 R206, RZ, RZ, R85 ;  /* 0x000000ffffce7224 */ /* 0x000fe400078e0055 */
[----:B------:R-:W-:Y:S01]  /*7970*/  HMMA.16816.F32 R156, R4, R12, R172 ;  /* 0x0000000c049c723c */ /* 0x000fe200000018ac */
[----:B------:R-:W-:-:S07]  /*7980*/  IMAD.MOV.U32 R205, RZ, RZ, R84 ;  /* 0x000000ffffcd7224 */ /* 0x000fce00078e0054 */
[-C--:B------:R-:W-:Y:S08]  /*7990*/  HMMA.16816.F32 R168, R4, R14.reuse, R168 ;  /* 0x0000000e04a8723c */ /* 0x080ff000000018a8 */
[----:B------:R-:W-:Y:S01]  /*79a0*/  HMMA.16816.F32 R172, R8, R14, R80 ;  /* 0x0000000e08ac723c */ /* 0x000fe20000001850 */
[----:B------:R-:W3:Y:S04]  /*79b0*/  LDSM.16.MT88.4 R12, [R37+0x1800] ;  /* 0x00180000250c783b */ /* 0x000ee80000004200 */
[----:B------:R-:W-:Y:S03]  /*79c0*/  LDSM.16.MT88.4 R80, [R37+0xc00] ;  /* 0x000c00002550783b */ /* 0x000fe60000004200 */
[----:B--2---:R-:W-:Y:S01]  /*79d0*/  HMMA.16816.F32 R92, R4, R18, R196 ;  /* 0x00000012045c723c */ /* 0x004fe200000018c4 */
[----:B------:R-:W-:-:S02]  /*79e0*/  IMAD.MOV.U32 R196, RZ, RZ, R3 ;  /* 0x000000ffffc47224 */ /* 0x000fc400078e0003 */
[----:B------:R-:W-:Y:S01]  /*79f0*/  FFMA.FTZ R3, R212, UR4, -R36 ;  /* 0x00000004d4037c23 */ /* 0x000fe20008010824 */
        /* <DEDUP_REMOVED lines=8> */
[C---:B-1----:R-:W-:Y:S01]  /*7a80*/  HMMA.16816.F32 R120, R4.reuse, R20, R220 ;  /* 0x000000140478723c */ /* 0x042fe200000018dc */
[----:B------:R-:W-:Y:S01]  /*7a90*/  MOV R222, R40 ;  /* 0x0000002800de7202 */ /* 0x000fe20000000f00 */
[----:B------:R-:W-:Y:S01]  /*7aa0*/  IMAD.MOV.U32 R221, RZ, RZ, R86 ;  /* 0x000000ffffdd7224 */ /* 0x000fe200078e0056 */
[----:B------:R1:W-:Y:S01]  /*7ab0*/  MUFU.EX2 R40, R3 ;  /* 0x0000000300287308 */ /* 0x0003e20000000800 */
[----:B------:R-:W-:Y:S02]  /*7ac0*/  IMAD.MOV.U32 R223, RZ, RZ, R164 ;  /* 0x000000ffffdf7224 */ /* 0x000fe400078e00a4 */
[----:B------:R-:W-:Y:S02]  /*7ad0*/  IMAD.MOV.U32 R220, RZ, RZ, R144 ;  /* 0x000000ffffdc7224 */ /* 0x000fe400078e0090 */
[C---:B------:R-:W-:Y:S08]  /*7ae0*/  HMMA.16816.F32 R76, R4.reuse, R30, R76 ;  /* 0x0000001e044c723c */ /* 0x040ff0000000184c */
[----:B------:R-:W-:Y:S01]  /*7af0*/  HMMA.16816.F32 R124, R4, R22, R188 ;  /* 0x00000016047c723c */ /* 0x000fe200000018bc */
[----:B-1----:R-:W-:-:S04]  /*7b00*/  IMAD.WIDE.U32 R2, R2, -0x2daee0ad, RZ ;  /* 0xd2511f5302027825 */ /* 0x002fc800078e00ff */
[----:B------:R-:W-:-:S03]  /*7b10*/  IMAD.MOV.U32 R191, RZ, RZ, R147 ;  /* 0x000000ffffbf7224 */ /* 0x000fc600078e0093 */
[C---:B---3--:R-:W-:Y:S01]  /*7b20*/  HMMA.16816.F32 R104, R4.reuse, R12, R228 ;  /* 0x0000000c0468723c */ /* 0x048fe200000018e4 */
        /* <DEDUP_REMOVED lines=10> */
[----:B------:R-:W-:Y:S01]  /*7bd0*/  FFMA.FTZ R4, R178, UR4, -R36 ;  /* 0x00000004b2047c23 */ /* 0x000fe20008010824 */
[C---:B------:R-:W-:Y:S01]  /*7be0*/  PRMT R5, R2.reuse, 0x7773, RZ ;  /* 0x0000777302057816 */ /* 0x040fe200000000ff */
[----:B------:R-:W-:Y:S01]  /*7bf0*/  FFMA.FTZ R7, R217, UR4, -R27 ;  /* 0x00000004d9077c23 */ /* 0x000fe2000801081b */
[----:B------:R-:W-:Y:S01]  /*7c00*/  PRMT R6, R2, 0x7771, RZ ;  /* 0x0000777102067816 */ /* 0x000fe200000000ff */
[----:B------:R-:W-:Y:S02]  /*7c10*/  IMAD.MOV.U32 R229, RZ, RZ, R165 ;  /* 0x000000ffffe57224 */ /* 0x000fe400078e00a5 */
[----:B------:R-:W-:Y:S01]  /*7c20*/  IMAD.MOV.U32 R228, RZ, RZ, R166 ;  /* 0x000000ffffe47224 */ /* 0x000fe200078e00a6 */
[----:B------:R-:W-:Y:S01]  /*7c30*/  HMMA.16816.F32 R60, R8, R22, R60 ;  /* 0x00000016083c723c */ /* 0x000fe2000000183c */
[----:B------:R1:W-:Y:S01]  /*7c40*/  MUFU.EX2 R22, R0 ;  /* 0x0000000000167308 */ /* 0x0003e20000000800 */
[----:B------:R-:W-:-:S06]  /*7c50*/  IMAD.MOV.U32 R192, RZ, RZ, R145 ;  /* 0x000000ffffc07224 */ /* 0x000fcc00078e0091 */
[----:B------:R-:W-:Y:S01]  /*7c60*/  HMMA.16816.F32 R116, R8, R20, R116 ;  /* 0x000000140874723c */ /* 0x000fe20000001874 */
[----:B------:R2:W3:Y:S01]  /*7c70*/  MUFU.EX2 R21, R4 ;  /* 0x0000000400157308 */ /* 0x0004e20000000800 */
[----:B-1----:R-:W-:-:S06]  /*7c80*/  IMAD.MOV.U32 R0, RZ, RZ, R2 ;  /* 0x000000ffff007224 */ /* 0x002fcc00078e0002 */
[----:B------:R-:W-:Y:S01]  /*7c90*/  HMMA.16816.F32 R184, R8, R28, R64 ;  /* 0x0000001c08b8723c */ /* 0x000fe20000001840 */
[----:B------:R-:W-:Y:S02]  /*7ca0*/  LOP3.LUT R0, R0, 0xff, RZ, 0xc0, !PT ;  /* 0x000000ff00007812 */ /* 0x000fe400078ec0ff */
[----:B--2---:R-:W-:-:S05]  /*7cb0*/  PRMT R4, R2, 0x7772, RZ ;  /* 0x0000777202047816 */ /* 0x004fca00000000ff */
[----:B------:R-:W-:Y:S01]  /*7cc0*/  HMMA.16816.F32 R180, R8, R30, R96 ;  /* 0x0000001e08b4723c */ /* 0x000fe20000001860 */
[--C-:B------:R-:W-:Y:S01]  /*7cd0*/  LOP3.LUT R2, R241, R44, R3.reuse, 0x96, !PT ;  /* 0x0000002cf1027212 */ /* 0x100fe200078e9603 */
[----:B------:R-:W1:Y:S03]  /*7ce0*/  LDSM.16.MT88.4 R96, [R146+0xac00] ;  /* 0x00ac00009260783b */ /* 0x000e660000004200 */
[----:B------:R-:W-:-:S03]  /*7cf0*/  PRMT R3, R2, 0x7632, R3 ;  /* 0x0000763202037816 */ /* 0x000fc60000000003 */
[----:B------:R-:W-:Y:S01]  /*7d00*/  HMMA.16816.F32 R64, R8, R14, R100 ;  /* 0x0000000e0840723c */ /* 0x000fe20000001864 */
[--C-:B------:R-:W-:Y:S01]  /*7d10*/  FFMA.FTZ R15, R214, UR4, -R27.reuse ;  /* 0x00000004d60f7c23 */ /* 0x100fe2000801081b */
[----:B------:R-:W-:Y:S01]  /*7d20*/  FFMA.FTZ R14, R215, UR4, -R27 ;  /* 0x00000004d70e7c23 */ /* 0x000fe2000801081b */
[----:B------:R-:W-:-:S05]  /*7d30*/  LOP3.LUT R3, R3, 0xff, RZ, 0xc0, !PT ;  /* 0x000000ff03037812 */ /* 0x000fca00078ec0ff */
[C---:B------:R-:W-:Y:S01]  /*7d40*/  HMMA.16816.F32 R28, R8.reuse, R12, R128 ;  /* 0x0000000c081c723c */ /* 0x040fe20000001880 */
[----:B------:R-:W-:Y:S01]  /*7d50*/  PRMT R13, R4, 0x5410, R5 ;  /* 0x00005410040d7816 */ /* 0x000fe20000000005 */
[----:B------:R-:W-:Y:S01]  /*7d60*/  FFMA.FTZ R12, R208, UR4, -R36 ;  /* 0x00000004d00c7c23 */ /* 0x000fe20008010824 */
[----:B------:R-:W-:Y:S01]  /*7d70*/  PRMT R4, R0, 0x5410, R6 ;  /* 0x0000541000047816 */ /* 0x000fe20000000006 */
[----:B------:R-:W-:Y:S01]  /*7d80*/  LDSM.16.MT88.4 R128, [R146+0xbc00] ;  /* 0x00bc00009280783b */ /* 0x000fe20000004200 */
[----:B------:R-:W-:Y:S01]  /*7d90*/  LOP3.LUT R0, R2, 0xffff, RZ, 0xc0, !PT ;  /* 0x0000ffff02007812 */ /* 0x000fe200078ec0ff */
[----:B------:R2:W-:Y:S01]  /*7da0*/  MUFU.EX2 R20, R12 ;  /* 0x0000000c00147308 */ /* 0x0005e20000000800 */
[----:B------:R-:W-:Y:S01]  /*7db0*/  SHF.R.U32.HI R5, RZ, 0x18, R2 ;  /* 0x00000018ff057819 */ /* 0x000fe20000011602 */
[----:B------:R-:W-:Y:S01]  /*7dc0*/  HMMA.16816.F32 R68, R8, R18, R68 ;  /* 0x000000120844723c */ /* 0x000fe20000001844 */
[----:B------:R-:W-:Y:S01]  /*7dd0*/  SHF.R.U32.HI R6, RZ, 0x8, R0 ;  /* 0x00000008ff067819 */ /* 0x000fe20000011600 */
[----:B------:R-:W-:Y:S01]  /*7de0*/  MUFU.EX2 R19, R15 ;  /* 0x0000000f00137308 */ /* 0x000fe20000000800 */
[----:B------:R-:W-:-:S02]  /*7df0*/  HSET2.LE.AND R0, R4, R24, PT ;  /* 0x0000001804007233 */ /* 0x000fc40003803000 */
[----:B------:R-:W-:Y:S01]  /*7e00*/  PRMT R3, R3, 0x5410, R5 ;  /* 0x0000541003037816 */ /* 0x000fe20000000005 */
[----:B------:R-:W4:Y:S02]  /*7e10*/  MUFU.EX2 R15, R14 ;  /* 0x0000000e000f7308 */ /* 0x000f240000000800 */
[----:B------:R-:W-:Y:S01]  /*7e20*/  HMMA.16816.F32 R84, R8, R16, R112 ;  /* 0x000000100854723c */ /* 0x000fe20000001870 */
[----:B------:R-:W-:Y:S01]  /*7e30*/  FFMA.FTZ R16, R216, UR4, -R27 ;  /* 0x00000004d8107c23 */ /* 0x000fe2000801081b */
[----:B------:R3:W-:Y:S01]  /*7e40*/  MUFU.EX2 R18, R7 ;  /* 0x0000000700127308 */ /* 0x0007e20000000800 */
[----:B------:R-:W-:Y:S01]  /*7e50*/  LOP3.LUT R17, R167, R46, R41, 0x96, !PT ;  /* 0x0000002ea7117212 */ /* 0x000fe200078e9629 */
[--C-:B------:R-:W-:Y:S01]  /*7e60*/  FFMA.FTZ R11, R240, UR4, -R26.reuse ;  /* 0x00000004f00b7c23 */ /* 0x100fe2000801081a */
[--C-:B------:R-:W-:Y:S01]  /*7e70*/  FFMA.FTZ R10, R239, UR4, -R26.reuse ;  /* 0x00000004ef0a7c23 */ /* 0x100fe2000801081a */
[--C-:B------:R-:W-:Y:S01]  /*7e80*/  FFMA.FTZ R9, R243, UR4, -R25.reuse ;  /* 0x00000004f3097c23 */ /* 0x100fe20008010819 */
[----:B------:R-:W1:Y:S01]  /*7e90*/  MUFU.EX2 R16, R16 ;  /* 0x0000001000107308 */ /* 0x000e620000000800 */
[----:B--2---:R-:W-:Y:S01]  /*7ea0*/  FFMA.FTZ R12, R248, UR4, -R25 ;  /* 0x00000004f80c7c23 */ /* 0x004fe20008010819 */
[----:B------:R-:W-:Y:S01]  /*7eb0*/  FFMA.FTZ R8, R242, UR4, -R26 ;  /* 0x00000004f2087c23 */ /* 0x000fe2000801081a */
[----:B------:R-:W2:Y:S01]  /*7ec0*/  LDSM.16.MT88.4 R164, [R146+0x9c00] ;  /* 0x009c000092a4783b */ /* 0x000ea20000004200 */
[----:B------:R-:W-:Y:S03]  /*7ed0*/  MUFU.EX2 R11, R11 ;  /* 0x0000000b000b7308 */ /* 0x000fe60000000800 */
[----:B------:R-:W2:Y:S01]  /*7ee0*/  LDSM.16.MT88.4 R112, [R37+0x1c00] ;  /* 0x001c00002570783b */ /* 0x000ea20000004200 */
[----:B------:R-:W2:Y:S01]  /*7ef0*/  MUFU.EX2 R10, R10 ;  /* 0x0000000a000a7308 */ /* 0x000ea20000000800 */
[----:B---3--:R-:W-:-:S02]  /*7f00*/  LOP3.LUT R7, R2, 0xff, RZ, 0xc0, !PT ;  /* 0x000000ff02077812 */ /* 0x008fc400078ec0ff */
[----:B------:R-:W-:Y:S01]  /*7f10*/  F2FP.F16.F32.PACK_AB R2, R21, R22 ;  /* 0x000000161502723e */ /* 0x000fe200000000ff */
[----:B------:R-:W-:Y:S01]  /*7f20*/  MUFU.EX2 R9, R9 ;  /* 0x0000000900097308 */ /* 0x000fe20000000800 */
[----:B------:R-:W-:Y:S01]  /*7f30*/  PRMT R6, R7, 0x5410, R6 ;  /* 0x0000541007067816 */ /* 0x000fe20000000006 */
[--C-:B------:R-:W-:Y:S01]  /*7f40*/  FFMA.FTZ R7, R245, UR4, -R25.reuse ;  /* 0x00000004f5077c23 */ /* 0x100fe20008010819 */
[----:B------:R-:W-:Y:S01]  /*7f50*/  LOP3.LUT R142, R2, R0, RZ, 0xc0, !PT ;  /* 0x00000000028e7212 */ /* 0x000fe200078ec0ff */
[----:B------:R-:W-:Y:S01]  /*7f60*/  MUFU.EX2 R12, R12 ;  /* 0x0000000c000c7308 */ /* 0x000fe20000000800 */
[----:B------:R-:W-:Y:S01]  /*7f70*/  LOP3.LUT R0, R13, 0xff00ff, RZ, 0xc0, !PT ;  /* 0x00ff00ff0d007812 */ /* 0x000fe200078ec0ff */
[----:B------:R-:W-:Y:S01]  /*7f80*/  FFMA.FTZ R13, R249, UR4, -R25 ;  /* 0x00000004f90d7c23 */ /* 0x000fe20008010819 */
[----:B----4-:R-:W-:Y:S01]  /*7f90*/  F2FP.F16.F32.PACK_AB R2, R15, R19 ;  /* 0x000000130f02723e */ /* 0x010fe200000000ff */
[----:B------:R-:W3:Y:S01]  /*7fa0*/  MUFU.EX2 R7, R7 ;  /* 0x0000000700077308 */ /* 0x000ee20000000800 */
[----:B------:R-:W4:Y:S01]  /*7fb0*/  LDSM.16.MT88.4 R36, [R37+0x2c00] ;  /* 0x002c00002524783b */ /* 0x000f220000004200 */
[----:B------:R-:W-:-:S02]  /*7fc0*/  HSET2.LE.AND R0, R0, R24, PT ;  /* 0x0000001800007233 */ /* 0x000fc40003803000 */
[----:B------:R-:W3:Y:S03]  /*7fd0*/  MUFU.EX2 R13, R13 ;  /* 0x0000000d000d7308 */ /* 0x000ee60000000800 */
[----:B------:R-:W-:Y:S01]  /*7fe0*/  LOP3.LUT R143, R2, R0, RZ, 0xc0, !PT ;  /* 0x00000000028f7212 */ /* 0x000fe200078ec0ff */
[----:B------:R-:W-:Y:S01]  /*7ff0*/  MUFU.EX2 R8, R8 ;  /* 0x0000000800087308 */ /* 0x000fe20000000800 */
[----:B------:R-:W-:Y:S01]  /*8000*/  HSET2.LE.AND R0, R6, R24, PT ;  /* 0x0000001806007233 */ /* 0x000fe20003803000 */
[----:B------:R-:W-:Y:S01]  /*8010*/  FFMA.FTZ R6, R244, UR4, -R26 ;  /* 0x00000004f4067c23 */ /* 0x000fe2000801081a */
[----:B------:R-:W-:-:S03]  /*8020*/  F2FP.F16.F32.PACK_AB R2, R20, R40 ;  /* 0x000000281402723e */ /* 0x000fc600000000ff */
[----:B------:R3:W4:Y:S01]  /*8030*/  MUFU.EX2 R14, R6 ;  /* 0x00000006000e7308 */ /* 0x0007220000000800 */
[----:B------:R-:W-:Y:S02]  /*8040*/  LOP3.LUT R140, R2, R0, RZ, 0xc0, !PT ;  /* 0x00000000028c7212 */ /* 0x000fe400078ec0ff */
[----:B------:R-:W-:Y:S02]  /*8050*/  HSET2.LE.AND R0, R3, R24, PT ;  /* 0x0000001803007233 */ /* 0x000fe40003803000 */
[----:B-1----:R-:W-:-:S04]  /*8060*/  F2FP.F16.F32.PACK_AB R2, R16, R18 ;  /* 0x000000121002723e */ /* 0x002fc800000000ff */
[----:B------:R-:W-:Y:S01]  /*8070*/  LOP3.LUT R141, R2, R0, RZ, 0xc0, !PT ;  /* 0x00000000028d7212 */ /* 0x000fe200078ec0ff */
[----:B------:R-:W-:-:S05]  /*8080*/  IMAD.WIDE.U32 R2, R17, -0x2daee0ad, RZ ;  /* 0xd2511f5311027825 */ /* 0x000fca00078e00ff */
[----:B------:R-:W-:Y:S01]  /*8090*/  LOP3.LUT R0, R241, R48, R3, 0x96, !PT ;  /* 0x00000030f1007212 */ /* 0x000fe200078e9603 */
[----:B------:R-:W-:Y:S01]  /*80a0*/  IMAD.MOV.U32 R3, RZ, RZ, R2 ;  /* 0x000000ffff037224 */ /* 0x000fe200078e0002 */
[C---:B------:R-:W-:Y:S01]  /*80b0*/  PRMT R5, R2.reuse, 0x7771, RZ ;  /* 0x0000777102057816 */ /* 0x040fe200000000ff */
[C---:B------:R-:W-:Y:S01]  /*80c0*/  HMMA.16816.F32 R88, R140.reuse, R96, R88 ;  /* 0x000000608c58723c */ /* 0x040fe20000001858 */
[C---:B------:R-:W-:Y:S02]  /*80d0*/  PRMT R4, R2.reuse, 0x7773, RZ ;  /* 0x0000777302047816 */ /* 0x040fe400000000ff */
[----:B------:R-:W-:Y:S02]  /*80e0*/  PRMT R2, R2, 0x7772, RZ ;  /* 0x0000777202027816 */ /* 0x000fe400000000ff */
[----:B------:R-:W-:Y:S02]  /*80f0*/  LOP3.LUT R3, R3, 0xff, RZ, 0xc0, !PT ;  /* 0x000000ff03037812 */ /* 0x000fe400078ec0ff */
[----:B------:R-:W-:Y:S01]  /*8100*/  PRMT R4, R2, 0x5410, R4 ;  /* 0x0000541002047816 */ /* 0x000fe20000000004 */
[----:B------:R-:W-:Y:S01]  /*8110*/  HMMA.16816.F32 R92, R140, R98, R92 ;  /* 0x000000628c5c723c */ /* 0x000fe2000000185c */
[----:B------:R-:W-:-:S02]  /*8120*/  LOP3.LUT R2, R0, 0xffff, RZ, 0xc0, !PT ;  /* 0x0000ffff00027812 */ /* 0x000fc400078ec0ff */
[----:B------:R-:W-:Y:S02]  /*8130*/  PRMT R5, R3, 0x5410, R5 ;  /* 0x0000541003057816 */ /* 0x000fe40000000005 */
[----:B------:R-:W-:Y:S02]  /*8140*/  SHF.R.U32.HI R2, RZ, 0x8, R2 ;  /* 0x00000008ff027819 */ /* 0x000fe40000011602 */
[C---:B------:R-:W-:Y:S01]  /*8150*/  LOP3.LUT R3, R0.reuse, 0xff, RZ, 0xc0, !PT ;  /* 0x000000ff00037812 */ /* 0x040fe200078ec0ff */
[----:B--2---:R-:W-:Y:S03]  /*8160*/  HMMA.16816.F32 R156, R140, R164, R156 ;  /* 0x000000a48c9c723c */ /* 0x004fe6000000189c */
[--C-:B---3--:R-:W-:Y:S02]  /*8170*/  PRMT R6, R3, 0x5410, R2.reuse ;  /* 0x0000541003067816 */ /* 0x108fe40000000002 */
[----:B------:R-:W-:-:S02]  /*8180*/  PRMT R2, R0, 0x7632, R2 ;  /* 0x0000763200027816 */ /* 0x000fc40000000002 */
[----:B------:R-:W-:Y:S01]  /*8190*/  SHF.R.U32.HI R0, RZ, 0x18, R0 ;  /* 0x00000018ff007819 */ /* 0x000fe20000011600 */
[C---:B------:R-:W-:Y:S01]  /*81a0*/  HMMA.16816.F32 R168, R140.reuse, R166, R168 ;  /* 0x000000a68ca8723c */ /* 0x040fe200000018a8 */
[----:B------:R-:W-:Y:S02]  /*81b0*/  LOP3.LUT R2, R2, 0xff, RZ, 0xc0, !PT ;  /* 0x000000ff02027812 */ /* 0x000fe400078ec0ff */
[--C-:B------:R-:W-:Y:S02]  /*81c0*/  HSET2.LE.AND R6, R6, R24.reuse, PT ;  /* 0x0000001806067233 */ /* 0x100fe40003803000 */
[----:B------:R-:W-:Y:S02]  /*81d0*/  PRMT R3, R2, 0x5410, R0 ;  /* 0x0000541002037816 */ /* 0x000fe40000000000 */
[----:B------:R-:W-:Y:S01]  /*81e0*/  LOP3.LUT R0, R4, 0xff00ff, RZ, 0xc0, !PT ;  /* 0x00ff00ff04007812 */ /* 0x000fe200078ec0ff */
[----:B------:R-:W-:Y:S01]  /*81f0*/  HMMA.16816.F32 R72, R140, R80, R72 ;  /* 0x000000508c48723c */ /* 0x000fe20000001848 */
[----:B------:R-:W-:-:S02]  /*8200*/  HSET2.LE.AND R2, R5, R24, PT ;  /* 0x0000001805027233 */ /* 0x000fc40003803000 */
[--C-:B------:R-:W-:Y:S02]  /*8210*/  HSET2.LE.AND R5, R3, R24.reuse, PT ;  /* 0x0000001803057233 */ /* 0x100fe40003803000 */
[----:B------:R-:W-:Y:S02]  /*8220*/  HSET2.LE.AND R4, R0, R24, PT ;  /* 0x0000001800047233 */ /* 0x000fe40003803000 */
[----:B------:R-:W-:Y:S01]  /*8230*/  F2FP.F16.F32.PACK_AB R0, R10, R11 ;  /* 0x0000000b0a00723e */ /* 0x000fe200000000ff */
[----:B------:R-:W-:Y:S01]  /*8240*/  HMMA.16816.F32 R76, R140, R82, R76 ;  /* 0x000000528c4c723c */ /* 0x000fe2000000184c */
[----:B------:R-:W-:Y:S02]  /*8250*/  F2FP.F16.F32.PACK_AB R3, R9, R7 ;  /* 0x000000070903723e */ /* 0x000fe400000000ff */
[----:B------:R-:W-:Y:S02]  /*8260*/  LOP3.LUT R146, R0, R2, RZ, 0xc0, !PT ;  /* 0x0000000200927212 */ /* 0x000fe400078ec0ff */
[----:B------:R-:W-:-:S02]  /*8270*/  F2FP.F16.F32.PACK_AB R2, R12, R13 ;  /* 0x0000000d0c02723e */ /* 0x000fc400000000ff */
[----:B----4-:R-:W-:Y:S01]  /*8280*/  F2FP.F16.F32.PACK_AB R0, R8, R14 ;  /* 0x0000000e0800723e */ /* 0x010fe200000000ff */
[----:B------:R-:W-:Y:S01]  /*8290*/  HMMA.16816.F32 R104, R140, R112, R104 ;  /* 0x000000708c68723c */ /* 0x000fe20000001868 */
[----:B------:R-:W-:Y:S01]  /*82a0*/  LOP3.LUT R147, R3, R4, RZ, 0xc0, !PT ;  /* 0x0000000403937212 */ /* 0x000fe200078ec0ff */
[----:B------:R-:W-:Y:S01]  /*82b0*/  FADD.FTZ R3, R192, R191 ;  /* 0x000000bfc0037221 */ /* 0x000fe20000010000 */
[----:B------:R-:W-:Y:S01]  /*82c0*/  LOP3.LUT R145, R2, R5, RZ, 0xc0, !PT ;  /* 0x0000000502917212 */ /* 0x000fe200078ec0ff */
[----:B------:R-:W-:Y:S01]  /*82d0*/  FADD.FTZ R2, R225, R238 ;  /* 0x000000eee1027221 */ /* 0x000fe20000010000 */
[----:B------:R-:W-:Y:S01]  /*82e0*/  LOP3.LUT R144, R0, R6, RZ, 0xc0, !PT ;  /* 0x0000000600907212 */ /* 0x000fe200078ec0ff */
[----:B------:R-:W-:Y:S02]  /*82f0*/  IMAD.MOV.U32 R192, RZ, RZ, R193 ;  /* 0x000000ffffc07224 */ /* 0x000fe400078e00c1 */
[----:B------:R-:W-:Y:S01]  /*8300*/  FADD.FTZ R0, R211, R224 ;  /* 0x000000e0d3007221 */ /* 0x000fe20000010000 */
        /* <DEDUP_REMOVED lines=65> */
[----:B------:R1:W5:Y:S01]  /*8720*/  LDL.LU R211, [R1+0x88] ;  /* 0x0000880001d37983 */ /* 0x0003620000300800 */
[----:B------:R-:W-:Y:S02]  /*8730*/  FADD.FTZ R2, R21, R2 ;  /* 0x0000000215027221 */ /* 0x000fe40000010000 */
[----:B------:R-:W-:Y:S01]  /*8740*/  HMMA.16816.F32 R96, R144, R98, R68 ;  /* 0x000000629060723c */ /* 0x000fe20000001844 */
[----:B------:R1:W5:Y:S04]  /*8750*/  LDL.LU R210, [R1+0x84] ;  /* 0x0000840001d27983 */ /* 0x0003680000300800 */
[----:B------:R1:W5:Y:S03]  /*8760*/  LDL.LU R209, [R1+0x80] ;  /* 0x0000800001d17983 */ /* 0x0003660000300800 */
[C---:B------:R-:W-:Y:S01]  /*8770*/  HMMA.16816.F32 R108, R140.reuse, R114, R108 ;  /* 0x000000728c6c723c */ /* 0x040fe2000000186c */
[----:B------:R1:W5:Y:S04]  /*8780*/  LDL.LU R153, [R1+0x7c] ;  /* 0x00007c0001997983 */ /* 0x0003680000300800 */
[----:B------:R1:W5:Y:S03]  /*8790*/  LDL.LU R149, [R1+0x78] ;  /* 0x0000780001957983 */ /* 0x0003660000300800 */
[C---:B------:R-:W-:Y:S01]  /*87a0*/  HMMA.16816.F32 R120, R140.reuse, R128, R120 ;  /* 0x000000808c78723c */ /* 0x040fe20000001878 */
[----:B------:R1:W-:Y:S04]  /*87b0*/  STL [R1], R4 ;  /* 0x0000000401007387 */ /* 0x0003e80000100800 */
[----:B------:R1:W-:Y:S03]  /*87c0*/  STL [R1+0x4], R3 ;  /* 0x0000040301007387 */ /* 0x0003e60000100800 */
[----:B------:R-:W-:Y:S01]  /*87d0*/  HMMA.16816.F32 R124, R140, R130, R124 ;  /* 0x000000828c7c723c */ /* 0x000fe2000000187c */
[----:B------:R1:W-:Y:S01]  /*87e0*/  STL [R1+0x14], R0 ;  /* 0x0000140001007387 */ /* 0x0003e20000100800 */
[----:B------:R-:W2:Y:S06]  /*87f0*/  S2R R213, SR_TID.X ;  /* 0x0000000000d57919 */ /* 0x000eac0000002100 */
[C---:B------:R-:W-:Y:S01]  /*8800*/  HMMA.16816.F32 R160, R144.reuse, R164, R160 ;  /* 0x000000a490a0723c */ /* 0x040fe200000018a0 */
[----:B------:R1:W-:Y:S07]  /*8810*/  STL [R1+0x10], R2 ;  /* 0x0000100201007387 */ /* 0x0003ee0000100800 */
        /* <DEDUP_REMOVED lines=13> */
[----:B------:R-:W2:Y:S01]  /*88f0*/  LDL.LU R235, [R1+0x8] ;  /* 0x0000080001eb7983 */ /* 0x000ea20000300800 */
[----:B------:R-:W1:Y:S03]  /*8900*/  LDCU UR4, c[0x0][0x440] ;  /* 0x00008800ff0477ac */ /* 0x000e660008000800 */
[----:B------:R-:W3:Y:S01]  /*8910*/  LDL.LU R226, [R1+0xc] ;  /* 0x00000c0001e27983 */ /* 0x000ee20000300800 */
[----:B------:R-:W4:Y:S01]  /*8920*/  S2R R213, SR_TID.X ;  /* 0x0000000000d57919 */ /* 0x000f220000002100 */
[----:B------:R-:W2:Y:S01]  /*8930*/  S2R R204, SR_CTAID.X ;  /* 0x0000000000cc7919 */ /* 0x000ea20000002500 */
[-C--:B------:R-:W-:Y:S02]  /*8940*/  LOP3.LUT R2, R154, R251.reuse, RZ, 0x3c, !PT ;  /* 0x000000fb9a027212 */ /* 0x080fe400078e3cff */
[----:B------:R-:W-:Y:S01]  /*8950*/  LOP3.LUT R0, R176, R251, RZ, 0x3c, !PT ;  /* 0x000000fbb0007212 */ /* 0x000fe200078e3cff */
[----:B------:R-:W3:Y:S01]  /*8960*/  LDL.64 R206, [R1+0x30] ;  /* 0x0000300001ce7983 */ /* 0x000ee20000100a00 */
[----:B------:R-:W4:Y:S01]  /*8970*/  S2UR UR5, SR_CgaCtaId ;  /* 0x00000000000579c3 */ /* 0x000f220000008800 */
[----:B------:R-:W-:Y:S01]  /*8980*/  VIADD R217, R250, 0xfffffffe ;  /* 0xfffffffefad97836 */ /* 0x000fe20000000000 */
[----:B------:R-:W4:Y:S01]  /*8990*/  LDCU.64 UR6, c[0x0][0x3b8] ;  /* 0x00007700ff0677ac */ /* 0x000f220008000a00 */
[----:B------:R-:W3:Y:S01]  /*89a0*/  LDL.64 R236, [R1+0x38] ;  /* 0x0000380001ec7983 */ /* 0x000ee20000100a00 */
[----:B------:R-:W-:-:S03]  /*89b0*/  ULEA UR16, UR16, UR8, 0x18 ;  /* 0x0000000810107291 */ /* 0x000fc6000f8ec0ff */
[----:B------:R-:W3:Y:S01]  /*89c0*/  LDL.LU R227, [R1+0x74] ;  /* 0x0000740001e37983 */ /* 0x000ee20000300800 */
[----:B------:R-:W2:Y:S01]  /*89d0*/  LDC.64 R250, c[0x0][0x3c0] ;  /* 0x0000f000fffa7b82 */ /* 0x000ea20000000a00 */
[----:B------:R-:W-:Y:S01]  /*89e0*/  IMAD.MOV.U32 R215, RZ, RZ, 0x20 ;  /* 0x00000020ffd77424 */ /* 0x000fe200078e00ff */
[----:B------:R-:W-:Y:S01]  /*89f0*/  LOP3.LUT R247, R247, 0x18, RZ, 0xc0, !PT ;  /* 0x00000018f7f77812 */ /* 0x000fe200078ec0ff */
[----:B------:R4:W-:Y:S01]  /*8a00*/  STL [R1+0x24], R2 ;  /* 0x0000240201007387 */ /* 0x0009e20000100800 */
[----:B------:R-:W-:Y:S01]  /*8a10*/  IMAD.MOV.U32 R155, RZ, RZ, R150 ;  /* 0x000000ffff9b7224 */ /* 0x000fe200078e0096 */
[----:B------:R-:W-:Y:S01]  /*8a20*/  UMOV UR8, 0x400 ;  /* 0x0000040000087882 */ /* 0x000fe20000000000 */
[----:B------:R-:W-:Y:S01]  /*8a30*/  IMAD.MOV.U32 R154, RZ, RZ, R151 ;  /* 0x000000ffff9a7224 */ /* 0x000fe200078e0097 */
[----:B------:R2:W-:Y:S01]  /*8a40*/  STL [R1+0x20], R0 ;  /* 0x0000200001007387 */ /* 0x0005e20000100800 */
[----:B------:R-:W-:Y:S01]  /*8a50*/  IMAD.MOV.U32 R3, RZ, RZ, R152 ;  /* 0x000000ffff037224 */ /* 0x000fe200078e0098 */
[----:B-1----:R-:W-:Y:S01]  /*8a60*/  ISETP.GE.AND P4, PT, R247, UR4, PT ;  /* 0x00000004f7007c0c */ /* 0x002fe2000bf86270 */
[----:B------:R-:W1:Y:S01]  /*8a70*/  LDCU UR12, c[0x0][0x440] ;  /* 0x00008800ff0c77ac */ /* 0x000e620008000800 */
[----:B------:R-:W1:Y:S01]  /*8a80*/  LDCU UR4, c[0x0][0x45c] ;  /* 0x00008b80ff0477ac */ /* 0x000e620008000800 */
[C---:B----4-:R-:W-:Y:S01]  /*8a90*/  IMAD.SHL.U32 R205, R213.reuse, 0x2, RZ ;  /* 0x00000002d5cd7824 */ /* 0x050fe200078e00ff */
[C---:B------:R-:W-:Y:S01]  /*8aa0*/  LOP3.LUT P0, RZ, R213.reuse, 0x4, RZ, 0xc0, !PT ;  /* 0x00000004d5ff7812 */ /* 0x040fe2000780c0ff */
[----:B------:R-:W-:Y:S01]  /*8ab0*/  IMAD.SHL.U32 R214, R213, 0x20, RZ ;  /* 0x00000020d5d67824 */ /* 0x000fe200078e00ff */
[----:B------:R-:W-:-:S02]  /*8ac0*/  ULEA UR5, UR5, UR8, 0x18 ;  /* 0x0000000805057291 */ /* 0x000fc4000f8ec0ff */
[----:B------:R-:W-:Y:S01]  /*8ad0*/  LOP3.LUT R205, R205, 0x6, RZ, 0xc0, !PT ;  /* 0x00000006cdcd7812 */ /* 0x000fe200078ec0ff */
[----:B------:R-:W-:Y:S01]  /*8ae0*/  USHF.L.U64.HI UR11, UR6, 0x5, UR7 ;  /* 0x00000005060b7899 */ /* 0x000fe20008010207 */
[----:B------:R-:W-:Y:S01]  /*8af0*/  SEL R215, R215, 0xffffffe0, !P0 ;  /* 0xffffffe0d7d77807 */ /* 0x000fe20004000000 */
[----:B------:R-:W-:Y:S02]  /*8b00*/  USHF.L.U32 UR10, UR6, 0x5, URZ ;  /* 0x00000005060a7899 */ /* 0x000fe400080006ff */
[----:B------:R-:W-:Y:S02]  /*8b10*/  USHF.L.U64.HI UR9, UR6, 0x6, UR7 ;  /* 0x0000000606097899 */ /* 0x000fe40008010207 */
[----:B------:R-:W-:Y:S01]  /*8b20*/  USHF.L.U32 UR8, UR6, 0x6, URZ ;  /* 0x0000000606087899 */ /* 0x000fe200080006ff */
[----:B-----5:R-:W-:-:S05]  /*8b30*/  IMAD.IADD R2, R205, 0x1, R238 ;  /* 0x00000001cd027824 */ /* 0x020fca00078e02ee */
[----:B------:R4:W-:Y:S01]  /*8b40*/  STL [R1+0x68], R2 ;  /* 0x0000680201007387 */ /* 0x0009e20000100800 */
[----:B--2---:R-:W-:-:S05]  /*8b50*/  IMAD R0, R204, 0x80, R235 ;  /* 0x00000080cc007824 */ /* 0x004fca00078e02eb */
[----:B---3--:R-:W-:Y:S01]  /*8b60*/  IADD3 R0, PT, PT, R153, R0, R226 ;  /* 0x0000000099007210 */ /* 0x008fe20007ffe0e2 */
[----:B------:R-:W-:-:S04]  /*8b70*/  IMAD.MOV.U32 R153, RZ, RZ, R148 ;  /* 0x000000ffff997224 */ /* 0x000fc800078e0094 */
[----:B------:R2:W-:Y:S01]  /*8b80*/  STL [R1+0x64], R0 ;  /* 0x0000640001007387 */ /* 0x0005e20000100800 */
[----:B----4-:R-:W-:-:S05]  /*8b90*/  LOP3.LUT R2, R207, R252, RZ, 0x3c, !PT ;  /* 0x000000fccf027212 */ /* 0x010fca00078e3cff */
[----:B------:R-:W-:Y:S01]  /*8ba0*/  STL [R1+0x1c], R2 ;  /* 0x00001c0201007387 */ /* 0x000fe20000100800 */
[----:B------:R-:W-:Y:S02]  /*8bb0*/  LEA R216, R227, UR16, 0x1 ;  /* 0x00000010e3d87c11 */ /* 0x000fe4000f8e08ff */
[----:B--2---:R-:W-:-:S05]  /*8bc0*/  LOP3.LUT R0, R237, R252, RZ, 0x3c, !PT ;  /* 0x000000fced007212 */ /* 0x004fca00078e3cff */
[----:B------:R2:W-:Y:S02]  /*8bd0*/  STL [R1+0x18], R0 ;  /* 0x0000180001007387 */ /* 0x0005e40000100800 */
[----:B--2---:R-:W-:-:S05]  /*8be0*/  IMAD.SHL.U32 R0, R213, 0x10, RZ ;  /* 0x00000010d5007824 */ /* 0x004fca00078e00ff */
[----:B------:R-:W-:-:S04]  /*8bf0*/  LOP3.LUT R212, R0, 0x100, RZ, 0xc0, !PT ;  /* 0x0000010000d47812 */ /* 0x000fc800078ec0ff */
[----:B------:R-:W-:Y:S01]  /*8c00*/  LOP3.LUT R212, R212, 0x20, R214, 0xf8, !PT ;  /* 0x00000020d4d47812 */ /* 0x000fe200078ef8d6 */
[----:B-1----:R-:W-:Y:S06]  /*8c10*/  BRA `(.L_x_634) ;  /* 0x0000000400087947 */ /* 0x002fec0003800000 */
.L_x_636:
[----:B------:R-:W-:Y:S01]  /*8c20*/  VIADD R151, R217, 0xffffffff ;  /* 0xffffffffd9977836 */ /* 0x000fe20000000000 */
[----:B------:R-:W-:Y:S01]  /*8c30*/  ISETP.GE.AND P4, PT, R246, UR12, PT ;  /* 0x0000000cf6007c0c */ /* 0x000fe2000bf86270 */
[----:B------:R-:W-:Y:S01]  /*8c40*/  IMAD.U32 R174, RZ, RZ, UR10 ;  /* 0x0000000affae7e24 */ /* 0x000fe2000f8e00ff */
[----:B------:R-:W-:Y:S01]  /*8c50*/  LOP3.LUT R216, R247, 0xd8, RZ, 0xc0, !PT ;  /* 0x000000d8f7d87812 */ /* 0x000fe200078ec0ff */
[C---:B------:R-:W-:Y:S03]  /*8c60*/  IMAD.WIDE.U32 R176, R151.reuse, UR6, RZ ;  /* 0x0000000697b07c25 */ /* 0x040fe6000f8e00ff */
[----:B------:R-:W-:Y:S01]  /*8c70*/  LOP3.LUT R216, R216, 0x18, R213, 0x78, !PT ;  /* 0x00000018d8d87812 */ /* 0x000fe200078e78d5 */
[----:B------:R-:W-:Y:S02]  /*8c80*/  IMAD.U32 R175, RZ, RZ, UR11 ;  /* 0x0000000bffaf7e24 */ /* 0x000fe4000f8e00ff */
[C---:B------:R-:W-:Y:S01]  /*8c90*/  IMAD R177, R151.reuse, UR7, R177 ;  /* 0x0000000797b17c24 */ /* 0x040fe2000f8e02b1 */
[----:B------:R-:W-:Y:S01]  /*8ca0*/  LOP3.LUT R216, R216, 0x1f20, R247, 0xf8, !PT ;  /* 0x00001f20d8d87812 */ /* 0x000fe200078ef8f7 */
[C---:B------:R-:W-:Y:S03]  /*8cb0*/  @!P3 IMAD.WIDE.U32 R174, R151.reuse, UR8, R174 ;  /* 0x0000000897aebc25 */ /* 0x040fe6000f8e00ae */
[----:B------:R-:W-:Y:S01]  /*8cc0*/  SHF.L.U64.HI R0, R176, 0x6, R177 ;  /* 0x00000006b0007819 */ /* 0x000fe200000102b1 */
[----:B------:R-:W-:Y:S01]  /*8cd0*/  IMAD.U32 R172, RZ, RZ, UR10 ;  /* 0x0000000affac7e24 */ /* 0x000fe2000f8e00ff */
[----:B------:R-:W-:Y:S01]  /*8ce0*/  LEA R216, R216, UR5, 0x1 ;  /* 0x00000005d8d87c11 */ /* 0x000fe2000f8e08ff */
[----:B------:R-:W-:Y:S02]  /*8cf0*/  IMAD.U32 R173, RZ, RZ, UR11 ;  /* 0x0000000bffad7e24 */ /* 0x000fe4000f8e00ff */
[C---:B------:R-:W-:Y:S02]  /*8d00*/  @!P3 IMAD R152, R151.reuse, UR9, RZ ;  /* 0x000000099798bc24 */ /* 0x040fe4000f8e02ff */
[----:B------:R-:W-:Y:S01]  /*8d10*/  IMAD.SHL.U32 R2, R176, 0x40, RZ ;  /* 0x00000040b0027824 */ /* 0x000fe200078e00ff */
[CC--:B------:R-:W-:Y:S01]  /*8d20*/  @!P3 LEA R176, P1, R174.reuse, R225.reuse, 0x1 ;  /* 0x000000e1aeb0b211 */ /* 0x0c0fe200078208ff */
[----:B------:R-:W-:Y:S04]  /*8d30*/  @!P2 IMAD.WIDE.U32 R172, R151, UR8, R172 ;  /* 0x0000000897acac25 */ /* 0x000fe8000f8e00ac */
[----:B------:R-:W-:Y:S02]  /*8d40*/  @!P3 IMAD.IADD R152, R175, 0x1, R152 ;  /* 0x00000001af98b824 */ /* 0x000fe400078e0298 */
[----:B------:R-:W-:Y:S03]  /*8d50*/  @!P2 IMAD R151, R151, UR9, RZ ;  /* 0x000000099797ac24 */ /* 0x000fe6000f8e02ff */
[-C--:B------:R-:W-:Y:S01]  /*8d60*/  @!P3 LEA.HI.X R177, R174, R224.reuse, R152, 0x1, P1 ;  /* 0x000000e0aeb1b211 */ /* 0x080fe200008f0c98 */
[----:B------:R-:W-:Y:S01]  /*8d70*/  @!P2 IMAD.IADD R151, R173, 0x1, R151 ;  /* 0x00000001ad97a824 */ /* 0x000fe200078e0297 */
[CC--:B------:R-:W-:Y:S04]  /*8d80*/  @!P2 LEA R174, P1, R172.reuse, R225.reuse, 0x1 ;  /* 0x000000e1acaea211 */ /* 0x0c0fe800078208ff */
[-C--:B------:R-:W-:Y:S02]  /*8d90*/  @!P2 LEA.HI.X R175, R172, R224.reuse, R151, 0x1, P1 ;  /* 0x000000e0acafa211 */ /* 0x080fe400008f0c97 */
[CC--:B------:R-:W-:Y:S04]  /*8da0*/  @!P4 LEA R172, P1, R2.reuse, R225.reuse, 0x1 ;  /* 0x000000e102acc211 */ /* 0x0c0fe800078208ff */
[CCC-:B------:R-:W-:Y:S05]  /*8db0*/  @!P4 LEA.HI.X R173, R2.reuse, R224.reuse, R0.reuse, 0x1, P1 ;  /* 0x000000e002adc211 */ /* 0x1c0fea00008f0c00 */
[----:B------:R-:W-:Y:S01]  /*8dc0*/  @!PT LDS RZ, [RZ] ;  /* 0x00000000fffff984 */ /* 0x000fe20000000800 */
[----:B------:R-:W-:Y:S01]  /*8dd0*/  @!PT LDS RZ, [RZ] ;  /* 0x00000000fffff984 */ /* 0x000fe20000000800 */
[----:B------:R-:W-:Y:S01]  /*8de0*/  @!PT LDS RZ, [RZ] ;  /* 0x00000000fffff984 */ /* 0x000fe20000000800 */
[----:B------:R1:W-:Y:S04]  /*8df0*/  @!P4 LDGSTS.E.BYPASS.LTC128B.128 [R216+0x6000], desc[UR18][R172.64] ;  /* 0x06000000acd8cfae */ /* 0x0003e8000b981a12 */
[----:B------:R2:W-:Y:S01]  /*8e00*/  @P4 STS.128 [R216+0x6000], RZ ;  /* 0x006000ffd8004388 */ /* 0x0005e20000000c00 */
[CC--:B-1----:R-:W-:Y:S04]  /*8e10*/  @!P3 LEA R172, P1, R2.reuse, R225.reuse, 0x1 ;  /* 0x000000e102acb211 */ /* 0x0c2fe800078208ff */
[CCC-:B------:R-:W-:Y:S05]  /*8e20*/  @!P3 LEA.HI.X R173, R2.reuse, R224.reuse, R0.reuse, 0x1, P1 ;  /* 0x000000e002adb211 */ /* 0x1c0fea00008f0c00 */
[----:B------:R-:W-:Y:S01]  /*8e30*/  @!PT LDS RZ, [RZ] ;  /* 0x00000000fffff984 */ /* 0x000fe20000000800 */
[----:B------:R-:W-:Y:S01]  /*8e40*/  @!PT LDS RZ, [RZ] ;  /* 0x00000000fffff984 */ /* 0x000fe20000000800 */
[----:B------:R-:W-:Y:S01]  /*8e50*/  @!PT LDS RZ, [RZ] ;  /* 0x00000000fffff984 */ /* 0x000fe20000000800 */
[----:B------:R1:W-:Y:S04]  /*8e60*/  @!P3 LDGSTS.E.BYPASS.LTC128B.128 [R216+0x7000], desc[UR18][R172.64+0x40] ;  /* 0x07000040acd8bfae */ /* 0x0003e8000b981a12 */
[----:B------:R2:W-:Y:S01]  /*8e70*/  @P3 STS.128 [R216+0x7000], RZ ;  /* 0x007000ffd8003388 */ /* 0x0005e20000000c00 */
[CC--:B-1----:R-:W-:Y:S04]  /*8e80*/  @!P2 LEA R172, P1, R2.reuse, R225.reuse, 0x1 ;  /* 0x000000e102aca211 */ /* 0x0c2fe800078208ff */
[CC--:B------:R-:W-:Y:S02]  /*8e90*/  @!P2 LEA.HI.X R173, R2.reuse, R224.reuse, R0, 0x1, P1 ;  /* 0x000000e002ada211 */ /* 0x0c0fe400008f0c00 */
[----:B------:R-:W-:Y:S03]  /*8ea0*/  IADD3 R2, P1, PT, R2, UR10, RZ ;  /* 0x0000000a02027c10 */ /* 0x000fe6000ff3e0ff */
[----:B------:R-:W-:Y:S01]  /*8eb0*/  @!PT LDS RZ, [RZ] ;  /* 0x00000000fffff984 */ /* 0x000fe20000000800 */
[----:B------:R-:W-:Y:S01]  /*8ec0*/  @!PT LDS RZ, [RZ] ;  /* 0x00000000fffff984 */ /* 0x000fe20000000800 */
[----:B------:R-:W-:Y:S01]  /*8ed0*/  @!PT LDS RZ, [RZ] ;  /* 0x00000000fffff984 */ /* 0x000fe20000000800 */
[----:B------:R1:W-:Y:S01]  /*8ee0*/  @!P2 LDGSTS.E.BYPASS.LTC128B.128 [R216+0x8000], desc[UR18][R172.64+0x80] ;  /* 0x08000080acd8afae */ /* 0x0003e2000b981a12 */
[----:B------:R-:W-:Y:S03]  /*8ef0*/  IADD3.X R0, PT, PT, R0, UR11, RZ, P1, !PT ;  /* 0x0000000b00007c10 */ /* 0x000fe60008ffe4ff */
[----:B------:R2:W-:Y:S01]  /*8f00*/  @P2 STS.128 [R216+0x8000], RZ ;  /* 0x008000ffd8002388 */ /* 0x0005e20000000c00 */
[C---:B-1----:R-:W-:Y:S04]  /*8f10*/  LEA R172, P1, R2.reuse, R225, 0x1 ;  /* 0x000000e102ac7211 */ /* 0x042fe800078208ff */
[----:B------:R-:W-:Y:S05]  /*8f20*/  LEA.HI.X R173, R2, R224, R0, 0x1, P1 ;  /* 0x000000e002ad7211 */ /* 0x000fea00008f0c00 */
        /* <DEDUP_REMOVED lines=17> */
.L_x_634:
[----:B--2---:R-:W2:Y:S01]  /*9040*/  LDL R8, [R1+0x60] ;  /* 0x0000600001087983 */ /* 0x004ea20000100800 */
[----:B------:R-:W-:Y:S04]  /*9050*/  DEPBAR.LE SB0, 0x0 ;  /* 0x000080000000791a */ /* 0x000fe80000000000 */
[----:B------:R-:W3:Y:S01]  /*9060*/  LDL R10, [R1+0x4c] ;  /* 0x00004c00010a7983 */ /* 0x000ee20000100800 */
[C---:B------:R-:W-:Y:S01]  /*9070*/  IMAD.WIDE.U32 R4, R217.reuse, R250, RZ ;  /* 0x000000fad9047225 */ /* 0x040fe200078e00ff */
[----:B------:R-:W-:Y:S01]  /*9080*/  SHF.R.U32.HI R210, RZ, 0x1, R213 ;  /* 0x00000001ffd27819 */ /* 0x000fe200000116d5 */
[----:B------:R-:W-:Y:S02]  /*9090*/  BAR.SYNC.DEFER_BLOCKING 0x0 ;  /* 0x0000000000007b1d */ /* 0x000fe40000010000 */
[----:B------:R-:W-:Y:S02]  /*90a0*/  IMAD R0, R217, R251, R5 ;  /* 0x000000fbd9007224 */ /* 0x000fe400078e0205 */
[C---:B------:R-:W-:Y:S02]  /*90b0*/  IMAD.SHL.U32 R247, R213.reuse, 0x8, RZ ;  /* 0x00000008d5f77824 */ /* 0x040fe400078e00ff */
[C---:B------:R-:W-:Y:S01]  /*90c0*/  IMAD.SHL.U32 R2, R4.reuse, 0x40, RZ ;  /* 0x0000004004027824 */ /* 0x040fe200078e00ff */
[--C-:B------:R-:W-:Y:S01]  /*90d0*/  SHF.L.U64.HI R5, R4, 0x6, R0.reuse ;  /* 0x0000000604057819 */ /* 0x100fe20000010200 */
[----:B------:R-:W-:Y:S01]  /*90e0*/  IMAD.SHL.U32 R209, R213, 0x4, RZ ;  /* 0x00000004d5d17824 */ /* 0x000fe200078e00ff */
[----:B------:R-:W-:Y:S01]  /*90f0*/  LOP3.LUT R246, R247, 0x18, RZ, 0xc0, !PT ;  /* 0x00000018f7f67812 */ /* 0x000fe200078ec0ff */
[----:B------:R-:W-:Y:S01]  /*9100*/  IMAD.SHL.U32 R220, R217, 0x2, RZ ;  /* 0x00000002d9dc7824 */ /* 0x000fe200078e00ff */
        /* <DEDUP_REMOVED lines=12> */
[----:B------:R-:W-:Y:S02]  /*91d0*/  ISETP.GE.AND P2, PT, R4, UR12, PT ;  /* 0x0000000c04007c0c */ /* 0x000fe4000bf46270 */
[----:B------:R-:W-:Y:S01]  /*91e0*/  LEA.HI.X R9, R2, R10, R5, 0x1, P1 ;  /* 0x0000000a02097211 */ /* 0x000fe200008f0c05 */
[----:B------:R-:W-:Y:S01]  /*91f0*/  IMAD.SHL.U32 R10, R213, 0x10, RZ ;  /* 0x00000010d50a7824 */ /* 0x000fe200078e00ff */
[----:B------:R-:W-:Y:S01]  /*9200*/  LOP3.LUT R2, R210, 0x8, RZ, 0xc0, !PT ;  /* 0x00000008d2027812 */ /* 0x000fe200078ec0ff */
[----:B------:R-:W-:Y:S01]  /*9210*/  @P4 STS.128 [R216+0x9000], RZ ;  /* 0x009000ffd8004388 */ /* 0x000fe20000000c00 */
[----:B------:R-:W-:Y:S02]  /*9220*/  ISETP.NE.AND P1, PT, R217, RZ, PT ;  /* 0x000000ffd900720c */ /* 0x000fe40003f25270 */
[----:B------:R-:W-:Y:S05]  /*9230*/  LOP3.LUT R211, R10, 0x3e00, RZ, 0xc0, !PT ;  /* 0x00003e000ad37812 */ /* 0x000fea00078ec0ff */
        /* <DEDUP_REMOVED lines=14> */
[----:B------:R2:W-:Y:S04]  /*9320*/  STL [R1+0x28], R0 ;  /* 0x0000280001007387 */ /* 0x0005e80000100800 */
[----:B------:R-:W-:Y:S08]  /*9330*/  @P4 STS.128 [R216+0x9800], RZ ;  /* 0x009800ffd8004388 */ /* 0x000ff00000000c00 */
[----:B------:R3:W-:Y:S04]  /*9340*/  STL [R1+0x48], R4 ;  /* 0x0000480401007387 */ /* 0x0007e80000100800 */
[----:B------:R-:W-:Y:S01]  /*9350*/  @!PT LDS RZ, [RZ] ;  /* 0x00000000fffff984 */ /* 0x000fe20000000800 */
[----:B------:R-:W-:Y:S01]  /*9360*/  @!PT LDS RZ, [RZ] ;  /* 0x00000000fffff984 */ /* 0x000fe20000000800 */
[----:B------:R-:W-:Y:S01]  /*9370*/  @!PT LDS RZ, [RZ] ;  /* 0x00000000fffff984 */ /* 0x000fe20000000800 */
[----:B------:R-:W-:Y:S08]  /*9380*/  @!P3 LDGSTS.E.BYPASS.LTC128B.128 [R216+0xa800], desc[UR18][R8.64+0x40] ;  /* 0x0a80004008d8bfae */ /* 0x000ff0000b981a12 */
[----:B------:R-:W-:Y:S01]  /*9390*/  @P3 STS.128 [R216+0xa800], RZ ;  /* 0x00a800ffd8003388 */ /* 0x000fe20000000c00 */
[----:B--2---:R-:W-:Y:S04]  /*93a0*/  LOP3.LUT R0, R209, 0x18, RZ, 0xc0, !PT ;  /* 0x00000018d1007812 */ /* 0x004fe800078ec0ff */
[--C-:B------:R-:W-:Y:S03]  /*93b0*/  LOP3.LUT R0, R0, 0xc0, R214.reuse, 0xf8, !PT ;  /* 0x000000c000007812 */ /* 0x100fe600078ef8d6 */
[----:B------:R-:W-:Y:S01]  /*93c0*/  @!PT LDS RZ, [RZ] ;  /* 0x00000000fffff984 */ /* 0x000fe20000000800 */
[----:B------:R-:W-:Y:S01]  /*93d0*/  @!PT LDS RZ, [RZ] ;  /* 0x00000000fffff984 */ /* 0x000fe20000000800 */
[----:B------:R-:W-:Y:S01]  /*93e0*/  @!PT LDS RZ, [RZ] ;  /* 0x00000000fffff984 */ /* 0x000fe20000000800 */
[----:B------:R2:W-:Y:S01]  /*93f0*/  @!P2 LDGSTS.E.BYPASS.LTC128B.128 [R216+0xb800], desc[UR18][R8.64+0x80] ;  /* 0x0b80008008d8afae */ /* 0x0005e2000b981a12 */
[C---:B------:R-:W-:Y:S02]  /*9400*/  LOP3.LUT R208, R0.reuse, R2, RZ, 0x3c, !PT ;  /* 0x0000000200d07212 */ /* 0x040fe400078e3cff */
[----:B------:R-:W-:Y:S02]  /*9410*/  LOP3.LUT R0, R0, 0x8, R213, 0x78, !PT ;  /* 0x0000000800007812 */ /* 0x000fe400078e78d5 */
[----:B---3--:R-:W-:Y:S02]  /*9420*/  LOP3.LUT R4, R211, 0x120, R214, 0xf8, !PT ;  /* 0x00000120d3047812 */ /* 0x008fe400078ef8d6 */
[----:B------:R-:W-:Y:S01]  /*9430*/  LOP3.LUT R0, R212, R0, RZ, 0xfc, !PT ;  /* 0x00000000d4007212 */ /* 0x000fe200078efcff */
[----:B------:R-:W-:Y:S01]  /*9440*/  @P2 STS.128 [R216+0xb800], RZ ;  /* 0x00b800ffd8002388 */ /* 0x000fe20000000c00 */
[----:B------:R-:W-:Y:S02]  /*9450*/  LOP3.LUT R2, R4, R208, RZ, 0xfc, !PT ;  /* 0x000000d004027212 */ /* 0x000fe400078efcff */
[----:B------:R-:W-:Y:S02]  /*9460*/  LEA R0, R0, UR5, 0x1 ;  /* 0x0000000500007c11 */ /* 0x000fe4000f8e08ff */
[----:B------:R-:W-:Y:S03]  /*9470*/  LEA R148, R2, UR5, 0x1 ;  /* 0x0000000502947c11 */ /* 0x000fe6000f8e08ff */
[----:B------:R-:W-:Y:S01]  /*9480*/  LDSM.16.M88.4 R16, [R0+0x6000] ;  /* 0x006000000010783b */ /* 0x000fe20000000200 */
[C---:B------:R-:W-:Y:S02]  /*9490*/  IMAD.IADD R2, R215.reuse, 0x1, R0 ;  /* 0x00000001d7027824 */ /* 0x040fe400078e0200 */
[----:B------:R-:W-:Y:S05]  /*94a0*/  IMAD.IADD R150, R215, 0x1, R148 ;  /* 0x00000001d7967824 */ /* 0x000fea00078e0294 */
[----:B------:R-:W1:Y:S08]  /*94b0*/  LDSM.16.M88.4 R64, [R148] ;  /* 0x000000009440783b */ /* 0x000e700000000200 */
        /* <DEDUP_REMOVED lines=22> */
[----:B------:R-:W3:Y:S01]  /*9620*/  LDL.64 R230, [R1+0x40] ;  /* 0x0000400001e67983 */ /* 0x000ee20000100a00 */
[C---:B------:R-:W-:Y:S05]  /*9630*/  HMMA.16816.F32 R40, R60.reuse, R48, RZ ;  /* 0x000000303c28723c */ /* 0x040fea00000018ff */
[----:B------:R-:W4:Y:S04]  /*9640*/  LDL R243, [R1+0x20] ;  /* 0x0000200001f37983 */ /* 0x000f280000100800 */
[----:B------:R-:W4:Y:S01]  /*9650*/  LDL R242, [R1+0x18] ;  /* 0x0000180001f27983 */ /* 0x000f220000100800 */
[-C--:B------:R-:W-:Y:S03]  /*9660*/  HMMA.16816.F32 R44, R60, R50.reuse, RZ ;  /* 0x000000323c2c723c */ /* 0x080fe600000018ff */
[----:B------:R-:W4:Y:S05]  /*9670*/  LDL.64 R238, [R1+0x58] ;  /* 0x0000580001ee7983 */ /* 0x000f2a0000100a00 */
[C---:B------:R-:W-:Y:S01]  /*9680*/  HMMA.16816.F32 R48, R64.reuse, R50, RZ ;  /* 0x000000324030723c */ /* 0x040fe200000018ff */
[----:B------:R-:W4:Y:S06]  /*9690*/  LDL.64 R236, [R1+0x38] ;  /* 0x0000380001ec7983 */ /* 0x000f2c0000100a00 */
[----:B------:R-:W4:Y:S01]  /*96a0*/  LDL R222, [R1+0x68] ;  /* 0x0000680001de7983 */ /* 0x000f220000100800 */
[-C--:B-----5:R-:W-:Y:S03]  /*96b0*/  HMMA.16816.F32 R52, R64, R172.reuse, RZ ;  /* 0x000000ac4034723c */ /* 0x0a0fe600000018ff */
[----:B------:R-:W5:Y:S04]  /*96c0*/  LDL R221, [R1+0x64] ;  /* 0x0000640001dd7983 */ /* 0x000f680000100800 */
[----:B------:R-:W5:Y:S01]  /*96d0*/  LDL R249, [R1+0x24] ;  /* 0x0000240001f97983 */ /* 0x000f620000100800 */
[C---:B------:R-:W-:Y:S03]  /*96e0*/  HMMA.16816.F32 R56, R60.reuse, R172, RZ ;  /* 0x000000ac3c38723c */ /* 0x040fe600000018ff */
[----:B------:R-:W5:Y:S04]  /*96f0*/  LDL R248, [R1+0x1c] ;  /* 0x00001c0001f87983 */ /* 0x000f680000100800 */
[----:B------:R-:W5:Y:S01]  /*9700*/  LDL.64 R244, [R1+0x50] ;  /* 0x0000500001f47983 */ /* 0x000f620000100a00 */
[-C--:B------:R-:W-:Y:S05]  /*9710*/  HMMA.16816.F32 R60, R60, R174.reuse, RZ ;  /* 0x000000ae3c3c723c */ /* 0x080fea00000018ff */
[----:B------:R-:W5:Y:S03]  /*9720*/  LDL.64 R240, [R1+0x30] ;  /* 0x0000300001f07983 */ /* 0x000f660000100a00 */
[----:B------:R-:W-:Y:S03]  /*9730*/  HMMA.16816.F32 R64, R64, R174, RZ ;  /* 0x000000ae4040723c */ /* 0x000fe600000018ff */
[----:B------:R-:W2:Y:S05]  /*9740*/  LDSM.16.M88.4 R172, [R2+0x6800] ;  /* 0x0068000002ac783b */ /* 0x000eaa0000000200 */
        /* <DEDUP_REMOVED lines=14> */
[----:B------:R-:W2:Y:S07]  /*9830*/  LDSM.16.M88.4 R172, [R0+0x7800] ;  /* 0x0078000000ac783b */ /* 0x000eae0000000200 */
[-C--:B------:R-:W-:Y:S08]  /*9840*/  HMMA.16816.F32 R52, R176, R192.reuse, R52 ;  /* 0x000000c0b034723c */ /* 0x080ff00000001834 */
[C---:B------:R-:W-:Y:S08]  /*9850*/  HMMA.16816.F32 R56, R184.reuse, R192, R56 ;  /* 0x000000c0b838723c */ /* 0x040ff00000001838 */
[-C--:B------:R-:W-:Y:S01]  /*9860*/  HMMA.16816.F32 R60, R184, R194.reuse, R60 ;  /* 0x000000c2b83c723c */ /* 0x080fe2000000183c */
[----:B------:R-:W-:Y:S07]  /*9870*/  LDSM.16.M88.4 R184, [R150+0x2000] ;  /* 0x0020000096b8783b */ /* 0x000fee0000000200 */
[----:B------:R-:W-:Y:S01]  /*9880*/  HMMA.16816.F32 R64, R176, R194, R64 ;  /* 0x000000c2b040723c */ /* 0x000fe20000001840 */
[----:B------:R-:W2:Y:S07]  /*9890*/  LDSM.16.M88.4 R176, [R0+0x7c00] ;  /* 0x007c000000b0783b */ /* 0x000eae0000000200 */
[-C--:B-1----:R-:W-:Y:S01]  /*98a0*/  HMMA.16816.F32 R4, R180, R196.reuse, R4 ;  /* 0x000000c4b404723c */ /* 0x082fe20000001804 */
[----:B------:R-:W1:Y:S07]  /*98b0*/  LDSM.16.M88.4 R192, [R150+0x3000] ;  /* 0x0030000096c0783b */ /* 0x000e6e0000000200 */
        /* <DEDUP_REMOVED lines=14> */
[-C--:B------:R-:W-:Y:S08]  /*99a0*/  HMMA.16816.F32 R52, R180, R176.reuse, R52 ;  /* 0x000000b0b434723c */ /* 0x080ff00000001834 */
[C---:B------:R-:W-:Y:S08]  /*99b0*/  HMMA.16816.F32 R56, R200.reuse, R176, R56 ;  /* 0x000000b0c838723c */ /* 0x040ff00000001838 */
[-C--:B------:R-:W-:Y:S01]  /*99c0*/  HMMA.16816.F32 R60, R200, R178.reuse, R60 ;  /* 0x000000b2c83c723c */ /* 0x080fe2000000183c */
[----:B------:R-:W-:Y:S02]  /*99d0*/  LDSM.16.M88.4 R200, [R0+0x8400] ;  /* 0x0084000000c8783b */ /* 0x000fe40000000200 */
[----:B---3--:R-:W-:Y:S05]  /*99e0*/  LOP3.LUT R151, R220, R231, R219, 0x96, !PT ;  /* 0x000000e7dc977212 */ /* 0x008fea00078e96db */
[----:B------:R-:W-:Y:S01]  /*99f0*/  HMMA.16816.F32 R64, R180, R178, R64 ;  /* 0x000000b2b440723c */ /* 0x000fe20000001840 */
[----:B------:R-:W-:Y:S07]  /*9a00*/  LDSM.16.M88.4 R176, [R148+0x4000] ;  /* 0x0040000094b0783b */ /* 0x000fee0000000200 */
[-C--:B------:R-:W-:Y:S01]  /*9a10*/  HMMA.16816.F32 R4, R184, R188.reuse, R4 ;  /* 0x000000bcb804723c */ /* 0x080fe20000001804 */
[----:B------:R-:W3:Y:S07]  /*9a20*/  LDSM.16.M88.4 R180, [R0+0x8000] ;  /* 0x0080000000b4783b */ /* 0x000eee0000000200 */
        /* <DEDUP_REMOVED lines=8> */
[----:B------:R-:W5:Y:S07]  /*9ab0*/  LDSM.16.M88.4 R196, [R0+0x8800] ;  /* 0x0088000000c4783b */ /* 0x000f6e0000000200 */
[-C--:B----4-:R-:W-:Y:S08]  /*9ac0*/  HMMA.16816.F32 R36, R184, R204.reuse, R36 ;  /* 0x000000ccb824723c */ /* 0x090ff00000001824 */
[C---:B------:R-:W-:Y:S08]  /*9ad0*/  HMMA.16816.F32 R40, R192.reuse, R204, R40 ;  /* 0x000000ccc028723c */ /* 0x040ff00000001828 */
[-C--:B------:R-:W-:Y:S08]  /*9ae0*/  HMMA.16816.F32 R44, R192, R206.reuse, R44 ;  /* 0x000000cec02c723c */ /* 0x080ff0000000182c */
[C---:B------:R-:W-:Y:S01]  /*9af0*/  HMMA.16816.F32 R48, R184.reuse, R206, R48 ;  /* 0x000000ceb830723c */ /* 0x040fe20000001830 */
[----:B------:R-:W4:Y:S07]  /*9b00*/  LDSM.16.M88.4 R204, [R0+0x8c00] ;  /* 0x008c000000cc783b */ /* 0x000f2e0000000200 */
[-C--:B--2---:R-:W-:Y:S08]  /*9b10*/  HMMA.16816.F32 R52, R184, R172.reuse, R52 ;  /* 0x000000acb834723c */ /* 0x084ff00000001834 */
[C---:B------:R-:W-:Y:S08]  /*9b20*/  HMMA.16816.F32 R56, R192.reuse, R172, R56 ;  /* 0x000000acc038723c */ /* 0x040ff00000001838 */
[-C--:B------:R-:W-:Y:S03]  /*9b30*/  HMMA.16816.F32 R60, R192, R174.reuse, R60 ;  /* 0x000000aec03c723c */ /* 0x080fe6000000183c */
[C---:B------:R-:W-:Y:S02]  /*9b40*/  VIADD R195, R219.reuse, 0xed9eba14 ;  /* 0xed9eba14dbc37836 */ /* 0x040fe40000000000 */
[----:B------:R-:W-:Y:S03]  /*9b50*/  VIADD R194, R219, 0xa9066899 ;  /* 0xa9066899dbc27836 */ /* 0x000fe60000000000 */
[----:B------:R-:W-:Y:S01]  /*9b60*/  HMMA.16816.F32 R64, R184, R174, R64 ;  /* 0x000000aeb840723c */ /* 0x000fe20000001840 */
[----:B------:R-:W-:Y:S07]  /*9b70*/  LDSM.16.M88.4 R172, [R150+0x4000] ;  /* 0x0040000096ac783b */ /* 0x000fee0000000200 */
[-C--:B---3--:R-:W-:Y:S01]  /*9b80*/  HMMA.16816.F32 R4, R176, R180.reuse, R4 ;  /* 0x000000b4b004723c */ /* 0x088fe20000001804 */
[----:B------:R2:W-:Y:S07]  /*9b90*/  LDSM.16.M88.4 R184, [R150+0x5000] ;  /* 0x0050000096b8783b */ /* 0x0005ee0000000200 */
[C---:B-1----:R-:W-:Y:S08]  /*9ba0*/  HMMA.16816.F32 R8, R188.reuse, R180, R8 ;  /* 0x000000b4bc08723c */ /* 0x042ff00000001808 */
[-C--:B------:R-:W-:Y:S08]  /*9bb0*/  HMMA.16816.F32 R12, R188, R182.reuse, R12 ;  /* 0x000000b6bc0c723c */ /* 0x080ff0000000180c */
[C---:B------:R-:W-:Y:S01]  /*9bc0*/  HMMA.16816.F32 R16, R176.reuse, R182, R16 ;  /* 0x000000b6b010723c */ /* 0x040fe20000001810 */
[----:B------:R-:W1:Y:S03]  /*9bd0*/  LDSM.16.M88.4 R180, [R2+0x8000] ;  /* 0x0080000002b4783b */ /* 0x000e660000000200 */
[----:B--2---:R-:W-:Y:S04]  /*9be0*/  IMAD.WIDE.U32 R150, R151, -0x326172a9, RZ ;  /* 0xcd9e8d5797967825 */ /* 0x004fe800078e00ff */
[-C--:B------:R-:W-:Y:S03]  /*9bf0*/  HMMA.16816.F32 R20, R176, R200.reuse, R20 ;  /* 0x000000c8b014723c */ /* 0x080fe60000001814 */
[C---:B------:R-:W-:Y:S02]  /*9c00*/  LOP3.LUT R192, R151.reuse, R243, RZ, 0x3c, !PT ;  /* 0x000000f397c07212 */ /* 0x040fe400078e3cff */
[C---:B------:R-:W-:Y:S02]  /*9c10*/  LOP3.LUT R0, R150.reuse, R242, RZ, 0x3c, !PT ;  /* 0x000000f296007212 */ /* 0x040fe400078e3cff */
[----:B-----5:R-:W-:Y:S01]  /*9c20*/  LOP3.LUT R152, R150, R248, RZ, 0x3c, !PT ;  /* 0x000000f896987212 */ /* 0x020fe200078e3cff */
[C---:B------:R-:W-:Y:S04]  /*9c30*/  HMMA.16816.F32 R24, R188.reuse, R200, R24 ;  /* 0x000000c8bc18723c */ /* 0x040fe80000001818 */
[----:B------:R-:W-:Y:S04]  /*9c40*/  IMAD.WIDE.U32 R192, R192, -0x2daee0ad, RZ ;  /* 0xd2511f53c0c07825 */ /* 0x000fe800078e00ff */
[-C--:B------:R-:W-:Y:S08]  /*9c50*/  HMMA.16816.F32 R28, R188, R202.reuse, R28 ;  /* 0x000000cabc1c723c */ /* 0x080ff0000000181c */
[C---:B------:R-:W-:Y:S08]  /*9c60*/  HMMA.16816.F32 R32, R176.reuse, R202, R32 ;  /* 0x000000cab020723c */ /* 0x040ff00000001820 */
[-C--:B------:R-:W-:Y:S08]  /*9c70*/  HMMA.16816.F32 R36, R176, R196.reuse, R36 ;  /* 0x000000c4b024723c */ /* 0x080ff00000001824 */
[C---:B------:R-:W-:Y:S04]  /*9c80*/  HMMA.16816.F32 R40, R188.reuse, R196, R40 ;  /* 0x000000c4bc28723c */ /* 0x040fe80000001828 */
[----:B------:R-:W-:Y:S01]  /*9c90*/  LOP3.LUT R197, R151, R249, RZ, 0x3c, !PT ;  /* 0x000000f997c57212 */ /* 0x000fe200078e3cff */
[----:B------:R-:W-:Y:S03]  /*9ca0*/  VIADD R196, R218, 0x78dde6e4 ;  /* 0x78dde6e4dac47836 */ /* 0x000fe60000000000 */
[-C--:B------:R-:W-:Y:S08]  /*9cb0*/  HMMA.16816.F32 R44, R188, R198.reuse, R44 ;  /* 0x000000c6bc2c723c */ /* 0x080ff0000000182c */
[C---:B------:R-:W-:Y:S04]  /*9cc0*/  HMMA.16816.F32 R48, R176.reuse, R198, R48 ;  /* 0x000000c6b030723c */ /* 0x040fe80000001830 */
[C---:B------:R-:W-:Y:S02]  /*9cd0*/  VIADD R198, R219.reuse, 0x32370b8f ;  /* 0x32370b8fdbc67836 */ /* 0x040fe40000000000 */
[----:B------:R-:W-:Y:S02]  /*9ce0*/  VIADD R199, R219, 0x76cf5d0a ;  /* 0x76cf5d0adbc77836 */ /* 0x000fe40000000000 */
[-C--:B----4-:R-:W-:Y:S08]  /*9cf0*/  HMMA.16816.F32 R52, R176, R204.reuse, R52 ;  /* 0x000000ccb034723c */ /* 0x090ff00000001834 */
[C---:B------:R-:W-:Y:S08]  /*9d00*/  HMMA.16816.F32 R56, R188.reuse, R204, R56 ;  /* 0x000000ccbc38723c */ /* 0x040ff00000001838 */
[-C--:B------:R-:W-:Y:S03]  /*9d10*/  HMMA.16816.F32 R60, R188, R206.reuse, R60 ;  /* 0x000000cebc3c723c */ /* 0x080fe6000000183c */
[----:B------:R-:W-:Y:S01]  /*9d20*/  IMAD.WIDE.U32 R188, R0, -0x2daee0ad, RZ ;  /* 0xd2511f5300bc7825 */ /* 0x000fe200078e00ff */
[----:B------:R-:W-:Y:S02]  /*9d30*/  LOP3.LUT R0, R238, R199, R193, 0x96, !PT ;  /* 0x000000c7ee007212 */ /* 0x000fe400078e96c1 */
[----:B------:R-:W-:Y:S02]  /*9d40*/  IADD3 R193, PT, PT, R218, -0x255992d5, RZ ;  /* 0xdaa66d2bdac17810 */ /* 0x000fe40007ffe0ff */
[----:B------:R-:W-:Y:S01]  /*9d50*/  LOP3.LUT R192, R198, R192, R189, 0x96, !PT ;  /* 0x000000c0c6c07212 */ /* 0x000fe200078e96bd */
[----:B------:R-:W-:Y:S04]  /*9d60*/  HMMA.16816.F32 R64, R176, R206, R64 ;  /* 0x000000ceb040723c */ /* 0x000fe80000001840 */
[----:B------:R-:W-:Y:S04]  /*9d70*/  IMAD.WIDE.U32 R178, R192, -0x326172a9, RZ ;  /* 0xcd9e8d57c0b27825 */ /* 0x000fe800078e00ff */
[----:B------:R-:W-:Y:S01]  /*9d80*/  IMAD.WIDE.U32 R190, R0, -0x326172a9, RZ ;  /* 0xcd9e8d5700be7825 */ /* 0x000fe200078e00ff */
[-C--:B-1----:R-:W-:Y:S05]  /*9d90*/  HMMA.16816.F32 R4, R172, R180.reuse, R4 ;  /* 0x000000b4ac04723c */ /* 0x082fea0000001804 */
[----:B------:R-:W-:Y:S01]  /*9da0*/  LOP3.LUT R0, R236, R193, R191, 0x96, !PT ;  /* 0x000000c1ec007212 */ /* 0x000fe200078e96bf */
[----:B------:R-:W-:Y:S01]  /*9db0*/  VIADD R206, R218, 0x1715609d ;  /* 0x1715609ddace7836 */ /* 0x000fe20000000000 */
[----:B------:R-:W-:Y:S01]  /*9dc0*/  LOP3.LUT R148, R196, R190, R179, 0x96, !PT ;  /* 0x000000bec4947212 */ /* 0x000fe200078e96b3 */
[----:B------:R-:W-:Y:S01]  /*9dd0*/  VIADD R192, R218, 0xb54cda56 ;  /* 0xb54cda56dac07836 */ /* 0x000fe20000000000 */
[C---:B------:R-:W-:Y:S04]  /*9de0*/  HMMA.16816.F32 R8, R184.reuse, R180, R8 ;  /* 0x000000b4b808723c */ /* 0x040fe80000001808 */
[----:B------:R-:W-:Y:S04]  /*9df0*/  IMAD.WIDE.U32 R176, R0, -0x2daee0ad, RZ ;  /* 0xd2511f5300b07825 */ /* 0x000fe800078e00ff */
[----:B------:R-:W-:Y:S01]  /*9e00*/  IMAD.WIDE.U32 R200, R148, -0x2daee0ad, RZ ;  /* 0xd2511f5394c87825 */ /* 0x000fe200078e00ff */
[----:B------:R-:W-:Y:S01]  /*9e10*/  LOP3.LUT R188, R195, R188, R177, 0x96, !PT ;  /* 0x000000bcc3bc7212 */ /* 0x000fe200078e96b1 */
[-C--:B------:R-:W-:Y:S03]  /*9e20*/  HMMA.16816.F32 R12, R184, R182.reuse, R12 ;  /* 0x000000b6b80c723c */ /* 0x080fe6000000180c */
[----:B------:R-:W-:Y:S01]  /*9e30*/  LOP3.LUT R148, R194, R176, R201, 0x96, !PT ;  /* 0x000000b0c2947212 */ /* 0x000fe200078e96c9 */
[----:B------:R-:W-:Y:S02]  /*9e40*/  IMAD R0, R217, 0x40, R222 ;  /* 0x00000040d9007824 */ /* 0x000fe400078e02de */
[----:B------:R-:W-:Y:S02]  /*9e50*/  IMAD.WIDE.U32 R190, R188, -0x326172a9, RZ ;  /* 0xcd9e8d57bcbe7825 */ /* 0x000fe400078e00ff */
[C---:B------:R-:W-:Y:S04]  /*9e60*/  HMMA.16816.F32 R16, R172.reuse, R182, R16 ;  /* 0x000000b6ac10723c */ /* 0x040fe80000001810 */
[----:B------:R-:W-:Y:S01]  /*9e70*/  LOP3.LUT R188, R206, R178, R191, 0x96, !PT ;  /* 0x000000b2cebc7212 */ /* 0x000fe200078e96bf */
[----:B------:R-:W-:Y:S02]  /*9e80*/  IMAD.IADD R0, R221, 0x1, -R0 ;  /* 0x00000001dd007824 */ /* 0x000fe400078e0a00 */
[----:B------:R-:W-:Y:S03]  /*9e90*/  IMAD.WIDE.U32 R150, R148, -0x326172a9, RZ ;  /* 0xcd9e8d5794967825 */ /* 0x000fe600078e00ff */
[C---:B------:R-:W-:Y:S01]  /*9ea0*/  IADD3 R176, PT, PT, R0.reuse, 0x47, RZ ;  /* 0x0000004700b07810 */ /* 0x040fe20007ffe0ff */
[----:B------:R-:W-:Y:S01]  /*9eb0*/  VIADD R148, R0, 0x48 ;  /* 0x0000004800947836 */ /* 0x000fe20000000000 */
[----:B------:R-:W-:Y:S01]  /*9ec0*/  LOP3.LUT R190, R192, R190, R151, 0x96, !PT ;  /* 0x000000bec0be7212 */ /* 0x000fe200078e9697 */
[----:B------:R-:W-:Y:S01]  /*9ed0*/  IMAD.MOV.U32 R223, RZ, RZ, R150 ;  /* 0x000000ffffdf7224 */ /* 0x000fe200078e0096 */
[----:B------:R-:W-:Y:S01]  /*9ee0*/  PRMT R181, R150, 0x7773, RZ ;  /* 0x0000777396b57816 */ /* 0x000fe200000000ff */
[----:B------:R-:W-:Y:S01]  /*9ef0*/  VIADD R207, R219, 0x646e171e ;  /* 0x646e171edbcf7836 */ /* 0x000fe20000000000 */
[----:B------:R-:W-:Y:S01]  /*9f00*/  IABS R151, R148 ;  /* 0x0000009400977213 */ /* 0x000fe20000000000 */
[----:B------:R-:W-:Y:S01]  /*9f10*/  IMAD.WIDE.U32 R188, R188, -0x2daee0ad, RZ ;  /* 0xd2511f53bcbc7825 */ /* 0x000fe200078e00ff */
[----:B------:R-:W-:Y:S02]  /*9f20*/  IABS R148, R176 ;  /* 0x000000b000947213 */ /* 0x000fe40000000000 */
[C---:B------:R-:W-:Y:S01]  /*9f30*/  PRMT R180, R150.reuse, 0x7772, RZ ;  /* 0x0000777296b47816 */ /* 0x040fe200000000ff */
[----:B------:R-:W1:Y:S01]  /*9f40*/  LDSM.16.M88.4 R176, [R2+0x8400] ;  /* 0x0084000002b0783b */ /* 0x000e620000000200 */
[----:B------:R-:W-:Y:S01]  /*9f50*/  PRMT R221, R150, 0x7771, RZ ;  /* 0x0000777196dd7816 */ /* 0x000fe200000000ff */
[----:B------:R-:W-:Y:S01]  /*9f60*/  IMAD.MOV.U32 R150, RZ, RZ, R151 ;  /* 0x000000ffff967224 */ /* 0x000fe200078e0097 */
[----:B------:R-:W-:Y:S01]  /*9f70*/  I2FP.F32.S32 R148, R148 ;  /* 0x0000009400947245 */ /* 0x000fe20000201400 */
[----:B------:R-:W-:Y:S01]  /*9f80*/  VIADD R151, R0, 0x37 ;  /* 0x0000003700977836 */ /* 0x000fe20000000000 */
[----:B------:R-:W-:Y:S01]  /*9f90*/  PRMT R222, R180, 0x5410, R181 ;  /* 0x00005410b4de7816 */ /* 0x000fe200000000b5 */
[----:B------:R-:W-:Y:S01]  /*9fa0*/  VIADD R181, R0, 0xfffffff7 ;  /* 0xfffffff700b57836 */ /* 0x000fe20000000000 */
[----:B------:R-:W-:Y:S01]  /*9fb0*/  I2FP.F32.S32 R150, R150 ;  /* 0x0000009600967245 */ /* 0x000fe20000201400 */
[-C--:B------:R-:W-:Y:S01]  /*9fc0*/  FFMA.FTZ R11, R148, -R149.reuse, R11 ;  /* 0x80000095940b7223 */ /* 0x080fe2000001000b */
[C---:B------:R-:W-:Y:S01]  /*9fd0*/  IADD3 R180, PT, PT, R0.reuse, -0x8, RZ ;  /* 0xfffffff800b47810 */ /* 0x040fe20007ffe0ff */
[----:B------:R-:W-:Y:S01]  /*9fe0*/  VIADD R148, R0, 0x3f ;  /* 0x0000003f00947836 */ /* 0x000fe20000000000 */
[----:B------:R-:W-:Y:S01]  /*9ff0*/  LOP3.LUT R191, R207, R200, R189, 0x96, !PT ;  /* 0x000000c8cfbf7212 */ /* 0x000fe200078e96bd */
[----:B------:R-:W-:Y:S01]  /*a000*/  FFMA.FTZ R10, R150, -R149, R10 ;  /* 0x80000095960a7223 */ /* 0x000fe2000001000a */
[----:B------:R-:W-:Y:S01]  /*a010*/  IABS R180, R180 ;  /* 0x000000b400b47213 */ /* 0x000fe20000000000 */
[C---:B------:R-:W-:Y:S01]  /*a020*/  VIADD R150, R0.reuse, 0x40 ;  /* 0x0000004000967836 */ /* 0x040fe20000000000 */
[----:B------:R-:W-:Y:S01]  /*a030*/  IABS R148, R148 ;  /* 0x0000009400947213 */ /* 0x000fe20000000000 */
[----:B------:R-:W-:Y:S01]  /*a040*/  VIADD R200, R0, 0x38 ;  /* 0x0000003800c87836 */ /* 0x000fe20000000000 */
[----:B------:R-:W-:Y:S02]  /*a050*/  IABS R151, R151 ;  /* 0x0000009700977213 */ /* 0x000fe40000000000 */
[----:B------:R-:W-:Y:S02]  /*a060*/  IABS R150, R150 ;  /* 0x0000009600967213 */ /* 0x000fe40000000000 */
[----:B------:R-:W-:Y:S02]  /*a070*/  I2FP.F32.S32 R148, R148 ;  /* 0x0000009400947245 */ /* 0x000fe40000201400 */
[----:B------:R-:W-:Y:S02]  /*a080*/  I2FP.F32.S32 R150, R150 ;  /* 0x0000009600967245 */ /* 0x000fe40000201400 */
[----:B------:R-:W-:Y:S01]  /*a090*/  IABS R200, R200 ;  /* 0x000000c800c87213 */ /* 0x000fe20000000000 */
[----:B------:R-:W-:Y:S01]  /*a0a0*/  FFMA.FTZ R9, R148, -R149, R9 ;  /* 0x8000009594097223 */ /* 0x000fe20000010009 */
[----:B------:R-:W-:Y:S01]  /*a0b0*/  I2FP.F32.S32 R151, R151 ;  /* 0x0000009700977245 */ /* 0x000fe20000201400 */
[CC--:B------:R-:W-:Y:S01]  /*a0c0*/  FFMA.FTZ R8, R150.reuse, -R149.reuse, R8 ;  /* 0x8000009596087223 */ /* 0x0c0fe20000010008 */
[----:B------:R-:W-:Y:S01]  /*a0d0*/  I2FP.F32.S32 R200, R200 ;  /* 0x000000c800c87245 */ /* 0x000fe20000201400 */
[-C--:B------:R-:W-:Y:S01]  /*a0e0*/  FFMA.FTZ R14, R150, -R149.reuse, R14 ;  /* 0x80000095960e7223 */ /* 0x080fe2000001000e */
[----:B------:R-:W-:Y:S01]  /*a0f0*/  IABS R150, R0 ;  /* 0x0000000000967213 */ /* 0x000fe20000000000 */
[-C--:B------:R-:W-:Y:S01]  /*a100*/  FFMA.FTZ R15, R148, -R149.reuse, R15 ;  /* 0x80000095940f7223 */ /* 0x080fe2000001000f */
[----:B------:R-:W-:Y:S02]  /*a110*/  VIADD R148, R0, 0xffffffff ;  /* 0xffffffff00947836 */ /* 0x000fe40000000000 */
[CC--:B------:R-:W-:Y:S01]  /*a120*/  FFMA.FTZ R13, R151.reuse, -R149.reuse, R13 ;  /* 0x80000095970d7223 */ /* 0x0c0fe2000001000d */
[----:B------:R-:W-:Y:S01]  /*a130*/  I2FP.F32.S32 R150, R150 ;  /* 0x0000009600967245 */ /* 0x000fe20000201400 */
[-C--:B------:R-:W-:Y:S01]  /*a140*/  FFMA.FTZ R12, R200, -R149.reuse, R12 ;  /* 0x80000095c80c7223 */ /* 0x080fe2000001000c */
[----:B------:R-:W-:Y:S01]  /*a150*/  IABS R148, R148 ;  /* 0x0000009400947213 */ /* 0x000fe20000000000 */
[-C--:B-1----:R-:W-:Y:S03]  /*a160*/  HMMA.16816.F32 R20, R172, R176.reuse, R20 ;  /* 0x000000b0ac14723c */ /* 0x082fe60000001814 */
[----:B------:R-:W-:Y:S01]  /*a170*/  I2FP.F32.S32 R148, R148 ;  /* 0x0000009400947245 */ /* 0x000fe20000201400 */
[CC--:B------:R-:W-:Y:S01]  /*a180*/  FFMA.FTZ R4, R150.reuse, -R149.reuse, R4 ;  /* 0x8000009596047223 */ /* 0x0c0fe20000010004 */
[----:B------:R-:W-:Y:S03]  /*a190*/  FFMA.FTZ R18, R150, -R149, R18 ;  /* 0x8000009596127223 */ /* 0x000fe60000010012 */
[C---:B------:R-:W-:Y:S04]  /*a1a0*/  HMMA.16816.F32 R24, R184.reuse, R176, R24 ;  /* 0x000000b0b818723c */ /* 0x040fe80000001818 */
[----:B------:R-:W-:Y:S01]  /*a1b0*/  IABS R176, R181 ;  /* 0x000000b500b07213 */ /* 0x000fe20000000000 */
[----:B------:R-:W-:Y:S02]  /*a1c0*/  IMAD.MOV.U32 R177, RZ, RZ, R180 ;  /* 0x000000ffffb17224 */ /* 0x000fe400078e00b4 */
[C---:B------:R-:W-:Y:S01]  /*a1d0*/  FFMA.FTZ R5, R148.reuse, -R149, R5 ;  /* 0x8000009594057223 */ /* 0x040fe20000010005 */
[----:B------:R-:W1:Y:S01]  /*a1e0*/  LDSM.16.M88.4 R180, [R2+0x8800] ;  /* 0x0088000002b4783b */ /* 0x000e620000000200 */
[-C--:B------:R-:W-:Y:S03]  /*a1f0*/  HMMA.16816.F32 R28, R184, R178.reuse, R28 ;  /* 0x000000b2b81c723c */ /* 0x080fe6000000181c */
[----:B------:R-:W-:Y:S01]  /*a200*/  I2FP.F32.S32 R150, R177 ;  /* 0x000000b100967245 */ /* 0x000fe20000201400 */
[-C--:B------:R-:W-:Y:S01]  /*a210*/  FFMA.FTZ R19, R148, -R149.reuse, R19 ;  /* 0x8000009594137223 */ /* 0x080fe20000010013 */
[----:B------:R-:W-:Y:S01]  /*a220*/  I2FP.F32.S32 R148, R176 ;  /* 0x000000b000947245 */ /* 0x000fe20000201400 */
[----:B------:R-:W-:Y:S02]  /*a230*/  VIADD R176, R0, 0x30 ;  /* 0x0000003000b07836 */ /* 0x000fe40000000000 */
[CC--:B------:R-:W-:Y:S01]  /*a240*/  FFMA.FTZ R16, R150.reuse, -R149.reuse, R16 ;  /* 0x8000009596107223 */ /* 0x0c0fe20000010010 */
[-C--:B------:R-:W-:Y:S01]  /*a250*/  FFMA.FTZ R22, R150, -R149.reuse, R22 ;  /* 0x8000009596167223 */ /* 0x080fe20000010016 */
[C---:B------:R-:W-:Y:S01]  /*a260*/  VIADD R150, R0.reuse, 0x2f ;  /* 0x0000002f00967836 */ /* 0x040fe20000000000 */
[C---:B------:R-:W-:Y:S04]  /*a270*/  HMMA.16816.F32 R32, R172.reuse, R178, R32 ;  /* 0x000000b2ac20723c */ /* 0x040fe80000001820 */
[----:B------:R-:W-:Y:S01]  /*a280*/  IADD3 R178, PT, PT, R0, -0x18, RZ ;  /* 0xffffffe800b27810 */ /* 0x000fe20007ffe0ff */
[CC--:B------:R-:W-:Y:S01]  /*a290*/  FFMA.FTZ R17, R148.reuse, -R149.reuse, R17 ;  /* 0x8000009594117223 */ /* 0x0c0fe20000010011 */
[-C--:B------:R-:W-:Y:S01]  /*a2a0*/  FFMA.FTZ R23, R148, -R149.reuse, R23 ;  /* 0x8000009594177223 */ /* 0x080fe20000010017 */
[----:B------:R-:W-:Y:S01]  /*a2b0*/  IABS R148, R176 ;  /* 0x000000b000947213 */ /* 0x000fe20000000000 */
[-C--:B------:R-:W-:Y:S01]  /*a2c0*/  FFMA.FTZ R26, R200, -R149.reuse, R26 ;  /* 0x80000095c81a7223 */ /* 0x080fe2000001001a */
[----:B------:R-:W-:Y:S01]  /*a2d0*/  IABS R200, R150 ;  /* 0x0000009600c87213 */ /* 0x000fe20000000000 */
[----:B------:R-:W-:Y:S01]  /*a2e0*/  FFMA.FTZ R27, R151, -R149, R27 ;  /* 0x80000095971b7223 */ /* 0x000fe2000001001b */
[----:B------:R-:W-:Y:S01]  /*a2f0*/  IABS R178, R178 ;  /* 0x000000b200b27213 */ /* 0x000fe20000000000 */
[----:B------:R-:W-:Y:S01]  /*a300*/  IMAD.WIDE.U32 R150, R197, -0x2daee0ad, RZ ;  /* 0xd2511f53c5967825 */ /* 0x000fe200078e00ff */
[----:B------:R-:W-:Y:S02]  /*a310*/  I2FP.F32.S32 R197, R148 ;  /* 0x0000009400c57245 */ /* 0x000fe40000201400 */
[----:B------:R-:W-:Y:S01]  /*a320*/  I2FP.F32.S32 R178, R178 ;  /* 0x000000b200b27245 */ /* 0x000fe20000201400 */
[----:B------:R-:W-:Y:S01]  /*a330*/  IMAD.WIDE.U32 R176, R152, -0x2daee0ad, RZ ;  /* 0xd2511f5398b07825 */ /* 0x000fe200078e00ff */
[----:B------:R-:W-:Y:S03]  /*a340*/  LOP3.LUT R148, R244, R199, R151, 0x96, !PT ;  /* 0x000000c7f4947212 */ /* 0x000fe600078e9697 */
[CC--:B------:R-:W-:Y:S01]  /*a350*/  FFMA.FTZ R24, R197.reuse, -R149.reuse, R24 ;  /* 0x80000095c5187223 */ /* 0x0c0fe20000010018 */
[-C--:B------:R-:W-:Y:S01]  /*a360*/  FFMA.FTZ R32, R178, -R149.reuse, R32 ;  /* 0x80000095b2207223 */ /* 0x080fe20000010020 */
[----:B------:R-:W-:Y:S01]  /*a370*/  LOP3.LUT R152, R198, R150, R177, 0x96, !PT ;  /* 0x00000096c6987212 */ /* 0x000fe200078e96b1 */
[----:B------:R-:W-:Y:S01]  /*a380*/  VIADD R177, R0, 0xfffffff0 ;  /* 0xfffffff000b17836 */ /* 0x000fe20000000000 */
[----:B------:R-:W-:Y:S01]  /*a390*/  I2FP.F32.S32 R150, R200 ;  /* 0x000000c800967245 */ /* 0x000fe20000201400 */
[----:B------:R-:W-:Y:S04]  /*a3a0*/  IMAD.WIDE.U32 R200, R148, -0x326172a9, RZ ;  /* 0xcd9e8d5794c87825 */ /* 0x000fe800078e00ff */
[----:B------:R-:W-:Y:S01]  /*a3b0*/  FFMA.FTZ R30, R197, -R149, R30 ;  /* 0x80000095c51e7223 */ /* 0x000fe2000001001e */
[----:B------:R-:W-:Y:S01]  /*a3c0*/  IABS R177, R177 ;  /* 0x000000b100b17213 */ /* 0x000fe20000000000 */
[-C--:B-1----:R-:W-:Y:S03]  /*a3d0*/  HMMA.16816.F32 R36, R172, R180.reuse, R36 ;  /* 0x000000b4ac24723c */ /* 0x082fe60000001824 */
[----:B------:R-:W-:Y:S01]  /*a3e0*/  I2FP.F32.S32 R177, R177 ;  /* 0x000000b100b17245 */ /* 0x000fe20000201400 */
[----:B------:R-:W-:Y:S02]  /*a3f0*/  VIADD R151, R0, 0xffffffef ;  /* 0xffffffef00977836 */ /* 0x000fe40000000000 */
[CC--:B------:R-:W-:Y:S01]  /*a400*/  FFMA.FTZ R25, R150.reuse, -R149.reuse, R25 ;  /* 0x8000009596197223 */ /* 0x0c0fe20000010019 */
[----:B------:R-:W-:Y:S01]  /*a410*/  FFMA.FTZ R31, R150, -R149, R31 ;  /* 0x80000095961f7223 */ /* 0x000fe2000001001f */
[----:B------:R-:W-:Y:S01]  /*a420*/  LOP3.LUT R150, R240, R193, R201, 0x96, !PT ;  /* 0x000000c1f0967212 */ /* 0x000fe200078e96c9 */
[C---:B------:R-:W-:Y:S04]  /*a430*/  HMMA.16816.F32 R40, R184.reuse, R180, R40 ;  /* 0x000000b4b828723c */ /* 0x040fe80000001828 */
[----:B------:R-:W-:Y:S01]  /*a440*/  IABS R148, R151 ;  /* 0x0000009700947213 */ /* 0x000fe20000000000 */
[----:B------:R-:W-:Y:S04]  /*a450*/  IMAD.WIDE.U32 R150, R150, -0x2daee0ad, RZ ;  /* 0xd2511f5396967825 */ /* 0x000fe800078e00ff */
[CC--:B------:R-:W-:Y:S01]  /*a460*/  FFMA.FTZ R20, R177.reuse, -R149.reuse, R20 ;  /* 0x80000095b1147223 */ /* 0x0c0fe20000010014 */
[----:B------:R-:W-:Y:S01]  /*a470*/  I2FP.F32.S32 R148, R148 ;  /* 0x0000009400947245 */ /* 0x000fe20000201400 */
[-C--:B------:R-:W-:Y:S01]  /*a480*/  FFMA.FTZ R34, R177, -R149.reuse, R34 ;  /* 0x80000095b1227223 */ /* 0x080fe20000010022 */
[----:B------:R-:W-:Y:S01]  /*a490*/  LOP3.LUT R151, R195, R176, R151, 0x96, !PT ;  /* 0x000000b0c3977212 */ /* 0x000fe200078e9697 */
[-C--:B------:R-:W-:Y:S01]  /*a4a0*/  FFMA.FTZ R38, R178, -R149.reuse, R38 ;  /* 0x80000095b2267223 */ /* 0x080fe20000010026 */
[----:B------:R-:W-:Y:S02]  /*a4b0*/  VIADD R176, R0, 0x28 ;  /* 0x0000002800b07836 */ /* 0x000fe40000000000 */
[----:B------:R-:W-:Y:S01]  /*a4c0*/  FFMA.FTZ R21, R148, -R149, R21 ;  /* 0x8000009594157223 */ /* 0x000fe20000010015 */
[----:B------:R-:W-:Y:S01]  /*a4d0*/  VIADD R177, R0, 0xffffffe7 ;  /* 0xffffffe700b17836 */ /* 0x000fe20000000000 */
[-C--:B------:R-:W-:Y:S03]  /*a4e0*/  HMMA.16816.F32 R44, R184, R182.reuse, R44 ;  /* 0x000000b6b82c723c */ /* 0x080fe6000000182c */
[----:B------:R-:W-:Y:S01]  /*a4f0*/  IABS R176, R176 ;  /* 0x000000b000b07213 */ /* 0x000fe20000000000 */
[----:B------:R-:W-:Y:S01]  /*a500*/  IMAD.WIDE.U32 R180, R152, -0x326172a9, RZ ;  /* 0xcd9e8d5798b47825 */ /* 0x000fe200078e00ff */
[----:B------:R-:W-:Y:S02]  /*a510*/  IABS R177, R177 ;  /* 0x000000b100b17213 */ /* 0x000fe40000000000 */
[----:B------:R-:W-:Y:S01]  /*a520*/  I2FP.F32.S32 R176, R176 ;  /* 0x000000b000b07245 */ /* 0x000fe20000201400 */
[----:B------:R-:W-:Y:S01]  /*a530*/  FFMA.FTZ R35, R148, -R149, R35 ;  /* 0x8000009594237223 */ /* 0x000fe20000010023 */
[----:B------:R-:W-:Y:S01]  /*a540*/  I2FP.F32.S32 R177, R177 ;  /* 0x000000b100b17245 */ /* 0x000fe20000201400 */
[----:B------:R-:W-:Y:S01]  /*a550*/  VIADD R148, R0, 0x27 ;  /* 0x0000002700947836 */ /* 0x000fe20000000000 */
[C---:B------:R-:W-:Y:S04]  /*a560*/  HMMA.16816.F32 R48, R172.reuse, R182, R48 ;  /* 0x000000b6ac30723c */ /* 0x040fe80000001830 */
[----:B------:R-:W-:Y:S01]  /*a570*/  IABS R148, R148 ;  /* 0x0000009400947213 */ /* 0x000fe20000000000 */
[CC--:B------:R-:W-:Y:S01]  /*a580*/  FFMA.FTZ R28, R176.reuse, -R149.reuse, R28 ;  /* 0x80000095b01c7223 */ /* 0x0c0fe2000001001c */
[CC--:B------:R-:W-:Y:S01]  /*a590*/  FFMA.FTZ R33, R177.reuse, -R149.reuse, R33 ;  /* 0x80000095b1217223 */ /* 0x0c0fe20000010021 */
[-C--:B------:R-:W-:Y:S01]  /*a5a0*/  FFMA.FTZ R39, R177, -R149.reuse, R39 ;  /* 0x80000095b1277223 */ /* 0x080fe20000010027 */
[----:B------:R-:W-:Y:S01]  /*a5b0*/  I2FP.F32.S32 R152, R148 ;  /* 0x0000009400987245 */ /* 0x000fe20000201400 */
[-C--:B------:R-:W-:Y:S01]  /*a5c0*/  FFMA.FTZ R42, R176, -R149.reuse, R42 ;  /* 0x80000095b02a7223 */ /* 0x080fe2000001002a */
[----:B------:R-:W-:Y:S01]  /*a5d0*/  LOP3.LUT R148, R196, R200, R181, 0x96, !PT ;  /* 0x000000c8c4947212 */ /* 0x000fe200078e96b5 */
[----:B------:R1:W2:Y:S01]  /*a5e0*/  LDSM.16.M88.4 R176, [R2+0x8c00] ;  /* 0x008c000002b0783b */ /* 0x0002a20000000200 */
[----:B------:R-:W-:Y:S04]  /*a5f0*/  DEPBAR.LE SB0, 0x0 ;  /* 0x000080000000791a */ /* 0x000fe80000000000 */
[CC--:B------:R-:W-:Y:S01]  /*a600*/  FFMA.FTZ R29, R152.reuse, -R149.reuse, R29 ;  /* 0x80000095981d7223 */ /* 0x0c0fe2000001001d */
[-C--:B------:R-:W-:Y:S01]  /*a610*/  FFMA.FTZ R43, R152, -R149.reuse, R43 ;  /* 0x80000095982b7223 */ /* 0x080fe2000001002b */
[----:B------:R-:W-:Y:S01]  /*a620*/  VIADD R152, R0, 0x20 ;  /* 0x0000002000987836 */ /* 0x000fe20000000000 */
[----:B------:R-:W-:Y:S01]  /*a630*/  BAR.SYNC.DEFER_BLOCKING 0x0 ;  /* 0x0000000000007b1d */ /* 0x000fe20000010000 */
[----:B------:R-:W-:Y:S03]  /*a640*/  IMAD.WIDE.U32 R200, R148, -0x2daee0ad, RZ ;  /* 0xd2511f5394c87825 */ /* 0x000fe600078e00ff */
[----:B------:R-:W-:Y:S01]  /*a650*/  IABS R148, R152 ;  /* 0x0000009800947213 */ /* 0x000fe20000000000 */
[----:B------:R-:W-:Y:S01]  /*a660*/  VIADD R152, R0, 0x1f ;  /* 0x0000001f00987836 */ /* 0x000fe20000000000 */
[----:B------:R-:W-:Y:S01]  /*a670*/  LOP3.LUT R150, R194, R150, R201, 0x96, !PT ;  /* 0x00000096c2967212 */ /* 0x000fe200078e96c9 */
[----:B------:R-:W-:Y:S01]  /*a680*/  IMAD.WIDE.U32 R182, R151, -0x326172a9, RZ ;  /* 0xcd9e8d5797b67825 */ /* 0x000fe200078e00ff */
[----:B------:R-:W-:Y:S02]  /*a690*/  I2FP.F32.S32 R148, R148 ;  /* 0x0000009400947245 */ /* 0x000fe40000201400 */
[----:B------:R-:W-:Y:S01]  /*a6a0*/  IABS R152, R152 ;  /* 0x0000009800987213 */ /* 0x000fe20000000000 */
[----:B------:R-:W-:Y:S02]  /*a6b0*/  VIADD R151, R0, 0xffffffe0 ;  /* 0xffffffe000977836 */ /* 0x000fe40000000000 */
[CC--:B------:R-:W-:Y:S01]  /*a6c0*/  FFMA.FTZ R40, R148.reuse, -R149.reuse, R40 ;  /* 0x8000009594287223 */ /* 0x0c0fe20000010028 */
[----:B------:R-:W-:Y:S01]  /*a6d0*/  FFMA.FTZ R46, R148, -R149, R46 ;  /* 0x80000095942e7223 */ /* 0x000fe2000001002e */
[----:B-1----:R-:W-:Y:S01]  /*a6e0*/  LOP3.LUT R2, R206, R180, R183, 0x96, !PT ;  /* 0x000000b4ce027212 */ /* 0x002fe200078e96b7 */
[----:B------:R-:W-:Y:S01]  /*a6f0*/  IMAD.MOV.U32 R148, RZ, RZ, R152 ;  /* 0x000000ffff947224 */ /* 0x000fe200078e0098 */
[----:B------:R-:W-:Y:S01]  /*a700*/  IABS R151, R151 ;  /* 0x0000009700977213 */ /* 0x000fe20000000000 */
[----:B------:R-:W-:Y:S02]  /*a710*/  VIADD R152, R0, 0xffffffdf ;  /* 0xffffffdf00987836 */ /* 0x000fe40000000000 */
[----:B------:R-:W-:Y:S01]  /*a720*/  IMAD.WIDE.U32 R180, R150, -0x326172a9, RZ ;  /* 0xcd9e8d5796b47825 */ /* 0x000fe200078e00ff */
[----:B------:R-:W-:Y:S02]  /*a730*/  I2FP.F32.S32 R148, R148 ;  /* 0x0000009400947245 */ /* 0x000fe40000201400 */
[----:B------:R-:W-:Y:S02]  /*a740*/  IABS R152, R152 ;  /* 0x0000009800987213 */ /* 0x000fe40000000000 */
[----:B------:R-:W-:Y:S01]  /*a750*/  I2FP.F32.S32 R151, R151 ;  /* 0x0000009700977245 */ /* 0x000fe20000201400 */
[-C--:B------:R-:W-:Y:S01]  /*a760*/  FFMA.FTZ R41, R148, -R149.reuse, R41 ;  /* 0x8000009594297223 */ /* 0x080fe20000010029 */
[----:B------:R-:W-:Y:S01]  /*a770*/  LOP3.LUT R150, R192, R182, R181, 0x96, !PT ;  /* 0x000000b6c0967212 */ /* 0x000fe200078e96b5 */
[-C--:B------:R-:W-:Y:S01]  /*a780*/  FFMA.FTZ R47, R148, -R149.reuse, R47 ;  /* 0x80000095942f7223 */ /* 0x080fe2000001002f */
[----:B------:R-:W-:Y:S01]  /*a790*/  I2FP.F32.S32 R148, R152 ;  /* 0x0000009800947245 */ /* 0x000fe20000201400 */
[CC--:B------:R-:W-:Y:S01]  /*a7a0*/  FFMA.FTZ R36, R151.reuse, -R149.reuse, R36 ;  /* 0x8000009597247223 */ /* 0x0c0fe20000010024 */
[C---:B------:R-:W-:Y:S01]  /*a7b0*/  PRMT R152, R180.reuse, 0x7773, RZ ;  /* 0x00007773b4987816 */ /* 0x040fe200000000ff */
[-C--:B--2---:R-:W-:Y:S05]  /*a7c0*/  HMMA.16816.F32 R52, R172, R176.reuse, R52 ;  /* 0x000000b0ac34723c */ /* 0x084fea0000001834 */
[C---:B------:R-:W-:Y:S01]  /*a7d0*/  PRMT R204, R180.reuse, 0x7771, RZ ;  /* 0x00007771b4cc7816 */ /* 0x040fe200000000ff */
[-C--:B------:R-:W-:Y:S01]  /*a7e0*/  FFMA.FTZ R50, R151, -R149.reuse, R50 ;  /* 0x8000009597327223 */ /* 0x080fe20000010032 */
[----:B------:R-:W-:Y:S01]  /*a7f0*/  PRMT R151, R180, 0x7772, RZ ;  /* 0x00007772b4977816 */ /* 0x000fe200000000ff */
[-C--:B------:R-:W-:Y:S01]  /*a800*/  FFMA.FTZ R37, R148, -R149.reuse, R37 ;  /* 0x8000009594257223 */ /* 0x080fe20000010025 */
[----:B------:R-:W-:Y:S01]  /*a810*/  LOP3.LUT R197, R150, 0xff, RZ, 0xc0, !PT ;  /* 0x000000ff96c57812 */ /* 0x000fe200078ec0ff */
[----:B------:R-:W-:Y:S01]  /*a820*/  FFMA.FTZ R51, R148, -R149, R51 ;  /* 0x8000009594337223 */ /* 0x000fe20000010033 */
[C---:B------:R-:W-:Y:S01]  /*a830*/  IADD3 R148, PT, PT, R0.reuse, -0x28, RZ ;  /* 0xffffffd800947810 */ /* 0x040fe20007ffe0ff */
[----:B------:R-:W-:Y:S01]  /*a840*/  IMAD.MOV.U32 R182, RZ, RZ, R180 ;  /* 0x000000ffffb67224 */ /* 0x000fe200078e00b4 */
[----:B------:R-:W-:Y:S01]  /*a850*/  PRMT R205, R151, 0x5410, R152 ;  /* 0x0000541097cd7816 */ /* 0x000fe20000000098 */
[----:B------:R-:W-:Y:S01]  /*a860*/  VIADD R180, R0, 0xffffffd7 ;  /* 0xffffffd700b47836 */ /* 0x000fe20000000000 */
[----:B------:R-:W-:Y:S01]  /*a870*/  IABS R151, R148 ;  /* 0x0000009400977213 */ /* 0x000fe20000000000 */
[C---:B------:R-:W-:Y:S04]  /*a880*/  HMMA.16816.F32 R56, R184.reuse, R176, R56 ;  /* 0x000000b0b838723c */ /* 0x040fe80000001838 */
[----:B------:R-:W-:Y:S01]  /*a890*/  IABS R148, R180 ;  /* 0x000000b400947213 */ /* 0x000fe20000000000 */
[----:B------:R-:W-:Y:S01]  /*a8a0*/  IMAD.WIDE.U32 R180, R2, -0x2daee0ad, RZ ;  /* 0xd2511f5302b47825 */ /* 0x000fe200078e00ff */
[----:B------:R-:W-:Y:S02]  /*a8b0*/  I2FP.F32.S32 R151, R151 ;  /* 0x0000009700977245 */ /* 0x000fe40000201400 */
[----:B------:R-:W-:Y:S01]  /*a8c0*/  IADD3 R176, PT, PT, R0, -0x30, RZ ;  /* 0xffffffd000b07810 */ /* 0x000fe20007ffe0ff */
[----:B------:R-:W-:Y:S01]  /*a8d0*/  IMAD.MOV.U32 R2, RZ, RZ, R148 ;  /* 0x000000ffff027224 */ /* 0x000fe200078e0094 */
[----:B------:R-:W-:Y:S01]  /*a8e0*/  LOP3.LUT R148, R207, R200, R181, 0x96, !PT ;  /* 0x000000c8cf947212 */ /* 0x000fe200078e96b5 */
[CC--:B------:R-:W-:Y:S01]  /*a8f0*/  FFMA.FTZ R48, R151.reuse, -R149.reuse, R48 ;  /* 0x8000009597307223 */ /* 0x0c0fe20000010030 */
[----:B------:R-:W-:Y:S01]  /*a900*/  PRMT R201, R180, 0x7773, RZ ;  /* 0x00007773b4c97816 */ /* 0x000fe200000000ff */
[----:B------:R-:W-:Y:S01]  /*a910*/  FFMA.FTZ R54, R151, -R149, R54 ;  /* 0x8000009597367223 */ /* 0x000fe20000010036 */
[----:B------:R-:W-:Y:S01]  /*a920*/  I2FP.F32.S32 R2, R2 ;  /* 0x0000000200027245 */ /* 0x000fe20000201400 */
[----:B------:R-:W-:Y:S01]  /*a930*/  VIADD R151, R0, 0x17 ;  /* 0x0000001700977836 */ /* 0x000fe20000000000 */
[----:B------:R-:W-:Y:S01]  /*a940*/  PRMT R203, R180, 0x7771, RZ ;  /* 0x00007771b4cb7816 */ /* 0x000fe200000000ff */
[-C--:B------:R-:W-:Y:S03]  /*a950*/  HMMA.16816.F32 R60, R184, R178.reuse, R60 ;  /* 0x000000b2b83c723c */ /* 0x080fe6000000183c */
[----:B------:R-:W-:Y:S01]  /*a960*/  IABS R151, R151 ;  /* 0x0000009700977213 */ /* 0x000fe20000000000 */
[-C--:B------:R-:W-:Y:S01]  /*a970*/  FFMA.FTZ R49, R2, -R149.reuse, R49 ;  /* 0x8000009502317223 */ /* 0x080fe20000010031 */
[----:B------:R-:W-:Y:S01]  /*a980*/  PRMT R200, R180, 0x7772, RZ ;  /* 0x00007772b4c87816 */ /* 0x000fe200000000ff */
[----:B------:R-:W-:Y:S01]  /*a990*/  FFMA.FTZ R55, R2, -R149, R55 ;  /* 0x8000009502377223 */ /* 0x000fe20000010037 */
[----:B------:R-:W-:Y:S01]  /*a9a0*/  I2FP.F32.S32 R151, R151 ;  /* 0x0000009700977245 */ /* 0x000fe20000201400 */
[----:B------:R-:W-:Y:S01]  /*a9b0*/  VIADD R2, R0, 0x18 ;  /* 0x0000001800027836 */ /* 0x000fe20000000000 */
[----:B------:R-:W-:Y:S01]  /*a9c0*/  IABS R176, R176 ;  /* 0x000000b000b07213 */ /* 0x000fe20000000000 */
[----:B------:R-:W-:Y:S01]  /*a9d0*/  IMAD.MOV.U32 R202, RZ, RZ, R180 ;  /* 0x000000ffffca7224 */ /* 0x000fe200078e00b4 */
[----:B------:R-:W-:Y:S01]  /*a9e0*/  LOP3.LUT R185, R182, 0xff, RZ, 0xc0, !PT ;  /* 0x000000ffb6b97812 */ /* 0x000fe200078ec0ff */
[CC--:B------:R-:W-:Y:S01]  /*a9f0*/  FFMA.FTZ R45, R151.reuse, -R149.reuse, R45 ;  /* 0x80000095972d7223 */ /* 0x0c0fe2000001002d */
[----:B------:R-:W-:Y:S01]  /*aa00*/  IABS R2, R2 ;  /* 0x0000000200027213 */ /* 0x000fe20000000000 */
[----:B------:R-:W-:Y:S01]  /*aa10*/  FFMA.FTZ R59, R151, -R149, R59 ;  /* 0x80000095973b7223 */ /* 0x000fe2000001003b */
[----:B------:R-:W-:Y:S01]  /*aa20*/  I2FP.F32.S32 R176, R176 ;  /* 0x000000b000b07245 */ /* 0x000fe20000201400 */
[C---:B------:R-:W-:Y:S01]  /*aa30*/  VIADD R151, R0.reuse, 0xf ;  /* 0x0000000f00977836 */ /* 0x040fe20000000000 */
[----:B------:R-:W-:Y:S01]  /*aa40*/  I2FP.F32.S32 R2, R2 ;  /* 0x0000000200027245 */ /* 0x000fe20000201400 */
[C---:B------:R-:W-:Y:S01]  /*aa50*/  VIADD R180, R0.reuse, 0x8 ;  /* 0x0000000800b47836 */ /* 0x040fe20000000000 */
[----:B------:R-:W-:Y:S01]  /*aa60*/  LOP3.LUT R187, R223, 0xff, RZ, 0xc0, !PT ;  /* 0x000000ffdfbb7812 */ /* 0x000fe200078ec0ff */
[----:B------:R-:W-:Y:S01]  /*aa70*/  VIADD R177, R0, 0x7 ;  /* 0x0000000700b17836 */ /* 0x000fe20000000000 */
[----:B------:R-:W-:Y:S01]  /*aa80*/  IABS R151, R151 ;  /* 0x0000009700977213 */ /* 0x000fe20000000000 */
[----:B------:R-:W-:Y:S04]  /*aa90*/  HMMA.16816.F32 R64, R172, R178, R64 ;  /* 0x000000b2ac40723c */ /* 0x000fe80000001840 */
[----:B------:R-:W-:Y:S01]  /*aaa0*/  IABS R180, R180 ;  /* 0x000000b400b47213 */ /* 0x000fe20000000000 */
[C---:B------:R-:W-:Y:S01]  /*aab0*/  FFMA.FTZ R44, R2.reuse, -R149, R44 ;  /* 0x80000095022c7223 */ /* 0x040fe2000001002c */
[----:B------:R-:W-:Y:S01]  /*aac0*/  IABS R177, R177 ;  /* 0x000000b100b17213 */ /* 0x000fe20000000000 */
[----:B------:R-:W-:Y:S01]  /*aad0*/  FFMA.FTZ R58, R2, -R149, R58 ;  /* 0x80000095023a7223 */ /* 0x000fe2000001003a */
[----:B------:R-:W-:Y:S01]  /*aae0*/  I2FP.F32.S32 R180, R180 ;  /* 0x000000b400b47245 */ /* 0x000fe20000201400 */
[C---:B------:R-:W-:Y:S01]  /*aaf0*/  VIADD R152, R0.reuse, 0xffffffcf ;  /* 0xffffffcf00987836 */ /* 0x040fe20000000000 */
[----:B------:R-:W-:Y:S01]  /*ab00*/  I2FP.F32.S32 R177, R177 ;  /* 0x000000b100b17245 */ /* 0x000fe20000201400 */
[C---:B------:R-:W-:Y:S01]  /*ab10*/  VIADD R2, R0.reuse, 0x10 ;  /* 0x0000001000027836 */ /* 0x040fe20000000000 */
[----:B------:R-:W-:Y:S01]  /*ab20*/  FMNMX3.FTZ R178, R3, R4, R5, !PT ;  /* 0x0000000403b27276 */ /* 0x000fe20007810005 */
[C---:B------:R-:W-:Y:S01]  /*ab30*/  VIADD R173, R0.reuse, 0xffffffc8 ;  /* 0xffffffc800ad7836 */ /* 0x040fe20000000000 */
[----:B------:R-:W-:Y:S01]  /*ab40*/  IABS R152, R152 ;  /* 0x0000009800987213 */ /* 0x000fe20000000000 */
[----:B------:R-:W-:Y:S01]  /*ab50*/  VIADD R172, R0, 0xffffffc7 ;  /* 0xffffffc700ac7836 */ /* 0x000fe20000000000 */
[----:B------:R-:W-:Y:S01]  /*ab60*/  IABS R2, R2 ;  /* 0x0000000200027213 */ /* 0x000fe20000000000 */
[----:B------:R-:W-:Y:S01]  /*ab70*/  IMAD.MOV.U32 R0, RZ, RZ, R151 ;  /* 0x000000ffff007224 */ /* 0x000fe200078e0097 */
[----:B------:R-:W-:Y:S01]  /*ab80*/  IABS R151, R173 ;  /* 0x000000ad00977213 */ /* 0x000fe20000000000 */
[CC--:B------:R-:W-:Y:S01]  /*ab90*/  FFMA.FTZ R6, R180.reuse, -R149.reuse, R6 ;  /* 0x80000095b4067223 */ /* 0x0c0fe20000010006 */
[----:B------:R-:W-:Y:S01]  /*aba0*/  IABS R172, R172 ;  /* 0x000000ac00ac7213 */ /* 0x000fe20000000000 */
[CC--:B------:R-:W-:Y:S01]  /*abb0*/  FFMA.FTZ R7, R177.reuse, -R149.reuse, R7 ;  /* 0x80000095b1077223 */ /* 0x0c0fe20000010007 */
[----:B------:R-:W-:Y:S01]  /*abc0*/  I2FP.F32.S32 R0, R0 ;  /* 0x0000000000007245 */ /* 0x000fe20000201400 */
[-C--:B------:R-:W-:Y:S01]  /*abd0*/  FFMA.FTZ R60, R180, -R149.reuse, R60 ;  /* 0x80000095b43c7223 */ /* 0x080fe2000001003c */
[----:B------:R-:W-:Y:S01]  /*abe0*/  I2FP.F32.S32 R152, R152 ;  /* 0x0000009800987245 */ /* 0x000fe20000201400 */
[-C--:B------:R-:W-:Y:S01]  /*abf0*/  FFMA.FTZ R52, R176, -R149.reuse, R52 ;  /* 0x80000095b0347223 */ /* 0x080fe20000010034 */
[----:B------:R-:W-:Y:S01]  /*ac00*/  I2FP.F32.S32 R2, R2 ;  /* 0x0000000200027245 */ /* 0x000fe20000201400 */
[C---:B------:R-:W-:Y:S01]  /*ac10*/  FFMA.FTZ R57, R0.reuse, -R149, R57 ;  /* 0x8000009500397223 */ /* 0x040fe20000010039 */
[----:B------:R-:W-:Y:S01]  /*ac20*/  I2FP.F32.S32 R151, R151 ;  /* 0x0000009700977245 */ /* 0x000fe20000201400 */
[-C--:B------:R-:W-:Y:S01]  /*ac30*/  FFMA.FTZ R63, R0, -R149.reuse, R63 ;  /* 0x80000095003f7223 */ /* 0x080fe2000001003f */
[----:B------:R-:W-:Y:S01]  /*ac40*/  I2FP.F32.S32 R172, R172 ;  /* 0x000000ac00ac7245 */ /* 0x000fe20000201400 */
[-C--:B------:R-:W-:Y:S01]  /*ac50*/  FFMA.FTZ R53, R152, -R149.reuse, R53 ;  /* 0x8000009598357223 */ /* 0x080fe20000010035 */
[----:B------:R-:W-:Y:S01]  /*ac60*/  LOP3.LUT R0, R150, 0xffff, RZ, 0xc0, !PT ;  /* 0x0000ffff96007812 */ /* 0x000fe200078ec0ff */
[-C--:B------:R-:W-:Y:S01]  /*ac70*/  FFMA.FTZ R56, R2, -R149.reuse, R56 ;  /* 0x8000009502387223 */ /* 0x080fe20000010038 */
[-C--:B------:R-:W-:Y:S01]  /*ac80*/  FFMA.FTZ R61, R177, -R149.reuse, R61 ;  /* 0x80000095b13d7223 */ /* 0x080fe2000001003d */
[----:B------:R-:W-:Y:S01]  /*ac90*/  FMNMX3.FTZ R179, R154, R6, R7, !PT ;  /* 0x000000069ab37276 */ /* 0x000fe20007810007 */
[-C--:B------:R-:W-:Y:S01]  /*aca0*/  FFMA.FTZ R62, R2, -R149.reuse, R62 ;  /* 0x80000095023e7223 */ /* 0x080fe2000001003e */
[-C--:B------:R-:W-:Y:S01]  /*acb0*/  FFMA.FTZ R64, R151, -R149.reuse, R64 ;  /* 0x8000009597407223 */ /* 0x080fe20000010040 */
[----:B------:R-:W-:Y:S01]  /*acc0*/  SHF.R.U32.HI R186, RZ, 0x8, R0 ;  /* 0x00000008ffba7819 */ /* 0x000fe20000011600 */
[-C--:B------:R-:W-:Y:S01]  /*acd0*/  FFMA.FTZ R65, R172, -R149.reuse, R65 ;  /* 0x80000095ac417223 */ /* 0x080fe20000010041 */
[-C--:B------:R-:W-:Y:S01]  /*ace0*/  FFMA.FTZ R66, R176, -R149.reuse, R66 ;  /* 0x80000095b0427223 */ /* 0x080fe20000010042 */
[----:B------:R-:W-:Y:S01]  /*acf0*/  FMNMX3.FTZ R180, R155, R8, R9, !PT ;  /* 0x000000089bb47276 */ /* 0x000fe20007810009 */
[----:B------:R-:W-:Y:S01]  /*ad00*/  FFMA.FTZ R67, R152, -R149, R67 ;  /* 0x8000009598437223 */ /* 0x000fe20000010043 */
[----:B------:R-:W-:Y:S06]  /*ad10*/  @P1 BRA `(.L_x_636) ;  /* 0xffffffdc00c01947 */ /* 0x000fec000383ffff */
.L_x_635:
[----:B------:R-:W-:Y:S01]  /*ad20*/  FMNMX3.FTZ R151, R178, R16, R17, !PT ;  /* 0x00000010b2977276 */ /* 0x000fe20007810011 */
[----:B------:R-:W-:Y:S01]  /*ad30*/  IMAD.MOV.U32 R184, RZ, RZ, R188 ;  /* 0x000000ffffb87224 */ /* 0x000fe200078e00bc */
[----:B------:R-:W-:Y:S02]  /*ad40*/  FMNMX3.FTZ R0, R153, R10, R11, !PT ;  /* 0x0000000a99007276 */ /* 0x000fe4000781000b */
[----:B------:R-:W-:Y:S02]  /*ad50*/  FMNMX3.FTZ R2, R179, R18, R19, !PT ;  /* 0x00000012b3027276 */ /* 0x000fe40007810013 */
[----:B--2---:R-:W-:Y:S02]  /*ad60*/  FMNMX3.FTZ R172, R180, R12, R13, !PT ;  /* 0x0000000cb4ac7276 */ /* 0x004fe4000781000d */
        /* <DEDUP_REMOVED lines=24> */
[----:B------:R-:W-:Y:S01]  /*aef0*/  FMNMX3.FTZ R0, R0, R62, R63, !PT ;  /* 0x0000003e00007276 */ /* 0x000fe2000781003f */
[----:B------:R-:W2:Y:S01]  /*af00*/  SHFL.BFLY PT, R179, R151, 0x2, 0x1f ;  /* 0x0c401f0097b37f89 */ /* 0x000ea200000e0000 */
[----:B------:R-:W-:Y:S02]  /*af10*/  FMNMX3.FTZ R172, R2, R60, R61, !PT ;  /* 0x0000003c02ac7276 */ /* 0x000fe4000781003d */
[----:B------:R-:W-:Y:S05]  /*af20*/  SHF.R.U32.HI R176, RZ, 0x18, R150 ;  /* 0x00000018ffb07819 */ /* 0x000fea0000011696 */
[----:B------:R-:W3:Y:S01]  /*af30*/  SHFL.BFLY PT, R2, R0, 0x2, 0x1f ;  /* 0x0c401f0000027f89 */ /* 0x000ee200000e0000 */
[----:B------:R-:W-:Y:S02]  /*af40*/  PRMT R177, R150, 0x7632, R177 ;  /* 0x0000763296b17816 */ /* 0x000fe400000000b1 */
[C---:B------:R-:W-:Y:S05]  /*af50*/  LOP3.LUT R150, R190.reuse, 0xffff, RZ, 0xc0, !PT ;  /* 0x0000ffffbe967812 */ /* 0x040fea00078ec0ff */
[----:B------:R-:W4:Y:S01]  /*af60*/  SHFL.BFLY PT, R180, R172, 0x2, 0x1f ;  /* 0x0c401f00acb47f89 */ /* 0x000f2200000e0000 */
[----:B------:R-:W-:Y:S02]  /*af70*/  LOP3.LUT R175, R190, 0xff, RZ, 0xc0, !PT ;  /* 0x000000ffbeaf7812 */ /* 0x000fe400078ec0ff */
[----:B------:R-:W-:Y:S02]  /*af80*/  SHF.R.U32.HI R150, RZ, 0x8, R150 ;  /* 0x00000008ff967819 */ /* 0x000fe40000011696 */
[C---:B------:R-:W-:Y:S02]  /*af90*/  PRMT R182, R188.reuse, 0x7773, RZ ;  /* 0x00007773bcb67816 */ /* 0x040fe400000000ff */
[C---:B------:R-:W-:Y:S02]  /*afa0*/  PRMT R183, R188.reuse, 0x7771, RZ ;  /* 0x00007771bcb77816 */ /* 0x040fe400000000ff */
[----:B------:R-:W-:Y:S02]  /*afb0*/  PRMT R181, R188, 0x7772, RZ ;  /* 0x00007772bcb57816 */ /* 0x000fe400000000ff */
[----:B------:R-:W-:Y:S02]  /*afc0*/  PRMT R188, R175, 0x5410, R150 ;  /* 0x00005410afbc7816 */ /* 0x000fe40000000096 */
[----:B------:R-:W-:Y:S02]  /*afd0*/  PRMT R174, R190, 0x7632, R174 ;  /* 0x00007632beae7816 */ /* 0x000fe400000000ae */
[----:B------:R-:W-:Y:S02]  /*afe0*/  SHF.R.U32.HI R173, RZ, 0x18, R190 ;  /* 0x00000018ffad7819 */ /* 0x000fe400000116be */
[----:B------:R-:W-:Y:S02]  /*aff0*/  LOP3.LUT R174, R174, 0xff, RZ, 0xc0, !PT ;  /* 0x000000ffaeae7812 */ /* 0x000fe400078ec0ff */
[----:B------:R-:W-:Y:S02]  /*b000*/  LOP3.LUT R177, R177, 0xff, RZ, 0xc0, !PT ;  /* 0x000000ffb1b17812 */ /* 0x000fe400078ec0ff */
[----:B------:R-:W-:Y:S02]  /*b010*/  PRMT R190, R174, 0x5410, R173 ;  /* 0x00005410aebe7816 */ /* 0x000fe400000000ad */
[----:B------:R-:W-:Y:S02]  /*b020*/  PRMT R186, R197, 0x5410, R186 ;  /* 0x00005410c5ba7816 */ /* 0x000fe400000000ba */
[----:B-1----:R-:W-:Y:S01]  /*b030*/  FMNMX.FTZ R152, R152, R178, !PT ;  /* 0x000000b298987209 */ /* 0x002fe20007810000 */
[----:B------:R-:W1:Y:S01]  /*b040*/  LDC R197, c[0x0][0x4f8] ;  /* 0x00013e00ffc57b82 */ /* 0x000e620000000800 */
[----:B--2---:R-:W-:Y:S02]  /*b050*/  FMNMX.FTZ R151, R151, R179, !PT ;  /* 0x000000b397977209 */ /* 0x004fe40007810000 */
[----:B---3--:R-:W-:Y:S01]  /*b060*/  FMNMX.FTZ R0, R0, R2, !PT ;  /* 0x0000000200007209 */ /* 0x008fe20007810000 */
[----:B------:R-:W2:Y:S01]  /*b070*/  SHFL.BFLY PT, R178, R152, 0x1, 0x1f ;  /* 0x0c201f0098b27f89 */ /* 0x000ea200000e0000 */
[----:B------:R-:W-:Y:S02]  /*b080*/  LOP3.LUT R2, R202, 0xff, RZ, 0xc0, !PT ;  /* 0x000000ffca027812 */ /* 0x000fe400078ec0ff */
[----:B----4-:R-:W-:Y:S05]  /*b090*/  FMNMX.FTZ R150, R172, R180, !PT ;  /* 0x000000b4ac967209 */ /* 0x010fea0007810000 */
[----:B------:R-:W3:Y:S01]  /*b0a0*/  SHFL.BFLY PT, R179, R151, 0x1, 0x1f ;  /* 0x0c201f0097b37f89 */ /* 0x000ee200000e0000 */
[----:B------:R-:W-:Y:S02]  /*b0b0*/  PRMT R203, R2, 0x5410, R203 ;  /* 0x0000541002cb7816 */ /* 0x000fe400000000cb */
[C---:B------:R-:W-:Y:S05]  /*b0c0*/  LOP3.LUT R172, R148.reuse, 0xffff, RZ, 0xc0, !PT ;  /* 0x0000ffff94ac7812 */ /* 0x040fea00078ec0ff */
[----:B------:R-:W4:Y:S01]  /*b0d0*/  SHFL.BFLY PT, R2, R0, 0x1, 0x1f ;  /* 0x0c201f0000027f89 */ /* 0x000f2200000e0000 */
[----:B------:R-:W-:Y:S02]  /*b0e0*/  PRMT R173, R191, 0x7632, R173 ;  /* 0x00007632bfad7816 */ /* 0x000fe400000000ad */
[----:B------:R-:W-:Y:S05]  /*b0f0*/  PRMT R189, R177, 0x5410, R176 ;  /* 0x00005410b1bd7816 */ /* 0x000fea00000000b0 */
[----:B------:R-:W5:Y:S01]  /*b100*/  SHFL.BFLY PT, R180, R150, 0x1, 0x1f ;  /* 0x0c201f0096b47f89 */ /* 0x000f6200000e0000 */
[----:B------:R-:W-:Y:S02]  /*b110*/  PRMT R229, R181, 0x5410, R182 ;  /* 0x00005410b5e57816 */ /* 0x000fe400000000b6 */
[C---:B------:R-:W-:Y:S02]  /*b120*/  LOP3.LUT R177, R148.reuse, 0xff, RZ, 0xc0, !PT ;  /* 0x000000ff94b17812 */ /* 0x040fe400078ec0ff */
[----:B------:R-:W-:Y:S02]  /*b130*/  SHF.R.U32.HI R174, RZ, 0x18, R148 ;  /* 0x00000018ffae7819 */ /* 0x000fe40000011694 */
[----:B------:R-:W-:Y:S02]  /*b140*/  SHF.R.U32.HI R181, RZ, 0x8, R172 ;  /* 0x00000008ffb57819 */ /* 0x000fe400000116ac */
[----:B------:R-:W-:Y:S02]  /*b150*/  PRMT R175, R148, 0x7632, R175 ;  /* 0x0000763294af7816 */ /* 0x000fe400000000af */
[----:B------:R-:W-:Y:S02]  /*b160*/  SHF.R.U32.HI R172, RZ, 0x18, R191 ;  /* 0x00000018ffac7819 */ /* 0x000fe400000116bf */
[----:B------:R-:W-:Y:S02]  /*b170*/  LOP3.LUT R173, R173, 0xff, RZ, 0xc0, !PT ;  /* 0x000000ffadad7812 */ /* 0x000fe400078ec0ff */
[----:B--2---:R-:W-:Y:S02]  /*b180*/  FMNMX.FTZ R152, R152, R178, !PT ;  /* 0x000000b298987209 */ /* 0x004fe40007810000 */
[----:B------:R-:W-:Y:S02]  /*b190*/  LOP3.LUT R148, R191, 0xffff, RZ, 0xc0, !PT ;  /* 0x0000ffffbf947812 */ /* 0x000fe400078ec0ff */
[----:B------:R-:W-:Y:S01]  /*b1a0*/  PRMT R226, R173, 0x5410, R172 ;  /* 0x00005410ade27816 */ /* 0x000fe200000000ac */
[C---:B------:R-:W-:Y:S01]  /*b1b0*/  FMUL.FTZ R172, R152.reuse, UR4 ;  /* 0x0000000498ac7c20 */ /* 0x040fe20008410000 */
[----:B------:R-:W-:Y:S02]  /*b1c0*/  LOP3.LUT R176, R191, 0xff, RZ, 0xc0, !PT ;  /* 0x000000ffbfb07812 */ /* 0x000fe400078ec0ff */
[----:B------:R-:W-:Y:S02]  /*b1d0*/  SHF.R.U32.HI R148, RZ, 0x8, R148 ;  /* 0x00000008ff947819 */ /* 0x000fe40000011694 */
[----:B---3--:R-:W-:Y:S02]  /*b1e0*/  FMNMX.FTZ R151, R151, R179, !PT ;  /* 0x000000b397977209 */ /* 0x008fe40007810000 */
[----:B------:R-:W-:Y:S02]  /*b1f0*/  FSETP.NEU.FTZ.AND P1, PT, R152, -INF , PT ;  /* 0xff8000009800780b */ /* 0x000fe40003f3d000 */
[----:B------:R-:W-:Y:S01]  /*b200*/  PRMT R227, R176, 0x5410, R148 ;  /* 0x00005410b0e37816 */ /* 0x000fe20000000094 */
[C---:B------:R-:W-:Y:S01]  /*b210*/  FMUL.FTZ R182, R151.reuse, UR4 ;  /* 0x0000000497b67c20 */ /* 0x040fe20008410000 */
[----:B----4-:R-:W-:Y:S01]  /*b220*/  FMNMX.FTZ R148, R0, R2, !PT ;  /* 0x0000000200947209 */ /* 0x010fe20007810000 */
[----:B------:R-:W-:Y:S01]  /*b230*/  IMAD.MOV.U32 R176, RZ, RZ, R230 ;  /* 0x000000ffffb07224 */ /* 0x000fe200078e00e6 */
[----:B------:R-:W-:Y:S02]  /*b240*/  FSEL R2, R172, RZ, P1 ;  /* 0x000000ffac027208 */ /* 0x000fe40000800000 */
[----:B-----5:R-:W-:Y:S02]  /*b250*/  FMNMX.FTZ R150, R150, R180, !PT ;  /* 0x000000b496967209 */ /* 0x020fe40007810000 */
[----:B------:R-:W-:Y:S01]  /*b260*/  FSETP.NEU.FTZ.AND P1, PT, R151, -INF , PT ;  /* 0xff8000009700780b */ /* 0x000fe20003f3d000 */
[--C-:B------:R-:W-:Y:S01]  /*b270*/  FFMA.FTZ R16, R16, UR4, -R2.reuse ;  /* 0x0000000410107c23 */ /* 0x100fe20008010802 */
[----:B------:R-:W-:Y:S01]  /*b280*/  PRMT R223, R177, 0x5410, R181 ;  /* 0x00005410b1df7816 */ /* 0x000fe200000000b5 */
[----:B------:R-:W-:Y:S01]  /*b290*/  FFMA.FTZ R17, R17, UR4, -R2 ;  /* 0x0000000411117c23 */ /* 0x000fe20008010802 */
[----:B------:R-:W-:Y:S01]  /*b2a0*/  FSEL R182, R182, RZ, P1 ;  /* 0x000000ffb6b67208 */ /* 0x000fe20000800000 */
[----:B------:R-:W-:Y:S01]  /*b2b0*/  FMUL.FTZ R181, R150, UR4 ;  /* 0x0000000496b57c20 */ /* 0x000fe20008410000 */
[----:B------:R-:W-:Y:S01]  /*b2c0*/  LOP3.LUT R184, R184, 0xff, RZ, 0xc0, !PT ;  /* 0x000000ffb8b87812 */ /* 0x000fe200078ec0ff */
[----:B------:R-:W-:Y:S01]  /*b2d0*/  MUFU.EX2 R235, R16 ;  /* 0x0000001000eb7308 */ /* 0x000fe20000000800 */
[----:B------:R-:W-:Y:S01]  /*b2e0*/  FSETP.NEU.FTZ.AND P2, PT, R150, -INF , PT ;  /* 0xff8000009600780b */ /* 0x000fe20003f5d000 */
[--C-:B------:R-:W-:Y:S01]  /*b2f0*/  FFMA.FTZ R18, R18, UR4, -R182.reuse ;  /* 0x0000000412127c23 */ /* 0x100fe200080108b6 */
[----:B------:R-:W-:Y:S07]  /*b300*/  PRMT R228, R184, 0x5410, R183 ;  /* 0x00005410b8e47816 */ /* 0x000fee00000000b7 */
[----:B------:R-:W2:Y:S01]  /*b310*/  MUFU.EX2 R233, R17 ;  /* 0x0000001100e97308 */ /* 0x000ea20000000800 */
[----:B------:R-:W-:Y:S01]  /*b320*/  FSEL R181, R181, RZ, P2 ;  /* 0x000000ffb5b57208 */ /* 0x000fe20001000000 */
[----:B------:R-:W-:Y:S01]  /*b330*/  FFMA.FTZ R19, R19, UR4, -R182 ;  /* 0x0000000413137c23 */ /* 0x000fe200080108b6 */
[C---:B------:R-:W-:Y:S01]  /*b340*/  FMUL.FTZ R183, R148.reuse, UR4 ;  /* 0x0000000494b77c20 */ /* 0x040fe20008410000 */
[--C-:B------:R-:W-:Y:S01]  /*b350*/  FFMA.FTZ R5, R5, UR4, -R2.reuse ;  /* 0x0000000405057c23 */ /* 0x100fe20008010802 */
[----:B------:R-:W-:Y:S01]  /*b360*/  FSETP.NEU.FTZ.AND P1, PT, R148, -INF , PT ;  /* 0xff8000009400780b */ /* 0x000fe20003f3d000 */
[----:B------:R-:W-:Y:S01]  /*b370*/  IMAD.MOV.U32 R177, RZ, RZ, R231 ;  /* 0x000000ffffb17224 */ /* 0x000fe200078e00e7 */
[----:B------:R-:W-:Y:S03]  /*b380*/  LOP3.LUT R175, R175, 0xff, RZ, 0xc0, !PT ;  /* 0x000000ffafaf7812 */ /* 0x000fe600078ec0ff */
[----:B------:R-:W-:Y:S01]  /*b390*/  MUFU.EX2 R16, R5 ;  /* 0x0000000500107308 */ /* 0x000fe20000000800 */
[----:B-1----:R-:W-:Y:S01]  /*b3a0*/  LOP3.LUT R173, R197, 0xff, RZ, 0xc0, !PT ;  /* 0x000000ffc5ad7812 */ /* 0x002fe200078ec0ff */
[----:B------:R-:W-:Y:S01]  /*b3b0*/  FFMA.FTZ R4, R4, UR4, -R2 ;  /* 0x0000000404047c23 */ /* 0x000fe20008010802 */
[----:B------:R-:W-:Y:S07]  /*b3c0*/  PRMT R187, R187, 0x5410, R221 ;  /* 0x00005410bbbb7816 */ /* 0x000fee00000000dd */
[----:B------:R-:W-:Y:S01]  /*b3d0*/  MUFU.EX2 R234, R18 ;  /* 0x0000001200ea7308 */ /* 0x000fe20000000800 */
[----:B------:R-:W-:Y:S01]  /*b3e0*/  FSEL R183, R183, RZ, P1 ;  /* 0x000000ffb7b77208 */ /* 0x000fe20000800000 */
[----:B------:R-:W-:Y:S01]  /*b3f0*/  FFMA.FTZ R7, R7, UR4, -R182 ;  /* 0x0000000407077c23 */ /* 0x000fe200080108b6 */
[--C-:B------:R-:W-:Y:S07]  /*b400*/  FFMA.FTZ R9, R9, UR4, -R181.reuse ;  /* 0x0000000409097c23 */ /* 0x100fee00080108b5 */
[----:B------:R-:W-:Y:S01]  /*b410*/  MUFU.EX2 R231, R19 ;  /* 0x0000001300e77308 */ /* 0x000fe20000000800 */
[----:B------:R-:W-:Y:S01]  /*b420*/  PRMT R221, R175, 0x5410, R174 ;  /* 0x00005410afdd7816 */ /* 0x000fe200000000ae */
[----:B------:R-:W-:Y:S01]  /*b430*/  FFMA.FTZ R8, R8, UR4, -R181 ;  /* 0x0000000408087c23 */ /* 0x000fe200080108b5 */
[----:B------:R-:W-:Y:S01]  /*b440*/  LEA R180, R173, R173, 0x10 ;  /* 0x000000adadb47211 */ /* 0x000fe200078e80ff */
[----:B------:R-:W-:Y:S01]  /*b450*/  FFMA.FTZ R184, R20, UR4, -R2 ;  /* 0x0000000414b87c23 */ /* 0x000fe20008010802 */
[----:B------:R-:W-:Y:S05]  /*b460*/  PRMT R185, R185, 0x5410, R204 ;  /* 0x00005410b9b97816 */ /* 0x000fea00000000cc */
[----:B------:R-:W-:Y:S01]  /*b470*/  MUFU.EX2 R230, R4 ;  /* 0x0000000400e67308 */ /* 0x000fe20000000800 */
[----:B------:R-:W-:Y:S01]  /*b480*/  LOP3.LUT R175, R205, 0xff00ff, RZ, 0xc0, !PT ;  /* 0x00ff00ffcdaf7812 */ /* 0x000fe200078ec0ff */
[----:B------:R-:W-:Y:S01]  /*b490*/  FFMA.FTZ R205, R53, UR4, -R2 ;  /* 0x0000000435cd7c23 */ /* 0x000fe20008010802 */
[----:B------:R-:W-:Y:S07]  /*b4a0*/  FFMA.FTZ R6, R6, UR4, -R182 ;  /* 0x0000000406067c23 */ /* 0x000fee00080108b6 */
[----:B------:R-:W-:Y:S01]  /*b4b0*/  MUFU.EX2 R53, R9 ;  /* 0x0000000900357308 */ /* 0x000fe20000000800 */
[--C-:B------:R-:W-:Y:S01]  /*b4c0*/  FFMA.FTZ R10, R10, UR4, -R183.reuse ;  /* 0x000000040a0a7c23 */ /* 0x100fe200080108b7 */
[----:B------:R-:W-:Y:S01]  /*b4d0*/  FFMA.FTZ R11, R11, UR4, -R183 ;  /* 0x000000040b0b7c23 */ /* 0x000fe200080108b7 */
[--C-:B------:R-:W-:Y:S07]  /*b4e0*/  HSET2.LE.AND R174, R185, R180.reuse, PT ;  /* 0x000000b4b9ae7233 */ /* 0x100fee0003803000 */
[----:B------:R-:W-:Y:S01]  /*b4f0*/  MUFU.EX2 R20, R8 ;  /* 0x0000000800147308 */ /* 0x000fe20000000800 */
[----:B------:R-:W-:Y:S01]  /*b500*/  PRMT R200, R200, 0x5410, R201 ;  /* 0x00005410c8c87816 */ /* 0x000fe200000000c9 */
[--C-:B------:R-:W-:Y:S01]  /*b510*/  FFMA.FTZ R36, R36, UR4, -R2.reuse ;  /* 0x0000000424247c23 */ /* 0x100fe20008010802 */
[--C-:B------:R-:W-:Y:S07]  /*b520*/  FFMA.FTZ R37, R37, UR4, -R2.reuse ;  /* 0x0000000425257c23 */ /* 0x100fee0008010802 */
[----:B------:R-:W1:Y:S01]  /*b530*/  MUFU.EX2 R178, R7 ;  /* 0x0000000700b27308 */ /* 0x000e620000000800 */
        /* <DEDUP_REMOVED lines=8> */
[----:B--2---:R-:W-:Y:S01]  /*b5c0*/  F2FP.F16.F32.PACK_AB R0, R233, R235 ;  /* 0x000000ebe900723e */ /* 0x004fe200000000ff */
[----:B------:R-:W-:Y:S01]  /*b5d0*/  VIADD R2, R220, 0x1 ;  /* 0x00000001dc027836 */ /* 0x000fe20000000000 */
[----:B------:R-:W-:Y:S01]  /*b5e0*/  MUFU.EX2 R17, R10 ;  /* 0x0000000a00117308 */ /* 0x000fe20000000800 */
[--C-:B------:R-:W-:Y:S01]  /*b5f0*/  FFMA.FTZ R12, R12, UR4, -R181.reuse ;  /* 0x000000040c0c7c23 */ /* 0x100fe200080108b5 */
[----:B------:R-:W-:Y:S01]  /*b600*/  FFMA.FTZ R13, R13, UR4, -R181 ;  /* 0x000000040d0d7c23 */ /* 0x000fe200080108b5 */
[--C-:B------:R-:W-:Y:S07]  /*b610*/  FFMA.FTZ R14, R14, UR4, -R183.reuse ;  /* 0x000000040e0e7c23 */ /* 0x100fee00080108b7 */
[----:B------:R-:W-:Y:S01]  /*b620*/  MUFU.EX2 R232, R6 ;  /* 0x0000000600e87308 */ /* 0x000fe20000000800 */
[----:B------:R-:W-:Y:S01]  /*b630*/  FFMA.FTZ R15, R15, UR4, -R183 ;  /* 0x000000040f0f7c23 */ /* 0x000fe200080108b7 */
[----:B------:R-:W-:Y:S01]  /*b640*/  LOP3.LUT R174, R0, R174, RZ, 0xc0, !PT ;  /* 0x000000ae00ae7212 */ /* 0x000fe200078ec0ff */
[----:B-1----:R-:W-:Y:S07]  /*b650*/  IMAD.MOV.U32 R220, RZ, RZ, R178 ;  /* 0x000000ffffdc7224 */ /* 0x002fee00078e00b2 */
[----:B------:R-:W1:Y:S01]  /*b660*/  MUFU.EX2 R48, R11 ;  /* 0x0000000b00307308 */ /* 0x000e620000000800 */
[--C-:B------:R-:W-:Y:S01]  /*b670*/  HSET2.LE.AND R175, R175, R180.reuse, PT ;  /* 0x000000b4afaf7233 */ /* 0x100fe20003803000 */
[--C-:B------:R-:W-:Y:S01]  /*b680*/  FFMA.FTZ R24, R24, UR4, -R181.reuse ;  /* 0x0000000418187c23 */ /* 0x100fe200080108b5 */
[----:B------:R-:W-:Y:S07]  /*b690*/  F2FP.F16.F32.PACK_AB R0, R231, R234 ;  /* 0x000000eae700723e */ /* 0x000fee00000000ff */
[----:B------:R-:W-:Y:S01]  /*b6a0*/  MUFU.EX2 R18, R15 ;  /* 0x0000000f00127308 */ /* 0x000fe20000000800 */
[----:B------:R-:W-:Y:S01]  /*b6b0*/  LOP3.LUT R5, R177, R219, R2, 0x96, !PT ;  /* 0x000000dbb1057212 */ /* 0x000fe200078e9602 */
[----:B------:R-:W-:Y:S01]  /*b6c0*/  FFMA.FTZ R25, R25, UR4, -R181 ;  /* 0x0000000419197c23 */ /* 0x000fe200080108b5 */
[----:B------:R-:W-:Y:S07]  /*b6d0*/  LOP3.LUT R175, R0, R175, RZ, 0xc0, !PT ;  /* 0x000000af00af7212 */ /* 0x000fee00078ec0ff */
[----:B------:R-:W-:Y:S01]  /*b6e0*/  MUFU.EX2 R21, R12 ;  /* 0x0000000c00157308 */ /* 0x000fe20000000800 */
[--C-:B------:R-:W-:Y:S01]  /*b6f0*/  HSET2.LE.AND R172, R186, R180.reuse, PT ;  /* 0x000000b4baac7233 */ /* 0x100fe20003803000 */
[----:B------:R-:W-:Y:S01]  /*b700*/  IMAD.WIDE.U32 R8, R5, -0x326172a9, RZ ;  /* 0xcd9e8d5705087825 */ /* 0x000fe200078e00ff */
[--C-:B------:R-:W-:Y:S07]  /*b710*/  HSET2.LE.AND R176, R188, R180.reuse, PT ;  /* 0x000000b4bcb07233 */ /* 0x100fee0003803000 */
[----:B------:R-:W-:Y:S01]  /*b720*/  MUFU.EX2 R19, R13 ;  /* 0x0000000d00137308 */ /* 0x000fe20000000800 */
[----:B------:R-:W-:Y:S01]  /*b730*/  F2FP.F16.F32.PACK_AB R4, R53, R20 ;  /* 0x000000143504723e */ /* 0x000fe200000000ff */
[--C-:B------:R-:W-:Y:S01]  /*b740*/  FFMA.FTZ R26, R26, UR4, -R183.reuse ;  /* 0x000000041a1a7c23 */ /* 0x100fe200080108b7 */
[----:B------:R-:W-:Y:S07]  /*b750*/  F2FP.F16.F32.PACK_AB R0, R16, R230 ;  /* 0x000000e61000723e */ /* 0x000fee00000000ff */
[----:B------:R-:W2:Y:S01]  /*b760*/  MUFU.EX2 R252, R14 ;  /* 0x0000000e00fc7308 */ /* 0x000ea20000000800 */
[----:B------:R-:W-:Y:S01]  /*b770*/  LOP3.LUT R176, R4, R176, RZ, 0xc0, !PT ;  /* 0x000000b004b07212 */ /* 0x000fe200078ec0ff */
[--C-:B------:R-:W-:Y:S01]  /*b780*/  FFMA.FTZ R27, R27, UR4, -R183.reuse ;  /* 0x000000041b1b7c23 */ /* 0x100fe200080108b7 */
[----:B------:R-:W-:Y:S01]  /*b790*/  LOP3.LUT R172, R0, R172, RZ, 0xc0, !PT ;  /* 0x000000ac00ac7212 */ /* 0x000fe200078ec0ff */
[----:B------:R-:W-:Y:S01]  /*b7a0*/  FFMA.FTZ R30, R30, UR4, -R183 ;  /* 0x000000041e1e7c23 */ /* 0x000fe200080108b7 */
[--C-:B------:R-:W-:Y:S01]  /*b7b0*/  HSET2.LE.AND R173, R189, R180.reuse, PT ;  /* 0x000000b4bdad7233 */ /* 0x100fe20003803000 */
[--C-:B------:R-:W-:Y:S01]  /*b7c0*/  FFMA.FTZ R34, R34, UR4, -R182.reuse ;  /* 0x0000000422227c23 */ /* 0x100fe200080108b6 */
[--C-:B------:R-:W-:Y:S01]  /*b7d0*/  HSET2.LE.AND R177, R190, R180.reuse, PT ;  /* 0x000000b4beb17233 */ /* 0x100fe20003803000 */
[--C-:B------:R-:W-:Y:S01]  /*b7e0*/  FFMA.FTZ R35, R35, UR4, -R182.reuse ;  /* 0x0000000423237c23 */ /* 0x100fe200080108b6 */
[----:B------:R-:W-:Y:S01]  /*b7f0*/  LOP3.LUT R179, R222, 0xff00ff, RZ, 0xc0, !PT ;  /* 0x00ff00ffdeb37812 */ /* 0x000fe200078ec0ff */
[--C-:B------:R-:W-:Y:S01]  /*b800*/  FFMA.FTZ R22, R22, UR4, -R182.reuse ;  /* 0x0000000416167c23 */ /* 0x100fe200080108b6 */
[----:B-1----:R-:W-:Y:S01]  /*b810*/  F2FP.F16.F32.PACK_AB R0, R48, R17 ;  /* 0x000000113000723e */ /* 0x002fe200000000ff */
[--C-:B------:R-:W-:Y:S01]  /*b820*/  FFMA.FTZ R28, R28, UR4, -R181.reuse ;  /* 0x000000041c1c7c23 */ /* 0x100fe200080108b5 */
[----:B------:R-:W-:Y:S01]  /*b830*/  F2FP.F16.F32.PACK_AB R2, R220, R232 ;  /* 0x000000e8dc02723e */ /* 0x000fe200000000ff */
[--C-:B------:R-:W-:Y:S01]  /*b840*/  FFMA.FTZ R29, R29, UR4, -R181.reuse ;  /* 0x000000041d1d7c23 */ /* 0x100fe200080108b5 */
[----:B------:R-:W-:Y:S01]  /*b850*/  LOP3.LUT R4, R9, R249, RZ, 0x3c, !PT ;  /* 0x000000f909047212 */ /* 0x000fe200078e3cff */
[--C-:B------:R-:W-:Y:S01]  /*b860*/  FFMA.FTZ R23, R23, UR4, -R182.reuse ;  /* 0x0000000417177c23 */ /* 0x100fe200080108b6 */
[----:B------:R-:W-:Y:S01]  /*b870*/  LOP3.LUT R6, R8, R248, RZ, 0x3c, !PT ;  /* 0x000000f808067212 */ /* 0x000fe200078e3cff */
[----:B------:R1:W-:Y:S01]  /*b880*/  MUFU.EX2 R222, R28 ;  /* 0x0000001c00de7308 */ /* 0x0003e20000000800 */
[----:B------:R-:W-:Y:S01]  /*b890*/  LOP3.LUT R173, R2, R173, RZ, 0xc0, !PT ;  /* 0x000000ad02ad7212 */ /* 0x000fe200078ec0ff */
[----:B------:R-:W-:Y:S01]  /*b8a0*/  IMAD.WIDE.U32 R4, R4, -0x2daee0ad, RZ ;  /* 0xd2511f5304047825 */ /* 0x000fe200078e00ff */
[----:B------:R-:W-:Y:S07]  /*b8b0*/  LOP3.LUT R177, R0, R177, RZ, 0xc0, !PT ;  /* 0x000000b100b17212 */ /* 0x000fee00078ec0ff */
[----:B------:R-:W-:Y:S01]  /*b8c0*/  MUFU.EX2 R197, R197 ;  /* 0x000000c500c57308 */ /* 0x000fe20000000800 */
[--C-:B------:R-:W-:Y:S01]  /*b8d0*/  HSET2.LE.AND R178, R187, R180.reuse, PT ;  /* 0x000000b4bbb27233 */ /* 0x100fe20003803000 */
[----:B------:R-:W-:Y:S01]  /*b8e0*/  IMAD.WIDE.U32 R6, R6, -0x2daee0ad, RZ ;  /* 0xd2511f5306067825 */ /* 0x000fe200078e00ff */
[--C-:B------:R-:W-:Y:S07]  /*b8f0*/  HSET2.LE.AND R179, R179, R180.reuse, PT ;  /* 0x000000b4b3b37233 */ /* 0x100fee0003803000 */
[----:B------:R-:W-:Y:S01]  /*b900*/  MUFU.EX2 R191, R191 ;  /* 0x000000bf00bf7308 */ /* 0x000fe20000000800 */
[----:B--2---:R-:W-:Y:S01]  /*b910*/  F2FP.F16.F32.PACK_AB R0, R18, R252 ;  /* 0x000000fc1200723e */ /* 0x004fe200000000ff */
[--C-:B------:R-:W-:Y:S01]  /*b920*/  FFMA.FTZ R51, R51, UR4, -R182.reuse ;  /* 0x0000000433337c23 */ /* 0x100fe200080108b6 */
[----:B------:R-:W-:Y:S01]  /*b930*/  F2FP.F16.F32.PACK_AB R2, R19, R21 ;  /* 0x000000151302723e */ /* 0x000fe200000000ff */
[--C-:B------:R-:W-:Y:S01]  /*b940*/  FFMA.FTZ R38, R38, UR4, -R182.reuse ;  /* 0x0000000426267c23 */ /* 0x100fe200080108b6 */
[----:B------:R-:W-:Y:S01]  /*b950*/  LOP3.LUT R179, R0, R179, RZ, 0xc0, !PT ;  /* 0x000000b300b37212 */ /* 0x000fe200078ec0ff */
[--C-:B------:R-:W-:Y:S01]  /*b960*/  FFMA.FTZ R39, R39, UR4, -R182.reuse ;  /* 0x0000000427277c23 */ /* 0x100fe200080108b6 */
[----:B------:R-:W-:Y:S01]  /*b970*/  LOP3.LUT R178, R2, R178, RZ, 0xc0, !PT ;  /* 0x000000b202b27212 */ /* 0x000fe200078ec0ff */
[----:B------:R-:W-:Y:S01]  /*b980*/  FFMA.FTZ R40, R40, UR4, -R181 ;  /* 0x0000000428287c23 */ /* 0x000fe200080108b5 */
[----:B------:R-:W-:Y:S01]  /*b990*/  LOP3.LUT R0, R244, R199, R5, 0x96, !PT ;  /* 0x000000c7f4007212 */ /* 0x000fe200078e9605 */
[----:B------:R-:W-:Y:S01]  /*b9a0*/  FFMA.FTZ R41, R41, UR4, -R181 ;  /* 0x0000000429297c23 */ /* 0x000fe200080108b5 */
[----:B------:R-:W-:Y:S01]  /*b9b0*/  LOP3.LUT R2, R198, R4, R7, 0x96, !PT ;  /* 0x00000004c6027212 */ /* 0x000fe200078e9607 */
[--C-:B------:R-:W-:Y:S01]  /*b9c0*/  FFMA.FTZ R42, R42, UR4, -R183.reuse ;  /* 0x000000042a2a7c23 */ /* 0x100fe200080108b7 */
[--C-:B-1----:R-:W-:Y:S01]  /*b9d0*/  HSET2.LE.AND R28, R223, R180.reuse, PT ;  /* 0x000000b4df1c7233 */ /* 0x102fe20003803000 */
[----:B------:R-:W-:Y:S04]  /*b9e0*/  IMAD.WIDE.U32 R10, R0, -0x326172a9, RZ ;  /* 0xcd9e8d57000a7825 */ /* 0x000fe800078e00ff */
[----:B------:R-:W-:Y:S01]  /*b9f0*/  FFMA.FTZ R43, R43, UR4, -R183 ;  /* 0x000000042b2b7c23 */ /* 0x000fe200080108b7 */
[----:B------:R-:W-:Y:S01]  /*ba00*/  ISETP.GT.AND P1, PT, R217, RZ, PT ;  /* 0x000000ffd900720c */ /* 0x000fe20003f24270 */
[--C-:B------:R-:W-:Y:S01]  /*ba10*/  FFMA.FTZ R50, R50, UR4, -R182.reuse ;  /* 0x0000000432327c23 */ /* 0x100fe200080108b6 */
[----:B------:R-:W-:Y:S01]  /*ba20*/  IMAD.WIDE.U32 R244, R2, -0x326172a9, RZ ;  /* 0xcd9e8d5702f47825 */ /* 0x000fe200078e00ff */
[----:B------:R-:W-:Y:S03]  /*ba30*/  LOP3.LUT R4, R240, R193, R11, 0x96, !PT ;  /* 0x000000c1f0047212 */ /* 0x000fe600078e960b */
[--C-:B------:R-:W-:Y:S01]  /*ba40*/  FFMA.FTZ R66, R66, UR4, -R182.reuse ;  /* 0x0000000442427c23 */ /* 0x100fe200080108b6 */
[--C-:B------:R-:W-:Y:S01]  /*ba50*/  FFMA.FTZ R67, R67, UR4, -R182.reuse ;  /* 0x0000000443437c23 */ /* 0x100fe200080108b6 */
[----:B------:R-:W-:Y:S01]  /*ba60*/  LOP3.LUT R0, R196, R10, R245, 0x96, !PT ;  /* 0x0000000ac4007212 */ /* 0x000fe200078e96f5 */
[----:B------:R-:W-:Y:S04]  /*ba70*/  IMAD.WIDE.U32 R4, R4, -0x2daee0ad, RZ ;  /* 0xd2511f5304047825 */ /* 0x000fe800078e00ff */
[--C-:B------:R-:W-:Y:S01]  /*ba80*/  FFMA.FTZ R54, R54, UR4, -R182.reuse ;  /* 0x0000000436367c23 */ /* 0x100fe200080108b6 */
[----:B------:R-:W-:Y:S01]  /*ba90*/  FFMA.FTZ R182, R55, UR4, -R182 ;  /* 0x0000000437b67c23 */ /* 0x000fe200080108b6 */
[----:B------:R-:W-:Y:S01]  /*baa0*/  IMAD.WIDE.U32 R248, R0, -0x2daee0ad, RZ ;  /* 0xd2511f5300f87825 */ /* 0x000fe200078e00ff */
[----:B------:R-:W-:Y:S01]  /*bab0*/  LOP3.LUT R6, R195, R6, R5, 0x96, !PT ;  /* 0x00000006c3067212 */ /* 0x000fe200078e9605 */
[----:B------:R-:W-:Y:S02]  /*bac0*/  MUFU.EX2 R67, R67 ;  /* 0x0000004300437308 */ /* 0x000fe40000000800 */
[--C-:B------:R-:W-:Y:S01]  /*bad0*/  FFMA.FTZ R44, R44, UR4, -R181.reuse ;  /* 0x000000042c2c7c23 */ /* 0x100fe200080108b5 */
[----:B------:R-:W-:Y:S01]  /*bae0*/  FFMA.FTZ R45, R45, UR4, -R181 ;  /* 0x000000042d2d7c23 */ /* 0x000fe200080108b5 */
[----:B------:R-:W-:Y:S01]  /*baf0*/  LOP3.LUT R4, R194, R4, R249, 0x96, !PT ;  /* 0x00000004c2047212 */ /* 0x000fe200078e96f9 */
[----:B------:R-:W-:Y:S04]  /*bb00*/  IMAD.WIDE.U32 R240, R6, -0x326172a9, RZ ;  /* 0xcd9e8d5706f07825 */ /* 0x000fe800078e00ff */
[--C-:B------:R-:W-:Y:S01]  /*bb10*/  FFMA.FTZ R46, R46, UR4, -R183.reuse ;  /* 0x000000042e2e7c23 */ /* 0x100fe200080108b7 */
[----:B------:R-:W-:Y:S01]  /*bb20*/  MUFU.EX2 R66, R66 ;  /* 0x0000004200427308 */ /* 0x000fe20000000800 */
[----:B------:R-:W-:Y:S01]  /*bb30*/  FFMA.FTZ R47, R47, UR4, -R183 ;  /* 0x000000042f2f7c23 */ /* 0x000fe200080108b7 */
[----:B------:R-:W-:Y:S04]  /*bb40*/  IMAD.WIDE.U32 R4, R4, -0x326172a9, RZ ;  /* 0xcd9e8d5704047825 */ /* 0x000fe800078e00ff */
[--C-:B------:R-:W-:Y:S04]  /*bb50*/  FFMA.FTZ R56, R56, UR4, -R181.reuse ;  /* 0x0000000438387c23 */ /* 0x100fe800080108b5 */
[----:B------:R-:W-:Y:S01]  /*bb60*/  MUFU.EX2 R182, R182 ;  /* 0x000000b600b67308 */ /* 0x000fe20000000800 */
[--C-:B------:R-:W-:Y:S01]  /*bb70*/  FFMA.FTZ R57, R57, UR4, -R181.reuse ;  /* 0x0000000439397c23 */ /* 0x100fe200080108b5 */
[----:B------:R-:W-:Y:S01]  /*bb80*/  IMAD.MOV.U32 R0, RZ, RZ, R4 ;  /* 0x000000ffff007224 */ /* 0x000fe200078e0004 */
[----:B------:R-:W-:Y:S01]  /*bb90*/  PRMT R2, R4, 0x7771, RZ ;  /* 0x0000777104027816 */ /* 0x000fe200000000ff */
[--C-:B------:R-:W-:Y:S01]  /*bba0*/  FFMA.FTZ R60, R60, UR4, -R181.reuse ;  /* 0x000000043c3c7c23 */ /* 0x100fe200080108b5 */
[----:B------:R-:W-:Y:S01]  /*bbb0*/  FFMA.FTZ R181, R61, UR4, -R181 ;  /* 0x000000043db57c23 */ /* 0x000fe200080108b5 */
[--C-:B------:R-:W-:Y:S01]  /*bbc0*/  FFMA.FTZ R58, R58, UR4, -R183.reuse ;  /* 0x000000043a3a7c23 */ /* 0x100fe200080108b7 */
[----:B------:R-:W-:Y:S01]  /*bbd0*/  LOP3.LUT R0, R0, 0xff, RZ, 0xc0, !PT ;  /* 0x000000ff00007812 */ /* 0x000fe200078ec0ff */
[--C-:B------:R-:W-:Y:S01]  /*bbe0*/  FFMA.FTZ R59, R59, UR4, -R183.reuse ;  /* 0x000000043b3b7c23 */ /* 0x100fe200080108b7 */
[----:B------:R-:W-:Y:S01]  /*bbf0*/  FFMA.FTZ R62, R62, UR4, -R183 ;  /* 0x000000043e3e7c23 */ /* 0x000fe200080108b7 */
[----:B------:R-:W-:Y:S01]  /*bc00*/  MUFU.EX2 R60, R60 ;  /* 0x0000003c003c7308 */ /* 0x000fe20000000800 */
[----:B------:R-:W-:Y:S02]  /*bc10*/  PRMT R188, R0, 0x5410, R2 ;  /* 0x0000541000bc7816 */ /* 0x000fe40000000002 */
[C---:B------:R-:W-:Y:S07]  /*bc20*/  PRMT R2, R4.reuse, 0x7773, RZ ;  /* 0x0000777304027816 */ /* 0x040fee00000000ff */
[----:B------:R-:W-:Y:S01]  /*bc30*/  MUFU.EX2 R181, R181 ;  /* 0x000000b500b57308 */ /* 0x000fe20000000800 */
[----:B------:R-:W-:Y:S02]  /*bc40*/  PRMT R4, R4, 0x7772, RZ ;  /* 0x0000777204047816 */ /* 0x000fe400000000ff */
[----:B------:R-:W-:Y:S07]  /*bc50*/  LOP3.LUT R0, R192, R240, R5, 0x96, !PT ;  /* 0x000000f0c0007212 */ /* 0x000fee00078e9605 */
[----:B------:R-:W-:Y:S01]  /*bc60*/  MUFU.EX2 R59, R59 ;  /* 0x0000003b003b7308 */ /* 0x000fe20000000800 */
[----:B------:R-:W-:Y:S02]  /*bc70*/  PRMT R190, R4, 0x5410, R2 ;  /* 0x0000541004be7816 */ /* 0x000fe40000000002 */
[C---:B------:R-:W-:Y:S07]  /*bc80*/  LOP3.LUT R2, R0.reuse, 0xffff, RZ, 0xc0, !PT ;  /* 0x0000ffff00027812 */ /* 0x040fee00078ec0ff */
[----:B------:R-:W-:Y:S01]  /*bc90*/  MUFU.EX2 R62, R62 ;  /* 0x0000003e003e7308 */ /* 0x000fe20000000800 */
[----:B------:R-:W-:Y:S02]  /*bca0*/  LOP3.LUT R4, R0, 0xff, RZ, 0xc0, !PT ;  /* 0x000000ff00047812 */ /* 0x000fe400078ec0ff */
[----:B------:R-:W-:Y:S07]  /*bcb0*/  SHF.R.U32.HI R2, RZ, 0x8, R2 ;  /* 0x00000008ff027819 */ /* 0x000fee0000011602 */
[----:B------:R-:W-:Y:S01]  /*bcc0*/  MUFU.EX2 R61, R204 ;  /* 0x000000cc003d7308 */ /* 0x000fe20000000800 */
[--C-:B------:R-:W-:Y:S09]  /*bcd0*/  PRMT R186, R4, 0x5410, R2.reuse ;  /* 0x0000541004ba7816 */ /* 0x100ff20000000002 */
[----:B------:R-:W-:Y:S01]  /*bce0*/  MUFU.EX2 R56, R56 ;  /* 0x0000003800387308 */ /* 0x000fe20000000800 */
[----:B------:R-:W-:Y:S02]  /*bcf0*/  PRMT R2, R0, 0x7632, R2 ;  /* 0x0000763200027816 */ /* 0x000fe40000000002 */
[----:B------:R-:W-:Y:S07]  /*bd00*/  SHF.R.U32.HI R0, RZ, 0x18, R0 ;  /* 0x00000018ff007819 */ /* 0x000fee0000011600 */
[----:B------:R-:W-:Y:S01]  /*bd10*/  MUFU.EX2 R57, R57 ;  /* 0x0000003900397308 */ /* 0x000fe20000000800 */
[----:B------:R-:W-:Y:S09]  /*bd20*/  LOP3.LUT R2, R2, 0xff, RZ, 0xc0, !PT ;  /* 0x000000ff02027812 */ /* 0x000ff200078ec0ff */
[----:B------:R-:W-:Y:S01]  /*bd30*/  MUFU.EX2 R58, R58 ;  /* 0x0000003a003a7308 */ /* 0x000fe20000000800 */
[----:B------:R-:W-:Y:S02]  /*bd40*/  PRMT R65, R2, 0x5410, R0 ;  /* 0x0000541002417816 */ /* 0x000fe40000000000 */
[----:B------:R-:W-:Y:S02]  /*bd50*/  LOP3.LUT R0, R9, R243, RZ, 0x3c, !PT ;  /* 0x000000f309007212 */ /* 0x000fe400078e3cff */
[----:B------:R-:W-:Y:S03]  /*bd60*/  LOP3.LUT R2, R8, R242, RZ, 0x3c, !PT ;  /* 0x000000f208027212 */ /* 0x000fe600078e3cff */
[----:B------:R-:W-:Y:S04]  /*bd70*/  IMAD.WIDE.U32 R4, R0, -0x2daee0ad, RZ ;  /* 0xd2511f5300047825 */ /* 0x000fe800078e00ff */
[----:B------:R-:W-:Y:S01]  /*bd80*/  IMAD.WIDE.U32 R6, R2, -0x2daee0ad, RZ ;  /* 0xd2511f5302067825 */ /* 0x000fe200078e00ff */
[----:B------:R-:W-:Y:S02]  /*bd90*/  LOP3.LUT R0, R238, R199, R5, 0x96, !PT ;  /* 0x000000c7ee007212 */ /* 0x000fe400078e9605 */
[----:B------:R-:W-:Y:S02]  /*bda0*/  MUFU.EX2 R199, R23 ;  /* 0x0000001700c77308 */ /* 0x000fe40000000800 */
[----:B------:R-:W-:Y:S01]  /*bdb0*/  LOP3.LUT R4, R198, R4, R7, 0x96, !PT ;  /* 0x00000004c6047212 */ /* 0x000fe200078e9607 */
[----:B------:R-:W-:Y:S07]  /*bdc0*/  IMAD.WIDE.U32 R10, R0, -0x326172a9, RZ ;  /* 0xcd9e8d57000a7825 */ /* 0x000fee00078e00ff */
[----:B------:R1:W-:Y:S01]  /*bdd0*/  MUFU.EX2 R198, R30 ;  /* 0x0000001e00c67308 */ /* 0x0003e20000000800 */
[----:B------:R-:W-:Y:S01]  /*bde0*/  IMAD.WIDE.U32 R238, R4, -0x326172a9, RZ ;  /* 0xcd9e8d5704ee7825 */ /* 0x000fe200078e00ff */
[----:B------:R-:W-:Y:S08]  /*bdf0*/  LOP3.LUT R0, R236, R193, R11, 0x96, !PT ;  /* 0x000000c1ec007212 */ /* 0x000ff000078e960b */
[----:B------:R-:W-:Y:S01]  /*be00*/  MUFU.EX2 R193, R26 ;  /* 0x0000001a00c17308 */ /* 0x000fe20000000800 */
[----:B------:R-:W-:Y:S01]  /*be10*/  IMAD.WIDE.U32 R8, R0, -0x2daee0ad, RZ ;  /* 0xd2511f5300087825 */ /* 0x000fe200078e00ff */
[----:B------:R-:W-:Y:S08]  /*be20*/  LOP3.LUT R0, R196, R10, R239, 0x96, !PT ;  /* 0x0000000ac4007212 */ /* 0x000ff000078e96ef */
[----:B------:R-:W-:Y:S01]  /*be30*/  MUFU.EX2 R196, R24 ;  /* 0x0000001800c47308 */ /* 0x000fe20000000800 */
[----:B------:R-:W-:Y:S01]  /*be40*/  LOP3.LUT R2, R195, R6, R9, 0x96, !PT ;  /* 0x00000006c3027212 */ /* 0x000fe200078e9609 */
[----:B------:R-:W-:Y:S08]  /*be50*/  IMAD.WIDE.U32 R242, R0, -0x2daee0ad, RZ ;  /* 0xd2511f5300f27825 */ /* 0x000ff000078e00ff */
[----:B------:R-:W-:Y:S01]  /*be60*/  MUFU.EX2 R195, R25 ;  /* 0x0000001900c37308 */ /* 0x000fe20000000800 */
[--C-:B-1----:R-:W-:Y:S01]  /*be70*/  HSET2.LE.AND R30, R203, R180.reuse, PT ;  /* 0x000000b4cb1e7233 */ /* 0x102fe20003803000 */
[----:B------:R-:W-:Y:S01]  /*be80*/  IMAD.WIDE.U32 R236, R2, -0x326172a9, RZ ;  /* 0xcd9e8d5702ec7825 */ /* 0x000fe200078e00ff */
[----:B------:R-:W-:Y:S07]  /*be90*/  LOP3.LUT R0, R194, R8, R243, 0x96, !PT ;  /* 0x00000008c2007212 */ /* 0x000fee00078e96f3 */
[----:B------:R-:W-:Y:S01]  /*bea0*/  MUFU.EX2 R194, R27 ;  /* 0x0000001b00c27308 */ /* 0x000fe20000000800 */
[----:B------:R-:W-:Y:S05]  /*beb0*/  IMAD.WIDE.U32 R6, R0, -0x326172a9, RZ ;  /* 0xcd9e8d5700067825 */ /* 0x000fea00078e00ff */
[----:B------:R-:W-:Y:S02]  /*bec0*/  LOP3.LUT R0, R192, R236, R7, 0x96, !PT ;  /* 0x000000ecc0007212 */ /* 0x000fe400078e9607 */
[----:B------:R-:W-:Y:S02]  /*bed0*/  MOV R5, R6 ;  /* 0x0000000600057202 */ /* 0x000fe40000000f00 */
[----:B------:R1:W-:Y:S01]  /*bee0*/  MUFU.EX2 R236, R33 ;  /* 0x0000002100ec7308 */ /* 0x0003e20000000800 */
[C---:B------:R-:W-:Y:S02]  /*bef0*/  LOP3.LUT R2, R0.reuse, 0xffff, RZ, 0xc0, !PT ;  /* 0x0000ffff00027812 */ /* 0x040fe400078ec0ff */
[----:B------:R-:W-:Y:S07]  /*bf00*/  LOP3.LUT R4, R0, 0xff, RZ, 0xc0, !PT ;  /* 0x000000ff00047812 */ /* 0x000fee00078ec0ff */
[----:B------:R-:W-:Y:S01]  /*bf10*/  MUFU.EX2 R192, R51 ;  /* 0x0000003300c07308 */ /* 0x000fe20000000800 */
[----:B------:R-:W-:Y:S02]  /*bf20*/  SHF.R.U32.HI R2, RZ, 0x8, R2 ;  /* 0x00000008ff027819 */ /* 0x000fe40000011602 */
[----:B------:R-:W-:Y:S02]  /*bf30*/  PRMT R7, R6, 0x7771, RZ ;  /* 0x0000777106077816 */ /* 0x000fe400000000ff */
[----:B------:R-:W-:Y:S02]  /*bf40*/  PRMT R49, R4, 0x5410, R2 ;  /* 0x0000541004317816 */ /* 0x000fe40000000002 */
[C---:B------:R-:W-:Y:S02]  /*bf50*/  PRMT R4, R6.reuse, 0x7773, RZ ;  /* 0x0000777306047816 */ /* 0x040fe400000000ff */
[----:B------:R-:W-:Y:S02]  /*bf60*/  PRMT R2, R6, 0x7772, RZ ;  /* 0x0000777206027816 */ /* 0x000fe400000000ff */
[--C-:B-1----:R-:W-:Y:S02]  /*bf70*/  HSET2.LE.AND R33, R226, R180.reuse, PT ;  /* 0x000000b4e2217233 */ /* 0x102fe40003803000 */
        /* <DEDUP_REMOVED lines=8> */
[----:B------:R-:W-:Y:S02]  /*c000*/  IMAD.MOV.U32 R154, RZ, RZ, R20 ;  /* 0x000000ffff9a7224 */ /* 0x000fe400078e0014 */
[----:B------:R-:W-:Y:S01]  /*c010*/  PRMT R64, R2, 0x5410, R0 ;  /* 0x0000541002407816 */ /* 0x000fe20000000000 */
[----:B------:R-:W-:Y:S01]  /*c020*/  FADD.FTZ R2, -R150, R155 ;  /* 0x0000009b96027221 */ /* 0x000fe20000010100 */
[----:B------:R-:W-:Y:S01]  /*c030*/  LOP3.LUT R0, R5, 0xff, RZ, 0xc0, !PT ;  /* 0x000000ff05007812 */ /* 0x000fe200078ec0ff */
[----:B------:R-:W1:Y:S01]  /*c040*/  MUFU.EX2 R20, R4 ;  /* 0x0000000400147308 */ /* 0x000e620000000800 */
[----:B------:R-:W-:Y:S01]  /*c050*/  LOP3.LUT R5, R208, 0x120, R214, 0xf8, !PT ;  /* 0x00000120d0057812 */ /* 0x000fe200078ef8d6 */
[----:B------:R-:W-:Y:S01]  /*c060*/  FMUL.FTZ R2, R2, UR4 ;  /* 0x0000000402027c20 */ /* 0x000fe20008410000 */
[----:B------:R-:W-:Y:S01]  /*c070*/  PRMT R187, R0, 0x5410, R7 ;  /* 0x0000541000bb7816 */ /* 0x000fe20000000007 */
[----:B------:R-:W-:Y:S01]  /*c080*/  FADD.FTZ R0, -R148, R153 ;  /* 0x0000009994007221 */ /* 0x000fe20000010100 */
[----:B------:R-:W-:Y:S05]  /*c090*/  LEA R52, R5, UR5, 0x1 ;  /* 0x0000000505347c11 */ /* 0x000fea000f8e08ff */
[----:B------:R-:W2:Y:S01]  /*c0a0*/  MUFU.EX2 R3, R3 ;  /* 0x0000000300037308 */ /* 0x000ea20000000800 */
[----:B------:R-:W-:Y:S02]  /*c0b0*/  IMAD.MOV.U32 R155, RZ, RZ, R17 ;  /* 0x000000ffff9b7224 */ /* 0x000fe400078e0011 */
[----:B------:R-:W-:Y:S01]  /*c0c0*/  FMUL.FTZ R0, R0, UR4 ;  /* 0x0000000400007c20 */ /* 0x000fe20008410000 */
[----:B------:R-:W-:Y:S06]  /*c0d0*/  IMAD.MOV.U32 R153, RZ, RZ, R16 ;  /* 0x000000ffff997224 */ /* 0x000fec00078e0010 */
[----:B------:R-:W3:Y:S01]  /*c0e0*/  MUFU.EX2 R2, R2 ;  /* 0x0000000200027308 */ /* 0x000ee20000000800 */
[----:B------:R-:W-:Y:S09]  /*c0f0*/  LDSM.16.MT88.4 R24, [R52+0x9400] ;  /* 0x009400003418783b */ /* 0x000ff20000004200 */
[----:B------:R-:W4:Y:S01]  /*c100*/  MUFU.EX2 R0, R0 ;  /* 0x0000000000007308 */ /* 0x000f220000000800 */
[C---:B-1----:R-:W-:Y:S01]  /*c110*/  FMUL.FTZ R4, R20.reuse, R160 ;  /* 0x000000a014047220 */ /* 0x042fe20000410000 */
[C---:B------:R-:W-:Y:S01]  /*c120*/  FMUL.FTZ R5, R20.reuse, R161 ;  /* 0x000000a114057220 */ /* 0x040fe20000410000 */
[----:B------:R-:W-:Y:S02]  /*c130*/  IMAD.MOV.U32 R161, RZ, RZ, R19 ;  /* 0x000000ffffa17224 */ /* 0x000fe400078e0013 */
[C---:B------:R-:W-:Y:S01]  /*c140*/  FMUL.FTZ R16, R20.reuse, R164 ;  /* 0x000000a414107220 */ /* 0x040fe20000410000 */
[----:B------:R-:W-:Y:S02]  /*c150*/  IMAD.MOV.U32 R160, RZ, RZ, R18 ;  /* 0x000000ffffa07224 */ /* 0x000fe400078e0012 */
[C---:B--2---:R-:W-:Y:S01]  /*c160*/  FMUL.FTZ R6, R3.reuse, R162 ;  /* 0x000000a203067220 */ /* 0x044fe20000410000 */
[C---:B------:R-:W-:Y:S01]  /*c170*/  FMUL.FTZ R7, R3.reuse, R163 ;  /* 0x000000a303077220 */ /* 0x040fe20000410000 */
[----:B------:R-:W-:Y:S01]  /*c180*/  FMUL.FTZ R17, R20, R165 ;  /* 0x000000a514117220 */ /* 0x000fe20000410000 */
[C---:B------:R-:W-:Y:S01]  /*c190*/  FMUL.FTZ R18, R3.reuse, R166 ;  /* 0x000000a603127220 */ /* 0x040fe20000410000 */
[C---:B---3--:R-:W-:Y:S01]  /*c1a0*/  FMUL.FTZ R8, R2.reuse, R156 ;  /* 0x0000009c02087220 */ /* 0x048fe20000410000 */
[C---:B------:R-:W-:Y:S01]  /*c1b0*/  FMUL.FTZ R9, R2.reuse, R157 ;  /* 0x0000009d02097220 */ /* 0x040fe20000410000 */
[C---:B------:R-:W-:Y:S01]  /*c1c0*/  FMUL.FTZ R12, R2.reuse, R168 ;  /* 0x000000a8020c7220 */ /* 0x040fe20000410000 */
[----:B------:R-:W-:Y:S01]  /*c1d0*/  FMUL.FTZ R13, R2, R169 ;  /* 0x000000a9020d7220 */ /* 0x000fe20000410000 */
[C---:B----4-:R-:W-:Y:S01]  /*c1e0*/  FMUL.FTZ R10, R0.reuse, R158 ;  /* 0x0000009e000a7220 */ /* 0x050fe20000410000 */
[C---:B------:R-:W-:Y:S01]  /*c1f0*/  FMUL.FTZ R11, R0.reuse, R159 ;  /* 0x0000009f000b7220 */ /* 0x040fe20000410000 */
[----:B------:R-:W-:Y:S01]  /*c200*/  FMUL.FTZ R14, R0, R170 ;  /* 0x000000aa000e7220 */ /* 0x000fe20000410000 */
[----:B------:R-:W1:Y:S01]  /*c210*/  LDSM.16.MT88.4 R156, [R52+0x9000] ;  /* 0x00900000349c783b */ /* 0x000e620000004200 */
        /* <DEDUP_REMOVED lines=16> */
[----:B------:R-:W-:Y:S02]  /*c320*/  IMAD.MOV.U32 R164, RZ, RZ, R53 ;  /* 0x000000ffffa47224 */ /* 0x000fe400078e0035 */
[C---:B------:R-:W-:Y:S01]  /*c330*/  FMUL.FTZ R132, R20.reuse, R132 ;  /* 0x0000008414847220 */ /* 0x040fe20000410000 */
[----:B------:R-:W2:Y:S01]  /*c340*/  LDL.LU R53, [R1] ;  /* 0x0000000001357983 */ /* 0x000ea20000300800 */
[C---:B------:R-:W-:Y:S01]  /*c350*/  FMUL.FTZ R133, R20.reuse, R133 ;  /* 0x0000008514857220 */ /* 0x040fe20000410000 */
[----:B------:R-:W-:Y:S01]  /*c360*/  MOV R165, R220 ;  /* 0x000000dc00a57202 */ /* 0x000fe20000000f00 */
[C---:B------:R-:W-:Y:S01]  /*c370*/  FMUL.FTZ R144, R20.reuse, R144 ;  /* 0x0000009014907220 */ /* 0x040fe20000410000 */
[----:B------:R-:W3:Y:S01]  /*c380*/  LDL.LU R166, [R1+0x4] ;  /* 0x0000040001a67983 */ /* 0x000ee20000300800 */
[----:B------:R-:W-:Y:S01]  /*c390*/  FMUL.FTZ R145, R20, R145 ;  /* 0x0000009114917220 */ /* 0x000fe20000410000 */
[----:B------:R-:W-:Y:S01]  /*c3a0*/  FMUL.FTZ R15, R0, R171 ;  /* 0x000000ab000f7220 */ /* 0x000fe20000410000 */
[----:B------:R-:W-:Y:S01]  /*c3b0*/  IMAD.MOV.U32 R168, RZ, RZ, R21 ;  /* 0x000000ffffa87224 */ /* 0x000fe200078e0015 */
[----:B------:R-:W4:Y:S01]  /*c3c0*/  LDL.LU R55, [R1+0x10] ;  /* 0x0000100001377983 */ /* 0x000f220000300800 */
[----:B------:R-:W-:Y:S01]  /*c3d0*/  IADD3 R21, PT, PT, R52, 0x9000, RZ ;  /* 0x0000900034157810 */ /* 0x000fe20007ffe0ff */
[C---:B------:R-:W-:Y:S01]  /*c3e0*/  FMUL.FTZ R19, R3.reuse, R167 ;  /* 0x000000a703137220 */ /* 0x040fe20000410000 */
[----:B------:R-:W-:Y:S01]  /*c3f0*/  IMAD.MOV.U32 R167, RZ, RZ, R155 ;  /* 0x000000ffffa77224 */ /* 0x000fe200078e009b */
[----:B------:R-:W5:Y:S01]  /*c400*/  LDL.LU R51, [R1+0x14] ;  /* 0x0000140001337983 */ /* 0x000f620000300800 */
[----:B------:R-:W-:Y:S01]  /*c410*/  MUFU.EX2 R155, R42 ;  /* 0x0000002a009b7308 */ /* 0x000fe20000000800 */
[C---:B------:R-:W-:Y:S01]  /*c420*/  FMUL.FTZ R70, R3.reuse, R70 ;  /* 0x0000004603467220 */ /* 0x040fe20000410000 */
[C---:B------:R-:W-:Y:S01]  /*c430*/  FMUL.FTZ R71, R3.reuse, R71 ;  /* 0x0000004703477220 */ /* 0x040fe20000410000 */
[C---:B------:R-:W-:Y:S01]  /*c440*/  FMUL.FTZ R72, R2.reuse, R72 ;  /* 0x0000004802487220 */ /* 0x040fe20000410000 */
[----:B------:R-:W-:Y:S01]  /*c450*/  FMUL.FTZ R73, R2, R73 ;  /* 0x0000004902497220 */ /* 0x000fe20000410000 */
[C---:B------:R-:W-:Y:S01]  /*c460*/  FMUL.FTZ R74, R0.reuse, R74 ;  /* 0x0000004a004a7220 */ /* 0x040fe20000410000 */
[----:B------:R-:W-:Y:S01]  /*c470*/  FMUL.FTZ R75, R0, R75 ;  /* 0x0000004b004b7220 */ /* 0x000fe20000410000 */
[C---:B------:R-:W-:Y:S01]  /*c480*/  FMUL.FTZ R76, R2.reuse, R76 ;  /* 0x0000004c024c7220 */ /* 0x040fe20000410000 */
[-C--:B-1----:R-:W-:Y:S02]  /*c490*/  HMMA.16816.F32 R4, R172, R156.reuse, R4 ;  /* 0x0000009cac04723c */ /* 0x082fe40000001804 */
[----:B------:R-:W-:Y:S10]  /*c4a0*/  MUFU.EX2 R208, R184 ;  /* 0x000000b800d07308 */ /* 0x000ff40000000800 */
[----:B------:R-:W-:Y:S01]  /*c4b0*/  MUFU.EX2 R184, R37 ;  /* 0x0000002500b87308 */ /* 0x000fe20000000800 */
[----:B------:R-:W-:Y:S01]  /*c4c0*/  FMUL.FTZ R77, R2, R77 ;  /* 0x0000004d024d7220 */ /* 0x000fe20000410000 */
[C---:B------:R-:W-:Y:S01]  /*c4d0*/  FMUL.FTZ R78, R0.reuse, R78 ;  /* 0x0000004e004e7220 */ /* 0x040fe20000410000 */
[C---:B------:R-:W-:Y:S07]  /*c4e0*/  HMMA.16816.F32 R8, R176.reuse, R156, R8 ;  /* 0x0000009cb008723c */ /* 0x040fee0000001808 */
[----:B------:R1:W-:Y:S01]  /*c4f0*/  MUFU.EX2 R220, R29 ;  /* 0x0000001d00dc7308 */ /* 0x0003e20000000800 */
[----:B------:R-:W-:Y:S01]  /*c500*/  FMUL.FTZ R79, R0, R79 ;  /* 0x0000004f004f7220 */ /* 0x000fe20000410000 */
[C---:B------:R-:W-:Y:S01]  /*c510*/  FMUL.FTZ R82, R3.reuse, R82 ;  /* 0x0000005203527220 */ /* 0x040fe20000410000 */
[C---:B------:R-:W-:Y:S01]  /*c520*/  FMUL.FTZ R83, R3.reuse, R83 ;  /* 0x0000005303537220 */ /* 0x040fe20000410000 */
[C---:B------:R-:W-:Y:S01]  /*c530*/  FMUL.FTZ R86, R3.reuse, R86 ;  /* 0x0000005603567220 */ /* 0x040fe20000410000 */
[-C--:B------:R-:W-:Y:S03]  /*c540*/  HMMA.16816.F32 R12, R176, R158.reuse, R12 ;  /* 0x0000009eb00c723c */ /* 0x080fe6000000180c */
[----:B------:R-:W-:Y:S02]  /*c550*/  IMAD.MOV.U32 R171, RZ, RZ, R48 ;  /* 0x000000ffffab7224 */ /* 0x000fe400078e0030 */
[----:B------:R-:W-:Y:S01]  /*c560*/  FMUL.FTZ R87, R3, R87 ;  /* 0x0000005703577220 */ /* 0x000fe20000410000 */
[----:B------:R-:W-:Y:S02]  /*c570*/  VIADD R48, R52, 0x9020 ;  /* 0x0000902034307836 */ /* 0x000fe40000000000 */
[C---:B------:R-:W-:Y:S01]  /*c580*/  FMUL.FTZ R88, R2.reuse, R88 ;  /* 0x0000005802587220 */ /* 0x040fe20000410000 */
[----:B------:R-:W-:Y:S01]  /*c590*/  @P0 VIADD R48, R21, 0xffffffe0 ;  /* 0xffffffe015300836 */ /* 0x000fe20000000000 */
[C---:B------:R-:W-:Y:S04]  /*c5a0*/  HMMA.16816.F32 R16, R172.reuse, R158, R16 ;  /* 0x0000009eac10723c */ /* 0x040fe80000001810 */
[----:B------:R-:W1:Y:S01]  /*c5b0*/  LDSM.16.MT88.4 R156, [R48] ;  /* 0x00000000309c783b */ /* 0x000e620000004200 */
        /* <DEDUP_REMOVED lines=33> */
[----:B------:R-:W-:Y:S01]  /*c7d0*/  MOV R169, R234 ;  /* 0x000000ea00a97202 */ /* 0x000fe20000000f00 */
[----:B------:R-:W-:Y:S02]  /*c7e0*/  IMAD.MOV.U32 R163, RZ, RZ, R233 ;  /* 0x000000ffffa37224 */ /* 0x000fe400078e00e9 */
[C---:B------:R-:W-:Y:S01]  /*c7f0*/  FMUL.FTZ R138, R0.reuse, R138 ;  /* 0x0000008a008a7220 */ /* 0x040fe20000410000 */
[C---:B------:R-:W-:Y:S01]  /*c800*/  FMUL.FTZ R139, R0.reuse, R139 ;  /* 0x0000008b008b7220 */ /* 0x040fe20000410000 */
[----:B------:R-:W-:Y:S01]  /*c810*/  MOV R162, R231 ;  /* 0x000000e700a27202 */ /* 0x000fe20000000f00 */
[C---:B------:R-:W-:Y:S01]  /*c820*/  FMUL.FTZ R142, R0.reuse, R142 ;  /* 0x0000008e008e7220 */ /* 0x040fe20000410000 */
[-C--:B-1----:R-:W-:Y:S01]  /*c830*/  HMMA.16816.F32 R68, R172, R156.reuse, R68 ;  /* 0x0000009cac44723c */ /* 0x082fe20000001844 */
[----:B------:R1:W-:Y:S02]  /*c840*/  MUFU.EX2 R234, R34 ;  /* 0x0000002200ea7308 */ /* 0x0003e40000000800 */
[----:B------:R-:W-:Y:S01]  /*c850*/  FMUL.FTZ R143, R0, R143 ;  /* 0x0000008f008f7220 */ /* 0x000fe20000410000 */
[--C-:B------:R-:W-:Y:S01]  /*c860*/  HSET2.LE.AND R29, R221, R180.reuse, PT ;  /* 0x000000b4dd1d7233 */ /* 0x100fe20003803000 */
[----:B------:R-:W-:Y:S02]  /*c870*/  IMAD.MOV.U32 R170, RZ, RZ, R235 ;  /* 0x000000ffffaa7224 */ /* 0x000fe400078e00eb */
[C---:B------:R-:W-:Y:S04]  /*c880*/  FMUL.FTZ R134, R3.reuse, R134 ;  /* 0x0000008603867220 */ /* 0x040fe80000410000 */
[----:B------:R1:W1:Y:S01]  /*c890*/  MUFU.EX2 R235, R32 ;  /* 0x0000002000eb7308 */ /* 0x0002620000000800 */
[C---:B------:R-:W-:Y:S09]  /*c8a0*/  HMMA.16816.F32 R72, R176.reuse, R156, R72 ;  /* 0x0000009cb048723c */ /* 0x040ff20000001848 */
[----:B------:R-:W-:Y:S01]  /*c8b0*/  MUFU.EX2 R233, R35 ;  /* 0x0000002300e97308 */ /* 0x000fe20000000800 */
[----:B------:R-:W-:Y:S01]  /*c8c0*/  FMUL.FTZ R135, R3, R135 ;  /* 0x0000008703877220 */ /* 0x000fe20000410000 */
[--C-:B------:R-:W-:Y:S01]  /*c8d0*/  FFMA.FTZ R21, R31, UR4, -R183.reuse ;  /* 0x000000041f157c23 */ /* 0x100fe200080108b7 */
[C---:B------:R-:W-:Y:S01]  /*c8e0*/  FMUL.FTZ R136, R2.reuse, R136 ;  /* 0x0000008802887220 */ /* 0x040fe20000410000 */
[--C-:B-1----:R-:W-:Y:S01]  /*c8f0*/  HSET2.LE.AND R34, R228, R180.reuse, PT ;  /* 0x000000b4e4227233 */ /* 0x102fe20003803000 */
[-C--:B------:R-:W-:Y:S05]  /*c900*/  HMMA.16816.F32 R76, R176, R158.reuse, R76 ;  /* 0x0000009eb04c723c */ /* 0x080fea000000184c */
[----:B------:R1:W-:Y:S01]  /*c910*/  MUFU.EX2 R203, R21 ;  /* 0x0000001500cb7308 */ /* 0x0003e20000000800 */
[C---:B------:R-:W-:Y:S01]  /*c920*/  FMUL.FTZ R137, R2.reuse, R137 ;  /* 0x0000008902897220 */ /* 0x040fe20000410000 */
[----:B------:R-:W-:Y:S01]  /*c930*/  FMUL.FTZ R140, R2, R140 ;  /* 0x0000008c028c7220 */ /* 0x000fe20000410000 */
[----:B------:R-:W-:Y:S07]  /*c940*/  LOP3.LUT R32, R200, 0xff00ff, RZ, 0xc0, !PT ;  /* 0x00ff00ffc8207812 */ /* 0x000fee00078ec0ff */
[----:B------:R-:W1:Y:S01]  /*c950*/  MUFU.EX2 R231, R185 ;  /* 0x000000b900e77308 */ /* 0x000e620000000800 */
[----:B------:R-:W-:Y:S01]  /*c960*/  FMUL.FTZ R141, R2, R141 ;  /* 0x0000008d028d7220 */ /* 0x000fe20000410000 */
[C---:B------:R-:W-:Y:S01]  /*c970*/  HMMA.16816.F32 R80, R172.reuse, R158, R80 ;  /* 0x0000009eac50723c */ /* 0x040fe20000001850 */
[----:B------:R-:W1:Y:S07]  /*c980*/  LDSM.16.MT88.4 R156, [R52+0xa000] ;  /* 0x00a00000349c783b */ /* 0x000e6e0000004200 */
[----:B------:R1:W1:Y:S01]  /*c990*/  MUFU.EX2 R200, R22 ;  /* 0x0000001600c87308 */ /* 0x0002620000000800 */
[--C-:B------:R-:W-:Y:S01]  /*c9a0*/  HSET2.LE.AND R31, R32, R180.reuse, PT ;  /* 0x000000b4201f7233 */ /* 0x100fe20003803000 */
[C---:B------:R-:W-:Y:S01]  /*c9b0*/  FMUL.FTZ R146, R3.reuse, R146 ;  /* 0x0000009203927220 */ /* 0x040fe20000410000 */
[--C-:B------:R-:W-:Y:S01]  /*c9c0*/  HSET2.LE.AND R32, R227, R180.reuse, PT ;  /* 0x000000b4e3207233 */ /* 0x100fe20003803000 */
[----:B------:R-:W-:Y:S01]  /*c9d0*/  FMUL.FTZ R147, R3, R147 ;  /* 0x0000009303937220 */ /* 0x000fe20000410000 */
[----:B-1----:R-:W-:Y:S05]  /*c9e0*/  F2FP.F16.F32.PACK_AB R21, R236, R235 ;  /* 0x000000ebec15723e */ /* 0x002fea00000000ff */
[----:B------:R3:W1:Y:S01]  /*c9f0*/  MUFU.EX2 R185, R50 ;  /* 0x0000003200b97308 */ /* 0x0006620000000800 */
[----:B------:R-:W-:Y:S01]  /*ca00*/  LOP3.LUT R35, R229, 0xff00ff, RZ, 0xc0, !PT ;  /* 0x00ff00ffe5237812 */ /* 0x000fe200078ec0ff */
[----:B------:R-:W-:Y:S01]  /*ca10*/  FFMA.FTZ R183, R63, UR4, -R183 ;  /* 0x000000043fb77c23 */ /* 0x000fe200080108b7 */
[----:B------:R-:W-:Y:S07]  /*ca20*/  LOP3.LUT R30, R21, R30, RZ, 0xc0, !PT ;  /* 0x0000001e151e7212 */ /* 0x000fee00078ec0ff */
[----:B------:R-:W-:Y:S01]  /*ca30*/  MUFU.EX2 R63, R205 ;  /* 0x000000cd003f7308 */ /* 0x000fe20000000800 */
[----:B------:R-:W-:Y:S02]  /*ca40*/  F2FP.F16.F32.PACK_AB R21, R231, R208 ;  /* 0x000000d0e715723e */ /* 0x000fe400000000ff */
[----:B------:R-:W-:Y:S07]  /*ca50*/  F2FP.F16.F32.PACK_AB R22, R233, R234 ;  /* 0x000000eae916723e */ /* 0x000fee00000000ff */
[----:B------:R-:W-:Y:S01]  /*ca60*/  MUFU.EX2 R183, R183 ;  /* 0x000000b700b77308 */ /* 0x000fe20000000800 */
[----:B------:R-:W-:Y:S02]  /*ca70*/  LOP3.LUT R28, R21, R28, RZ, 0xc0, !PT ;  /* 0x0000001c151c7212 */ /* 0x000fe400078ec0ff */
[----:B------:R-:W-:Y:S02]  /*ca80*/  LOP3.LUT R31, R22, R31, RZ, 0xc0, !PT ;  /* 0x0000001f161f7212 */ /* 0x000fe400078ec0ff */
[----:B------:R-:W-:Y:S02]  /*ca90*/  F2FP.F16.F32.PACK_AB R22, R199, R200 ;  /* 0x000000c8c716723e */ /* 0x000fe400000000ff */
[--C-:B------:R-:W-:Y:S02]  /*caa0*/  HSET2.LE.AND R35, R35, R180.reuse, PT ;  /* 0x000000b423237233 */ /* 0x100fe40003803000 */
[----:B------:R-:W-:Y:S02]  /*cab0*/  LOP3.LUT R29, R22, R29, RZ, 0xc0, !PT ;  /* 0x0000001d161d7212 */ /* 0x000fe400078ec0ff */
[----:B------:R-:W-:Y:S02]  /*cac0*/  F2FP.F16.F32.PACK_AB R21, R220, R222 ;  /* 0x000000dedc15723e */ /* 0x000fe400000000ff */
[----:B------:R-:W-:Y:S02]  /*cad0*/  F2FP.F16.F32.PACK_AB R22, R203, R198 ;  /* 0x000000c6cb16723e */ /* 0x000fe400000000ff */
[----:B------:R-:W-:Y:S02]  /*cae0*/  LOP3.LUT R34, R21, R34, RZ, 0xc0, !PT ;  /* 0x0000002215227212 */ /* 0x000fe400078ec0ff */
[----:B------:R-:W-:Y:S02]  /*caf0*/  LOP3.LUT R35, R22, R35, RZ, 0xc0, !PT ;  /* 0x0000002316237212 */ /* 0x000fe400078ec0ff */
[----:B------:R-:W-:Y:S02]  /*cb00*/  F2FP.F16.F32.PACK_AB R21, R195, R196 ;  /* 0x000000c4c315723e */ /* 0x000fe400000000ff */
[----:B------:R-:W-:Y:S02]  /*cb10*/  F2FP.F16.F32.PACK_AB R22, R194, R193 ;  /* 0x000000c1c216723e */ /* 0x000fe400000000ff */
[----:B------:R-:W-:Y:S01]  /*cb20*/  LOP3.LUT R32, R21, R32, RZ, 0xc0, !PT ;  /* 0x0000002015207212 */ /* 0x000fe200078ec0ff */
[-C--:B------:R-:W-:Y:S03]  /*cb30*/  HMMA.16816.F32 R84, R172, R156.reuse, R84 ;  /* 0x0000009cac54723c */ /* 0x080fe60000001854 */
[----:B------:R-:W-:Y:S05]  /*cb40*/  LOP3.LUT R33, R22, R33, RZ, 0xc0, !PT ;  /* 0x0000002116217212 */ /* 0x000fea00078ec0ff */
        /* <DEDUP_REMOVED lines=11> */
[-C--:B------:R-:W-:Y:S03]  /*cc00*/  HMMA.16816.F32 R124, R176, R158.reuse, R124 ;  /* 0x0000009eb07c723c */ /* 0x080fe6000000187c */
[----:B--2---:R-:W-:Y:S01]  /*cc10*/  FFMA.FTZ R53, R20, R53, R230 ;  /* 0x0000003514357223 */ /* 0x004fe200000100e6 */
[----:B---3--:R-:W-:Y:S01]  /*cc20*/  FFMA.FTZ R50, R3, R166, R232 ;  /* 0x000000a603327223 */ /* 0x008fe200000100e8 */
[----:B------:R-:W-:Y:S01]  /*cc30*/  LDSM.16.MT88.4 R20, [R48+0x2400] ;  /* 0x002400003014783b */ /* 0x000fe20000004200 */
[----:B------:R-:W-:Y:S02]  /*cc40*/  MOV R166, R153 ;  /* 0x0000009900a67202 */ /* 0x000fe40000000f00 */
[C---:B------:R-:W-:Y:S01]  /*cc50*/  HMMA.16816.F32 R128, R172.reuse, R158, R128 ;  /* 0x0000009eac80723c */ /* 0x040fe20000001880 */
[----:B------:R-:W-:Y:S03]  /*cc60*/  MUFU.EX2 R153, R46 ;  /* 0x0000002e00997308 */ /* 0x000fe60000000800 */
[----:B-----5:R-:W-:Y:S01]  /*cc70*/  FFMA.FTZ R0, R0, R51, R167 ;  /* 0x0000003300007223 */ /* 0x020fe200000100a7 */
[----:B------:R-:W1:Y:S01]  /*cc80*/  LDSM.16.MT88.4 R156, [R48+0x2000] ;  /* 0x00200000309c783b */ /* 0x000e620000004200 */
[----:B------:R-:W-:Y:S02]  /*cc90*/  F2FP.F16.F32.PACK_AB R3, R191, R197 ;  /* 0x000000c5bf03723e */ /* 0x000fe400000000ff */
[----:B------:R-:W-:Y:S04]  /*cca0*/  FADD.FTZ R0, R171, R0 ;  /* 0x00000000ab007221 */ /* 0x000fe80000010000 */
[----:B------:R-:W-:Y:S01]  /*ccb0*/  FADD.FTZ R0, R252, R0 ;  /* 0x00000000fc007221 */ /* 0x000fe20000010000 */
[-C--:B-1----:R-:W-:Y:S08]  /*ccc0*/  HMMA.16816.F32 R132, R172, R156.reuse, R132 ;  /* 0x0000009cac84723c */ /* 0x082ff00000001884 */
[C---:B------:R-:W-:Y:S04]  /*ccd0*/  HMMA.16816.F32 R136, R176.reuse, R156, R136 ;  /* 0x0000009cb088723c */ /* 0x040fe80000001888 */
[----:B------:R-:W-:Y:S02]  /*cce0*/  IMAD.MOV.U32 R157, RZ, RZ, R154 ;  /* 0x000000ffff9d7224 */ /* 0x000fe400078e009a */
[----:B------:R-:W-:Y:S02]  /*ccf0*/  MUFU.EX2 R154, R47 ;  /* 0x0000002f009a7308 */ /* 0x000fe40000000800 */
[-C--:B------:R-:W-:Y:S08]  /*cd00*/  HMMA.16816.F32 R140, R176, R158.reuse, R140 ;  /* 0x0000009eb08c723c */ /* 0x080ff0000000188c */
[----:B------:R-:W1:Y:S01]  /*cd10*/  MUFU.EX2 R179, R36 ;  /* 0x0000002400b37308 */ /* 0x000e620000000800 */
[----:B----4-:R-:W-:Y:S09]  /*cd20*/  FFMA.FTZ R2, R2, R55, R157 ;  /* 0x0000003702027223 */ /* 0x010ff2000001009d */
[----:B------:R-:W-:Y:S01]  /*cd30*/  MUFU.EX2 R177, R38 ;  /* 0x0000002600b17308 */ /* 0x000fe20000000800 */
[----:B------:R-:W-:Y:S09]  /*cd40*/  HMMA.16816.F32 R144, R172, R158, R144 ;  /* 0x0000009eac90723c */ /* 0x000ff20000001890 */
[----:B------:R2:W-:Y:S10]  /*cd50*/  MUFU.EX2 R178, R39 ;  /* 0x0000002700b27308 */ /* 0x0005f40000000800 */
[----:B------:R-:W-:Y:S01]  /*cd60*/  MUFU.EX2 R176, R40 ;  /* 0x0000002800b07308 */ /* 0x000fe20000000800 */
[-C--:B------:R-:W-:Y:S09]  /*cd70*/  HMMA.16816.F32 R4, R28, R24.reuse, R4 ;  /* 0x000000181c04723c */ /* 0x080ff20000001804 */
[----:B------:R-:W3:Y:S10]  /*cd80*/  MUFU.EX2 R175, R41 ;  /* 0x0000002900af7308 */ /* 0x000ef40000000800 */
[----:B------:R4:W-:Y:S01]  /*cd90*/  MUFU.EX2 R173, R43 ;  /* 0x0000002b00ad7308 */ /* 0x0009e20000000800 */
[C---:B------:R-:W-:Y:S01]  /*cda0*/  HMMA.16816.F32 R8, R32.reuse, R24, R8 ;  /* 0x000000182008723c */ /* 0x040fe20000001808 */
[----:B--2---:R-:W-:Y:S08]  /*cdb0*/  LDSM.16.MT88.4 R36, [R52+0x9800] ;  /* 0x009800003424783b */ /* 0x004ff00000004200 */
[----:B------:R-:W-:Y:S10]  /*cdc0*/  MUFU.EX2 R172, R44 ;  /* 0x0000002c00ac7308 */ /* 0x000ff40000000800 */
[----:B------:R-:W2:Y:S01]  /*cdd0*/  MUFU.EX2 R174, R45 ;  /* 0x0000002d00ae7308 */ /* 0x000ea20000000800 */
[-C--:B------:R-:W-:Y:S09]  /*cde0*/  HMMA.16816.F32 R12, R32, R26.reuse, R12 ;  /* 0x0000001a200c723c */ /* 0x080ff2000000180c */
[----:B------:R5:W-:Y:S01]  /*cdf0*/  MUFU.EX2 R55, R54 ;  /* 0x0000003600377308 */ /* 0x000be20000000800 */
[----:B----4-:R-:W-:Y:S01]  /*ce00*/  LDSM.16.MT88.4 R40, [R48+0x1800] ;  /* 0x001800003028783b */ /* 0x010fe20000004200 */
[C---:B------:R-:W-:Y:S07]  /*ce10*/  HMMA.16816.F32 R16, R28.reuse, R26, R16 ;  /* 0x0000001a1c10723c */ /* 0x040fee0000001810 */
[----:B------:R-:W4:Y:S02]  /*ce20*/  LDSM.16.MT88.4 R24, [R48+0x400] ;  /* 0x000400003018783b */ /* 0x000f240000004200 */
[-C--:B----4-:R-:W-:Y:S08]  /*ce30*/  HMMA.16816.F32 R68, R28, R24.reuse, R68 ;  /* 0x000000181c44723c */ /* 0x090ff00000001844 */
[C---:B------:R-:W-:Y:S08]  /*ce40*/  HMMA.16816.F32 R72, R32.reuse, R24, R72 ;  /* 0x000000182048723c */ /* 0x040ff00000001848 */
[-C--:B------:R-:W-:Y:S08]  /*ce50*/  HMMA.16816.F32 R76, R32, R26.reuse, R76 ;  /* 0x0000001a204c723c */ /* 0x080ff0000000184c */
[C---:B------:R-:W-:Y:S01]  /*ce60*/  HMMA.16816.F32 R80, R28.reuse, R26, R80 ;  /* 0x0000001a1c50723c */ /* 0x040fe20000001850 */
[----:B------:R-:W4:Y:S07]  /*ce70*/  LDSM.16.MT88.4 R24, [R52+0xa400] ;  /* 0x00a400003418783b */ /* 0x000f2e0000004200 */
        /* <DEDUP_REMOVED lines=11> */
[C---:B------:R-:W-:Y:S04]  /*cf30*/  HMMA.16816.F32 R120, R32.reuse, R24, R120 ;  /* 0x000000182078723c */ /* 0x040fe80000001878 */
[--C-:B------:R-:W-:Y:S02]  /*cf40*/  HSET2.LE.AND R24, R186, R180.reuse, PT ;  /* 0x000000b4ba187233 */ /* 0x100fe40003803000 */
[--C-:B------:R-:W-:Y:S02]  /*cf50*/  HSET2.LE.AND R25, R65, R180.reuse, PT ;  /* 0x000000b441197233 */ /* 0x100fe40003803000 */
[-C--:B------:R-:W-:Y:S01]  /*cf60*/  HMMA.16816.F32 R124, R32, R26.reuse, R124 ;  /* 0x0000001a207c723c */ /* 0x080fe2000000187c */
[----:B------:R-:W-:Y:S07]  /*cf70*/  MUFU.EX2 R65, R202 ;  /* 0x000000ca00417308 */ /* 0x000fee0000000800 */
[C---:B------:R-:W-:Y:S04]  /*cf80*/  HMMA.16816.F32 R128, R28.reuse, R26, R128 ;  /* 0x0000001a1c80723c */ /* 0x040fe80000001880 */
[--C-:B------:R-:W-:Y:S02]  /*cf90*/  HSET2.LE.AND R26, R188, R180.reuse, PT ;  /* 0x000000b4bc1a7233 */ /* 0x100fe40003803000 */
[----:B------:R-:W-:Y:S02]  /*cfa0*/  LOP3.LUT R27, R190, 0xff00ff, RZ, 0xc0, !PT ;  /* 0x00ff00ffbe1b7812 */ /* 0x000fe400078ec0ff */
[-C--:B------:R-:W-:Y:S03]  /*cfb0*/  HMMA.16816.F32 R132, R28, R20.reuse, R132 ;  /* 0x000000141c84723c */ /* 0x080fe60000001884 */
[----:B------:R-:W-:Y:S02]  /*cfc0*/  LOP3.LUT R26, R3, R26, RZ, 0xc0, !PT ;  /* 0x0000001a031a7212 */ /* 0x000fe400078ec0ff */
[--C-:B------:R-:W-:Y:S02]  /*cfd0*/  HSET2.LE.AND R27, R27, R180.reuse, PT ;  /* 0x000000b41b1b7233 */ /* 0x100fe40003803000 */
[----:B------:R-:W-:Y:S01]  /*cfe0*/  F2FP.F16.F32.PACK_AB R3, R192, R185 ;  /* 0x000000b9c003723e */ /* 0x000fe200000000ff */
[C---:B------:R-:W-:Y:S04]  /*cff0*/  HMMA.16816.F32 R136, R32.reuse, R20, R136 ;  /* 0x000000142088723c */ /* 0x040fe80000001888 */
[----:B------:R-:W-:Y:S02]  /*d000*/  LOP3.LUT R27, R3, R27, RZ, 0xc0, !PT ;  /* 0x0000001b031b7212 */ /* 0x000fe400078ec0ff */
[----:B-1----:R-:W-:Y:S02]  /*d010*/  F2FP.F16.F32.PACK_AB R20, R184, R179 ;  /* 0x000000b3b814723e */ /* 0x002fe400000000ff */
[-C--:B------:R-:W-:Y:S03]  /*d020*/  HMMA.16816.F32 R140, R32, R22.reuse, R140 ;  /* 0x00000016208c723c */ /* 0x080fe6000000188c */
[--C-:B------:R-:W-:Y:S02]  /*d030*/  HSET2.LE.AND R32, R49, R180.reuse, PT ;  /* 0x000000b431207233 */ /* 0x100fe40003803000 */
[----:B---3--:R-:W-:Y:S02]  /*d040*/  F2FP.F16.F32.PACK_AB R33, R175, R176 ;  /* 0x000000b0af21723e */ /* 0x008fe400000000ff */
[----:B------:R-:W-:Y:S01]  /*d050*/  LOP3.LUT R24, R20, R24, RZ, 0xc0, !PT ;  /* 0x0000001814187212 */ /* 0x000fe200078ec0ff */
[----:B------:R-:W-:Y:S01]  /*d060*/  HMMA.16816.F32 R144, R28, R22, R144 ;  /* 0x000000161c90723c */ /* 0x000fe20000001890 */
[----:B------:R-:W1:Y:S03]  /*d070*/  LDSM.16.MT88.4 R28, [R48+0x800] ;  /* 0x00080000301c783b */ /* 0x000e660000004200 */
[----:B------:R-:W-:Y:S02]  /*d080*/  F2FP.F16.F32.PACK_AB R21, R178, R177 ;  /* 0x000000b1b215723e */ /* 0x000fe400000000ff */
[----:B------:R-:W-:Y:S02]  /*d090*/  LOP3.LUT R20, R33, R32, RZ, 0xc0, !PT ;  /* 0x0000002021147212 */ /* 0x000fe400078ec0ff */
[----:B------:R-:W-:Y:S02]  /*d0a0*/  LOP3.LUT R32, R189, 0xff00ff, RZ, 0xc0, !PT ;  /* 0x00ff00ffbd207812 */ /* 0x000fe400078ec0ff */
[----:B------:R-:W-:Y:S02]  /*d0b0*/  LOP3.LUT R25, R21, R25, RZ, 0xc0, !PT ;  /* 0x0000001915197212 */ /* 0x000fe400078ec0ff */
[--C-:B------:R-:W-:Y:S02]  /*d0c0*/  HSET2.LE.AND R22, R187, R180.reuse, PT ;  /* 0x000000b4bb167233 */ /* 0x100fe40003803000 */
[--C-:B------:R-:W-:Y:S02]  /*d0d0*/  HSET2.LE.AND R32, R32, R180.reuse, PT ;  /* 0x000000b420207233 */ /* 0x100fe40003803000 */
[----:B--2---:R-:W-:Y:S01]  /*d0e0*/  F2FP.F16.F32.PACK_AB R23, R174, R172 ;  /* 0x000000acae17723e */ /* 0x004fe200000000ff */
[-C--:B------:R-:W-:Y:S05]  /*d0f0*/  HMMA.16816.F32 R4, R24, R36.reuse, R4 ;  /* 0x000000241804723c */ /* 0x080fea0000001804 */
[--C-:B------:R-:W-:Y:S02]  /*d100*/  HSET2.LE.AND R21, R64, R180.reuse, PT ;  /* 0x000000b440157233 */ /* 0x100fe40003803000 */
[----:B------:R-:W-:Y:S01]  /*d110*/  F2FP.F16.F32.PACK_AB R33, R154, R153 ;  /* 0x000000999a21723e */ /* 0x000fe200000000ff */
[----:B------:R-:W2:Y:S01]  /*d120*/  MUFU.EX2 R64, R201 ;  /* 0x000000c900407308 */ /* 0x000ea20000000800 */
[----:B------:R-:W-:Y:S02]  /*d130*/  F2FP.F16.F32.PACK_AB R3, R173, R155 ;  /* 0x0000009bad03723e */ /* 0x000fe400000000ff */
[----:B------:R-:W-:Y:S02]  /*d140*/  LOP3.LUT R22, R23, R22, RZ, 0xc0, !PT ;  /* 0x0000001617167212 */ /* 0x000fe400078ec0ff */
[----:B------:R-:W-:Y:S02]  /*d150*/  LOP3.LUT R23, R33, R32, RZ, 0xc0, !PT ;  /* 0x0000002021177212 */ /* 0x000fe400078ec0ff */
[----:B------:R-:W-:Y:S01]  /*d160*/  LOP3.LUT R21, R3, R21, RZ, 0xc0, !PT ;  /* 0x0000001503157212 */ /* 0x000fe200078ec0ff */
[----:B------:R-:W3:Y:S01]  /*d170*/  LDSM.16.MT88.4 R32, [R52+0xa800] ;  /* 0x00a800003420783b */ /* 0x000ee20000004200 */
[C---:B------:R-:W-:Y:S05]  /*d180*/  LOP3.LUT R3, R206.reuse, R244, R241, 0x96, !PT ;  /* 0x000000f4ce037212 */ /* 0x040fea00078e96f1 */
[C---:B------:R-:W-:Y:S08]  /*d190*/  HMMA.16816.F32 R8, R20.reuse, R36, R8 ;  /* 0x000000241408723c */ /* 0x040ff00000001808 */
[-C--:B------:R-:W-:Y:S08]  /*d1a0*/  HMMA.16816.F32 R12, R20, R38.reuse, R12 ;  /* 0x00000026140c723c */ /* 0x080ff0000000180c */
[C---:B------:R-:W-:Y:S01]  /*d1b0*/  HMMA.16816.F32 R16, R24.reuse, R38, R16 ;  /* 0x000000261810723c */ /* 0x040fe20000001810 */
[----:B------:R-:W4:Y:S07]  /*d1c0*/  LDSM.16.MT88.4 R36, [R52+0xb800] ;  /* 0x00b800003424783b */ /* 0x000f2e0000004200 */
[-C--:B-1----:R-:W-:Y:S08]  /*d1d0*/  HMMA.16816.F32 R68, R24, R28.reuse, R68 ;  /* 0x0000001c1844723c */ /* 0x082ff00000001844 */
[C---:B------:R-:W-:Y:S08]  /*d1e0*/  HMMA.16816.F32 R72, R20.reuse, R28, R72 ;  /* 0x0000001c1448723c */ /* 0x040ff00000001848 */
[-C--:B------:R-:W-:Y:S08]  /*d1f0*/  HMMA.16816.F32 R76, R20, R30.reuse, R76 ;  /* 0x0000001e144c723c */ /* 0x080ff0000000184c */
[C---:B------:R-:W-:Y:S04]  /*d200*/  HMMA.16816.F32 R80, R24.reuse, R30, R80 ;  /* 0x0000001e1850723c */ /* 0x040fe80000001850 */
[----:B------:R-:W-:Y:S01]  /*d210*/  IMAD.WIDE.U32 R30, R3, -0x2daee0ad, RZ ;  /* 0xd2511f53031e7825 */ /* 0x000fe200078e00ff */
[----:B------:R-:W-:Y:S03]  /*d220*/  LOP3.LUT R3, R206, R238, R237, 0x96, !PT ;  /* 0x000000eece037212 */ /* 0x000fe600078e96ed */
[-C--:B---3--:R-:W-:Y:S03]  /*d230*/  HMMA.16816.F32 R84, R24, R32.reuse, R84 ;  /* 0x000000201854723c */ /* 0x088fe60000001854 */
[----:B------:R-:W-:Y:S01]  /*d240*/  IMAD.WIDE.U32 R28, R3, -0x2daee0ad, RZ ;  /* 0xd2511f53031c7825 */ /* 0x000fe200078e00ff */
[----:B------:R-:W-:Y:S04]  /*d250*/  MOV R3, R30 ;  /* 0x0000001e00037202 */ /* 0x000fe80000000f00 */
[C---:B------:R-:W-:Y:S04]  /*d260*/  HMMA.16816.F32 R88, R20.reuse, R32, R88 ;  /* 0x000000201458723c */ /* 0x040fe80000001858 */
[----:B------:R-:W-:Y:S01]  /*d270*/  LOP3.LUT R32, R207, R248, R31, 0x96, !PT ;  /* 0x000000f8cf207212 */ /* 0x000fe200078e961f */
[----:B------:R-:W-:Y:S01]  /*d280*/  IMAD.MOV.U32 R31, RZ, RZ, R28 ;  /* 0x000000ffff1f7224 */ /* 0x000fe200078e001c */
[C---:B------:R-:W-:Y:S02]  /*d290*/  PRMT R33, R28.reuse, 0x7772, RZ ;  /* 0x000077721c217816 */ /* 0x040fe400000000ff */
[-C--:B------:R-:W-:Y:S08]  /*d2a0*/  HMMA.16816.F32 R92, R20, R34.reuse, R92 ;  /* 0x00000022145c723c */ /* 0x080ff0000000185c */
[C---:B------:R-:W-:Y:S04]  /*d2b0*/  HMMA.16816.F32 R96, R24.reuse, R34, R96 ;  /* 0x000000221860723c */ /* 0x040fe80000001860 */
[C---:B------:R-:W-:Y:S02]  /*d2c0*/  PRMT R34, R28.reuse, 0x7773, RZ ;  /* 0x000077731c227816 */ /* 0x040fe400000000ff */
[----:B------:R-:W-:Y:S02]  /*d2d0*/  PRMT R35, R28, 0x7771, RZ ;  /* 0x000077711c237816 */ /* 0x000fe400000000ff */
[-C--:B------:R-:W-:Y:S03]  /*d2e0*/  HMMA.16816.F32 R100, R24, R40.reuse, R100 ;  /* 0x000000281864723c */ /* 0x080fe60000001864 */
[----:B------:R-:W-:Y:S02]  /*d2f0*/  LOP3.LUT R28, R31, 0xff, RZ, 0xc0, !PT ;  /* 0x000000ff1f1c7812 */ /* 0x000fe400078ec0ff */
[----:B------:R-:W-:Y:S02]  /*d300*/  PRMT R49, R33, 0x5410, R34 ;  /* 0x0000541021317816 */ /* 0x000fe40000000022 */
[----:B------:R-:W-:Y:S01]  /*d310*/  PRMT R47, R28, 0x5410, R35 ;  /* 0x000054101c2f7816 */ /* 0x000fe20000000023 */
[C---:B------:R-:W-:Y:S04]  /*d320*/  HMMA.16816.F32 R104, R20.reuse, R40, R104 ;  /* 0x000000281468723c */ /* 0x040fe80000001868 */
[C---:B------:R-:W-:Y:S02]  /*d330*/  PRMT R41, R30.reuse, 0x7772, RZ ;  /* 0x000077721e297816 */ /* 0x040fe400000000ff */
[----:B------:R-:W-:Y:S02]  /*d340*/  PRMT R40, R30, 0x7771, RZ ;  /* 0x000077711e287816 */ /* 0x000fe400000000ff */
[-C--:B------:R-:W-:Y:S03]  /*d350*/  HMMA.16816.F32 R108, R20, R42.reuse, R108 ;  /* 0x0000002a146c723c */ /* 0x080fe6000000186c */
[C---:B------:R-:W-:Y:S02]  /*d360*/  LOP3.LUT R34, R32.reuse, 0xffff, RZ, 0xc0, !PT ;  /* 0x0000ffff20227812 */ /* 0x040fe400078ec0ff */
[----:B------:R-:W-:Y:S02]  /*d370*/  PRMT R33, R32, 0x7632, R33 ;  /* 0x0000763220217816 */ /* 0x000fe40000000021 */
[----:B------:R-:W-:Y:S01]  /*d380*/  SHF.R.U32.HI R34, RZ, 0x8, R34 ;  /* 0x00000008ff227819 */ /* 0x000fe20000011622 */
[C---:B------:R-:W-:Y:S04]  /*d390*/  HMMA.16816.F32 R112, R24.reuse, R42, R112 ;  /* 0x0000002a1870723c */ /* 0x040fe80000001870 */
[----:B------:R-:W-:Y:S02]  /*d3a0*/  PRMT R42, R30, 0x7773, RZ ;  /* 0x000077731e2a7816 */ /* 0x000fe400000000ff */
[----:B------:R-:W-:Y:S02]  /*d3b0*/  LOP3.LUT R30, R3, 0xff, RZ, 0xc0, !PT ;  /* 0x000000ff031e7812 */ /* 0x000fe400078ec0ff */
[-C--:B----4-:R-:W-:Y:S03]  /*d3c0*/  HMMA.16816.F32 R116, R24, R36.reuse, R116 ;  /* 0x000000241874723c */ /* 0x090fe60000001874 */
[----:B------:R-:W-:Y:S02]  /*d3d0*/  PRMT R43, R41, 0x5410, R42 ;  /* 0x00005410292b7816 */ /* 0x000fe4000000002a */
[----:B------:R-:W-:Y:S02]  /*d3e0*/  LOP3.LUT R3, R207, R242, R29, 0x96, !PT ;  /* 0x000000f2cf037212 */ /* 0x000fe400078e961d */
[----:B------:R-:W-:Y:S01]  /*d3f0*/  PRMT R42, R30, 0x5410, R40 ;  /* 0x000054101e2a7816 */ /* 0x000fe20000000028 */
[C---:B------:R-:W-:Y:S01]  /*d400*/  HMMA.16816.F32 R120, R20.reuse, R36, R120 ;  /* 0x000000241478723c */ /* 0x040fe20000001878 */
[----:B------:R-:W1:Y:S03]  /*d410*/  LDSM.16.MT88.4 R28, [R48+0x2800] ;  /* 0x00280000301c783b */ /* 0x000e660000004200 */
[----:B------:R-:W-:Y:S02]  /*d420*/  LOP3.LUT R41, R32, 0xff, RZ, 0xc0, !PT ;  /* 0x000000ff20297812 */ /* 0x000fe400078ec0ff */
[----:B------:R-:W-:Y:S02]  /*d430*/  SHF.R.U32.HI R40, RZ, 0x18, R32 ;  /* 0x00000018ff287819 */ /* 0x000fe40000011620 */
[-C--:B------:R-:W-:Y:S03]  /*d440*/  HMMA.16816.F32 R124, R20, R38.reuse, R124 ;  /* 0x00000026147c723c */ /* 0x080fe6000000187c */
[C---:B------:R-:W-:Y:S02]  /*d450*/  PRMT R36, R3.reuse, 0x7632, R36 ;  /* 0x0000763203247816 */ /* 0x040fe40000000024 */
[C---:B------:R-:W-:Y:S02]  /*d460*/  LOP3.LUT R32, R3.reuse, 0xffff, RZ, 0xc0, !PT ;  /* 0x0000ffff03207812 */ /* 0x040fe400078ec0ff */
[----:B------:R-:W-:Y:S01]  /*d470*/  LOP3.LUT R37, R3, 0xff, RZ, 0xc0, !PT ;  /* 0x000000ff03257812 */ /* 0x000fe200078ec0ff */
[C---:B------:R-:W-:Y:S04]  /*d480*/  HMMA.16816.F32 R128, R24.reuse, R38, R128 ;  /* 0x000000261880723c */ /* 0x040fe80000001880 */
[----:B------:R-:W-:Y:S02]  /*d490*/  SHF.R.U32.HI R35, RZ, 0x18, R3 ;  /* 0x00000018ff237819 */ /* 0x000fe40000011603 */
[----:B------:R-:W-:Y:S02]  /*d4a0*/  LOP3.LUT R3, R36, 0xff, RZ, 0xc0, !PT ;  /* 0x000000ff24037812 */ /* 0x000fe400078ec0ff */
[----:B------:R-:W-:Y:S02]  /*d4b0*/  LOP3.LUT R33, R33, 0xff, RZ, 0xc0, !PT ;  /* 0x000000ff21217812 */ /* 0x000fe400078ec0ff */
[----:B------:R-:W-:Y:S02]  /*d4c0*/  SHF.R.U32.HI R32, RZ, 0x8, R32 ;  /* 0x00000008ff207819 */ /* 0x000fe40000011620 */
[----:B------:R-:W-:Y:S01]  /*d4d0*/  PRMT R40, R33, 0x5410, R40 ;  /* 0x0000541021287816 */ /* 0x000fe20000000028 */
[----:B------:R-:W-:Y:S01]  /*d4e0*/  FADD.FTZ R33, R164, R2 ;  /* 0x00000002a4217221 */ /* 0x000fe20000010000 */
[----:B------:R-:W-:Y:S01]  /*d4f0*/  PRMT R45, R37, 0x5410, R32 ;  /* 0x00005410252d7816 */ /* 0x000fe20000000020 */
[----:B------:R-:W-:Y:S01]  /*d500*/  FADD.FTZ R32, R165, R50 ;  /* 0x00000032a5207221 */ /* 0x000fe20000010000 */
[----:B------:R-:W-:Y:S01]  /*d510*/  PRMT R46, R3, 0x5410, R35 ;  /* 0x00005410032e7816 */ /* 0x000fe20000000023 */
[----:B------:R-:W-:Y:S01]  /*d520*/  FADD.FTZ R3, R166, R53 ;  /* 0x00000035a6037221 */ /* 0x000fe20000010000 */
[----:B------:R-:W-:Y:S01]  /*d530*/  LDSM.16.MT88.4 R36, [R52+0xac00] ;  /* 0x00ac00003424783b */ /* 0x000fe20000004200 */
[----:B------:R-:W-:Y:S01]  /*d540*/  PRMT R41, R41, 0x5410, R34 ;  /* 0x0000541029297816 */ /* 0x000fe20000000022 */
[----:B------:R-:W-:Y:S01]  /*d550*/  FADD.FTZ R32, R169, R32 ;  /* 0x00000020a9207221 */ /* 0x000fe20000010000 */
[--C-:B------:R-:W-:Y:S01]  /*d560*/  HSET2.LE.AND R44, R40, R180.reuse, PT ;  /* 0x000000b4282c7233 */ /* 0x100fe20003803000 */
[----:B------:R-:W-:Y:S01]  /*d570*/  FADD.FTZ R2, R170, R3 ;  /* 0x00000003aa027221 */ /* 0x000fe20000010000 */
[----:B------:R-:W-:Y:S01]  /*d580*/  FADD.FTZ R3, R168, R33 ;  /* 0x00000021a8037221 */ /* 0x000fe20000010000 */
[----:B------:R-:W-:Y:S01]  /*d590*/  FADD.FTZ R53, R162, R32 ;  /* 0x00000020a2357221 */ /* 0x000fe20000010000 */
[-C--:B-1----:R-:W-:Y:S01]  /*d5a0*/  HMMA.16816.F32 R132, R24, R28.reuse, R132 ;  /* 0x0000001c1884723c */ /* 0x082fe20000001884 */
[----:B------:R-:W1:Y:S02]  /*d5b0*/  LDSM.16.MT88.4 R164, [R52+0x9c00] ;  /* 0x009c000034a4783b */ /* 0x000e640000004200 */
[----:B-----5:R-:W-:Y:S01]  /*d5c0*/  FADD.FTZ R54, R163, R2 ;  /* 0x00000002a3367221 */ /* 0x020fe20000010000 */
[----:B------:R-:W-:Y:S01]  /*d5d0*/  LOP3.LUT R2, R43, 0xff00ff, RZ, 0xc0, !PT ;  /* 0x00ff00ff2b027812 */ /* 0x000fe200078ec0ff */
[----:B------:R-:W-:Y:S01]  /*d5e0*/  FADD.FTZ R51, R161, R3 ;  /* 0x00000003a1337221 */ /* 0x000fe20000010000 */
[--C-:B------:R-:W-:Y:S01]  /*d5f0*/  HSET2.LE.AND R3, R41, R180.reuse, PT ;  /* 0x000000b429037233 */ /* 0x100fe20003803000 */
[----:B------:R-:W-:Y:S01]  /*d600*/  FADD.FTZ R50, R160, R0 ;  /* 0x00000000a0327221 */ /* 0x000fe20000010000 */
[C---:B------:R-:W-:Y:S01]  /*d610*/  HMMA.16816.F32 R136, R20.reuse, R28, R136 ;  /* 0x0000001c1488723c */ /* 0x040fe20000001888 */
[----:B------:R-:W3:Y:S03]  /*d620*/  LDSM.16.MT88.4 R32, [R48+0xc00] ;  /* 0x000c00003020783b */ /* 0x000ee60000004200 */
[--C-:B------:R-:W-:Y:S02]  /*d630*/  HSET2.LE.AND R0, R42, R180.reuse, PT ;  /* 0x000000b42a007233 */ /* 0x100fe40003803000 */
[--C-:B------:R-:W-:Y:S02]  /*d640*/  HSET2.LE.AND R2, R2, R180.reuse, PT ;  /* 0x000000b402027233 */ /* 0x100fe40003803000 */
[-C--:B------:R-:W-:Y:S01]  /*d650*/  HMMA.16816.F32 R140, R20, R30.reuse, R140 ;  /* 0x0000001e148c723c */ /* 0x080fe2000000188c */
[----:B------:R-:W4:Y:S02]  /*d660*/  LDSM.16.MT88.4 R40, [R48+0x1c00] ;  /* 0x001c00003028783b */ /* 0x000f240000004200 */
[----:B--2---:R-:W-:Y:S02]  /*d670*/  F2FP.F16.F32.PACK_AB R22, R65, R64 ;  /* 0x000000404116723e */ /* 0x004fe400000000ff */
[----:B------:R-:W-:Y:S02]  /*d680*/  F2FP.F16.F32.PACK_AB R23, R67, R66 ;  /* 0x000000424317723e */ /* 0x000fe400000000ff */
[----:B------:R-:W-:Y:S01]  /*d690*/  F2FP.F16.F32.PACK_AB R20, R63, R61 ;  /* 0x0000003d3f14723e */ /* 0x000fe200000000ff */
[----:B------:R-:W-:Y:S01]  /*d6a0*/  HMMA.16816.F32 R144, R24, R30, R144 ;  /* 0x0000001e1890723c */ /* 0x000fe20000001890 */
[----:B------:R-:W2:Y:S03]  /*d6b0*/  LDSM.16.MT88.4 R28, [R52+0xbc00] ;  /* 0x00bc0000341c783b */ /* 0x000ea60000004200 */
[----:B------:R-:W-:Y:S02]  /*d6c0*/  F2FP.F16.F32.PACK_AB R21, R182, R55 ;  /* 0x00000037b615723e */ /* 0x000fe400000000ff */
[----:B------:R-:W-:Y:S02]  /*d6d0*/  LOP3.LUT R49, R49, 0xff00ff, RZ, 0xc0, !PT ;  /* 0x00ff00ff31317812 */ /* 0x000fe400078ec0ff */
[----:B------:R-:W-:Y:S01]  /*d6e0*/  LOP3.LUT R22, R22, R0, RZ, 0xc0, !PT ;  /* 0x0000000016167212 */ /* 0x000fe200078ec0ff */
[----:B------:R-:W-:Y:S01]  /*d6f0*/  FADD.FTZ R0, R193, R50 ;  /* 0x00000032c1007221 */ /* 0x000fe20000010000 */
[----:B------:R-:W-:Y:S01]  /*d700*/  LOP3.LUT R23, R23, R2, RZ, 0xc0, !PT ;  /* 0x0000000217177212 */ /* 0x000fe200078ec0ff */
[----:B------:R-:W-:Y:S01]  /*d710*/  FADD.FTZ R2, R196, R51 ;  /* 0x00000033c4027221 */ /* 0x000fe20000010000 */
[----:B------:R-:W-:Y:S01]  /*d720*/  LOP3.LUT R20, R20, R3, RZ, 0xc0, !PT ;  /* 0x0000000314147212 */ /* 0x000fe200078ec0ff */
[----:B------:R-:W-:Y:S01]  /*d730*/  FADD.FTZ R3, R200, R53 ;  /* 0x00000035c8037221 */ /* 0x000fe20000010000 */
[----:B------:R-:W-:Y:S02]  /*d740*/  LOP3.LUT R21, R21, R44, RZ, 0xc0, !PT ;  /* 0x0000002c15157212 */ /* 0x000fe400078ec0ff */
[--C-:B------:R-:W-:Y:S02]  /*d750*/  HSET2.LE.AND R47, R47, R180.reuse, PT ;  /* 0x000000b42f2f7233 */ /* 0x100fe40003803000 */
[--C-:B------:R-:W-:Y:S02]  /*d760*/  HSET2.LE.AND R49, R49, R180.reuse, PT ;  /* 0x000000b431317233 */ /* 0x100fe40003803000 */
[--C-:B------:R-:W-:Y:S01]  /*d770*/  HSET2.LE.AND R45, R45, R180.reuse, PT ;  /* 0x000000b42d2d7233 */ /* 0x100fe20003803000 */
[-C--:B-1----:R-:W-:Y:S01]  /*d780*/  HMMA.16816.F32 R160, R20, R164.reuse, R4 ;  /* 0x000000a414a0723c */ /* 0x082fe20000001804 */
[----:B------:R-:W1:Y:S04]  /*d790*/  LDSM.16.MT88.4 R4, [R48+0x2c00] ;  /* 0x002c00003004783b */ /* 0x000e680000004200 */
[----:B------:R-:W-:Y:S02]  /*d7a0*/  HSET2.LE.AND R46, R46, R180, PT ;  /* 0x000000b42e2e7233 */ /* 0x000fe40003803000 */
[----:B------:R-:W-:Y:S02]  /*d7b0*/  F2FP.F16.F32.PACK_AB R24, R57, R56 ;  /* 0x000000383918723e */ /* 0x000fe400000000ff */
[----:B------:R-:W-:Y:S02]  /*d7c0*/  F2FP.F16.F32.PACK_AB R25, R59, R58 ;  /* 0x0000003a3b19723e */ /* 0x000fe400000000ff */
[----:B------:R-:W-:Y:S02]  /*d7d0*/  F2FP.F16.F32.PACK_AB R26, R181, R60 ;  /* 0x0000003cb51a723e */ /* 0x000fe400000000ff */
[----:B------:R-:W-:Y:S02]  /*d7e0*/  F2FP.F16.F32.PACK_AB R27, R183, R62 ;  /* 0x0000003eb71b723e */ /* 0x000fe400000000ff */
[----:B------:R-:W-:Y:S02]  /*d7f0*/  LOP3.LUT R24, R24, R45, RZ, 0xc0, !PT ;  /* 0x0000002d18187212 */ /* 0x000fe400078ec0ff */
[----:B------:R-:W-:Y:S02]  /*d800*/  LOP3.LUT R25, R25, R46, RZ, 0xc0, !PT ;  /* 0x0000002e19197212 */ /* 0x000fe400078ec0ff */
[----:B------:R-:W-:Y:S02]  /*d810*/  LOP3.LUT R26, R26, R47, RZ, 0xc0, !PT ;  /* 0x0000002f1a1a7212 */ /* 0x000fe400078ec0ff */
[----:B------:R-:W-:Y:S07]  /*d820*/  LOP3.LUT R27, R27, R49, RZ, 0xc0, !PT ;  /* 0x000000311b1b7212 */ /* 0x000fee00078ec0ff */
[C---:B------:R-:W-:Y:S04]  /*d830*/  HMMA.16816.F32 R156, R24.reuse, R164, R8 ;  /* 0x000000a4189c723c */ /* 0x040fe80000001808 */
[----:B------:R-:W-:Y:S01]  /*d840*/  FADD.FTZ R9, R195, R2 ;  /* 0x00000002c3097221 */ /* 0x000fe20000010000 */
[----:B------:R-:W-:Y:S01]  /*d850*/  FADD.FTZ R8, R208, R54 ;  /* 0x00000036d0087221 */ /* 0x000fe20000010000 */
[----:B------:R-:W-:Y:S02]  /*d860*/  FADD.FTZ R10, R199, R3 ;  /* 0x00000003c70a7221 */ /* 0x000fe40000010000 */
        /* <DEDUP_REMOVED lines=11> */
[-C--:B---3--:R-:W-:Y:S03]  /*d920*/  HMMA.16816.F32 R68, R20, R32.reuse, R68 ;  /* 0x000000201444723c */ /* 0x088fe60000001844 */
        /* <DEDUP_REMOVED lines=15> */
[----:B------:R-:W-:Y:S01]  /*da20*/  IMAD.MOV.U32 R153, RZ, RZ, R148 ;  /* 0x000000ffff997224 */ /* 0x000fe200078e0094 */
        /* <DEDUP_REMOVED lines=8> */
[----:B------:R-:W-:Y:S01]  /*dab0*/  IMAD.MOV.U32 R155, RZ, RZ, R150 ;  /* 0x000000ffff9b7224 */ /* 0x000fe200078e0096 */
[----:B------:R-:W-:Y:S02]  /*dac0*/  MOV R154, R151 ;  /* 0x00000097009a7202 */ /* 0x000fe40000000f00 */
[C---:B------:R-:W-:Y:S04]  /*dad0*/  HMMA.16816.F32 R88, R24.reuse, R36, R88 ;  /* 0x000000241858723c */ /* 0x040fe80000001858 */
[----:B------:R-:W-:Y:S04]  /*dae0*/  FADD.FTZ R3, R63, R9 ;  /* 0x000000093f037221 */ /* 0x000fe80000010000 */
[-C--:B------:R-:W-:Y:S08]  /*daf0*/  HMMA.16816.F32 R92, R24, R38.reuse, R92 ;  /* 0x00000026185c723c */ /* 0x080ff0000000185c */
[C---:B------:R-:W-:Y:S08]  /*db00*/  HMMA.16816.F32 R96, R20.reuse, R38, R96 ;  /* 0x000000261460723c */ /* 0x040ff00000001860 */
[-C--:B----4-:R-:W-:Y:S08]  /*db10*/  HMMA.16816.F32 R100, R20, R40.reuse, R100 ;  /* 0x000000281464723c */ /* 0x090ff00000001864 */
[C---:B------:R-:W-:Y:S08]  /*db20*/  HMMA.16816.F32 R104, R24.reuse, R40, R104 ;  /* 0x000000281868723c */ /* 0x040ff00000001868 */
[-C--:B------:R-:W-:Y:S08]  /*db30*/  HMMA.16816.F32 R108, R24, R42.reuse, R108 ;  /* 0x0000002a186c723c */ /* 0x080ff0000000186c */
[C---:B------:R-:W-:Y:S08]  /*db40*/  HMMA.16816.F32 R112, R20.reuse, R42, R112 ;  /* 0x0000002a1470723c */ /* 0x040ff00000001870 */
[-C--:B--2---:R-:W-:Y:S08]  /*db50*/  HMMA.16816.F32 R116, R20, R28.reuse, R116 ;  /* 0x0000001c1474723c */ /* 0x084ff00000001874 */
[C---:B------:R-:W-:Y:S08]  /*db60*/  HMMA.16816.F32 R120, R24.reuse, R28, R120 ;  /* 0x0000001c1878723c */ /* 0x040ff00000001878 */
[-C--:B------:R-:W-:Y:S08]  /*db70*/  HMMA.16816.F32 R124, R24, R30.reuse, R124 ;  /* 0x0000001e187c723c */ /* 0x080ff0000000187c */
[C---:B------:R-:W-:Y:S08]  /*db80*/  HMMA.16816.F32 R128, R20.reuse, R30, R128 ;  /* 0x0000001e1480723c */ /* 0x040ff00000001880 */
[-C--:B-1----:R-:W-:Y:S08]  /*db90*/  HMMA.16816.F32 R132, R20, R4.reuse, R132 ;  /* 0x000000041484723c */ /* 0x082ff00000001884 */
        /* <DEDUP_REMOVED lines=12> */
[----:B------:R-:W-:Y:S03]  /*dc60*/  HMMA.16816.F32 R144, R20, R6, R144 ;  /* 0x000000061490723c */ /* 0x000fe60000001890 */
[----:B------:R1:W-:Y:S01]  /*dc70*/  STL [R1], R4 ;  /* 0x0000000401007387 */ /* 0x0003e20000100800 */
[----:B------:R-:W-:Y:S01]  /*dc80*/  FADD.FTZ R3, R181, R3 ;  /* 0x00000003b5037221 */ /* 0x000fe20000010000 */
[----:B------:R-:W-:Y:S01]  /*dc90*/  FADD.FTZ R2, R183, R2 ;  /* 0x00000002b7027221 */ /* 0x000fe20000010000 */
[----:B------:R-:W-:Y:S05]  /*dca0*/  VIADD R0, R217, 0xffffffff ;  /* 0xffffffffd9007836 */ /* 0x000fea0000000000 */
[----:B------:R-:W-:Y:S01]  /*dcb0*/  MOV R217, R0 ;  /* 0x0000000000d97202 */ /* 0x000fe20000000f00 */
[----:B-1----:R-:W-:Y:S05]  /*dcc0*/  FADD.FTZ R4, R67, R5 ;  /* 0x0000000543047221 */ /* 0x002fea0000010000 */
[----:B------:R-:W-:Y:S04]  /*dcd0*/  STL [R1+0x4], R4 ;  /* 0x0000040401007387 */ /* 0x000fe80000100800 */
[----:B------:R1:W-:Y:S04]  /*dce0*/  STL [R1+0x10], R3 ;  /* 0x0000100301007387 */ /* 0x0003e80000100800 */
[----:B------:R2:W-:Y:S01]  /*dcf0*/  STL [R1+0x14], R2 ;  /* 0x0000140201007387 */ /* 0x0005e20000100800 */
[----:B-1----:R-:W-:Y:S01]  /*dd00*/  IMAD.MOV.U32 R3, RZ, RZ, R152 ;  /* 0x000000ffff037224 */ /* 0x002fe200078e0098 */
[----:B------:R-:W-:Y:S06]  /*dd10*/  @P1 BRA `(.L_x_634) ;  /* 0xffffffb000c81947 */ /* 0x000fec000383ffff */
.L_x_633:
[----:B------:R-:W3:Y:S01]  /*dd20*/  LDL.LU R0, [R1] ;  /* 0x0000000001007983 */ /* 0x000ee20000300800 */
[----:B------:R-:W1:Y:S03]  /*dd30*/  LDCU UR4, c[0x0][0x4fc] ;  /* 0x00009f80ff0477ac */ /* 0x000e660008000800 */
[----:B------:R-:W4:Y:S04]  /*dd40*/  LDL.LU R7, [R1+0x4] ;  /* 0x0000040001077983 */ /* 0x000f280000300800 */
[----:B------:R-:W2:Y:S04]  /*dd50*/  LDL.LU R6, [R1+0x10] ;  /* 0x0000100001067983 */ /* 0x000ea80000300800 */
[----:B------:R-:W2:Y:S04]  /*dd60*/  LDL.LU R5, [R1+0x14] ;  /* 0x0000140001057983 */ /* 0x000ea80000300800 */
[----:B------:R-:W2:Y:S04]  /*dd70*/  LDL R52, [R1+0x6c] ;  /* 0x00006c0001347983 */ /* 0x000ea80000100800 */
[----:B---3--:R-:W3:Y:S04]  /*dd80*/  SHFL.BFLY PT, R4, R0, 0x2, 0x1f ;  /* 0x0c401f0000047f89 */ /* 0x008ee800000e0000 */
[----:B----4-:R-:W4:Y:S04]  /*dd90*/  SHFL.BFLY PT, R3, R7, 0x2, 0x1f ;  /* 0x0c401f0007037f89 */ /* 0x010f2800000e0000 */
[----:B--2---:R-:W2:Y:S01]  /*dda0*/  SHFL.BFLY PT, R2, R6, 0x2, 0x1f ;  /* 0x0c401f0006027f89 */ /* 0x004ea200000e0000 */
[----:B---3--:R-:W-:-:S03]  /*ddb0*/  FADD.FTZ R4, R4, R0 ;  /* 0x0000000004047221 */ /* 0x008fc60000010000 */
[----:B------:R-:W3:Y:S01]  /*ddc0*/  SHFL.BFLY PT, R0, R5, 0x2, 0x1f ;  /* 0x0c401f0005007f89 */ /* 0x000ee200000e0000 */
[----:B----4-:R-:W-:-:S03]  /*ddd0*/  FADD.FTZ R3, R3, R7 ;  /* 0x0000000703037221 */ /* 0x010fc60000010000 */
[----:B------:R-:W4:Y:S01]  /*dde0*/  SHFL.BFLY PT, R48, R4, 0x1, 0x1f ;  /* 0x0c201f0004307f89 */ /* 0x000f2200000e0000 */
[----:B--2---:R-:W-:-:S03]  /*ddf0*/  FADD.FTZ R2, R2, R6 ;  /* 0x0000000602027221 */ /* 0x004fc60000010000 */
[----:B------:R-:W-:Y:S04]  /*de00*/  SHFL.BFLY PT, R49, R3, 0x1, 0x1f ;  /* 0x0c201f0003317f89 */ /* 0x000fe800000e0000 */
[----:B------:R-:W2:Y:S01]  /*de10*/  SHFL.BFLY PT, R50, R2, 0x1, 0x1f ;  /* 0x0c201f0002327f89 */ /* 0x000ea200000e0000 */
[----:B---3--:R-:W-:Y:S01]  /*de20*/  FADD.FTZ R0, R0, R5 ;  /* 0x0000000500007221 */ /* 0x008fe20000010000 */
[----:B----4-:R-:W-:-:S04]  /*de30*/  FADD.FTZ R48, R4, R48 ;  /* 0x0000003004307221 */ /* 0x010fc80000010000 */
[----:B------:R-:W3:Y:S01]  /*de40*/  SHFL.BFLY PT, R51, R0, 0x1, 0x1f ;  /* 0x0c201f0000337f89 */ /* 0x000ee200000e0000 */
[----:B------:R-:W4:Y:S01]  /*de50*/  MUFU.RCP R4, R48 ;  /* 0x0000003000047308 */ /* 0x000f220000001000 */
[----:B------:R-:W-:Y:S01]  /*de60*/  FSETP.NE.FTZ.AND P6, PT, R48, RZ, PT ;  /* 0x000000ff3000720b */ /* 0x000fe20003fd5000 */
[----:B--2---:R-:W-:Y:S01]  /*de70*/  FADD.FTZ R50, R2, R50 ;  /* 0x0000003202327221 */ /* 0x004fe20000010000 */
[----:B------:R-:W-:-:S05]  /*de80*/  FADD.FTZ R49, R3, R49 ;  /* 0x0000003103317221 */ /* 0x000fca0000010000 */
[----:B------:R-:W2:Y:S01]  /*de90*/  MUFU.RCP R5, R49 ;  /* 0x0000003100057308 */ /* 0x000ea20000001000 */
[----:B----4-:R-:W-:Y:S01]  /*dea0*/  FSEL R2, R4, 1, P6 ;  /* 0x3f80000004027808 */ /* 0x010fe20003000000 */
[----:B---3--:R-:W-:-:S04]  /*deb0*/  FADD.FTZ R51, R0, R51 ;  /* 0x0000003300337221 */ /* 0x008fc80000010000 */
[----:B-1----:R-:W-:Y:S02]  /*dec0*/  FMUL.FTZ R0, R2, UR4 ;  /* 0x0000000402007c20 */ /* 0x002fe40008410000 */
[----:B------:R-:W1:Y:S02]  /*ded0*/  MUFU.RCP R2, R50 ;  /* 0x0000003200027308 */ /* 0x000e640000001000 */
        /* <DEDUP_REMOVED lines=24> */
[----:B------:R-:W3:Y:S01]  /*e060*/  MUFU.RCP R0, R51 ;  /* 0x0000003300007308 */ /* 0x000ee20000001000 */
[----:B------:R-:W-:Y:S02]  /*e070*/  SHF.L.U32 R3, R213, 0x1, RZ ;  /* 0x00000001d5037819 */ /* 0x000fe400000006ff */
[----:B------:R-:W-:Y:S02]  /*e080*/  FSETP.NE.FTZ.AND P5, PT, R49, RZ, PT ;  /* 0x000000ff3100720b */ /* 0x000fe40003fb5000 */
[----:B-----5:R-:W-:Y:S02]  /*e090*/  LOP3.LUT R211, R211, 0x6, R3, 0xf8, !PT ;  /* 0x00000006d3d37812 */ /* 0x020fe400078ef803 */
[----:B------:R-:W-:Y:S02]  /*e0a0*/  LOP3.LUT R3, R247, 0xc0, RZ, 0xc0, !PT ;  /* 0x000000c0f7037812 */ /* 0x000fe400078ec0ff */
[----:B------:R-:W-:Y:S02]  /*e0b0*/  FSETP.NE.FTZ.AND P4, PT, R50, RZ, PT ;  /* 0x000000ff3200720b */ /* 0x000fe40003f95000 */
[----:B------:R-:W-:-:S02]  /*e0c0*/  LOP3.LUT R4, R3, 0x18, R213, 0xf8, !PT ;  /* 0x0000001803047812 */ /* 0x000fc400078ef8d5 */
[----:B--2---:R-:W-:Y:S02]  /*e0d0*/  FSEL R3, R5, 1, P5 ;  /* 0x3f80000005037808 */ /* 0x004fe40002800000 */
[----:B------:R-:W-:Y:S02]  /*e0e0*/  FSETP.NE.FTZ.AND P3, PT, R51, RZ, PT ;  /* 0x000000ff3300720b */ /* 0x000fe40003f75000 */
[----:B-1----:R-:W-:Y:S01]  /*e0f0*/  FSEL R2, R2, 1, P4 ;  /* 0x3f80000002027808 */ /* 0x002fe20002000000 */
[----:B------:R-:W-:Y:S01]  /*e100*/  FMUL.FTZ R3, R3, UR4 ;  /* 0x0000000403037c20 */ /* 0x000fe20008410000 */
[----:B---3--:R-:W-:Y:S02]  /*e110*/  FSEL R0, R0, 1, P3 ;  /* 0x3f80000000007808 */ /* 0x008fe40001800000 */
[----:B------:R-:W-:Y:S01]  /*e120*/  LOP3.LUT R211, R211, 0x20, R247, 0xf8, !PT ;  /* 0x00000020d3d37812 */ /* 0x000fe200078ef8f7 */
[C---:B------:R-:W-:Y:S01]  /*e130*/  FMUL.FTZ R162, R3.reuse, R162 ;  /* 0x000000a203a27220 */ /* 0x040fe20000410000 */
[----:B------:R-:W-:Y:S01]  /*e140*/  FMUL.FTZ R163, R3, R163 ;  /* 0x000000a303a37220 */ /* 0x000fe20000410000 */
[----:B------:R-:W-:Y:S01]  /*e150*/  FMUL.FTZ R2, R2, UR4 ;  /* 0x0000000402027c20 */ /* 0x000fe20008410000 */
[----:B------:R-:W-:Y:S01]  /*e160*/  FMUL.FTZ R0, R0, UR4 ;  /* 0x0000000400007c20 */ /* 0x000fe20008410000 */
[----:B------:R-:W-:Y:S01]  /*e170*/  LOP3.LUT R211, R211, R4, RZ, 0xfc, !PT ;  /* 0x00000004d3d37212 */ /* 0x000fe200078efcff */
        /* <DEDUP_REMOVED lines=51> */
[----:B------:R-:W-:Y:S02]  /*e4b0*/  LOP3.LUT R4, R209, 0x20, RZ, 0xc0, !PT ;  /* 0x00000020d1047812 */ /* 0x000fe400078ec0ff */
        /* <DEDUP_REMOVED lines=23> */
[----:B------:R-:W-:-:S02]  /*e630*/  F2FP.F16.F32.PACK_AB R3, R167, R166 ;  /* 0x000000a6a703723e */ /* 0x000fc400000000ff */
[----:B------:R-:W-:Y:S01]  /*e640*/  IADD3 R4, PT, PT, R0, -R4, RZ ;  /* 0x8000000400047210 */ /* 0x000fe20007ffe0ff */
[----:B------:R-:W-:Y:S01]  /*e650*/  STS [R0], R45 ;  /* 0x0000002d00007388 */ /* 0x000fe20000000800 */
[----:B------:R-:W-:Y:S02]  /*e660*/  F2FP.F16.F32.PACK_AB R44, R44, R164 ;  /* 0x000000a42c2c723e */ /* 0x000fe400000000ff */
[----:B------:R-:W-:Y:S01]  /*e670*/  F2FP.F16.F32.PACK_AB R47, R47, R156 ;  /* 0x0000009c2f2f723e */ /* 0x000fe200000000ff */
[----:B------:R2:W-:Y:S01]  /*e680*/  STS [R4+0x210], R3 ;  /* 0x0002100304007388 */ /* 0x0005e20000000800 */
[----:B------:R-:W-:Y:S02]  /*e690*/  F2FP.F16.F32.PACK_AB R158, R159, R158 ;  /* 0x0000009e9f9e723e */ /* 0x000fe400000000ff */
[----:B------:R-:W-:Y:S02]  /*e6a0*/  F2FP.F16.F32.PACK_AB R46, R46, R168 ;  /* 0x000000a82e2e723e */ /* 0x000fe400000000ff */
[----:B------:R-:W-:-:S02]  /*e6b0*/  F2FP.F16.F32.PACK_AB R170, R171, R170 ;  /* 0x000000aaabaa723e */ /* 0x000fc400000000ff */
[----:B------:R-:W-:Y:S02]  /*e6c0*/  F2FP.F16.F32.PACK_AB R43, R43, R68 ;  /* 0x000000442b2b723e */ /* 0x000fe400000000ff */
[----:B------:R-:W-:Y:S01]  /*e6d0*/  F2FP.F16.F32.PACK_AB R42, R42, R70 ;  /* 0x000000462a2a723e */ /* 0x000fe200000000ff */
[----:B------:R-:W-:Y:S01]  /*e6e0*/  STS [R4+0x10], R44 ;  /* 0x0000102c04007388 */ /* 0x000fe20000000800 */
[----:B------:R-:W-:Y:S02]  /*e6f0*/  F2FP.F16.F32.PACK_AB R38, R38, R80 ;  /* 0x000000502626723e */ /* 0x000fe400000000ff */
[----:B-1----:R-:W-:Y:S02]  /*e700*/  LOP3.LUT R2, R209, 0x40, RZ, 0xc0, !PT ;  /* 0x00000040d1027812 */ /* 0x002fe400078ec0ff */
[----:B------:R-:W-:Y:S01]  /*e710*/  F2FP.F16.F32.PACK_AB R37, R37, R82 ;  /* 0x000000522525723e */ /* 0x000fe200000000ff */
[----:B------:R-:W-:Y:S01]  /*e720*/  STS [R0+0x1000], R47 ;  /* 0x0010002f00007388 */ /* 0x000fe20000000800 */
[----:B------:R-:W-:-:S02]  /*e730*/  F2FP.F16.F32.PACK_AB R41, R41, R72 ;  /* 0x000000482929723e */ /* 0x000fc400000000ff */
[----:B------:R-:W-:Y:S02]  /*e740*/  F2FP.F16.F32.PACK_AB R75, R75, R74 ;  /* 0x0000004a4b4b723e */ /* 0x000fe400000000ff */
[-C--:B--2---:R-:W-:Y:S02]  /*e750*/  IADD3 R3, PT, PT, R0, -R2.reuse, RZ ;  /* 0x8000000200037210 */ /* 0x084fe40007ffe0ff */
[----:B------:R-:W-:Y:S01]  /*e760*/  IADD3 R2, PT, PT, R4, -R2, RZ ;  /* 0x8000000204027210 */ /* 0x000fe20007ffe0ff */
        /* <DEDUP_REMOVED lines=10> */
[----:B------:R1:W-:Y:S01]  /*e810*/  STS [R2+0x1030], R36 ;  /* 0x0010302402007388 */ /* 0x0003e20000000800 */
[----:B------:R-:W-:-:S02]  /*e820*/  F2FP.F16.F32.PACK_AB R35, R35, R78 ;  /* 0x0000004e2323723e */ /* 0x000fc400000000ff */
[----:B------:R-:W-:Y:S02]  /*e830*/  F2FP.F16.F32.PACK_AB R34, R34, R84 ;  /* 0x000000542222723e */ /* 0x000fe400000000ff */
[----:B------:R-:W-:Y:S02]  /*e840*/  F2FP.F16.F32.PACK_AB R33, R33, R86 ;  /* 0x000000562121723e */ /* 0x000fe400000000ff */
[----:B------:R-:W-:Y:S01]  /*e850*/  F2FP.F16.F32.PACK_AB R30, R30, R96 ;  /* 0x000000601e1e723e */ /* 0x000fe200000000ff */
[----:B-1----:R-:W1:Y:S01]  /*e860*/  LDC.U8 R36, c[0x0][0x549] ;  /* 0x00015240ff247b82 */ /* 0x002e620000000000 */
[----:B------:R-:W-:Y:S02]  /*e870*/  F2FP.F16.F32.PACK_AB R29, R29, R98 ;  /* 0x000000621d1d723e */ /* 0x000fe400000000ff */
        /* <DEDUP_REMOVED lines=21> */
[----:B-1----:R-:W-:-:S02]  /*e9d0*/  ISETP.NE.AND P1, PT, R36, RZ, PT ;  /* 0x000000ff2400720c */ /* 0x002fc40003f25270 */
        /* <DEDUP_REMOVED lines=15> */
[----:B------:R-:W-:-:S03]  /*ead0*/  ISETP.NE.AND P2, PT, R52, -0x1, PT ;  /* 0xffffffff3400780c */ /* 0x000fc60003f45270 */
[----:B------:R-:W-:Y:S01]  /*eae0*/  STS [R3+0x3220], R23 ;  /* 0x0032201703007388 */ /* 0x000fe20000000800 */
[----:B------:R-:W-:-:S03]  /*eaf0*/  F2FP.F16.F32.PACK_AB R6, R6, R144 ;  /* 0x000000900606723e */ /* 0x000fc600000000ff */
[----:B------:R-:W-:Y:S01]  /*eb00*/  STS [R2+0x3030], R20 ;  /* 0x0030301402007388 */ /* 0x000fe20000000800 */
[----:B------:R-:W-:-:S03]  /*eb10*/  F2FP.F16.F32.PACK_AB R5, R5, R146 ;  /* 0x000000920505723e */ /* 0x000fc600000000ff */
[----:B------:R-:W-:Y:S01]  /*eb20*/  STS [R2+0x3230], R19 ;  /* 0x0032301302007388 */ /* 0x000fe20000000800 */
[----:B------:R-:W-:-:S03]  /*eb30*/  F2FP.F16.F32.PACK_AB R8, R8, R136 ;  /* 0x000000880808723e */ /* 0x000fc600000000ff */
[----:B------:R1:W-:Y:S01]  /*eb40*/  STS [R0+0x4000], R18 ;  /* 0x0040001200007388 */ /* 0x0003e20000000800 */
[----:B------:R-:W-:-:S03]  /*eb50*/  F2FP.F16.F32.PACK_AB R7, R7, R138 ;  /* 0x0000008a0707723e */ /* 0x000fc600000000ff */
[----:B------:R-:W-:Y:S04]  /*eb60*/  STS [R0+0x4200], R17 ;  /* 0x0042001100007388 */ /* 0x000fe80000000800 */
[----:B------:R2:W-:Y:S04]  /*eb70*/  STS [R4+0x4010], R14 ;  /* 0x0040100e04007388 */ /* 0x0005e80000000800 */
[----:B------:R-:W-:Y:S04]  /*eb80*/  STS [R4+0x4210], R13 ;  /* 0x0042100d04007388 */ /* 0x000fe80000000800 */
[----:B------:R3:W-:Y:S04]  /*eb90*/  STS [R0+0x5000], R16 ;  /* 0x0050001000007388 */ /* 0x0007e80000000800 */
[----:B------:R4:W-:Y:S01]  /*eba0*/  STS [R0+0x5200], R15 ;  /* 0x0052000f00007388 */ /* 0x0009e20000000800 */
[----:B------:R-:W-:-:S03]  /*ebb0*/  F2FP.F16.F32.PACK_AB R40, R40, R140 ;  /* 0x0000008c2828723e */ /* 0x000fc600000000ff */
[----:B------:R4:W-:Y:S01]  /*ebc0*/  STS [R4+0x5010], R12 ;  /* 0x0050100c04007388 */ /* 0x0009e20000000800 */
[----:B------:R-:W-:Y:S01]  /*ebd0*/  F2FP.F16.F32.PACK_AB R39, R39, R142 ;  /* 0x0000008e2727723e */ /* 0x000fe200000000ff */
[----:B-1----:R-:W1:Y:S02]  /*ebe0*/  LDC R18, c[0x0][0x434] ;  /* 0x00010d00ff127b82 */ /* 0x002e640000000800 */
[----:B------:R4:W-:Y:S04]  /*ebf0*/  STS [R4+0x5210], R11 ;  /* 0x0052100b04007388 */ /* 0x0009e80000000800 */
[----:B------:R-:W-:Y:S02]  /*ec00*/  STS [R3+0x4020], R10 ;  /* 0x0040200a03007388 */ /* 0x000fe40000000800 */
[----:B--2---:R-:W2:Y:S02]  /*ec10*/  @P5 LDC R14, c[0x0][0x458] ;  /* 0x00011600ff0e5b82 */ /* 0x004ea40000000800 */
[----:B------:R1:W-:Y:S04]  /*ec20*/  STS [R3+0x4220], R9 ;  /* 0x0042200903007388 */ /* 0x0003e80000000800 */
[----:B------:R-:W-:Y:S02]  /*ec30*/  STS [R2+0x4030], R6 ;  /* 0x0040300602007388 */ /* 0x000fe40000000800 */
[----:B---3--:R-:W3:Y:S01]  /*ec40*/  LDC.U8 R16, c[0x0][0x548] ;  /* 0x00015200ff107b82 */ /* 0x008ee20000000000 */
[----:B----4-:R-:W-:Y:S01]  /*ec50*/  LOP3.LUT R0, R213, 0x18, RZ, 0xc0, !PT ;  /* 0x00000018d5007812 */ /* 0x010fe200078ec0ff */
[----:B------:R-:W-:Y:S03]  /*ec60*/  STS [R2+0x4230], R5 ;  /* 0x0042300502007388 */ /* 0x000fe60000000800 */
[--C-:B------:R-:W-:Y:S01]  /*ec70*/  LOP3.LUT R0, R0, 0xd8, R247.reuse, 0x78, !PT ;  /* 0x000000d800007812 */ /* 0x100fe200078e78f7 */
[----:B------:R-:W-:Y:S02]  /*ec80*/  STS [R3+0x5020], R8 ;  /* 0x0050200803007388 */ /* 0x000fe40000000800 */
[----:B------:R-:W4:Y:S02]  /*ec90*/  @P2 LDC.64 R12, c[0x0][0x408] ;  /* 0x00010200ff0c2b82 */ /* 0x000f240000000a00 */
[----:B------:R2:W-:Y:S06]  /*eca0*/  STS [R3+0x5220], R7 ;  /* 0x0052200703007388 */ /* 0x0005ec0000000800 */
[----:B------:R-:W3:Y:S01]  /*ecb0*/  LDC R4, c[0x0][0x434] ;  /* 0x00010d00ff047b82 */ /* 0x000ee20000000800 */
[----:B------:R-:W-:Y:S04]  /*ecc0*/  STS [R2+0x5030], R40 ;  /* 0x0050302802007388 */ /* 0x000fe80000000800 */
[----:B------:R4:W-:Y:S03]  /*ecd0*/  STS [R2+0x5230], R39 ;  /* 0x0052302702007388 */ /* 0x0009e60000000800 */
[----:B-1----:R-:W1:Y:S01]  /*ece0*/  @P6 LDC R9, c[0x0][0x458] ;  /* 0x00011600ff096b82 */ /* 0x002e620000000800 */
[----:B------:R-:W1:Y:S01]  /*ecf0*/  S2R R30, SR_CTAID.X ;  /* 0x00000000001e7919 */ /* 0x000e620000002500 */
[----:B------:R-:W1:Y:S06]  /*ed00*/  S2R R17, SR_CTAID.Y ;  /* 0x0000000000117919 */ /* 0x000e6c0000002600 */
[----:B--2---:R-:W3:Y:S01]  /*ed10*/  @P1 LDC R3, c[0x0][0x430] ;  /* 0x00010c00ff031b82 */ /* 0x004ee20000000800 */
[----:B------:R-:W2:Y:S07]  /*ed20*/  S2R R29, SR_CTAID.Z ;  /* 0x00000000001d7919 */ /* 0x000eae0000002700 */
[----:B------:R-:W1:Y:S01]  /*ed30*/  @!P2 LDC.64 R6, c[0x0][0x400] ;  /* 0x00010000ff06ab82 */ /* 0x000e620000000a00 */
[----:B----4-:R-:W-:-:S07]  /*ed40*/  LOP3.LUT R2, R0, 0x1f20, R247, 0xf8, !PT ;  /* 0x00001f2000027812 */ /* 0x010fce00078ef8f7 */
[----:B------:R-:W4:Y:S01]  /*ed50*/  @P1 LDC R0, c[0x0][0x430] ;  /* 0x00010c00ff001b82 */ /* 0x000f220000000800 */
[----:B------:R1:W1:Y:S08]  /*ed60*/  @P6 MUFU.LG2 R5, R48 ;  /* 0x0000003000056308 */ /* 0x0002700000000c00 */
[----:B------:R1:W1:Y:S01]  /*ed70*/  @P5 MUFU.LG2 R8, R49 ;  /* 0x0000003100085308 */ /* 0x0002620000000c00 */
[----:B---3--:R-:W-:Y:S01]  /*ed80*/  @P1 IMAD R4, R3, R18, RZ ;  /* 0x0000001203041224 */ /* 0x008fe200078e02ff */
[----:B------:R-:W-:Y:S01]  /*ed90*/  @P1 MOV R3, 0x1 ;  /* 0x0000000100031802 */ /* 0x000fe20000000f00 */
[----:B--2---:R-:W-:Y:S06]  /*eda0*/  @P1 BRA `(.L_x_637) ;  /* 0x0000000000201947 */ /* 0x004fec0003800000 */
[----:B------:R-:W-:Y:S01]  /*edb0*/  ISETP.NE.AND P0, PT, R16, RZ, PT ;  /* 0x000000ff1000720c */ /* 0x000fe20003f05270 */
[----:B------:R-:W2:-:S12]  /*edc0*/  LDC R10, c[0x0][0x3e0] ;  /* 0x0000f800ff0a7b82 */ /* 0x000e980000000800 */
[----:B------:R-:W2:Y:S01]  /*edd0*/  @P0 LDC R3, c[0x0][0x454] ;  /* 0x00011500ff030b82 */ /* 0x000ea20000000800 */
[----:B----4-:R-:W-:Y:S02]  /*ede0*/  @P0 MOV R0, 0x1 ;  /* 0x0000000100000802 */ /* 0x010fe40000000f00 */
[----:B------:R-:W-:-:S05]  /*edf0*/  @!P0 MOV R0, 0x1 ;  /* 0x0000000100008802 */ /* 0x000fca0000000f00 */
[----:B------:R-:W3:Y:S01]  /*ee00*/  @P0 LDC R4, c[0x0][0x454] ;  /* 0x00011500ff040b82 */ /* 0x000ee20000000800 */
[-C--:B--2---:R-:W-:Y:S02]  /*ee10*/  @P0 IMAD R3, R3, R10.reuse, RZ ;  /* 0x0000000a03030224 */ /* 0x084fe400078e02ff */
[----:B------:R-:W-:-:S07]  /*ee20*/  @!P0 IMAD R3, R18, R10, RZ ;  /* 0x0000000a12038224 */ /* 0x000fce00078e02ff */
.L_x_637:
[----:B------:R-:W-:Y:S01]  /*ee30*/  BAR.SYNC.DEFER_BLOCKING 0x0 ;  /* 0x0000000000007b1d */ /* 0x000fe20000010000 */
[----:B------:R-:W-:Y:S02]  /*ee40*/  LEA R24, R2, UR5, 0x1 ;  /* 0x0000000502187c11 */ /* 0x000fe4000f8e08ff */
[----:B------:R-:W-:Y:S01]  /*ee50*/  ISETP.NE.AND P0, PT, R52, -0x1, PT ;  /* 0xffffffff3400780c */ /* 0x000fe20003f05270 */
[----:B-1----:R-:W-:Y:S01]  /*ee60*/  @!P2 IMAD.WIDE.U32 R10, R17, R6, RZ ;  /* 0x00000006110aa225 */ /* 0x002fe200078e00ff */
[----:B------:R-:W-:-:S03]  /*ee70*/  ISETP.NE.AND P1, PT, R16, RZ, !P1 ;  /* 0x000000ff1000720c */ /* 0x000fc60004f25270 */
[----:B------:R-:W-:Y:S01]  /*ee80*/  @P6 FMUL.FTZ R2, R5, 0.69314718246459960938 ;  /* 0x3f31721805026820 */ /* 0x000fe20000410000 */
[----:B------:R-:W1:Y:S01]  /*ee90*/  @P4 LDC R16, c[0x0][0x458] ;  /* 0x00011600ff104b82 */ /* 0x000e620000000800 */
[----:B------:R-:W-:Y:S01]  /*eea0*/  @P2 IMAD.WIDE.U32 R26, R52, R12, RZ ;  /* 0x0000000c341a2225 */ /* 0x000fe200078e00ff */
[----:B------:R-:W2:Y:S01]  /*eeb0*/  @P4 MUFU.LG2 R15, R50 ;  /* 0x00000032000f4308 */ /* 0x000ea20000000c00 */
[----:B------:R1:W5:Y:S01]  /*eec0*/  LDL R36, [R1+0x70] ;  /* 0x0000700001247983 */ /* 0x0003620000100800 */
[----:B------:R-:W-:Y:S01]  /*eed0*/  MOV R25, 0x7f800000 ;  /* 0x7f80000000197802 */ /* 0x000fe20000000f00 */
[C---:B------:R-:W-:Y:S02]  /*eee0*/  @!P2 IMAD R28, R17.reuse, R7, R11 ;  /* 0x00000007111ca224 */ /* 0x040fe400078e020b */
[----:B------:R-:W-:Y:S01]  /*eef0*/  @P6 FFMA.FTZ R25, R152, R9, R2 ;  /* 0x0000000998196223 */ /* 0x000fe20000010002 */
[----:B------:R-:W-:Y:S01]  /*ef00*/  @P2 IMAD R28, R52, R13, R27 ;  /* 0x0000000d341c2224 */ /* 0x000fe200078e021b */
[----:B------:R-:W1:Y:S01]  /*ef10*/  @P3 LDC R11, c[0x0][0x458] ;  /* 0x00011600ff0b3b82 */ /* 0x000e620000000800 */
[----:B------:R-:W-:Y:S01]  /*ef20*/  @!P0 IMAD R52, R17, R18, RZ ;  /* 0x0000001211348224 */ /* 0x000fe200078e02ff */
[----:B------:R-:W2:Y:S01]  /*ef30*/  @P3 MUFU.LG2 R6, R51 ;  /* 0x0000003300063308 */ /* 0x000ea20000000c00 */
[----:B---3--:R-:W-:-:S02]  /*ef40*/  IMAD R2, R29, R4, RZ ;  /* 0x000000041d027224 */ /* 0x008fc400078e02ff */
[----:B------:R-:W-:Y:S01]  /*ef50*/  @P5 FMUL.FTZ R5, R8, 0.69314718246459960938 ;  /* 0x3f31721808055820 */ /* 0x000fe20000410000 */
[----:B------:R-:W-:Y:S01]  /*ef60*/  MOV R23, 0x7f800000 ;  /* 0x7f80000000177802 */ /* 0x000fe20000000f00 */
[----:B------:R3:W-:Y:S01]  /*ef70*/  @!P0 STL [R1+0x6c], R52 ;  /* 0x00006c3401008387 */ /* 0x0007e20000100800 */
[----:B------:R-:W-:Y:S01]  /*ef80*/  @!P1 IMAD R2, R17, R3, R2 ;  /* 0x0000000311029224 */ /* 0x000fe200078e0202 */
[----:B------:R-:W-:Y:S01]  /*ef90*/  LOP3.LUT P0, RZ, R213, 0x3, RZ, 0xc0, !PT ;  /* 0x00000003d5ff7812 */ /* 0x000fe2000780c0ff */
[----:B----4-:R-:W-:Y:S01]  /*efa0*/  IMAD R3, R30, R0, RZ ;  /* 0x000000001e037224 */ /* 0x010fe200078e02ff */
[----:B------:R3:W4:Y:S01]  /*efb0*/  LDS.128 R32, [R24+0x1800] ;  /* 0x0018000018207984 */ /* 0x0007220000000c00 */
[----:B------:R-:W-:Y:S01]  /*efc0*/  @P5 FFMA.FTZ R23, R151, R14, R5 ;  /* 0x0000000e97175223 */ /* 0x000fe20000010005 */
[----:B------:R-:W-:Y:S01]  /*efd0*/  SHF.R.S32.HI R4, RZ, 0x1f, R52 ;  /* 0x0000001fff047819 */ /* 0x000fe20000011434 */
[----:B--2---:R-:W-:Y:S01]  /*efe0*/  @P4 FMUL.FTZ R8, R15, 0.69314718246459960938 ;  /* 0x3f3172180f084820 */ /* 0x004fe20000410000 */
[----:B------:R-:W-:Y:S01]  /*eff0*/  SEL R5, R52, RZ, P1 ;  /* 0x000000ff34057207 */ /* 0x000fe20000800000 */
[----:B------:R-:W-:Y:S01]  /*f000*/  BSSY.RECONVERGENT B0, `(.L_x_638) ;  /* 0x0000034000007945 */ /* 0x000fe20003800200 */
[----:B------:R-:W-:-:S02]  /*f010*/  SHF.L.U32 R3, R3, 0x7, RZ ;  /* 0x0000000703037819 */ /* 0x000fc400000006ff */
[----:B------:R-:W-:Y:S02]  /*f020*/  SEL R4, R4, RZ, P1 ;  /* 0x000000ff04047207 */ /* 0x000fe40000800000 */
[--C-:B------:R-:W-:Y:S01]  /*f030*/  IADD3 R7, P5, P1, R3, R5, R2.reuse ;  /* 0x0000000503077210 */ /* 0x100fe200079be002 */
[----:B------:R-:W-:Y:S01]  /*f040*/  @P3 FMUL.FTZ R6, R6, 0.69314718246459960938 ;  /* 0x3f31721806063820 */ /* 0x000fe20000410000 */
[----:B------:R-:W-:Y:S02]  /*f050*/  SHF.R.S32.HI R2, RZ, 0x1f, R2 ;  /* 0x0000001fff027819 */ /* 0x000fe40000011402 */
[----:B------:R-:W-:Y:S02]  /*f060*/  SHF.R.S32.HI R3, RZ, 0x1f, R3 ;  /* 0x0000001fff037819 */ /* 0x000fe40000011403 */
[----:B------:R-:W-:Y:S01]  /*f070*/  MOV R22, 0x7f800000 ;  /* 0x7f80000000167802 */ /* 0x000fe20000000f00 */
[----:B-1----:R-:W-:Y:S01]  /*f080*/  @P4 FFMA.FTZ R22, R150, R16, R8 ;  /* 0x0000001096164223 */ /* 0x002fe20000010008 */
[----:B------:R-:W-:Y:S01]  /*f090*/  MOV R17, 0x7f800000 ;  /* 0x7f80000000117802 */ /* 0x000fe20000000f00 */
[----:B------:R-:W-:Y:S01]  /*f0a0*/  @P3 FFMA.FTZ R17, R148, R11, R6 ;  /* 0x0000000b94113223 */ /* 0x000fe20000010006 */
[----:B------:R-:W-:-:S02]  /*f0b0*/  IADD3.X R3, PT, PT, R3, R4, R2, P5, P1 ;  /* 0x0000000403037210 */ /* 0x000fc40002fe2402 */
[----:B------:R-:W-:Y:S02]  /*f0c0*/  @!P2 MOV R16, R10 ;  /* 0x0000000a0010a202 */ /* 0x000fe40000000f00 */
[----:B------:R-:W-:Y:S01]  /*f0d0*/  SHF.R.U32.HI R2, RZ, 0x2, R213 ;  /* 0x00000002ff027819 */ /* 0x000fe200000116d5 */
[----:B---34-:R-:W-:Y:S06]  /*f0e0*/  @P0 BRA `(.L_x_639) ;  /* 0x0000000000940947 */ /* 0x018fec0003800000 */
        /* <DEDUP_REMOVED lines=37> */
.L_x_639:
[----:B------:R-:W-:Y:S05]  /*f340*/  BSYNC.RECONVERGENT B0 ;  /* 0x0000000000007941 */ /* 0x000fea0003800200 */
.L_x_638:
[----:B------:R2:W5:Y:S04]  /*f350*/  LDL R31, [R1+0x28] ;  /* 0x00002800011f7983 */ /* 0x0005680000100800 */
[----:B-1----:R2:W5:Y:S01]  /*f360*/  LDL R25, [R1+0x48] ;  /* 0x0000480001197983 */ /* 0x0025620000100800 */
[----:B------:R-:W-:Y:S01]  /*f370*/  @P2 IMAD.MOV.U32 R16, RZ, RZ, R26 ;  /* 0x000000ffff102224 */ /* 0x000fe200078e001a */
[----:B------:R-:W1:Y:S01]  /*f380*/  LDCU.64 UR4, c[0x0][0x410] ;  /* 0x00008200ff0477ac */ /* 0x000e620008000a00 */
[C---:B-----5:R-:W-:Y:S01]  /*f390*/  ISETP.GE.AND P3, PT, R2.reuse, R36, PT ;  /* 0x000000240200720c */ /* 0x060fe20003f66270 */
[----:B------:R2:W3:Y:S01]  /*f3a0*/  LDS.128 R20, [R24] ;  /* 0x0000000018147984 */ /* 0x0004e20000000c00 */
[C---:B------:R-:W-:Y:S01]  /*f3b0*/  IADD3 R3, PT, PT, R2.reuse, 0x40, RZ ;  /* 0x0000004002037810 */ /* 0x040fe20007ffe0ff */
[----:B------:R-:W-:Y:S01]  /*f3c0*/  VIADD R6, R2, 0x20 ;  /* 0x0000002002067836 */ /* 0x000fe20000000000 */
[----:B------:R-:W-:Y:S01]  /*f3d0*/  IADD3 R4, P0, PT, R246, R16, RZ ;  /* 0x00000010f6047210 */ /* 0x000fe20007f1e0ff */
[----:B------:R2:W4:Y:S01]  /*f3e0*/  LDS.128 R12, [R24+0x4000] ;  /* 0x00400000180c7984 */ /* 0x0005220000000c00 */
[----:B------:R-:W-:Y:S01]  /*f3f0*/  VIADD R0, R2, 0x60 ;  /* 0x0000006002007836 */ /* 0x000fe20000000000 */
[----:B------:R-:W-:Y:S01]  /*f400*/  ISETP.GE.AND P1, PT, R3, R36, PT ;  /* 0x000000240300720c */ /* 0x000fe20003f26270 */
[----:B------:R-:W-:Y:S01]  /*f410*/  IMAD.MOV.U32 R3, RZ, RZ, RZ ;  /* 0x000000ffff037224 */ /* 0x000fe200078e00ff */
[----:B------:R2:W2:Y:S01]  /*f420*/  LDS.128 R16, [R24+0x2000] ;  /* 0x0020000018107984 */ /* 0x0004a20000000c00 */
[----:B------:R-:W-:Y:S01]  /*f430*/  IADD3.X R5, PT, PT, RZ, R28, RZ, P0, !PT ;  /* 0x0000001cff057210 */ /* 0x000fe200007fe4ff */
[----:B------:R-:W-:Y:S01]  /*f440*/  BSSY.RECONVERGENT B0, `(.L_x_640) ;  /* 0x0000017000007945 */ /* 0x000fe20003800200 */
[-C--:B------:R-:W-:Y:S01]  /*f450*/  ISETP.GE.AND P2, PT, R6, R36.reuse, PT ;  /* 0x000000240600720c */ /* 0x080fe20003f46270 */
[----:B------:R-:W-:Y:S01]  /*f460*/  IMAD.WIDE.U32 R2, R30, 0x80, R2 ;  /* 0x000000801e027825 */ /* 0x000fe200078e0002 */
[----:B------:R-:W-:-:S03]  /*f470*/  ISETP.GE.AND P0, PT, R0, R36, PT ;  /* 0x000000240000720c */ /* 0x000fc60003f06270 */
[----:B-1----:R-:W-:-:S04]  /*f480*/  IMAD.WIDE.U32 R10, R29, UR4, R4 ;  /* 0x000000041d0a7c25 */ /* 0x002fc8000f8e0004 */
[----:B------:R-:W-:Y:S01]  /*f490*/  IMAD R9, R29, UR5, R11 ;  /* 0x000000051d097c24 */ /* 0x000fe2000f8e020b */
        /* <DEDUP_REMOVED lines=15> */
[----:B--2---:R1:W-:Y:S04]  /*f590*/  @!P4 STG.E.128 desc[UR18][R4.64+0x40], R16 ;  /* 0x000040100400c986 */ /* 0x0043e8000c101d12 */
[----:B----4-:R1:W-:Y:S02]  /*f5a0*/  @!P3 STG.E.128 desc[UR18][R4.64+0x80], R12 ;  /* 0x0000800c0400b986 */ /* 0x0103e4000c101d12 */
.L_x_641:
[----:B------:R-:W-:Y:S05]  /*f5b0*/  BSYNC.RECONVERGENT B0 ;  /* 0x0000000000007941 */ /* 0x000fea0003800200 */
.L_x_640:
[----:B-1-3--:R1:W3:Y:S01]  /*f5c0*/  LDS.128 R20, [R24+0x800] ;  /* 0x0008000018147984 */ /* 0x00a2e20000000c00 */
[----:B------:R-:W-:Y:S03]  /*f5d0*/  BSSY.RECONVERGENT B0, `(.L_x_642) ;  /* 0x0000017000007945 */ /* 0x000fe60003800200 */
[----:B--2---:R1:W2:Y:S04]  /*f5e0*/  LDS.128 R16, [R24+0x2800] ;  /* 0x0028000018107984 */ /* 0x0042a80000000c00 */
[----:B----4-:R1:W4:Y:S01]  /*f5f0*/  LDS.128 R12, [R24+0x4800] ;  /* 0x00480000180c7984 */ /* 0x0103220000000c00 */
[----:B------:R-:W-:Y:S05]  /*f600*/  @P2 BRA `(.L_x_643) ;  /* 0x00000000004c2947 */ /* 0x000fea0003800000 */
[----:B------:R-:W5:Y:S01]  /*f610*/  LDCU.64 UR6, c[0x0][0x408] ;  /* 0x00008100ff0677ac */ /* 0x000f620008000a00 */
[----:B------:R-:W-:Y:S01]  /*f620*/  IADD3 R0, P2, PT, R2, 0x20, RZ ;  /* 0x0000002002007810 */ /* 0x000fe20007f5e0ff */
        /* <DEDUP_REMOVED lines=17> */
.L_x_643:
[----:B------:R-:W-:Y:S05]  /*f740*/  BSYNC.RECONVERGENT B0 ;  /* 0x0000000000007941 */ /* 0x000fea0003800200 */
.L_x_642:
        /* <DEDUP_REMOVED lines=24> */
.L_x_645:
[----:B------:R-:W-:Y:S05]  /*f8d0*/  BSYNC.RECONVERGENT B0 ;  /* 0x0000000000007941 */ /* 0x000fea0003800200 */
.L_x_644:
        /* <DEDUP_REMOVED lines=12> */
[C---:B------:R-:W-:Y:S01]  /*f9a0*/  IMAD.WIDE.U32 R4, R0.reuse, UR6, R2 ;  /* 0x0000000600047c25 */ /* 0x040fe2000f8e0002 */
        /* <DEDUP_REMOVED lines=11> */
.L_x_646:
        /* <DEDUP_REMOVED lines=10> */
.L_x_1360:


//--------------------- .text._ZN5flash16flash_fwd_kernelI23Flash_fwd_kernel_traitsILi96ELi128ELi64ELi4ELb0ELb0EN7cutlass6half_tE19Flash_kernel_traitsILi96ELi128ELi64ELi4ES3_EELb1ELb0ELb0ELb0ELb0ELb0ELb0ELb1EEEvNS_16Flash_fwd_paramsE --------------------------
	.section	.text._ZN5flash16flash_fwd_kernelI23Flash_fwd_kernel_traitsILi96ELi128ELi64ELi4ELb0ELb0EN7cutlass6half_tE19Flash_kernel_traitsILi96ELi128ELi64ELi4ES3_EELb1ELb0ELb0ELb0ELb0ELb0ELb0ELb1EEEvNS_16Flash_fwd_paramsE,"ax",@progbits
	.align	128
        .global         _ZN5flash16flash_fwd_kernelI23Flash_fwd_kernel_traitsILi96ELi128ELi64ELi4ELb0ELb0EN7cutlass6half_tE19Flash_kernel_traitsILi96ELi128ELi64ELi4ES3_EELb1ELb0ELb0ELb0ELb0ELb0ELb0ELb1EEEvNS_16Flash_fwd_paramsE
        .type           _ZN5flash16flash_fwd_kernelI23Flash_fwd_kernel_traitsILi96ELi128ELi64ELi4ELb0ELb0EN7cutlass6half_tE19Flash_kernel_traitsILi96ELi128ELi64ELi4ES3_EELb1ELb0ELb0ELb0ELb0ELb0ELb0ELb1EEEvNS_16Flash_fwd_paramsE,@function
        .size           _ZN5flash16flash_fwd_kernelI23Flash_fwd_kernel_traitsILi96ELi128ELi64ELi4ELb0ELb0EN7cutlass6half_tE19Flash_kernel_traitsILi96ELi128ELi64ELi4ES3_EELb1ELb0ELb0ELb0ELb0ELb0ELb0ELb1EEEvNS_16Flash_fwd_paramsE,(.L_x_1361 - _ZN5flash16flash_fwd_kernelI23Flash_fwd_kernel_traitsILi96ELi128ELi64ELi4ELb0ELb0EN7cutlass6half_tE19Flash_kernel_traitsILi96ELi128ELi64ELi4ES3_EELb1ELb0ELb0ELb0ELb0ELb0ELb0ELb1EEEvNS_16Flash_fwd_paramsE)
        .other          _ZN5flash16flash_fwd_kernelI23Flash_fwd_kernel_traitsILi96ELi128ELi64ELi4ELb0ELb0EN7cutlass6half_tE19Flash_kernel_traitsILi96ELi128ELi64ELi4ES3_EELb1ELb0ELb0ELb0ELb0ELb0ELb0ELb1EEEvNS_16Flash_fwd_paramsE,@"STO_CUDA_ENTRY STV_DEFAULT"
_ZN5flash16flash_fwd_kernelI23Flash_fwd_kernel_traitsILi96ELi128ELi64ELi4ELb0ELb0EN7cutlass6half_tE19Flash_kernel_traitsILi96ELi128ELi64ELi4ES3_EELb1ELb0ELb0ELb0ELb0ELb0ELb0ELb1EEEvNS_16Flash_fwd_paramsE:
.text._ZN5flash16flash_fwd_kernelI23Flash_fwd_kernel_traitsILi96ELi128ELi64ELi4ELb0ELb0EN7cutlass6half_tE19Flash_kernel_traitsILi96ELi128ELi64ELi4ES3_EELb1ELb0ELb0ELb0ELb0ELb0ELb0ELb1EEEvNS_16Flash_fwd_paramsE:
[----:B------:R-:W1:Y:S01]  /*0000*/  LDC R1, c[0x0][0x37c] ;  /* 0x0000df00ff017b82 */ /* 0x000e620000000800 */
[----:B------:R-:W2:Y:S07]  /*0010*/  LDCU.U8 UR4, c[0x0][0x524] ;  /* 0x0000a480ff0477ac */ /* 0x000eae0008000000 */
[----:B------:R-:W3:Y:S01]  /*0020*/  LDC R152, c[0x0][0x518] ;  /* 0x00014600ff987b82 */ /* 0x000ee20000000800 */
[----:B-1----:R-:W-:Y:S01]  /*0030*/  VIADD R1, R1, 0xfffffe68 ;  /* 0xfffffe6801017836 */ /* 0x002fe20000000000 */
[----:B------:R-:W1:Y:S01]  /*0040*/  LDCU.64 UR30, c[0x0][0x510] ;  /* 0x0000a200ff1e77ac */ /* 0x000e620008000a00 */
[----:B------:R-:W4:Y:S05]  /*0050*/  LDCU.64 UR26, c[0x0][0x358] ;  /* 0x00006b00ff1a77ac */ /* 0x000f2a0008000a00 */
[----:B------:R-:W5:Y:S01]  /*0060*/  LDC R153, c[0x0][0x51c] ;  /* 0x00014700ff997b82 */ /* 0x000f620000000800 */
[----:B------:R-:W5:Y:S01]  /*0070*/  S2R R214, SR_TID.X ;  /* 0x0000000000d67919 */ /* 0x000f620000002100 */
[----:B------:R-:W5:Y:S01]  /*0080*/  LDCU.64 UR12, c[0x0][0x460] ;  /* 0x00008c00ff0c77ac */ /* 0x000f620008000a00 */
[----:B------:R-:W5:Y:S01]  /*0090*/  LDCU.64 UR10, c[0x0][0x470] ;  /* 0x00008e00ff0a77ac */ /* 0x000f620008000a00 */
[----:B--2---:R-:W-:-:S04]  /*00a0*/  ISETP.NE.AND P2, PT, RZ, UR4, PT ;  /* 0x00000004ff007c0c */ /* 0x004fc8000bf45270 */
[----:B------:R-:W-:Y:S01]  /*00b0*/  S2UR UR14, SR_CTAID.X ;  /* 0x00000000000e79c3 */ /* 0x000fe20000002500 */
[----:B------:R-:W2:Y:S01]  /*00c0*/  LDCU.64 UR6, c[0x0][0x478] ;  /* 0x00008f00ff0677ac */ /* 0x000ea20008000a00 */
[----:B-1----:R-:W-:Y:S02]  /*00d0*/  IMAD.U32 R2, RZ, RZ, UR30 ;  /* 0x0000001eff027e24 */ /* 0x002fe4000f8e00ff */
[----:B------:R-:W-:Y:S01]  /*00e0*/  IMAD.U32 R3, RZ, RZ, UR31 ;  /* 0x0000001fff037e24 */ /* 0x000fe2000f8e00ff */
[----:B------:R-:W1:Y:S04]  /*00f0*/  LDCU.64 UR16, c[0x0][0x460] ;  /* 0x00008c00ff1077ac */ /* 0x000e680008000a00 */
[----:B----4-:R3:W4:Y:S01]  /*0100*/  @P2 LDG.E.64 R4, desc[UR26][R2.64] ;  /* 0x0000001a02042981 */ /* 0x010722000c1e1b00 */
[----:B------:R-:W-:Y:S08]  /*0110*/  S2UR UR8, SR_CTAID.Y ;  /* 0x00000000000879c3 */ /* 0x000ff00000002600 */
[----:B------:R-:W2:Y:S08]  /*0120*/  S2UR UR32, SR_CTAID.Z ;  /* 0x00000000002079c3 */ /* 0x000eb00000002700 */
[----:B------:R-:W4:Y:S01]  /*0130*/  @P2 LDC R0, c[0x0][0x520] ;  /* 0x00014800ff002b82 */ /* 0x000f220000000800 */
[----:B---3--:R-:W-:-:S02]  /*0140*/  @P2 IMAD.MOV.U32 R2, RZ, RZ, R152 ;  /* 0x000000ffff022224 */ /* 0x008fc400078e0098 */
[----:B-----5:R-:W-:-:S06]  /*0150*/  @P2 IMAD.MOV.U32 R3, RZ, RZ, R153 ;  /* 0x000000ffff032224 */ /* 0x020fcc00078e0099 */
[----:B------:R-:W3:Y:S01]  /*0160*/  @P2 LDG.E.64 R2, desc[UR26][R2.64] ;  /* 0x0000001a02022981 */ /* 0x000ee2000c1e1b00 */
[----:B--2---:R-:W-:Y:S01]  /*0170*/  ULOP3.LUT UR4, UR32, UR14, UR8, 0xfe, !UPT ;  /* 0x0000000e20047292 */ /* 0x004fe2000f8efe08 */
[----:B------:R-:W-:Y:S01]  /*0180*/  ISETP.NE.U32.AND P4, PT, RZ, UR12, PT ;  /* 0x0000000cff007c0c */ /* 0x000fe2000bf85070 */
[----:B------:R-:W-:Y:S02]  /*0190*/  UISETP.NE.U32.AND UP0, UPT, UR12, URZ, UPT ;  /* 0x000000ff0c00728c */ /* 0x000fe4000bf05070 */
[----:B------:R-:W-:Y:S01]  /*01a0*/  UISETP.NE.U32.AND UP4, UPT, UR10, URZ, UPT ;  /* 0x000000ff0a00728c */ /* 0x000fe2000bf85070 */
[----:B------:R-:W-:Y:S01]  /*01b0*/  ISETP.NE.AND.EX P4, PT, RZ, UR13, PT, P4 ;  /* 0x0000000dff007c0c */ /* 0x000fe2000bf85340 */
[----:B------:R-:W2:Y:S01]  /*01c0*/  LDCU.U8 UR9, c[0x0][0x532] ;  /* 0x0000a640ff0977ac */ /* 0x000ea20008000000 */
[----:B------:R-:W-:Y:S01]  /*01d0*/  LOP3.LUT P0, RZ, R214, UR4, RZ, 0xfc, !PT ;  /* 0x00000004d6ff7c12 */ /* 0x000fe2000f80fcff */
[----:B------:R-:W-:-:S03]  /*01e0*/  UISETP.NE.AND.EX UP0, UPT, UR13, URZ, UPT, UP0 ;  /* 0x000000ff0d00728c */ /* 0x000fc6000bf05300 */
[----:B------:R-:W5:Y:S01]  /*01f0*/  LDCU.64 UR4, c[0x0][0x468] ;  /* 0x00008d00ff0477ac */ /* 0x000f620008000a00 */
[----:B------:R-:W-:Y:S02]  /*0200*/  UISETP.NE.AND.EX UP4, UPT, UR11, URZ, UPT, UP4 ;  /* 0x000000ff0b00728c */ /* 0x000fe4000bf85340 */
[----:B------:R-:W-:-:S06]  /*0210*/  UISETP.NE.U32.AND UP3, UPT, UR6, URZ, UPT ;  /* 0x000000ff0600728c */ /* 0x000fcc000bf65070 */
[----:B------:R-:W2:Y:S01]  /*0220*/  @!P0 LDC.64 R6, c[0x0][0x528] ;  /* 0x00014a00ff068b82 */ /* 0x000ea20000000a00 */
[----:B------:R-:W-:Y:S02]  /*0230*/  USHF.L.U32 UR13, UR8, 0x2, URZ ;  /* 0x00000002080d7899 */ /* 0x000fe400080006ff */
[----:B------:R-:W-:Y:S02]  /*0240*/  UISETP.NE.AND.EX UP3, UPT, UR7, URZ, UPT, UP3 ;  /* 0x000000ff0700728c */ /* 0x000fe4000bf65330 */
[----:B-1----:R-:W-:Y:S02]  /*0250*/  UIMAD.WIDE.U32 UR16, UR8, 0x4, UR16 ;  /* 0x00000004081078a5 */ /* 0x002fe4000f8e0010 */
[----:B------:R-:W-:Y:S02]  /*0260*/  USHF.R.U32.HI UR12, URZ, 0x1e, UR8 ;  /* 0x0000001eff0c7899 */ /* 0x000fe40008011608 */
[----:B------:R-:W-:-:S04]  /*0270*/  @UP4 UIADD3 UR10, UP2, UPT, UR13, UR10, URZ ;  /* 0x0000000a0d0a4290 */ /* 0x000fc8000ff5e0ff */
[----:B------:R-:W-:Y:S02]  /*0280*/  @UP4 UIADD3.X UR11, UPT, UPT, UR12, UR11, URZ, UP2, !UPT ;  /* 0x0000000b0c0b4290 */ /* 0x000fe400097fe4ff */
[----:B-----5:R-:W-:Y:S02]  /*0290*/  UISETP.EQ.U32.AND UP2, UPT, UR4, URZ, UPT ;  /* 0x000000ff0400728c */ /* 0x020fe4000bf42070 */
[----:B------:R-:W-:-:S04]  /*02a0*/  @UP3 UIADD3 UR6, UP1, UPT, UR13, UR6, URZ ;  /* 0x000000060d063290 */ /* 0x000fc8000ff3e0ff */
[----:B------:R-:W-:Y:S02]  /*02b0*/  @UP3 UIADD3.X UR7, UPT, UPT, UR12, UR7, URZ, UP1, !UPT ;  /* 0x000000070c073290 */ /* 0x000fe40008ffe4ff */
[----:B------:R-:W-:-:S04]  /*02c0*/  UIADD3 UR13, UP1, UPT, UR13, UR4, URZ ;  /* 0x000000040d0d7290 */ /* 0x000fc8000ff3e0ff */
[----:B------:R-:W-:Y:S01]  /*02d0*/  UIADD3.X UR12, UPT, UPT, UR12, UR5, URZ, UP1, !UPT ;  /* 0x000000050c0c7290 */ /* 0x000fe20008ffe4ff */
[----:B----4-:R-:W-:Y:S02]  /*02e0*/  @P2 R2UR UR30, R4 ;  /* 0x00000000041e22ca */ /* 0x010fe400000e0000 */
[----:B------:R-:W-:Y:S02]  /*02f0*/  @P2 R2UR UR31, R5 ;  /* 0x00000000051f22ca */ /* 0x000fe400000e0000 */
[----:B---3--:R-:W-:-:S09]  /*0300*/  @P2 IADD3 R152, P1, PT, R2, R0, RZ ;  /* 0x0000000002982210 */ /* 0x008fd20007f3e0ff */
[----:B------:R-:W-:Y:S02]  /*0310*/  IMAD.U32 R2, RZ, RZ, UR30 ;  /* 0x0000001eff027e24 */ /* 0x000fe4000f8e00ff */
[----:B------:R-:W-:Y:S01]  /*0320*/  @P2 IMAD.X R153, RZ, RZ, R3, P1 ;  /* 0x000000ffff992224 */ /* 0x000fe200008e0603 */
[----:B------:R-:W-:Y:S01]  /*0330*/  PLOP3.LUT P2, PT, PT, PT, UP0, 0x80, 0x8 ;  /* 0x000000000008781c */ /* 0x000fe20003f4f008 */
[----:B------:R-:W-:Y:S01]  /*0340*/  IMAD.U32 R3, RZ, RZ, UR31 ;  /* 0x0000001fff037e24 */ /* 0x000fe2000f8e00ff */
[----:B------:R-:W-:-:S04]  /*0350*/  PLOP3.LUT P1, PT, PT, PT, UP4, 0x80, 0x8 ;  /* 0x000000000008781c */ /* 0x000fc80003f2f048 */
[----:B--2---:R1:W-:Y:S01]  /*0360*/  @!P0 STG.E.64 desc[UR26][R6.64], R2 ;  /* 0x0000000206008986 */ /* 0x0043e2000c101b1a */
[----:B------:R-:W-:-:S04]  /*0370*/  UISETP.NE.AND UP4, UPT, UR9, URZ, UPT ;  /* 0x000000ff0900728c */ /* 0x000fc8000bf85270 */
[----:B------:R-:W-:-:S06]  /*0380*/  UISETP.EQ.OR.EX UP2, UPT, UR5, URZ, !UP4, UP2 ;  /* 0x000000ff0500728c */ /* 0x000fcc000e742720 */
[----:B------:R-:W-:Y:S01]  /*0390*/  PLOP3.LUT P3, PT, PT, PT, UP2, 0x80, 0x8 ;  /* 0x000000000008781c */ /* 0x000fe20003f6f028 */
[----:B-1----:R-:W-:Y:S01]  /*03a0*/  @!P0 IMAD.MOV.U32 R2, RZ, RZ, R152 ;  /* 0x000000ffff028224 */ /* 0x002fe200078e0098 */
[----:B------:R-:W-:-:S05]  /*03b0*/  @!P0 MOV R3, R153 ;  /* 0x0000009900038202 */ /* 0x000fca0000000f00 */
[----:B------:R1:W-:Y:S01]  /*03c0*/  @!P0 STG.E.64 desc[UR26][R6.64+0x8], R2 ;  /* 0x0000080206008986 */ /* 0x0003e2000c101b1a */
[----:B------:R-:W-:Y:S01]  /*03d0*/  PLOP3.LUT P0, PT, PT, PT, UP3, 0x80, 0x8 ;  /* 0x000000000008781c */ /* 0x000fe20003f0f038 */
[----:B------:R-:W-:Y:S02]  /*03e0*/  IMAD.U32 R5, RZ, RZ, UR11 ;  /* 0x0000000bff057e24 */ /* 0x000fe4000f8e00ff */
[----:B------:R-:W-:Y:S01]  /*03f0*/  IMAD.U32 R4, RZ, RZ, UR10 ;  /* 0x0000000aff047e24 */ /* 0x000fe2000f8e00ff */
[----:B------:R-:W-:Y:S01]  /*0400*/  UMOV UR20, 0xffffffff ;  /* 0xffffffff00147882 */ /* 0x000fe20000000000 */
[----:B------:R-:W2:Y:S03]  /*0410*/  @!UP3 LDCU UR10, c[0x0][0x43c] ;  /* 0x00008780ff0ab7ac */ /* 0x000ea60008000800 */
[----:B------:R-:W3:Y:S01]  /*0420*/  @P1 LDG.E R5, desc[UR26][R4.64] ;  /* 0x0000001a04051981 */ /* 0x000ee2000c1e1900 */
[----:B-1----:R-:W-:-:S02]  /*0430*/  IMAD.U32 R2, RZ, RZ, UR16 ;  /* 0x00000010ff027e24 */ /* 0x002fc4000f8e00ff */
[----:B------:R-:W-:-:S05]  /*0440*/  IMAD.U32 R3, RZ, RZ, UR17 ;  /* 0x00000011ff037e24 */ /* 0x000fca000f8e00ff */
[----:B------:R-:W4:Y:S04]  /*0450*/  @P4 LDG.E R7, desc[UR26][R2.64] ;  /* 0x0000001a02074981 */ /* 0x000f28000c1e1900 */
[----:B------:R1:W5:Y:S02]  /*0460*/  @P2 LDG.E R6, desc[UR26][R2.64+0x4] ;  /* 0x0000041a02062981 */ /* 0x000364000c1e1900 */
[----:B-1----:R-:W-:Y:S01]  /*0470*/  MOV R2, UR6 ;  /* 0x0000000600027c02 */ /* 0x002fe20008000f00 */
[----:B------:R-:W-:Y:S01]  /*0480*/  IMAD.U32 R3, RZ, RZ, UR7 ;  /* 0x00000007ff037e24 */ /* 0x000fe2000f8e00ff */
[----:B------:R-:W1:Y:S04]  /*0490*/  @!UP3 LDCU.64 UR6, c[0x0][0x488] ;  /* 0x00009100ff06b7ac */ /* 0x000e680008000a00 */
[----:B------:R2:W5:Y:S02]  /*04a0*/  @P0 LDG.E R0, desc[UR26][R2.64] ;  /* 0x0000001a02000981 */ /* 0x000564000c1e1900 */
[----:B--2---:R-:W-:-:S02]  /*04b0*/  IMAD.U32 R2, RZ, RZ, UR13 ;  /* 0x0000000dff027e24 */ /* 0x004fc4000f8e00ff */
[----:B------:R-:W-:Y:S01]  /*04c0*/  IMAD.U32 R3, RZ, RZ, UR12 ;  /* 0x0000000cff037e24 */ /* 0x000fe2000f8e00ff */
[----:B------:R-:W2:Y:S04]  /*04d0*/  @!UP0 LDCU UR34, c[0x0][0x434] ;  /* 0x00008680ff2287ac */ /* 0x000ea80008000800 */
[----:B------:R-:W2:Y:S01]  /*04e0*/  @!P3 LDG.E R4, desc[UR26][R2.64] ;  /* 0x0000001a0204b981 */ /* 0x000ea2000c1e1900 */
[----:B-1----:R-:W-:Y:S01]  /*04f0*/  @!UP3 UISETP.NE.U32.AND UP2, UPT, UR6, URZ, UPT ;  /* 0x000000ff0600b28c */ /* 0x002fe2000bf45070 */
[----:B------:R-:W1:Y:S03]  /*0500*/  LDCU UR12, c[0x0][0x3e0] ;  /* 0x00007c00ff0c77ac */ /* 0x000e660008000800 */
[----:B------:R-:W-:Y:S01]  /*0510*/  @!UP3 UISETP.NE.AND.EX UP2, UPT, UR7, URZ, UPT, UP2 ;  /* 0x000000ff0700b28c */ /* 0x000fe2000bf45320 */
[----:B------:R-:W-:Y:S01]  /*0520*/  UMOV UR9, URZ ;  /* 0x000000ff00097c82 */ /* 0x000fe20008000000 */
[----:B------:R-:W-:-:S02]  /*0530*/  USHF.L.U32 UR33, UR14, 0x7, URZ ;  /* 0x000000070e217899 */ /* 0x000fc400080006ff */
[----:B-1----:R-:W-:Y:S01]  /*0540*/  UIMAD UR29, UR8, UR12, UR32 ;  /* 0x0000000c081d72a4 */ /* 0x002fe2000f8e0220 */
[----:B---3--:R-:W-:Y:S02]  /*0550*/  @P1 R2UR UR9, R5 ;  /* 0x00000000050912ca */ /* 0x008fe400000e0000 */
[----:B----4-:R-:W-:Y:S02]  /*0560*/  @P4 R2UR UR20, R7 ;  /* 0x00000000071442ca */ /* 0x010fe400000e0000 */
[----:B-----5:R-:W-:-:S13]  /*0570*/  @P2 R2UR UR11, R6 ;  /* 0x00000000060b22ca */ /* 0x020fda00000e0000 */
[----:B--2---:R-:W-:Y:S02]  /*0580*/  @UP0 UIADD3 UR34, UPT, UPT, UR11, -UR20, URZ ;  /* 0x800000140b220290 */ /* 0x004fe4000fffe0ff */
[----:B------:R-:W-:Y:S02]  /*0590*/  UISETP.NE.U32.AND UP0, UPT, UR4, URZ, UPT ;  /* 0x000000ff0400728c */ /* 0x000fe4000bf05070 */
[----:B------:R-:W-:Y:S02]  /*05a0*/  @!UP3 USEL UR4, UR10, URZ, UP2 ;  /* 0x000000ff0a04b287 */ /* 0x000fe40009000000 */
[----:B------:R-:W-:Y:S01]  /*05b0*/  UISETP.NE.AND.EX UP0, UPT, UR5, URZ, UPT, UP0 ;  /* 0x000000ff0500728c */ /* 0x000fe2000bf05300 */
[----:B------:R-:W-:Y:S01]  /*05c0*/  UMOV UR10, 0xffffffff ;  /* 0xffffffff000a7882 */ /* 0x000fe20000000000 */
[----:B------:R-:W-:Y:S01]  /*05d0*/  UISETP.GT.AND UP1, UPT, UR34, UR33, UPT ;  /* 0x000000212200728c */ /* 0x000fe2000bf24270 */
[----:B------:R-:W-:-:S05]  /*05e0*/  @P0 R2UR UR28, R0 ;  /* 0x00000000001c02ca */ /* 0x000fca00000e0000 */
[----:B------:R-:W-:-:S03]  /*05f0*/  PLOP3.LUT P0, PT, PT, PT, UP1, 0x80, 0x8 ;  /* 0x000000000008781c */ /* 0x000fc60003f0f018 */
[----:B------:R-:W1:Y:S05]  /*0600*/  @!UP0 LDCU UR5, c[0x0][0x438] ;  /* 0x00008700ff0587ac */ /* 0x000e6a0008000800 */
[----:B------:R-:W-:Y:S01]  /*0610*/  @UP3 UIADD3 UR28, UPT, UPT, UR28, -UR9, URZ ;  /* 0x800000091c1c3290 */ /* 0x000fe2000fffe0ff */
[----:B------:R-:W-:Y:S01]  /*0620*/  @!P3 R2UR UR10, R4 ;  /* 0x00000000040ab2ca */ /* 0x000fe200000e0000 */
[----:B-1----:R-:W-:-:S14]  /*0630*/  BRA.U !UP0, `(.L_x_647) ;  /* 0x0000000108187547 */ /* 0x002fdc000b800000 */
[----:B------:R-:W-:-:S13]  /*0640*/  PLOP3.LUT P1, PT, PT, PT, UP4, 0x80, 0x8 ;  /* 0x000000000008781c */ /* 0x000fda0003f2f048 */
[----:B------:R-:W2:Y:S04]  /*0650*/  @P1 LDG.E R0, desc[UR26][R2.64+0x4] ;  /* 0x0000041a02001981 */ /* 0x000ea8000c1e1900 */
[----:B------:R-:W3:Y:S01]  /*0660*/  @!P1 LDG.E R2, desc[UR26][R2.64] ;  /* 0x0000001a02029981 */ /* 0x000ee2000c1e1900 */
[----:B--2---:R-:W-:-:S13]  /*0670*/  @P1 R2UR UR5, R0 ;  /* 0x00000000000512ca */ /* 0x004fda00000e0000 */
[----:B------:R-:W-:-:S07]  /*0680*/  @UP4 UIADD3 UR5, UPT, UPT, UR5, -UR10, URZ ;  /* 0x8000000a05054290 */ /* 0x000fce000fffe0ff */
[----:B---3--:R-:W-:-:S15]  /*0690*/  @!P1 R2UR UR5, R2 ;  /* 0x00000000020592ca */ /* 0x008fde00000e0000 */
.L_x_647:
[----:B------:R-:W-:Y:S01]  /*06a0*/  @!UP3 UIADD3 UR28, UPT, UPT, UR4, UR5, -UR9 ;  /* 0x00000005041cb290 */ /* 0x000fe2000fffe809 */
[----:B------:R-:W-:Y:S11]  /*06b0*/  @!P0 EXIT ;  /* 0x000000000000894d */ /* 0x000ff60003800000 */
[----:B------:R-:W-:-:S09]  /*06c0*/  UISETP.GT.AND UP0, UPT, UR28, URZ, UPT ;  /* 0x000000ff1c00728c */ /* 0x000fd2000bf04270 */
[----:B------:R-:W-:Y:S05]  /*06d0*/  BRA.U UP0, `(.L_x_648) ;  /* 0x0000000d00107547 */ /* 0x000fea000b800000 */
[----:B------:R-:W1:Y:S01]  /*06e0*/  LDCU.U8 UR4, c[0x0][0x549] ;  /* 0x0000a920ff0477ac */ /* 0x000e620008000000 */
[----:B------:R-:W2:Y:S01]  /*06f0*/  S2R R6, SR_CTAID.X ;  /* 0x0000000000067919 */ /* 0x000ea20000002500 */
[----:B------:R-:W-:-:S11]  /*0700*/  UISETP.NE.AND UP0, UPT, UR20, -0x1, UPT ;  /* 0xffffffff1400788c */ /* 0x000fd6000bf05270 */
[----:B------:R-:W3:Y:S01]  /*0710*/  @!UP0 LDCU.64 UR10, c[0x0][0x400] ;  /* 0x00008000ff0a87ac */ /* 0x000ee20008000a00 */
[----:B-1----:R-:W-:Y:S01]  /*0720*/  UISETP.NE.AND UP1, UPT, UR4, URZ, UPT ;  /* 0x000000ff0400728c */ /* 0x002fe2000bf25270 */
[----:B------:R-:W1:Y:S10]  /*0730*/  @UP0 LDCU.64 UR6, c[0x0][0x408] ;  /* 0x00008100ff0607ac */ /* 0x000e740008000a00 */
[----:B------:R-:W4:Y:S01]  /*0740*/  @UP1 LDCU.64 UR4, c[0x0][0x430] ;  /* 0x00008600ff0417ac */ /* 0x000f220008000a00 */
[----:B---3--:R-:W-:-:S03]  /*0750*/  @!UP0 UIMAD.WIDE.U32 UR14, UR8, UR10, URZ ;  /* 0x0000000a080e82a5 */ /* 0x008fc6000f8e00ff */
[----:B------:R-:W-:Y:S01]  /*0760*/  @UP1 UMOV UR10, 0x1 ;  /* 0x00000001000a1882 */ /* 0x000fe20000000000 */
[----:B------:R-:W-:Y:S02]  /*0770*/  @!UP0 UIMAD UR11, UR8, UR11, UR15 ;  /* 0x0000000b080b82a4 */ /* 0x000fe4000f8e020f */
[----:B-1----:R-:W-:Y:S01]  /*0780*/  @UP0 UIMAD.WIDE.U32 UR16, UR20, UR6, URZ ;  /* 0x00000006141002a5 */ /* 0x002fe2000f8e00ff */
[----:B------:R-:W1:Y:S03]  /*0790*/  @UP1 LDCU UR6, c[0x0][0x430] ;  /* 0x00008600ff0617ac */ /* 0x000e660008000800 */
[----:B------:R-:W-:Y:S02]  /*07a0*/  @UP0 UIMAD UR11, UR20, UR7, UR17 ;  /* 0x00000007140b02a4 */ /* 0x000fe4000f8e0211 */
[----:B----4-:R-:W-:Y:S01]  /*07b0*/  @UP1 UIMAD UR9, UR4, UR5, URZ ;  /* 0x00000005040912a4 */ /* 0x010fe2000f8e02ff */
[----:B------:R-:W3:Y:S01]  /*07c0*/  LDCU.U8 UR7, c[0x0][0x548] ;  /* 0x0000a900ff0777ac */ /* 0x000ee20008000000 */
[----:B------:R-:W-:Y:S01]  /*07d0*/  @UP0 UMOV UR14, UR16 ;  /* 0x00000010000e0c82 */ /* 0x000fe20008000000 */
[----:B--2---:R-:W-:Y:S09]  /*07e0*/  BRA.U UP1, `(.L_x_649) ;  /* 0x0000000101247547 */ /* 0x004ff2000b800000 */
[----:B---3--:R-:W-:-:S11]  /*07f0*/  UISETP.NE.AND UP0, UPT, UR7, URZ, UPT ;  /* 0x000000ff0700728c */ /* 0x008fd6000bf05270 */
[----:B------:R-:W2:Y:S01]  /*0800*/  @UP0 LDCU UR10, c[0x0][0x454] ;  /* 0x00008a80ff0a07ac */ /* 0x000ea20008000800 */
[----:B------:R-:W3:Y:S01]  /*0810*/  @!UP0 LDCU UR4, c[0x0][0x434] ;  /* 0x00008680ff0487ac */ /* 0x000ee20008000800 */
[----:B------:R-:W4:Y:S01]  /*0820*/  @UP0 LDCU UR9, c[0x0][0x454] ;  /* 0x00008a80ff0907ac */ /* 0x000f220008000800 */
[----:B-1----:R-:W-:Y:S01]  /*0830*/  @UP0 UMOV UR6, 0x1 ;  /* 0x0000000100060882 */ /* 0x002fe20000000000 */
[----:B----4-:R-:W4:Y:S01]  /*0840*/  @!UP0 LDCU UR9, c[0x0][0x434] ;  /* 0x00008680ff0987ac */ /* 0x010f220008000800 */
[----:B------:R-:W-:Y:S01]  /*0850*/  @!UP0 UMOV UR6, 0x1 ;  /* 0x0000000100068882 */ /* 0x000fe20000000000 */
[----:B--2---:R-:W-:Y:S02]  /*0860*/  @UP0 UIMAD UR10, UR12, UR10, URZ ;  /* 0x0000000a0c0a02a4 */ /* 0x004fe4000f8e02ff */
[----:B---3--:R-:W-:-:S12]  /*0870*/  @!UP0 UIMAD UR10, UR12, UR4, URZ ;  /* 0x000000040c0a82a4 */ /* 0x008fd8000f8e02ff */
.L_x_649:
[----:B------:R-:W2:Y:S01]  /*0880*/  LDCU.64 UR4, c[0x0][0x410] ;  /* 0x00008200ff0477ac */ /* 0x000ea20008000a00 */
[----:B------:R-:W-:Y:S01]  /*0890*/  IMAD.SHL.U32 R15, R214, 0x8, RZ ;  /* 0x00000008d60f7824 */ /* 0x000fe200078e00ff */
[----:B------:R-:W-:Y:S01]  /*08a0*/  SHF.R.U32.HI R214, RZ, 0x2, R214 ;  /* 0x00000002ffd67819 */ /* 0x000fe200000116d6 */
[----:B------:R-:W-:Y:S01]  /*08b0*/  IMAD.MOV.U32 R215, RZ, RZ, RZ ;  /* 0x000000ffffd77224 */ /* 0x000fe200078e00ff */
[----:B------:R-:W5:Y:S01]  /*08c0*/  LDCU UR12, c[0x0][0x434] ;  /* 0x00008680ff0c77ac */ /* 0x000f620008000800 */
[----:B------:R-:W-:Y:S01]  /*08d0*/  BSSY.RECONVERGENT B0, `(.L_x_650) ;  /* 0x0000032000007945 */ /* 0x000fe20003800200 */
[----:B------:R-:W-:Y:S01]  /*08e0*/  LOP3.LUT R15, R15, 0x18, RZ, 0xc0, !PT ;  /* 0x000000180f0f7812 */ /* 0x000fe200078ec0ff */
[C---:B------:R-:W-:Y:S01]  /*08f0*/  VIADD R12, R214.reuse, 0x20 ;  /* 0x00000020d60c7836 */ /* 0x040fe20000000000 */
[----:B---3--:R-:W-:Y:S01]  /*0900*/  UISETP.NE.AND UP1, UPT, UR7, URZ, !UP1 ;  /* 0x000000ff0700728c */ /* 0x008fe2000cf25270 */
[----:B------:R-:W-:Y:S01]  /*0910*/  VIADD R13, R214, 0x40 ;  /* 0x00000040d60d7836 */ /* 0x000fe20000000000 */
[C---:B------:R-:W-:Y:S01]  /*0920*/  IADD3 R2, P0, PT, R15.reuse, UR14, RZ ;  /* 0x0000000e0f027c10 */ /* 0x040fe2000ff1e0ff */
[----:B----4-:R-:W-:Y:S01]  /*0930*/  UIMAD UR7, UR32, UR9, URZ ;  /* 0x00000009200772a4 */ /* 0x010fe2000f8e02ff */
[----:B------:R-:W-:Y:S01]  /*0940*/  IMAD.WIDE.U32 R6, R6, 0x80, R214 ;  /* 0x0000008006067825 */ /* 0x000fe200078e00d6 */
[----:B------:R-:W-:Y:S01]  /*0950*/  UISETP.NE.AND UP0, UPT, UR20, -0x1, UPT ;  /* 0xffffffff1400788c */ /* 0x000fe2000bf05270 */
[----:B------:R-:W-:-:S02]  /*0960*/  ISETP.NE.AND P3, PT, R15, RZ, PT ;  /* 0x000000ff0f00720c */ /* 0x000fc40003f65270 */
[----:B------:R-:W-:Y:S01]  /*0970*/  IMAD.X R3, RZ, RZ, UR11, P0 ;  /* 0x0000000bff037e24 */ /* 0x000fe200080e06ff */
[----:B------:R-:W-:Y:S01]  /*0980*/  IADD3 R14, PT, PT, R214, 0x60, RZ ;  /* 0x00000060d60e7810 */ /* 0x000fe20007ffe0ff */
[----:B--2---:R-:W-:Y:S01]  /*0990*/  IMAD.U32 R10, RZ, RZ, UR4 ;  /* 0x00000004ff0a7e24 */ /* 0x004fe2000f8e00ff */
[----:B-1----:R-:W-:Y:S01]  /*09a0*/  UIMAD UR4, UR33, UR6, URZ ;  /* 0x00000006210472a4 */ /* 0x002fe2000f8e02ff */
[----:B------:R-:W-:Y:S01]  /*09b0*/  MOV R8, UR5 ;  /* 0x0000000500087c02 */ /* 0x000fe20008000f00 */
[----:B------:R-:W-:Y:S01]  /*09c0*/  UIADD3 UR33, UPT, UPT, -UR33, UR34, URZ ;  /* 0x0000002221217290 */ /* 0x000fe2000fffe1ff */
[----:B------:R-:W-:Y:S01]  /*09d0*/  IMAD.WIDE.U32 R10, R10, UR32, R2 ;  /* 0x000000200a0a7c25 */ /* 0x000fe2000f8e0002 */
[----:B-----5:R-:W-:Y:S01]  /*09e0*/  UIMAD UR9, UR8, UR12, URZ ;  /* 0x0000000c080972a4 */ /* 0x020fe2000f8e02ff */
[----:B------:R-:W-:Y:S01]  /*09f0*/  LOP3.LUT R17, R15, 0x20, RZ, 0xfc, !PT ;  /* 0x000000200f117812 */ /* 0x000fe200078efcff */
[----:B------:R-:W-:Y:S01]  /*0a00*/  @!UP1 UIMAD UR7, UR8, UR10, UR7 ;  /* 0x0000000a080792a4 */ /* 0x000fe2000f8e0207 */
[----:B------:R-:W-:Y:S01]  /*0a10*/  IMAD R9, R8, UR32, R11 ;  /* 0x0000002008097c24 */ /* 0x000fe2000f8e020b */
[----:B------:R-:W-:Y:S01]  /*0a20*/  USEL UR9, UR9, UR20, !UP0 ;  /* 0x0000001409097287 */ /* 0x000fe2000c000000 */
[----:B------:R-:W-:Y:S01]  /*0a30*/  ISETP.GE.AND P0, PT, R214, UR33, PT ;  /* 0x00000021d6007c0c */ /* 0x000fe2000bf06270 */
[----:B------:R-:W-:Y:S01]  /*0a40*/  USHF.R.S32.HI UR8, URZ, 0x1f, UR7 ;  /* 0x0000001fff087899 */ /* 0x000fe20008011407 */
[----:B------:R-:W-:Y:S01]  /*0a50*/  ISETP.GE.AND P2, PT, R12, UR33, PT ;  /* 0x000000210c007c0c */ /* 0x000fe2000bf46270 */
[----:B------:R-:W-:Y:S01]  /*0a60*/  USHF.R.S32.HI UR5, URZ, 0x1f, UR9 ;  /* 0x0000001fff057899 */ /* 0x000fe20008011409 */
[----:B------:R-:W-:Y:S01]  /*0a70*/  ISETP.GE.AND P1, PT, R13, UR33, PT ;  /* 0x000000210d007c0c */ /* 0x000fe2000bf26270 */
[----:B------:R-:W-:Y:S01]  /*0a80*/  USEL UR9, UR9, URZ, UP1 ;  /* 0x000000ff09097287 */ /* 0x000fe20008800000 */
[----:B------:R-:W-:Y:S01]  /*0a90*/  LOP3.LUT R16, R15, 0x40, RZ, 0xfc, !PT ;  /* 0x000000400f107812 */ /* 0x000fe200078efcff */
[----:B------:R-:W-:-:S02]  /*0aa0*/  USEL UR5, UR5, URZ, UP1 ;  /* 0x000000ff05057287 */ /* 0x000fc40008800000 */
[----:B------:R-:W-:Y:S02]  /*0ab0*/  USHF.R.S32.HI UR10, URZ, 0x1f, UR4 ;  /* 0x0000001fff0a7899 */ /* 0x000fe40008011404 */
[----:B------:R-:W-:-:S04]  /*0ac0*/  UIADD3 UR7, UP1, UP0, UR4, UR9, UR7 ;  /* 0x0000000904077290 */ /* 0x000fc8000f83e007 */
        /* <DEDUP_REMOVED lines=18> */
.L_x_651:
[----:B------:R-:W-:Y:S05]  /*0bf0*/  BSYNC.RECONVERGENT B0 ;  /* 0x0000000000007941 */ /* 0x000fea0003800200 */
.L_x_650:
[----:B------:R-:W-:Y:S01]  /*0c00*/  BSSY.RECONVERGENT B0, `(.L_x_652) ;  /* 0x0000016000007945 */ /* 0x000fe20003800200 */
[----:B------:R-:W-:-:S03]  /*0c10*/  ISETP.GE.AND P0, PT, R14, UR33, PT ;  /* 0x000000210e007c0c */ /* 0x000fc6000bf06270 */
        /* <DEDUP_REMOVED lines=20> */
.L_x_653:
[----:B------:R-:W-:Y:S05]  /*0d60*/  BSYNC.RECONVERGENT B0 ;  /* 0x0000000000007941 */ /* 0x000fea0003800200 */
.L_x_652:
        /* <DEDUP_REMOVED lines=22> */
.L_x_655:
[----:B------:R-:W-:Y:S05]  /*0ed0*/  BSYNC.RECONVERGENT B0 ;  /* 0x0000000000007941 */ /* 0x000fea0003800200 */
.L_x_654:
        /* <DEDUP_REMOVED lines=24> */
.L_x_657:
[----:B------:R-:W-:Y:S05]  /*1060*/  BSYNC.RECONVERGENT B0 ;  /* 0x0000000000007941 */ /* 0x000fea0003800200 */
.L_x_656:
        /* <DEDUP_REMOVED lines=10> */
.L_x_659:
[----:B------:R-:W-:Y:S05]  /*1110*/  BSYNC.RECONVERGENT B0 ;  /* 0x0000000000007941 */ /* 0x000fea0003800200 */
.L_x_658:
        /* <DEDUP_REMOVED lines=10> */
.L_x_661:
[----:B------:R-:W-:Y:S05]  /*11c0*/  BSYNC.RECONVERGENT B0 ;  /* 0x0000000000007941 */ /* 0x000fea0003800200 */
.L_x_660:
        /* <DEDUP_REMOVED lines=10> */
.L_x_663:
[----:B------:R-:W-:Y:S05]  /*1270*/  BSYNC.RECONVERGENT B0 ;  /* 0x0000000000007941 */ /* 0x000fea0003800200 */
.L_x_662:
        /* <DEDUP_REMOVED lines=10> */
.L_x_648:
[----:B------:R-:W-:Y:S01]  /*1320*/  UISETP.NE.AND UP0, UPT, UR20, -0x1, UPT ;  /* 0xffffffff1400788c */ /* 0x000fe2000bf05270 */
[----:B------:R-:W1:Y:S01]  /*1330*/  LDCU UR11, c[0x0][0x444] ;  /* 0x00008880ff0b77ac */ /* 0x000e620008000800 */
[----:B------:R-:W2:Y:S01]  /*1340*/  LDCU UR25, c[0x0][0x448] ;  /* 0x00008900ff1977ac */ /* 0x000ea20008000800 */
[----:B------:R-:W-:-:S08]  /*1350*/  UISETP.NE.AND UP1, UPT, UR10, -0x1, UPT ;  /* 0xffffffff0a00788c */ /* 0x000fd0000bf25270 */
[----:B------:R-:W3:Y:S01]  /*1360*/  @!UP0 LDCU.64 UR6, c[0x0][0x398] ;  /* 0x00007300ff0687ac */ /* 0x000ee20008000a00 */
[----:B------:R-:W4:Y:S01]  /*1370*/  @UP0 LDCU.64 UR4, c[0x0][0x3b0] ;  /* 0x00007600ff0407ac */ /* 0x000f220008000a00 */
[----:B------:R-:W-:Y:S02]  /*1380*/  UIADD3 UR24, UPT, UPT, UR28, 0x3f, URZ ;  /* 0x0000003f1c187890 */ /* 0x000fe4000fffe0ff */
[----:B-1----:R-:W-:Y:S02]  /*1390*/  UIMAD UR11, UR29, UR11, UR33 ;  /* 0x0000000b1d0b72a4 */ /* 0x002fe4000f8e0221 */
[----:B------:R-:W-:-:S04]  /*13a0*/  ULEA.HI UR23, UR24, 0xffffffff, URZ, 0x1a ;  /* 0xffffffff18177891 */ /* 0x000fc8000f8fd0ff */
[----:B------:R-:W-:Y:S02]  /*13b0*/  USHF.L.U32 UR22, UR23, 0x6, URZ ;  /* 0x0000000617167899 */ /* 0x000fe400080006ff */
[----:B---3--:R-:W-:Y:S02]  /*13c0*/  @!UP0 UIMAD.WIDE.U32 UR36, UR8, UR6, URZ ;  /* 0x00000006082482a5 */ /* 0x008fe4000f8e00ff */
[----:B--2---:R-:W-:Y:S02]  /*13d0*/  UIMAD UR21, UR11, UR25, UR22 ;  /* 0x000000190b1572a4 */ /* 0x004fe4000f8e0216 */
[----:B------:R-:W-:Y:S02]  /*13e0*/  @!UP0 UIMAD UR35, UR8, UR7, UR37 ;  /* 0x00000007082382a4 */ /* 0x000fe4000f8e0225 */
[----:B----4-:R-:W-:-:S04]  /*13f0*/  @UP0 UIMAD.WIDE.U32 UR6, UR20, UR4, URZ ;  /* 0x00000004140602a5 */ /* 0x010fc8000f8e00ff */
        /* <DEDUP_REMOVED lines=14> */
.L_x_664:
[----:B------:R-:W1:Y:S01]  /*14e0*/  LDCU.64 UR12, c[0x0][0x3b8] ;  /* 0x00007700ff0c77ac */ /* 0x000e620008000a00 */
[----:B------:R-:W-:-:S04]  /*14f0*/  UIADD3 UR14, UPT, UPT, UR9, UR10, URZ ;  /* 0x0000000a090e7290 */ /* 0x000fc8000fffe0ff */
[----:B-1----:R-:W-:Y:S02]  /*1500*/  UIMAD.WIDE.U32 UR16, UR14, UR12, URZ ;  /* 0x0000000c0e1072a5 */ /* 0x002fe4000f8e00ff */
[----:B------:R-:W-:-:S04]  /*1510*/  UIMAD UR14, UR14, UR13, URZ ;  /* 0x0000000d0e0e72a4 */ /* 0x000fc8000f8e02ff */
[----:B------:R-:W-:Y:S02]  /*1520*/  UIADD3 UR14, UPT, UPT, UR17, UR14, URZ ;  /* 0x0000000e110e7290 */ /* 0x000fe4000fffe0ff */
.L_x_665:
[----:B------:R-:W1:Y:S01]  /*1530*/  LDC R5, c[0x0][0x3e8] ;  /* 0x0000fa00ff057b82 */ /* 0x000e620000000800 */
[----:B------:R-:W2:Y:S01]  /*1540*/  S2R R6, SR_CTAID.Z ;  /* 0x0000000000067919 */ /* 0x000ea20000002700 */
[----:B------:R-:W-:Y:S02]  /*1550*/  LOP3.LUT R158, R214, 0x1f, RZ, 0xc0, !PT ;  /* 0x0000001fd69e7812 */ /* 0x000fe400078ec0ff */
[----:B-1----:R-:W-:-:S04]  /*1560*/  IABS R4, R5 ;  /* 0x0000000500047213 */ /* 0x002fc80000000000 */
[----:B------:R-:W1:Y:S01]  /*1570*/  I2F.RP R2, R4 ;  /* 0x0000000400027306 */ /* 0x000e620000209400 */
[----:B--2---:R-:W-:-:S07]  /*1580*/  IABS R6, R6 ;  /* 0x0000000600067213 */ /* 0x004fce0000000000 */
[----:B-1----:R-:W1:Y:S02]  /*1590*/  MUFU.RCP R2, R2 ;  /* 0x0000000200027308 */ /* 0x002e640000001000 */
[----:B-1----:R-:W-:-:S06]  /*15a0*/  VIADD R2, R2, 0xffffffe ;  /* 0x0ffffffe02027836 */ /* 0x002fcc0000000000 */
[----:B------:R-:W1:Y:S02]  /*15b0*/  F2I.FTZ.U32.TRUNC.NTZ R3, R2 ;  /* 0x0000000200037305 */ /* 0x000e64000021f000 */
[----:B-1----:R-:W-:Y:S02]  /*15c0*/  IMAD.MOV R0, RZ, RZ, -R3 ;  /* 0x000000ffff007224 */ /* 0x002fe400078e0a03 */
[----:B------:R-:W-:Y:S02]  /*15d0*/  IMAD.MOV.U32 R2, RZ, RZ, RZ ;  /* 0x000000ffff027224 */ /* 0x000fe400078e00ff */
[----:B------:R-:W-:-:S04]  /*15e0*/  IMAD R0, R0, R4, RZ ;  /* 0x0000000400007224 */ /* 0x000fc800078e02ff */
[----:B------:R-:W-:Y:S01]  /*15f0*/  IMAD.HI.U32 R0, R3, R0, R2 ;  /* 0x0000000003007227 */ /* 0x000fe200078e0002 */
[----:B------:R-:W-:-:S05]  /*1600*/  MOV R3, R6 ;  /* 0x0000000600037202 */ /* 0x000fca0000000f00 */
[----:B------:R-:W-:-:S04]  /*1610*/  IMAD.HI.U32 R0, R0, R3, RZ ;  /* 0x0000000300007227 */ /* 0x000fc800078e00ff */
[----:B------:R-:W-:-:S04]  /*1620*/  IMAD.MOV R2, RZ, RZ, -R0 ;  /* 0x000000ffff027224 */ /* 0x000fc800078e0a00 */
        /* <DEDUP_REMOVED lines=22> */
[----:B------:R-:W-:Y:S11]  /*1790*/  BRA `(.L_x_667) ;  /* 0x0000000000147947 */ /* 0x000ff60003800000 */
.L_x_666:
[----:B------:R-:W1:Y:S01]  /*17a0*/  LDCU.64 UR6, c[0x0][0x3c0] ;  /* 0x00007800ff0677ac */ /* 0x000e620008000a00 */
[----:B------:R-:W-:-:S04]  /*17b0*/  UIADD3 UR9, UPT, UPT, UR9, UR10, URZ ;  /* 0x0000000a09097290 */ /* 0x000fc8000fffe0ff */
[----:B-1----:R-:W-:Y:S02]  /*17c0*/  UIMAD.WIDE.U32 UR10, UR9, UR6, URZ ;  /* 0x00000006090a72a5 */ /* 0x002fe4000f8e00ff */
[----:B------:R-:W-:-:S04]  /*17d0*/  UIMAD UR5, UR9, UR7, URZ ;  /* 0x00000007090572a4 */ /* 0x000fc8000f8e02ff */
[----:B------:R-:W-:-:S12]  /*17e0*/  UIADD3 UR5, UPT, UPT, UR11, UR5, URZ ;  /* 0x000000050b057290 */ /* 0x000fd8000fffe0ff */
.L_x_667:
[----:B------:R-:W1:Y:S01]  /*17f0*/  S2R R11, SR_CTAID.X ;  /* 0x00000000000b7919 */ /* 0x000e620000002500 */
[C---:B------:R-:W-:Y:S01]  /*1800*/  IMAD.SHL.U32 R13, R214.reuse, 0x8, RZ ;  /* 0x00000008d60d7824 */ /* 0x040fe200078e00ff */
[----:B------:R-:W-:Y:S01]  /*1810*/  SHF.R.U32.HI R2, RZ, 0x2, R214 ;  /* 0x00000002ff027819 */ /* 0x000fe200000116d6 */
[----:B------:R-:W2:Y:S01]  /*1820*/  LDCU.64 UR18, c[0x0][0x388] ;  /* 0x00007100ff1277ac */ /* 0x000ea20008000a00 */
[----:B------:R-:W-:Y:S01]  /*1830*/  SHF.R.S32.HI R10, RZ, 0x1f, R0 ;  /* 0x0000001fff0a7819 */ /* 0x000fe20000011400 */
[----:B------:R-:W-:Y:S01]  /*1840*/  IMAD.MOV.U32 R3, RZ, RZ, RZ ;  /* 0x000000ffff037224 */ /* 0x000fe200078e00ff */
[C---:B------:R-:W-:Y:S01]  /*1850*/  LOP3.LUT R163, R13.reuse, 0x18, RZ, 0xc0, !PT ;  /* 0x000000180da37812 */ /* 0x040fe200078ec0ff */
[C---:B------:R-:W-:Y:S01]  /*1860*/  IMAD.SHL.U32 R209, R214.reuse, 0x4, RZ ;  /* 0x00000004d6d17824 */ /* 0x040fe200078e00ff */
[----:B------:R-:W-:Y:S01]  /*1870*/  LOP3.LUT R12, R13, 0xd8, RZ, 0xc0, !PT ;  /* 0x000000d80d0c7812 */ /* 0x000fe200078ec0ff */
[----:B------:R-:W-:Y:S01]  /*1880*/  IMAD.SHL.U32 R17, R214, 0x20, RZ ;  /* 0x00000020d6117824 */ /* 0x000fe200078e00ff */
[C---:B------:R-:W-:Y:S01]  /*1890*/  IADD3 R4, P0, PT, R163.reuse, UR10, RZ ;  /* 0x0000000aa3047c10 */ /* 0x040fe2000ff1e0ff */
[----:B------:R-:W3:Y:S01]  /*18a0*/  LDCU.128 UR8, c[0x0][0x3d0] ;  /* 0x00007a00ff0877ac */ /* 0x000ee20008000c00 */
[C---:B------:R-:W-:Y:S01]  /*18b0*/  IADD3 R6, P1, PT, R163.reuse, UR16, RZ ;  /* 0x00000010a3067c10 */ /* 0x040fe2000ff3e0ff */
[----:B------:R-:W-:Y:S01]  /*18c0*/  BSSY.RECONVERGENT B0, `(.L_x_668) ;  /* 0x0000054000007945 */ /* 0x000fe20003800200 */
[C---:B------:R-:W-:Y:S01]  /*18d0*/  LOP3.LUT R162, R163.reuse, 0x20, RZ, 0xfc, !PT ;  /* 0x00000020a3a27812 */ /* 0x040fe200078efcff */
[----:B------:R-:W-:Y:S01]  /*18e0*/  IMAD.X R5, RZ, RZ, UR5, P0 ;  /* 0x00000005ff057e24 */ /* 0x000fe200080e06ff */
[----:B------:R-:W4:Y:S01]  /*18f0*/  LDCU.64 UR16, c[0x0][0x390] ;  /* 0x00007200ff1077ac */ /* 0x000f220008000a00 */
[----:B------:R-:W-:Y:S01]  /*1900*/  IMAD.X R7, RZ, RZ, UR14, P1 ;  /* 0x0000000eff077e24 */ /* 0x000fe200088e06ff */
[----:B------:R-:W5:Y:S01]  /*1910*/  S2UR UR5, SR_CgaCtaId ;  /* 0x00000000000579c3 */ /* 0x000f620000008800 */
[----:B------:R-:W-:Y:S01]  /*1920*/  LOP3.LUT R161, R163, 0x40, RZ, 0xfc, !PT ;  /* 0x00000040a3a17812 */ /* 0x000fe200078efcff */
[----:B------:R-:W4:Y:S01]  /*1930*/  LDCU.64 UR14, c[0x0][0x3c8] ;  /* 0x00007900ff0e77ac */ /* 0x000f220008000a00 */
[----:B------:R-:W-:Y:S01]  /*1940*/  IMAD.WIDE.U32 R8, R2, UR12, R6 ;  /* 0x0000000c02087c25 */ /* 0x000fe2000f8e0006 */
[----:B------:R-:W-:Y:S01]  /*1950*/  SHF.R.U32.HI R210, RZ, 0x1, R214 ;  /* 0x00000001ffd27819 */ /* 0x000fe200000116d6 */
[----:B------:R-:W-:-:S02]  /*1960*/  UMOV UR4, 0x400 ;  /* 0x0000040000047882 */ /* 0x000fc40000000000 */
[----:B------:R-:W-:Y:S01]  /*1970*/  IMAD.WIDE.U32 R6, R2, UR6, R4 ;  /* 0x0000000602067c25 */ /* 0x000fe2000f8e0004 */
[----:B------:R-:W-:-:S03]  /*1980*/  LOP3.LUT R157, R17, 0x120, RZ, 0xc0, !PT ;  /* 0x00000120119d7812 */ /* 0x000fc600078ec0ff */
[C---:B------:R-:W-:Y:S02]  /*1990*/  IMAD R9, R2.reuse, UR13, R9 ;  /* 0x0000000d02097c24 */ /* 0x040fe4000f8e0209 */
[----:B------:R-:W-:Y:S02]  /*19a0*/  IMAD R7, R2, UR7, R7 ;  /* 0x0000000702077c24 */ /* 0x000fe4000f8e0207 */
[----:B-1----:R-:W-:-:S04]  /*19b0*/  IMAD.WIDE.U32 R4, R11, 0x80, R2 ;  /* 0x000000800b047825 */ /* 0x002fc800078e0002 */
[C---:B---3--:R-:W-:Y:S02]  /*19c0*/  IMAD R11, R10.reuse, UR8, RZ ;  /* 0x000000080a0b7c24 */ /* 0x048fe4000f8e02ff */
[----:B------:R-:W-:Y:S02]  /*19d0*/  IMAD R10, R10, UR10, RZ ;  /* 0x0000000a0a0a7c24 */ /* 0x000fe4000f8e02ff */
[C---:B------:R-:W-:Y:S01]  /*19e0*/  IMAD R14, R0.reuse, UR9, R11 ;  /* 0x00000009000e7c24 */ /* 0x040fe2000f8e020b */
[----:B-----5:R-:W-:Y:S01]  /*19f0*/  ULEA UR5, UR5, UR4, 0x18 ;  /* 0x0000000405057291 */ /* 0x020fe2000f8ec0ff */
[----:B------:R-:W-:Y:S01]  /*1a00*/  IMAD R11, R0, UR11, R10 ;  /* 0x0000000b000b7c24 */ /* 0x000fe2000f8e020a */
[----:B------:R-:W-:Y:S01]  /*1a10*/  LOP3.LUT R10, R12, 0x18, R214, 0x78, !PT ;  /* 0x000000180c0a7812 */ /* 0x000fe200078e78d6 */
[----:B------:R-:W-:Y:S01]  /*1a20*/  IMAD.WIDE.U32 R8, R0, UR8, R8 ;  /* 0x0000000800087c25 */ /* 0x000fe2000f8e0008 */
[----:B------:R-:W-:Y:S02]  /*1a30*/  IADD3 R12, P0, PT, R163, UR36, RZ ;  /* 0x00000024a30c7c10 */ /* 0x000fe4000ff1e0ff */
[----:B------:R-:W-:Y:S01]  /*1a40*/  LOP3.LUT R10, R10, 0x1f20, R13, 0xf8, !PT ;  /* 0x00001f200a0a7812 */ /* 0x000fe200078ef80d */
[----:B------:R-:W-:Y:S01]  /*1a50*/  IMAD.WIDE.U32 R6, R0, UR10, R6 ;  /* 0x0000000a00067c25 */ /* 0x000fe2000f8e0006 */
[----:B--2---:R-:W-:-:S02]  /*1a60*/  LEA R160, P1, R8, UR18, 0x1 ;  /* 0x0000001208a07c11 */ /* 0x004fc4000f8208ff */
[----:B------:R-:W-:Y:S01]  /*1a70*/  LEA R217, R10, UR5, 0x1 ;  /* 0x000000050ad97c11 */ /* 0x000fe2000f8e08ff */
[----:B------:R-:W-:Y:S02]  /*1a80*/  IMAD.IADD R9, R9, 0x1, R14 ;  /* 0x0000000109097824 */ /* 0x000fe400078e020e */
[----:B------:R-:W-:Y:S01]  /*1a90*/  IMAD.X R13, RZ, RZ, UR35, P0 ;  /* 0x00000023ff0d7e24 */ /* 0x000fe200080e06ff */
[----:B----4-:R-:W-:Y:S01]  /*1aa0*/  LEA R19, P0, R6, UR16, 0x1 ;  /* 0x0000001006137c11 */ /* 0x010fe2000f8008ff */
[----:B------:R-:W-:Y:S01]  /*1ab0*/  IMAD.IADD R7, R7, 0x1, R11 ;  /* 0x0000000107077824 */ /* 0x000fe200078e020b */
[----:B------:R-:W-:Y:S01]  /*1ac0*/  LEA.HI.X R159, R8, UR19, R9, 0x1, P1 ;  /* 0x00000013089f7c11 */ /* 0x000fe200088f0c09 */
[----:B------:R1:W-:Y:S01]  /*1ad0*/  STL [R1+0x144], R160 ;  /* 0x000144a001007387 */ /* 0x0003e20000100800 */
[----:B------:R-:W-:Y:S01]  /*1ae0*/  IMAD.U32 R0, RZ, RZ, UR14 ;  /* 0x0000000eff007e24 */ /* 0x000fe2000f8e00ff */
[----:B------:R-:W-:Y:S01]  /*1af0*/  UIADD3 UR14, UPT, UPT, -UR33, UR34, URZ ;  /* 0x00000022210e7290 */ /* 0x000fe2000fffe1ff */
[----:B------:R-:W-:Y:S01]  /*1b00*/  LEA.HI.X R18, R6, UR17, R7, 0x1, P0 ;  /* 0x0000001106127c11 */ /* 0x000fe200080f0c07 */
[----:B------:R1:W-:Y:S01]  /*1b10*/  STL [R1+0x14c], R19 ;  /* 0x00014c1301007387 */ /* 0x0003e20000100800 */
[----:B------:R-:W-:Y:S01]  /*1b20*/  IMAD.WIDE.U32 R12, R0, UR32, R12 ;  /* 0x00000020000c7c25 */ /* 0x000fe2000f8e000c */
[----:B------:R-:W-:-:S02]  /*1b30*/  LOP3.LUT R7, R210, 0x30, RZ, 0xc0, !PT ;  /* 0x00000030d2077812 */ /* 0x000fc400078ec0ff */
[----:B------:R1:W-:Y:S01]  /*1b40*/  STL [R1+0x140], R159 ;  /* 0x0001409f01007387 */ /* 0x0003e20000100800 */
[----:B------:R-:W-:Y:S01]  /*1b50*/  ISETP.GE.AND P0, PT, R2, UR14, PT ;  /* 0x0000000e02007c0c */ /* 0x000fe2000bf06270 */
[----:B------:R-:W-:Y:S01]  /*1b60*/  IMAD.U32 R8, RZ, RZ, UR15 ;  /* 0x0000000fff087e24 */ /* 0x000fe2000f8e00ff */
[----:B------:R-:W-:Y:S01]  /*1b70*/  LOP3.LUT R0, R209, 0x18, RZ, 0xc0, !PT ;  /* 0x00000018d1007812 */ /* 0x000fe200078ec0ff */
[----:B------:R1:W-:Y:S01]  /*1b80*/  STL [R1+0x148], R18 ;  /* 0x0001481201007387 */ /* 0x0003e20000100800 */
[----:B------:R-:W-:Y:S01]  /*1b90*/  LOP3.LUT R6, R210, 0x8, RZ, 0xc0, !PT ;  /* 0x00000008d2067812 */ /* 0x000fe200078ec0ff */
[----:B------:R-:W-:Y:S01]  /*1ba0*/  IMAD.SHL.U32 R16, R214, 0x10, RZ ;  /* 0x00000010d6107824 */ /* 0x000fe200078e00ff */
[----:B------:R-:W-:Y:S01]  /*1bb0*/  LOP3.LUT R15, R0, 0xc0, R17, 0xf8, !PT ;  /* 0x000000c0000f7812 */ /* 0x000fe200078ef811 */
[----:B------:R1:W-:Y:S01]  /*1bc0*/  STL [R1+0x138], R162 ;  /* 0x000138a201007387 */ /* 0x0003e20000100800 */
[----:B------:R-:W-:Y:S01]  /*1bd0*/  LEA.HI R236, R158, R7, RZ, 0x1e ;  /* 0x000000079eec7211 */ /* 0x000fe200078ff0ff */
[----:B------:R-:W-:Y:S01]  /*1be0*/  IMAD R7, R8, UR32, R13 ;  /* 0x0000002008077c24 */ /* 0x000fe2000f8e020d */
[----:B------:R-:W-:Y:S01]  /*1bf0*/  LOP3.LUT R154, R15, R6, RZ, 0x3c, !PT ;  /* 0x000000060f9a7212 */ /* 0x000fe200078e3cff */
[----:B------:R1:W-:Y:S02]  /*1c00*/  STL [R1+0x13c], R161 ;  /* 0x00013ca101007387 */ /* 0x0003e40000100800 */
        /* <DEDUP_REMOVED lines=30> */
.L_x_670:
[----:B------:R3:W-:Y:S02]  /*1df0*/  STS.128 [R217+0x4000], RZ ;  /* 0x004000ffd9007388 */ /* 0x0007e40000000c00 */
.L_x_669:
[----:B------:R-:W-:Y:S05]  /*1e00*/  BSYNC.RECONVERGENT B0 ;  /* 0x0000000000007941 */ /* 0x000fea0003800200 */
.L_x_668:
        /* <DEDUP_REMOVED lines=36> */
.L_x_673:
[----:B------:R2:W-:Y:S02]  /*2050*/  STS.128 [R217+0x4800], RZ ;  /* 0x004800ffd9007388 */ /* 0x0005e40000000c00 */
.L_x_672:
[----:B------:R-:W-:Y:S05]  /*2060*/  BSYNC.RECONVERGENT B0 ;  /* 0x0000000000007941 */ /* 0x000fea0003800200 */
.L_x_671:
        /* <DEDUP_REMOVED lines=36> */
.L_x_676:
[----:B------:R2:W-:Y:S02]  /*22b0*/  STS.128 [R217+0x5000], RZ ;  /* 0x005000ffd9007388 */ /* 0x0005e40000000c00 */
.L_x_675:
[----:B------:R-:W-:Y:S05]  /*22c0*/  BSYNC.RECONVERGENT B0 ;  /* 0x0000000000007941 */ /* 0x000fea0003800200 */
.L_x_674:
        /* <DEDUP_REMOVED lines=37> */
.L_x_679:
[----:B------:R2:W-:Y:S02]  /*2520*/  STS.128 [R217+0x5800], RZ ;  /* 0x005800ffd9007388 */ /* 0x0005e40000000c00 */
.L_x_678:
[----:B------:R-:W-:Y:S05]  /*2530*/  BSYNC.RECONVERGENT B0 ;  /* 0x0000000000007941 */ /* 0x000fea0003800200 */
.L_x_677:
[----:B------:R-:W-:Y:S01]  /*2540*/  UIADD3 UR8, UPT, UPT, -UR22, UR28, URZ ;  /* 0x0000001c16087290 */ /* 0x000fe2000fffe1ff */
[----:B------:R-:W-:Y:S01]  /*2550*/  BSSY.RECONVERGENT B0, `(.L_x_680) ;  /* 0x0000020000007945 */ /* 0x000fe20003800200 */
[----:B------:R-:W-:Y:S02]  /*2560*/  UIMAD.WIDE.U32 UR32, UR15, UR23, URZ ;  /* 0x000000170f2072a5 */ /* 0x000fe4000f8e00ff */
[----:B------:R-:W-:Y:S02]  /*2570*/  UIMAD UR9, UR4, UR23, URZ ;  /* 0x00000017040972a4 */ /* 0x000fe4000f8e02ff */
[----:B------:R-:W-:Y:S02]  /*2580*/  ISETP.GE.AND P3, PT, R2, UR8, PT ;  /* 0x0000000802007c0c */ /* 0x000fe4000bf66270 */
[----:B------:R-:W-:-:S11]  /*2590*/  UIADD3 UR9, UPT, UPT, UR33, UR9, URZ ;  /* 0x0000000921097290 */ /* 0x000fd6000fffe0ff */
[----:B------:R-:W-:Y:S05]  /*25a0*/  @P3 BRA `(.L_x_681) ;  /* 0x0000000000683947 */ /* 0x000fea0003800000 */
[----:B------:R-:W5:Y:S01]  /*25b0*/  LDCU UR10, c[0x0][0x440] ;  /* 0x00008800ff0a77ac */ /* 0x000f620008000800 */
[----:B-12---:R-:W-:Y:S02]  /*25c0*/  IMAD.U32 R4, RZ, RZ, UR32 ;  /* 0x00000020ff047e24 */ /* 0x006fe4000f8e00ff */
        /* <DEDUP_REMOVED lines=23> */
.L_x_682:
[----:B------:R2:W-:Y:S02]  /*2740*/  STS.128 [R217+0x8000], RZ ;  /* 0x008000ffd9007388 */ /* 0x0005e40000000c00 */
.L_x_681:
[----:B------:R-:W-:Y:S05]  /*2750*/  BSYNC.RECONVERGENT B0 ;  /* 0x0000000000007941 */ /* 0x000fea0003800200 */
.L_x_680:
        /* <DEDUP_REMOVED lines=33> */
.L_x_685:
[----:B------:R2:W-:Y:S02]  /*2970*/  STS.128 [R217+0x8800], RZ ;  /* 0x008800ffd9007388 */ /* 0x0005e40000000c00 */
.L_x_684:
[----:B------:R-:W-:Y:S05]  /*2980*/  BSYNC.RECONVERGENT B0 ;  /* 0x0000000000007941 */ /* 0x000fea0003800200 */
.L_x_683:
[----:B------:R-:W0:Y:S01]  /*2990*/  LDGDEPBAR ;  /* 0x00000000000079af */ /* 0x000e220000000000 */
[----:B------:R-:W-:Y:S01]  /*29a0*/  UIMAD.WIDE.U32 UR18, UR18, UR23, URZ ;  /* 0x00000017121272a5 */ /* 0x000fe2000f8e00ff */
[----:B------:R-:W-:Y:S01]  /*29b0*/  BSSY.RECONVERGENT B0, `(.L_x_686) ;  /* 0x0000024000007945 */ /* 0x000fe20003800200 */
[----:B------:R-:W-:-:S04]  /*29c0*/  UIMAD UR9, UR17, UR23, URZ ;  /* 0x00000017110972a4 */ /* 0x000fc8000f8e02ff */
[----:B------:R-:W-:Y:S01]  /*29d0*/  UIADD3 UR9, UPT, UPT, UR19, UR9, URZ ;  /* 0x0000000913097290 */ /* 0x000fe2000fffe0ff */
[----:B------:R-:W-:-:S04]  /*29e0*/  DEPBAR.LE SB0, 0x0 ;  /* 0x000080000000791a */ /* 0x000fc80000000000 */
[----:B------:R-:W-:Y:S06]  /*29f0*/  BAR.SYNC.DEFER_BLOCKING 0x0 ;  /* 0x0000000000007b1d */ /* 0x000fec0000010000 */
        /* <DEDUP_REMOVED lines=26> */
.L_x_688:
[----:B------:R2:W-:Y:S01]  /*2ba0*/  STS.128 [R217+0xb000], RZ ;  /* 0x00b000ffd9007388 */ /* 0x0005e20000000c00 */
[----:B------:R-:W-:Y:S05]  /*2bb0*/  BRA `(.L_x_689) ;  /* 0x00000000000c7947 */ /* 0x000fea0003800000 */
.L_x_687:
[----:B------:R1:W-:Y:S04]  /*2bc0*/  STS.128 [R217+0x9000], RZ ;  /* 0x009000ffd9007388 */ /* 0x0003e80000000c00 */
[----:B------:R1:W-:Y:S04]  /*2bd0*/  STS.128 [R217+0xa000], RZ ;  /* 0x00a000ffd9007388 */ /* 0x0003e80000000c00 */
[----:B------:R1:W-:Y:S02]  /*2be0*/  STS.128 [R217+0xb000], RZ ;  /* 0x00b000ffd9007388 */ /* 0x0003e40000000c00 */
.L_x_689:
[----:B------:R-:W-:Y:S05]  /*2bf0*/  BSYNC.RECONVERGENT B0 ;  /* 0x0000000000007941 */ /* 0x000fea0003800200 */
.L_x_686:
[----:B------:R-:W-:Y:S01]  /*2c00*/  ISETP.GE.AND P0, PT, R14, UR8, PT ;  /* 0x000000080e007c0c */ /* 0x000fe2000bf06270 */
[----:B------:R-:W-:Y:S01]  /*2c10*/  IMAD.SHL.U32 R0, R214, 0x2, RZ ;  /* 0x00000002d6007824 */ /* 0x000fe200078e00ff */
[----:B------:R-:W-:Y:S01]  /*2c20*/  BSSY.RECONVERGENT B0, `(.L_x_690) ;  /* 0x0000022000007945 */ /* 0x000fe20003800200 */
[----:B------:R-:W-:-:S03]  /*2c30*/  LOP3.LUT R211, R16, 0x3e00, RZ, 0xc0, !PT ;  /* 0x00003e0010d37812 */ /* 0x000fc600078ec0ff */
[----:B------:R-:W-:-:S07]  /*2c40*/  LOP3.LUT R156, R0, 0x6, RZ, 0xc0, !PT ;  /* 0x00000006009c7812 */ /* 0x000fce00078ec0ff */
        /* <DEDUP_REMOVED lines=30> */
.L_x_692:
[----:B------:R2:W-:Y:S02]  /*2e30*/  STS.128 [R217+0xb800], RZ ;  /* 0x00b800ffd9007388 */ /* 0x0005e40000000c00 */
.L_x_691:
[----:B------:R-:W-:Y:S05]  /*2e40*/  BSYNC.RECONVERGENT B0 ;  /* 0x0000000000007941 */ /* 0x000fea0003800200 */
.L_x_690:
[----:B------:R-:W-:Y:S01]  /*2e50*/  LOP3.LUT R0, R16, 0x100, RZ, 0xc0, !PT ;  /* 0x0000010010007812 */ /* 0x000fe200078ec0ff */
[----:B------:R-:W-:Y:S01]  /*2e60*/  IMAD.MOV.U32 R155, RZ, RZ, 0x20 ;  /* 0x00000020ff9b7424 */ /* 0x000fe200078e00ff */
[----:B-12---:R-:W-:Y:S01]  /*2e70*/  LOP3.LUT R2, R15, 0x8, R214, 0x78, !PT ;  /* 0x000000080f027812 */ /* 0x006fe200078e78d6 */
[----:B------:R-:W0:Y:S01]  /*2e80*/  LDGDEPBAR ;  /* 0x00000000000079af */ /* 0x000e220000000000 */
[----:B------:R-:W-:Y:S01]  /*2e90*/  LOP3.LUT R0, R0, 0x20, R17, 0xf8, !PT ;  /* 0x0000002000007812 */ /* 0x000fe200078ef811 */
[----:B------:R-:W-:Y:S01]  /*2ea0*/  UISETP.GE.U32.AND UP1, UPT, UR28, 0x41, UPT ;  /* 0x000000411c00788c */ /* 0x000fe2000bf26070 */
[----:B------:R-:W-:Y:S01]  /*2eb0*/  IADD3 R3, PT, PT, R154, R157, R211 ;  /* 0x0000009d9a037210 */ /* 0x000fe20007ffe0d3 */
[----:B------:R-:W1:Y:S01]  /*2ec0*/  LDCU.U8 UR6, c[0x0][0x4f8] ;  /* 0x00009f00ff0677ac */ /* 0x000e620008000000 */
[----:B------:R-:W-:Y:S01]  /*2ed0*/  LOP3.LUT P0, RZ, R214, 0x4, RZ, 0xc0, !PT ;  /* 0x00000004d6ff7812 */ /* 0x000fe2000780c0ff */
[----:B------:R-:W-:Y:S01]  /*2ee0*/  IMAD.IADD R0, R2, 0x1, R0 ;  /* 0x0000000102007824 */ /* 0x000fe200078e0200 */
[----:B------:R-:W-:-:S02]  /*2ef0*/  LEA R3, R3, UR5, 0x1 ;  /* 0x0000000503037c11 */ /* 0x000fc4000f8e08ff */
[----:B------:R-:W-:Y:S02]  /*2f00*/  SEL R155, R155, 0xffffffe0, !P0 ;  /* 0xffffffe09b9b7807 */ /* 0x000fe40004000000 */
[----:B------:R-:W-:Y:S01]  /*2f10*/  LEA R0, R0, UR5, 0x1 ;  /* 0x0000000500007c11 */ /* 0x000fe2000f8e08ff */
[----:B------:R-:W-:Y:S02]  /*2f20*/  LDSM.16.M88.4 R12, [R3] ;  /* 0x00000000030c783b */ /* 0x000fe40000000200 */
[--C-:B------:R-:W-:Y:S02]  /*2f30*/  IMAD.IADD R24, R3, 0x1, R155.reuse ;  /* 0x0000000103187824 */ /* 0x100fe400078e029b */
[----:B------:R-:W2:Y:S01]  /*2f40*/  LDSM.16.M88.4 R36, [R0+0x6000] ;  /* 0x006000000024783b */ /* 0x000ea20000000200 */
[----:B------:R-:W-:-:S03]  /*2f50*/  IMAD.IADD R2, R0, 0x1, R155 ;  /* 0x0000000100027824 */ /* 0x000fc600078e029b */
[----:B----4-:R-:W4:Y:S04]  /*2f60*/  LDSM.16.M88.4 R8, [R3+0x1000] ;  /* 0x001000000308783b */ /* 0x010f280000000200 */
[----:B------:R-:W5:Y:S04]  /*2f70*/  LDSM.16.M88.4 R32, [R0+0x6400] ;  /* 0x006400000020783b */ /* 0x000f680000000200 */
[----:B------:R-:W3:Y:S04]  /*2f80*/  LDSM.16.M88.4 R28, [R0+0x6800] ;  /* 0x00680000001c783b */ /* 0x000ee80000000200 */
[----:B------:R-:W1:Y:S04]  /*2f90*/  LDSM.16.M88.4 R20, [R0+0x6c00] ;  /* 0x006c00000014783b */ /* 0x000e680000000200 */
[----:B------:R-:W-:Y:S04]  /*2fa0*/  LDSM.16.M88.4 R4, [R24+0x1000] ;  /* 0x001000001804783b */ /* 0x000fe80000000200 */
[----:B------:R-:W1:Y:S04]  /*2fb0*/  LDSM.16.M88.4 R48, [R2+0x6400] ;  /* 0x006400000230783b */ /* 0x000e680000000200 */
[----:B------:R-:W1:Y:S04]  /*2fc0*/  LDSM.16.M88.4 R64, [R2+0x6c00] ;  /* 0x006c00000240783b */ /* 0x000e680000000200 */
[----:B------:R-:W1:Y:S04]  /*2fd0*/  LDSM.16.M88.4 R16, [R24] ;  /* 0x000000001810783b */ /* 0x000e680000000200 */
[----:B------:R-:W1:Y:S01]  /*2fe0*/  LDSM.16.M88.4 R56, [R2+0x6800] ;  /* 0x006800000238783b */ /* 0x000e620000000200 */
[-C--:B--2---:R-:W-:Y:S03]  /*2ff0*/  HMMA.16816.F32 R84, R12, R36.reuse, RZ ;  /* 0x000000240c54723c */ /* 0x084fe600000018ff */
[----:B------:R-:W2:Y:S04]  /*3000*/  LDSM.16.M88.4 R52, [R2+0x6000] ;  /* 0x006000000234783b */ /* 0x000ea80000000200 */
[----:B------:R-:W-:Y:S01]  /*3010*/  LDSM.16.M88.4 R100, [R2+0x7c00] ;  /* 0x007c00000264783b */ /* 0x000fe20000000200 */
        /* <DEDUP_REMOVED lines=13> */
[----:B------:R-:W-:Y:S01]  /*30f0*/  HMMA.16816.F32 R112, R4, R66, R36 ;  /* 0x000000420470723c */ /* 0x000fe20000001824 */
[----:B------:R-:W-:Y:S07]  /*3100*/  LDSM.16.M88.4 R36, [R0+0x7800] ;  /* 0x007800000024783b */ /* 0x000fee0000000200 */
[----:B------:R-:W-:Y:S01]  /*3110*/  HMMA.16816.F32 R116, R16, R48, R8 ;  /* 0x000000301074723c */ /* 0x000fe20000001808 */
[----:B------:R-:W1:Y:S07]  /*3120*/  LDSM.16.M88.4 R8, [R3+0x3000] ;  /* 0x003000000308783b */ /* 0x000e6e0000000200 */
[C---:B------:R-:W-:Y:S08]  /*3130*/  HMMA.16816.F32 R88, R12.reuse, R28, RZ ;  /* 0x0000001c0c58723c */ /* 0x040ff000000018ff */
[----:B------:R-:W-:Y:S08]  /*3140*/  HMMA.16816.F32 R148, R12, R30, RZ ;  /* 0x0000001e0c94723c */ /* 0x000ff000000018ff */
[C---:B------:R-:W-:Y:S01]  /*3150*/  HMMA.16816.F32 R72, R4.reuse, R64, R40 ;  /* 0x000000400448723c */ /* 0x040fe20000001828 */
[----:B------:R-:W-:Y:S07]  /*3160*/  LDSM.16.M88.4 R40, [R0+0x7400] ;  /* 0x007400000028783b */ /* 0x000fee0000000200 */
[----:B------:R-:W-:Y:S01]  /*3170*/  HMMA.16816.F32 R124, R4, R58, R44 ;  /* 0x0000003a047c723c */ /* 0x000fe2000000182c */
[----:B------:R-:W3:Y:S07]  /*3180*/  LDSM.16.M88.4 R44, [R0+0x7000] ;  /* 0x00700000002c783b */ /* 0x000eee0000000200 */
[C---:B------:R-:W-:Y:S08]  /*3190*/  HMMA.16816.F32 R28, R12.reuse, R20, RZ ;  /* 0x000000140c1c723c */ /* 0x040ff000000018ff */
[----:B------:R-:W-:Y:S01]  /*31a0*/  HMMA.16816.F32 R144, R12, R22, RZ ;  /* 0x000000160c90723c */ /* 0x000fe200000018ff */
[----:B------:R-:W4:Y:S04]  /*31b0*/  LDSM.16.M88.4 R12, [R3+0x2000] ;  /* 0x00200000030c783b */ /* 0x000f280000000200 */
[----:B------:R-:W-:Y:S03]  /*31c0*/  LDSM.16.M88.4 R20, [R24+0x2000] ;  /* 0x002000001814783b */ /* 0x000fe60000000200 */
[C---:B--2---:R-:W-:Y:S08]  /*31d0*/  HMMA.16816.F32 R140, R4.reuse, R52, R80 ;  /* 0x00000034048c723c */ /* 0x044ff00000001850 */
[C---:B------:R-:W-:Y:S01]  /*31e0*/  HMMA.16816.F32 R80, R4.reuse, R56, R60 ;  /* 0x000000380450723c */ /* 0x040fe2000000183c */
[----:B------:R-:W-:Y:S07]  /*31f0*/  LDSM.16.M88.4 R60, [R2+0x7800] ;  /* 0x00780000023c783b */ /* 0x000fee0000000200 */
[C---:B------:R-:W-:Y:S08]  /*3200*/  HMMA.16816.F32 R136, R4.reuse, R54, R76 ;  /* 0x000000360488723c */ /* 0x040ff0000000184c */
[----:B------:R-:W-:Y:S01]  /*3210*/  HMMA.16816.F32 R128, R4, R50, R68 ;  /* 0x000000320480723c */ /* 0x000fe20000001844 */
[----:B------:R-:W-:Y:S07]  /*3220*/  LDSM.16.M88.4 R4, [R24+0x3000] ;  /* 0x003000001804783b */ /* 0x000fee0000000200 */
[C---:B------:R-:W-:Y:S01]  /*3230*/  HMMA.16816.F32 R104, R16.reuse, R64, R28 ;  /* 0x000000401068723c */ /* 0x040fe2000000181c */
[----:B------:R-:W2:Y:S07]  /*3240*/  LDSM.16.M88.4 R28, [R2+0x7000] ;  /* 0x00700000021c783b */ /* 0x000eae0000000200 */
[C---:B------:R-:W-:Y:S08]  /*3250*/  HMMA.16816.F32 R108, R16.reuse, R52, R84 ;  /* 0x00000034106c723c */ /* 0x040ff00000001854 */
[C---:B------:R-:W-:Y:S08]  /*3260*/  HMMA.16816.F32 R52, R16.reuse, R54, R96 ;  /* 0x000000361034723c */ /* 0x040ff00000001860 */
[C---:B------:R-:W-:Y:S08]  /*3270*/  HMMA.16816.F32 R120, R16.reuse, R56, R88 ;  /* 0x000000381078723c */ /* 0x040ff00000001858 */
[C---:B------:R-:W-:Y:S08]  /*3280*/  HMMA.16816.F32 R96, R16.reuse, R58, R148 ;  /* 0x0000003a1060723c */ /* 0x040ff00000001894 */
[C---:B------:R-:W-:Y:S01]  /*3290*/  HMMA.16816.F32 R92, R16.reuse, R50, R92 ;  /* 0x00000032105c723c */ /* 0x040fe2000000185c */
[----:B------:R-:W5:Y:S07]  /*32a0*/  LDSM.16.M88.4 R48, [R2+0x7400] ;  /* 0x007400000230783b */ /* 0x000f6e0000000200 */
[----:B------:R-:W-:Y:S08]  /*32b0*/  HMMA.16816.F32 R88, R16, R66, R144 ;  /* 0x000000421058723c */ /* 0x000ff00000001890 */
[C---:B-1----:R-:W-:Y:S08]  /*32c0*/  HMMA.16816.F32 R68, R8.reuse, R36, R80 ;  /* 0x000000240844723c */ /* 0x042ff00000001850 */
[C---:B------:R-:W-:Y:S08]  /*32d0*/  HMMA.16816.F32 R56, R8.reuse, R32, R72 ;  /* 0x000000200838723c */ /* 0x040ff00000001848 */
[C---:B---3--:R-:W-:Y:S08]  /*32e0*/  HMMA.16816.F32 R84, R8.reuse, R44, R140 ;  /* 0x0000002c0854723c */ /* 0x048ff0000000188c */
        /* <DEDUP_REMOVED lines=8> */
[----:B------:R-:W-:Y:S01]  /*3370*/  HMMA.16816.F32 R136, R12, R34, R88 ;  /* 0x000000220c88723c */ /* 0x000fe20000001858 */
[----:B------:R-:W-:Y:S07]  /*3380*/  LDSM.16.M88.4 R32, [R0+0x8800] ;  /* 0x008800000020783b */ /* 0x000fee0000000200 */
[----:B--2---:R-:W-:Y:S01]  /*3390*/  HMMA.16816.F32 R112, R20, R28, R8 ;  /* 0x0000001c1470723c */ /* 0x004fe20000001808 */
[----:B------:R-:W1:Y:S07]  /*33a0*/  LDSM.16.M88.4 R8, [R3+0x5000] ;  /* 0x005000000308783b */ /* 0x000e6e0000000200 */
[C---:B------:R-:W-:Y:S08]  /*33b0*/  HMMA.16816.F32 R52, R12.reuse, R40, R116 ;  /* 0x000000280c34723c */ /* 0x040ff00000001874 */
[C---:B------:R-:W-:Y:S01]  /*33c0*/  HMMA.16816.F32 R92, R12.reuse, R42, R92 ;  /* 0x0000002a0c5c723c */ /* 0x040fe2000000185c */
[----:B------:R-:W2:Y:S07]  /*33d0*/  LDSM.16.M88.4 R40, [R0+0x8000] ;  /* 0x008000000028783b */ /* 0x000eae0000000200 */
[C---:B------:R-:W-:Y:S08]  /*33e0*/  HMMA.16816.F32 R104, R12.reuse, R36, R120 ;  /* 0x000000240c68723c */ /* 0x040ff00000001878 */
[----:B------:R-:W-:Y:S01]  /*33f0*/  HMMA.16816.F32 R96, R12, R38, R96 ;  /* 0x000000260c60723c */ /* 0x000fe20000001860 */
[----:B------:R-:W3:Y:S04]  /*3400*/  LDSM.16.M88.4 R36, [R0+0x8400] ;  /* 0x008400000024783b */ /* 0x000ee80000000200 */
[----:B------:R-:W-:Y:S03]  /*3410*/  LDSM.16.M88.4 R12, [R3+0x4000] ;  /* 0x00400000030c783b */ /* 0x000fe60000000200 */
[C---:B------:R-:W-:Y:S08]  /*3420*/  HMMA.16816.F32 R132, R4.reuse, R28, R84 ;  /* 0x0000001c0484723c */ /* 0x040ff00000001854 */
[-C--:B------:R-:W-:Y:S08]  /*3430*/  HMMA.16816.F32 R128, R4, R30.reuse, R80 ;  /* 0x0000001e0480723c */ /* 0x080ff00000001850 */
[----:B------:R-:W-:Y:S01]  /*3440*/  HMMA.16816.F32 R108, R20, R30, R44 ;  /* 0x0000001e146c723c */ /* 0x000fe2000000182c */
[----:B------:R4:W3:Y:S04]  /*3450*/  LDSM.16.M88.4 R28, [R0+0x8c00] ;  /* 0x008c0000001c783b */ /* 0x0008e80000000200 */
[----:B------:R-:W-:Y:S03]  /*3460*/  LDSM.16.M88.4 R44, [R2+0x8000] ;  /* 0x00800000022c783b */ /* 0x000fe60000000200 */
[C---:B-----5:R-:W-:Y:S08]  /*3470*/  HMMA.16816.F32 R124, R4.reuse, R48, R76 ;  /* 0x00000030047c723c */ /* 0x060ff0000000184c */
[C---:B------:R-:W-:Y:S08]  /*3480*/  HMMA.16816.F32 R120, R4.reuse, R62, R64 ;  /* 0x0000003e0478723c */ /* 0x040ff00000001840 */
[----:B------:R-:W-:Y:S01]  /*3490*/  HMMA.16816.F32 R80, R4, R50, R72 ;  /* 0x000000320450723c */ /* 0x000fe20000001848 */
[----:B------:R-:W-:Y:S01]  /*34a0*/  LDSM.16.M88.4 R72, [R2+0x8800] ;  /* 0x008800000248783b */ /* 0x000fe20000000200 */
[----:B----4-:R-:W-:-:S04]  /*34b0*/  VIADD R0, R156, UR22 ;  /* 0x000000169c007c36 */ /* 0x010fc80008000000 */
[C---:B------:R-:W-:Y:S01]  /*34c0*/  VIADD R3, R0.reuse, 0x10 ;  /* 0x0000001000037836 */ /* 0x040fe20000000000 */
[C---:B------:R-:W-:Y:S01]  /*34d0*/  ISETP.GE.U32.AND P1, PT, R0.reuse, UR28, PT ;  /* 0x0000001c00007c0c */ /* 0x040fe2000bf26070 */
[----:B------:R-:W-:Y:S03]  /*34e0*/  HMMA.16816.F32 R140, R4, R100, R56 ;  /* 0x00000064048c723c */ /* 0x000fe60000001838 */
[----:B------:R-:W-:Y:S01]  /*34f0*/  ISETP.GE.U32.AND P4, PT, R3, UR28, PT ;  /* 0x0000001c03007c0c */ /* 0x000fe2000bf86070 */
[----:B------:R-:W-:-:S04]  /*3500*/  VIADD R3, R0, 0x18 ;  /* 0x0000001800037836 */ /* 0x000fc80000000000 */
[----:B------:R-:W-:Y:S01]  /*3510*/  HMMA.16816.F32 R88, R4, R60, R68 ;  /* 0x0000003c0458723c */ /* 0x000fe20000001844 */
[----:B------:R-:W-:-:S07]  /*3520*/  ISETP.GE.U32.AND P2, PT, R3, UR28, PT ;  /* 0x0000001c03007c0c */ /* 0x000fce000bf46070 */
[----:B------:R-:W-:Y:S01]  /*3530*/  HMMA.16816.F32 R116, R4, R102, R16 ;  /* 0x000000660474723c */ /* 0x000fe20000001810 */
[----:B------:R-:W-:Y:S04]  /*3540*/  LDSM.16.M88.4 R4, [R24+0x5000] ;  /* 0x005000001804783b */ /* 0x000fe80000000200 */
[----:B------:R-:W-:Y:S03]  /*3550*/  LDSM.16.M88.4 R16, [R24+0x4000] ;  /* 0x004000001810783b */ /* 0x000fe60000000200 */
[C---:B------:R-:W-:Y:S01]  /*3560*/  HMMA.16816.F32 R76, R20.reuse, R50, R92 ;  /* 0x00000032144c723c */ /* 0x040fe2000000185c */
[----:B------:R-:W4:Y:S07]  /*3570*/  LDSM.16.M88.4 R92, [R2+0x8c00] ;  /* 0x008c0000025c783b */ /* 0x000f2e0000000200 */
[----:B------:R-:W-:Y:S01]  /*3580*/  HMMA.16816.F32 R84, R20, R48, R52 ;  /* 0x000000301454723c */ /* 0x000fe20000001834 */
[----:B------:R5:W4:Y:S01]  /*3590*/  LDSM.16.M88.4 R48, [R2+0x8400] ;  /* 0x008400000230783b */ /* 0x000b220000000200 */
[----:B------:R-:W-:-:S06]  /*35a0*/  DEPBAR.LE SB0, 0x0 ;  /* 0x000080000000791a */ /* 0x000fcc0000000000 */
[C---:B------:R-:W-:Y:S08]  /*35b0*/  HMMA.16816.F32 R68, R20.reuse, R60, R104 ;  /* 0x0000003c1444723c */ /* 0x040ff00000001868 */
[C---:B------:R-:W-:Y:S08]  /*35c0*/  HMMA.16816.F32 R60, R20.reuse, R62, R96 ;  /* 0x0000003e143c723c */ /* 0x040ff00000001860 */
[----:B------:R-:W-:Y:S01]  /*35d0*/  HMMA.16816.F32 R56, R20, R100, R144 ;  /* 0x000000641438723c */ /* 0x000fe20000001890 */
[----:B-----5:R-:W-:-:S05]  /*35e0*/  VIADD R2, R0, 0x1 ;  /* 0x0000000100027836 */ /* 0x020fca0000000000 */
[----:B------:R-:W-:Y:S01]  /*35f0*/  ISETP.GE.U32.AND P0, PT, R2, UR28, PT ;  /* 0x0000001c02007c0c */ /* 0x000fe2000bf06070 */
[----:B------:R-:W-:Y:S01]  /*3600*/  VIADD R2, R0, 0x8 ;  /* 0x0000000800027836 */ /* 0x000fe20000000000 */
[----:B------:R-:W-:Y:S04]  /*3610*/  HMMA.16816.F32 R24, R20, R102, R136 ;  /* 0x000000661418723c */ /* 0x000fe80000001888 */
[----:B------:R-:W-:Y:S01]  /*3620*/  ISETP.GE.U32.AND P6, PT, R2, UR28, PT ;  /* 0x0000001c02007c0c */ /* 0x000fe2000bfc6070 */
[----:B------:R-:W-:-:S03]  /*3630*/  VIADD R2, R0, 0x11 ;  /* 0x0000001100027836 */ /* 0x000fc60000000000 */
[----:B-1----:R-:W-:Y:S02]  /*3640*/  HMMA.16816.F32 R96, R8, R34, R120 ;  /* 0x000000220860723c */ /* 0x002fe40000001878 */
[----:B------:R-:W-:Y:S01]  /*3650*/  ISETP.GE.U32.AND P3, PT, R2, UR28, PT ;  /* 0x0000001c02007c0c */ /* 0x000fe2000bf66070 */
[----:B------:R-:W-:-:S05]  /*3660*/  VIADD R2, R0, 0x19 ;  /* 0x0000001900027836 */ /* 0x000fca0000000000 */
        /* <DEDUP_REMOVED lines=9> */
[----:B------:R-:W-:Y:S08]  /*3700*/  HMMA.16816.F32 R116, R12, R36, R84 ;  /* 0x000000240c74723c */ /* 0x000ff00000001854 */
[C---:B----4-:R-:W-:Y:S08]  /*3710*/  HMMA.16816.F32 R40, R4.reuse, R94, R8 ;  /* 0x0000005e0428723c */ /* 0x050ff00000001808 */
[-C--:B------:R-:W-:Y:S08]  /*3720*/  HMMA.16816.F32 R20, R4, R44.reuse, R20 ;  /* 0x0000002c0414723c */ /* 0x080ff00000001814 */
[----:B------:R-:W-:Y:S08]  /*3730*/  HMMA.16816.F32 R8, R16, R44, R100 ;  /* 0x0000002c1008723c */ /* 0x000ff00000001864 */
[C---:B------:R-:W-:Y:S08]  /*3740*/  HMMA.16816.F32 R112, R12.reuse, R38, R76 ;  /* 0x000000260c70723c */ /* 0x040ff0000000184c */
[C---:B------:R-:W-:Y:S08]  /*3750*/  HMMA.16816.F32 R108, R12.reuse, R32, R68 ;  /* 0x000000200c6c723c */ /* 0x040ff00000001844 */
[C---:B------:R-:W-:Y:S08]  /*3760*/  HMMA.16816.F32 R76, R12.reuse, R28, R56 ;  /* 0x0000001c0c4c723c */ /* 0x040ff00000001838 */
[C---:B------:R-:W-:Y:S08]  /*3770*/  HMMA.16816.F32 R68, R12.reuse, R30, R24 ;  /* 0x0000001e0c44723c */ /* 0x040ff00000001818 */
[----:B------:R-:W-:Y:S01]  /*3780*/  HMMA.16816.F32 R84, R12, R34, R60 ;  /* 0x000000220c54723c */ /* 0x000fe2000000183c */
[----:B------:R-:W-:Y:S01]  /*3790*/  VIADD R12, R0, 0x9 ;  /* 0x00000009000c7836 */ /* 0x000fe20000000000 */
[----:B------:R-:W-:Y:S04]  /*37a0*/  BAR.SYNC.DEFER_BLOCKING 0x0 ;  /* 0x0000000000007b1d */ /* 0x000fe80000010000 */
[----:B------:R-:W-:-:S02]  /*37b0*/  ISETP.GE.U32.AND P5, PT, R12, UR28, PT ;  /* 0x0000001c0c007c0c */ /* 0x000fc4000bfa6070 */
[C---:B------:R-:W-:Y:S08]  /*37c0*/  HMMA.16816.F32 R28, R4.reuse, R46, R52 ;  /* 0x0000002e041c723c */ /* 0x040ff00000001834 */
[C---:B------:R-:W-:Y:S08]  /*37d0*/  HMMA.16816.F32 R32, R4.reuse, R48, R64 ;  /* 0x000000300420723c */ /* 0x040ff00000001840 */
[C---:B------:R-:W-:Y:S08]  /*37e0*/  HMMA.16816.F32 R36, R4.reuse, R50, R80 ;  /* 0x000000320424723c */ /* 0x040ff00000001850 */
[----:B------:R-:W-:Y:S01]  /*37f0*/  HMMA.16816.F32 R52, R4, R72, R88 ;  /* 0x000000480434723c */ /* 0x000fe20000001858 */
[----:B------:R-:W-:-:S07]  /*3800*/  FSEL R90, R9, -INF , !P0 ;  /* 0xff800000095a7808 */ /* 0x000fce0004000000 */
[----:B------:R-:W-:Y:S01]  /*3810*/  HMMA.16816.F32 R60, R4, R74, R96 ;  /* 0x0000004a043c723c */ /* 0x000fe20000001860 */
[----:B------:R-:W-:Y:S02]  /*3820*/  FSEL R99, R11, -INF , !P0 ;  /* 0xff8000000b637808 */ /* 0x000fe40004000000 */
[----:B------:R-:W-:Y:S02]  /*3830*/  FSEL R97, R32, -INF , !P4 ;  /* 0xff80000020617808 */ /* 0x000fe40006000000 */
[----:B------:R-:W-:-:S03]  /*3840*/  FSEL R83, R36, -INF , !P2 ;  /* 0xff80000024537808 */ /* 0x000fc60005000000 */
[----:B------:R-:W-:Y:S08]  /*3850*/  HMMA.16816.F32 R56, R4, R92, R120 ;  /* 0x0000005c0438723c */ /* 0x000ff00000001878 */
[----:B------:R-:W-:Y:S01]  /*3860*/  HMMA.16816.F32 R4, R16, R46, R104 ;  /* 0x0000002e1004723c */ /* 0x000fe20000001868 */
[----:B------:R-:W-:Y:S02]  /*3870*/  FSEL R104, R8, -INF , !P1 ;  /* 0xff80000008687808 */ /* 0x000fe40004800000 */
[----:B------:R-:W-:-:S02]  /*3880*/  FSEL R106, R28, -INF , !P6 ;  /* 0xff8000001c6a7808 */ /* 0x000fc40007000000 */
[----:B------:R-:W-:Y:S02]  /*3890*/  FSEL R105, R29, -INF , !P5 ;  /* 0xff8000001d697808 */ /* 0x000fe40006800000 */
[----:B------:R-:W-:Y:S01]  /*38a0*/  FSEL R107, R34, -INF , !P4 ;  /* 0xff800000226b7808 */ /* 0x000fe20006000000 */
[C---:B------:R-:W-:Y:S01]  /*38b0*/  HMMA.16816.F32 R12, R16.reuse, R48, R116 ;  /* 0x00000030100c723c */ /* 0x040fe20000001874 */
[----:B------:R-:W-:Y:S02]  /*38c0*/  FSEL R118, R22, -INF , !P1 ;  /* 0xff80000016767808 */ /* 0x000fe40004800000 */
[----:B------:R-:W-:Y:S02]  /*38d0*/  FSEL R117, R20, -INF , !P1 ;  /* 0xff80000014757808 */ /* 0x000fe40004800000 */
[----:B------:R-:W-:Y:S02]  /*38e0*/  FSEL R116, R10, -INF , !P1 ;  /* 0xff8000000a747808 */ /* 0x000fe40004800000 */
[----:B------:R-:W-:Y:S01]  /*38f0*/  ISETP.GE.U32.AND P1, PT, R2, UR28, PT ;  /* 0x0000001c02007c0c */ /* 0x000fe2000bf26070 */
[----:B------:R-:W-:Y:S01]  /*3900*/  VIADD R2, R0, 0x20 ;  /* 0x0000002000027836 */ /* 0x000fe20000000000 */
[----:B------:R-:W-:Y:S01]  /*3910*/  HMMA.16816.F32 R24, R16, R50, R112 ;  /* 0x000000321018723c */ /* 0x000fe20000001870 */
[----:B------:R-:W-:-:S02]  /*3920*/  FSEL R114, R23, -INF , !P0 ;  /* 0xff80000017727808 */ /* 0x000fc40004000000 */
[----:B------:R-:W-:Y:S02]  /*3930*/  FSEL R112, R21, -INF , !P0 ;  /* 0xff80000015707808 */ /* 0x000fe40004000000 */
[----:B------:R-:W-:Y:S01]  /*3940*/  ISETP.GE.U32.AND P0, PT, R2, UR28, PT ;  /* 0x0000001c02007c0c */ /* 0x000fe2000bf06070 */
[----:B------:R-:W-:Y:S01]  /*3950*/  VIADD R2, R0, 0x21 ;  /* 0x0000002100027836 */ /* 0x000fe20000000000 */
[----:B------:R-:W-:Y:S01]  /*3960*/  FSEL R113, R30, -INF , !P6 ;  /* 0xff8000001e717808 */ /* 0x000fe20007000000 */
[C---:B------:R-:W-:Y:S01]  /*3970*/  HMMA.16816.F32 R20, R16.reuse, R72, R108 ;  /* 0x000000481014723c */ /* 0x040fe2000000186c */
[----:B------:R-:W-:Y:S02]  /*3980*/  FSEL R98, R6, -INF , !P6 ;  /* 0xff80000006627808 */ /* 0x000fe40007000000 */
[----:B------:R-:W-:Y:S02]  /*3990*/  FSEL R89, R4, -INF , !P6 ;  /* 0xff80000004597808 */ /* 0x000fe40007000000 */
[----:B------:R-:W-:Y:S01]  /*39a0*/  ISETP.GE.U32.AND P6, PT, R2, UR28, PT ;  /* 0x0000001c02007c0c */ /* 0x000fe2000bfc6070 */
[----:B------:R-:W-:Y:S01]  /*39b0*/  VIADD R2, R0, 0x28 ;  /* 0x0000002800027836 */ /* 0x000fe20000000000 */
[----:B------:R-:W-:Y:S01]  /*39c0*/  FSEL R108, R31, -INF , !P5 ;  /* 0xff8000001f6c7808 */ /* 0x000fe20006800000 */
[----:B------:R-:W-:Y:S01]  /*39d0*/  HMMA.16816.F32 R8, R16, R74, R84 ;  /* 0x0000004a1008723c */ /* 0x000fe20000001854 */
[----:B------:R-:W-:-:S02]  /*39e0*/  FSEL R96, R7, -INF , !P5 ;  /* 0xff80000007607808 */ /* 0x000fc40006800000 */
[----:B------:R-:W-:Y:S02]  /*39f0*/  FSEL R88, R5, -INF , !P5 ;  /* 0xff80000005587808 */ /* 0x000fe40006800000 */
[----:B------:R-:W-:Y:S01]  /*3a00*/  ISETP.GE.U32.AND P5, PT, R2, UR28, PT ;  /* 0x0000001c02007c0c */ /* 0x000fe2000bfa6070 */
[----:B------:R-:W-:Y:S01]  /*3a10*/  VIADD R2, R0, 0x29 ;  /* 0x0000002900027836 */ /* 0x000fe20000000000 */
[----:B------:R-:W-:Y:S01]  /*3a20*/  FSEL R91, R14, -INF , !P4 ;  /* 0xff8000000e5b7808 */ /* 0x000fe20006000000 */
[----:B------:R-:W-:Y:S01]  /*3a30*/  HMMA.16816.F32 R4, R16, R92, R76 ;  /* 0x0000005c1004723c */ /* 0x000fe2000000184c */
[----:B------:R-:W-:Y:S02]  /*3a40*/  FSEL R48, R12, -INF , !P4 ;  /* 0xff8000000c307808 */ /* 0x000fe40006000000 */
[----:B------:R-:W-:Y:S01]  /*3a50*/  ISETP.GE.U32.AND P4, PT, R2, UR28, PT ;  /* 0x0000001c02007c0c */ /* 0x000fe2000bf86070 */
[----:B------:R-:W-:Y:S01]  /*3a60*/  VIADD R2, R0, 0x30 ;  /* 0x0000003000027836 */ /* 0x000fe20000000000 */
[----:B------:R-:W-:-:S02]  /*3a70*/  FSEL R86, R35, -INF , !P3 ;  /* 0xff80000023567808 */ /* 0x000fc40005800000 */
[----:B------:R-:W-:Y:S01]  /*3a80*/  FSEL R84, R33, -INF , !P3 ;  /* 0xff80000021547808 */ /* 0x000fe20005800000 */
[----:B------:R-:W-:Y:S01]  /*3a90*/  HMMA.16816.F32 R16, R16, R94, R68 ;  /* 0x0000005e1010723c */ /* 0x000fe20000001844 */
[----:B------:R-:W-:Y:S02]  /*3aa0*/  FSEL R82, R15, -INF , !P3 ;  /* 0xff8000000f527808 */ /* 0x000fe40005800000 */
[----:B------:R-:W-:Y:S02]  /*3ab0*/  FSEL R66, R13, -INF , !P3 ;  /* 0xff8000000d427808 */ /* 0x000fe40005800000 */
[----:B------:R-:W-:Y:S01]  /*3ac0*/  ISETP.GE.U32.AND P3, PT, R2, UR28, PT ;  /* 0x0000001c02007c0c */ /* 0x000fe2000bf66070 */
[----:B------:R-:W-:Y:S01]  /*3ad0*/  VIADD R2, R0, 0x31 ;  /* 0x0000003100027836 */ /* 0x000fe20000000000 */
[----:B------:R-:W-:Y:S02]  /*3ae0*/  FSEL R85, R38, -INF , !P2 ;  /* 0xff80000026557808 */ /* 0x000fe40005000000 */
[----:B------:R-:W-:-:S02]  /*3af0*/  FSEL R81, R26, -INF , !P2 ;  /* 0xff8000001a517808 */ /* 0x000fc40005000000 */
[----:B------:R-:W-:Y:S02]  /*3b00*/  FSEL R80, R24, -INF , !P2 ;  /* 0xff80000018507808 */ /* 0x000fe40005000000 */
[----:B------:R-:W-:Y:S01]  /*3b10*/  ISETP.GE.U32.AND P2, PT, R2, UR28, PT ;  /* 0x0000001c02007c0c */ /* 0x000fe2000bf46070 */
[----:B------:R-:W-:Y:S01]  /*3b20*/  VIADD R2, R0, 0x38 ;  /* 0x0000003800027836 */ /* 0x000fe20000000000 */
[----:B------:R-:W-:Y:S01]  /*3b30*/  FSEL R75, R52, -INF , !P0 ;  /* 0xff800000344b7808 */ /* 0x000fe20004000000 */
[----:B------:R-:W-:Y:S01]  /*3b40*/  VIADD R0, R0, 0x39 ;  /* 0x0000003900007836 */ /* 0x000fe20000000000 */
[----:B------:R-:W-:Y:S02]  /*3b50*/  FSEL R78, R39, -INF , !P1 ;  /* 0xff800000274e7808 */ /* 0x000fe40004800000 */
[----:B------:R-:W-:Y:S02]  /*3b60*/  FSEL R76, R37, -INF , !P1 ;  /* 0xff800000254c7808 */ /* 0x000fe40004800000 */
[----:B------:R-:W-:-:S02]  /*3b70*/  FSEL R74, R27, -INF , !P1 ;  /* 0xff8000001b4a7808 */ /* 0x000fc40004800000 */
[----:B------:R-:W-:Y:S02]  /*3b80*/  FSEL R72, R25, -INF , !P1 ;  /* 0xff80000019487808 */ /* 0x000fe40004800000 */
[----:B------:R-:W-:Y:S02]  /*3b90*/  FSEL R73, R22, -INF , !P0 ;  /* 0xff80000016497808 */ /* 0x000fe40004000000 */
[----:B------:R-:W-:Y:S02]  /*3ba0*/  FSEL R77, R54, -INF , !P0 ;  /* 0xff800000364d7808 */ /* 0x000fe40004000000 */
[----:B------:R-:W-:Y:S02]  /*3bb0*/  FSEL R52, R20, -INF , !P0 ;  /* 0xff80000014347808 */ /* 0x000fe40004000000 */
[----:B------:R-:W-:Y:S02]  /*3bc0*/  ISETP.GE.U32.AND P1, PT, R2, UR28, PT ;  /* 0x0000001c02007c0c */ /* 0x000fe4000bf26070 */
[----:B------:R-:W-:-:S02]  /*3bd0*/  ISETP.GE.U32.AND P0, PT, R0, UR28, PT ;  /* 0x0000001c00007c0c */ /* 0x000fc4000bf06070 */
        /* <DEDUP_REMOVED lines=28> */
[----:B------:R-:W-:Y:S01]  /*3da0*/  SHF.R.U32.HI R8, RZ, 0x5, R214 ;  /* 0x00000005ff087819 */ /* 0x000fe200000116d6 */
[----:B------:R-:W-:Y:S06]  /*3db0*/  BRA.U !UP1, `(.L_x_693) ;  /* 0x0000000109d87547 */ /* 0x000fec000b800000 */
[----:B------:R-:W1:Y:S01]  /*3dc0*/  LDCU UR7, c[0x0][0x440] ;  /* 0x00008800ff0777ac */ /* 0x000e620008000800 */
[----:B------:R-:W-:Y:S01]  /*3dd0*/  BSSY.RECONVERGENT B0, `(.L_x_694) ;  /* 0x0000033000007945 */ /* 0x000fe20003800200 */
[----:B------:R-:W-:-:S04]  /*3de0*/  ULEA.HI UR8, UR24, 0xfffffffe, URZ, 0x1a ;  /* 0xfffffffe18087891 */ /* 0x000fc8000f8fd0ff */
        /* <DEDUP_REMOVED lines=48> */
.L_x_695:
[----:B------:R3:W-:Y:S02]  /*40f0*/  STS.128 [R217+0x8800], RZ ;  /* 0x008800ffd9007388 */ /* 0x0007e40000000c00 */
.L_x_696:
[----:B------:R-:W-:Y:S05]  /*4100*/  BSYNC.RECONVERGENT B0 ;  /* 0x0000000000007941 */ /* 0x000fea0003800200 */
.L_x_694:
[----:B------:R-:W0:Y:S02]  /*4110*/  LDGDEPBAR ;  /* 0x00000000000079af */ /* 0x000e240000000000 */
.L_x_693:
[----:B-12---:R-:W1:Y:S01]  /*4120*/  S2R R3, SR_CTAID.X ;  /* 0x0000000000037919 */ /* 0x006e620000002500 */
[----:B------:R-:W-:Y:S01]  /*4130*/  USHF.L.U32 UR4, UR6, 0x10, URZ ;  /* 0x0000001006047899 */ /* 0x000fe200080006ff */
[----:B------:R-:W-:Y:S01]  /*4140*/  IMAD.U32 R2, RZ, RZ, UR6 ;  /* 0x00000006ff027e24 */ /* 0x000fe2000f8e00ff */
[----:B------:R-:W-:Y:S01]  /*4150*/  FMNMX3.FTZ R4, R104, R90, R89, !PT ;  /* 0x0000005a68047276 */ /* 0x000fe20007810059 */
[----:B------:R-:W-:Y:S01]  /*4160*/  USHF.L.U32 UR29, UR29, 0x5, URZ ;  /* 0x000000051d1d7899 */ /* 0x000fe200080006ff */
[----:B------:R-:W-:Y:S01]  /*4170*/  FMNMX3.FTZ R5, R118, R114, R113, !PT ;  /* 0x0000007276057276 */ /* 0x000fe20007810071 */
[----:B------:R-:W-:Y:S01]  /*4180*/  USHF.L.U32 UR23, UR23, 0x1, URZ ;  /* 0x0000000117177899 */ /* 0x000fe200080006ff */
[----:B------:R-:W-:Y:S01]  /*4190*/  IMAD.U32 R0, RZ, RZ, UR4 ;  /* 0x00000004ff007e24 */ /* 0x000fe2000f8e00ff */
[----:B------:R-:W-:Y:S01]  /*41a0*/  FMNMX3.FTZ R6, R4, R88, R48, !PT ;  /* 0x0000005804067276 */ /* 0x000fe20007810030 */
[----:B------:R-:W-:Y:S01]  /*41b0*/  UIADD3 UR7, UPT, UPT, UR31, -0x4498517b, URZ ;  /* 0xbb67ae851f077890 */ /* 0x000fe2000fffe0ff */
[----:B------:R-:W-:Y:S01]  /*41c0*/  IADD3 R7, P1, P0, R152, UR29, R158 ;  /* 0x0000001d98077c10 */ /* 0x000fe2000f83e09e */
[----:B------:R-:W-:Y:S01]  /*41d0*/  USHF.R.S32.HI UR29, URZ, 0x1f, UR29 ;  /* 0x0000001fff1d7899 */ /* 0x000fe2000801141d */
[----:B------:R-:W-:Y:S01]  /*41e0*/  LOP3.LUT R0, R2, 0xff0000, R0, 0xf8, !PT ;  /* 0x00ff000002007812 */ /* 0x000fe200078ef800 */
[----:B------:R-:W-:Y:S01]  /*41f0*/  UIADD3 UR4, UPT, UPT, UR23, 0x1, URZ ;  /* 0x0000000117047890 */ /* 0x000fe2000fffe0ff */
[----:B------:R-:W-:Y:S01]  /*4200*/  FMNMX3.FTZ R2, R117, R112, R106, !PT ;  /* 0x0000007075027276 */ /* 0x000fe2000781006a */
[----:B------:R-:W-:Y:S01]  /*4210*/  IMAD.WIDE.U32 R16, R7, -0x2daee0ad, RZ ;  /* 0xd2511f5307107825 */ /* 0x000fe200078e00ff */
[----:B------:R-:W-:Y:S01]  /*4220*/  FMNMX3.FTZ R6, R6, R66, R80, !PT ;  /* 0x0000004206067276 */ /* 0x000fe20007810050 */
[----:B------:R-:W-:Y:S01]  /*4230*/  STL.64 [R1+0x190], R182 ;  /* 0x000190b601007387 */ /* 0x000fe20000100a00 */
[----:B------:R-:W-:Y:S01]  /*4240*/  UIADD3 UR8, UPT, UPT, UR31, 0x76cf5d0a, URZ ;  /* 0x76cf5d0a1f087890 */ /* 0x000fe2000fffe0ff */
[----:B------:R-:W-:Y:S01]  /*4250*/  IMAD.U32 R14, RZ, RZ, UR23 ;  /* 0x00000017ff0e7e24 */ /* 0x000fe2000f8e00ff */
[----:B------:R-:W-:Y:S01]  /*4260*/  FMNMX3.FTZ R9, R6, R72, R52, !PT ;  /* 0x0000004806097276 */ /* 0x000fe20007810034 */
[----:B------:R-:W-:Y:S01]  /*4270*/  STL.64 [R1+0x188], R180 ;  /* 0x000188b401007387 */ /* 0x000fe20000100a00 */
[----:B------:R-:W-:Y:S01]  /*4280*/  IMAD R236, R236, UR25, R156 ;  /* 0x00000019ecec7c24 */ /* 0x000fe2000f8e029c */
[----:B------:R-:W-:Y:S01]  /*4290*/  UIADD3 UR9, UPT, UPT, UR30, -0x255992d5, URZ ;  /* 0xdaa66d2b1e097890 */ /* 0x000fe2000fffe0ff */
[----:B------:R-:W-:Y:S01]  /*42a0*/  FMNMX3.FTZ R9, R9, R51, R45, !PT ;  /* 0x0000003309097276 */ /* 0x000fe2000781002d */
[----:B------:R-:W-:Y:S01]  /*42b0*/  STL [R1+0x164], R217 ;  /* 0x000164d901007387 */ /* 0x000fe20000100800 */
[----:B------:R-:W-:Y:S01]  /*42c0*/  UIADD3 UR10, UPT, UPT, UR31, -0x126145ec, URZ ;  /* 0xed9eba141f0a7890 */ /* 0x000fe2000fffe0ff */
[----:B------:R-:W-:Y:S01]  /*42d0*/  IMAD.IADD R109, R157, 0x1, R154 ;  /* 0x000000019d6d7824 */ /* 0x000fe200078e029a */
[----:B------:R-:W-:Y:S01]  /*42e0*/  FMNMX3.FTZ R9, R9, R44, R39, !PT ;  /* 0x0000002c09097276 */ /* 0x000fe20007810027 */
[----:B------:R-:W-:Y:S01]  /*42f0*/  STL [R1+0x160], R211 ;  /* 0x000160d301007387 */ /* 0x000fe20000100800 */
[----:B------:R-:W-:Y:S01]  /*4300*/  UIADD3 UR11, UPT, UPT, UR31, -0x56f99767, URZ ;  /* 0xa90668991f0b7890 */ /* 0x000fe2000fffe0ff */
[----:B-1----:R-:W-:Y:S01]  /*4310*/  IMAD R8, R3, 0x8, R8 ;  /* 0x0000000803087824 */ /* 0x002fe200078e0208 */
[----:B------:R-:W-:Y:S01]  /*4320*/  FMNMX3.FTZ R3, R116, R99, R98, !PT ;  /* 0x0000006374037276 */ /* 0x000fe20007810062 */
[----:B------:R-:W-:Y:S01]  /*4330*/  STL [R1+0x15c], R210 ;  /* 0x00015cd201007387 */ /* 0x000fe20000100800 */
[----:B------:R-:W-:Y:S01]  /*4340*/  FMNMX3.FTZ R9, R9, R38, R37, !PT ;  /* 0x0000002609097276 */ /* 0x000fe20007810025 */
[C---:B------:R-:W-:Y:S01]  /*4350*/  VIADD R7, R8.reuse, 0x4 ;  /* 0x0000000408077836 */ /* 0x040fe20000000000 */
[----:B------:R-:W-:Y:S01]  /*4360*/  FMNMX3.FTZ R4, R3, R96, R91, !PT ;  /* 0x0000006003047276 */ /* 0x000fe2000781005b */
[----:B------:R-:W-:Y:S01]  /*4370*/  IMAD.WIDE.U32 R244, R8, -0x326172a9, RZ ;  /* 0xcd9e8d5708f47825 */ /* 0x000fe200078e00ff */
[----:B------:R-:W-:Y:S01]  /*4380*/  FMNMX3.FTZ R3, R2, R105, R97, !PT ;  /* 0x0000006902037276 */ /* 0x000fe20007810061 */
[----:B------:R-:W-:Y:S01]  /*4390*/  STL [R1+0x158], R209 ;  /* 0x000158d101007387 */ /* 0x000fe20000100800 */
[----:B------:R-:W-:Y:S01]  /*43a0*/  FMNMX3.FTZ R2, R5, R108, R107, !PT ;  /* 0x0000006c05027276 */ /* 0x000fe2000781006b */
[----:B------:R-:W-:Y:S01]  /*43b0*/  IMAD.WIDE.U32 R234, R7, -0x326172a9, RZ ;  /* 0xcd9e8d5707ea7825 */ /* 0x000fe200078e00ff */
[----:B------:R-:W-:Y:S01]  /*43c0*/  FMNMX3.FTZ R5, R4, R82, R81, !PT ;  /* 0x0000005204057276 */ /* 0x000fe20007810051 */
[----:B------:R-:W-:Y:S01]  /*43d0*/  STL [R1+0x180], R236 ;  /* 0x000180ec01007387 */ /* 0x000fe20000100800 */
[----:B------:R-:W-:-:S02]  /*43e0*/  FMNMX3.FTZ R4, R3, R84, R83, !PT ;  /* 0x0000005403047276 */ /* 0x000fc40007810053 */
[----:B------:R-:W-:Y:S01]  /*43f0*/  FMNMX3.FTZ R5, R5, R74, R73, !PT ;  /* 0x0000004a05057276 */ /* 0x000fe20007810049 */
[----:B------:R-:W-:Y:S01]  /*4400*/  STL.64 [R1], R16 ;  /* 0x0000001001007387 */ /* 0x000fe20000100a00 */
[----:B------:R-:W-:Y:S02]  /*4410*/  FMNMX3.FTZ R3, R2, R86, R85, !PT ;  /* 0x0000005602037276 */ /* 0x000fe40007810055 */
[----:B------:R-:W-:Y:S02]  /*4420*/  FMNMX3.FTZ R5, R5, R55, R53, !PT ;  /* 0x0000003705057276 */ /* 0x000fe40007810035 */
[----:B------:R-:W-:Y:S02]  /*4430*/  FMNMX3.FTZ R4, R4, R76, R75, !PT ;  /* 0x0000004c04047276 */ /* 0x000fe4000781004b */
[----:B------:R-:W-:Y:S02]  /*4440*/  FMNMX3.FTZ R3, R3, R78, R77, !PT ;  /* 0x0000004e03037276 */ /* 0x000fe4000781004d */
[----:B------:R-:W-:-:S02]  /*4450*/  FMNMX3.FTZ R5, R5, R50, R49, !PT ;  /* 0x0000003205057276 */ /* 0x000fc40007810031 */
[----:B------:R-:W-:Y:S02]  /*4460*/  IADD3.X R2, PT, PT, R153, UR29, RZ, P1, P0 ;  /* 0x0000001d99027c10 */ /* 0x000fe40008fe04ff */
[----:B------:R-:W-:Y:S02]  /*4470*/  FMNMX3.FTZ R4, R4, R65, R64, !PT ;  /* 0x0000004104047276 */ /* 0x000fe40007810040 */
[----:B------:R-:W-:Y:S02]  /*4480*/  FMNMX3.FTZ R3, R3, R69, R68, !PT ;  /* 0x0000004503037276 */ /* 0x000fe40007810044 */
[----:B------:R-:W-:Y:S02]  /*4490*/  FMNMX3.FTZ R5, R5, R47, R42, !PT ;  /* 0x0000002f05057276 */ /* 0x000fe4000781002a */
[C---:B------:R-:W-:Y:S02]  /*44a0*/  LOP3.LUT R11, R2.reuse, UR30, R245, 0x96, !PT ;  /* 0x0000001e020b7c12 */ /* 0x040fe4000f8e96f5 */
[----:B------:R-:W-:-:S02]  /*44b0*/  LOP3.LUT R10, R2, UR30, R235, 0x96, !PT ;  /* 0x0000001e020a7c12 */ /* 0x000fc4000f8e96eb */
[----:B------:R-:W-:Y:S01]  /*44c0*/  FMNMX3.FTZ R4, R4, R63, R56, !PT ;  /* 0x0000003f04047276 */ /* 0x000fe20007810038 */
[----:B------:R-:W-:Y:S01]  /*44d0*/  IMAD.WIDE.U32 R20, R11, -0x2daee0ad, RZ ;  /* 0xd2511f530b147825 */ /* 0x000fe200078e00ff */
[----:B------:R-:W-:Y:S02]  /*44e0*/  FMNMX3.FTZ R2, R3, R67, R61, !PT ;  /* 0x0000004303027276 */ /* 0x000fe4000781003d */
[----:B------:R-:W-:Y:S01]  /*44f0*/  FMNMX.FTZ R8, R40, R5, !PT ;  /* 0x0000000528087209 */ /* 0x000fe20007810000 */
[----:B------:R-:W-:Y:S01]  /*4500*/  IMAD.WIDE.U32 R30, R10, -0x2daee0ad, RZ ;  /* 0xd2511f530a1e7825 */ /* 0x000fe200078e00ff */
[----:B------:R-:W-:Y:S01]  /*4510*/  FMNMX3.FTZ R3, R4, R57, R46, !PT ;  /* 0x0000003904037276 */ /* 0x000fe2000781002e */
[----:B------:R-:W-:Y:S01]  /*4520*/  STL.64 [R1+0x120], R20 ;  /* 0x0001201401007387 */ /* 0x000fe20000100a00 */
[----:B------:R-:W-:Y:S02]  /*4530*/  FMNMX3.FTZ R2, R2, R60, R59, !PT ;  /* 0x0000003c02027276 */ /* 0x000fe4000781003b */
[----:B------:R-:W-:Y:S01]  /*4540*/  FMNMX.FTZ R9, R36, R9, !PT ;  /* 0x0000000924097209 */ /* 0x000fe20007810000 */
[----:B------:R-:W1:Y:S01]  /*4550*/  SHFL.BFLY PT, R11, R8, 0x2, 0x1f ;  /* 0x0c401f00080b7f89 */ /* 0x000e6200000e0000 */
[----:B------:R-:W-:-:S02]  /*4560*/  FMNMX.FTZ R7, R43, R3, !PT ;  /* 0x000000032b077209 */ /* 0x000fc40007810000 */
[----:B------:R-:W-:Y:S01]  /*4570*/  FMNMX.FTZ R6, R54, R2, !PT ;  /* 0x0000000236067209 */ /* 0x000fe20007810000 */
[----:B------:R-:W2:Y:S01]  /*4580*/  SHFL.BFLY PT, R12, R9, 0x2, 0x1f ;  /* 0x0c401f00090c7f89 */ /* 0x000ea200000e0000 */
[----:B------:R-:W-:Y:S01]  /*4590*/  IMAD.U32 R2, RZ, RZ, UR4 ;  /* 0x00000004ff027e24 */ /* 0x000fe2000f8e00ff */
[----:B------:R-:W-:Y:S01]  /*45a0*/  LOP3.LUT R4, R14, UR31, R17, 0x96, !PT ;  /* 0x0000001f0e047c12 */ /* 0x000fe2000f8e9611 */
[----:B------:R-:W-:Y:S01]  /*45b0*/  UIADD3 UR4, UPT, UPT, UR30, -0x61c88647, URZ ;  /* 0x9e3779b91e047890 */ /* 0x000fe2000fffe0ff */
[----:B------:R-:W4:Y:S01]  /*45c0*/  SHFL.BFLY PT, R13, R7, 0x2, 0x1f ;  /* 0x0c401f00070d7f89 */ /* 0x000f2200000e0000 */
[C---:B------:R-:W-:Y:S02]  /*45d0*/  LOP3.LUT R10, R16.reuse, UR7, R21, 0x96, !PT ;  /* 0x00000007100a7c12 */ /* 0x040fe4000f8e9615 */
[----:B------:R-:W-:Y:S01]  /*45e0*/  LOP3.LUT R3, R16, UR7, R31, 0x96, !PT ;  /* 0x0000000710037c12 */ /* 0x000fe2000f8e961f */
[----:B------:R-:W3:Y:S01]  /*45f0*/  SHFL.BFLY PT, R100, R6, 0x2, 0x1f ;  /* 0x0c401f0006647f89 */ /* 0x000ee200000e0000 */
[----:B------:R-:W-:Y:S01]  /*4600*/  LOP3.LUT R2, R2, UR31, R17, 0x96, !PT ;  /* 0x0000001f02027c12 */ /* 0x000fe2000f8e9611 */
[----:B------:R-:W-:Y:S01]  /*4610*/  UIADD3 UR7, UPT, UPT, UR30, 0x3c6ef372, URZ ;  /* 0x3c6ef3721e077890 */ /* 0x000fe2000fffe0ff */
[----:B------:R-:W-:Y:S01]  /*4620*/  IMAD.WIDE.U32 R4, R4, -0x326172a9, RZ ;  /* 0xcd9e8d5704047825 */ /* 0x000fe200078e00ff */
[----:B------:R-:W-:Y:S03]  /*4630*/  STL.64 [R1+0x128], R30 ;  /* 0x0001281e01007387 */ /* 0x000fe60000100a00 */
[----:B------:R-:W-:Y:S01]  /*4640*/  IMAD.WIDE.U32 R26, R10, -0x326172a9, RZ ;  /* 0xcd9e8d570a1a7825 */ /* 0x000fe200078e00ff */
[--C-:B------:R-:W-:Y:S01]  /*4650*/  LOP3.LUT R10, R244, UR4, R5.reuse, 0x96, !PT ;  /* 0x00000004f40a7c12 */ /* 0x100fe2000f8e9605 */
[----:B------:R-:W-:Y:S01]  /*4660*/  STL [R1+0x16c], R244 ;  /* 0x00016cf401007387 */ /* 0x000fe20000100800 */
[----:B------:R-:W-:Y:S01]  /*4670*/  LOP3.LUT R5, R234, UR4, R5, 0x96, !PT ;  /* 0x00000004ea057c12 */ /* 0x000fe2000f8e9605 */
[----:B------:R-:W-:Y:S01]  /*4680*/  IMAD.WIDE.U32 R28, R3, -0x326172a9, RZ ;  /* 0xcd9e8d57031c7825 */ /* 0x000fe200078e00ff */
[----:B-1----:R-:W-:Y:S01]  /*4690*/  FMNMX.FTZ R11, R8, R11, !PT ;  /* 0x0000000b080b7209 */ /* 0x002fe20007810000 */
[----:B------:R-:W-:Y:S01]  /*46a0*/  STL [R1+0x168], R245 ;  /* 0x000168f501007387 */ /* 0x000fe20000100800 */
[----:B------:R-:W-:Y:S01]  /*46b0*/  LOP3.LUT R14, R4, UR7, R27, 0x96, !PT ;  /* 0x00000007040e7c12 */ /* 0x000fe2000f8e961b */
[----:B------:R-:W-:Y:S01]  /*46c0*/  IMAD.WIDE.U32 R2, R2, -0x326172a9, RZ ;  /* 0xcd9e8d5702027825 */ /* 0x000fe200078e00ff */
[----:B------:R-:W-:Y:S01]  /*46d0*/  LOP3.LUT R17, R4, UR7, R29, 0x96, !PT ;  /* 0x0000000704117c12 */ /* 0x000fe2000f8e961d */
[----:B------:R-:W1:Y:S01]  /*46e0*/  SHFL.BFLY PT, R102, R11, 0x1, 0x1f ;  /* 0x0c201f000b667f89 */ /* 0x000e6200000e0000 */
[----:B--2---:R-:W-:Y:S01]  /*46f0*/  FMNMX.FTZ R103, R9, R12, !PT ;  /* 0x0000000c09677209 */ /* 0x004fe20007810000 */
[----:B------:R-:W-:Y:S01]  /*4700*/  IMAD.WIDE.U32 R8, R10, -0x2daee0ad, RZ ;  /* 0xd2511f530a087825 */ /* 0x000fe200078e00ff */
[--C-:B------:R-:W-:Y:S01]  /*4710*/  LOP3.LUT R4, R244, UR4, R3.reuse, 0x96, !PT ;  /* 0x00000004f4047c12 */ /* 0x100fe2000f8e9603 */
[----:B------:R-:W-:Y:S01]  /*4720*/  STL [R1+0x174], R234 ;  /* 0x000174ea01007387 */ /* 0x000fe20000100800 */
[----:B----4-:R-:W-:Y:S01]  /*4730*/  FMNMX.FTZ R101, R7, R13, !PT ;  /* 0x0000000d07657209 */ /* 0x010fe20007810000 */
[----:B------:R-:W-:Y:S01]  /*4740*/  IMAD.WIDE.U32 R14, R14, -0x2daee0ad, RZ ;  /* 0xd2511f530e0e7825 */ /* 0x000fe200078e00ff */
[----:B---3--:R-:W-:Y:S01]  /*4750*/  FMNMX.FTZ R100, R6, R100, !PT ;  /* 0x0000006406647209 */ /* 0x008fe20007810000 */
[----:B------:R-:W2:Y:S01]  /*4760*/  SHFL.BFLY PT, R22, R103, 0x1, 0x1f ;  /* 0x0c201f0067167f89 */ /* 0x000ea200000e0000 */
[----:B------:R-:W-:Y:S01]  /*4770*/  LOP3.LUT R3, R234, UR4, R3, 0x96, !PT ;  /* 0x00000004ea037c12 */ /* 0x000fe2000f8e9603 */
[----:B------:R-:W-:Y:S01]  /*4780*/  IMAD.WIDE.U32 R6, R4, -0x2daee0ad, RZ ;  /* 0xd2511f5304067825 */ /* 0x000fe200078e00ff */
[----:B------:R-:W-:Y:S01]  /*4790*/  LOP3.LUT R12, R20, UR8, R9, 0x96, !PT ;  /* 0x00000008140c7c12 */ /* 0x000fe2000f8e9609 */
[----:B------:R-:W3:Y:S01]  /*47a0*/  SHFL.BFLY PT, R24, R101, 0x1, 0x1f ;  /* 0x0c201f0065187f89 */ /* 0x000ee200000e0000 */
[----:B------:R-:W-:Y:S01]  /*47b0*/  LOP3.LUT R18, R2, UR7, R27, 0x96, !PT ;  /* 0x0000000702127c12 */ /* 0x000fe2000f8e961b */
[----:B------:R-:W-:Y:S01]  /*47c0*/  IMAD.WIDE.U32 R4, R5, -0x2daee0ad, RZ ;  /* 0xd2511f5305047825 */ /* 0x000fe200078e00ff */
[----:B------:R-:W-:Y:S01]  /*47d0*/  LOP3.LUT R20, R20, UR8, R7, 0x96, !PT ;  /* 0x0000000814147c12 */ /* 0x000fe2000f8e9607 */
[----:B------:R-:W4:Y:S01]  /*47e0*/  SHFL.BFLY PT, R23, R100, 0x1, 0x1f ;  /* 0x0c201f0064177f89 */ /* 0x000f2200000e0000 */
[----:B------:R-:W-:Y:S01]  /*47f0*/  LOP3.LUT R16, R2, UR7, R29, 0x96, !PT ;  /* 0x0000000702107c12 */ /* 0x000fe2000f8e961d */
[----:B------:R-:W-:Y:S01]  /*4800*/  IMAD.WIDE.U32 R2, R3, -0x2daee0ad, RZ ;  /* 0xd2511f5303027825 */ /* 0x000fe200078e00ff */
[----:B------:R-:W-:Y:S01]  /*4810*/  UIADD3 UR7, UPT, UPT, UR31, 0x32370b8f, URZ ;  /* 0x32370b8f1f077890 */ /* 0x000fe2000fffe0ff */
[----:B------:R-:W-:Y:S01]  /*4820*/  LOP3.LUT R5, R30, UR8, R5, 0x96, !PT ;  /* 0x000000081e057c12 */ /* 0x000fe2000f8e9605 */
[----:B------:R4:W-:Y:S01]  /*4830*/  STL [R1+0x170], R235 ;  /* 0x000170eb01007387 */ /* 0x0009e20000100800 */
[----:B------:R-:W-:Y:S01]  /*4840*/  IMAD.WIDE.U32 R12, R12, -0x326172a9, RZ ;  /* 0xcd9e8d570c0c7825 */ /* 0x000fe200078e00ff */
[----:B------:R-:W-:Y:S01]  /*4850*/  LOP3.LUT R3, R30, UR8, R3, 0x96, !PT ;  /* 0x000000081e037c12 */ /* 0x000fe2000f8e9603 */
[----:B------:R-:W-:Y:S01]  /*4860*/  UIADD3 UR8, UPT, UPT, UR30, 0x78dde6e4, URZ ;  /* 0x78dde6e41e087890 */ /* 0x000fe2000fffe0ff */
[----:B------:R-:W-:Y:S01]  /*4870*/  LOP3.LUT R10, R8, UR7, R15, 0x96, !PT ;  /* 0x00000007080a7c12 */ /* 0x000fe2000f8e960f */
[----:B------:R-:W-:Y:S01]  /*4880*/  IMAD.WIDE.U32 R20, R20, -0x326172a9, RZ ;  /* 0xcd9e8d5714147825 */ /* 0x000fe200078e00ff */
[----:B------:R-:W-:-:S02]  /*4890*/  LOP3.LUT R7, R26, UR9, R13, 0x96, !PT ;  /* 0x000000091a077c12 */ /* 0x000fc4000f8e960d */
[----:B-1----:R-:W-:Y:S01]  /*48a0*/  FMNMX.FTZ R102, R11, R102, !PT ;  /* 0x000000660b667209 */ /* 0x002fe20007810000 */
[----:B------:R-:W-:Y:S01]  /*48b0*/  IMAD.WIDE.U32 R18, R18, -0x2daee0ad, RZ ;  /* 0xd2511f5312127825 */ /* 0x000fe200078e00ff */
[----:B------:R-:W-:Y:S02]  /*48c0*/  LOP3.LUT R13, R26, UR9, R21, 0x96, !PT ;  /* 0x000000091a0d7c12 */ /* 0x000fe4000f8e9615 */
[----:B--2---:R-:W-:Y:S01]  /*48d0*/  FMNMX.FTZ R103, R103, R22, !PT ;  /* 0x0000001667677209 */ /* 0x004fe20007810000 */
[----:B------:R-:W-:Y:S01]  /*48e0*/  IMAD.WIDE.U32 R26, R5, -0x326172a9, RZ ;  /* 0xcd9e8d57051a7825 */ /* 0x000fe200078e00ff */
[----:B------:R-:W-:Y:S02]  /*48f0*/  LOP3.LUT R5, R6, UR7, R19, 0x96, !PT ;  /* 0x0000000706057c12 */ /* 0x000fe4000f8e9613 */
[----:B---3--:R-:W-:Y:S01]  /*4900*/  FMNMX.FTZ R101, R101, R24, !PT ;  /* 0x0000001865657209 */ /* 0x008fe20007810000 */
[----:B------:R-:W-:Y:S01]  /*4910*/  IMAD.WIDE.U32 R8, R17, -0x2daee0ad, RZ ;  /* 0xd2511f5311087825 */ /* 0x000fe200078e00ff */
[----:B------:R-:W-:Y:S01]  /*4920*/  FSETP.NEU.FTZ.AND P1, PT, R103, -INF , PT ;  /* 0xff8000006700780b */ /* 0x000fe20003f3d000 */
[----:B------:R1:W-:Y:S01]  /*4930*/  STL [R1+0x178], R103 ;  /* 0x0001786701007387 */ /* 0x0003e20000100800 */
[----:B----4-:R-:W-:Y:S01]  /*4940*/  FMNMX.FTZ R100, R100, R23, !PT ;  /* 0x0000001764647209 */ /* 0x010fe20007810000 */
[----:B------:R-:W-:Y:S01]  /*4950*/  IMAD.WIDE.U32 R16, R16, -0x2daee0ad, RZ ;  /* 0xd2511f5310107825 */ /* 0x000fe200078e00ff */
[----:B------:R-:W-:Y:S01]  /*4960*/  LOP3.LUT R6, R4, UR7, R9, 0x96, !PT ;  /* 0x0000000704067c12 */ /* 0x000fe2000f8e9609 */
[----:B------:R2:W-:Y:S01]  /*4970*/  STL [R1+0x17c], R102 ;  /* 0x00017c6601007387 */ /* 0x0005e20000100800 */
[----:B------:R-:W-:Y:S01]  /*4980*/  FSETP.NEU.FTZ.AND P0, PT, R102, -INF , PT ;  /* 0xff8000006600780b */ /* 0x000fe20003f1d000 */
[----:B------:R-:W-:Y:S01]  /*4990*/  IMAD.WIDE.U32 R30, R3, -0x326172a9, RZ ;  /* 0xcd9e8d57031e7825 */ /* 0x000fe200078e00ff */
[----:B------:R-:W-:Y:S01]  /*49a0*/  LOP3.LUT R3, R28, UR9, R27, 0x96, !PT ;  /* 0x000000091c037c12 */ /* 0x000fe2000f8e961b */
[----:B------:R-:W-:Y:S01]  /*49b0*/  STL [R1+0x184], R101 ;  /* 0x0001846501007387 */ /* 0x000fe20000100800 */
[----:B------:R-:W-:Y:S01]  /*49c0*/  LOP3.LUT R9, R2, UR7, R17, 0x96, !PT ;  /* 0x0000000702097c12 */ /* 0x000fe2000f8e9611 */
[----:B------:R-:W-:Y:S01]  /*49d0*/  IMAD.WIDE.U32 R10, R10, -0x326172a9, RZ ;  /* 0xcd9e8d570a0a7825 */ /* 0x000fe200078e00ff */
[----:B------:R-:W-:Y:S01]  /*49e0*/  LOP3.LUT R15, R28, UR9, R31, 0x96, !PT ;  /* 0x000000091c0f7c12 */ /* 0x000fe2000f8e961f */
[----:B------:R-:W3:Y:S02]  /*49f0*/  LDCU UR7, c[0x0][0x45c] ;  /* 0x00008b80ff0777ac */ /* 0x000ee40008000800 */
[----:B------:R-:W-:Y:S01]  /*4a00*/  IMAD.WIDE.U32 R34, R3, -0x2daee0ad, RZ ;  /* 0xd2511f5303227825 */ /* 0x000fe200078e00ff */
[----:B------:R-:W-:-:S03]  /*4a10*/  LOP3.LUT R17, R12, UR8, R11, 0x96, !PT ;  /* 0x000000080c117c12 */ /* 0x000fc6000f8e960b */
        /* <DEDUP_REMOVED lines=9> */
[----:B------:R-:W-:Y:S01]  /*4ab0*/  LOP3.LUT R20, R16, UR10, R33, 0x96, !PT ;  /* 0x0000000a10147c12 */ /* 0x000fe2000f8e9621 */
[----:B------:R-:W-:Y:S02]  /*4ac0*/  UIADD3 UR10, UPT, UPT, UR30, 0x1715609d, URZ ;  /* 0x1715609d1e0a7890 */ /* 0x000fe4000fffe0ff */
[----:B------:R-:W-:Y:S01]  /*4ad0*/  IMAD.WIDE.U32 R24, R24, -0x326172a9, RZ ;  /* 0xcd9e8d5718187825 */ /* 0x000fe200078e00ff */
[----:B------:R-:W-:-:S03]  /*4ae0*/  LOP3.LUT R11, R26, UR8, R3, 0x96, !PT ;  /* 0x000000081a0b7c12 */ /* 0x000fc6000f8e9603 */
[----:B---3--:R-:W-:Y:S01]  /*4af0*/  FMUL.FTZ R3, R101, UR7 ;  /* 0x0000000765037c20 */ /* 0x008fe20008410000 */
[----:B------:R-:W-:Y:S01]  /*4b00*/  IMAD.WIDE.U32 R18, R18, -0x326172a9, RZ ;  /* 0xcd9e8d5712127825 */ /* 0x000fe200078e00ff */
[----:B------:R-:W-:-:S03]  /*4b10*/  LOP3.LUT R13, R2, UR10, R25, 0x96, !PT ;  /* 0x0000000a020d7c12 */ /* 0x000fc6000f8e9619 */
[----:B------:R-:W-:Y:S01]  /*4b20*/  FMUL.FTZ R2, R103, UR7 ;  /* 0x0000000767027c20 */ /* 0x000fe20008410000 */
[----:B------:R-:W-:Y:S01]  /*4b30*/  IMAD.WIDE.U32 R6, R9, -0x326172a9, RZ ;  /* 0xcd9e8d5709067825 */ /* 0x000fe200078e00ff */
[----:B------:R-:W-:-:S03]  /*4b40*/  LOP3.LUT R5, R4, UR10, R19, 0x96, !PT ;  /* 0x0000000a04057c12 */ /* 0x000fc6000f8e9613 */
[----:B------:R-:W-:Y:S01]  /*4b50*/  FMUL.FTZ R4, R102, UR7 ;  /* 0x0000000766047c20 */ /* 0x000fe20008410000 */
[----:B------:R-:W-:Y:S01]  /*4b60*/  FSEL R2, R2, RZ, P1 ;  /* 0x000000ff02027208 */ /* 0x000fe20000800000 */
[----:B------:R-:W-:Y:S01]  /*4b70*/  IMAD.WIDE.U32 R16, R17, -0x2daee0ad, RZ ;  /* 0xd2511f5311107825 */ /* 0x000fe200078e00ff */
[----:B------:R-:W-:Y:S02]  /*4b80*/  LOP3.LUT R26, R30, UR8, R7, 0x96, !PT ;  /* 0x000000081e1a7c12 */ /* 0x000fe4000f8e9607 */
[----:B------:R-:W-:Y:S01]  /*4b90*/  FSETP.NEU.FTZ.AND P1, PT, R101, -INF , PT ;  /* 0xff8000006500780b */ /* 0x000fe20003f3d000 */
[--C-:B------:R-:W-:Y:S01]  /*4ba0*/  FFMA.FTZ R30, R90, UR7, -R2.reuse ;  /* 0x000000075a1e7c23 */ /* 0x100fe20008010802 */
[----:B------:R-:W-:Y:S01]  /*4bb0*/  LOP3.LUT R7, R28, UR11, R17, 0x96, !PT ;  /* 0x0000000b1c077c12 */ /* 0x000fe2000f8e9611 */
        /* <DEDUP_REMOVED lines=15> */
[----:B------:R-:W-:Y:S01]  /*4cb0*/  FSEL R4, R4, RZ, P0 ;  /* 0x000000ff04047208 */ /* 0x000fe20000000000 */
[C---:B------:R-:W-:Y:S01]  /*4cc0*/  FMUL.FTZ R2, R100.reuse, UR7 ;  /* 0x0000000764027c20 */ /* 0x040fe20008410000 */
[----:B------:R-:W-:Y:S01]  /*4cd0*/  FSETP.NEU.FTZ.AND P0, PT, R100, -INF , PT ;  /* 0xff8000006400780b */ /* 0x000fe20003f1d000 */
[----:B------:R-:W-:Y:S01]  /*4ce0*/  IMAD.WIDE.U32 R14, R14, -0x326172a9, RZ ;  /* 0xcd9e8d570e0e7825 */ /* 0x000fe200078e00ff */
[----:B------:R-:W-:-:S03]  /*4cf0*/  FSEL R3, R3, RZ, P1 ;  /* 0x000000ff03037208 */ /* 0x000fc60000800000 */
[----:B------:R-:W-:Y:S01]  /*4d00*/  FFMA.FTZ R129, R55, UR7, -R4 ;  /* 0x0000000737817c23 */ /* 0x000fe20008010804 */
[----:B------:R-:W-:Y:S01]  /*4d10*/  FSEL R2, R2, RZ, P0 ;  /* 0x000000ff02027208 */ /* 0x000fe20000000000 */
[----:B------:R-:W-:-:S04]  /*4d20*/  IMAD.WIDE.U32 R22, R22, -0x2daee0ad, RZ ;  /* 0xd2511f5316167825 */ /* 0x000fc800078e00ff */
[--C-:B------:R-:W-:Y:S01]  /*4d30*/  FFMA.FTZ R160, R53, UR7, -R4.reuse ;  /* 0x0000000735a07c23 */ /* 0x100fe20008010804 */
[--C-:B------:R-:W-:Y:S01]  /*4d40*/  FFMA.FTZ R161, R50, UR7, -R4.reuse ;  /* 0x0000000732a17c23 */ /* 0x100fe20008010804 */
[--C-:B------:R-:W-:Y:S01]  /*4d50*/  FFMA.FTZ R172, R49, UR7, -R4.reuse ;  /* 0x0000000731ac7c23 */ /* 0x100fe20008010804 */
[--C-:B------:R-:W-:Y:S01]  /*4d60*/  FFMA.FTZ R173, R47, UR7, -R4.reuse ;  /* 0x000000072fad7c23 */ /* 0x100fe20008010804 */
[--C-:B------:R-:W-:Y:S01]  /*4d70*/  FFMA.FTZ R217, R40, UR7, -R4.reuse ;  /* 0x0000000728d97c23 */ /* 0x100fe20008010804 */
[--C-:B------:R-:W-:Y:S01]  /*4d80*/  FFMA.FTZ R138, R63, UR7, -R3.reuse ;  /* 0x000000073f8a7c23 */ /* 0x100fe20008010803 */
[----:B------:R-:W-:Y:S01]  /*4d90*/  FFMA.FTZ R167, R56, UR7, -R3 ;  /* 0x0000000738a77c23 */ /* 0x000fe20008010803 */
        /* <DEDUP_REMOVED lines=42> */
[----:B------:R-:W-:Y:S01]  /*5040*/  IMAD.WIDE.U32 R20, R20, -0x326172a9, RZ ;  /* 0xcd9e8d5714147825 */ /* 0x000fe200078e00ff */
[----:B------:R-:W-:Y:S01]  /*5050*/  UIADD3 UR7, UPT, UPT, UR31, 0x646e171e, URZ ;  /* 0x646e171e1f077890 */ /* 0x000fe2000fffe0ff */
[----:B------:R-:W-:Y:S02]  /*5060*/  MUFU.EX2 R179, R33 ;  /* 0x0000002100b37308 */ /* 0x000fe40000000800 */
[----:B------:R-:W-:Y:S01]  /*5070*/  IMAD.WIDE.U32 R2, R11, -0x2daee0ad, RZ ;  /* 0xd2511f530b027825 */ /* 0x000fe200078e00ff */
[----:B------:R-:W-:Y:S01]  /*5080*/  LOP3.LUT R10, R6, UR10, R21, 0x96, !PT ;  /* 0x0000000a060a7c12 */ /* 0x000fe2000f8e9615 */
[----:B------:R-:W-:Y:S01]  /*5090*/  UIADD3 UR10, UPT, UPT, UR30, -0x4ab325aa, URZ ;  /* 0xb54cda561e0a7890 */ /* 0x000fe2000fffe0ff */
[----:B------:R-:W-:Y:S01]  /*50a0*/  MUFU.EX2 R245, R41 ;  /* 0x0000002900f57308 */ /* 0x000fe20000000800 */
[----:B------:R-:W-:Y:S01]  /*50b0*/  IMAD.WIDE.U32 R12, R13, -0x2daee0ad, RZ ;  /* 0xd2511f530d0c7825 */ /* 0x000fe200078e00ff */
[----:B------:R-:W-:-:S02]  /*50c0*/  LOP3.LUT R23, R34, UR11, R3, 0x96, !PT ;  /* 0x0000000b22177c12 */ /* 0x000fc4000f8e9603 */
[----:B------:R-:W-:Y:S01]  /*50d0*/  MUFU.EX2 R28, R28 ;  /* 0x0000001c001c7308 */ /* 0x000fe20000000800 */
[----:B------:R-:W-:Y:S01]  /*50e0*/  IMAD.WIDE.U32 R26, R26, -0x2daee0ad, RZ ;  /* 0xd2511f531a1a7825 */ /* 0x000fe200078e00ff */
[----:B------:R-:W-:Y:S02]  /*50f0*/  LOP3.LUT R36, R2, UR7, R13, 0x96, !PT ;  /* 0x0000000702247c12 */ /* 0x000fe4000f8e960d */
[----:B------:R-:W-:Y:S01]  /*5100*/  PRMT R21, R12, 0x7772, RZ ;  /* 0x000077720c157816 */ /* 0x000fe200000000ff */
[----:B------:R-:W-:Y:S01]  /*5110*/  IMAD.WIDE.U32 R2, R15, -0x326172a9, RZ ;  /* 0xcd9e8d570f027825 */ /* 0x000fe200078e00ff */
[----:B------:R-:W-:Y:S01]  /*5120*/  LOP3.LUT R25, R32, UR11, R27, 0x96, !PT ;  /* 0x0000000b20197c12 */ /* 0x000fe2000f8e961b */
[----:B------:R-:W-:Y:S01]  /*5130*/  MUFU.EX2 R251, R39 ;  /* 0x0000002700fb7308 */ /* 0x000fe20000000800 */
[----:B------:R-:W-:Y:S01]  /*5140*/  PRMT R27, R12, 0x7771, RZ ;  /* 0x000077710c1b7816 */ /* 0x000fe200000000ff */
[----:B------:R-:W-:Y:S01]  /*5150*/  IMAD.WIDE.U32 R6, R7, -0x326172a9, RZ ;  /* 0xcd9e8d5707067825 */ /* 0x000fe200078e00ff */
[----:B------:R-:W-:Y:S01]  /*5160*/  LOP3.LUT R42, R18, UR10, R3, 0x96, !PT ;  /* 0x0000000a122a7c12 */ /* 0x000fe2000f8e9603 */
[----:B-1----:R-:W-:Y:S01]  /*5170*/  MUFU.EX2 R103, R38 ;  /* 0x0000002600677308 */ /* 0x002fe20000000800 */
[----:B------:R-:W-:Y:S01]  /*5180*/  PRMT R19, R12, 0x7773, RZ ;  /* 0x000077730c137816 */ /* 0x000fe200000000ff */
[----:B------:R-:W-:Y:S01]  /*5190*/  IMAD.WIDE.U32 R8, R8, -0x2daee0ad, RZ ;  /* 0xd2511f5308087825 */ /* 0x000fe200078e00ff */
[----:B------:R-:W-:Y:S01]  /*51a0*/  LOP3.LUT R14, R14, UR10, R7, 0x96, !PT ;  /* 0x0000000a0e0e7c12 */ /* 0x000fe2000f8e9607 */
[----:B------:R-:W1:Y:S01]  /*51b0*/  MUFU.EX2 R18, R29 ;  /* 0x0000001d00127308 */ /* 0x000e620000000800 */
[----:B------:R-:W-:Y:S01]  /*51c0*/  PRMT R7, R6, 0x7772, RZ ;  /* 0x0000777206077816 */ /* 0x000fe200000000ff */
[----:B------:R-:W-:Y:S01]  /*51d0*/  IMAD.WIDE.U32 R4, R5, -0x2daee0ad, RZ ;  /* 0xd2511f5305047825 */ /* 0x000fe200078e00ff */
[----:B------:R-:W-:Y:S01]  /*51e0*/  LOP3.LUT R32, R16, UR7, R9, 0x96, !PT ;  /* 0x0000000710207c12 */ /* 0x000fe2000f8e9609 */
[----:B------:R-:W-:Y:S01]  /*51f0*/  MUFU.EX2 R30, R30 ;  /* 0x0000001e001e7308 */ /* 0x000fe20000000800 */
[----:B------:R-:W-:Y:S01]  /*5200*/  PRMT R9, R6, 0x7773, RZ ;  /* 0x0000777306097816 */ /* 0x000fe200000000ff */
[----:B------:R-:W-:Y:S01]  /*5210*/  IMAD.WIDE.U32 R10, R10, -0x2daee0ad, RZ ;  /* 0xd2511f530a0a7825 */ /* 0x000fe200078e00ff */
[----:B------:R-:W-:Y:S01]  /*5220*/  LOP3.LUT R44, R22, UR7, R5, 0x96, !PT ;  /* 0x00000007162c7c12 */ /* 0x000fe2000f8e9605 */
[----:B------:R-:W-:Y:S01]  /*5230*/  MUFU.EX2 R249, R35 ;  /* 0x0000002300f97308 */ /* 0x000fe20000000800 */
[C---:B------:R-:W-:Y:S01]  /*5240*/  PRMT R16, R6.reuse, 0x7771, RZ ;  /* 0x0000777106107816 */ /* 0x040fe200000000ff */
[----:B------:R-:W-:Y:S01]  /*5250*/  IMAD.MOV.U32 R31, RZ, RZ, R12 ;  /* 0x000000ffff1f7224 */ /* 0x000fe200078e000c */
[----:B------:R-:W-:Y:S01]  /*5260*/  PRMT R12, R6, 0x7770, RZ ;  /* 0x00007770060c7816 */ /* 0x000fe200000000ff */
[----:B------:R-:W-:Y:S01]  /*5270*/  IMAD.MOV.U32 R34, RZ, RZ, R6 ;  /* 0x000000ffff227224 */ /* 0x000fe200078e0006 */
[----:B------:R-:W-:Y:S01]  /*5280*/  LOP3.LUT R46, R26, UR7, R11, 0x96, !PT ;  /* 0x000000071a2e7c12 */ /* 0x000fe2000f8e960b */
[----:B------:R-:W3:Y:S01]  /*5290*/  MUFU.EX2 R22, R17 ;  /* 0x0000001100167308 */ /* 0x000ee20000000800 */
[----:B------:R-:W-:Y:S01]  /*52a0*/  ISETP.LE.U32.AND P0, PT, R12, UR6, PT ;  /* 0x000000060c007c0c */ /* 0x000fe2000bf03070 */
[----:B------:R-:W-:Y:S01]  /*52b0*/  IMAD.MOV.U32 R26, RZ, RZ, R8 ;  /* 0x000000ffff1a7224 */ /* 0x000fe200078e0008 */
[C---:B------:R-:W-:Y:S01]  /*52c0*/  PRMT R11, R8.reuse, 0x7770, RZ ;  /* 0x00007770080b7816 */ /* 0x040fe200000000ff */
[----:B------:R-:W-:Y:S01]  /*52d0*/  IMAD.MOV.U32 R147, RZ, RZ, R4 ;  /* 0x000000ffff937224 */ /* 0x000fe200078e0004 */
[C---:B------:R-:W-:Y:S01]  /*52e0*/  PRMT R15, R8.reuse, 0x7772, RZ ;  /* 0x00007772080f7816 */ /* 0x040fe200000000ff */
[----:B------:R-:W-:Y:S01]  /*52f0*/  IMAD.MOV.U32 R148, RZ, RZ, R2 ;  /* 0x000000ffff947224 */ /* 0x000fe200078e0002 */
[----:B------:R-:W-:Y:S01]  /*5300*/  PRMT R13, R8, 0x7773, RZ ;  /* 0x00007773080d7816 */ /* 0x000fe200000000ff */
[----:B--2---:R-:W2:Y:S01]  /*5310*/  MUFU.EX2 R102, R40 ;  /* 0x0000002800667308 */ /* 0x004ea20000000800 */
[----:B------:R-:W-:Y:S01]  /*5320*/  PRMT R6, R4, 0x7770, RZ ;  /* 0x0000777004067816 */ /* 0x000fe200000000ff */
[----:B-1----:R-:W-:Y:S01]  /*5330*/  FADD.FTZ R248, R28, R18 ;  /* 0x000000121cf87221 */ /* 0x002fe20000010000 */
[C---:B------:R-:W-:Y:S01]  /*5340*/  PRMT R75, R4.reuse, 0x7771, RZ ;  /* 0x00007771044b7816 */ /* 0x040fe200000000ff */
[----:B------:R-:W-:Y:S01]  /*5350*/  MUFU.EX2 R250, R47 ;  /* 0x0000002f00fa7308 */ /* 0x000fe20000000800 */
[----:B------:R-:W-:Y:S01]  /*5360*/  PRMT R61, R4, 0x7772, RZ ;  /* 0x00007772043d7816 */ /* 0x000fe200000000ff */
[----:B---3--:R-:W-:Y:S01]  /*5370*/  FADD.FTZ R178, R22, R30 ;  /* 0x0000001e16b27221 */ /* 0x008fe20000010000 */
[----:B------:R-:W-:Y:S01]  /*5380*/  PRMT R17, R8, 0x7771, RZ ;  /* 0x0000777108117816 */ /* 0x000fe200000000ff */
[----:B------:R-:W-:Y:S01]  /*5390*/  MUFU.EX2 R110, R48 ;  /* 0x00000030006e7308 */ /* 0x000fe20000000800 */
[----:B------:R-:W-:Y:S01]  /*53a0*/  PRMT R67, R4, 0x7773, RZ ;  /* 0x0000777304437816 */ /* 0x000fe200000000ff */
[----:B------:R-:W-:Y:S01]  /*53b0*/  IMAD.WIDE.U32 R4, R25, -0x326172a9, RZ ;  /* 0xcd9e8d5719047825 */ /* 0x000fe200078e00ff */
[----:B------:R-:W-:Y:S01]  /*53c0*/  SHF.R.U32.HI R12, RZ, 0x18, R14 ;  /* 0x00000018ff0c7819 */ /* 0x000fe2000001160e */
[----:B------:R-:W-:Y:S01]  /*53d0*/  MUFU.EX2 R214, R66 ;  /* 0x0000004200d67308 */ /* 0x000fe20000000800 */
[C---:B------:R-:W-:Y:S01]  /*53e0*/  PRMT R8, R2.reuse, 0x7770, RZ ;  /* 0x0000777002087816 */ /* 0x040fe200000000ff */
[----:B------:R-:W-:Y:S01]  /*53f0*/  IMAD.MOV.U32 R121, RZ, RZ, R4 ;  /* 0x000000ffff797224 */ /* 0x000fe200078e0004 */
[C---:B------:R-:W-:Y:S01]  /*5400*/  PRMT R76, R2.reuse, 0x7771, RZ ;  /* 0x00007771024c7816 */ /* 0x040fe200000000ff */
[----:B------:R-:W-:Y:S01]  /*5410*/  MUFU.EX2 R66, R52 ;  /* 0x0000003400427308 */ /* 0x000fe20000000800 */
[C---:B------:R-:W-:Y:S01]  /*5420*/  PRMT R54, R2.reuse, 0x7772, RZ ;  /* 0x0000777202367816 */ /* 0x040fe200000000ff */
[----:B------:R-:W-:Y:S01]  /*5430*/  IMAD.MOV.U32 R150, RZ, RZ, R10 ;  /* 0x000000ffff967224 */ /* 0x000fe200078e000a */
[----:B------:R-:W-:Y:S01]  /*5440*/  PRMT R60, R2, 0x7773, RZ ;  /* 0x00007773023c7816 */ /* 0x000fe200000000ff */
[----:B------:R-:W-:Y:S01]  /*5450*/  IMAD.WIDE.U32 R2, R23, -0x326172a9, RZ ;  /* 0xcd9e8d5717027825 */ /* 0x000fe200078e00ff */
[----:B------:R-:W-:Y:S01]  /*5460*/  ISETP.LE.U32.AND P1, PT, R12, UR6, PT ;  /* 0x000000060c007c0c */ /* 0x000fe2000bf23070 */
[----:B------:R-:W-:Y:S01]  /*5470*/  MUFU.EX2 R209, R62 ;  /* 0x0000003e00d17308 */ /* 0x000fe20000000800 */
[----:B------:R-:W-:-:S02]  /*5480*/  LOP3.LUT R43, R20, UR10, R5, 0x96, !PT ;  /* 0x0000000a142b7c12 */ /* 0x000fc4000f8e9605 */
[C---:B------:R-:W-:Y:S01]  /*5490*/  PRMT R92, R4.reuse, 0x7771, RZ ;  /* 0x00007771045c7816 */ /* 0x040fe200000000ff */
[----:B------:R-:W-:Y:S01]  /*54a0*/  MUFU.EX2 R180, R53 ;  /* 0x0000003500b47308 */ /* 0x000fe20000000800 */
[C---:B------:R-:W-:Y:S02]  /*54b0*/  PRMT R69, R4.reuse, 0x7772, RZ ;  /* 0x0000777204457816 */ /* 0x040fe400000000ff */
[----:B------:R-:W-:Y:S01]  /*54c0*/  PRMT R68, R4, 0x7773, RZ ;  /* 0x0000777304447816 */ /* 0x000fe200000000ff */
[----:B------:R-:W-:Y:S01]  /*54d0*/  MUFU.EX2 R62, R51 ;  /* 0x00000033003e7308 */ /* 0x000fe20000000800 */
[----:B------:R-:W-:Y:S02]  /*54e0*/  LOP3.LUT R37, R24, UR10, R3, 0x96, !PT ;  /* 0x0000000a18257c12 */ /* 0x000fe4000f8e9603 */
[----:B------:R-:W-:Y:S01]  /*54f0*/  LOP3.LUT R20, R14, 0xff, RZ, 0xc0, !PT ;  /* 0x000000ff0e147812 */ /* 0x000fe200078ec0ff */
[----:B------:R-:W-:Y:S01]  /*5500*/  MUFU.EX2 R181, R50 ;  /* 0x0000003200b57308 */ /* 0x000fe20000000800 */
[----:B------:R-:W-:-:S02]  /*5510*/  F2FP.F16.F32.PACK_AB R4, R245, R179 ;  /* 0x000000b3f504723e */ /* 0x000fc400000000ff */
[----:B------:R-:W-:Y:S01]  /*5520*/  F2FP.F16.F32.PACK_AB R3, R18, R28 ;  /* 0x0000001c1203723e */ /* 0x000fe200000000ff */
[----:B------:R-:W-:Y:S01]  /*5530*/  MUFU.EX2 R236, R56 ;  /* 0x0000003800ec7308 */ /* 0x000fe20000000800 */
[----:B------:R-:W-:Y:S02]  /*5540*/  ISETP.LE.U32.AND P4, PT, R20, UR6, PT ;  /* 0x0000000614007c0c */ /* 0x000fe4000bf83070 */
[----:B------:R-:W-:Y:S01]  /*5550*/  PRMT R232, R4, 0x7610, R232 ;  /* 0x0000761004e87816 */ /* 0x000fe200000000e8 */
[----:B------:R-:W-:Y:S01]  /*5560*/  MUFU.EX2 R58, R58 ;  /* 0x0000003a003a7308 */ /* 0x000fe20000000800 */
[C---:B------:R-:W-:Y:S02]  /*5570*/  PRMT R65, R3.reuse, 0x7632, R65 ;  /* 0x0000763203417816 */ /* 0x040fe40000000041 */
[----:B------:R-:W-:Y:S01]  /*5580*/  PRMT R64, R3, 0x7610, R64 ;  /* 0x0000761003407816 */ /* 0x000fe20000000040 */
[----:B------:R-:W-:Y:S01]  /*5590*/  @!P0 HADD2 R82, -R232.H0_H0, -RZ.H0_H0 ;  /* 0xa00000ffe8528230 */ /* 0x000fe20000000900 */
[----:B------:R-:W-:Y:S01]  /*55a0*/  F2FP.F16.F32.PACK_AB R3, R103, R251 ;  /* 0x000000fb6703723e */ /* 0x000fe200000000ff */
[----:B------:R-:W-:Y:S01]  /*55b0*/  @!P1 HADD2 R80, -R65.H0_H0, -RZ.H0_H0 ;  /* 0xa00000ff41509230 */ /* 0x000fe20000000900 */
[----:B------:R-:W-:Y:S01]  /*55c0*/  F2FP.F16.F32.PACK_AB R5, R30, R22 ;  /* 0x000000161e05723e */ /* 0x000fe200000000ff */
[----:B------:R-:W-:Y:S01]  /*55d0*/  MUFU.EX2 R63, R63 ;  /* 0x0000003f003f7308 */ /* 0x000fe20000000800 */
[----:B------:R-:W-:-:S02]  /*55e0*/  PRMT R231, R4, 0x7632, R231 ;  /* 0x0000763204e77816 */ /* 0x000fc400000000e7 */
[C---:B------:R-:W-:Y:S01]  /*55f0*/  PRMT R230, R3.reuse, 0x7632, R230 ;  /* 0x0000763203e67816 */ /* 0x040fe200000000e6 */
[----:B------:R-:W-:Y:S01]  /*5600*/  MUFU.EX2 R18, R71 ;  /* 0x0000004700127308 */ /* 0x000fe20000000800 */
[----:B------:R-:W-:Y:S02]  /*5610*/  PRMT R229, R3, 0x7610, R229 ;  /* 0x0000761003e57816 */ /* 0x000fe400000000e5 */
[----:B------:R-:W-:Y:S01]  /*5620*/  PRMT R3, R2, 0x7770, RZ ;  /* 0x0000777002037816 */ /* 0x000fe200000000ff */
[----:B------:R-:W-:Y:S01]  /*5630*/  MUFU.EX2 R93, R93 ;  /* 0x0000005d005d7308 */ /* 0x000fe20000000800 */
[----:B------:R-:W-:Y:S02]  /*5640*/  PRMT R59, R5, 0x7610, R59 ;  /* 0x00007610053b7816 */ /* 0x000fe4000000003b */
[----:B------:R-:W-:Y:S01]  /*5650*/  PRMT R25, R232, 0x5410, R231 ;  /* 0x00005410e8197816 */ /* 0x000fe200000000e7 */
[----:B------:R-:W-:Y:S01]  /*5660*/  MUFU.EX2 R126, R126 ;  /* 0x0000007e007e7308 */ /* 0x000fe20000000800 */
[----:B------:R-:W-:Y:S01]  /*5670*/  PRMT R39, R64, 0x5410, R65 ;  /* 0x0000541040277816 */ /* 0x000fe20000000041 */
[----:B------:R-:W-:Y:S01]  /*5680*/  @!P4 HADD2 R78, -R59.H0_H0, -RZ.H0_H0 ;  /* 0xa00000ff3b4ec230 */ /* 0x000fe20000000900 */
[----:B------:R-:W-:Y:S01]  /*5690*/  @!P0 PRMT R232, R82, 0x5410, RZ ;  /* 0x0000541052e88816 */ /* 0x000fe200000000ff */
[----:B------:R-:W-:Y:S01]  /*56a0*/  MUFU.EX2 R129, R129 ;  /* 0x0000008100817308 */ /* 0x000fe20000000800 */
[----:B------:R-:W-:-:S02]  /*56b0*/  @!P1 PRMT R65, R80, 0x5410, RZ ;  /* 0x0000541050419816 */ /* 0x000fc400000000ff */
[----:B------:R-:W-:Y:S01]  /*56c0*/  ISETP.LE.U32.AND P0, PT, R3, UR6, PT ;  /* 0x0000000603007c0c */ /* 0x000fe2000bf03070 */
[----:B------:R-:W-:Y:S01]  /*56d0*/  MUFU.EX2 R82, R87 ;  /* 0x0000005700527308 */ /* 0x000fe20000000800 */
[----:B------:R-:W-:Y:S02]  /*56e0*/  ISETP.GT.U32.AND P1, PT, R16, UR6, PT ;  /* 0x0000000610007c0c */ /* 0x000fe4000bf24070 */
[----:B------:R-:W-:Y:S01]  /*56f0*/  PRMT R57, R5, 0x7632, R57 ;  /* 0x0000763205397816 */ /* 0x000fe20000000039 */
[----:B------:R-:W-:Y:S01]  /*5700*/  MUFU.EX2 R135, R135 ;  /* 0x0000008700877308 */ /* 0x000fe20000000800 */
[----:B--2---:R-:W-:Y:S02]  /*5710*/  F2FP.F16.F32.PACK_AB R3, R102, R249 ;  /* 0x000000f96603723e */ /* 0x004fe400000000ff */
[----:B------:R-:W-:Y:S01]  /*5720*/  PRMT R38, R59, 0x5410, R57 ;  /* 0x000054103b267816 */ /* 0x000fe20000000039 */
[----:B------:R-:W-:Y:S01]  /*5730*/  MUFU.EX2 R136, R136 ;  /* 0x0000008800887308 */ /* 0x000fe20000000800 */
[----:B------:R-:W-:-:S02]  /*5740*/  @!P4 PRMT R59, R78, 0x5410, RZ ;  /* 0x000054104e3bc816 */ /* 0x000fc400000000ff */
[----:B------:R-:W-:Y:S01]  /*5750*/  ISETP.GT.U32.AND P4, PT, R9, UR6, PT ;  /* 0x0000000609007c0c */ /* 0x000fe2000bf84070 */
[----:B------:R-:W1:Y:S01]  /*5760*/  MUFU.EX2 R78, R45 ;  /* 0x0000002d004e7308 */ /* 0x000e620000000800 */
[C---:B------:R-:W-:Y:S01]  /*5770*/  PRMT R228, R3.reuse, 0x7610, R228 ;  /* 0x0000761003e47816 */ /* 0x040fe200000000e4 */
[----:B------:R-:W-:Y:S01]  /*5780*/  @P1 HADD2 R84, -R231.H0_H0, -RZ.H0_H0 ;  /* 0xa00000ffe7541230 */ /* 0x000fe20000000900 */
[----:B------:R-:W-:Y:S01]  /*5790*/  PRMT R227, R3, 0x7632, R227 ;  /* 0x0000763203e37816 */ /* 0x000fe200000000e3 */
[----:B------:R-:W-:Y:S01]  /*57a0*/  MUFU.EX2 R125, R125 ;  /* 0x0000007d007d7308 */ /* 0x000fe20000000800 */
[----:B------:R-:W-:Y:S01]  /*57b0*/  ISETP.LE.U32.AND P5, PT, R8, UR6, PT ;  /* 0x0000000608007c0c */ /* 0x000fe2000bfa3070 */
[----:B------:R-:W-:Y:S01]  /*57c0*/  @!P0 HADD2 R86, -R228.H0_H0, -RZ.H0_H0 ;  /* 0xa00000ffe4568230 */ /* 0x000fe20000000900 */
[C---:B------:R-:W-:Y:S01]  /*57d0*/  ISETP.GT.U32.AND P6, PT, R7.reuse, UR6, PT ;  /* 0x0000000607007c0c */ /* 0x040fe2000bfc4070 */
[----:B------:R-:W-:Y:S01]  /*57e0*/  MUFU.EX2 R133, R133 ;  /* 0x0000008500857308 */ /* 0x000fe20000000800 */
[----:B------:R-:W-:-:S02]  /*57f0*/  PRMT R23, R7, 0x5410, R9 ;  /* 0x0000541007177816 */ /* 0x000fc40000000009 */
[C---:B------:R-:W-:Y:S01]  /*5800*/  PRMT R8, R2.reuse, 0x7773, RZ ;  /* 0x0000777302087816 */ /* 0x040fe200000000ff */
[----:B------:R-:W-:Y:S01]  /*5810*/  @P4 HADD2 R83, -R230.H0_H0, -RZ.H0_H0 ;  /* 0xa00000ffe6534230 */ /* 0x000fe20000000900 */
[----:B------:R-:W-:Y:S01]  /*5820*/  PRMT R7, R2, 0x7772, RZ ;  /* 0x0000777202077816 */ /* 0x000fe200000000ff */
[----:B------:R-:W-:Y:S01]  /*5830*/  MUFU.EX2 R134, R134 ;  /* 0x0000008600867308 */ /* 0x000fe20000000800 */
[----:B------:R-:W-:Y:S02]  /*5840*/  PRMT R30, R228, 0x5410, R227 ;  /* 0x00005410e41e7816 */ /* 0x000fe400000000e3 */
[----:B------:R-:W-:Y:S02]  /*5850*/  @!P0 PRMT R228, R86, 0x5410, RZ ;  /* 0x0000541056e48816 */ /* 0x000fe400000000ff */
[----:B------:R-:W-:Y:S01]  /*5860*/  @P1 PRMT R231, R84, 0x5410, RZ ;  /* 0x0000541054e71816 */ /* 0x000fe200000000ff */
[----:B------:R-:W-:Y:S01]  /*5870*/  @P6 HADD2 R85, -R229.H0_H0, -RZ.H0_H0 ;  /* 0xa00000ffe5556230 */ /* 0x000fe20000000900 */
[----:B------:R-:W-:-:S02]  /*5880*/  ISETP.GT.U32.AND P0, PT, R8, UR6, PT ;  /* 0x0000000608007c0c */ /* 0x000fc4000bf04070 */
[----:B------:R-:W-:Y:S02]  /*5890*/  ISETP.GT.U32.AND P1, PT, R7, UR6, PT ;  /* 0x0000000607007c0c */ /* 0x000fe4000bf24070 */
[----:B-1----:R-:W-:Y:S02]  /*58a0*/  F2FP.F16.F32.PACK_AB R4, R250, R78 ;  /* 0x0000004efa04723e */ /* 0x002fe400000000ff */
[----:B------:R-:W-:Y:S02]  /*58b0*/  PRMT R24, R229, 0x5410, R230 ;  /* 0x00005410e5187816 */ /* 0x000fe400000000e6 */
[----:B------:R-:W-:Y:S01]  /*58c0*/  @P4 PRMT R230, R83, 0x5410, RZ ;  /* 0x0000541053e64816 */ /* 0x000fe200000000ff */
[----:B------:R-:W-:Y:S01]  /*58d0*/  IMAD.MOV.U32 R83, RZ, RZ, R110 ;  /* 0x000000ffff537224 */ /* 0x000fe200078e006e */
[----:B------:R-:W-:Y:S02]  /*58e0*/  ISETP.LE.U32.AND P2, PT, R6, UR6, PT ;  /* 0x0000000606007c0c */ /* 0x000fe4000bf43070 */
[C---:B------:R-:W-:Y:S01]  /*58f0*/  PRMT R226, R4.reuse, 0x7632, R226 ;  /* 0x0000763204e27816 */ /* 0x040fe200000000e2 */
[----:B------:R-:W1:Y:S01]  /*5900*/  MUFU.EX2 R6, R49 ;  /* 0x0000003100067308 */ /* 0x000e620000000800 */
[----:B------:R-:W-:-:S02]  /*5910*/  PRMT R224, R4, 0x7610, R224 ;  /* 0x0000761004e07816 */ /* 0x000fc400000000e0 */
[----:B------:R-:W-:Y:S01]  /*5920*/  ISETP.LE.U32.AND P3, PT, R11, UR6, PT ;  /* 0x000000060b007c0c */ /* 0x000fe2000bf63070 */
[----:B------:R-:W-:Y:S01]  /*5930*/  @P0 HADD2 R89, -R226.H0_H0, -RZ.H0_H0 ;  /* 0xa00000ffe2590230 */ /* 0x000fe20000000900 */
[----:B------:R-:W-:Y:S01]  /*5940*/  PRMT R11, R2, 0x7771, RZ ;  /* 0x00007771020b7816 */ /* 0x000fe200000000ff */
[----:B------:R-:W-:Y:S01]  /*5950*/  @P1 HADD2 R88, -R224.H0_H0, -RZ.H0_H0 ;  /* 0xa00000ffe0581230 */ /* 0x000fe20000000900 */
[----:B------:R-:W-:Y:S02]  /*5960*/  F2FP.F16.F32.PACK_AB R3, R214, R83 ;  /* 0x00000053d603723e */ /* 0x000fe400000000ff */
[----:B------:R-:W-:Y:S02]  /*5970*/  ISETP.GT.U32.AND P4, PT, R11, UR6, PT ;  /* 0x000000060b007c0c */ /* 0x000fe4000bf84070 */
[----:B------:R-:W-:Y:S02]  /*5980*/  LOP3.LUT R4, R31, 0xff, RZ, 0xc0, !PT ;  /* 0x000000ff1f047812 */ /* 0x000fe400078ec0ff */
[----:B------:R-:W-:-:S02]  /*5990*/  PRMT R225, R3, 0x7610, R225 ;  /* 0x0000761003e17816 */ /* 0x000fc400000000e1 */
[----:B------:R-:W-:Y:S02]  /*59a0*/  PRMT R223, R3, 0x7632, R223 ;  /* 0x0000763203df7816 */ /* 0x000fe400000000df */
[----:B------:R-:W-:Y:S02]  /*59b0*/  PRMT R29, R224, 0x5410, R226 ;  /* 0x00005410e01d7816 */ /* 0x000fe400000000e2 */
[----:B------:R-:W-:Y:S02]  /*59c0*/  LOP3.LUT R28, R32, 0xff, RZ, 0xc0, !PT ;  /* 0x000000ff201c7812 */ /* 0x000fe400078ec0ff */
[----:B------:R-:W-:Y:S01]  /*59d0*/  @P0 PRMT R226, R89, 0x5410, RZ ;  /* 0x0000541059e20816 */ /* 0x000fe200000000ff */
[----:B------:R-:W-:Y:S01]  /*59e0*/  @P4 HADD2 R90, -R227.H0_H0, -RZ.H0_H0 ;  /* 0xa00000ffe35a4230 */ /* 0x000fe20000000900 */
[----:B------:R-:W-:Y:S02]  /*59f0*/  F2FP.F16.F32.PACK_AB R3, R209, R66 ;  /* 0x00000042d103723e */ /* 0x000fe400000000ff */
[----:B------:R-:W-:-:S02]  /*5a00*/  @P1 PRMT R224, R88, 0x5410, RZ ;  /* 0x0000541058e01816 */ /* 0x000fc400000000ff */
[----:B------:R-:W-:Y:S02]  /*5a10*/  ISETP.GT.U32.AND P0, PT, R27, UR6, PT ;  /* 0x000000061b007c0c */ /* 0x000fe4000bf04070 */
[----:B------:R-:W-:Y:S02]  /*5a20*/  ISETP.LE.U32.AND P1, PT, R4, UR6, PT ;  /* 0x0000000604007c0c */ /* 0x000fe4000bf23070 */
[----:B------:R-:W-:Y:S02]  /*5a30*/  @P6 PRMT R229, R85, 0x5410, RZ ;  /* 0x0000541055e56816 */ /* 0x000fe400000000ff */
[----:B------:R-:W-:Y:S02]  /*5a40*/  ISETP.LE.U32.AND P6, PT, R28, UR6, PT ;  /* 0x000000061c007c0c */ /* 0x000fe4000bfc3070 */
[C---:B------:R-:W-:Y:S02]  /*5a50*/  PRMT R219, R3.reuse, 0x7610, R219 ;  /* 0x0000761003db7816 */ /* 0x040fe400000000db */
[----:B------:R-:W-:-:S02]  /*5a60*/  PRMT R216, R3, 0x7632, R216 ;  /* 0x0000763203d87816 */ /* 0x000fc400000000d8 */
[C---:B------:R-:W-:Y:S02]  /*5a70*/  PRMT R120, R10.reuse, 0x7770, RZ ;  /* 0x000077700a787816 */ /* 0x040fe400000000ff */
[C---:B------:R-:W-:Y:S02]  /*5a80*/  PRMT R77, R10.reuse, 0x7771, RZ ;  /* 0x000077710a4d7816 */ /* 0x040fe400000000ff */
[C---:B------:R-:W-:Y:S02]  /*5a90*/  PRMT R73, R10.reuse, 0x7772, RZ ;  /* 0x000077720a497816 */ /* 0x040fe400000000ff */
[----:B------:R-:W-:Y:S01]  /*5aa0*/  PRMT R74, R10, 0x7773, RZ ;  /* 0x000077730a4a7816 */ /* 0x000fe200000000ff */
[----:B------:R-:W-:Y:S01]  /*5ab0*/  @!P6 HADD2 R91, -R225.H0_H0, -RZ.H0_H0 ;  /* 0xa00000ffe15be230 */ /* 0x000fe20000000900 */
[----:B-1----:R-:W-:Y:S01]  /*5ac0*/  F2FP.F16.F32.PACK_AB R3, R180, R6 ;  /* 0x00000006b403723e */ /* 0x002fe200000000ff */
[----:B------:R-:W1:Y:S01]  /*5ad0*/  MUFU.EX2 R10, R55 ;  /* 0x00000037000a7308 */ /* 0x000e620000000800 */
[----:B------:R-:W-:-:S02]  /*5ae0*/  LOP3.LUT R33, R36, 0xff, RZ, 0xc0, !PT ;  /* 0x000000ff24217812 */ /* 0x000fc400078ec0ff */
[C---:B------:R-:W-:Y:S02]  /*5af0*/  PRMT R221, R3.reuse, 0x7632, R221 ;  /* 0x0000763203dd7816 */ /* 0x040fe400000000dd */
[----:B------:R-:W-:Y:S02]  /*5b00*/  PRMT R222, R3, 0x7610, R222 ;  /* 0x0000761003de7816 */ /* 0x000fe400000000de */
[----:B------:R-:W-:Y:S01]  /*5b10*/  @P4 PRMT R227, R90, 0x5410, RZ ;  /* 0x000054105ae34816 */ /* 0x000fe200000000ff */
[----:B------:R-:W-:Y:S01]  /*5b20*/  @P0 HADD2 R97, -R221.H0_H0, -RZ.H0_H0 ;  /* 0xa00000ffdd610230 */ /* 0x000fe20000000900 */
[----:B------:R-:W-:Y:S01]  /*5b30*/  ISETP.LE.U32.AND P4, PT, R33, UR6, PT ;  /* 0x0000000621007c0c */ /* 0x000fe2000bf83070 */
[----:B------:R-:W-:Y:S01]  /*5b40*/  @!P1 HADD2 R98, -R222.H0_H0, -RZ.H0_H0 ;  /* 0xa00000ffde629230 */ /* 0x000fe20000000900 */
[----:B------:R-:W-:Y:S02]  /*5b50*/  PRMT R52, R222, 0x5410, R221 ;  /* 0x00005410de347816 */ /* 0x000fe400000000dd */
[----:B------:R-:W-:-:S02]  /*5b60*/  SHF.R.U32.HI R9, RZ, 0x18, R32 ;  /* 0x00000018ff097819 */ /* 0x000fc40000011620 */
[----:B------:R-:W-:Y:S01]  /*5b70*/  @P0 PRMT R221, R97, 0x5410, RZ ;  /* 0x0000541061dd0816 */ /* 0x000fe200000000ff */
[----:B-1----:R-:W-:Y:S01]  /*5b80*/  IMAD.MOV.U32 R97, RZ, RZ, R10 ;  /* 0x000000ffff617224 */ /* 0x002fe200078e000a */
[----:B------:R-:W-:Y:S01]  /*5b90*/  F2FP.F16.F32.PACK_AB R5, R181, R62 ;  /* 0x0000003eb505723e */ /* 0x000fe200000000ff */
[----:B------:R-:W-:Y:S01]  /*5ba0*/  IMAD.MOV.U32 R10, RZ, RZ, R2 ;  /* 0x000000ffff0a7224 */ /* 0x000fe200078e0002 */
[----:B------:R-:W-:Y:S02]  /*5bb0*/  @!P1 PRMT R222, R98, 0x5410, RZ ;  /* 0x0000541062de9816 */ /* 0x000fe400000000ff */
[----:B------:R-:W-:Y:S01]  /*5bc0*/  PRMT R45, R225, 0x5410, R223 ;  /* 0x00005410e12d7816 */ /* 0x000fe200000000df */
[----:B------:R-:W-:Y:S01]  /*5bd0*/  MUFU.EX2 R98, R81 ;  /* 0x0000005100627308 */ /* 0x000fe20000000800 */
[----:B------:R-:W-:Y:S02]  /*5be0*/  ISETP.GT.U32.AND P1, PT, R21, UR6, PT ;  /* 0x0000000615007c0c */ /* 0x000fe4000bf24070 */
[----:B------:R-:W-:-:S02]  /*5bf0*/  @!P6 PRMT R225, R91, 0x5410, RZ ;  /* 0x000054105be1e816 */ /* 0x000fc400000000ff */
[----:B------:R-:W-:Y:S02]  /*5c00*/  ISETP.LE.U32.AND P6, PT, R9, UR6, PT ;  /* 0x0000000609007c0c */ /* 0x000fe4000bfc3070 */
[----:B------:R-:W-:Y:S02]  /*5c10*/  PRMT R220, R5, 0x7610, R220 ;  /* 0x0000761005dc7816 */ /* 0x000fe400000000dc */
[----:B------:R-:W-:Y:S02]  /*5c20*/  F2FP.F16.F32.PACK_AB R3, R97, R236 ;  /* 0x000000ec6103723e */ /* 0x000fe400000000ff */
[----:B------:R-:W-:Y:S01]  /*5c30*/  PRMT R218, R5, 0x7632, R218 ;  /* 0x0000763205da7816 */ /* 0x000fe200000000da */
[----:B------:R-:W-:Y:S01]  /*5c40*/  @!P4 HADD2 R95, -R220.H0_H0, -RZ.H0_H0 ;  /* 0xa00000ffdc5fc230 */ /* 0x000fe20000000900 */
[----:B------:R-:W-:Y:S02]  /*5c50*/  PRMT R215, R3, 0x7610, R215 ;  /* 0x0000761003d77816 */ /* 0x000fe400000000d7 */
[----:B------:R-:W-:-:S02]  /*5c60*/  PRMT R53, R220, 0x5410, R218 ;  /* 0x00005410dc357816 */ /* 0x000fc400000000da */
[----:B------:R-:W-:Y:S01]  /*5c70*/  @!P4 PRMT R220, R95, 0x5410, RZ ;  /* 0x000054105fdcc816 */ /* 0x000fe200000000ff */
[----:B------:R-:W-:Y:S01]  /*5c80*/  @P1 HADD2 R104, -R215.H0_H0, -RZ.H0_H0 ;  /* 0xa00000ffd7681230 */ /* 0x000fe20000000900 */
[----:B------:R-:W-:Y:S01]  /*5c90*/  PRMT R213, R3, 0x7632, R213 ;  /* 0x0000763203d57816 */ /* 0x000fe200000000d5 */
[----:B------:R-:W-:Y:S02]  /*5ca0*/  IMAD.MOV.U32 R95, RZ, RZ, R6 ;  /* 0x000000ffff5f7224 */ /* 0x000fe400078e0006 */
[----:B------:R-:W-:Y:S01]  /*5cb0*/  @!P6 HADD2 R96, -R216.H0_H0, -RZ.H0_H0 ;  /* 0xa00000ffd860e230 */ /* 0x000fe20000000900 */
[----:B------:R-:W-:Y:S02]  /*5cc0*/  SHF.R.U32.HI R6, RZ, 0x18, R36 ;  /* 0x00000018ff067819 */ /* 0x000fe40000011624 */
[----:B------:R-:W-:Y:S02]  /*5cd0*/  PRMT R40, R215, 0x5410, R213 ;  /* 0x00005410d7287816 */ /* 0x000fe400000000d5 */
[----:B------:R-:W-:-:S02]  /*5ce0*/  ISETP.GT.U32.AND P0, PT, R19, UR6, PT ;  /* 0x0000000613007c0c */ /* 0x000fc4000bf04070 */
[----:B------:R-:W-:Y:S02]  /*5cf0*/  LOP3.LUT R2, R34, 0xff, RZ, 0xc0, !PT ;  /* 0x000000ff22027812 */ /* 0x000fe400078ec0ff */
[----:B------:R-:W-:Y:S02]  /*5d00*/  @P1 PRMT R215, R104, 0x5410, RZ ;  /* 0x0000541068d71816 */ /* 0x000fe400000000ff */
[----:B------:R-:W-:Y:S02]  /*5d10*/  PRMT R47, R219, 0x5410, R216 ;  /* 0x00005410db2f7816 */ /* 0x000fe400000000d8 */
[----:B------:R-:W-:Y:S02]  /*5d20*/  ISETP.LE.U32.AND P1, PT, R6, UR6, PT ;  /* 0x0000000606007c0c */ /* 0x000fe4000bf23070 */
[----:B------:R-:W-:Y:S01]  /*5d30*/  @!P6 PRMT R216, R96, 0x5410, RZ ;  /* 0x0000541060d8e816 */ /* 0x000fe200000000ff */
[----:B------:R-:W-:Y:S01]  /*5d40*/  IMAD.MOV.U32 R96, RZ, RZ, R180 ;  /* 0x000000ffff607224 */ /* 0x000fe200078e00b4 */
[C---:B------:R-:W-:Y:S01]  /*5d50*/  ISETP.GT.U32.AND P6, PT, R15.reuse, UR6, PT ;  /* 0x000000060f007c0c */ /* 0x040fe2000bfc4070 */
[----:B------:R-:W-:Y:S01]  /*5d60*/  @P0 HADD2 R99, -R213.H0_H0, -RZ.H0_H0 ;  /* 0xa00000ffd5630230 */ /* 0x000fe20000000900 */
[----:B------:R-:W-:-:S02]  /*5d70*/  PRMT R22, R15, 0x5410, R13 ;  /* 0x000054100f167816 */ /* 0x000fc4000000000d */
[----:B------:R-:W-:Y:S02]  /*5d80*/  PRMT R15, R2, 0x5410, R16 ;  /* 0x00005410020f7816 */ /* 0x000fe40000000010 */
[----:B------:R-:W-:Y:S01]  /*5d90*/  F2FP.F16.F32.PACK_AB R2, R63, R58 ;  /* 0x0000003a3f02723e */ /* 0x000fe200000000ff */
[----:B------:R-:W1:Y:S01]  /*5da0*/  MUFU.EX2 R16, R79 ;  /* 0x0000004f00107308 */ /* 0x000e620000000800 */
[----:B------:R-:W-:Y:S02]  /*5db0*/  LOP3.LUT R3, R26, 0xff, RZ, 0xc0, !PT ;  /* 0x000000ff1a037812 */ /* 0x000fe400078ec0ff */
[----:B------:R-:W-:Y:S02]  /*5dc0*/  ISETP.GT.U32.AND P4, PT, R13, UR6, PT ;  /* 0x000000060d007c0c */ /* 0x000fe4000bf84070 */
[----:B------:R-:W-:Y:S02]  /*5dd0*/  PRMT R212, R2, 0x7632, R212 ;  /* 0x0000763202d47816 */ /* 0x000fe400000000d4 */
[----:B------:R-:W-:-:S02]  /*5de0*/  PRMT R13, R3, 0x5410, R17 ;  /* 0x00005410030d7816 */ /* 0x000fc40000000011 */
[----:B------:R-:W-:Y:S01]  /*5df0*/  PRMT R3, R14, 0x7632, R3 ;  /* 0x000076320e037816 */ /* 0x000fe20000000003 */
[----:B------:R-:W-:Y:S01]  /*5e00*/  @!P1 HADD2 R105, -R212.H0_H0, -RZ.H0_H0 ;  /* 0xa00000ffd4699230 */ /* 0x000fe20000000900 */
[----:B------:R-:W-:Y:S02]  /*5e10*/  PRMT R208, R2, 0x7610, R208 ;  /* 0x0000761002d07816 */ /* 0x000fe400000000d0 */
[----:B------:R-:W-:Y:S01]  /*5e20*/  LOP3.LUT R5, R3, 0xff, RZ, 0xc0, !PT ;  /* 0x000000ff03057812 */ /* 0x000fe200078ec0ff */
[----:B-1----:R-:W-:Y:S01]  /*5e30*/  FADD.FTZ R56, R18, R16 ;  /* 0x0000001012387221 */ /* 0x002fe20000010000 */
[----:B------:R-:W-:Y:S02]  /*5e40*/  @P0 PRMT R213, R99, 0x5410, RZ ;  /* 0x0000541063d50816 */ /* 0x000fe400000000ff */
[----:B------:R-:W-:Y:S01]  /*5e50*/  PRMT R34, R4, 0x5410, R27 ;  /* 0x0000541004227816 */ /* 0x000fe2000000001b */
[----:B------:R1:W-:Y:S01]  /*5e60*/  MUFU.EX2 R99, R94 ;  /* 0x0000005e00637308 */ /* 0x0003e20000000800 */
[----:B------:R-:W-:-:S02]  /*5e70*/  SHF.R.U32.HI R2, RZ, 0x10, R14 ;  /* 0x00000010ff027819 */ /* 0x000fc4000001160e */
[----:B------:R-:W-:Y:S02]  /*5e80*/  PRMT R35, R208, 0x5410, R212 ;  /* 0x00005410d0237816 */ /* 0x000fe400000000d4 */
[----:B------:R-:W-:Y:S02]  /*5e90*/  ISETP.GT.U32.AND P0, PT, R17, UR6, PT ;  /* 0x0000000611007c0c */ /* 0x000fe4000bf04070 */
[----:B------:R-:W-:Y:S02]  /*5ea0*/  SHF.R.U32.HI R4, RZ, 0x10, R32 ;  /* 0x00000010ff047819 */ /* 0x000fe40000011620 */
[----:B------:R-:W-:Y:S02]  /*5eb0*/  @!P1 PRMT R212, R105, 0x5410, RZ ;  /* 0x0000541069d49816 */ /* 0x000fe400000000ff */
[----:B------:R-:W-:Y:S02]  /*5ec0*/  PRMT R17, R7, 0x5410, R8 ;  /* 0x0000541007117816 */ /* 0x000fe40000000008 */
[----:B------:R-:W-:Y:S01]  /*5ed0*/  ISETP.LE.U32.AND P1, PT, R5, UR6, PT ;  /* 0x0000000605007c0c */ /* 0x000fe2000bf23070 */
[----:B------:R-:W-:Y:S01]  /*5ee0*/  MUFU.EX2 R7, R70 ;  /* 0x0000004600077308 */ /* 0x000fe20000000800 */
[----:B------:R-:W-:Y:S01]  /*5ef0*/  LOP3.LUT R3, R2, 0xff, RZ, 0xc0, !PT ;  /* 0x000000ff02037812 */ /* 0x000fe200078ec0ff */
[----:B-1----:R-:W-:Y:S01]  /*5f00*/  IMAD.MOV.U32 R94, RZ, RZ, R181 ;  /* 0x000000ffff5e7224 */ /* 0x002fe200078e00b5 */
[----:B------:R-:W-:Y:S01]  /*5f10*/  LOP3.LUT R2, R4, 0xff, RZ, 0xc0, !PT ;  /* 0x000000ff04027812 */ /* 0x000fe200078ec0ff */
[----:B------:R-:W1:Y:S01]  /*5f20*/  MUFU.EX2 R5, R72 ;  /* 0x0000004800057308 */ /* 0x000e620000000800 */
[----:B------:R-:W-:-:S02]  /*5f30*/  PRMT R8, R3, 0x5410, R12 ;  /* 0x0000541003087816 */ /* 0x000fc4000000000c */
[----:B------:R-:W-:Y:S02]  /*5f40*/  PRMT R9, R2, 0x5410, R9 ;  /* 0x0000541002097816 */ /* 0x000fe40000000009 */
[----:B------:R-:W-:Y:S02]  /*5f50*/  SHF.R.U32.HI R2, RZ, 0x10, R36 ;  /* 0x00000010ff027819 */ /* 0x000fe40000011624 */
[----:B------:R-:W-:Y:S01]  /*5f60*/  LOP3.LUT R3, R10, 0xff, RZ, 0xc0, !PT ;  /* 0x000000ff0a037812 */ /* 0x000fe200078ec0ff */
[----:B------:R-:W-:Y:S01]  /*5f70*/  @!P1 HADD2 R107, -R64.H0_H0, -RZ.H0_H0 ;  /* 0xa00000ff406b9230 */ /* 0x000fe20000000900 */
[----:B------:R-:W-:Y:S02]  /*5f80*/  LOP3.LUT R2, R2, 0xff, RZ, 0xc0, !PT ;  /* 0x000000ff02027812 */ /* 0x000fe400078ec0ff */
[----:B------:R-:W-:Y:S02]  /*5f90*/  PRMT R11, R3, 0x5410, R11 ;  /* 0x00005410030b7816 */ /* 0x000fe4000000000b */
[----:B------:R-:W-:Y:S01]  /*5fa0*/  PRMT R12, R2, 0x5410, R6 ;  /* 0x00005410020c7816 */ /* 0x000fe20000000006 */
[----:B-1----:R-:W-:Y:S01]  /*5fb0*/  FADD.FTZ R55, R7, R5 ;  /* 0x0000000507377221 */ /* 0x002fe20000010000 */
[----:B------:R-:W-:-:S02]  /*5fc0*/  F2FP.F16.F32.PACK_AB R3, R5, R7 ;  /* 0x000000070503723e */ /* 0x000fc400000000ff */
[----:B------:R-:W-:Y:S02]  /*5fd0*/  F2FP.F16.F32.PACK_AB R2, R16, R18 ;  /* 0x000000121002723e */ /* 0x000fe400000000ff */
[C---:B------:R-:W-:Y:S02]  /*5fe0*/  PRMT R203, R3.reuse, 0x7610, R203 ;  /* 0x0000761003cb7816 */ /* 0x040fe400000000cb */
[----:B------:R-:W-:Y:S02]  /*5ff0*/  PRMT R202, R3, 0x7632, R202 ;  /* 0x0000763203ca7816 */ /* 0x000fe400000000ca */
[----:B------:R-:W-:Y:S02]  /*6000*/  LOP3.LUT R3, R23, 0xff00ff, RZ, 0xc0, !PT ;  /* 0x00ff00ff17037812 */ /* 0x000fe400078ec0ff */
[----:B------:R-:W-:Y:S02]  /*6010*/  F2FP.F16.F32.PACK_AB R4, R93, R82 ;  /* 0x000000525d04723e */ /* 0x000fe400000000ff */
[----:B------:R-:W-:-:S02]  /*6020*/  PRMT R51, R2, 0x7610, R51 ;  /* 0x0000761002337816 */ /* 0x000fc40000000033 */
[----:B------:R-:W-:Y:S02]  /*6030*/  PRMT R50, R2, 0x7632, R50 ;  /* 0x0000763202327816 */ /* 0x000fe40000000032 */
[----:B------:R-:W-:Y:S02]  /*6040*/  F2FP.F16.F32.PACK_AB R2, R99, R98 ;  /* 0x000000626302723e */ /* 0x000fe400000000ff */
[----:B------:R-:W-:Y:S02]  /*6050*/  LOP3.LUT R5, R14, 0xffff, RZ, 0xc0, !PT ;  /* 0x0000ffff0e057812 */ /* 0x000fe400078ec0ff */
[C---:B------:R-:W-:Y:S02]  /*6060*/  PRMT R207, R4.reuse, 0x7610, R207 ;  /* 0x0000761004cf7816 */ /* 0x040fe400000000cf */
[----:B------:R-:W-:Y:S02]  /*6070*/  PRMT R206, R4, 0x7632, R206 ;  /* 0x0000763204ce7816 */ /* 0x000fe400000000ce */
[----:B------:R-:W-:Y:S01]  /*6080*/  HSET2.LE.AND R3, R3, R0, PT ;  /* 0x0000000003037233 */ /* 0x000fe20003803000 */
[----:B------:R-:W-:Y:S01]  /*6090*/  @!P3 HADD2 R106, -R207.H0_H0, -RZ.H0_H0 ;  /* 0xa00000ffcf6ab230 */ /* 0x000fe20000000900 */
[C---:B------:R-:W-:Y:S01]  /*60a0*/  PRMT R205, R2.reuse, 0x7610, R205 ;  /* 0x0000761002cd7816 */ /* 0x040fe200000000cd */
[----:B------:R-:W-:Y:S01]  /*60b0*/  @P0 HADD2 R128, -R206.H0_H0, -RZ.H0_H0 ;  /* 0xa00000ffce800230 */ /* 0x000fe20000000900 */
[----:B------:R-:W-:-:S02]  /*60c0*/  PRMT R204, R2, 0x7632, R204 ;  /* 0x0000763202cc7816 */ /* 0x000fc400000000cc */
[--C-:B------:R-:W-:Y:S01]  /*60d0*/  HSET2.LE.AND R2, R15, R0.reuse, PT ;  /* 0x000000000f027233 */ /* 0x100fe20003803000 */
[----:B------:R-:W-:Y:S01]  /*60e0*/  @P6 HADD2 R124, -R205.H0_H0, -RZ.H0_H0 ;  /* 0xa00000ffcd7c6230 */ /* 0x000fe20000000900 */
[----:B------:R-:W-:Y:S01]  /*60f0*/  SHF.R.U32.HI R41, RZ, 0x8, R5 ;  /* 0x00000008ff297819 */ /* 0x000fe20000011605 */
[----:B------:R-:W-:Y:S01]  /*6100*/  @P4 HADD2 R122, -R204.H0_H0, -RZ.H0_H0 ;  /* 0xa00000ffcc7a4230 */ /* 0x000fe20000000900 */
[----:B------:R-:W-:Y:S02]  /*6110*/  HSET2.LE.AND R4, R13, R0, PT ;  /* 0x000000000d047233 */ /* 0x000fe40003803000 */
[----:B------:R-:W-:Y:S02]  /*6120*/  LOP3.LUT R5, R22, 0xff00ff, RZ, 0xc0, !PT ;  /* 0x00ff00ff16057812 */ /* 0x000fe400078ec0ff */
[----:B------:R-:W-:Y:S02]  /*6130*/  PRMT R6, R207, 0x5410, R206 ;  /* 0x00005410cf067816 */ /* 0x000fe400000000ce */
[----:B------:R-:W-:-:S02]  /*6140*/  LOP3.LUT R27, R24, R3, RZ, 0xc0, !PT ;  /* 0x00000003181b7212 */ /* 0x000fc400078ec0ff */
[----:B------:R-:W-:Y:S02]  /*6150*/  PRMT R3, R20, 0x5410, R41 ;  /* 0x0000541014037816 */ /* 0x000fe40000000029 */
[----:B------:R-:W-:Y:S02]  /*6160*/  LOP3.LUT R26, R25, R2, RZ, 0xc0, !PT ;  /* 0x00000002191a7212 */ /* 0x000fe400078ec0ff */
[----:B------:R-:W-:Y:S02]  /*6170*/  LEA R80, R109, UR5, 0x1 ;  /* 0x000000056d507c11 */ /* 0x000fe4000f8e08ff */
[----:B------:R-:W-:Y:S02]  /*6180*/  LOP3.LUT R22, R6, R4, RZ, 0xc0, !PT ;  /* 0x0000000406167212 */ /* 0x000fe400078ec0ff */
[----:B------:R-:W-:Y:S01]  /*6190*/  HSET2.LE.AND R2, R5, R0, PT ;  /* 0x0000000005027233 */ /* 0x000fe20003803000 */
[----:B------:R-:W1:Y:S01]  /*61a0*/  LDSM.16.MT88.4 R116, [R80+0x9000] ;  /* 0x009000005074783b */ /* 0x000e620000004200 */
[----:B------:R-:W-:-:S02]  /*61b0*/  LOP3.LUT R7, R17, 0xff00ff, RZ, 0xc0, !PT ;  /* 0x00ff00ff11077812 */ /* 0x000fc400078ec0ff */
[----:B------:R-:W-:Y:S01]  /*61c0*/  PRMT R6, R205, 0x5410, R204 ;  /* 0x00005410cd067816 */ /* 0x000fe200000000cc */
[----:B------:R-:W-:Y:S01]  /*61d0*/  LDSM.16.MT88.4 R108, [R80+0xa000] ;  /* 0x00a00000506c783b */ /* 0x000fe20000004200 */
[--C-:B------:R-:W-:Y:S02]  /*61e0*/  HSET2.LE.AND R3, R3, R0.reuse, PT ;  /* 0x0000000003037233 */ /* 0x100fe40003803000 */
[----:B------:R-:W-:Y:S02]  /*61f0*/  LOP3.LUT R23, R6, R2, RZ, 0xc0, !PT ;  /* 0x0000000206177212 */ /* 0x000fe400078ec0ff */
[----:B------:R-:W-:Y:S02]  /*6200*/  HSET2.LE.AND R2, R7, R0, PT ;  /* 0x0000000007027233 */ /* 0x000fe40003803000 */
[----:B------:R-:W-:Y:S02]  /*6210*/  LOP3.LUT R24, R38, R3, RZ, 0xc0, !PT ;  /* 0x0000000326187212 */ /* 0x000fe400078ec0ff */
[----:B------:R-:W-:-:S02]  /*6220*/  LOP3.LUT R3, R37, 0xffff, RZ, 0xc0, !PT ;  /* 0x0000ffff25037812 */ /* 0x000fc400078ec0ff */
[----:B------:R-:W-:Y:S02]  /*6230*/  PRMT R21, R21, 0x5410, R19 ;  /* 0x0000541015157816 */ /* 0x000fe40000000013 */
[----:B------:R-:W-:Y:S02]  /*6240*/  LOP3.LUT R19, R29, R2, RZ, 0xc0, !PT ;  /* 0x000000021d137212 */ /* 0x000fe400078ec0ff */
[----:B------:R-:W-:Y:S02]  /*6250*/  LOP3.LUT R2, R37, 0xff, RZ, 0xc0, !PT ;  /* 0x000000ff25027812 */ /* 0x000fe400078ec0ff */
[----:B------:R-:W-:Y:S02]  /*6260*/  SHF.R.U32.HI R49, RZ, 0x8, R3 ;  /* 0x00000008ff317819 */ /* 0x000fe40000011603 */
[----:B------:R-:W-:Y:S02]  /*6270*/  @!P1 PRMT R64, R107, 0x5410, RZ ;  /* 0x000054106b409816 */ /* 0x000fe400000000ff */
[----:B------:R-:W-:-:S02]  /*6280*/  HSET2.LE.AND R4, R8, R0, PT ;  /* 0x0000000008047233 */ /* 0x000fc40003803000 */
[C---:B------:R-:W-:Y:S02]  /*6290*/  ISETP.LE.U32.AND P1, PT, R2.reuse, UR6, PT ;  /* 0x0000000602007c0c */ /* 0x040fe4000bf23070 */
[----:B------:R-:W-:Y:S02]  /*62a0*/  PRMT R2, R2, 0x5410, R49 ;  /* 0x0000541002027816 */ /* 0x000fe40000000031 */
[----:B------:R-:W-:Y:S02]  /*62b0*/  SHF.R.U32.HI R3, RZ, 0x10, R37 ;  /* 0x00000010ff037819 */ /* 0x000fe40000011625 */
[--C-:B------:R-:W-:Y:S02]  /*62c0*/  HSET2.LE.AND R5, R11, R0.reuse, PT ;  /* 0x000000000b057233 */ /* 0x100fe40003803000 */
[----:B------:R-:W-:Y:S01]  /*62d0*/  LOP3.LUT R25, R39, R4, RZ, 0xc0, !PT ;  /* 0x0000000427197212 */ /* 0x000fe200078ec0ff */
[----:B------:R-:W-:Y:S01]  /*62e0*/  IMAD.IADD R39, R155, 0x1, R80 ;  /* 0x000000019b277824 */ /* 0x000fe200078e0250 */
[----:B------:R-:W-:-:S02]  /*62f0*/  HSET2.LE.AND R2, R2, R0, PT ;  /* 0x0000000002027233 */ /* 0x000fc40003803000 */
[----:B------:R-:W-:Y:S01]  /*6300*/  LOP3.LUT R4, R3, 0xff, RZ, 0xc0, !PT ;  /* 0x000000ff03047812 */ /* 0x000fe200078ec0ff */
[----:B------:R-:W-:Y:S01]  /*6310*/  @!P1 HADD2 R123, -R51.H0_H0, -RZ.H0_H0 ;  /* 0xa00000ff337b9230 */ /* 0x000fe20000000900 */
[----:B------:R-:W-:Y:S01]  /*6320*/  PRMT R3, R51, 0x5410, R50 ;  /* 0x0000541033037816 */ /* 0x000fe20000000032 */
[----:B------:R-:W-:Y:S01]  /*6330*/  LDSM.16.MT88.4 R112, [R39+0x9000] ;  /* 0x009000002770783b */ /* 0x000fe20000004200 */
[----:B------:R-:W-:Y:S02]  /*6340*/  @!P3 PRMT R207, R106, 0x5410, RZ ;  /* 0x000054106acfb816 */ /* 0x000fe400000000ff */
[----:B------:R-:W-:Y:S01]  /*6350*/  LOP3.LUT R18, R30, R5, RZ, 0xc0, !PT ;  /* 0x000000051e127212 */ /* 0x000fe200078ec0ff */
[----:B------:R-:W2:Y:S01]  /*6360*/  LDSM.16.MT88.4 R104, [R80+0x9400] ;  /* 0x009400005068783b */ /* 0x000ea20000004200 */
[----:B------:R-:W-:Y:S02]  /*6370*/  SHF.R.U32.HI R6, RZ, 0x18, R37 ;  /* 0x00000018ff067819 */ /* 0x000fe40000011625 */
[----:B------:R-:W-:Y:S01]  /*6380*/  LOP3.LUT R5, R32, 0xffff, RZ, 0xc0, !PT ;  /* 0x0000ffff20057812 */ /* 0x000fe200078ec0ff */
[----:B------:R-:W3:Y:S01]  /*6390*/  LDSM.16.MT88.4 R88, [R39+0x9400] ;  /* 0x009400002758783b */ /* 0x000ee20000004200 */
[----:B------:R-:W-:-:S02]  /*63a0*/  LOP3.LUT R16, R3, R2, RZ, 0xc0, !PT ;  /* 0x0000000203107212 */ /* 0x000fc400078ec0ff */
[----:B------:R-:W-:Y:S02]  /*63b0*/  PRMT R2, R4, 0x5410, R6 ;  /* 0x0000541004027816 */ /* 0x000fe40000000006 */
[----:B------:R-:W-:Y:S02]  /*63c0*/  SHF.R.U32.HI R48, RZ, 0x8, R5 ;  /* 0x00000008ff307819 */ /* 0x000fe40000011605 */
[----:B------:R-:W-:Y:S02]  /*63d0*/  PRMT R4, R203, 0x5410, R202 ;  /* 0x00005410cb047816 */ /* 0x000fe400000000ca */
[----:B------:R-:W-:Y:S02]  /*63e0*/  HSET2.LE.AND R2, R2, R0, PT ;  /* 0x0000000002027233 */ /* 0x000fe40003803000 */
[----:B------:R-:W-:Y:S02]  /*63f0*/  PRMT R3, R28, 0x5410, R48 ;  /* 0x000054101c037816 */ /* 0x000fe40000000030 */
[----:B-1----:R-:W-:Y:S01]  /*6400*/  HMMA.16816.F32 R28, R24, R116, RZ ;  /* 0x00000074181c723c */ /* 0x002fe200000018ff */
[----:B------:R-:W-:-:S02]  /*6410*/  LOP3.LUT R17, R4, R2, RZ, 0xc0, !PT ;  /* 0x0000000204117212 */ /* 0x000fc400078ec0ff */
[--C-:B------:R-:W-:Y:S02]  /*6420*/  HSET2.LE.AND R3, R3, R0.reuse, PT ;  /* 0x0000000003037233 */ /* 0x100fe40003803000 */
[----:B------:R-:W-:Y:S02]  /*6430*/  LOP3.LUT R4, R36, 0xffff, RZ, 0xc0, !PT ;  /* 0x0000ffff24047812 */ /* 0x000fe400078ec0ff */
[----:B------:R-:W-:Y:S02]  /*6440*/  HSET2.LE.AND R2, R9, R0, PT ;  /* 0x0000000009027233 */ /* 0x000fe40003803000 */
[----:B------:R-:W-:Y:S01]  /*6450*/  LOP3.LUT R20, R45, R3, RZ, 0xc0, !PT ;  /* 0x000000032d147212 */ /* 0x000fe200078ec0ff */
[----:B------:R-:W-:Y:S01]  /*6460*/  HMMA.16816.F32 R8, R16, R116, RZ ;  /* 0x000000741008723c */ /* 0x000fe200000018ff */
[----:B------:R-:W-:Y:S02]  /*6470*/  SHF.R.U32.HI R45, RZ, 0x8, R4 ;  /* 0x00000008ff2d7819 */ /* 0x000fe40000011604 */
[----:B------:R-:W-:-:S02]  /*6480*/  LOP3.LUT R3, R21, 0xff00ff, RZ, 0xc0, !PT ;  /* 0x00ff00ff15037812 */ /* 0x000fc400078ec0ff */
[----:B------:R-:W-:Y:S02]  /*6490*/  LOP3.LUT R21, R47, R2, RZ, 0xc0, !PT ;  /* 0x000000022f157212 */ /* 0x000fe400078ec0ff */
[--C-:B------:R-:W-:Y:S02]  /*64a0*/  HSET2.LE.AND R2, R34, R0.reuse, PT ;  /* 0x0000000022027233 */ /* 0x100fe40003803000 */
[----:B------:R-:W-:Y:S02]  /*64b0*/  PRMT R4, R33, 0x5410, R45 ;  /* 0x0000541021047816 */ /* 0x000fe4000000002d */
[--C-:B------:R-:W-:Y:S02]  /*64c0*/  HSET2.LE.AND R3, R3, R0.reuse, PT ;  /* 0x0000000003037233 */ /* 0x100fe40003803000 */
[----:B------:R-:W-:Y:S01]  /*64d0*/  LOP3.LUT R14, R52, R2, RZ, 0xc0, !PT ;  /* 0x00000002340e7212 */ /* 0x000fe200078ec0ff */
[----:B--2---:R-:W-:Y:S01]  /*64e0*/  HMMA.16816.F32 R84, R20, R104, R28 ;  /* 0x000000681454723c */ /* 0x004fe2000000181c */
[----:B------:R-:W-:-:S02]  /*64f0*/  HSET2.LE.AND R4, R4, R0, PT ;  /* 0x0000000004047233 */ /* 0x000fc40003803000 */
[----:B------:R-:W-:Y:S02]  /*6500*/  HSET2.LE.AND R2, R12, R0, PT ;  /* 0x000000000c027233 */ /* 0x000fe40003803000 */
[----:B------:R-:W-:Y:S02]  /*6510*/  LOP3.LUT R15, R40, R3, RZ, 0xc0, !PT ;  /* 0x00000003280f7212 */ /* 0x000fe400078ec0ff */
[----:B------:R-:W-:Y:S01]  /*6520*/  LOP3.LUT R12, R53, R4, RZ, 0xc0, !PT ;  /* 0x00000004350c7212 */ /* 0x000fe200078ec0ff */
[----:B------:R-:W-:Y:S01]  /*6530*/  HMMA.16816.F32 R28, R16, R112, RZ ;  /* 0x00000070101c723c */ /* 0x000fe200000018ff */
[----:B------:R-:W-:Y:S02]  /*6540*/  LOP3.LUT R13, R35, R2, RZ, 0xc0, !PT ;  /* 0x00000002230d7212 */ /* 0x000fe400078ec0ff */
[----:B------:R-:W-:Y:S02]  /*6550*/  @P0 PRMT R206, R128, 0x5410, RZ ;  /* 0x0000541080ce0816 */ /* 0x000fe400000000ff */
[----:B------:R-:W-:-:S02]  /*6560*/  ISETP.LE.U32.AND P0, PT, R6, UR6, PT ;  /* 0x0000000606007c0c */ /* 0x000fc4000bf03070 */
[----:B------:R-:W-:Y:S01]  /*6570*/  PRMT R3, R36, 0x7632, R3 ;  /* 0x0000763224037816 */ /* 0x000fe20000000003 */
[----:B------:R-:W-:Y:S01]  /*6580*/  HMMA.16816.F32 R8, R12, R104, R8 ;  /* 0x000000680c08723c */ /* 0x000fe20000001808 */
[----:B------:R-:W-:Y:S02]  /*6590*/  SHF.R.U32.HI R36, RZ, 0x18, R42 ;  /* 0x00000018ff247819 */ /* 0x000fe4000001162a */
[----:B------:R-:W-:Y:S01]  /*65a0*/  LOP3.LUT R4, R3, 0xff, RZ, 0xc0, !PT ;  /* 0x000000ff03047812 */ /* 0x000fe200078ec0ff */
[----:B------:R-:W-:Y:S01]  /*65b0*/  IMAD.MOV.U32 R81, RZ, RZ, R85 ;  /* 0x000000ffff517224 */ /* 0x000fe200078e0055 */
[----:B------:R-:W-:Y:S01]  /*65c0*/  F2FP.F16.F32.PACK_AB R3, R129, R126 ;  /* 0x0000007e8103723e */ /* 0x000fe200000000ff */
[----:B------:R-:W-:Y:S01]  /*65d0*/  IMAD.MOV.U32 R53, RZ, RZ, R87 ;  /* 0x000000ffff357224 */ /* 0x000fe200078e0057 */
[----:B------:R-:W-:Y:S01]  /*65e0*/  PRMT R2, R32, 0x7632, R2 ;  /* 0x0000763220027816 */ /* 0x000fe20000000002 */
[----:B------:R-:W-:Y:S01]  /*65f0*/  IMAD.MOV.U32 R52, RZ, RZ, R84 ;  /* 0x000000ffff347224 */ /* 0x000fe200078e0054 */
[C---:B------:R-:W-:Y:S01]  /*6600*/  PRMT R199, R3.reuse, 0x7632, R199 ;  /* 0x0000763203c77816 */ /* 0x040fe200000000c7 */
[----:B------:R-:W-:Y:S01]  /*6610*/  @!P0 HADD2 R131, -R202.H0_H0, -RZ.H0_H0 ;  /* 0xa00000ffca838230 */ /* 0x000fe20000000900 */
[----:B------:R-:W-:Y:S01]  /*6620*/  PRMT R198, R3, 0x7610, R198 ;  /* 0x0000761003c67816 */ /* 0x000fe200000000c6 */
[----:B------:R-:W-:Y:S01]  /*6630*/  IMAD.MOV.U32 R79, RZ, RZ, R86 ;  /* 0x000000ffff4f7224 */ /* 0x000fe200078e0056 */
[----:B------:R-:W-:Y:S01]  /*6640*/  HMMA.16816.F32 R32, R24, R108, RZ ;  /* 0x0000006c1820723c */ /* 0x000fe200000018ff */
[----:B------:R-:W1:Y:S01]  /*6650*/  LDSM.16.MT88.4 R84, [R80+0xa400] ;  /* 0x00a400005054783b */ /* 0x000e620000004200 */
[----:B------:R-:W-:-:S02]  /*6660*/  @!P0 PRMT R202, R131, 0x5410, RZ ;  /* 0x0000541083ca8816 */ /* 0x000fc400000000ff */
[----:B------:R-:W-:Y:S02]  /*6670*/  ISETP.LE.U32.AND P0, PT, R36, UR6, PT ;  /* 0x0000000624007c0c */ /* 0x000fe4000bf03070 */
[----:B------:R-:W-:Y:S01]  /*6680*/  IMAD.MOV.U32 R40, RZ, RZ, R11 ;  /* 0x000000ffff287224 */ /* 0x000fe200078e000b */
[----:B------:R-:W-:Y:S01]  /*6690*/  PRMT R116, R198, 0x5410, R199 ;  /* 0x00005410c6747816 */ /* 0x000fe200000000c7 */
[----:B------:R-:W-:Y:S01]  /*66a0*/  IMAD.MOV.U32 R72, RZ, RZ, R9 ;  /* 0x000000ffff487224 */ /* 0x000fe200078e0009 */
[----:B------:R-:W-:Y:S01]  /*66b0*/  LOP3.LUT R38, R42, 0xff, RZ, 0xc0, !PT ;  /* 0x000000ff2a267812 */ /* 0x000fe200078ec0ff */
[----:B------:R-:W-:Y:S01]  /*66c0*/  IMAD.MOV.U32 R71, RZ, RZ, R10 ;  /* 0x000000ffff477224 */ /* 0x000fe200078e000a */
[----:B------:R-:W-:Y:S01]  /*66d0*/  @P4 PRMT R204, R122, 0x5410, RZ ;  /* 0x000054107acc4816 */ /* 0x000fe200000000ff */
[----:B------:R-:W-:Y:S01]  /*66e0*/  IMAD.MOV.U32 R101, RZ, RZ, R8 ;  /* 0x000000ffff657224 */ /* 0x000fe200078e0008 */
[----:B------:R-:W-:Y:S01]  /*66f0*/  LOP3.LUT R2, R2, 0xff, RZ, 0xc0, !PT ;  /* 0x000000ff02027812 */ /* 0x000fe200078ec0ff */
[----:B------:R-:W-:Y:S01]  /*6700*/  HMMA.16816.F32 R8, R24, R112, RZ ;  /* 0x000000701808723c */ /* 0x000fe200000018ff */
[----:B------:R-:W-:-:S02]  /*6710*/  @!P1 PRMT R51, R123, 0x5410, RZ ;  /* 0x000054107b339816 */ /* 0x000fc400000000ff */
[----:B------:R-:W-:Y:S01]  /*6720*/  @!P0 HADD2 R142, -R199.H0_H0, -RZ.H0_H0 ;  /* 0xa00000ffc78e8230 */ /* 0x000fe20000000900 */
[----:B------:R-:W-:Y:S02]  /*6730*/  ISETP.LE.U32.AND P4, PT, R4, UR6, PT ;  /* 0x0000000604007c0c */ /* 0x000fe4000bf83070 */
[----:B------:R-:W-:Y:S02]  /*6740*/  ISETP.LE.U32.AND P1, PT, R38, UR6, PT ;  /* 0x0000000626007c0c */ /* 0x000fe4000bf23070 */
[----:B------:R-:W-:Y:S01]  /*6750*/  @!P0 PRMT R199, R142, 0x5410, RZ ;  /* 0x000054108ec78816 */ /* 0x000fe200000000ff */
[----:B------:R-:W-:Y:S01]  /*6760*/  HMMA.16816.F32 R4, R16, R108, RZ ;  /* 0x0000006c1004723c */ /* 0x000fe200000018ff */
[----:B------:R-:W-:Y:S02]  /*6770*/  @P6 PRMT R205, R124, 0x5410, RZ ;  /* 0x000054107ccd6816 */ /* 0x000fe400000000ff */
[----:B------:R-:W-:Y:S02]  /*6780*/  ISETP.LE.U32.AND P6, PT, R2, UR6, PT ;  /* 0x0000000602007c0c */ /* 0x000fe4000bfc3070 */
[----:B------:R-:W-:-:S02]  /*6790*/  F2FP.F16.F32.PACK_AB R2, R136, R135 ;  /* 0x000000878802723e */ /* 0x000fc400000000ff */
[----:B------:R-:W-:Y:S02]  /*67a0*/  LOP3.LUT R47, R43, 0xff, RZ, 0xc0, !PT ;  /* 0x000000ff2b2f7812 */ /* 0x000fe400078ec0ff */
[C---:B------:R-:W-:Y:S02]  /*67b0*/  PRMT R201, R2.reuse, 0x7610, R201 ;  /* 0x0000761002c97816 */ /* 0x040fe400000000c9 */
[----:B---3--:R-:W-:Y:S01]  /*67c0*/  HMMA.16816.F32 R180, R20, R88, R8 ;  /* 0x0000005814b4723c */ /* 0x008fe20000001808 */
[----:B------:R-:W-:Y:S01]  /*67d0*/  PRMT R200, R2, 0x7632, R200 ;  /* 0x0000763202c87816 */ /* 0x000fe200000000c8 */
[----:B------:R-:W-:Y:S01]  /*67e0*/  MUFU.EX2 R161, R161 ;  /* 0x000000a100a17308 */ /* 0x000fe20000000800 */
[----:B------:R-:W-:Y:S01]  /*67f0*/  @!P1 HADD2 R139, -R201.H0_H0, -RZ.H0_H0 ;  /* 0xa00000ffc98b9230 */ /* 0x000fe20000000900 */
[----:B------:R-:W-:-:S04]  /*6800*/  ISETP.LE.U32.AND P3, PT, R120, UR6, PT ;  /* 0x0000000678007c0c */ /* 0x000fc8000bf63070 */
[----:B-1----:R-:W-:Y:S01]  /*6810*/  HMMA.16816.F32 R32, R20, R84, R32 ;  /* 0x000000541420723c */ /* 0x002fe20000001820 */
[----:B------:R-:W-:Y:S01]  /*6820*/  IMAD.MOV.U32 R124, RZ, RZ, R81 ;  /* 0x000000ffff7c7224 */ /* 0x000fe200078e0051 */
[----:B------:R-:W-:Y:S01]  /*6830*/  PRMT R117, R201, 0x5410, R200 ;  /* 0x00005410c9757816 */ /* 0x000fe200000000c8 */
[----:B------:R-:W1:Y:S04]  /*6840*/  MUFU.EX2 R11, R127 ;  /* 0x0000007f000b7308 */ /* 0x000e680000000800 */
[----:B------:R2:W-:Y:S01]  /*6850*/  MUFU.EX2 R123, R137 ;  /* 0x00000089007b7308 */ /* 0x0005e20000000800 */
[----:B------:R-:W-:Y:S02]  /*6860*/  @!P4 HADD2 R140, -R208.H0_H0, -RZ.H0_H0 ;  /* 0xa00000ffd08cc230 */ /* 0x000fe40000000900 */
[----:B------:R-:W-:Y:S01]  /*6870*/  IMAD.MOV.U32 R113, RZ, RZ, R40 ;  /* 0x000000ffff717224 */ /* 0x000fe200078e0028 */
[----:B------:R-:W-:Y:S01]  /*6880*/  @!P1 PRMT R201, R139, 0x5410, RZ ;  /* 0x000054108bc99816 */ /* 0x000fe200000000ff */
[----:B------:R-:W-:Y:S01]  /*6890*/  IMAD.MOV.U32 R244, RZ, RZ, R181 ;  /* 0x000000fffff47224 */ /* 0x000fe200078e00b5 */
[----:B------:R-:W-:Y:S01]  /*68a0*/  PRMT R2, R42, 0x7632, R2 ;  /* 0x000076322a027816 */ /* 0x000fe20000000002 */
[----:B------:R-:W-:-:S02]  /*68b0*/  IMAD.MOV.U32 R210, RZ, RZ, R182 ;  /* 0x000000ffffd27224 */ /* 0x000fc400078e00b6 */
[----:B------:R-:W-:Y:S02]  /*68c0*/  @!P6 HADD2 R144, -R219.H0_H0, -RZ.H0_H0 ;  /* 0xa00000ffdb90e230 */ /* 0x000fe40000000900 */
[----:B------:R-:W-:Y:S02]  /*68d0*/  IMAD.MOV.U32 R128, RZ, RZ, R180 ;  /* 0x000000ffff807224 */ /* 0x000fe400078e00b4 */
[----:B------:R-:W-:Y:S02]  /*68e0*/  IMAD.MOV.U32 R131, RZ, RZ, R183 ;  /* 0x000000ffff837224 */ /* 0x000fe400078e00b7 */
[----:B------:R-:W-:Y:S01]  /*68f0*/  IMAD.MOV.U32 R81, RZ, RZ, R209 ;  /* 0x000000ffff517224 */ /* 0x000fe200078e00d1 */
[----:B------:R-:W-:Y:S01]  /*6900*/  HMMA.16816.F32 R180, R12, R88, R28 ;  /* 0x000000580cb4723c */ /* 0x000fe2000000181c */
[----:B------:R-:W-:Y:S02]  /*6910*/  IMAD.MOV.U32 R139, RZ, RZ, R34 ;  /* 0x000000ffff8b7224 */ /* 0x000fe400078e0022 */
[----:B--2---:R-:W-:-:S02]  /*6920*/  IMAD.MOV.U32 R137, RZ, RZ, R33 ;  /* 0x000000ffff897224 */ /* 0x004fc400078e0021 */
[----:B------:R-:W-:Y:S01]  /*6930*/  IMAD.MOV.U32 R127, RZ, RZ, R32 ;  /* 0x000000ffff7f7224 */ /* 0x000fe200078e0020 */
[----:B------:R-:W-:Y:S02]  /*6940*/  SHF.R.U32.HI R40, RZ, 0x18, R43 ;  /* 0x00000018ff287819 */ /* 0x000fe4000001162b */
[----:B------:R-:W-:Y:S01]  /*6950*/  @!P4 PRMT R208, R140, 0x5410, RZ ;  /* 0x000054108cd0c816 */ /* 0x000fe200000000ff */
[----:B------:R-:W-:Y:S01]  /*6960*/  IMAD.MOV.U32 R9, RZ, RZ, R72 ;  /* 0x000000ffff097224 */ /* 0x000fe200078e0048 */
[----:B-1----:R-:W-:Y:S01]  /*6970*/  F2FP.F16.F32.PACK_AB R3, R11, R125 ;  /* 0x0000007d0b03723e */ /* 0x002fe200000000ff */
[----:B------:R-:W-:Y:S01]  /*6980*/  IMAD.MOV.U32 R122, RZ, RZ, R52 ;  /* 0x000000ffff7a7224 */ /* 0x000fe200078e0034 */
[----:B------:R-:W-:Y:S01]  /*6990*/  LOP3.LUT R2, R2, 0xff, RZ, 0xc0, !PT ;  /* 0x000000ff02027812 */ /* 0x000fe200078ec0ff */
[----:B------:R-:W-:Y:S01]  /*69a0*/  IMAD.MOV.U32 R10, RZ, RZ, R113 ;  /* 0x000000ffff0a7224 */ /* 0x000fe200078e0071 */
[----:B------:R-:W-:-:S05]  /*69b0*/  @!P6 PRMT R219, R144, 0x5410, RZ ;  /* 0x0000541090dbe816 */ /* 0x000fca00000000ff */
[----:B------:R-:W-:Y:S02]  /*69c0*/  IMAD.MOV.U32 R30, RZ, RZ, R182 ;  /* 0x000000ffff1e7224 */ /* 0x000fe400078e00b6 */
[----:B------:R-:W-:Y:S02]  /*69d0*/  IMAD.MOV.U32 R29, RZ, RZ, R183 ;  /* 0x000000ffff1d7224 */ /* 0x000fe400078e00b7 */
[----:B------:R-:W-:Y:S01]  /*69e0*/  IMAD.MOV.U32 R70, RZ, RZ, R181 ;  /* 0x000000ffff467224 */ /* 0x000fe200078e00b5 */
[----:B------:R-:W2:Y:S01]  /*69f0*/  LDL.LU.64 R182, [R1+0x190] ;  /* 0x0001900001b67983 */ /* 0x000ea20000300a00 */
[----:B------:R-:W-:Y:S01]  /*6a00*/  IMAD.MOV.U32 R142, RZ, RZ, R180 ;  /* 0x000000ffff8e7224 */ /* 0x000fe200078e00b4 */
[----:B------:R1:W3:Y:S01]  /*6a10*/  MUFU.EX2 R209, R138 ;  /* 0x0000008a00d17308 */ /* 0x0002e20000000800 */
[----:B------:R-:W-:Y:S01]  /*6a20*/  ISETP.LE.U32.AND P4, PT, R40, UR6, PT ;  /* 0x0000000628007c0c */ /* 0x000fe2000bf83070 */
[----:B------:R-:W4:Y:S01]  /*6a30*/  LDL.LU.64 R180, [R1+0x188] ;  /* 0x0001880001b47983 */ /* 0x000f220000300a00 */
[----:B------:R-:W-:Y:S01]  /*6a40*/  IMAD.MOV.U32 R72, RZ, RZ, R81 ;  /* 0x000000ffff487224 */ /* 0x000fe200078e0051 */
[----:B------:R-:W-:-:S02]  /*6a50*/  PRMT R194, R3, 0x7632, R194 ;  /* 0x0000763203c27816 */ /* 0x000fc400000000c2 */
[----:B------:R-:W-:Y:S01]  /*6a60*/  ISETP.LE.U32.AND P1, PT, R2, UR6, PT ;  /* 0x0000000602007c0c */ /* 0x000fe2000bf23070 */
[----:B-1----:R-:W-:Y:S02]  /*6a70*/  IMAD.MOV.U32 R138, RZ, RZ, R35 ;  /* 0x000000ffff8a7224 */ /* 0x002fe400078e0023 */
[----:B------:R-:W-:Y:S01]  /*6a80*/  HMMA.16816.F32 R32, R12, R84, R4 ;  /* 0x000000540c20723c */ /* 0x000fe20000001804 */
[----:B------:R-:W-:Y:S02]  /*6a90*/  IMAD.MOV.U32 R81, RZ, RZ, R96 ;  /* 0x000000ffff517224 */ /* 0x000fe400078e0060 */
[----:B------:R-:W-:Y:S02]  /*6aa0*/  IMAD.MOV.U32 R96, RZ, RZ, R214 ;  /* 0x000000ffff607224 */ /* 0x000fe400078e00d6 */
[----:B------:R-:W-:Y:S01]  /*6ab0*/  MUFU.EX2 R214, R130 ;  /* 0x0000008200d67308 */ /* 0x000fe20000000800 */
[----:B------:R-:W-:Y:S01]  /*6ac0*/  F2FP.F16.F32.PACK_AB R2, R134, R133 ;  /* 0x000000858602723e */ /* 0x000fe200000000ff */
[----:B------:R-:W-:Y:S01]  /*6ad0*/  @!P4 HADD2 R145, -R194.H0_H0, -RZ.H0_H0 ;  /* 0xa00000ffc291c230 */ /* 0x000fe20000000900 */
[----:B------:R-:W-:-:S02]  /*6ae0*/  PRMT R192, R3, 0x7610, R192 ;  /* 0x0000761003c07816 */ /* 0x000fc400000000c0 */
[----:B------:R-:W-:-:S09]  /*6af0*/  ISETP.GT.U32.AND P6, PT, R92, UR6, PT ;  /* 0x000000065c007c0c */ /* 0x000fd2000bfc4070 */
[----:B------:R-:W-:Y:S02]  /*6b00*/  IMAD.MOV.U32 R52, RZ, RZ, R34 ;  /* 0x000000ffff347224 */ /* 0x000fe400078e0022 */
[----:B------:R-:W1:Y:S01]  /*6b10*/  MUFU.EX2 R34, R132 ;  /* 0x0000008400227308 */ /* 0x000e620000000800 */
[C---:B------:R-:W-:Y:S02]  /*6b20*/  PRMT R197, R2.reuse, 0x7610, R197 ;  /* 0x0000761002c57816 */ /* 0x040fe400000000c5 */
[----:B------:R-:W-:Y:S02]  /*6b30*/  PRMT R196, R2, 0x7632, R196 ;  /* 0x0000763202c47816 */ /* 0x000fe400000000c4 */
[----:B------:R-:W-:Y:S02]  /*6b40*/  PRMT R113, R192, 0x5410, R194 ;  /* 0x00005410c0717816 */ /* 0x000fe400000000c2 */
[----:B---3--:R-:W-:Y:S02]  /*6b50*/  F2FP.F16.F32.PACK_AB R2, R209, R123 ;  /* 0x0000007bd102723e */ /* 0x008fe400000000ff */
[----:B------:R-:W-:-:S02]  /*6b60*/  @!P4 PRMT R194, R145, 0x5410, RZ ;  /* 0x0000541091c2c816 */ /* 0x000fc400000000ff */
[----:B------:R-:W-:Y:S02]  /*6b70*/  ISETP.GT.U32.AND P4, PT, R69, UR6, PT ;  /* 0x0000000645007c0c */ /* 0x000fe4000bf84070 */
[C---:B------:R-:W-:Y:S02]  /*6b80*/  PRMT R195, R2.reuse, 0x7632, R195 ;  /* 0x0000763202c37816 */ /* 0x040fe400000000c3 */
[----:B------:R-:W-:Y:S02]  /*6b90*/  PRMT R193, R2, 0x7610, R193 ;  /* 0x0000761002c17816 */ /* 0x000fe400000000c1 */
[----:B-1----:R-:W-:Y:S01]  /*6ba0*/  F2FP.F16.F32.PACK_AB R2, R34, R214 ;  /* 0x000000d62202723e */ /* 0x002fe200000000ff */
[----:B------:R-:W-:Y:S01]  /*6bb0*/  @P6 HADD2 R146, -R195.H0_H0, -RZ.H0_H0 ;  /* 0xa00000ffc3926230 */ /* 0x000fe20000000900 */
[----:B------:R-:W1:Y:S02]  /*6bc0*/  MUFU.EX2 R6, R164 ;  /* 0x000000a400067308 */ /* 0x000e640000000800 */
[----:B------:R-:W-:-:S02]  /*6bd0*/  PRMT R191, R2, 0x7610, R191 ;  /* 0x0000761002bf7816 */ /* 0x000fc400000000bf */
[----:B------:R-:W-:Y:S02]  /*6be0*/  PRMT R190, R2, 0x7632, R190 ;  /* 0x0000763202be7816 */ /* 0x000fe400000000be */
[----:B------:R-:W-:Y:S01]  /*6bf0*/  PRMT R109, R193, 0x5410, R195 ;  /* 0x00005410c16d7816 */ /* 0x000fe200000000c3 */
[----:B------:R-:W-:Y:S01]  /*6c00*/  @P4 HADD2 R149, -R191.H0_H0, -RZ.H0_H0 ;  /* 0xa00000ffbf954230 */ /* 0x000fe20000000900 */
[----:B------:R-:W-:Y:S02]  /*6c10*/  @P6 PRMT R195, R146, 0x5410, RZ ;  /* 0x0000541092c36816 */ /* 0x000fe400000000ff */
[----:B------:R-:W-:Y:S02]  /*6c20*/  LOP3.LUT R5, R121, 0xff, RZ, 0xc0, !PT ;  /* 0x000000ff79057812 */ /* 0x000fe400078ec0ff */
[----:B------:R-:W-:Y:S02]  /*6c30*/  ISETP.GT.U32.AND P6, PT, R68, UR6, PT ;  /* 0x0000000644007c0c */ /* 0x000fe4000bfc4070 */
[----:B------:R-:W-:-:S02]  /*6c40*/  PRMT R108, R191, 0x5410, R190 ;  /* 0x00005410bf6c7816 */ /* 0x000fc400000000be */
[----:B------:R-:W-:Y:S02]  /*6c50*/  @P4 PRMT R191, R149, 0x5410, RZ ;  /* 0x0000541095bf4816 */ /* 0x000fe400000000ff */
[----:B------:R-:W-:Y:S01]  /*6c60*/  ISETP.LE.U32.AND P4, PT, R5, UR6, PT ;  /* 0x0000000605007c0c */ /* 0x000fe2000bf83070 */
[----:B-1----:R-:W-:Y:S01]  /*6c70*/  IMAD.MOV.U32 R149, RZ, RZ, R6 ;  /* 0x000000ffff957224 */ /* 0x002fe200078e0006 */
[----:B------:R-:W-:Y:S04]  /*6c80*/  MUFU.EX2 R132, R168 ;  /* 0x000000a800847308 */ /* 0x000fe80000000800 */
[----:B------:R-:W1:Y:S01]  /*6c90*/  MUFU.EX2 R6, R160 ;  /* 0x000000a000067308 */ /* 0x000e620000000800 */
[----:B------:R-:W-:Y:S01]  /*6ca0*/  @P6 HADD2 R151, -R190.H0_H0, -RZ.H0_H0 ;  /* 0xa00000ffbe976230 */ /* 0x000fe20000000900 */
[----:B------:R-:W-:Y:S01]  /*6cb0*/  ISETP.LE.U32.AND P0, PT, R47, UR6, PT ;  /* 0x000000062f007c0c */ /* 0x000fe2000bf03070 */
[----:B------:R-:W-:-:S04]  /*6cc0*/  @!P1 HADD2 R141, -R198.H0_H0, -RZ.H0_H0 ;  /* 0xa00000ffc68d9230 */ /* 0x000fc80000000900 */
[----:B------:R-:W-:Y:S01]  /*6cd0*/  @!P4 HADD2 R152, -R193.H0_H0, -RZ.H0_H0 ;  /* 0xa00000ffc198c230 */ /* 0x000fe20000000900 */
[----:B------:R-:W-:Y:S02]  /*6ce0*/  @P6 PRMT R190, R151, 0x5410, RZ ;  /* 0x0000541097be6816 */ /* 0x000fe400000000ff */
[----:B------:R-:W-:Y:S02]  /*6cf0*/  ISETP.GT.U32.AND P6, PT, R76, UR6, PT ;  /* 0x000000064c007c0c */ /* 0x000fe4000bfc4070 */
[----:B------:R-:W-:Y:S02]  /*6d00*/  @!P4 PRMT R193, R152, 0x5410, RZ ;  /* 0x0000541098c1c816 */ /* 0x000fe400000000ff */
[----:B------:R-:W-:Y:S02]  /*6d10*/  ISETP.GT.U32.AND P4, PT, R67, UR6, PT ;  /* 0x0000000643007c0c */ /* 0x000fe4000bf84070 */
[----:B------:R-:W-:Y:S01]  /*6d20*/  PRMT R85, R61, 0x5410, R67 ;  /* 0x000054103d557816 */ /* 0x000fe20000000043 */
[----:B-1----:R-:W-:Y:S01]  /*6d30*/  IMAD.MOV.U32 R67, RZ, RZ, R6 ;  /* 0x000000ffff437224 */ /* 0x002fe200078e0006 */
[----:B------:R-:W-:-:S02]  /*6d40*/  @!P1 PRMT R198, R141, 0x5410, RZ ;  /* 0x000054108dc69816 */ /* 0x000fc400000000ff */
[----:B------:R-:W-:Y:S02]  /*6d50*/  F2FP.F16.F32.PACK_AB R2, R132, R149 ;  /* 0x000000958402723e */ /* 0x000fe400000000ff */
[----:B------:R-:W-:Y:S01]  /*6d60*/  ISETP.GT.U32.AND P1, PT, R54, UR6, PT ;  /* 0x0000000636007c0c */ /* 0x000fe2000bf24070 */
[----:B------:R-:W-:Y:S01]  /*6d70*/  @!P0 HADD2 R143, -R197.H0_H0, -RZ.H0_H0 ;  /* 0xa00000ffc58f8230 */ /* 0x000fe20000000900 */
[C---:B------:R-:W-:Y:S01]  /*6d80*/  PRMT R189, R2.reuse, 0x7610, R189 ;  /* 0x0000761002bd7816 */ /* 0x040fe200000000bd */
[----:B------:R-:W-:Y:S01]  /*6d90*/  MUFU.EX2 R121, R176 ;  /* 0x000000b000797308 */ /* 0x000fe20000000800 */
[----:B------:R-:W-:Y:S02]  /*6da0*/  PRMT R188, R2, 0x7632, R188 ;  /* 0x0000763202bc7816 */ /* 0x000fe400000000bc */
[----:B------:R-:W-:Y:S01]  /*6db0*/  F2FP.F16.F32.PACK_AB R2, R161, R67 ;  /* 0x00000043a102723e */ /* 0x000fe200000000ff */
[----:B------:R-:W1:Y:S01]  /*6dc0*/  MUFU.EX2 R152, R175 ;  /* 0x000000af00987308 */ /* 0x000e620000000800 */
[----:B------:R-:W-:Y:S01]  /*6dd0*/  PRMT R112, R197, 0x5410, R196 ;  /* 0x00005410c5707816 */ /* 0x000fe200000000c4 */
[----:B------:R-:W-:Y:S01]  /*6de0*/  @P6 HADD2 R154, -R188.H0_H0, -RZ.H0_H0 ;  /* 0xa00000ffbc9a6230 */ /* 0x000fe20000000900 */
[----:B------:R-:W-:-:S02]  /*6df0*/  @!P0 PRMT R197, R143, 0x5410, RZ ;  /* 0x000054108fc58816 */ /* 0x000fc400000000ff */
[----:B------:R-:W-:Y:S01]  /*6e00*/  PRMT R187, R2, 0x7610, R187 ;  /* 0x0000761002bb7816 */ /* 0x000fe200000000bb */
[----:B------:R-:W-:Y:S01]  /*6e10*/  IMAD.MOV.U32 R144, RZ, RZ, R71 ;  /* 0x000000ffff907224 */ /* 0x000fe200078e0047 */
[----:B------:R-:W-:Y:S01]  /*6e20*/  ISETP.GT.U32.AND P0, PT, R60, UR6, PT ;  /* 0x000000063c007c0c */ /* 0x000fe2000bf04070 */
[----:B------:R-:W-:Y:S01]  /*6e30*/  IMAD.MOV.U32 R71, RZ, RZ, R95 ;  /* 0x000000ffff477224 */ /* 0x000fe200078e005f */
[----:B------:R-:W-:Y:S02]  /*6e40*/  PRMT R185, R2, 0x7632, R185 ;  /* 0x0000763202b97816 */ /* 0x000fe400000000b9 */
[C---:B------:R-:W-:Y:S02]  /*6e50*/  LOP3.LUT R31, R44.reuse, 0xff, RZ, 0xc0, !PT ;  /* 0x000000ff2c1f7812 */ /* 0x040fe400078ec0ff */
[----:B------:R-:W-:Y:S01]  /*6e60*/  PRMT R2, R44, 0x7632, R2 ;  /* 0x000076322c027816 */ /* 0x000fe20000000002 */
[----:B------:R-:W-:Y:S01]  /*6e70*/  @P1 HADD2 R155, -R187.H0_H0, -RZ.H0_H0 ;  /* 0xa00000ffbb9b1230 */ /* 0x000fe20000000900 */
[----:B------:R-:W-:-:S02]  /*6e80*/  PRMT R95, R189, 0x5410, R188 ;  /* 0x00005410bd5f7816 */ /* 0x000fc400000000bc */
[----:B------:R-:W-:Y:S01]  /*6e90*/  @P6 PRMT R188, R154, 0x5410, RZ ;  /* 0x000054109abc6816 */ /* 0x000fe200000000ff */
[----:B------:R-:W-:Y:S01]  /*6ea0*/  IMAD.MOV.U32 R28, RZ, RZ, R9 ;  /* 0x000000ffff1c7224 */ /* 0x000fe200078e0009 */
[----:B------:R-:W-:Y:S01]  /*6eb0*/  ISETP.LE.U32.AND P6, PT, R31, UR6, PT ;  /* 0x000000061f007c0c */ /* 0x000fe2000bfc3070 */
[----:B------:R-:W-:Y:S01]  /*6ec0*/  IMAD.MOV.U32 R9, RZ, RZ, R94 ;  /* 0x000000ffff097224 */ /* 0x000fe200078e005e */
[----:B------:R-:W-:Y:S01]  /*6ed0*/  LOP3.LUT R2, R2, 0xff, RZ, 0xc0, !PT ;  /* 0x000000ff02027812 */ /* 0x000fe200078ec0ff */
[----:B------:R-:W-:Y:S01]  /*6ee0*/  IMAD.MOV.U32 R8, RZ, RZ, R32 ;  /* 0x000000ffff087224 */ /* 0x000fe200078e0020 */
[----:B------:R-:W-:Y:S01]  /*6ef0*/  PRMT R94, R187, 0x5410, R185 ;  /* 0x00005410bb5e7816 */ /* 0x000fe200000000b9 */
[----:B------:R-:W3:Y:S01]  /*6f00*/  MUFU.EX2 R32, R173 ;  /* 0x000000ad00207308 */ /* 0x000ee20000000800 */
[----:B------:R-:W-:Y:S02]  /*6f10*/  @P1 PRMT R187, R155, 0x5410, RZ ;  /* 0x000054109bbb1816 */ /* 0x000fe400000000ff */
[----:B-1----:R-:W-:-:S02]  /*6f20*/  F2FP.F16.F32.PACK_AB R3, R152, R121 ;  /* 0x000000799803723e */ /* 0x002fc400000000ff */
[----:B------:R-:W-:Y:S02]  /*6f30*/  ISETP.LE.U32.AND P1, PT, R2, UR6, PT ;  /* 0x0000000602007c0c */ /* 0x000fe4000bf23070 */
[----:B------:R-:W-:Y:S01]  /*6f40*/  PRMT R2, R46, 0x7632, R2 ;  /* 0x000076322e027816 */ /* 0x000fe20000000002 */
[----:B------:R-:W-:Y:S01]  /*6f50*/  @P0 HADD2 R156, -R185.H0_H0, -RZ.H0_H0 ;  /* 0xa00000ffb99c0230 */ /* 0x000fe20000000900 */
[----:B------:R-:W-:Y:S02]  /*6f60*/  PRMT R88, R54, 0x5410, R60 ;  /* 0x0000541036587816 */ /* 0x000fe4000000003c */
[C---:B------:R-:W-:Y:S01]  /*6f70*/  PRMT R186, R3.reuse, 0x7610, R186 ;  /* 0x0000761003ba7816 */ /* 0x040fe200000000ba */
[----:B------:R-:W1:Y:S01]  /*6f80*/  MUFU.EX2 R60, R172 ;  /* 0x000000ac003c7308 */ /* 0x000e620000000800 */
[----:B------:R-:W-:Y:S02]  /*6f90*/  LOP3.LUT R2, R2, 0xff, RZ, 0xc0, !PT ;  /* 0x000000ff02027812 */ /* 0x000fe400078ec0ff */
[----:B------:R-:W-:Y:S01]  /*6fa0*/  PRMT R184, R3, 0x7632, R184 ;  /* 0x0000763203b87816 */ /* 0x000fe200000000b8 */
[----:B------:R-:W-:Y:S01]  /*6fb0*/  @!P6 HADD2 R158, -R186.H0_H0, -RZ.H0_H0 ;  /* 0xa00000ffba9ee230 */ /* 0x000fe20000000900 */
[----:B------:R-:W-:-:S02]  /*6fc0*/  @P0 PRMT R185, R156, 0x5410, RZ ;  /* 0x000054109cb90816 */ /* 0x000fc400000000ff */
[----:B------:R-:W-:Y:S01]  /*6fd0*/  ISETP.LE.U32.AND P0, PT, R2, UR6, PT ;  /* 0x0000000602007c0c */ /* 0x000fe2000bf03070 */
[----:B------:R-:W-:Y:S01]  /*6fe0*/  IMAD.MOV.U32 R146, RZ, RZ, R96 ;  /* 0x000000ffff927224 */ /* 0x000fe200078e0060 */
[----:B------:R-:W-:Y:S01]  /*6ff0*/  SHF.R.U32.HI R2, RZ, 0x18, R44 ;  /* 0x00000018ff027819 */ /* 0x000fe2000001162c */
[----:B---3--:R-:W-:Y:S01]  /*7000*/  IMAD.MOV.U32 R156, RZ, RZ, R32 ;  /* 0x000000ffff9c7224 */ /* 0x008fe200078e0020 */
[----:B------:R-:W-:Y:S02]  /*7010*/  PRMT R96, R186, 0x5410, R184 ;  /* 0x00005410ba607816 */ /* 0x000fe400000000b8 */
[----:B------:R-:W-:Y:S02]  /*7020*/  @!P6 PRMT R186, R158, 0x5410, RZ ;  /* 0x000054109ebae816 */ /* 0x000fe400000000ff */
[----:B------:R-:W-:Y:S02]  /*7030*/  ISETP.LE.U32.AND P6, PT, R2, UR6, PT ;  /* 0x0000000602007c0c */ /* 0x000fe4000bfc3070 */
[----:B-1----:R-:W-:Y:S01]  /*7040*/  F2FP.F16.F32.PACK_AB R3, R156, R60 ;  /* 0x0000003c9c03723e */ /* 0x002fe200000000ff */
[----:B------:R-:W-:Y:S04]  /*7050*/  MUFU.EX2 R167, R167 ;  /* 0x000000a700a77308 */ /* 0x000fe80000000800 */
[----:B------:R-:W1:Y:S01]  /*7060*/  MUFU.EX2 R155, R166 ;  /* 0x000000a6009b7308 */ /* 0x000e620000000800 */
[----:B------:R-:W-:Y:S01]  /*7070*/  LOP3.LUT R32, R46, 0xff, RZ, 0xc0, !PT ;  /* 0x000000ff2e207812 */ /* 0x000fe200078ec0ff */
[----:B------:R-:W-:-:S02]  /*7080*/  IMAD.MOV.U32 R151, RZ, RZ, R97 ;  /* 0x000000ffff977224 */ /* 0x000fc400078e0061 */
[----:B------:R-:W-:Y:S01]  /*7090*/  IMAD.MOV.U32 R141, RZ, RZ, R30 ;  /* 0x000000ffff8d7224 */ /* 0x000fe200078e001e */
[----:B------:R-:W-:Y:S01]  /*70a0*/  MUFU.EX2 R157, R157 ;  /* 0x0000009d009d7308 */ /* 0x000fe20000000800 */
[----:B------:R-:W-:-:S03]  /*70b0*/  IMAD.MOV.U32 R30, RZ, RZ, R102 ;  /* 0x000000ffff1e7224 */ /* 0x000fc600078e0066 */
[----:B------:R-:W3:Y:S01]  /*70c0*/  MUFU.EX2 R102, R159 ;  /* 0x0000009f00667308 */ /* 0x000ee20000000800 */
[----:B-1----:R-:W-:Y:S01]  /*70d0*/  F2FP.F16.F32.PACK_AB R4, R155, R167 ;  /* 0x000000a79b04723e */ /* 0x002fe200000000ff */
[----:B------:R-:W-:Y:S02]  /*70e0*/  IMAD.MOV.U32 R7, RZ, RZ, R35 ;  /* 0x000000ffff077224 */ /* 0x000fe400078e0023 */
[----:B------:R-:W-:Y:S02]  /*70f0*/  IMAD.MOV.U32 R35, RZ, RZ, R28 ;  /* 0x000000ffff237224 */ /* 0x000fe400078e001c */
[----:B------:R-:W-:Y:S01]  /*7100*/  IMAD.MOV.U32 R140, RZ, RZ, R29 ;  /* 0x000000ffff8c7224 */ /* 0x000fe200078e001d */
[----:B------:R-:W-:Y:S01]  /*7110*/  SHF.R.U32.HI R29, RZ, 0x18, R46 ;  /* 0x00000018ff1d7819 */ /* 0x000fe2000001162e */
[----:B------:R-:W-:Y:S02]  /*7120*/  IMAD.MOV.U32 R28, RZ, RZ, R144 ;  /* 0x000000ffff1c7224 */ /* 0x000fe400078e0090 */
[----:B------:R-:W-:-:S02]  /*7130*/  IMAD.MOV.U32 R144, RZ, RZ, R93 ;  /* 0x000000ffff907224 */ /* 0x000fc400078e005d */
[----:B------:R-:W-:Y:S02]  /*7140*/  @!P5 HADD2 R153, -R189.H0_H0, -RZ.H0_H0 ;  /* 0xa00000ffbd99d230 */ /* 0x000fe40000000900 */
[----:B------:R-:W-:Y:S02]  /*7150*/  IMAD.MOV.U32 R120, RZ, RZ, R53 ;  /* 0x000000ffff787224 */ /* 0x000fe400078e0035 */
[----:B------:R-:W-:Y:S01]  /*7160*/  FADD.FTZ R6, R179, R178 ;  /* 0x000000b2b3067221 */ /* 0x000fe20000010000 */
[----:B------:R-:W-:Y:S01]  /*7170*/  IMAD.MOV.U32 R53, RZ, RZ, R33 ;  /* 0x000000ffff357224 */ /* 0x000fe200078e0021 */
[----:B------:R-:W-:Y:S01]  /*7180*/  @!P5 PRMT R189, R153, 0x5410, RZ ;  /* 0x0000541099bdd816 */ /* 0x000fe200000000ff */
[----:B------:R-:W-:Y:S01]  /*7190*/  IMAD.MOV.U32 R33, RZ, RZ, R103 ;  /* 0x000000ffff217224 */ /* 0x000fe200078e0067 */
[----:B------:R-:W-:Y:S01]  /*71a0*/  ISETP.GT.U32.AND P5, PT, R61, UR6, PT ;  /* 0x000000063d007c0c */ /* 0x000fe2000bfa4070 */
[----:B------:R-:W-:Y:S01]  /*71b0*/  IMAD.MOV.U32 R61, RZ, RZ, R245 ;  /* 0x000000ffff3d7224 */ /* 0x000fe200078e00f5 */
[----:B------:R-:W-:Y:S01]  /*71c0*/  MUFU.EX2 R103, R238 ;  /* 0x000000ee00677308 */ /* 0x000fe20000000800 */
[----:B------:R-:W-:-:S03]  /*71d0*/  IMAD.MOV.U32 R168, RZ, RZ, R71 ;  /* 0x000000ffffa87224 */ /* 0x000fc600078e0047 */
[----:B------:R-:W1:Y:S01]  /*71e0*/  MUFU.EX2 R245, R177 ;  /* 0x000000b100f57308 */ /* 0x000e620000000800 */
[----:B------:R-:W-:Y:S02]  /*71f0*/  IMAD.MOV.U32 R145, RZ, RZ, R11 ;  /* 0x000000ffff917224 */ /* 0x000fe400078e000b */
[----:B------:R-:W-:Y:S02]  /*7200*/  IMAD.MOV.U32 R164, RZ, RZ, R10 ;  /* 0x000000ffffa47224 */ /* 0x000fe400078e000a */
[----:B------:R-:W-:Y:S01]  /*7210*/  IMAD.MOV.U32 R160, RZ, RZ, R81 ;  /* 0x000000ffffa07224 */ /* 0x000fe200078e0051 */
[----:B------:R-:W-:Y:S01]  /*7220*/  PRMT R81, R73, 0x5410, R74 ;  /* 0x0000541049517816 */ /* 0x000fe2000000004a */
[----:B------:R-:W-:Y:S02]  /*7230*/  IMAD.MOV.U32 R11, RZ, RZ, R82 ;  /* 0x000000ffff0b7224 */ /* 0x000fe400078e0052 */
[----:B------:R-:W-:Y:S02]  /*7240*/  IMAD.MOV.U32 R10, RZ, RZ, R72 ;  /* 0x000000ffff0a7224 */ /* 0x000fe400078e0048 */
[----:B------:R-:W-:-:S04]  /*7250*/  IMAD.MOV.U32 R153, RZ, RZ, R83 ;  /* 0x000000ffff997224 */ /* 0x000fc800078e0053 */
[----:B------:R-:W-:Y:S02]  /*7260*/  IMAD.MOV.U32 R158, RZ, RZ, R153 ;  /* 0x000000ffff9e7224 */ /* 0x000fe400078e0099 */
[----:B------:R-:W-:Y:S02]  /*7270*/  IMAD.MOV.U32 R153, RZ, RZ, R168 ;  /* 0x000000ffff997224 */ /* 0x000fe400078e00a8 */
[----:B------:R-:W-:Y:S02]  /*7280*/  IMAD.MOV.U32 R168, RZ, RZ, R164 ;  /* 0x000000ffffa87224 */ /* 0x000fe400078e00a4 */
[----:B------:R-:W-:Y:S02]  /*7290*/  IMAD.MOV.U32 R164, RZ, RZ, R123 ;  /* 0x000000ffffa47224 */ /* 0x000fe400078e007b */
[----:B------:R-:W-:Y:S02]  /*72a0*/  IMAD.MOV.U32 R123, RZ, RZ, R122 ;  /* 0x000000ffff7b7224 */ /* 0x000fe400078e007a */
[----:B------:R-:W-:Y:S01]  /*72b0*/  IMAD.MOV.U32 R143, RZ, RZ, R70 ;  /* 0x000000ffff8f7224 */ /* 0x000fe200078e0046 */
[----:B--2---:R-:W-:-:S02]  /*72c0*/  PRMT R183, R3, 0x7610, R183 ;  /* 0x0000761003b77816 */ /* 0x004fc400000000b7 */
[----:B------:R-:W-:-:S03]  /*72d0*/  PRMT R182, R3, 0x7632, R182 ;  /* 0x0000763203b67816 */ /* 0x000fc600000000b6 */
[----:B------:R-:W-:Y:S02]  /*72e0*/  @!P1 HADD2 R162, -R183.H0_H0, -RZ.H0_H0 ;  /* 0xa00000ffb7a29230 */ /* 0x000fe40000000900 */
[----:B------:R-:W-:Y:S01]  /*72f0*/  @!P6 HADD2 R163, -R182.H0_H0, -RZ.H0_H0 ;  /* 0xa00000ffb6a3e230 */ /* 0x000fe20000000900 */
[----:B------:R-:W-:Y:S02]  /*7300*/  LOP3.LUT R3, R41, 0xffff, RZ, 0xc0, !PT ;  /* 0x0000ffff29037812 */ /* 0x000fe400078ec0ff */
[----:B------:R-:W-:Y:S02]  /*7310*/  PRMT R97, R183, 0x5410, R182 ;  /* 0x00005410b7617816 */ /* 0x000fe400000000b6 */
[----:B------:R-:W-:Y:S02]  /*7320*/  @!P1 PRMT R183, R162, 0x5410, RZ ;  /* 0x00005410a2b79816 */ /* 0x000fe400000000ff */
[----:B------:R-:W-:Y:S02]  /*7330*/  @!P6 PRMT R182, R163, 0x5410, RZ ;  /* 0x00005410a3b6e816 */ /* 0x000fe400000000ff */
[----:B------:R-:W-:-:S02]  /*7340*/  ISETP.LE.U32.AND P1, PT, R32, UR6, PT ;  /* 0x0000000620007c0c */ /* 0x000fc4000bf23070 */
[----:B------:R-:W-:Y:S02]  /*7350*/  ISETP.LE.U32.AND P6, PT, R3, UR6, PT ;  /* 0x0000000603007c0c */ /* 0x000fe4000bfc3070 */
[C---:B----4-:R-:W-:Y:S02]  /*7360*/  PRMT R181, R4.reuse, 0x7610, R181 ;  /* 0x0000761004b57816 */ /* 0x050fe400000000b5 */
[----:B------:R-:W-:Y:S02]  /*7370*/  PRMT R3, R37, 0x7632, R3 ;  /* 0x0000763225037816 */ /* 0x000fe40000000003 */
[----:B------:R-:W-:Y:S02]  /*7380*/  PRMT R180, R4, 0x7632, R180 ;  /* 0x0000763204b47816 */ /* 0x000fe400000000b4 */
[----:B------:R-:W-:-:S03]  /*7390*/  LOP3.LUT R3, R3, 0xff, RZ, 0xc0, !PT ;  /* 0x000000ff03037812 */ /* 0x000fc600078ec0ff */
[----:B------:R-:W-:Y:S02]  /*73a0*/  @!P1 HADD2 R165, -R181.H0_H0, -RZ.H0_H0 ;  /* 0xa00000ffb5a59230 */ /* 0x000fe40000000900 */
[----:B------:R-:W-:Y:S01]  /*73b0*/  @!P6 HADD2 R170, -R57.H0_H0, -RZ.H0_H0 ;  /* 0xa00000ff39aae230 */ /* 0x000fe20000000900 */
[----:B------:R-:W-:Y:S02]  /*73c0*/  PRMT R93, R181, 0x5410, R180 ;  /* 0x00005410b55d7816 */ /* 0x000fe400000000b4 */
[----:B------:R-:W-:Y:S02]  /*73d0*/  @!P1 PRMT R181, R165, 0x5410, RZ ;  /* 0x00005410a5b59816 */ /* 0x000fe400000000ff */
[----:B------:R-:W-:Y:S02]  /*73e0*/  @!P6 PRMT R57, R170, 0x5410, RZ ;  /* 0x00005410aa39e816 */ /* 0x000fe400000000ff */
[----:B------:R-:W-:Y:S02]  /*73f0*/  ISETP.LE.U32.AND P1, PT, R3, UR6, PT ;  /* 0x0000000603007c0c */ /* 0x000fe4000bf23070 */
[----:B------:R-:W-:-:S02]  /*7400*/  ISETP.LE.U32.AND P6, PT, R29, UR6, PT ;  /* 0x000000061d007c0c */ /* 0x000fc4000bfc3070 */
[----:B---3--:R-:W-:-:S04]  /*7410*/  F2FP.F16.F32.PACK_AB R3, R102, R157 ;  /* 0x0000009d6603723e */ /* 0x008fc800000000ff */
[C---:B------:R-:W-:Y:S02]  /*7420*/  PRMT R179, R3.reuse, 0x7610, R179 ;  /* 0x0000761003b37816 */ /* 0x040fe400000000b3 */
[----:B------:R-:W-:Y:S02]  /*7430*/  PRMT R178, R3, 0x7632, R178 ;  /* 0x0000763203b27816 */ /* 0x000fe400000000b2 */
[----:B------:R-:W-:Y:S01]  /*7440*/  LOP3.LUT R3, R148, 0xff, RZ, 0xc0, !PT ;  /* 0x000000ff94037812 */ /* 0x000fe200078ec0ff */
[----:B------:R-:W-:Y:S02]  /*7450*/  @!P0 HADD2 R169, -R179.H0_H0, -RZ.H0_H0 ;  /* 0xa00000ffb3a98230 */ /* 0x000fe40000000900 */
[----:B------:R-:W-:Y:S01]  /*7460*/  @!P1 HADD2 R171, -R203.H0_H0, -RZ.H0_H0 ;  /* 0xa00000ffcbab9230 */ /* 0x000fe20000000900 */
[----:B------:R-:W-:Y:S01]  /*7470*/  PRMT R71, R3, 0x5410, R76 ;  /* 0x0000541003477816 */ /* 0x000fe2000000004c */
[----:B------:R-:W-:Y:S01]  /*7480*/  @!P6 HADD2 R174, -R178.H0_H0, -RZ.H0_H0 ;  /* 0xa00000ffb2aee230 */ /* 0x000fe20000000900 */
[----:B------:R-:W-:-:S02]  /*7490*/  LOP3.LUT R3, R147, 0xff, RZ, 0xc0, !PT ;  /* 0x000000ff93037812 */ /* 0x000fc400078ec0ff */
[----:B------:R-:W-:Y:S02]  /*74a0*/  PRMT R89, R179, 0x5410, R178 ;  /* 0x00005410b3597816 */ /* 0x000fe400000000b2 */
[----:B------:R-:W-:Y:S02]  /*74b0*/  @!P0 PRMT R179, R169, 0x5410, RZ ;  /* 0x00005410a9b38816 */ /* 0x000fe400000000ff */
[----:B------:R-:W-:Y:S02]  /*74c0*/  @!P1 PRMT R203, R171, 0x5410, RZ ;  /* 0x00005410abcb9816 */ /* 0x000fe400000000ff */
[----:B------:R-:W-:Y:S02]  /*74d0*/  @!P6 PRMT R178, R174, 0x5410, RZ ;  /* 0x00005410aeb2e816 */ /* 0x000fe400000000ff */
[----:B------:R-:W-:Y:S02]  /*74e0*/  ISETP.GT.U32.AND P1, PT, R73, UR6, PT ;  /* 0x0000000649007c0c */ /* 0x000fe4000bf24070 */
[----:B------:R-:W-:-:S02]  /*74f0*/  ISETP.GT.U32.AND P0, PT, R74, UR6, PT ;  /* 0x000000064a007c0c */ /* 0x000fc4000bf04070 */
[----:B------:R-:W-:Y:S02]  /*7500*/  ISETP.GT.U32.AND P6, PT, R75, UR6, PT ;  /* 0x000000064b007c0c */ /* 0x000fe4000bfc4070 */
[----:B------:R-:W-:Y:S02]  /*7510*/  PRMT R82, R3, 0x5410, R75 ;  /* 0x0000541003527816 */ /* 0x000fe4000000004b */
[----:B------:R-:W2:Y:S01]  /*7520*/  LDSM.16.MT88.4 R72, [R39+0xa000] ;  /* 0x00a000002748783b */ /* 0x000ea20000004200 */
[----:B-1----:R-:W-:-:S04]  /*7530*/  F2FP.F16.F32.PACK_AB R3, R245, R103 ;  /* 0x00000067f503723e */ /* 0x002fc800000000ff */
[C---:B------:R-:W-:Y:S02]  /*7540*/  PRMT R177, R3.reuse, 0x7610, R177 ;  /* 0x0000761003b17816 */ /* 0x040fe400000000b1 */
[----:B------:R-:W-:-:S03]  /*7550*/  PRMT R176, R3, 0x7632, R176 ;  /* 0x0000763203b07816 */ /* 0x000fc600000000b0 */
[----:B------:R-:W-:Y:S01]  /*7560*/  @!P2 HADD2 R233, -R177.H0_H0, -RZ.H0_H0 ;  /* 0xa00000ffb1e9a230 */ /* 0x000fe20000000900 */
[----:B------:R-:W-:Y:S01]  /*7570*/  LOP3.LUT R3, R150, 0xff, RZ, 0xc0, !PT ;  /* 0x000000ff96037812 */ /* 0x000fe200078ec0ff */
[----:B------:R-:W-:Y:S01]  /*7580*/  IMAD.MOV.U32 R122, RZ, RZ, R124 ;  /* 0x000000ffff7a7224 */ /* 0x000fe200078e007c */
[----:B------:R-:W-:Y:S01]  /*7590*/  PRMT R84, R177, 0x5410, R176 ;  /* 0x00005410b1547816 */ /* 0x000fe200000000b0 */
[----:B------:R-:W-:Y:S01]  /*75a0*/  FADD.FTZ R4, R78, R55 ;  /* 0x000000374e047221 */ /* 0x000fe20000010000 */
[----:B------:R-:W-:Y:S01]  /*75b0*/  @!P2 PRMT R177, R233, 0x5410, RZ ;  /* 0x00005410e9b1a816 */ /* 0x000fe200000000ff */
[----:B------:R-:W-:Y:S01]  /*75c0*/  IMAD.MOV.U32 R124, RZ, RZ, R79 ;  /* 0x000000ffff7c7224 */ /* 0x000fe200078e004f */
[----:B------:R-:W-:Y:S02]  /*75d0*/  ISETP.GT.U32.AND P2, PT, R77, UR6, PT ;  /* 0x000000064d007c0c */ /* 0x000fe4000bf44070 */
[----:B------:R-:W-:Y:S02]  /*75e0*/  PRMT R70, R3, 0x5410, R77 ;  /* 0x0000541003467816 */ /* 0x000fe4000000004d */
[----:B------:R-:W1:Y:S01]  /*75f0*/  LDSM.16.MT88.4 R76, [R39+0xa400] ;  /* 0x00a40000274c783b */ /* 0x000e620000004200 */
[----:B------:R-:W-:Y:S01]  /*7600*/  FADD.FTZ R6, R61, R6 ;  /* 0x000000063d067221 */ /* 0x000fe20000010000 */
[----:B------:R-:W-:-:S02]  /*7610*/  IMAD.MOV.U32 R61, RZ, RZ, R28 ;  /* 0x000000ffff3d7224 */ /* 0x000fc400078e001c */
[----:B------:R-:W-:Y:S01]  /*7620*/  FADD.FTZ R28, R250, R4 ;  /* 0x00000004fa1c7221 */ /* 0x000fe20000010000 */
[----:B------:R-:W-:Y:S02]  /*7630*/  SHF.R.U32.HI R3, RZ, 0x10, R44 ;  /* 0x00000010ff037819 */ /* 0x000fe4000001162c */
[----:B------:R-:W-:Y:S01]  /*7640*/  SHF.R.U32.HI R4, RZ, 0x10, R42 ;  /* 0x00000010ff047819 */ /* 0x000fe2000001162a */
[----:B------:R-:W-:Y:S01]  /*7650*/  IMAD.MOV.U32 R130, RZ, RZ, R7 ;  /* 0x000000ffff827224 */ /* 0x000fe200078e0007 */
[----:B------:R-:W-:Y:S01]  /*7660*/  LOP3.LUT R3, R3, 0xff, RZ, 0xc0, !PT ;  /* 0x000000ff03037812 */ /* 0x000fe200078ec0ff */
[----:B------:R-:W-:Y:S01]  /*7670*/  FADD.FTZ R7, R249, R56 ;  /* 0x00000038f9077221 */ /* 0x000fe20000010000 */
[----:B------:R-:W-:Y:S01]  /*7680*/  LOP3.LUT R4, R4, 0xff, RZ, 0xc0, !PT ;  /* 0x000000ff04047812 */ /* 0x000fe200078ec0ff */
[----:B------:R-:W-:Y:S01]  /*7690*/  IMAD.MOV.U32 R154, RZ, RZ, R35 ;  /* 0x000000ffff9a7224 */ /* 0x000fe200078e0023 */
[----:B------:R-:W-:Y:S01]  /*76a0*/  PRMT R83, R69, 0x5410, R68 ;  /* 0x0000541045537816 */ /* 0x000fe20000000044 */
[----:B------:R-:W-:Y:S01]  /*76b0*/  FADD.FTZ R30, R30, R7 ;  /* 0x000000071e1e7221 */ /* 0x000fe20000010000 */
[----:B------:R-:W-:Y:S01]  /*76c0*/  PRMT R68, R3, 0x5410, R2 ;  /* 0x0000541003447816 */ /* 0x000fe20000000002 */
[----:B------:R-:W-:Y:S01]  /*76d0*/  FADD.FTZ R3, R158, R6 ;  /* 0x000000069e037221 */ /* 0x000fe20000010000 */
[----:B------:R-:W-:-:S02]  /*76e0*/  PRMT R69, R4, 0x5410, R36 ;  /* 0x0000541004457816 */ /* 0x000fc40000000024 */
[----:B------:R-:W-:Y:S02]  /*76f0*/  PRMT R35, R5, 0x5410, R92 ;  /* 0x0000541005237816 */ /* 0x000fe4000000005c */
[----:B--2---:R-:W-:Y:S01]  /*7700*/  HMMA.16816.F32 R4, R16, R72, RZ ;  /* 0x000000481004723c */ /* 0x004fe200000018ff */
[----:B------:R-:W-:Y:S02]  /*7710*/  IMAD.MOV.U32 R159, RZ, RZ, R9 ;  /* 0x000000ffff9f7224 */ /* 0x000fe400078e0009 */
[----:B------:R-:W-:Y:S02]  /*7720*/  IMAD.MOV.U32 R41, RZ, RZ, R10 ;  /* 0x000000ffff297224 */ /* 0x000fe400078e000a */
[----:B------:R-:W-:Y:S02]  /*7730*/  IMAD.MOV.U32 R37, RZ, RZ, R159 ;  /* 0x000000ffff257224 */ /* 0x000fe400078e009f */
[----:B------:R-:W-:Y:S02]  /*7740*/  IMAD.MOV.U32 R159, RZ, RZ, R41 ;  /* 0x000000ffff9f7224 */ /* 0x000fe400078e0029 */
[----:B------:R-:W-:-:S02]  /*7750*/  IMAD.MOV.U32 R171, RZ, RZ, R146 ;  /* 0x000000ffffab7224 */ /* 0x000fc400078e0092 */
[----:B------:R-:W-:Y:S02]  /*7760*/  IMAD.MOV.U32 R54, RZ, RZ, R8 ;  /* 0x000000ffff367224 */ /* 0x000fe400078e0008 */
[----:B------:R-:W-:Y:S01]  /*7770*/  FADD.FTZ R8, R251, R248 ;  /* 0x000000f8fb087221 */ /* 0x000fe20000010000 */
[----:B------:R-:W-:-:S06]  /*7780*/  IMAD.MOV.U32 R170, RZ, RZ, R159 ;  /* 0x000000ffffaa7224 */ /* 0x000fcc00078e009f */
[----:B-1----:R-:W-:Y:S01]  /*7790*/  HMMA.16816.F32 R248, R12, R76, R4 ;  /* 0x0000004c0cf8723c */ /* 0x002fe20000001804 */
[----:B------:R-:W-:Y:S01]  /*77a0*/  FADD.FTZ R6, R171, R3 ;  /* 0x00000003ab067221 */ /* 0x000fe20000010000 */
[----:B------:R-:W-:Y:S01]  /*77b0*/  FADD.FTZ R7, R62, R30 ;  /* 0x0000001e3e077221 */ /* 0x000fe20000010000 */
[----:B------:R-:W-:Y:S02]  /*77c0*/  IMAD.MOV.U32 R171, RZ, RZ, R170 ;  /* 0x000000ffffab7224 */ /* 0x000fe400078e00aa */
[----:B------:R-:W-:-:S04]  /*77d0*/  IMAD.MOV.U32 R170, RZ, RZ, R37 ;  /* 0x000000ffffaa7224 */ /* 0x000fc800078e0025 */
[----:B------:R-:W-:Y:S02]  /*77e0*/  FADD.FTZ R30, R170, R7 ;  /* 0x00000007aa1e7221 */ /* 0x000fe40000010000 */
[----:B------:R1:W2:Y:S01]  /*77f0*/  LDL.LU.S16 R7, [R1+0x50] ;  /* 0x0000500001077983 */ /* 0x0002a20000300600 */
[----:B------:R-:W-:Y:S04]  /*7800*/  MUFU.EX2 R234, R234 ;  /* 0x000000ea00ea7308 */ /* 0x000fe80000000800 */
[----:B------:R-:W3:Y:S01]  /*7810*/  MUFU.EX2 R217, R217 ;  /* 0x000000d900d97308 */ /* 0x000ee20000000800 */
[----:B------:R-:W-:Y:S01]  /*7820*/  @P6 HADD2 R237, -R176.H0_H0, -RZ.H0_H0 ;  /* 0xa00000ffb0ed6230 */ /* 0x000fe20000000900 */
[----:B------:R-:W-:-:S04]  /*7830*/  LOP3.LUT R2, R48, 0xffff, RZ, 0xc0, !PT ;  /* 0x0000ffff30027812 */ /* 0x000fc800078ec0ff */
[----:B------:R-:W-:Y:S02]  /*7840*/  @P6 PRMT R176, R237, 0x5410, RZ ;  /* 0x00005410edb06816 */ /* 0x000fe400000000ff */
[----:B------:R-:W-:Y:S02]  /*7850*/  ISETP.LE.U32.AND P6, PT, R2, UR6, PT ;  /* 0x0000000602007c0c */ /* 0x000fe4000bfc3070 */
[----:B---3--:R-:W-:Y:S01]  /*7860*/  F2FP.F16.F32.PACK_AB R2, R217, R234 ;  /* 0x000000ead902723e */ /* 0x008fe200000000ff */
[----:B------:R-:W-:-:S03]  /*7870*/  IMAD.MOV.U32 R158, RZ, RZ, R154 ;  /* 0x000000ffff9e7224 */ /* 0x000fc600078e009a */
[C---:B------:R-:W-:Y:S01]  /*7880*/  PRMT R175, R2.reuse, 0x7610, R175 ;  /* 0x0000761002af7816 */ /* 0x040fe200000000af */
[----:B------:R-:W-:Y:S01]  /*7890*/  IMAD.MOV.U32 R154, RZ, RZ, R67 ;  /* 0x000000ffff9a7224 */ /* 0x000fe200078e0043 */
[----:B------:R-:W-:Y:S01]  /*78a0*/  PRMT R174, R2, 0x7632, R174 ;  /* 0x0000763202ae7816 */ /* 0x000fe200000000ae */
[----:B------:R-:W-:Y:S02]  /*78b0*/  IMAD.MOV.U32 R67, RZ, RZ, R11 ;  /* 0x000000ffff437224 */ /* 0x000fe400078e000b */
[----:B------:R-:W-:Y:S01]  /*78c0*/  @P5 HADD2 R239, -R175.H0_H0, -RZ.H0_H0 ;  /* 0xa00000ffafef5230 */ /* 0x000fe20000000900 */
[----:B------:R-:W-:Y:S01]  /*78d0*/  LOP3.LUT R2, R45, 0xffff, RZ, 0xc0, !PT ;  /* 0x0000ffff2d027812 */ /* 0x000fe200078ec0ff */
[----:B------:R-:W-:Y:S01]  /*78e0*/  IMAD.MOV.U32 R41, RZ, RZ, R67 ;  /* 0x000000ffff297224 */ /* 0x000fe200078e0043 */
[----:B------:R-:W-:Y:S02]  /*78f0*/  PRMT R67, R175, 0x5410, R174 ;  /* 0x00005410af437816 */ /* 0x000fe400000000ae */
[----:B------:R-:W-:Y:S01]  /*7900*/  @P5 PRMT R175, R239, 0x5410, RZ ;  /* 0x00005410efaf5816 */ /* 0x000fe200000000ff */
[----:B------:R-:W-:Y:S01]  /*7910*/  MUFU.EX2 R235, R235 ;  /* 0x000000eb00eb7308 */ /* 0x000fe20000000800 */
[----:B------:R-:W-:-:S02]  /*7920*/  ISETP.LE.U32.AND P5, PT, R2, UR6, PT ;  /* 0x0000000602007c0c */ /* 0x000fc4000bfa3070 */
[----:B------:R-:W-:Y:S01]  /*7930*/  LOP3.LUT R2, R42, 0xffff, RZ, 0xc0, !PT ;  /* 0x0000ffff2a027812 */ /* 0x000fe200078ec0ff */
[----:B------:R-:W3:Y:S01]  /*7940*/  MUFU.EX2 R211, R211 ;  /* 0x000000d300d37308 */ /* 0x000ee20000000800 */
[----:B------:R-:W-:Y:S02]  /*7950*/  FADD.FTZ R33, R33, R8 ;  /* 0x0000000821217221 */ /* 0x000fe40000010000 */
[----:B------:R-:W-:Y:S01]  /*7960*/  SHF.R.U32.HI R2, RZ, 0x8, R2 ;  /* 0x00000008ff027819 */ /* 0x000fe20000011602 */
[----:B------:R-:W-:Y:S01]  /*7970*/  HMMA.16816.F32 R8, R24, R72, RZ ;  /* 0x000000481808723c */ /* 0x000fe200000018ff */
[----:B------:R-:W-:Y:S02]  /*7980*/  IMAD.MOV.U32 R146, RZ, RZ, R34 ;  /* 0x000000ffff927224 */ /* 0x000fe400078e0022 */
[----:B------:R-:W-:Y:S01]  /*7990*/  @P4 HADD2 R240, -R174.H0_H0, -RZ.H0_H0 ;  /* 0xa00000ffaef04230 */ /* 0x000fe20000000900 */
[----:B------:R-:W-:Y:S02]  /*79a0*/  PRMT R34, R38, 0x5410, R2 ;  /* 0x0000541026227816 */ /* 0x000fe40000000002 */
[----:B------:R-:W-:-:S02]  /*79b0*/  LOP3.LUT R2, R2, 0xffff, RZ, 0xc0, !PT ;  /* 0x0000ffff02027812 */ /* 0x000fc400078ec0ff */
[----:B------:R-:W-:Y:S02]  /*79c0*/  @P4 PRMT R174, R240, 0x5410, RZ ;  /* 0x00005410f0ae4816 */ /* 0x000fe400000000ff */
[----:B------:R-:W-:Y:S02]  /*79d0*/  ISETP.LE.U32.AND P4, PT, R2, UR6, PT ;  /* 0x0000000602007c0c */ /* 0x000fe4000bf83070 */
[----:B---3--:R-:W-:Y:S01]  /*79e0*/  F2FP.F16.F32.PACK_AB R2, R211, R235 ;  /* 0x000000ebd302723e */ /* 0x008fe200000000ff */
[----:B------:R-:W-:-:S03]  /*79f0*/  IMAD.MOV.U32 R162, RZ, RZ, R156 ;  /* 0x000000ffffa27224 */ /* 0x000fc600078e009c */
[C---:B------:R-:W-:Y:S02]  /*7a00*/  PRMT R173, R2.reuse, 0x7610, R173 ;  /* 0x0000761002ad7816 */ /* 0x040fe400000000ad */
[----:B------:R-:W-:Y:S02]  /*7a10*/  PRMT R172, R2, 0x7632, R172 ;  /* 0x0000763202ac7816 */ /* 0x000fe400000000ac */
[----:B------:R-:W-:Y:S01]  /*7a20*/  PRMT R2, R43, 0x7632, R2 ;  /* 0x000076322b027816 */ /* 0x000fe20000000002 */
[----:B------:R-:W-:Y:S02]  /*7a30*/  IMAD.MOV.U32 R156, RZ, RZ, R61 ;  /* 0x000000ffff9c7224 */ /* 0x000fe400078e003d */
[----:B------:R-:W-:Y:S02]  /*7a40*/  @!P3 HADD2 R241, -R173.H0_H0, -RZ.H0_H0 ;  /* 0xa00000ffadf1b230 */ /* 0x000fe40000000900 */
[----:B------:R-:W-:Y:S01]  /*7a50*/  IMAD.MOV.U32 R163, RZ, RZ, R167 ;  /* 0x000000ffffa37224 */ /* 0x000fe200078e00a7 */
[----:B------:R-:W-:Y:S01]  /*7a60*/  LOP3.LUT R2, R2, 0xff, RZ, 0xc0, !PT ;  /* 0x000000ff02027812 */ /* 0x000fe200078ec0ff */
[----:B------:R-:W-:-:S02]  /*7a70*/  IMAD.MOV.U32 R61, RZ, RZ, R164 ;  /* 0x000000ffff3d7224 */ /* 0x000fc400078e00a4 */
[----:B------:R-:W-:Y:S01]  /*7a80*/  HMMA.16816.F32 R164, R20, R76, R8 ;  /* 0x0000004c14a4723c */ /* 0x000fe20000001808 */
[----:B------:R-:W-:Y:S02]  /*7a90*/  IMAD.MOV.U32 R169, RZ, RZ, R41 ;  /* 0x000000ffffa97224 */ /* 0x000fe400078e0029 */
[----:B------:R-:W-:Y:S01]  /*7aa0*/  FADD.FTZ R8, R66, R33 ;  /* 0x0000002142087221 */ /* 0x000fe20000010000 */
[----:B------:R-:W-:Y:S01]  /*7ab0*/  IMAD.MOV.U32 R159, RZ, RZ, R162 ;  /* 0x000000ffff9f7224 */ /* 0x000fe200078e00a2 */
[----:B------:R-:W-:Y:S01]  /*7ac0*/  PRMT R66, R173, 0x5410, R172 ;  /* 0x00005410ad427816 */ /* 0x000fe200000000ac */
[----:B------:R-:W-:Y:S02]  /*7ad0*/  IMAD.MOV.U32 R41, RZ, RZ, R152 ;  /* 0x000000ffff297224 */ /* 0x000fe400078e0098 */
[----:B------:R-:W-:Y:S01]  /*7ae0*/  IMAD.MOV.U32 R162, RZ, RZ, R153 ;  /* 0x000000ffffa27224 */ /* 0x000fe200078e0099 */
[----:B------:R-:W-:Y:S01]  /*7af0*/  @!P3 PRMT R173, R241, 0x5410, RZ ;  /* 0x00005410f1adb816 */ /* 0x000fe200000000ff */
[----:B------:R-:W-:-:S02]  /*7b00*/  IMAD.MOV.U32 R152, RZ, RZ, R160 ;  /* 0x000000ffff987224 */ /* 0x000fc400078e00a0 */
[----:B------:R-:W-:Y:S01]  /*7b10*/  IMAD.MOV.U32 R153, RZ, RZ, R151 ;  /* 0x000000ffff997224 */ /* 0x000fe200078e0097 */
[----:B------:R-:W-:Y:S01]  /*7b20*/  ISETP.LE.U32.AND P3, PT, R2, UR6, PT ;  /* 0x0000000602007c0c */ /* 0x000fe2000bf63070 */
[----:B------:R-:W-:Y:S02]  /*7b30*/  IMAD.MOV.U32 R151, RZ, RZ, R130 ;  /* 0x000000ffff977224 */ /* 0x000fe400078e0082 */
[----:B------:R-:W-:Y:S01]  /*7b40*/  IMAD.MOV.U32 R160, RZ, RZ, R144 ;  /* 0x000000ffffa07224 */ /* 0x000fe200078e0090 */
[----:B------:R-:W-:Y:S01]  /*7b50*/  LOP3.LUT R2, R44, 0xffff, RZ, 0xc0, !PT ;  /* 0x0000ffff2c027812 */ /* 0x000fe200078ec0ff */
[----:B------:R-:W-:Y:S02]  /*7b60*/  IMAD.MOV.U32 R144, RZ, RZ, R244 ;  /* 0x000000ffff907224 */ /* 0x000fe400078e00f4 */
[----:B------:R-:W-:Y:S01]  /*7b70*/  IMAD.MOV.U32 R130, RZ, RZ, R210 ;  /* 0x000000ffff827224 */ /* 0x000fe200078e00d2 */
[----:B------:R-:W-:Y:S04]  /*7b80*/  MUFU.EX2 R244, R252 ;  /* 0x000000fc00f47308 */ /* 0x000fe80000000800 */
[----:B------:R-:W3:Y:S01]  /*7b90*/  MUFU.EX2 R210, R243 ;  /* 0x000000f300d27308 */ /* 0x000ee20000000800 */
[----:B------:R-:W-:Y:S01]  /*7ba0*/  SHF.R.U32.HI R2, RZ, 0x8, R2 ;  /* 0x00000008ff027819 */ /* 0x000fe20000011602 */
[----:B------:R-:W-:-:S03]  /*7bb0*/  @P2 HADD2 R242, -R172.H0_H0, -RZ.H0_H0 ;  /* 0xa00000ffacf22230 */ /* 0x000fc60000000900 */
[----:B------:R-:W-:Y:S02]  /*7bc0*/  PRMT R33, R31, 0x5410, R2 ;  /* 0x000054101f217816 */ /* 0x000fe40000000002 */
[----:B------:R-:W-:Y:S02]  /*7bd0*/  LOP3.LUT R2, R2, 0xffff, RZ, 0xc0, !PT ;  /* 0x0000ffff02027812 */ /* 0x000fe400078ec0ff */
[----:B------:R-:W-:Y:S02]  /*7be0*/  @P2 PRMT R172, R242, 0x5410, RZ ;  /* 0x00005410f2ac2816 */ /* 0x000fe400000000ff */
[----:B------:R-:W-:Y:S02]  /*7bf0*/  ISETP.LE.U32.AND P2, PT, R2, UR6, PT ;  /* 0x0000000602007c0c */ /* 0x000fe4000bf43070 */
[----:B---3--:R-:W-:-:S04]  /*7c00*/  F2FP.F16.F32.PACK_AB R2, R210, R244 ;  /* 0x000000f4d202723e */ /* 0x008fc800000000ff */
[C---:B------:R-:W-:Y:S02]  /*7c10*/  PRMT R105, R2.reuse, 0x7610, R105 ;  /* 0x0000761002697816 */ /* 0x040fe40000000069 */
[----:B------:R-:W-:Y:S02]  /*7c20*/  PRMT R104, R2, 0x7632, R104 ;  /* 0x0000763202687816 */ /* 0x000fe40000000068 */
[----:B------:R-:W-:Y:S01]  /*7c30*/  LOP3.LUT R2, R46, 0xffff, RZ, 0xc0, !PT ;  /* 0x0000ffff2e027812 */ /* 0x000fe200078ec0ff */
[----:B------:R-:W-:-:S03]  /*7c40*/  @P1 HADD2 R246, -R105.H0_H0, -RZ.H0_H0 ;  /* 0xa00000ff69f61230 */ /* 0x000fc60000000900 */
[----:B------:R-:W-:Y:S01]  /*7c50*/  SHF.R.U32.HI R2, RZ, 0x8, R2 ;  /* 0x00000008ff027819 */ /* 0x000fe20000011602 */
[----:B------:R-:W-:Y:S01]  /*7c60*/  FADD.FTZ R9, R58, R28 ;  /* 0x0000001c3a097221 */ /* 0x000fe20000010000 */
[----:B------:R-:W-:Y:S02]  /*7c70*/  PRMT R58, R105, 0x5410, R104 ;  /* 0x00005410693a7816 */ /* 0x000fe40000000068 */
[----:B------:R-:W-:Y:S02]  /*7c80*/  LOP3.LUT R3, R2, 0xffff, RZ, 0xc0, !PT ;  /* 0x0000ffff02037812 */ /* 0x000fe400078ec0ff */
[----:B------:R-:W-:Y:S02]  /*7c90*/  @P1 PRMT R105, R246, 0x5410, RZ ;  /* 0x00005410f6691816 */ /* 0x000fe400000000ff */
[----:B------:R-:W-:Y:S02]  /*7ca0*/  ISETP.LE.U32.AND P1, PT, R3, UR6, PT ;  /* 0x0000000603007c0c */ /* 0x000fe4000bf23070 */
[----:B------:R-:W-:-:S02]  /*7cb0*/  SHF.R.U32.HI R3, RZ, 0x10, R46 ;  /* 0x00000010ff037819 */ /* 0x000fc4000001162e */
[----:B------:R-:W-:Y:S02]  /*7cc0*/  SHF.R.U32.HI R4, RZ, 0x10, R43 ;  /* 0x00000010ff047819 */ /* 0x000fe4000001162b */
[----:B------:R-:W-:Y:S02]  /*7cd0*/  LOP3.LUT R5, R3, 0xff, RZ, 0xc0, !PT ;  /* 0x000000ff03057812 */ /* 0x000fe400078ec0ff */
[----:B------:R-:W-:Y:S01]  /*7ce0*/  LOP3.LUT R3, R4, 0xff, RZ, 0xc0, !PT ;  /* 0x000000ff04037812 */ /* 0x000fe200078ec0ff */
[----:B------:R-:W-:-:S03]  /*7cf0*/  IMAD.MOV.U32 R238, RZ, RZ, R169 ;  /* 0x000000ffffee7224 */ /* 0x000fc600078e00a9 */
[----:B------:R-:W-:Y:S01]  /*7d00*/  PRMT R56, R3, 0x5410, R40 ;  /* 0x0000541003387816 */ /* 0x000fe20000000028 */
[----:B------:R-:W-:Y:S01]  /*7d10*/  FADD.FTZ R3, R171, R8 ;  /* 0x00000008ab037221 */ /* 0x000fe20000010000 */
[----:B------:R-:W-:Y:S02]  /*7d20*/  IMAD.MOV.U32 R171, RZ, RZ, R159 ;  /* 0x000000ffffab7224 */ /* 0x000fe400078e009f */
        /* <DEDUP_REMOVED lines=8> */
[----:B------:R-:W-:Y:S02]  /*7db0*/  IMAD.MOV.U32 R151, RZ, RZ, R53 ;  /* 0x000000ffff977224 */ /* 0x000fe400078e0035 */
[----:B------:R-:W-:-:S02]  /*7dc0*/  IMAD.MOV.U32 R152, RZ, RZ, R52 ;  /* 0x000000ffff987224 */ /* 0x000fc400078e0034 */
[----:B------:R-:W3:Y:S01]  /*7dd0*/  LDSM.16.MT88.4 R52, [R80+0xb000] ;  /* 0x00b000005034783b */ /* 0x000ee20000004200 */
[----:B------:R-:W-:Y:S02]  /*7de0*/  IMAD.MOV.U32 R147, RZ, RZ, R238 ;  /* 0x000000ffff937224 */ /* 0x000fe400078e00ee */
[----:B------:R-:W-:Y:S02]  /*7df0*/  IMAD.MOV.U32 R238, RZ, RZ, R171 ;  /* 0x000000ffffee7224 */ /* 0x000fe400078e00ab */
[----:B------:R-:W-:Y:S02]  /*7e00*/  IMAD.MOV.U32 R171, RZ, RZ, R169 ;  /* 0x000000ffffab7224 */ /* 0x000fe400078e00a9 */
[----:B------:R-:W-:Y:S02]  /*7e10*/  IMAD.MOV.U32 R148, RZ, RZ, R170 ;  /* 0x000000ffff947224 */ /* 0x000fe400078e00aa */
[----:B------:R-:W-:Y:S02]  /*7e20*/  IMAD.MOV.U32 R169, RZ, RZ, R41 ;  /* 0x000000ffffa97224 */ /* 0x000fe400078e0029 */
[----:B------:R-:W-:-:S02]  /*7e30*/  IMAD.MOV.U32 R170, RZ, RZ, R159 ;  /* 0x000000ffffaa7224 */ /* 0x000fc400078e009f */
[----:B------:R-:W-:Y:S02]  /*7e40*/  IMAD.MOV.U32 R41, RZ, RZ, R155 ;  /* 0x000000ffff297224 */ /* 0x000fe400078e009b */
[----:B------:R-:W-:Y:S01]  /*7e50*/  FADD.FTZ R31, R63, R9 ;  /* 0x000000093f1f7221 */ /* 0x000fe20000010000 */
[----:B------:R-:W-:Y:S02]  /*7e60*/  IMAD.MOV.U32 R159, RZ, RZ, R162 ;  /* 0x000000ffff9f7224 */ /* 0x000fe400078e00a2 */
[----:B------:R-:W-:Y:S02]  /*7e70*/  IMAD.MOV.U32 R155, RZ, RZ, R154 ;  /* 0x000000ffff9b7224 */ /* 0x000fe400078e009a */
[----:B------:R-:W-:Y:S02]  /*7e80*/  IMAD.MOV.U32 R154, RZ, RZ, R61 ;  /* 0x000000ffff9a7224 */ /* 0x000fe400078e003d */
[----:B------:R-:W-:Y:S02]  /*7e90*/  IMAD.MOV.U32 R162, RZ, RZ, R60 ;  /* 0x000000ffffa27224 */ /* 0x000fe400078e003c */
[----:B------:R-:W4:Y:S01]  /*7ea0*/  LDSM.16.MT88.4 R60, [R80+0xb400] ;  /* 0x00b40000503c783b */ /* 0x000f220000004200 */
[----:B------:R-:W-:Y:S01]  /*7eb0*/  PRMT R37, R5, 0x5410, R29 ;  /* 0x0000541005257816 */ /* 0x000fe2000000001d */
[----:B------:R-:W-:Y:S01]  /*7ec0*/  @!P6 HADD2 R247, -R223.H0_H0, -RZ.H0_H0 ;  /* 0xa00000ffdff7e230 */ /* 0x000fe20000000900 */
[----:B------:R-:W-:-:S02]  /*7ed0*/  PRMT R36, R32, 0x5410, R2 ;  /* 0x0000541020247816 */ /* 0x000fc40000000002 */
[----:B------:R-:W-:Y:S02]  /*7ee0*/  LOP3.LUT R2, R49, 0xffff, RZ, 0xc0, !PT ;  /* 0x0000ffff31027812 */ /* 0x000fe400078ec0ff */
[----:B------:R-:W-:Y:S02]  /*7ef0*/  @!P6 PRMT R223, R247, 0x5410, RZ ;  /* 0x00005410f7dfe816 */ /* 0x000fe400000000ff */
[----:B------:R-:W-:Y:S02]  /*7f00*/  ISETP.LE.U32.AND P6, PT, R2, UR6, PT ;  /* 0x0000000602007c0c */ /* 0x000fe4000bfc3070 */
[----:B------:R-:W-:Y:S01]  /*7f10*/  LOP3.LUT R2, R43, 0xffff, RZ, 0xc0, !PT ;  /* 0x0000ffff2b027812 */ /* 0x000fe200078ec0ff */
[----:B---3--:R-:W-:Y:S03]  /*7f20*/  HMMA.16816.F32 R8, R24, R52, RZ ;  /* 0x000000341808723c */ /* 0x008fe600000018ff */
[----:B------:R-:W-:Y:S01]  /*7f30*/  SHF.R.U32.HI R2, RZ, 0x8, R2 ;  /* 0x00000008ff027819 */ /* 0x000fe20000011602 */
[----:B------:R-:W-:-:S03]  /*7f40*/  IMAD.MOV.U32 R92, RZ, RZ, R41 ;  /* 0x000000ffff5c7224 */ /* 0x000fc600078e0029 */
[----:B------:R-:W-:Y:S02]  /*7f50*/  PRMT R38, R47, 0x5410, R2 ;  /* 0x000054102f267816 */ /* 0x000fe40000000002 */
[----:B------:R-:W-:Y:S01]  /*7f60*/  LOP3.LUT R2, R2, 0xffff, RZ, 0xc0, !PT ;  /* 0x0000ffff02027812 */ /* 0x000fe200078ec0ff */
[----:B------:R-:W-:Y:S01]  /*7f70*/  FADD.FTZ R29, R147, R6 ;  /* 0x00000006931d7221 */ /* 0x000fe20000010000 */
[----:B------:R-:W-:Y:S01]  /*7f80*/  IMAD.MOV.U32 R73, RZ, RZ, R171 ;  /* 0x000000ffff497224 */ /* 0x000fe200078e00ab */
[----:B------:R-:W3:Y:S01]  /*7f90*/  LDSM.16.MT88.4 R44, [R39+0xb000] ;  /* 0x00b00000272c783b */ /* 0x000ee20000004200 */
        /* <DEDUP_REMOVED lines=9> */
[----:B----4-:R-:W-:Y:S01]  /*8030*/  HMMA.16816.F32 R156, R20, R60, R8 ;  /* 0x0000003c149c723c */ /* 0x010fe20000001808 */
[----:B--2---:R-:W-:-:S05]  /*8040*/  @P0 HADD2 R7, -R104.H0_H0, -RZ.H0_H0 ;  /* 0xa00000ff68070230 */ /* 0x004fca0000000900 */
[----:B------:R-:W-:Y:S02]  /*8050*/  PRMT R5, R7, 0x7610, R5 ;  /* 0x0000761007057816 */ /* 0x000fe40000000005 */
[----:B------:R1:W2:Y:S02]  /*8060*/  LDL.LU.S16 R7, [R1+0x54] ;  /* 0x0000540001077983 */ /* 0x0002a40000300600 */
[----:B------:R-:W-:Y:S02]  /*8070*/  @P0 PRMT R104, R5, 0x5410, RZ ;  /* 0x0000541005680816 */ /* 0x000fe400000000ff */
[----:B------:R-:W-:Y:S01]  /*8080*/  ISETP.LE.U32.AND P0, PT, R2, UR6, PT ;  /* 0x0000000602007c0c */ /* 0x000fe2000bf03070 */
[----:B------:R1:W5:Y:S01]  /*8090*/  LDL.LU R101, [R1+0x184] ;  /* 0x0001840001657983 */ /* 0x0003620000300800 */
[----:B------:R-:W-:Y:S01]  /*80a0*/  FADD.FTZ R2, R236, R31 ;  /* 0x0000001fec027221 */ /* 0x000fe20000010000 */
[----:B------:R-:W4:Y:S02]  /*80b0*/  LDCU.64 UR6, c[0x0][0x418] ;  /* 0x00008300ff0677ac */ /* 0x000f240008000a00 */
[----:B------:R-:W4:Y:S04]  /*80c0*/  LDL.LU R236, [R1+0x180] ;  /* 0x0001800001ec7983 */ /* 0x000f280000300800 */
[----:B------:R1:W3:Y:S01]  /*80d0*/  LDL.LU.S16 R8, [R1+0x64] ;  /* 0x0000640001087983 */ /* 0x0002e20000300600 */
[----:B--2---:R-:W-:-:S05]  /*80e0*/  @!P5 HADD2 R7, -R218.H0_H0, -RZ.H0_H0 ;  /* 0xa00000ffda07d230 */ /* 0x004fca0000000900 */
[----:B------:R-:W-:-:S04]  /*80f0*/  PRMT R4, R7, 0x7610, R4 ;  /* 0x0000761007047816 */ /* 0x000fc80000000004 */
[----:B------:R-:W-:Y:S02]  /*8100*/  @!P5 PRMT R218, R4, 0x5410, RZ ;  /* 0x0000541004dad816 */ /* 0x000fe400000000ff */
[----:B------:R-:W-:Y:S01]  /*8110*/  HMMA.16816.F32 R4, R16, R52, RZ ;  /* 0x000000341004723c */ /* 0x000fe200000018ff */
[----:B---3--:R-:W-:-:S15]  /*8120*/  @!P4 HADD2 R8, -R200.H0_H0, -RZ.H0_H0 ;  /* 0xa00000ffc808c230 */ /* 0x008fde0000000900 */
[----:B------:R-:W-:-:S04]  /*8130*/  NOP ;  /* 0x0000000000007918 */ /* 0x000fc80000000000 */
[----:B------:R-:W-:Y:S01]  /*8140*/  HMMA.16816.F32 R240, R12, R60, R4 ;  /* 0x0000003c0cf0723c */ /* 0x000fe20000001804 */
[----:B------:R-:W-:Y:S02]  /*8150*/  PRMT R7, R8, 0x7610, R7 ;  /* 0x0000761008077816 */ /* 0x000fe40000000007 */
[----:B------:R1:W2:Y:S02]  /*8160*/  LDL.LU.S16 R8, [R1+0x5c] ;  /* 0x00005c0001087983 */ /* 0x0002a40000300600 */
[----:B--2---:R-:W-:-:S05]  /*8170*/  @!P3 HADD2 R8, -R192.H0_H0, -RZ.H0_H0 ;  /* 0xa00000ffc008b230 */ /* 0x004fca0000000900 */
[----:B------:R-:W-:Y:S02]  /*8180*/  PRMT R6, R8, 0x7610, R6 ;  /* 0x0000761008067816 */ /* 0x000fe40000000006 */
[----:B------:R1:W2:Y:S02]  /*8190*/  LDL.LU.S16 R8, [R1+0x60] ;  /* 0x0000600001087983 */ /* 0x0002a40000300600 */
[----:B--2---:R-:W-:-:S05]  /*81a0*/  @!P2 HADD2 R8, -R184.H0_H0, -RZ.H0_H0 ;  /* 0xa00000ffb808a230 */ /* 0x004fca0000000900 */
[----:B------:R-:W-:Y:S02]  /*81b0*/  PRMT R5, R8, 0x7610, R5 ;  /* 0x0000761008057816 */ /* 0x000fe40000000005 */
[----:B------:R1:W2:Y:S04]  /*81c0*/  LDL.LU.S16 R8, [R1+0x58] ;  /* 0x0000580001087983 */ /* 0x0002a80000300600 */
[----:B------:R1:W3:Y:S04]  /*81d0*/  LDL.LU.S16 R11, [R1+0x6c] ;  /* 0x00006c00010b7983 */ /* 0x0002e80000300600 */
[----:B------:R1:W3:Y:S01]  /*81e0*/  LDL.LU.S16 R10, [R1+0x68] ;  /* 0x00006800010a7983 */ /* 0x0002e20000300600 */
[----:B------:R-:W-:Y:S01]  /*81f0*/  @!P4 PRMT R200, R7, 0x5410, RZ ;  /* 0x0000541007c8c816 */ /* 0x000fe200000000ff */
[----:B------:R-:W-:Y:S01]  /*8200*/  FADD.FTZ R7, R92, R29 ;  /* 0x0000001d5c077221 */ /* 0x000fe20000010000 */
[----:B------:R-:W-:-:S02]  /*8210*/  IMAD.MOV.U32 R92, RZ, RZ, R171 ;  /* 0x000000ffff5c7224 */ /* 0x000fc400078e00ab */
[----:B------:R-:W-:Y:S02]  /*8220*/  IMAD.MOV.U32 R171, RZ, RZ, R41 ;  /* 0x000000ffffab7224 */ /* 0x000fe400078e0029 */
[----:B------:R-:W1:Y:S01]  /*8230*/  LDSM.16.MT88.4 R40, [R39+0xb400] ;  /* 0x00b400002728783b */ /* 0x000e620000004200 */
[----:B------:R-:W-:Y:S01]  /*8240*/  FADD.FTZ R28, R98, R3 ;  /* 0x00000003621c7221 */ /* 0x000fe20000010000 */
[----:B------:R-:W-:Y:S01]  /*8250*/  FADD.FTZ R3, R73, R30 ;  /* 0x0000001e49037221 */ /* 0x000fe20000010000 */
[----:B------:R-:W-:-:S03]  /*8260*/  @!P2 PRMT R184, R5, 0x5410, RZ ;  /* 0x0000541005b8a816 */ /* 0x000fc600000000ff */
[----:B------:R-:W-:Y:S01]  /*8270*/  FADD.FTZ R5, R233, R3 ;  /* 0x00000003e9057221 */ /* 0x000fe20000010000 */
[----:B------:R-:W-:Y:S01]  /*8280*/  @!P3 PRMT R192, R6, 0x5410, RZ ;  /* 0x0000541006c0b816 */ /* 0x000fe200000000ff */
[----:B------:R-:W-:Y:S02]  /*8290*/  FADD.FTZ R6, R99, R28 ;  /* 0x0000001c63067221 */ /* 0x000fe40000010000 */
[----:B------:R-:W-:Y:S01]  /*82a0*/  HMMA.16816.F32 R28, R24, R44, RZ ;  /* 0x0000002c181c723c */ /* 0x000fe200000018ff */
[----:B------:R-:W-:Y:S01]  /*82b0*/  FADD.FTZ R48, R133, R5 ;  /* 0x0000000585307221 */ /* 0x000fe20000010000 */
[----:B------:R-:W-:Y:S02]  /*82c0*/  IMAD.MOV.U32 R73, RZ, RZ, R155 ;  /* 0x000000ffff497224 */ /* 0x000fe400078e009b */
[----:B------:R-:W-:Y:S01]  /*82d0*/  FADD.FTZ R49, R126, R6 ;  /* 0x000000067e317221 */ /* 0x000fe20000010000 */
[----:B------:R-:W-:Y:S02]  /*82e0*/  IMAD.MOV.U32 R72, RZ, RZ, R154 ;  /* 0x000000ffff487224 */ /* 0x000fe400078e009a */
[----:B------:R-:W-:-:S02]  /*82f0*/  IMAD.MOV.U32 R155, RZ, RZ, R153 ;  /* 0x000000ffff9b7224 */ /* 0x000fc400078e0099 */
[----:B------:R-:W-:Y:S02]  /*8300*/  IMAD.MOV.U32 R154, RZ, RZ, R152 ;  /* 0x000000ffff9a7224 */ /* 0x000fe400078e0098 */
[----:B------:R-:W-:Y:S02]  /*8310*/  IMAD.MOV.U32 R153, RZ, RZ, R151 ;  /* 0x000000ffff997224 */ /* 0x000fe400078e0097 */
[----:B------:R-:W-:Y:S02]  /*8320*/  IMAD.U32 R6, RZ, RZ, UR25 ;  /* 0x00000019ff067e24 */ /* 0x000fe4000f8e00ff */
[----:B------:R-:W-:Y:S02]  /*8330*/  IMAD.MOV.U32 R152, RZ, RZ, R160 ;  /* 0x000000ffff987224 */ /* 0x000fe400078e00a0 */
[----:B------:R-:W-:Y:S02]  /*8340*/  IMAD.MOV.U32 R151, RZ, RZ, R149 ;  /* 0x000000ffff977224 */ /* 0x000fe400078e0095 */
[----:B------:R-:W-:-:S02]  /*8350*/  IMAD.MOV.U32 R160, RZ, RZ, R146 ;  /* 0x000000ffffa07224 */ /* 0x000fc400078e0092 */
[----:B------:R-:W-:Y:S02]  /*8360*/  IMAD.MOV.U32 R149, RZ, RZ, R145 ;  /* 0x000000ffff957224 */ /* 0x000fe400078e0091 */
[----:B------:R-:W-:Y:S02]  /*8370*/  IMAD.MOV.U32 R77, RZ, RZ, R144 ;  /* 0x000000ffff4d7224 */ /* 0x000fe400078e0090 */
[----:B------:R-:W-:Y:S01]  /*8380*/  FADD.FTZ R7, R135, R7 ;  /* 0x0000000787077221 */ /* 0x000fe20000010000 */
[----:B------:R-:W-:Y:S01]  /*8390*/  IMAD.MOV.U32 R233, RZ, RZ, R238 ;  /* 0x000000ffffe97224 */ /* 0x000fe200078e00ee */
[--C-:B------:R-:W-:Y:S02]  /*83a0*/  HSET2.LE.AND R32, R33, R0.reuse, PT ;  /* 0x0000000021207233 */ /* 0x100fe40003803000 */
[----:B------:R-:W-:Y:S01]  /*83b0*/  FADD.FTZ R247, R136, R7 ;  /* 0x0000000788f77221 */ /* 0x000fe20000010000 */
[----:B------:R-:W-:Y:S02]  /*83c0*/  LOP3.LUT R7, R85, 0xff00ff, RZ, 0xc0, !PT ;  /* 0x00ff00ff55077812 */ /* 0x000fe400078ec0ff */
[----:B------:R-:W-:-:S02]  /*83d0*/  HSET2.LE.AND R33, R68, R0, PT ;  /* 0x0000000044217233 */ /* 0x000fc40003803000 */
[----:B------:R-:W-:Y:S02]  /*83e0*/  LOP3.LUT R96, R96, R32, RZ, 0xc0, !PT ;  /* 0x0000002060607212 */ /* 0x000fe400078ec0ff */
[--C-:B------:R-:W-:Y:S01]  /*83f0*/  HSET2.LE.AND R7, R7, R0.reuse, PT ;  /* 0x0000000007077233 */ /* 0x100fe20003803000 */
[----:B------:R-:W-:Y:S01]  /*8400*/  IMAD.U32 R32, RZ, RZ, UR25 ;  /* 0x00000019ff207e24 */ /* 0x000fe2000f8e00ff */
[--C-:B------:R-:W-:Y:S01]  /*8410*/  HSET2.LE.AND R36, R36, R0.reuse, PT ;  /* 0x0000000024247233 */ /* 0x100fe20003803000 */
[----:B------:R-:W-:Y:S01]  /*8420*/  FADD.FTZ R246, R129, R49 ;  /* 0x0000003181f67221 */ /* 0x000fe20000010000 */
[--C-:B------:R-:W-:Y:S02]  /*8430*/  HSET2.LE.AND R37, R37, R0.reuse, PT ;  /* 0x0000000025257233 */ /* 0x100fe40003803000 */
[----:B------:R-:W-:Y:S02]  /*8440*/  HSET2.LE.AND R38, R38, R0, PT ;  /* 0x0000000026267233 */ /* 0x000fe40003803000 */
[----:B------:R-:W-:-:S02]  /*8450*/  LOP3.LUT R99, R67, R7, RZ, 0xc0, !PT ;  /* 0x0000000743637212 */ /* 0x000fc400078ec0ff */
[----:B------:R-:W-:Y:S01]  /*8460*/  LOP3.LUT R97, R97, R33, RZ, 0xc0, !PT ;  /* 0x0000002161617212 */ /* 0x000fe200078ec0ff */
[----:B------:R-:W-:Y:S02]  /*8470*/  IMAD.MOV.U32 R129, RZ, RZ, R77 ;  /* 0x000000ffff817224 */ /* 0x000fe400078e004d */
[----:B------:R-:W-:Y:S02]  /*8480*/  IMAD.MOV.U32 R52, RZ, RZ, R139 ;  /* 0x000000ffff347224 */ /* 0x000fe400078e008b */
[----:B------:R-:W-:Y:S02]  /*8490*/  IMAD.MOV.U32 R53, RZ, RZ, R138 ;  /* 0x000000ffff357224 */ /* 0x000fe400078e008a */
[----:B------:R-:W-:Y:S02]  /*84a0*/  IMAD.MOV.U32 R76, RZ, RZ, R151 ;  /* 0x000000ffff4c7224 */ /* 0x000fe400078e0097 */
[----:B------:R-:W-:Y:S02]  /*84b0*/  IMAD.MOV.U32 R77, RZ, RZ, R149 ;  /* 0x000000ffff4d7224 */ /* 0x000fe400078e0095 */
[----:B------:R-:W-:-:S02]  /*84c0*/  IMAD.MOV.U32 R136, RZ, RZ, R123 ;  /* 0x000000ffff887224 */ /* 0x000fc400078e007b */
[----:B------:R-:W-:Y:S02]  /*84d0*/  IMAD.MOV.U32 R138, RZ, RZ, R124 ;  /* 0x000000ffff8a7224 */ /* 0x000fe400078e007c */
[----:B------:R-:W-:Y:S02]  /*84e0*/  IMAD.MOV.U32 R139, RZ, RZ, R120 ;  /* 0x000000ffff8b7224 */ /* 0x000fe400078e0078 */
[----:B--2---:R-:W-:-:S05]  /*84f0*/  @!P1 HADD2 R8, -R180.H0_H0, -RZ.H0_H0 ;  /* 0xa00000ffb4089230 */ /* 0x004fca0000000900 */
[----:B------:R-:W-:-:S04]  /*8500*/  PRMT R4, R8, 0x7610, R4 ;  /* 0x0000761008047816 */ /* 0x000fc80000000004 */
[----:B------:R-:W-:Y:S01]  /*8510*/  @!P1 PRMT R180, R4, 0x5410, RZ ;  /* 0x0000541004b49816 */ /* 0x000fe200000000ff */
[----:B------:R-:W-:Y:S01]  /*8520*/  FADD.FTZ R4, R150, R2 ;  /* 0x0000000296047221 */ /* 0x000fe20000010000 */
[----:B------:R-:W-:Y:S01]  /*8530*/  IMAD.U32 R2, RZ, RZ, UR21 ;  /* 0x00000015ff027e24 */ /* 0x000fe2000f8e00ff */
[----:B----4-:R-:W-:Y:S02]  /*8540*/  SHF.R.S32.HI R8, RZ, 0x1f, R236 ;  /* 0x0000001fff087819 */ /* 0x010fe400000114ec */
[----:B------:R-:W-:Y:S01]  /*8550*/  IADD3 R3, P1, PT, R236, UR21, RZ ;  /* 0x00000015ec037c10 */ /* 0x000fe2000ff3e0ff */
[----:B---3--:R-:W-:Y:S02]  /*8560*/  @!P6 HADD2 R11, -R50.H0_H0, -RZ.H0_H0 ;  /* 0xa00000ff320be230 */ /* 0x008fe40000000900 */
[----:B------:R-:W-:Y:S01]  /*8570*/  @!P0 HADD2 R10, -R196.H0_H0, -RZ.H0_H0 ;  /* 0xa00000ffc40a8230 */ /* 0x000fe20000000900 */
[----:B------:R-:W-:Y:S02]  /*8580*/  LEA.HI.X.SX32 R8, R2, R8, 0x1, P1 ;  /* 0x0000000802087211 */ /* 0x000fe400008f0eff */
[----:B------:R-:W-:-:S02]  /*8590*/  LEA R2, P1, R3, UR6, 0x1 ;  /* 0x0000000603027c11 */ /* 0x000fc4000f8208ff */
[----:B------:R-:W-:Y:S02]  /*85a0*/  PRMT R9, R11, 0x7610, R9 ;  /* 0x000076100b097816 */ /* 0x000fe40000000009 */
[--C-:B------:R-:W-:Y:S02]  /*85b0*/  LEA.HI.X R3, R3, UR7, R8.reuse, 0x1, P1 ;  /* 0x0000000703037c11 */ /* 0x100fe400088f0c08 */
[----:B------:R-:W-:Y:S01]  /*85c0*/  PRMT R8, R10, 0x7610, R8 ;  /* 0x000076100a087816 */ /* 0x000fe20000000008 */
[----:B------:R-:W-:Y:S01]  /*85d0*/  USHF.L.U32 UR6, UR25, 0x3, URZ ;  /* 0x0000000319067899 */ /* 0x000fe200080006ff */
[----:B------:R-:W-:Y:S02]  /*85e0*/  @!P6 PRMT R50, R9, 0x5410, RZ ;  /* 0x000054100932e816 */ /* 0x000fe400000000ff */
[----:B------:R-:W-:Y:S02]  /*85f0*/  @!P0 PRMT R196, R8, 0x5410, RZ ;  /* 0x0000541008c48816 */ /* 0x000fe400000000ff */
[----:B------:R-:W-:Y:S01]  /*8600*/  HMMA.16816.F32 R8, R16, R44, RZ ;  /* 0x0000002c1008723c */ /* 0x000fe200000018ff */
[----:B------:R-:W-:Y:S01]  /*8610*/  FADD.FTZ R252, R125, R4 ;  /* 0x000000047dfc7221 */ /* 0x000fe20000010000 */
[----:B------:R-:W-:-:S04]  /*8620*/  IMAD.U32 R4, RZ, RZ, UR6 ;  /* 0x00000006ff047e24 */ /* 0x000fc8000f8e00ff */
[----:B------:R-:W-:Y:S01]  /*8630*/  IMAD.WIDE R4, R4, 0x2, R2 ;  /* 0x0000000204047825 */ /* 0x000fe200078e0202 */
[----:B------:R-:W-:Y:S03]  /*8640*/  STG.E.U16 desc[UR26][R2.64], R59 ;  /* 0x0000003b02007986 */ /* 0x000fe6000c10151a */
[----:B------:R-:W-:Y:S01]  /*8650*/  IMAD.MOV.U32 R150, RZ, RZ, R147 ;  /* 0x000000ffff967224 */ /* 0x000fe200078e0093 */
[----:B------:R-:W-:Y:S01]  /*8660*/  STG.E.U16 desc[UR26][R2.64+0x2], R57 ;  /* 0x0000023902007986 */ /* 0x000fe2000c10151a */
[-C--:B-1----:R-:W-:Y:S01]  /*8670*/  HMMA.16816.F32 R144, R20, R40.reuse, R28 ;  /* 0x000000281490723c */ /* 0x082fe2000000181c */
[----:B------:R-:W-:Y:S02]  /*8680*/  IMAD.WIDE R30, R6, 0x70, R4 ;  /* 0x00000070061e7825 */ /* 0x000fe400078e0204 */
[----:B------:R-:W-:Y:S04]  /*8690*/  STG.E.U16 desc[UR26][R4.64], R64 ;  /* 0x0000004004007986 */ /* 0x000fe8000c10151a */
[----:B------:R1:W-:Y:S01]  /*86a0*/  STG.E.U16 desc[UR26][R4.64+0x2], R65 ;  /* 0x0000024104007986 */ /* 0x0003e2000c10151a */
[----:B------:R-:W-:Y:S01]  /*86b0*/  HMMA.16816.F32 R236, R12, R40, R8 ;  /* 0x000000280cec723c */ /* 0x000fe20000001808 */
[----:B------:R-:W-:-:S02]  /*86c0*/  LOP3.LUT R9, R81, 0xff00ff, RZ, 0xc0, !PT ;  /* 0x00ff00ff51097812 */ /* 0x000fc400078ec0ff */
[--C-:B------:R-:W-:Y:S02]  /*86d0*/  HSET2.LE.AND R8, R70, R0.reuse, PT ;  /* 0x0000000046087233 */ /* 0x100fe40003803000 */
[--C-:B------:R-:W-:Y:S02]  /*86e0*/  HSET2.LE.AND R28, R34, R0.reuse, PT ;  /* 0x00000000221c7233 */ /* 0x100fe40003803000 */
[----:B------:R-:W-:Y:S02]  /*86f0*/  LOP3.LUT R10, R83, 0xff00ff, RZ, 0xc0, !PT ;  /* 0x00ff00ff530a7812 */ /* 0x000fe400078ec0ff */
[--C-:B------:R-:W-:Y:S02]  /*8700*/  HSET2.LE.AND R9, R9, R0.reuse, PT ;  /* 0x0000000009097233 */ /* 0x100fe40003803000 */
[--C-:B------:R-:W-:Y:S02]  /*8710*/  HSET2.LE.AND R29, R69, R0.reuse, PT ;  /* 0x00000000451d7233 */ /* 0x100fe40003803000 */
[----:B------:R-:W-:-:S02]  /*8720*/  HSET2.LE.AND R6, R82, R0, PT ;  /* 0x0000000052067233 */ /* 0x000fc40003803000 */
[----:B-1----:R-:W-:-:S05]  /*8730*/  LOP3.LUT R5, R88, 0xff00ff, RZ, 0xc0, !PT ;  /* 0x00ff00ff58057812 */ /* 0x002fca00078ec0ff */
[--C-:B------:R-:W-:Y:S02]  /*8740*/  HSET2.LE.AND R5, R5, R0.reuse, PT ;  /* 0x0000000005057233 */ /* 0x100fe40003803000 */
[----:B------:R-:W-:-:S03]  /*8750*/  HSET2.LE.AND R4, R71, R0, PT ;  /* 0x0000000047047233 */ /* 0x000fc60003803000 */
[----:B------:R-:W-:Y:S02]  /*8760*/  LOP3.LUT R11, R94, R5, RZ, 0xc0, !PT ;  /* 0x000000055e0b7212 */ /* 0x000fe400078ec0ff */
[----:B------:R-:W-:Y:S02]  /*8770*/  LOP3.LUT R94, R66, R8, RZ, 0xc0, !PT ;  /* 0x00000008425e7212 */ /* 0x000fe400078ec0ff */
[--C-:B------:R-:W-:Y:S02]  /*8780*/  HSET2.LE.AND R34, R35, R0.reuse, PT ;  /* 0x0000000023227233 */ /* 0x100fe40003803000 */
[----:B------:R-:W-:Y:S01]  /*8790*/  LOP3.LUT R8, R117, R28, RZ, 0xc0, !PT ;  /* 0x0000001c75087212 */ /* 0x000fe200078ec0ff */
[----:B------:R-:W-:Y:S01]  /*87a0*/  IMAD.U32 R28, RZ, RZ, UR6 ;  /* 0x00000006ff1c7e24 */ /* 0x000fe2000f8e00ff */
[----:B------:R-:W-:Y:S02]  /*87b0*/  HSET2.LE.AND R35, R10, R0, PT ;  /* 0x000000000a237233 */ /* 0x000fe40003803000 */
[----:B------:R-:W-:-:S02]  /*87c0*/  LOP3.LUT R10, R95, R4, RZ, 0xc0, !PT ;  /* 0x000000045f0a7212 */ /* 0x000fc400078ec0ff */
[----:B------:R-:W-:Y:S01]  /*87d0*/  LOP3.LUT R95, R58, R9, RZ, 0xc0, !PT ;  /* 0x000000093a5f7212 */ /* 0x000fe200078ec0ff */
[----:B------:R-:W-:Y:S01]  /*87e0*/  IMAD.MOV.U32 R44, RZ, RZ, R233 ;  /* 0x000000ffff2c7224 */ /* 0x000fe200078e00e9 */
[----:B------:R-:W-:Y:S01]  /*87f0*/  LOP3.LUT R9, R116, R29, RZ, 0xc0, !PT ;  /* 0x0000001d74097212 */ /* 0x000fe200078ec0ff */
[----:B------:R-:W-:Y:S01]  /*8800*/  STG.E.U16 desc[UR26][R30.64], R51 ;  /* 0x000000331e007986 */ /* 0x000fe2000c10151a */
[----:B------:R-:W-:Y:S01]  /*8810*/  LOP3.LUT R98, R84, R6, RZ, 0xc0, !PT ;  /* 0x0000000654627212 */ /* 0x000fe200078ec0ff */
[----:B------:R-:W-:Y:S01]  /*8820*/  IMAD.WIDE R28, R28, 0x2, R30 ;  /* 0x000000021c1c7825 */ /* 0x000fe200078e021e */
[----:B------:R-:W-:Y:S01]  /*8830*/  HSET2.LE.AND R0, R56, R0, PT ;  /* 0x0000000038007233 */ /* 0x000fe20003803000 */
[----:B------:R1:W-:Y:S02]  /*8840*/  STG.E.U16 desc[UR26][R30.64+0x2], R50 ;  /* 0x000002321e007986 */ /* 0x0003e4000c10151a */
[----:B------:R-:W-:Y:S01]  /*8850*/  FADD.FTZ R233, R134, R48 ;  /* 0x0000003086e97221 */ /* 0x000fe20000010000 */
[----:B------:R-:W-:Y:S01]  /*8860*/  LOP3.LUT R6, R109, R34, RZ, 0xc0, !PT ;  /* 0x000000226d067212 */ /* 0x000fe200078ec0ff */
[----:B------:R-:W-:Y:S01]  /*8870*/  HMMA.16816.F32 R68, R16, R118, RZ ;  /* 0x000000761044723c */ /* 0x000fe200000018ff */
[----:B------:R-:W-:-:S07]  /*8880*/  LOP3.LUT R7, R108, R35, RZ, 0xc0, !PT ;  /* 0x000000236c077212 */ /* 0x000fce00078ec0ff */
[C---:B------:R-:W-:Y:S08]  /*8890*/  HMMA.16816.F32 R64, R16.reuse, R114, RZ ;  /* 0x000000721040723c */ /* 0x040ff000000018ff */
[----:B------:R-:W-:Y:S01]  /*88a0*/  HMMA.16816.F32 R56, R16, R110, RZ ;  /* 0x0000006e1038723c */ /* 0x000fe200000018ff */
[----:B-1----:R-:W-:-:S07]  /*88b0*/  IMAD.WIDE R30, R32, -0x70, R30 ;  /* 0xffffff90201e7825 */ /* 0x002fce00078e021e */
[C---:B------:R-:W-:Y:S08]  /*88c0*/  HMMA.16816.F32 R48, R16.reuse, R74, RZ ;  /* 0x0000004a1030723c */ /* 0x040ff000000018ff */
[C---:B------:R-:W-:Y:S08]  /*88d0*/  HMMA.16816.F32 R32, R16.reuse, R54, RZ ;  /* 0x000000361020723c */ /* 0x040ff000000018ff */
[----:B------:R-:W-:Y:S01]  /*88e0*/  HMMA.16816.F32 R16, R16, R46, RZ ;  /* 0x0000002e1010723c */ /* 0x000fe200000018ff */
[----:B------:R-:W-:-:S02]  /*88f0*/  IMAD.MOV.U32 R40, RZ, RZ, R72 ;  /* 0x000000ffff287224 */ /* 0x000fc400078e0048 */
[----:B------:R-:W-:Y:S02]  /*8900*/  IMAD.MOV.U32 R41, RZ, RZ, R73 ;  /* 0x000000ffff297224 */ /* 0x000fe400078e0049 */
[----:B------:R-:W-:Y:S02]  /*8910*/  IMAD.MOV.U32 R82, RZ, RZ, R163 ;  /* 0x000000ffff527224 */ /* 0x000fe400078e00a3 */
        /* <DEDUP_REMOVED lines=14> */
[----:B------:R-:W-:Y:S01]  /*8a00*/  HMMA.16816.F32 R132, R12, R78, R48 ;  /* 0x0000004e0c84723c */ /* 0x000fe20000001830 */
[----:B------:R-:W-:Y:S02]  /*8a10*/  IMAD.MOV.U32 R116, RZ, RZ, R127 ;  /* 0x000000ffff747224 */ /* 0x000fe400078e007f */
[----:B------:R-:W-:-:S05]  /*8a20*/  IMAD.MOV.U32 R137, RZ, RZ, R122 ;  /* 0x000000ffff897224 */ /* 0x000fca00078e007a */
[C---:B------:R-:W-:Y:S08]  /*8a30*/  HMMA.16816.F32 R120, R12.reuse, R90, R64 ;  /* 0x0000005a0c78723c */ /* 0x040ff00000001840 */
[C---:B------:R-:W-:Y:S08]  /*8a40*/  HMMA.16816.F32 R124, R12.reuse, R86, R56 ;  /* 0x000000560c7c723c */ /* 0x040ff00000001838 */
[----:B------:R-:W-:Y:S08]  /*8a50*/  HMMA.16816.F32 R140, R12, R42, R16 ;  /* 0x0000002a0c8c723c */ /* 0x000ff00000001810 */
[C---:B------:R-:W-:Y:S08]  /*8a60*/  HMMA.16816.F32 R12, R24.reuse, R118, RZ ;  /* 0x00000076180c723c */ /* 0x040ff000000018ff */
[----:B------:R-:W-:-:S12]  /*8a70*/  HMMA.16816.F32 R16, R24, R114, RZ ;  /* 0x000000721810723c */ /* 0x000fd800000018ff */
[----:B------:R-:W-:Y:S08]  /*8a80*/  HMMA.16816.F32 R64, R20, R106, R12 ;  /* 0x0000006a1440723c */ /* 0x000ff0000000180c */
[----:B------:R-:W-:Y:S08]  /*8a90*/  HMMA.16816.F32 R12, R24, R110, RZ ;  /* 0x0000006e180c723c */ /* 0x000ff000000018ff */
[----:B------:R-:W-:Y:S08]  /*8aa0*/  HMMA.16816.F32 R56, R20, R90, R16 ;  /* 0x0000005a1438723c */ /* 0x000ff00000001810 */
[----:B------:R-:W-:Y:S08]  /*8ab0*/  HMMA.16816.F32 R16, R24, R74, RZ ;  /* 0x0000004a1810723c */ /* 0x000ff000000018ff */
[----:B------:R-:W-:Y:S08]  /*8ac0*/  HMMA.16816.F32 R48, R20, R86, R12 ;  /* 0x000000561430723c */ /* 0x000ff0000000180c */
[C---:B------:R-:W-:Y:S08]  /*8ad0*/  HMMA.16816.F32 R12, R24.reuse, R54, RZ ;  /* 0x00000036180c723c */ /* 0x040ff000000018ff */
[----:B------:R-:W-:Y:S08]  /*8ae0*/  HMMA.16816.F32 R24, R24, R46, RZ ;  /* 0x0000002e1818723c */ /* 0x000ff000000018ff */
[C---:B------:R-:W-:Y:S01]  /*8af0*/  HMMA.16816.F32 R32, R20.reuse, R78, R16 ;  /* 0x0000004e1420723c */ /* 0x040fe20000001810 */
[----:B------:R-:W1:Y:S07]  /*8b00*/  LDSM.16.MT88.4 R16, [R39+0x9800] ;  /* 0x009800002710783b */ /* 0x000e6e0000004200 */
[C---:B------:R-:W-:Y:S01]  /*8b10*/  HMMA.16816.F32 R60, R20.reuse, R62, R12 ;  /* 0x0000003e143c723c */ /* 0x040fe2000000180c */
[----:B------:R-:W-:Y:S07]  /*8b20*/  LDSM.16.MT88.4 R12, [R80+0xa800] ;  /* 0x00a80000500c783b */ /* 0x000fee0000004200 */
[----:B------:R-:W-:Y:S01]  /*8b30*/  HMMA.16816.F32 R24, R20, R42, R24 ;  /* 0x0000002a1418723c */ /* 0x000fe20000001818 */
[----:B------:R-:W2:Y:S01]  /*8b40*/  LDSM.16.MT88.4 R20, [R80+0x9800] ;  /* 0x009800005014783b */ /* 0x000ea20000004200 */
[----:B------:R-:W-:-:S02]  /*8b50*/  LOP3.LUT R4, R112, R38, RZ, 0xc0, !PT ;  /* 0x0000002670047212 */ /* 0x000fc400078ec0ff */
[----:B------:R-:W-:Y:S01]  /*8b60*/  LOP3.LUT R5, R113, R0, RZ, 0xc0, !PT ;  /* 0x0000000071057212 */ /* 0x000fe200078ec0ff */
[----:B------:R-:W-:Y:S01]  /*8b70*/  IMAD.MOV.U32 R45, RZ, RZ, R92 ;  /* 0x000000ffff2d7224 */ /* 0x000fe200078e005c */
[----:B------:R-:W-:Y:S01]  /*8b80*/  LOP3.LUT R92, R93, R36, RZ, 0xc0, !PT ;  /* 0x000000245d5c7212 */ /* 0x000fe200078ec0ff */
[----:B------:R-:W-:Y:S01]  /*8b90*/  IMAD.MOV.U32 R106, RZ, RZ, R116 ;  /* 0x000000ffff6a7224 */ /* 0x000fe200078e0074 */
[----:B------:R-:W-:Y:S01]  /*8ba0*/  LOP3.LUT R93, R89, R37, RZ, 0xc0, !PT ;  /* 0x00000025595d7212 */ /* 0x000fe200078ec0ff */
[----:B------:R-:W-:Y:S02]  /*8bb0*/  IMAD.MOV.U32 R107, RZ, RZ, R117 ;  /* 0x000000ffff6b7224 */ /* 0x000fe400078e0075 */
[----:B------:R-:W-:Y:S02]  /*8bc0*/  IMAD.MOV.U32 R119, RZ, RZ, R83 ;  /* 0x000000ffff777224 */ /* 0x000fe400078e0053 */
[----:B------:R-:W-:Y:S02]  /*8bd0*/  IMAD.MOV.U32 R0, RZ, RZ, R81 ;  /* 0x000000ffff007224 */ /* 0x000fe400078e0051 */
[----:B------:R-:W-:-:S02]  /*8be0*/  IMAD.MOV.U32 R38, RZ, RZ, R44 ;  /* 0x000000ffff267224 */ /* 0x000fc400078e002c */
[----:B------:R-:W-:Y:S02]  /*8bf0*/  IMAD.MOV.U32 R89, RZ, RZ, R45 ;  /* 0x000000ffff597224 */ /* 0x000fe400078e002d */
[----:B------:R-:W-:Y:S02]  /*8c00*/  IMAD.MOV.U32 R37, RZ, RZ, R102 ;  /* 0x000000ffff257224 */ /* 0x000fe400078e0066 */
[----:B------:R-:W-:Y:S01]  /*8c10*/  IMAD.MOV.U32 R36, RZ, RZ, R103 ;  /* 0x000000ffff247224 */ /* 0x000fe200078e0067 */
[----:B------:R-:W-:Y:S01]  /*8c20*/  STG.E.U16 desc[UR26][R28.64], R203 ;  /* 0x000000cb1c007986 */ /* 0x000fe2000c10151a */
[----:B------:R-:W-:Y:S02]  /*8c30*/  IMAD.MOV.U32 R113, RZ, RZ, R82 ;  /* 0x000000ffff717224 */ /* 0x000fe400078e0052 */
[----:B------:R-:W-:Y:S01]  /*8c40*/  IMAD.MOV.U32 R116, RZ, RZ, R244 ;  /* 0x000000ffff747224 */ /* 0x000fe200078e00f4 */
[----:B-1----:R-:W-:Y:S01]  /*8c50*/  HMMA.16816.F32 R128, R8, R16, R128 ;  /* 0x000000100880723c */ /* 0x002fe20000001880 */
[----:B------:R-:W-:Y:S01]  /*8c60*/  IMAD.MOV.U32 R117, RZ, RZ, R245 ;  /* 0x000000ffff757224 */ /* 0x000fe200078e00f5 */
[----:B------:R-:W-:Y:S01]  /*8c70*/  STG.E.U16 desc[UR26][R28.64+0x2], R202 ;  /* 0x000002ca1c007986 */ /* 0x000fe2000c10151a */
[----:B------:R-:W-:-:S02]  /*8c80*/  IMAD.MOV.U32 R82, RZ, RZ, R210 ;  /* 0x000000ffff527224 */ /* 0x000fc400078e00d2 */
[----:B------:R-:W-:Y:S01]  /*8c90*/  IMAD.MOV.U32 R81, RZ, RZ, R209 ;  /* 0x000000ffff517224 */ /* 0x000fe200078e00d1 */
[----:B------:R1:W5:Y:S01]  /*8ca0*/  LDL.LU R102, [R1+0x17c] ;  /* 0x00017c0001667983 */ /* 0x0003620000300800 */
[----:B------:R-:W-:Y:S02]  /*8cb0*/  IMAD.MOV.U32 R91, RZ, RZ, R119 ;  /* 0x000000ffff5b7224 */ /* 0x000fe400078e0077 */
[----:B------:R-:W-:Y:S01]  /*8cc0*/  IMAD.MOV.U32 R111, RZ, RZ, R0 ;  /* 0x000000ffff6f7224 */ /* 0x000fe200078e0000 */
[----:B--2---:R-:W-:Y:S01]  /*8cd0*/  HMMA.16816.F32 R44, R4, R22, R68 ;  /* 0x00000016042c723c */ /* 0x004fe20000001844 */
[----:B------:R-:W-:-:S07]  /*8ce0*/  IMAD.MOV.U32 R68, RZ, RZ, R106 ;  /* 0x000000ffff447224 */ /* 0x000fce00078e006a */
[----:B------:R-:W-:Y:S01]  /*8cf0*/  HMMA.16816.F32 R136, R8, R20, R136 ;  /* 0x000000140888723c */ /* 0x000fe20000001888 */
[----:B------:R-:W-:-:S07]  /*8d00*/  IMAD.MOV.U32 R69, RZ, RZ, R107 ;  /* 0x000000ffff457224 */ /* 0x000fce00078e006b */
[----:B------:R-:W-:Y:S01]  /*8d10*/  HMMA.16816.F32 R168, R4, R20, R168 ;  /* 0x0000001404a8723c */ /* 0x000fe200000018a8 */
[----:B------:R-:W-:-:S07]  /*8d20*/  IMAD.MOV.U32 R70, RZ, RZ, R52 ;  /* 0x000000ffff467224 */ /* 0x000fce00078e0034 */
[----:B------:R-:W-:Y:S01]  /*8d30*/  HMMA.16816.F32 R64, R8, R22, R64 ;  /* 0x000000160840723c */ /* 0x000fe20000001840 */
[----:B------:R-:W-:Y:S01]  /*8d40*/  IMAD.MOV.U32 R71, RZ, RZ, R53 ;  /* 0x000000ffff477224 */ /* 0x000fe200078e0035 */
[----:B------:R-:W2:Y:S01]  /*8d50*/  LDSM.16.MT88.4 R20, [R39+0xa800] ;  /* 0x00a800002714783b */ /* 0x000ea20000004200 */
[----:B------:R-:W-:Y:S02]  /*8d60*/  IMAD.MOV.U32 R119, RZ, RZ, R37 ;  /* 0x000000ffff777224 */ /* 0x000fe400078e0025 */
[----:B------:R-:W-:-:S03]  /*8d70*/  IMAD.MOV.U32 R0, RZ, RZ, R36 ;  /* 0x000000ffff007224 */ /* 0x000fc600078e0024 */
[----:B------:R-:W-:Y:S01]  /*8d80*/  HMMA.16816.F32 R160, R4, R16, R160 ;  /* 0x0000001004a0723c */ /* 0x000fe200000018a0 */
[----:B------:R-:W-:-:S07]  /*8d90*/  IMAD.MOV.U32 R37, RZ, RZ, R116 ;  /* 0x000000ffff257224 */ /* 0x000fce00078e0074 */
[----:B------:R-:W-:Y:S01]  /*8da0*/  HMMA.16816.F32 R56, R8, R18, R56 ;  /* 0x000000120838723c */ /* 0x000fe20000001838 */
[----:B------:R-:W-:-:S07]  /*8db0*/  IMAD.MOV.U32 R36, RZ, RZ, R117 ;  /* 0x000000ffff247224 */ /* 0x000fce00078e0075 */
        /* <DEDUP_REMOVED lines=9> */
[----:B------:R-:W3:Y:S01]  /*8e50*/  LDSM.16.MT88.4 R16, [R80+0xb800] ;  /* 0x00b800005010783b */ /* 0x000ee20000004200 */
[----:B------:R-:W-:-:S02]  /*8e60*/  IMAD.MOV.U32 R81, RZ, RZ, R41 ;  /* 0x000000ffff517224 */ /* 0x000fc400078e0029 */
[----:B------:R-:W-:Y:S02]  /*8e70*/  IMAD.MOV.U32 R110, RZ, RZ, R113 ;  /* 0x000000ffff6e7224 */ /* 0x000fe400078e0071 */
[----:B------:R-:W-:Y:S01]  /*8e80*/  IMAD.MOV.U32 R112, RZ, RZ, R85 ;  /* 0x000000ffff707224 */ /* 0x000fe200078e0055 */
[----:B------:R-:W-:Y:S01]  /*8e90*/  HMMA.16816.F32 R120, R8, R12, R68 ;  /* 0x0000000c0878723c */ /* 0x000fe20000001844 */
[----:B------:R-:W-:Y:S01]  /*8ea0*/  IMAD.MOV.U32 R83, RZ, RZ, R211 ;  /* 0x000000ffff537224 */ /* 0x000fe200078e00d3 */
[----:B------:R-:W-:Y:S04]  /*8eb0*/  STG.E.U16 desc[UR26][R2.64+0x10], R232 ;  /* 0x000010e802007986 */ /* 0x000fe8000c10151a */
[----:B------:R-:W-:Y:S02]  /*8ec0*/  STG.E.U16 desc[UR26][R2.64+0x12], R231 ;  /* 0x000012e702007986 */ /* 0x000fe4000c10151a */
[----:B------:R-:W-:Y:S02]  /*8ed0*/  HMMA.16816.F32 R40, R4, R14, R124 ;  /* 0x0000000e0428723c */ /* 0x000fe4000000187c */
[----:B------:R-:W4:Y:S01]  /*8ee0*/  LDSM.16.MT88.4 R12, [R39+0xb800] ;  /* 0x00b80000270c783b */ /* 0x000f220000004200 */
[----:B------:R-:W-:-:S02]  /*8ef0*/  IMAD.MOV.U32 R84, RZ, RZ, R217 ;  /* 0x000000ffff547224 */ /* 0x000fc400078e00d9 */
[----:B------:R-:W-:Y:S01]  /*8f00*/  IMAD.MOV.U32 R90, RZ, RZ, R118 ;  /* 0x000000ffff5a7224 */ /* 0x000fe200078e0076 */
[----:B------:R1:W5:Y:S01]  /*8f10*/  LDL.LU R103, [R1+0x178] ;  /* 0x0001780001677983 */ /* 0x0003620000300800 */
[----:B------:R-:W-:Y:S02]  /*8f20*/  IMAD.MOV.U32 R107, RZ, RZ, R38 ;  /* 0x000000ffff6b7224 */ /* 0x000fe400078e0026 */
[----:B------:R-:W-:Y:S02]  /*8f30*/  IMAD.MOV.U32 R85, RZ, RZ, R214 ;  /* 0x000000ffff557224 */ /* 0x000fe400078e00d6 */
[----:B------:R-:W-:Y:S02]  /*8f40*/  IMAD.MOV.U32 R78, RZ, RZ, R111 ;  /* 0x000000ffff4e7224 */ /* 0x000fe400078e006f */
[----:B------:R-:W-:Y:S01]  /*8f50*/  IMAD.MOV.U32 R106, RZ, RZ, R112 ;  /* 0x000000ffff6a7224 */ /* 0x000fe200078e0070 */
[----:B--2---:R-:W-:Y:S01]  /*8f60*/  HMMA.16816.F32 R32, R8, R22, R32 ;  /* 0x000000160820723c */ /* 0x004fe20000001820 */
[----:B------:R-:W-:-:S07]  /*8f70*/  IMAD.MOV.U32 R118, RZ, RZ, R89 ;  /* 0x000000ffff767224 */ /* 0x000fce00078e0059 */
[----:B---3--:R-:W-:Y:S01]  /*8f80*/  HMMA.16816.F32 R68, R8, R16, R156 ;  /* 0x000000100844723c */ /* 0x008fe2000000189c */
[----:B------:R-:W-:Y:S01]  /*8f90*/  IMAD.MOV.U32 R38, RZ, RZ, R108 ;  /* 0x000000ffff267224 */ /* 0x000fe200078e006c */
[----:B------:R-:W-:Y:S01]  /*8fa0*/  LDSM.16.MT88.4 R156, [R39+0x9c00] ;  /* 0x009c0000279c783b */ /* 0x000fe20000004200 */
[----:B------:R-:W-:Y:S02]  /*8fb0*/  IMAD.MOV.U32 R89, RZ, RZ, R109 ;  /* 0x000000ffff597224 */ /* 0x000fe400078e006d */
[----:B------:R-:W-:-:S03]  /*8fc0*/  IMAD.MOV.U32 R108, RZ, RZ, R84 ;  /* 0x000000ffff6c7224 */ /* 0x000fc600078e0054 */
[C---:B------:R-:W-:Y:S01]  /*8fd0*/  HMMA.16816.F32 R60, R8.reuse, R18, R60 ;  /* 0x00000012083c723c */ /* 0x040fe2000000183c */
[----:B------:R-:W-:Y:S01]  /*8fe0*/  IMAD.MOV.U32 R127, RZ, RZ, R110 ;  /* 0x000000ffff7f7224 */ /* 0x000fe200078e006e */
[----:B------:R-:W-:Y:S01]  /*8ff0*/  STG.E.U16 desc[UR26][R30.64+0x10], R229 ;  /* 0x000010e51e007986 */ /* 0x000fe2000c10151a */
[----:B------:R-:W-:Y:S02]  /*9000*/  IMAD.MOV.U32 R109, RZ, RZ, R83 ;  /* 0x000000ffff6d7224 */ /* 0x000fe400078e0053 */
[----:B------:R-:W-:Y:S01]  /*9010*/  IMAD.MOV.U32 R110, RZ, RZ, R107 ;  /* 0x000000ffff6e7224 */ /* 0x000fe200078e006b */
[----:B------:R-:W-:Y:S01]  /*9020*/  STG.E.U16 desc[UR26][R30.64+0x12], R230 ;  /* 0x000012e61e007986 */ /* 0x000fe2000c10151a */
[----:B------:R-:W-:Y:S02]  /*9030*/  IMAD.MOV.U32 R83, RZ, RZ, R85 ;  /* 0x000000ffff537224 */ /* 0x000fe400078e0055 */
[----:B------:R-:W-:Y:S01]  /*9040*/  IMAD.MOV.U32 R111, RZ, RZ, R118 ;  /* 0x000000ffff6f7224 */ /* 0x000fe200078e0076 */
[----:B----4-:R-:W-:Y:S01]  /*9050*/  HMMA.16816.F32 R24, R8, R14, R24 ;  /* 0x0000000e0818723c */ /* 0x010fe20000001818 */
[----:B------:R-:W-:Y:S01]  /*9060*/  IMAD.MOV.U32 R107, RZ, RZ, R0 ;  /* 0x000000ffff6b7224 */ /* 0x000fe200078e0000 */
[----:B------:R1:W5:Y:S01]  /*9070*/  LDL.LU R234, [R1+0x174] ;  /* 0x0001740001ea7983 */ /* 0x0003620000300800 */
[----:B------:R-:W-:-:S02]  /*9080*/  IMAD.MOV.U32 R118, RZ, RZ, R38 ;  /* 0x000000ffff767224 */ /* 0x000fc400078e0026 */
[----:B------:R-:W-:Y:S01]  /*9090*/  IMAD.MOV.U32 R0, RZ, RZ, R37 ;  /* 0x000000ffff007224 */ /* 0x000fe200078e0025 */
[----:B------:R1:W5:Y:S01]  /*90a0*/  LDL.LU R235, [R1+0x170] ;  /* 0x0001700001eb7983 */ /* 0x0003620000300800 */
[----:B------:R-:W-:Y:S02]  /*90b0*/  IMAD.MOV.U32 R38, RZ, RZ, R36 ;  /* 0x000000ffff267224 */ /* 0x000fe400078e0024 */
[----:B------:R-:W-:Y:S01]  /*90c0*/  IMAD.MOV.U32 R37, RZ, RZ, R108 ;  /* 0x000000ffff257224 */ /* 0x000fe200078e006c */
[C---:B------:R-:W-:Y:S01]  /*90d0*/  HMMA.16816.F32 R112, R8.reuse, R20, R164 ;  /* 0x000000140870723c */ /* 0x040fe200000018a4 */
[----:B------:R-:W-:Y:S01]  /*90e0*/  IMAD.MOV.U32 R36, RZ, RZ, R109 ;  /* 0x000000ffff247224 */ /* 0x000fe200078e006d */
[----:B------:R-:W2:Y:S01]  /*90f0*/  LDSM.16.MT88.4 R164, [R80+0x9c00] ;  /* 0x009c000050a4783b */ /* 0x000ea20000004200 */
[----:B------:R-:W-:Y:S02]  /*9100*/  IMAD.MOV.U32 R108, RZ, RZ, R116 ;  /* 0x000000ffff6c7224 */ /* 0x000fe400078e0074 */
[----:B------:R-:W-:Y:S01]  /*9110*/  IMAD.MOV.U32 R79, RZ, RZ, R106 ;  /* 0x000000ffff4f7224 */ /* 0x000fe200078e006a */
[----:B------:R1:W5:Y:S01]  /*9120*/  LDL.LU R244, [R1+0x16c] ;  /* 0x00016c0001f47983 */ /* 0x0003620000300800 */
[----:B------:R-:W-:Y:S01]  /*9130*/  IMAD.MOV.U32 R109, RZ, RZ, R117 ;  /* 0x000000ffff6d7224 */ /* 0x000fe200078e0075 */
[----:B------:R-:W-:Y:S01]  /*9140*/  HMMA.16816.F32 R84, R8, R12, R144 ;  /* 0x0000000c0854723c */ /* 0x000fe20000001890 */
[----:B------:R-:W-:Y:S01]  /*9150*/  IMAD.MOV.U32 R116, RZ, RZ, R83 ;  /* 0x000000ffff747224 */ /* 0x000fe200078e0053 */
[----:B------:R1:W5:Y:S01]  /*9160*/  LDL.LU R245, [R1+0x168] ;  /* 0x0001680001f57983 */ /* 0x0003620000300800 */
[----:B------:R-:W-:-:S02]  /*9170*/  IMAD.MOV.U32 R106, RZ, RZ, R119 ;  /* 0x000000ffff6a7224 */ /* 0x000fc400078e0077 */
[----:B------:R-:W-:Y:S01]  /*9180*/  IMAD.MOV.U32 R117, RZ, RZ, R82 ;  /* 0x000000ffff757224 */ /* 0x000fe200078e0052 */
[----:B------:R1:W5:Y:S01]  /*9190*/  LDL.LU R217, [R1+0x164] ;  /* 0x0001640001d97983 */ /* 0x0003620000300800 */
[----:B------:R-:W-:Y:S01]  /*91a0*/  IMAD.MOV.U32 R83, RZ, RZ, R81 ;  /* 0x000000ffff537224 */ /* 0x000fe200078e0051 */
[----:B------:R-:W-:Y:S01]  /*91b0*/  HMMA.16816.F32 R144, R4, R20, R248 ;  /* 0x000000140490723c */ /* 0x000fe200000018f8 */
[----:B------:R-:W-:Y:S01]  /*91c0*/  IMAD.MOV.U32 R9, RZ, RZ, R90 ;  /* 0x000000ffff097224 */ /* 0x000fe200078e005a */
[----:B------:R1:W5:Y:S01]  /*91d0*/  LDL.LU R211, [R1+0x160] ;  /* 0x0001600001d37983 */ /* 0x0003620000300800 */
[----:B------:R-:W-:Y:S02]  /*91e0*/  IMAD.MOV.U32 R126, RZ, RZ, R91 ;  /* 0x000000ffff7e7224 */ /* 0x000fe400078e005b */
[----:B------:R-:W-:Y:S01]  /*91f0*/  IMAD.MOV.U32 R119, RZ, RZ, R89 ;  /* 0x000000ffff777224 */ /* 0x000fe200078e0059 */
[----:B------:R1:W5:Y:S01]  /*9200*/  LDL.LU R210, [R1+0x15c] ;  /* 0x00015c0001d27983 */ /* 0x0003620000300800 */
[----:B------:R-:W-:-:S02]  /*9210*/  IMAD.MOV.U32 R8, RZ, RZ, R88 ;  /* 0x000000ffff087224 */ /* 0x000fc400078e0058 */
[----:B------:R-:W-:Y:S01]  /*9220*/  IMAD.MOV.U32 R81, RZ, RZ, R72 ;  /* 0x000000ffff517224 */ /* 0x000fe200078e0048 */
[----:B------:R-:W-:Y:S01]  /*9230*/  HMMA.16816.F32 R88, R4, R12, R236 ;  /* 0x0000000c0458723c */ /* 0x000fe200000018ec */
[----:B------:R-:W-:Y:S01]  /*9240*/  IMAD.MOV.U32 R82, RZ, RZ, R73 ;  /* 0x000000ffff527224 */ /* 0x000fe200078e0049 */
[----:B------:R1:W5:Y:S01]  /*9250*/  LDL.LU R209, [R1+0x158] ;  /* 0x0001580001d17983 */ /* 0x0003620000300800 */
[----:B------:R-:W-:Y:S02]  /*9260*/  IMAD.MOV.U32 R237, RZ, RZ, R78 ;  /* 0x000000ffffed7224 */ /* 0x000fe400078e004e */
[----:B------:R-:W-:-:S03]  /*9270*/  IMAD.MOV.U32 R238, RZ, RZ, R79 ;  /* 0x000000ffffee7224 */ /* 0x000fc600078e004f */
[----:B------:R-:W-:Y:S01]  /*9280*/  HMMA.16816.F32 R72, R4, R16, R240 ;  /* 0x000000100448723c */ /* 0x000fe200000018f0 */
[----:B------:R-:W-:Y:S02]  /*9290*/  IMAD.MOV.U32 R241, RZ, RZ, R106 ;  /* 0x000000fffff17224 */ /* 0x000fe400078e006a */
[----:B------:R-:W-:Y:S02]  /*92a0*/  IMAD.MOV.U32 R250, RZ, RZ, R38 ;  /* 0x000000fffffa7224 */ /* 0x000fe400078e0026 */
[----:B------:R-:W-:-:S03]  /*92b0*/  IMAD.MOV.U32 R251, RZ, RZ, R37 ;  /* 0x000000fffffb7224 */ /* 0x000fc600078e0025 */
[----:B------:R-:W-:Y:S01]  /*92c0*/  HMMA.16816.F32 R20, R4, R22, R132 ;  /* 0x000000160414723c */ /* 0x000fe20000001884 */
[----:B------:R-:W-:-:S07]  /*92d0*/  IMAD.MOV.U32 R106, RZ, RZ, R36 ;  /* 0x000000ffff6a7224 */ /* 0x000fce00078e0024 */
[C---:B------:R-:W-:Y:S01]  /*92e0*/  HMMA.16816.F32 R16, R4.reuse, R18, R148 ;  /* 0x000000120410723c */ /* 0x040fe20000001894 */
[----:B------:R-:W3:Y:S07]  /*92f0*/  LDSM.16.MT88.4 R148, [R80+0xac00] ;  /* 0x00ac00005094783b */ /* 0x000eee0000004200 */
[----:B------:R-:W-:Y:S01]  /*9300*/  HMMA.16816.F32 R12, R4, R14, R140 ;  /* 0x0000000e040c723c */ /* 0x000fe2000000188c */
[----:B------:R-:W-:Y:S01]  /*9310*/  IMAD.MOV.U32 R5, RZ, RZ, R76 ;  /* 0x000000ffff057224 */ /* 0x000fe200078e004c */
[----:B------:R-:W4:Y:S01]  /*9320*/  LDSM.16.MT88.4 R140, [R39+0xac00] ;  /* 0x00ac0000278c783b */ /* 0x000f220000004200 */
[----:B------:R-:W-:-:S03]  /*9330*/  IMAD.MOV.U32 R6, RZ, RZ, R77 ;  /* 0x000000ffff067224 */ /* 0x000fc600078e004d */
[----:B------:R-:W1:Y:S04]  /*9340*/  LDSM.16.MT88.4 R76, [R80+0xbc00] ;  /* 0x00bc0000504c783b */ /* 0x000e680000004200 */
[----:B------:R-:W1:Y:S01]  /*9350*/  LDSM.16.MT88.4 R36, [R39+0xbc00] ;  /* 0x00bc00002724783b */ /* 0x000e620000004200 */
[----:B------:R-:W-:Y:S02]  /*9360*/  IMAD.MOV.U32 R10, RZ, RZ, R116 ;  /* 0x000000ffff0a7224 */ /* 0x000fe400078e0074 */
[----:B------:R-:W-:Y:S01]  /*9370*/  FADD.FTZ R6, R6, R252 ;  /* 0x000000fc06067221 */ /* 0x000fe20000010000 */
[----:B------:R-:W-:Y:S01]  /*9380*/  IMAD.MOV.U32 R4, RZ, RZ, R83 ;  /* 0x000000ffff047224 */ /* 0x000fe200078e0053 */
[----:B--2---:R-:W-:Y:S01]  /*9390*/  HMMA.16816.F32 R132, R96, R166, R64 ;  /* 0x000000a66084723c */ /* 0x004fe20000001840 */
[----:B------:R-:W-:-:S02]  /*93a0*/  IMAD.MOV.U32 R242, RZ, RZ, R107 ;  /* 0x000000fffff27224 */ /* 0x000fc400078e006b */
[----:B------:R-:W-:Y:S01]  /*93b0*/  FADD.FTZ R5, R5, R247 ;  /* 0x000000f705057221 */ /* 0x000fe20000010000 */
[----:B------:R-:W-:Y:S02]  /*93c0*/  IMAD.MOV.U32 R249, RZ, RZ, R0 ;  /* 0x000000fffff97224 */ /* 0x000fe400078e0000 */
[----:B------:R-:W-:Y:S01]  /*93d0*/  FADD.FTZ R4, R4, R246 ;  /* 0x000000f604047221 */ /* 0x000fe20000010000 */
[----:B------:R-:W-:Y:S02]  /*93e0*/  IMAD.MOV.U32 R7, RZ, RZ, R126 ;  /* 0x000000ffff077224 */ /* 0x000fe400078e007e */
[----:B------:R-:W-:Y:S01]  /*93f0*/  FADD.FTZ R10, R10, R6 ;  /* 0x000000060a0a7221 */ /* 0x000fe20000010000 */
        /* <DEDUP_REMOVED lines=8> */
[----:B------:R-:W-:Y:S02]  /*9480*/  IMAD.MOV.U32 R11, RZ, RZ, R109 ;  /* 0x000000ffff0b7224 */ /* 0x000fe400078e006d */
[----:B------:R-:W-:Y:S02]  /*9490*/  IMAD.MOV.U32 R0, RZ, RZ, R117 ;  /* 0x000000ffff007224 */ /* 0x000fe400078e0075 */
[----:B------:R-:W-:Y:S01]  /*94a0*/  IMAD.MOV.U32 R66, RZ, RZ, R82 ;  /* 0x000000ffff427224 */ /* 0x000fe200078e0052 */
[----:B------:R-:W-:Y:S01]  /*94b0*/  HMMA.16816.F32 R128, R96, R156, R128 ;  /* 0x0000009c6080723c */ /* 0x000fe20000001880 */
[----:B------:R-:W-:-:S02]  /*94c0*/  IMAD.MOV.U32 R67, RZ, RZ, R81 ;  /* 0x000000ffff437224 */ /* 0x000fc400078e0051 */
[----:B------:R-:W-:-:S05]  /*94d0*/  IMAD.U32 R6, RZ, RZ, UR25 ;  /* 0x00000019ff067e24 */ /* 0x000fca000f8e00ff */
[----:B------:R-:W-:Y:S01]  /*94e0*/  HMMA.16816.F32 R124, R96, R158, R56 ;  /* 0x0000009e607c723c */ /* 0x000fe20000001838 */
[----:B------:R-:W-:-:S07]  /*94f0*/  FADD.FTZ R0, R0, R233 ;  /* 0x000000e900007221 */ /* 0x000fce0000010000 */
[C---:B---3--:R-:W-:Y:S08]  /*9500*/  HMMA.16816.F32 R120, R96.reuse, R148, R120 ;  /* 0x000000946078723c */ /* 0x048ff00000001878 */
[C---:B------:R-:W-:Y:S08]  /*9510*/  HMMA.16816.F32 R116, R96.reuse, R150, R48 ;  /* 0x000000966074723c */ /* 0x040ff00000001830 */
[C---:B----4-:R-:W-:Y:S08]  /*9520*/  HMMA.16816.F32 R112, R96.reuse, R140, R112 ;  /* 0x0000008c6070723c */ /* 0x050ff00000001870 */
[C---:B------:R-:W-:Y:S08]  /*9530*/  HMMA.16816.F32 R108, R96.reuse, R142, R32 ;  /* 0x0000008e606c723c */ /* 0x040ff00000001820 */
[C---:B-1----:R-:W-:Y:S08]  /*9540*/  HMMA.16816.F32 R68, R96.reuse, R76, R68 ;  /* 0x0000004c6044723c */ /* 0x042ff00000001844 */
        /* <DEDUP_REMOVED lines=13> */
[----:B------:R-:W-:Y:S01]  /*9620*/  FADD.FTZ R12, R67, R4 ;  /* 0x00000004430c7221 */ /* 0x000fe20000010000 */
[----:B------:R-:W-:-:S04]  /*9630*/  IMAD.WIDE R4, R6, 0x70, R30 ;  /* 0x0000007006047825 */ /* 0x000fc800078e021e */
[----:B------:R-:W-:Y:S01]  /*9640*/  FADD.FTZ R11, R11, R0 ;  /* 0x000000000b0b7221 */ /* 0x000fe20000010000 */
[----:B------:R-:W-:Y:S02]  /*9650*/  IMAD.MOV.U32 R67, RZ, RZ, R7 ;  /* 0x000000ffff437224 */ /* 0x000fe400078e0007 */
[----:B------:R-:W-:Y:S01]  /*9660*/  IMAD.WIDE R6, R6, -0x70, R4 ;  /* 0xffffff9006067825 */ /* 0x000fe200078e0204 */
[----:B------:R-:W-:Y:S03]  /*9670*/  STG.E.U16 desc[UR26][R4.64+0x10], R228 ;  /* 0x000010e404007986 */ /* 0x000fe6000c10151a */
[----:B------:R-:W-:Y:S01]  /*9680*/  IMAD.U32 R0, RZ, RZ, UR25 ;  /* 0x00000019ff007e24 */ /* 0x000fe2000f8e00ff */
[----:B------:R1:W-:Y:S04]  /*9690*/  STG.E.U16 desc[UR26][R4.64+0x12], R227 ;  /* 0x000012e304007986 */ /* 0x0003e8000c10151a */
[----:B------:R-:W-:Y:S04]  /*96a0*/  STG.E.U16 desc[UR26][R28.64+0x12], R226 ;  /* 0x000012e21c007986 */ /* 0x000fe8000c10151a */
[----:B------:R-:W-:Y:S04]  /*96b0*/  STG.E.U16 desc[UR26][R28.64+0x10], R224 ;  /* 0x000010e01c007986 */ /* 0x000fe8000c10151a */
[----:B------:R-:W-:Y:S04]  /*96c0*/  STG.E.U16 desc[UR26][R2.64+0x20], R225 ;  /* 0x000020e102007986 */ /* 0x000fe8000c10151a */
[----:B------:R-:W-:Y:S04]  /*96d0*/  STG.E.U16 desc[UR26][R2.64+0x22], R223 ;  /* 0x000022df02007986 */ /* 0x000fe8000c10151a */
[----:B------:R-:W-:Y:S01]  /*96e0*/  STG.E.U16 desc[UR26][R6.64+0x20], R219 ;  /* 0x000020db06007986 */ /* 0x000fe2000c10151a */
[----:B-1----:R-:W-:-:S03]  /*96f0*/  IMAD.WIDE R4, R0, 0x70, R6 ;  /* 0x0000007000047825 */ /* 0x002fc600078e0206 */
[----:B------:R1:W-:Y:S04]  /*9700*/  STG.E.U16 desc[UR26][R6.64+0x22], R216 ;  /* 0x000022d806007986 */ /* 0x0003e8000c10151a */
[----:B------:R-:W-:Y:S04]  /*9710*/  STG.E.U16 desc[UR26][R4.64+0x20], R220 ;  /* 0x000020dc04007986 */ /* 0x000fe8000c10151a */
[----:B------:R2:W-:Y:S04]  /*9720*/  STG.E.U16 desc[UR26][R4.64+0x22], R218 ;  /* 0x000022da04007986 */ /* 0x0005e8000c10151a */
[----:B------:R-:W-:Y:S04]  /*9730*/  STG.E.U16 desc[UR26][R28.64+0x20], R208 ;  /* 0x000020d01c007986 */ /* 0x000fe8000c10151a */
[----:B------:R-:W-:Y:S01]  /*9740*/  STG.E.U16 desc[UR26][R28.64+0x22], R212 ;  /* 0x000022d41c007986 */ /* 0x000fe2000c10151a */
[----:B-1----:R-:W-:-:S03]  /*9750*/  IMAD.WIDE R6, R0, -0x70, R4 ;  /* 0xffffff9000067825 */ /* 0x002fc600078e0204 */
[----:B------:R-:W-:Y:S01]  /*9760*/  STG.E.U16 desc[UR26][R2.64+0x30], R207 ;  /* 0x000030cf02007986 */ /* 0x000fe2000c10151a */
[----:B--2---:R-:W-:-:S03]  /*9770*/  IMAD.WIDE R4, R0, 0x70, R6 ;  /* 0x0000007000047825 */ /* 0x004fc600078e0206 */
[----:B------:R-:W-:Y:S04]  /*9780*/  STG.E.U16 desc[UR26][R2.64+0x32], R206 ;  /* 0x000032ce02007986 */ /* 0x000fe8000c10151a */
[----:B------:R-:W-:Y:S04]  /*9790*/  STG.E.U16 desc[UR26][R6.64+0x30], R205 ;  /* 0x000030cd06007986 */ /* 0x000fe8000c10151a */
        /* <DEDUP_REMOVED lines=10> */
[----:B------:R1:W-:Y:S01]  /*9840*/  STG.E.U16 desc[UR26][R6.64+0x42], R199 ;  /* 0x000042c706007986 */ /* 0x0003e2000c10151a */
[----:B------:R-:W-:-:S03]  /*9850*/  IMAD.MOV.U32 R66, RZ, RZ, R8 ;  /* 0x000000ffff427224 */ /* 0x000fc600078e0008 */
[----:B------:R-:W-:Y:S01]  /*9860*/  STG.E.U16 desc[UR26][R4.64+0x40], R197 ;  /* 0x000040c504007986 */ /* 0x000fe2000c10151a */
[----:B------:R-:W-:-:S03]  /*9870*/  IMAD.U32 R8, RZ, RZ, UR25 ;  /* 0x00000019ff087e24 */ /* 0x000fc6000f8e00ff */
[----:B------:R2:W-:Y:S01]  /*9880*/  STG.E.U16 desc[UR26][R4.64+0x42], R196 ;  /* 0x000042c404007986 */ /* 0x0005e2000c10151a */
[----:B------:R-:W-:-:S03]  /*9890*/  IMAD.MOV.U32 R65, RZ, RZ, R9 ;  /* 0x000000ffff417224 */ /* 0x000fc600078e0009 */
[----:B------:R-:W-:Y:S04]  /*98a0*/  STG.E.U16 desc[UR26][R28.64+0x40], R192 ;  /* 0x000040c01c007986 */ /* 0x000fe8000c10151a */
[----:B------:R-:W-:Y:S01]  /*98b0*/  STG.E.U16 desc[UR26][R28.64+0x42], R194 ;  /* 0x000042c21c007986 */ /* 0x000fe2000c10151a */
[----:B-1----:R-:W-:-:S03]  /*98c0*/  IMAD.WIDE R6, R0, -0x70, R4 ;  /* 0xffffff9000067825 */ /* 0x002fc600078e0204 */
[----:B------:R-:W-:Y:S01]  /*98d0*/  STG.E.U16 desc[UR26][R2.64+0x50], R189 ;  /* 0x000050bd02007986 */ /* 0x000fe2000c10151a */
[----:B--2---:R-:W-:-:S03]  /*98e0*/  IMAD.WIDE R4, R0, 0x70, R6 ;  /* 0x0000007000047825 */ /* 0x004fc600078e0206 */
[----:B------:R-:W-:Y:S04]  /*98f0*/  STG.E.U16 desc[UR26][R2.64+0x52], R188 ;  /* 0x000052bc02007986 */ /* 0x000fe8000c10151a */
[----:B------:R-:W-:Y:S01]  /*9900*/  STG.E.U16 desc[UR26][R6.64+0x50], R187 ;  /* 0x000050bb06007986 */ /* 0x000fe2000c10151a */
[----:B------:R-:W-:-:S03]  /*9910*/  IMAD.WIDE R8, R8, -0x70, R4 ;  /* 0xffffff9008087825 */ /* 0x000fc600078e0204 */
[----:B------:R1:W-:Y:S04]  /*9920*/  STG.E.U16 desc[UR26][R6.64+0x52], R185 ;  /* 0x000052b906007986 */ /* 0x0003e8000c10151a */
[----:B------:R-:W-:Y:S04]  /*9930*/  STG.E.U16 desc[UR26][R4.64+0x50], R193 ;  /* 0x000050c104007986 */ /* 0x000fe8000c10151a */
[----:B------:R2:W-:Y:S04]  /*9940*/  STG.E.U16 desc[UR26][R4.64+0x52], R195 ;  /* 0x000052c304007986 */ /* 0x0005e8000c10151a */
[----:B------:R-:W-:Y:S01]  /*9950*/  STG.E.U16 desc[UR26][R28.64+0x50], R191 ;  /* 0x000050bf1c007986 */ /* 0x000fe2000c10151a */
[----:B-1----:R-:W-:-:S04]  /*9960*/  IMAD.U32 R6, RZ, RZ, UR25 ;  /* 0x00000019ff067e24 */ /* 0x002fc8000f8e00ff */
[----:B------:R-:W-:-:S04]  /*9970*/  IMAD.WIDE R6, R6, 0x70, R8 ;  /* 0x0000007006067825 */ /* 0x000fc800078e0208 */
[----:B--2---:R-:W-:Y:S01]  /*9980*/  IMAD.U32 R4, RZ, RZ, UR25 ;  /* 0x00000019ff047e24 */ /* 0x004fe2000f8e00ff */
[----:B------:R-:W-:Y:S03]  /*9990*/  STG.E.U16 desc[UR26][R28.64+0x52], R190 ;  /* 0x000052be1c007986 */ /* 0x000fe6000c10151a */
[----:B------:R-:W-:Y:S01]  /*99a0*/  IMAD.WIDE R4, R4, -0x70, R6 ;  /* 0xffffff9004047825 */ /* 0x000fe200078e0206 */
[----:B------:R-:W-:Y:S04]  /*99b0*/  STG.E.U16 desc[UR26][R2.64+0x60], R186 ;  /* 0x000060ba02007986 */ /* 0x000fe8000c10151a */
[----:B------:R-:W-:Y:S04]  /*99c0*/  STG.E.U16 desc[UR26][R2.64+0x62], R184 ;  /* 0x000062b802007986 */ /* 0x000fe8000c10151a */
[----:B------:R-:W-:Y:S04]  /*99d0*/  STG.E.U16 desc[UR26][R8.64+0x60], R183 ;  /* 0x000060b708007986 */ /* 0x000fe8000c10151a */
[----:B------:R-:W-:Y:S04]  /*99e0*/  STG.E.U16 desc[UR26][R8.64+0x62], R182 ;  /* 0x000062b608007986 */ /* 0x000fe8000c10151a */
[----:B------:R-:W-:Y:S04]  /*99f0*/  STG.E.U16 desc[UR26][R6.64+0x60], R181 ;  /* 0x000060b506007986 */ /* 0x000fe8000c10151a */
[----:B------:R1:W-:Y:S04]  /*9a00*/  STG.E.U16 desc[UR26][R6.64+0x62], R180 ;  /* 0x000062b406007986 */ /* 0x0003e8000c10151a */
[----:B------:R-:W-:Y:S04]  /*9a10*/  STG.E.U16 desc[UR26][R28.64+0x60], R179 ;  /* 0x000060b31c007986 */ /* 0x000fe8000c10151a */
[----:B------:R-:W-:Y:S04]  /*9a20*/  STG.E.U16 desc[UR26][R28.64+0x62], R178 ;  /* 0x000062b21c007986 */ /* 0x000fe8000c10151a */
[----:B------:R-:W-:Y:S04]  /*9a30*/  STG.E.U16 desc[UR26][R2.64+0x70], R177 ;  /* 0x000070b102007986 */ /* 0x000fe8000c10151a */
[----:B------:R-:W-:Y:S04]  /*9a40*/  STG.E.U16 desc[UR26][R2.64+0x72], R176 ;  /* 0x000072b002007986 */ /* 0x000fe8000c10151a */
[----:B------:R-:W-:Y:S04]  /*9a50*/  STG.E.U16 desc[UR26][R4.64+0x70], R175 ;  /* 0x000070af04007986 */ /* 0x000fe8000c10151a */
[----:B------:R2:W-:Y:S01]  /*9a60*/  STG.E.U16 desc[UR26][R4.64+0x72], R174 ;  /* 0x000072ae04007986 */ /* 0x0005e2000c10151a */
[----:B-1----:R-:W-:-:S05]  /*9a70*/  IMAD.WIDE R6, R0, 0x70, R4 ;  /* 0x0000007000067825 */ /* 0x002fca00078e0204 */
[----:B------:R-:W-:Y:S04]  /*9a80*/  STG.E.U16 desc[UR26][R6.64+0x70], R173 ;  /* 0x000070ad06007986 */ /* 0x000fe8000c10151a */
[----:B------:R1:W-:Y:S01]  /*9a90*/  STG.E.U16 desc[UR26][R6.64+0x72], R172 ;  /* 0x000072ac06007986 */ /* 0x0003e2000c10151a */
[----:B--2---:R-:W-:Y:S01]  /*9aa0*/  FADD.FTZ R5, R66, R13 ;  /* 0x0000000d42057221 */ /* 0x004fe20000010000 */
[----:B------:R-:W-:Y:S01]  /*9ab0*/  FADD.FTZ R4, R67, R12 ;  /* 0x0000000c43047221 */ /* 0x000fe20000010000 */
[----:B-1----:R-:W-:Y:S02]  /*9ac0*/  FADD.FTZ R6, R236, R11 ;  /* 0x0000000bec067221 */ /* 0x002fe40000010000 */
[----:B------:R-:W-:Y:S01]  /*9ad0*/  FADD.FTZ R7, R238, R5 ;  /* 0x00000005ee077221 */ /* 0x000fe20000010000 */
[----:B------:R-:W-:Y:S01]  /*9ae0*/  FADD.FTZ R5, R239, R4 ;  /* 0x00000004ef057221 */ /* 0x000fe20000010000 */
[----:B------:R-:W-:-:S02]  /*9af0*/  FADD.FTZ R4, R240, R6 ;  /* 0x00000006f0047221 */ /* 0x000fc40000010000 */
[----:B------:R-:W-:Y:S01]  /*9b00*/  FADD.FTZ R6, R242, R7 ;  /* 0x00000007f2067221 */ /* 0x000fe20000010000 */
[----:B------:R-:W-:-:S03]  /*9b10*/  FADD.FTZ R5, R243, R5 ;  /* 0x00000005f3057221 */ /* 0x000fc60000010000 */
[----:B------:R-:W-:Y:S01]  /*9b20*/  FADD.FTZ R6, R250, R6 ;  /* 0x00000006fa067221 */ /* 0x000fe20000010000 */
[----:B------:R-:W-:Y:S01]  /*9b30*/  FADD.FTZ R5, R251, R5 ;  /* 0x00000005fb057221 */ /* 0x000fe20000010000 */
[----:B------:R-:W1:Y:S01]  /*9b40*/  S2R R214, SR_TID.X ;  /* 0x0000000000d67919 */ /* 0x000e620000002100 */
[C---:B------:R-:W-:Y:S02]  /*9b50*/  HMMA.16816.F32 R84, R96.reuse, R36, R84 ;  /* 0x000000246054723c */ /* 0x040fe40000001854 */
[----:B------:R2:W-:Y:S04]  /*9b60*/  STL [R1+0xe8], R6 ;  /* 0x0000e80601007387 */ /* 0x0005e80000100800 */
[----:B------:R2:W-:Y:S02]  /*9b70*/  STG.E.U16 desc[UR26][R28.64+0x70], R105 ;  /* 0x000070691c007986 */ /* 0x0005e4000c10151a */
[----:B------:R-:W-:Y:S02]  /*9b80*/  HMMA.16816.F32 R96, R96, R38, R24 ;  /* 0x000000266060723c */ /* 0x000fe40000001818 */
[----:B------:R2:W-:Y:S04]  /*9b90*/  STG.E.U16 desc[UR26][R28.64+0x72], R104 ;  /* 0x000072681c007986 */ /* 0x0005e8000c10151a */
[----:B------:R2:W-:Y:S01]  /*9ba0*/  STL [R1+0x8], R5 ;  /* 0x0000080501007387 */ /* 0x0005e20000100800 */
[----:B------:R-:W-:-:S04]  /*9bb0*/  FADD.FTZ R0, R65, R10 ;  /* 0x0000000a41007221 */ /* 0x000fc80000010000 */
[----:B------:R-:W-:-:S04]  /*9bc0*/  FADD.FTZ R0, R237, R0 ;  /* 0x00000000ed007221 */ /* 0x000fc80000010000 */
[----:B------:R-:W-:Y:S01]  /*9bd0*/  FADD.FTZ R0, R241, R0 ;  /* 0x00000000f1007221 */ /* 0x000fe20000010000 */
[----:B------:R-:W-:-:S03]  /*9be0*/  FADD.FTZ R4, R248, R4 ;  /* 0x00000004f8047221 */ /* 0x000fc60000010000 */
[----:B------:R-:W-:Y:S01]  /*9bf0*/  FADD.FTZ R0, R249, R0 ;  /* 0x00000000f9007221 */ /* 0x000fe20000010000 */
[----:B------:R-:W-:-:S03]  /*9c00*/  FADD.FTZ R229, R106, R4 ;  /* 0x000000046ae57221 */ /* 0x000fc60000010000 */
[----:B------:R-:W-:Y:S01]  /*9c10*/  FADD.FTZ R228, R107, R0 ;  /* 0x000000006be47221 */ /* 0x000fe20000010000 */
[----:B-1----:R-:W-:Y:S06]  /*9c20*/  BRA.U !UP1, `(.L_x_697) ;  /* 0x0000006d09b47547 */ /* 0x002fec000b800000 */
[----:B--2---:R-:W1:Y:S01]  /*9c30*/  LDC.64 R4, c[0x0][0x3c0] ;  /* 0x0000f000ff047b82 */ /* 0x004e620000000a00 */
[----:B------:R-:W-:Y:S01]  /*9c40*/  IMAD.SHL.U32 R107, R214, 0x20, RZ ;  /* 0x00000020d66b7824 */ /* 0x000fe200078e00ff */
[----:B-----5:R-:W-:Y:S01]  /*9c50*/  LOP3.LUT R0, R244, UR4, RZ, 0x3c, !PT ;  /* 0x00000004f4007c12 */ /* 0x020fe2000f8e3cff */
[----:B------:R-:W2:Y:S01]  /*9c60*/  LDCU UR6, c[0x0][0x440] ;  /* 0x00008800ff0677ac */ /* 0x000ea20008000800 */
[----:B------:R-:W-:Y:S01]  /*9c70*/  SHF.R.U32.HI R208, RZ, 0x1, R214 ;  /* 0x00000001ffd07819 */ /* 0x000fe200000116d6 */
[C---:B------:R-:W-:Y:S01]  /*9c80*/  IMAD.SHL.U32 R106, R214.reuse, 0x8, RZ ;  /* 0x00000008d66a7824 */ /* 0x040fe200078e00ff */
[----:B------:R-:W-:Y:S01]  /*9c90*/  LOP3.LUT R107, R107, 0xc0, RZ, 0xc0, !PT ;  /* 0x000000c06b6b7812 */ /* 0x000fe200078ec0ff */
[----:B------:R3:W-:Y:S01]  /*9ca0*/  STL [R1+0x130], R0 ;  /* 0x0001300001007387 */ /* 0x0007e20000100800 */
[----:B------:R-:W4:Y:S01]  /*9cb0*/  LDC R216, c[0x0][0x4f8] ;  /* 0x00013e00ffd87b82 */ /* 0x000f220000000800 */
[----:B------:R-:W2:Y:S01]  /*9cc0*/  LDCU UR18, c[0x0][0x448] ;  /* 0x00008900ff1277ac */ /* 0x000ea20008000800 */
[----:B------:R-:W-:Y:S01]  /*9cd0*/  LOP3.LUT R209, R107, 0x18, R209, 0xf8, !PT ;  /* 0x000000186bd17812 */ /* 0x000fe200078ef8d1 */
[----:B------:R-:W-:Y:S01]  /*9ce0*/  IMAD.SHL.U32 R107, R214, 0x20, RZ ;  /* 0x00000020d66b7824 */ /* 0x000fe200078e00ff */
[----:B------:R-:W-:Y:S01]  /*9cf0*/  LOP3.LUT R106, R106, 0x18, RZ, 0xc0, !PT ;  /* 0x000000186a6a7812 */ /* 0x000fe200078ec0ff */
[----:B------:R-:W-:Y:S01]  /*9d00*/  IMAD.MOV.U32 R213, RZ, RZ, 0x20 ;  /* 0x00000020ffd57424 */ /* 0x000fe200078e00ff */
[----:B------:R-:W-:Y:S01]  /*9d10*/  LOP3.LUT R208, R209, 0x8, R208, 0x78, !PT ;  /* 0x00000008d1d07812 */ /* 0x000fe200078e78d0 */
[C---:B------:R-:W-:Y:S01]  /*9d20*/  IMAD.SHL.U32 R215, R214.reuse, 0x20, RZ ;  /* 0x00000020d6d77824 */ /* 0x040fe200078e00ff */
[----:B------:R-:W-:Y:S01]  /*9d30*/  LOP3.LUT P0, RZ, R214, 0x4, RZ, 0xc0, !PT ;  /* 0x00000004d6ff7812 */ /* 0x000fe2000780c0ff */
[----:B------:R-:W-:Y:S01]  /*9d40*/  IMAD.MOV.U32 R105, RZ, RZ, R100 ;  /* 0x000000ffff697224 */ /* 0x000fe200078e0064 */
[----:B------:R-:W-:Y:S01]  /*9d50*/  LOP3.LUT R208, R208, 0x120, R107, 0xf8, !PT ;  /* 0x00000120d0d07812 */ /* 0x000fe200078ef86b */
[----:B------:R-:W-:Y:S01]  /*9d60*/  IMAD.MOV.U32 R104, RZ, RZ, R101 ;  /* 0x000000ffff687224 */ /* 0x000fe200078e0065 */
[----:B------:R-:W-:Y:S01]  /*9d70*/  SEL R213, R213, 0xffffffe0, !P0 ;  /* 0xffffffe0d5d57807 */ /* 0x000fe20004000000 */
[----:B------:R-:W-:Y:S01]  /*9d80*/  ULEA.HI UR24, UR24, 0xfffffffe, URZ, 0x1a ;  /* 0xfffffffe18187891 */ /* 0x000fe2000f8fd0ff */
[----:B------:R-:W-:Y:S01]  /*9d90*/  LEA R208, R208, UR5, 0x1 ;  /* 0x00000005d0d07c11 */ /* 0x000fe2000f8e08ff */
[----:B------:R-:W1:Y:S01]  /*9da0*/  LDCU UR17, c[0x0][0x440] ;  /* 0x00008800ff1177ac */ /* 0x000e620008000800 */
[----:B--2---:R-:W-:Y:S01]  /*9db0*/  ISETP.GE.AND P3, PT, R106, UR6, PT ;  /* 0x000000066a007c0c */ /* 0x004fe2000bf66270 */
[----:B------:R-:W2:Y:S01]  /*9dc0*/  LDCU.U8 UR10, c[0x0][0x4f8] ;  /* 0x00009f00ff0a77ac */ /* 0x000ea20008000000 */
[----:B------:R-:W-:Y:S01]  /*9dd0*/  USHF.L.U32 UR18, UR18, 0x3, URZ ;  /* 0x0000000312127899 */ /* 0x000fe200080006ff */
[----:B---3--:R-:W-:Y:S01]  /*9de0*/  LOP3.LUT R0, R234, UR4, RZ, 0x3c, !PT ;  /* 0x00000004ea007c12 */ /* 0x008fe2000f8e3cff */
[----:B------:R-:W3:Y:S01]  /*9df0*/  LDCU UR4, c[0x0][0x45c] ;  /* 0x00008b80ff0477ac */ /* 0x000ee20008000800 */
[----:B----4-:R-:W-:-:S03]  /*9e00*/  LOP3.LUT R216, R216, 0xff, RZ, 0xc0, !PT ;  /* 0x000000ffd8d87812 */ /* 0x010fc600078ec0ff */
[----:B------:R4:W-:Y:S02]  /*9e10*/  STL [R1+0x134], R0 ;  /* 0x0001340001007387 */ /* 0x0009e40000100800 */
[----:B------:R-:W-:Y:S02]  /*9e20*/  IMAD R216, R216, 0x10000, R216 ;  /* 0x00010000d8d87824 */ /* 0x000fe400078e02d8 */
[----:B------:R2:W-:Y:S04]  /*9e30*/  STL [R1+0x10], R2 ;  /* 0x0000100201007387 */ /* 0x0005e80000100800 */
[----:B------:R3:W-:Y:S04]  /*9e40*/  STL [R1+0xc], R3 ;  /* 0x00000c0301007387 */ /* 0x0007e80000100800 */
[----:B-1----:R1:W-:Y:S01]  /*9e50*/  STL.64 [R1+0x80], R4 ;  /* 0x0000800401007387 */ /* 0x0023e20000100a00 */
[----:B----4-:R-:W-:-:S02]  /*9e60*/  IMAD.MOV.U32 R0, RZ, RZ, R103 ;  /* 0x000000ffff007224 */ /* 0x010fc400078e0067 */
[----:B--2---:R-:W-:Y:S02]  /*9e70*/  IMAD.MOV.U32 R2, RZ, RZ, R102 ;  /* 0x000000ffff027224 */ /* 0x004fe400078e0066 */
[----:B---3--:R-:W-:-:S05]  /*9e80*/  VIADD R3, R208, 0x9020 ;  /* 0x00009020d0037836 */ /* 0x008fca0000000000 */
[----:B------:R2:W-:Y:S01]  /*9e90*/  STL [R1+0x150], R3 ;  /* 0x0001500301007387 */ /* 0x0005e20000100800 */
[----:B-1----:R-:W-:-:S05]  /*9ea0*/  IMAD.SHL.U32 R4, R214, 0x10, RZ ;  /* 0x00000010d6047824 */ /* 0x002fca00078e00ff */
[----:B------:R-:W-:Y:S01]  /*9eb0*/  LOP3.LUT R212, R4, 0x100, RZ, 0xc0, !PT ;  /* 0x0000010004d47812 */ /* 0x000fe200078ec0ff */
[----:B------:R-:W-:-:S03]  /*9ec0*/  VIADD R4, R208, 0x9000 ;  /* 0x00009000d0047836 */ /* 0x000fc60000000000 */
[----:B------:R-:W-:Y:S02]  /*9ed0*/  LOP3.LUT R212, R212, 0x20, R215, 0xf8, !PT ;  /* 0x00000020d4d47812 */ /* 0x000fe400078ef8d7 */
[----:B------:R2:W-:Y:S01]  /*9ee0*/  STL [R1+0x154], R4 ;  /* 0x0001540401007387 */ /* 0x0005e20000100800 */
[----:B------:R-:W-:Y:S05]  /*9ef0*/  BRA `(.L_x_698) ;  /* 0x0000000000b87947 */ /* 0x000fea0003800000 */
.L_x_700:
[----:B------:R-:W2:Y:S01]  /*9f00*/  LDL R223, [R1+0x144] ;  /* 0x0001440001df7983 */ /* 0x000ea20000100800 */
[----:B------:R-:W1:Y:S01]  /*9f10*/  LDC.64 R102, c[0x0][0x3b8] ;  /* 0x0000ee00ff667b82 */ /* 0x000e620000000a00 */
[----:B------:R-:W-:Y:S02]  /*9f20*/  UIADD3 UR6, UPT, UPT, UR24, -0x1, URZ ;  /* 0xffffffff18067890 */ /* 0x000fe4000fffe0ff */
[----:B------:R-:W3:Y:S04]  /*9f30*/  LDL R218, [R1+0x140] ;  /* 0x0001400001da7983 */ /* 0x000ee80000100800 */
[----:B-1----:R-:W-:Y:S04]  /*9f40*/  IMAD.WIDE.U32 R100, R102, UR6, RZ ;  /* 0x0000000666647c25 */ /* 0x002fe8000f8e00ff */
[----:B------:R-:W-:Y:S02]  /*9f50*/  IMAD.SHL.U32 R3, R100, 0x40, RZ ;  /* 0x0000004064037824 */ /* 0x000fe400078e00ff */
[----:B------:R-:W-:Y:S03]  /*9f60*/  IMAD R101, R103, UR6, R101 ;  /* 0x0000000667657c24 */ /* 0x000fe6000f8e0265 */
[----:B------:R-:W-:Y:S02]  /*9f70*/  LEA R3, P4, R102, R3, 0x5 ;  /* 0x0000000366037211 */ /* 0x000fe400078828ff */
[----:B------:R-:W-:Y:S04]  /*9f80*/  SHF.L.U64.HI R106, R100, 0x6, R101 ;  /* 0x00000006646a7819 */ /* 0x000fe80000010265 */
[----:B------:R-:W-:Y:S02]  /*9f90*/  LEA.HI.X R106, R102, R106, R103, 0x5, P4 ;  /* 0x0000006a666a7211 */ /* 0x000fe400020f2c67 */
[CC--:B--2---:R-:W-:Y:S04]  /*9fa0*/  LEA R102, P4, R100.reuse, R223.reuse, 0x7 ;  /* 0x000000df64667211 */ /* 0x0c4fe800078838ff */
[-C--:B---3--:R-:W-:Y:S02]  /*9fb0*/  LEA.HI.X R103, R100, R218.reuse, R101, 0x7, P4 ;  /* 0x000000da64677211 */ /* 0x088fe400020f3c65 */
[C---:B------:R-:W-:Y:S03]  /*9fc0*/  LEA R100, P4, R3.reuse, R223, 0x1 ;  /* 0x000000df03647211 */ /* 0x040fe600078808ff */
[----:B------:R-:W-:Y:S01]  /*9fd0*/  @!PT LDS RZ, [RZ] ;  /* 0x00000000fffff984 */ /* 0x000fe20000000800 */
[----:B------:R-:W-:Y:S01]  /*9fe0*/  @!PT LDS RZ, [RZ] ;  /* 0x00000000fffff984 */ /* 0x000fe20000000800 */
[----:B------:R-:W-:Y:S01]  /*9ff0*/  @!PT LDS RZ, [RZ] ;  /* 0x00000000fffff984 */ /* 0x000fe20000000800 */
[----:B------:R1:W-:Y:S01]  /*a000*/  @!P3 LDGSTS.E.BYPASS.LTC128B.128 [R217+0x6000], desc[UR26][R102.64] ;  /* 0x0600000066d9bfae */ /* 0x0003e2000b981a1a */
[----:B------:R-:W-:Y:S03]  /*a010*/  LEA.HI.X R101, R3, R218, R106, 0x1, P4 ;  /* 0x000000da03657211 */ /* 0x000fe600020f0c6a */
        /* <DEDUP_REMOVED lines=28> */
.L_x_698:
[----:B------:R-:W2:Y:S01]  /*a1e0*/  LDL R10, [R1+0x80] ;  /* 0x00008000010a7983 */ /* 0x000ea20000100800 */
[----:B------:R-:W-:Y:S05]  /*a1f0*/  DEPBAR.LE SB0, 0x0 ;  /* 0x000080000000791a */ /* 0x000fea0000000000 */
[----:B------:R-:W3:Y:S01]  /*a200*/  LDL R13, [R1+0x84] ;  /* 0x00008400010d7983 */ /* 0x000ee20000100800 */
[C---:B------:R-:W-:Y:S01]  /*a210*/  IMAD.SHL.U32 R12, R214.reuse, 0x8, RZ ;  /* 0x00000008d60c7824 */ /* 0x040fe200078e00ff */
[----:B------:R-:W-:Y:S01]  /*a220*/  SHF.R.U32.HI R210, RZ, 0x1, R214 ;  /* 0x00000001ffd27819 */ /* 0x000fe200000116d6 */
[C---:B------:R-:W-:Y:S03]  /*a230*/  IMAD.SHL.U32 R209, R214.reuse, 0x4, RZ ;  /* 0x00000004d6d17824 */ /* 0x040fe600078e00ff */
[----:B------:R-:W4:Y:S01]  /*a240*/  LDL R8, [R1+0x14c] ;  /* 0x00014c0001087983 */ /* 0x000f220000100800 */
[----:B------:R-:W-:Y:S01]  /*a250*/  IMAD.SHL.U32 R16, R214, 0x10, RZ ;  /* 0x00000010d6107824 */ /* 0x000fe200078e00ff */
[----:B------:R-:W-:Y:S01]  /*a260*/  LOP3.LUT R12, R12, 0x18, RZ, 0xc0, !PT ;  /* 0x000000180c0c7812 */ /* 0x000fe200078ec0ff */
[----:B------:R-:W-:Y:S03]  /*a270*/  UIADD3 UR6, UPT, UPT, UR31, -0x4498517b, URZ ;  /* 0xbb67ae851f067890 */ /* 0x000fe6000fffe0ff */
[----:B------:R-:W5:Y:S01]  /*a280*/  LDL R11, [R1+0x148] ;  /* 0x00014800010b7983 */ /* 0x000f620000100800 */
[----:B------:R-:W-:Y:S01]  /*a290*/  LOP3.LUT R107, R210, 0x8, RZ, 0xc0, !PT ;  /* 0x00000008d26b7812 */ /* 0x000fe200078ec0ff */
[----:B------:R-:W-:Y:S01]  /*a2a0*/  USHF.L.U32 UR19, UR24, 0x1, URZ ;  /* 0x0000000118137899 */ /* 0x000fe200080006ff */
[C---:B------:R-:W-:Y:S01]  /*a2b0*/  LOP3.LUT R15, R12.reuse, 0x20, RZ, 0xfc, !PT ;  /* 0x000000200c0f7812 */ /* 0x040fe200078efcff */
[----:B------:R-:W-:Y:S01]  /*a2c0*/  BAR.SYNC.DEFER_BLOCKING 0x0 ;  /* 0x0000000000007b1d */ /* 0x000fe20000010000 */
[----:B------:R-:W-:Y:S01]  /*a2d0*/  LOP3.LUT R14, R12, 0x40, RZ, 0xfc, !PT ;  /* 0x000000400c0e7812 */ /* 0x000fe200078efcff */
[----:B------:R-:W-:Y:S01]  /*a2e0*/  UIADD3 UR16, UPT, UPT, UR31, 0x76cf5d0a, URZ ;  /* 0x76cf5d0a1f107890 */ /* 0x000fe2000fffe0ff */
[----:B------:R-:W-:Y:S01]  /*a2f0*/  ISETP.GE.AND P2, PT, R15, UR17, PT ;  /* 0x000000110f007c0c */ /* 0x000fe2000bf46270 */
[----:B------:R-:W-:Y:S01]  /*a300*/  UIADD3 UR15, UPT, UPT, UR31, 0x32370b8f, URZ ;  /* 0x32370b8f1f0f7890 */ /* 0x000fe2000fffe0ff */
[----:B------:R-:W-:Y:S01]  /*a310*/  LOP3.LUT R211, R16, 0x3e00, RZ, 0xc0, !PT ;  /* 0x00003e0010d37812 */ /* 0x000fe200078ec0ff */
[----:B------:R-:W-:Y:S01]  /*a320*/  UISETP.NE.AND UP0, UPT, UR24, URZ, UPT ;  /* 0x000000ff1800728c */ /* 0x000fe2000bf05270 */
[----:B------:R-:W-:Y:S06]  /*a330*/  STL [R1+0x138], R15 ;  /* 0x0001380f01007387 */ /* 0x000fec0000100800 */
[----:B------:R-:W-:Y:S06]  /*a340*/  STL [R1+0x13c], R14 ;  /* 0x00013c0e01007387 */ /* 0x000fec0000100800 */
[----:B------:R-:W5:Y:S06]  /*a350*/  LDL.64 R220, [R1+0x120] ;  /* 0x0001200001dc7983 */ /* 0x000f6c0000100a00 */
[----:B------:R-:W5:Y:S06]  /*a360*/  LDL.64 R238, [R1] ;  /* 0x0000000001ee7983 */ /* 0x000f6c0000100a00 */
[----:B------:R-:W5:Y:S06]  /*a370*/  LDL.64 R246, [R1+0x128] ;  /* 0x0001280001f67983 */ /* 0x000f6c0000100a00 */
[----:B------:R-:W5:Y:S06]  /*a380*/  LDL R219, [R1+0x134] ;  /* 0x0001340001db7983 */ /* 0x000f6c0000100800 */
[----:B------:R-:W5:Y:S01]  /*a390*/  LDL R222, [R1+0x130] ;  /* 0x0001300001de7983 */ /* 0x000f620000100800 */
[----:B--2---:R-:W-:Y:S04]  /*a3a0*/  IMAD.WIDE.U32 R4, R10, UR24, RZ ;  /* 0x000000180a047c25 */ /* 0x004fe8000f8e00ff */
[C---:B------:R-:W-:Y:S02]  /*a3b0*/  IMAD.SHL.U32 R9, R4.reuse, 0x40, RZ ;  /* 0x0000004004097824 */ /* 0x040fe400078e00ff */
[----:B---3--:R-:W-:Y:S01]  /*a3c0*/  IMAD R3, R13, UR24, R5 ;  /* 0x000000180d037c24 */ /* 0x008fe2000f8e0205 */
[----:B------:R-:W-:Y:S02]  /*a3d0*/  LOP3.LUT R5, R211, 0x120, R215, 0xf8, !PT ;  /* 0x00000120d3057812 */ /* 0x000fe400078ef8d7 */
[----:B----4-:R-:W-:Y:S02]  /*a3e0*/  LEA R6, P1, R4, R8, 0x7 ;  /* 0x0000000804067211 */ /* 0x010fe400078238ff */
[----:B------:R-:W-:Y:S02]  /*a3f0*/  LEA R9, P4, R10, R9, 0x5 ;  /* 0x000000090a097211 */ /* 0x000fe400078828ff */
[-CC-:B-----5:R-:W-:Y:S02]  /*a400*/  LEA.HI.X R7, R4, R11.reuse, R3.reuse, 0x7, P1 ;  /* 0x0000000b04077211 */ /* 0x1a0fe400008f3c03 */
[----:B------:R-:W-:Y:S02]  /*a410*/  ISETP.GE.AND P1, PT, R14, UR17, PT ;  /* 0x000000110e007c0c */ /* 0x000fe4000bf26270 */
[----:B------:R-:W-:Y:S01]  /*a420*/  SHF.L.U64.HI R4, R4, 0x6, R3 ;  /* 0x0000000604047819 */ /* 0x000fe20000010203 */
[----:B------:R-:W-:Y:S01]  /*a430*/  @!PT LDS RZ, [RZ] ;  /* 0x00000000fffff984 */ /* 0x000fe20000000800 */
[----:B------:R-:W-:Y:S01]  /*a440*/  @!PT LDS RZ, [RZ] ;  /* 0x00000000fffff984 */ /* 0x000fe20000000800 */
[----:B------:R-:W-:Y:S01]  /*a450*/  @!PT LDS RZ, [RZ] ;  /* 0x00000000fffff984 */ /* 0x000fe20000000800 */
[----:B------:R-:W-:Y:S01]  /*a460*/  @!P3 LDGSTS.E.BYPASS.LTC128B.128 [R217+0x9000], desc[UR26][R6.64] ;  /* 0x0900000006d9bfae */ /* 0x000fe2000b981a1a */
[----:B------:R-:W-:Y:S02]  /*a470*/  LOP3.LUT R3, R209, 0x18, RZ, 0xc0, !PT ;  /* 0x00000018d1037812 */ /* 0x000fe400078ec0ff */
[----:B------:R-:W-:Y:S03]  /*a480*/  LEA.HI.X R10, R10, R4, R13, 0x5, P4 ;  /* 0x000000040a0a7211 */ /* 0x000fe600020f2c0d */
[----:B------:R-:W-:Y:S01]  /*a490*/  @P3 STS.128 [R217+0x9000], RZ ;  /* 0x009000ffd9003388 */ /* 0x000fe20000000c00 */
[----:B------:R-:W-:Y:S02]  /*a4a0*/  ISETP.GE.AND P3, PT, R12, UR17, PT ;  /* 0x000000110c007c0c */ /* 0x000fe4000bf66270 */
[----:B------:R-:W-:Y:S03]  /*a4b0*/  LEA R8, P4, R9, R8, 0x1 ;  /* 0x0000000809087211 */ /* 0x000fe600078808ff */
[----:B------:R-:W-:Y:S01]  /*a4c0*/  @!PT LDS RZ, [RZ] ;  /* 0x00000000fffff984 */ /* 0x000fe20000000800 */
[----:B------:R-:W-:Y:S01]  /*a4d0*/  @!PT LDS RZ, [RZ] ;  /* 0x00000000fffff984 */ /* 0x000fe20000000800 */
[----:B------:R-:W-:Y:S01]  /*a4e0*/  @!PT LDS RZ, [RZ] ;  /* 0x00000000fffff984 */ /* 0x000fe20000000800 */
[----:B------:R-:W-:Y:S01]  /*a4f0*/  @!P2 LDGSTS.E.BYPASS.LTC128B.128 [R217+0xa000], desc[UR26][R6.64+0x40] ;  /* 0x0a00004006d9afae */ /* 0x000fe2000b981a1a */
[----:B------:R-:W-:Y:S02]  /*a500*/  LOP3.LUT R3, R3, 0xc0, R215, 0xf8, !PT ;  /* 0x000000c003037812 */ /* 0x000fe400078ef8d7 */
[----:B------:R-:W-:Y:S03]  /*a510*/  LEA.HI.X R9, R9, R11, R10, 0x1, P4 ;  /* 0x0000000b09097211 */ /* 0x000fe600020f0c0a */
[----:B------:R-:W-:Y:S01]  /*a520*/  @P2 STS.128 [R217+0xa000], RZ ;  /* 0x00a000ffd9002388 */ /* 0x000fe20000000c00 */
[----:B------:R-:W-:Y:S02]  /*a530*/  LOP3.LUT R4, R3, 0x8, R214, 0x78, !PT ;  /* 0x0000000803047812 */ /* 0x000fe400078e78d6 */
[----:B------:R-:W-:Y:S03]  /*a540*/  LOP3.LUT R107, R5, R3, R107, 0xf6, !PT ;  /* 0x00000003056b7212 */ /* 0x000fe600078ef66b */
[----:B------:R-:W-:Y:S01]  /*a550*/  @!PT LDS RZ, [RZ] ;  /* 0x00000000fffff984 */ /* 0x000fe20000000800 */
[----:B------:R-:W-:Y:S01]  /*a560*/  @!PT LDS RZ, [RZ] ;  /* 0x00000000fffff984 */ /* 0x000fe20000000800 */
[----:B------:R-:W-:Y:S01]  /*a570*/  @!PT LDS RZ, [RZ] ;  /* 0x00000000fffff984 */ /* 0x000fe20000000800 */
[----:B-1----:R1:W-:Y:S01]  /*a580*/  @!P1 LDGSTS.E.BYPASS.LTC128B.128 [R217+0xb000], desc[UR26][R6.64+0x80] ;  /* 0x0b00008006d99fae */ /* 0x0023e2000b981a1a */
[----:B------:R-:W-:Y:S02]  /*a590*/  LOP3.LUT R3, R212, R4, RZ, 0xfc, !PT ;  /* 0x00000004d4037212 */ /* 0x000fe400078efcff */
[----:B------:R-:W-:Y:S03]  /*a5a0*/  LEA R107, R107, UR5, 0x1 ;  /* 0x000000056b6b7c11 */ /* 0x000fe6000f8e08ff */
[----:B------:R-:W-:Y:S01]  /*a5b0*/  @P1 STS.128 [R217+0xb000], RZ ;  /* 0x00b000ffd9001388 */ /* 0x000fe20000000c00 */
[----:B------:R-:W-:Y:S05]  /*a5c0*/  LEA R3, R3, UR5, 0x1 ;  /* 0x0000000503037c11 */ /* 0x000fea000f8e08ff */
[----:B------:R-:W-:Y:S01]  /*a5d0*/  @!PT LDS RZ, [RZ] ;  /* 0x00000000fffff984 */ /* 0x000fe20000000800 */
[----:B------:R-:W-:Y:S01]  /*a5e0*/  @!PT LDS RZ, [RZ] ;  /* 0x00000000fffff984 */ /* 0x000fe20000000800 */
[----:B------:R-:W-:Y:S01]  /*a5f0*/  @!PT LDS RZ, [RZ] ;  /* 0x00000000fffff984 */ /* 0x000fe20000000800 */
[----:B------:R-:W-:Y:S01]  /*a600*/  @!P3 LDGSTS.E.BYPASS.LTC128B.128 [R217+0x9800], desc[UR26][R8.64] ;  /* 0x0980000008d9bfae */ /* 0x000fe2000b981a1a */
[C---:B------:R-:W-:Y:S02]  /*a610*/  IMAD.IADD R204, R213.reuse, 0x1, R107 ;  /* 0x00000001d5cc7824 */ /* 0x040fe400078e026b */
[----:B------:R-:W-:Y:S03]  /*a620*/  IMAD.IADD R106, R213, 0x1, R3 ;  /* 0x00000001d56a7824 */ /* 0x000fe600078e0203 */
        /* <DEDUP_REMOVED lines=25> */
[----:B------:R-:W-:Y:S05]  /*a7c0*/  LDSM.16.M88.4 R188, [R107+0x2000] ;  /* 0x002000006bbc783b */ /* 0x000fea0000000200 */
[C---:B------:R-:W-:Y:S01]  /*a7d0*/  HMMA.16816.F32 R16, R64.reuse, R18, RZ ;  /* 0x000000124010723c */ /* 0x040fe200000018ff */
[----:B------:R-:W-:Y:S06]  /*a7e0*/  LDSM.16.M88.4 R192, [R3+0x7000] ;  /* 0x0070000003c0783b */ /* 0x000fec0000000200 */
[----:B------:R-:W-:Y:S01]  /*a7f0*/  LDSM.16.M88.4 R196, [R107+0x3000] ;  /* 0x003000006bc4783b */ /* 0x000fe20000000200 */
[-C--:B---3--:R-:W-:Y:S05]  /*a800*/  HMMA.16816.F32 R20, R64, R32.reuse, RZ ;  /* 0x000000204014723c */ /* 0x088fea00000018ff */
[----:B------:R-:W-:Y:S03]  /*a810*/  LDSM.16.M88.4 R200, [R3+0x7400] ;  /* 0x0074000003c8783b */ /* 0x000fe60000000200 */
[C---:B------:R-:W-:Y:S08]  /*a820*/  HMMA.16816.F32 R24, R60.reuse, R32, RZ ;  /* 0x000000203c18723c */ /* 0x040ff000000018ff */
[-C--:B------:R-:W-:Y:S08]  /*a830*/  HMMA.16816.F32 R28, R60, R34.reuse, RZ ;  /* 0x000000223c1c723c */ /* 0x080ff000000018ff */
        /* <DEDUP_REMOVED lines=9> */
[----:B------:R-:W3:Y:S07]  /*a8d0*/  LDSM.16.M88.4 R100, [R106+0x6800] ;  /* 0x006800006a64783b */ /* 0x000eee0000000200 */
        /* <DEDUP_REMOVED lines=36> */
[----:B------:R-:W2:Y:S07]  /*ab20*/  LDSM.16.M88.4 R184, [R106+0x7c00] ;  /* 0x007c00006ab8783b */ /* 0x000eae0000000200 */
[-C--:B---3--:R-:W-:Y:S08]  /*ab30*/  HMMA.16816.F32 R52, R188, R100.reuse, R52 ;  /* 0x00000064bc34723c */ /* 0x088ff00000001834 */
[C---:B------:R-:W-:Y:S08]  /*ab40*/  HMMA.16816.F32 R56, R196.reuse, R100, R56 ;  /* 0x00000064c438723c */ /* 0x040ff00000001838 */
[-C--:B------:R-:W-:Y:S01]  /*ab50*/  HMMA.16816.F32 R60, R196, R102.reuse, R60 ;  /* 0x00000066c43c723c */ /* 0x080fe2000000183c */
[----:B------:R-:W-:Y:S07]  /*ab60*/  LDSM.16.M88.4 R196, [R107+0x5000] ;  /* 0x005000006bc4783b */ /* 0x000fee0000000200 */
[----:B------:R-:W-:Y:S01]  /*ab70*/  HMMA.16816.F32 R64, R188, R102, R64 ;  /* 0x00000066bc40723c */ /* 0x000fe20000001840 */
[----:B------:R-:W-:Y:S06]  /*ab80*/  LDSM.16.M88.4 R100, [R107+0x4000] ;  /* 0x004000006b64783b */ /* 0x000fec0000000200 */
[----:B------:R-:W3:Y:S01]  /*ab90*/  LDSM.16.M88.4 R188, [R3+0x8000] ;  /* 0x0080000003bc783b */ /* 0x000ee20000000200 */
[-C--:B-1----:R-:W-:Y:S08]  /*aba0*/  HMMA.16816.F32 R4, R172, R176.reuse, R4 ;  /* 0x000000b0ac04723c */ /* 0x082ff00000001804 */
[C---:B------:R-:W-:Y:S08]  /*abb0*/  HMMA.16816.F32 R8, R180.reuse, R176, R8 ;  /* 0x000000b0b408723c */ /* 0x040ff00000001808 */
[-C--:B------:R-:W-:Y:S08]  /*abc0*/  HMMA.16816.F32 R12, R180, R178.reuse, R12 ;  /* 0x000000b2b40c723c */ /* 0x080ff0000000180c */
[C---:B------:R-:W-:Y:S01]  /*abd0*/  HMMA.16816.F32 R16, R172.reuse, R178, R16 ;  /* 0x000000b2ac10723c */ /* 0x040fe20000001810 */
[----:B------:R-:W1:Y:S07]  /*abe0*/  LDSM.16.M88.4 R176, [R3+0x8400] ;  /* 0x0084000003b0783b */ /* 0x000e6e0000000200 */
[-C--:B----4-:R-:W-:Y:S08]  /*abf0*/  HMMA.16816.F32 R20, R172, R192.reuse, R20 ;  /* 0x000000c0ac14723c */ /* 0x090ff00000001814 */
[C---:B------:R-:W-:Y:S08]  /*ac00*/  HMMA.16816.F32 R24, R180.reuse, R192, R24 ;  /* 0x000000c0b418723c */ /* 0x040ff00000001818 */
[-C--:B------:R-:W-:Y:S08]  /*ac10*/  HMMA.16816.F32 R28, R180, R194.reuse, R28 ;  /* 0x000000c2b41c723c */ /* 0x080ff0000000181c */
[C---:B------:R-:W-:Y:S01]  /*ac20*/  HMMA.16816.F32 R32, R172.reuse, R194, R32 ;  /* 0x000000c2ac20723c */ /* 0x040fe20000001820 */
[----:B------:R-:W4:Y:S07]  /*ac30*/  LDSM.16.M88.4 R192, [R3+0x8800] ;  /* 0x0088000003c0783b */ /* 0x000f2e0000000200 */
[-C--:B-----5:R-:W-:Y:S08]  /*ac40*/  HMMA.16816.F32 R36, R172, R200.reuse, R36 ;  /* 0x000000c8ac24723c */ /* 0x0a0ff00000001824 */
[C---:B------:R-:W-:Y:S08]  /*ac50*/  HMMA.16816.F32 R40, R180.reuse, R200, R40 ;  /* 0x000000c8b428723c */ /* 0x040ff00000001828 */
[-C--:B------:R-:W-:Y:S08]  /*ac60*/  HMMA.16816.F32 R44, R180, R202.reuse, R44 ;  /* 0x000000cab42c723c */ /* 0x080ff0000000182c */
[C---:B------:R-:W-:Y:S01]  /*ac70*/  HMMA.16816.F32 R48, R172.reuse, R202, R48 ;  /* 0x000000caac30723c */ /* 0x040fe20000001830 */
[----:B------:R-:W-:Y:S07]  /*ac80*/  LDSM.16.M88.4 R200, [R204+0x5000] ;  /* 0x00500000ccc8783b */ /* 0x000fee0000000200 */
[-C--:B--2---:R-:W-:Y:S08]  /*ac90*/  HMMA.16816.F32 R52, R172, R184.reuse, R52 ;  /* 0x000000b8ac34723c */ /* 0x084ff00000001834 */
[C---:B------:R-:W-:Y:S08]  /*aca0*/  HMMA.16816.F32 R56, R180.reuse, R184, R56 ;  /* 0x000000b8b438723c */ /* 0x040ff00000001838 */
[-C--:B------:R-:W-:Y:S01]  /*acb0*/  HMMA.16816.F32 R60, R180, R186.reuse, R60 ;  /* 0x000000bab43c723c */ /* 0x080fe2000000183c */
[----:B------:R-:W-:Y:S06]  /*acc0*/  LDSM.16.M88.4 R180, [R204+0x4000] ;  /* 0x00400000ccb4783b */ /* 0x000fec0000000200 */
[----:B------:R-:W-:Y:S01]  /*acd0*/  LDSM.16.M88.4 R204, [R106+0x8400] ;  /* 0x008400006acc783b */ /* 0x000fe20000000200 */
[----:B------:R-:W-:Y:S05]  /*ace0*/  HMMA.16816.F32 R64, R172, R186, R64 ;  /* 0x000000baac40723c */ /* 0x000fea0000001840 */
[----:B------:R2:W5:Y:S03]  /*acf0*/  LDSM.16.M88.4 R172, [R3+0x8c00] ;  /* 0x008c000003ac783b */ /* 0x0005660000000200 */
[-C--:B---3--:R-:W-:Y:S03]  /*ad00*/  HMMA.16816.F32 R4, R100, R188.reuse, R4 ;  /* 0x000000bc6404723c */ /* 0x088fe60000001804 */
[----:B------:R-:W3:Y:S05]  /*ad10*/  LDSM.16.M88.4 R184, [R106+0x8000] ;  /* 0x008000006ab8783b */ /* 0x000eea0000000200 */
[C---:B------:R-:W-:Y:S08]  /*ad20*/  HMMA.16816.F32 R8, R196.reuse, R188, R8 ;  /* 0x000000bcc408723c */ /* 0x040ff00000001808 */
[-C--:B------:R-:W-:Y:S03]  /*ad30*/  HMMA.16816.F32 R12, R196, R190.reuse, R12 ;  /* 0x000000bec40c723c */ /* 0x080fe6000000180c */
[C---:B--2---:R-:W-:Y:S05]  /*ad40*/  LOP3.LUT R3, R238.reuse, UR6, R247, 0x96, !PT ;  /* 0x00000006ee037c12 */ /* 0x044fea000f8e96f7 */
[C---:B------:R-:W-:Y:S01]  /*ad50*/  HMMA.16816.F32 R16, R100.reuse, R190, R16 ;  /* 0x000000be6410723c */ /* 0x040fe20000001810 */
[----:B------:R-:W2:Y:S07]  /*ad60*/  LDSM.16.M88.4 R188, [R106+0x8800] ;  /* 0x008800006abc783b */ /* 0x000eae0000000200 */
[-C--:B-1----:R-:W-:Y:S08]  /*ad70*/  HMMA.16816.F32 R20, R100, R176.reuse, R20 ;  /* 0x000000b06414723c */ /* 0x082ff00000001814 */
[C---:B------:R-:W-:Y:S08]  /*ad80*/  HMMA.16816.F32 R24, R196.reuse, R176, R24 ;  /* 0x000000b0c418723c */ /* 0x040ff00000001818 */
[-C--:B------:R-:W-:Y:S08]  /*ad90*/  HMMA.16816.F32 R28, R196, R178.reuse, R28 ;  /* 0x000000b2c41c723c */ /* 0x080ff0000000181c */
[C---:B------:R-:W-:Y:S01]  /*ada0*/  HMMA.16816.F32 R32, R100.reuse, R178, R32 ;  /* 0x000000b26420723c */ /* 0x040fe20000001820 */
[----:B------:R-:W1:Y:S01]  /*adb0*/  LDSM.16.M88.4 R176, [R106+0x8c00] ;  /* 0x008c00006ab0783b */ /* 0x000e620000000200 */
[----:B------:R-:W-:Y:S04]  /*adc0*/  DEPBAR.LE SB0, 0x0 ;  /* 0x000080000000791a */ /* 0x000fe80000000000 */
[----:B------:R-:W-:Y:S02]  /*add0*/  BAR.SYNC.DEFER_BLOCKING 0x0 ;  /* 0x0000000000007b1d */ /* 0x000fe40000010000 */
[-C--:B----4-:R-:W-:Y:S08]  /*ade0*/  HMMA.16816.F32 R36, R100, R192.reuse, R36 ;  /* 0x000000c06424723c */ /* 0x090ff00000001824 */
[C---:B------:R-:W-:Y:S08]  /*adf0*/  HMMA.16816.F32 R40, R196.reuse, R192, R40 ;  /* 0x000000c0c428723c */ /* 0x040ff00000001828 */
[-C--:B------:R-:W-:Y:S08]  /*ae00*/  HMMA.16816.F32 R44, R196, R194.reuse, R44 ;  /* 0x000000c2c42c723c */ /* 0x080ff0000000182c */
[C---:B------:R-:W-:Y:S08]  /*ae10*/  HMMA.16816.F32 R48, R100.reuse, R194, R48 ;  /* 0x000000c26430723c */ /* 0x040ff00000001830 */
[-C--:B-----5:R-:W-:Y:S08]  /*ae20*/  HMMA.16816.F32 R52, R100, R172.reuse, R52 ;  /* 0x000000ac6434723c */ /* 0x0a0ff00000001834 */
[C---:B------:R-:W-:Y:S08]  /*ae30*/  HMMA.16816.F32 R56, R196.reuse, R172, R56 ;  /* 0x000000acc438723c */ /* 0x040ff00000001838 */
[-C--:B------:R-:W-:Y:S03]  /*ae40*/  HMMA.16816.F32 R60, R196, R174.reuse, R60 ;  /* 0x000000aec43c723c */ /* 0x080fe6000000183c */
[----:B------:R-:W-:Y:S05]  /*ae50*/  IMAD.WIDE.U32 R196, R3, -0x326172a9, RZ ;  /* 0xcd9e8d5703c47825 */ /* 0x000fea00078e00ff */
[----:B------:R-:W-:Y:S01]  /*ae60*/  HMMA.16816.F32 R64, R100, R174, R64 ;  /* 0x000000ae6440723c */ /* 0x000fe20000001840 */
[----:B------:R-:W-:Y:S03]  /*ae70*/  IMAD.U32 R101, RZ, RZ, UR31 ;  /* 0x0000001fff657e24 */ /* 0x000fe6000f8e00ff */
[----:B------:R-:W-:Y:S01]  /*ae80*/  LOP3.LUT R100, R238, UR6, R221, 0x96, !PT ;  /* 0x00000006ee647c12 */ /* 0x000fe2000f8e96dd */
[----:B------:R-:W-:Y:S01]  /*ae90*/  UIADD3 UR6, UPT, UPT, UR30, 0x3c6ef372, URZ ;  /* 0x3c6ef3721e067890 */ /* 0x000fe2000fffe0ff */
[----:B------:R-:W-:Y:S02]  /*aea0*/  LOP3.LUT R101, R239, UR19, R101, 0x96, !PT ;  /* 0x00000013ef657c12 */ /* 0x000fe4000f8e9665 */
[-C--:B---3--:R-:W-:Y:S05]  /*aeb0*/  HMMA.16816.F32 R4, R180, R184.reuse, R4 ;  /* 0x000000b8b404723c */ /* 0x088fea0000001804 */
[----:B------:R-:W-:Y:S03]  /*aec0*/  IMAD.WIDE.U32 R192, R100, -0x326172a9, RZ ;  /* 0xcd9e8d5764c07825 */ /* 0x000fe600078e00ff */
[C---:B------:R-:W-:Y:S08]  /*aed0*/  HMMA.16816.F32 R8, R200.reuse, R184, R8 ;  /* 0x000000b8c808723c */ /* 0x040ff00000001808 */
[-C--:B------:R-:W-:Y:S08]  /*aee0*/  HMMA.16816.F32 R12, R200, R186.reuse, R12 ;  /* 0x000000bac80c723c */ /* 0x080ff0000000180c */
[C---:B------:R-:W-:Y:S04]  /*aef0*/  HMMA.16816.F32 R16, R180.reuse, R186, R16 ;  /* 0x000000bab410723c */ /* 0x040fe80000001810 */
[----:B------:R-:W-:Y:S04]  /*af00*/  IMAD.WIDE.U32 R186, R101, -0x326172a9, RZ ;  /* 0xcd9e8d5765ba7825 */ /* 0x000fe800078e00ff */
[-C--:B------:R-:W-:Y:S03]  /*af10*/  HMMA.16816.F32 R20, R180, R204.reuse, R20 ;  /* 0x000000ccb414723c */ /* 0x080fe60000001814 */
[C---:B------:R-:W-:Y:S02]  /*af20*/  LOP3.LUT R100, R187.reuse, R219, RZ, 0x3c, !PT ;  /* 0x000000dbbb647212 */ /* 0x040fe400078e3cff */
[----:B------:R-:W-:Y:S03]  /*af30*/  LOP3.LUT R3, R187, R222, RZ, 0x3c, !PT ;  /* 0x000000debb037212 */ /* 0x000fe600078e3cff */
[C---:B------:R-:W-:Y:S04]  /*af40*/  HMMA.16816.F32 R24, R200.reuse, R204, R24 ;  /* 0x000000ccc818723c */ /* 0x040fe80000001818 */
[----:B------:R-:W-:Y:S01]  /*af50*/  LOP3.LUT R204, R193, UR6, RZ, 0x3c, !PT ;  /* 0x00000006c1cc7c12 */ /* 0x000fe2000f8e3cff */
[----:B------:R-:W-:Y:S03]  /*af60*/  IMAD.WIDE.U32 R184, R100, -0x2daee0ad, RZ ;  /* 0xd2511f5364b87825 */ /* 0x000fe600078e00ff */
[-C--:B------:R-:W-:Y:S03]  /*af70*/  HMMA.16816.F32 R28, R200, R206.reuse, R28 ;  /* 0x000000cec81c723c */ /* 0x080fe6000000181c */
[----:B------:R-:W-:Y:S05]  /*af80*/  LOP3.LUT R100, R246, UR16, R185, 0x96, !PT ;  /* 0x00000010f6647c12 */ /* 0x000fea000f8e96b9 */
[C---:B------:R-:W-:Y:S04]  /*af90*/  HMMA.16816.F32 R32, R180.reuse, R206, R32 ;  /* 0x000000ceb420723c */ /* 0x040fe80000001820 */
[----:B------:R-:W-:Y:S01]  /*afa0*/  LOP3.LUT R206, R197, UR6, RZ, 0x3c, !PT ;  /* 0x00000006c5ce7c12 */ /* 0x000fe2000f8e3cff */
[----:B------:R-:W-:Y:S03]  /*afb0*/  IMAD.WIDE.U32 R100, R100, -0x326172a9, RZ ;  /* 0xcd9e8d5764647825 */ /* 0x000fe600078e00ff */
[-C--:B--2---:R-:W-:Y:S08]  /*afc0*/  HMMA.16816.F32 R36, R180, R188.reuse, R36 ;  /* 0x000000bcb424723c */ /* 0x084ff00000001824 */
[C---:B------:R-:W-:Y:S04]  /*afd0*/  HMMA.16816.F32 R40, R200.reuse, R188, R40 ;  /* 0x000000bcc828723c */ /* 0x040fe80000001828 */
[C---:B------:R-:W-:Y:S02]  /*afe0*/  LOP3.LUT R188, R186.reuse, R204, RZ, 0x3c, !PT ;  /* 0x000000ccbabc7212 */ /* 0x040fe400078e3cff */
[----:B------:R-:W-:Y:S02]  /*aff0*/  LOP3.LUT R186, R186, R206, RZ, 0x3c, !PT ;  /* 0x000000cebaba7212 */ /* 0x000fe400078e3cff */
[-C--:B------:R-:W-:Y:S03]  /*b000*/  HMMA.16816.F32 R44, R200, R190.reuse, R44 ;  /* 0x000000bec82c723c */ /* 0x080fe6000000182c */
[----:B------:R-:W-:Y:S04]  /*b010*/  IMAD.WIDE.U32 R186, R186, -0x2daee0ad, RZ ;  /* 0xd2511f53baba7825 */ /* 0x000fe800078e00ff */
[----:B------:R-:W-:Y:S01]  /*b020*/  IMAD.WIDE.U32 R188, R188, -0x2daee0ad, RZ ;  /* 0xd2511f53bcbc7825 */ /* 0x000fe200078e00ff */
[----:B------:R-:W-:Y:S01]  /*b030*/  LOP3.LUT R184, R184, UR15, R187, 0x96, !PT ;  /* 0x0000000fb8b87c12 */ /* 0x000fe2000f8e96bb */
[C---:B------:R-:W-:Y:S04]  /*b040*/  HMMA.16816.F32 R48, R180.reuse, R190, R48 ;  /* 0x000000beb430723c */ /* 0x040fe80000001830 */
[----:B------:R-:W-:Y:S01]  /*b050*/  LOP3.LUT R190, R196, UR9, R101, 0x96, !PT ;  /* 0x00000009c4be7c12 */ /* 0x000fe2000f8e9665 */
[----:B------:R-:W-:Y:S01]  /*b060*/  IMAD.WIDE.U32 R184, R184, -0x326172a9, RZ ;  /* 0xcd9e8d57b8b87825 */ /* 0x000fe200078e00ff */
[----:B------:R-:W-:Y:S02]  /*b070*/  FMNMX3.FTZ R101, R0, R4, R5, !PT ;  /* 0x0000000400657276 */ /* 0x000fe40007810005 */
[-C--:B-1----:R-:W-:Y:S03]  /*b080*/  HMMA.16816.F32 R52, R180, R176.reuse, R52 ;  /* 0x000000b0b434723c */ /* 0x082fe60000001834 */
[----:B------:R-:W-:Y:S02]  /*b090*/  LOP3.LUT R194, R100, UR8, R185, 0x96, !PT ;  /* 0x0000000864c27c12 */ /* 0x000fe4000f8e96b9 */
[----:B------:R-:W-:Y:S02]  /*b0a0*/  FMNMX3.FTZ R100, R2, R6, R7, !PT ;  /* 0x0000000602647276 */ /* 0x000fe40007810007 */
[----:B------:R-:W-:Y:S01]  /*b0b0*/  FMNMX3.FTZ R174, R101, R16, R17, !PT ;  /* 0x0000001065ae7276 */ /* 0x000fe20007810011 */
[C---:B------:R-:W-:Y:S04]  /*b0c0*/  HMMA.16816.F32 R56, R200.reuse, R176, R56 ;  /* 0x000000b0c838723c */ /* 0x040fe80000001838 */
[----:B------:R-:W-:Y:S01]  /*b0d0*/  FMNMX3.FTZ R101, R100, R18, R19, !PT ;  /* 0x0000001264657276 */ /* 0x000fe20007810013 */
[----:B------:R-:W-:Y:S01]  /*b0e0*/  IMAD.WIDE.U32 R176, R3, -0x2daee0ad, RZ ;  /* 0xd2511f5303b07825 */ /* 0x000fe200078e00ff */
[----:B------:R-:W-:Y:S02]  /*b0f0*/  FMNMX3.FTZ R174, R174, R20, R21, !PT ;  /* 0x00000014aeae7276 */ /* 0x000fe40007810015 */
[----:B------:R-:W-:Y:S01]  /*b100*/  FMNMX3.FTZ R101, R101, R22, R23, !PT ;  /* 0x0000001665657276 */ /* 0x000fe20007810017 */
[-C--:B------:R-:W-:Y:S03]  /*b110*/  HMMA.16816.F32 R60, R200, R178.reuse, R60 ;  /* 0x000000b2c83c723c */ /* 0x080fe6000000183c */
[----:B------:R-:W-:Y:S02]  /*b120*/  LOP3.LUT R3, R220, UR16, R177, 0x96, !PT ;  /* 0x00000010dc037c12 */ /* 0x000fe4000f8e96b1 */
[----:B------:R-:W-:Y:S02]  /*b130*/  LOP3.LUT R176, R176, UR15, R189, 0x96, !PT ;  /* 0x0000000fb0b07c12 */ /* 0x000fe4000f8e96bd */
[----:B------:R-:W-:Y:S01]  /*b140*/  FMNMX3.FTZ R174, R174, R32, R33, !PT ;  /* 0x00000020aeae7276 */ /* 0x000fe20007810021 */
[----:B------:R-:W-:Y:S01]  /*b150*/  IMAD.WIDE.U32 R102, R3, -0x326172a9, RZ ;  /* 0xcd9e8d5703667825 */ /* 0x000fe200078e00ff */
[----:B------:R-:W-:Y:S01]  /*b160*/  FMNMX3.FTZ R3, R104, R8, R9, !PT ;  /* 0x0000000868037276 */ /* 0x000fe20007810009 */
[----:B------:R-:W-:Y:S04]  /*b170*/  HMMA.16816.F32 R64, R180, R178, R64 ;  /* 0x000000b2b440723c */ /* 0x000fe80000001840 */
[----:B------:R-:W-:Y:S01]  /*b180*/  FMNMX3.FTZ R100, R3, R12, R13, !PT ;  /* 0x0000000c03647276 */ /* 0x000fe2000781000d */
[----:B------:R-:W-:Y:S01]  /*b190*/  IMAD.WIDE.U32 R176, R176, -0x326172a9, RZ ;  /* 0xcd9e8d57b0b07825 */ /* 0x000fe200078e00ff */
[----:B------:R-:W-:Y:S02]  /*b1a0*/  FMNMX3.FTZ R101, R101, R34, R35, !PT ;  /* 0x0000002265657276 */ /* 0x000fe40007810023 */
[----:B------:R-:W-:Y:S02]  /*b1b0*/  FMNMX3.FTZ R100, R100, R24, R25, !PT ;  /* 0x0000001864647276 */ /* 0x000fe40007810019 */
[----:B------:R-:W-:Y:S02]  /*b1c0*/  LOP3.LUT R191, R102, UR8, R177, 0x96, !PT ;  /* 0x0000000866bf7c12 */ /* 0x000fe4000f8e96b1 */
        /* <DEDUP_REMOVED lines=15> */
[----:B------:R-:W-:Y:S02]  /*b2c0*/  LOP3.LUT R107, R192, UR9, R103, 0x96, !PT ;  /* 0x00000009c06b7c12 */ /* 0x000fe4000f8e9667 */
[----:B------:R-:W-:Y:S02]  /*b2d0*/  FMNMX3.FTZ R173, R100, R56, R57, !PT ;  /* 0x0000003864ad7276 */ /* 0x000fe40007810039 */
[----:B------:R-:W-:Y:S02]  /*b2e0*/  FMNMX3.FTZ R172, R3, R58, R59, !PT ;  /* 0x0000003a03ac7276 */ /* 0x000fe4000781003b */
[----:B------:R-:W-:Y:S02]  /*b2f0*/  FMNMX3.FTZ R174, R174, R64, R65, !PT ;  /* 0x00000040aeae7276 */ /* 0x000fe40007810041 */
[----:B------:R-:W-:Y:S01]  /*b300*/  FMNMX3.FTZ R175, R175, R66, R67, !PT ;  /* 0x00000042afaf7276 */ /* 0x000fe20007810043 */
[----:B------:R-:W-:Y:S06]  /*b310*/  BRA.U.ANY UP0, `(.L_x_700) ;  /* 0xffffffe900f87547 */ /* 0x000fec000b93ffff */
.L_x_699:
[----:B------:R-:W-:Y:S01]  /*b320*/  FMNMX3.FTZ R173, R173, R60, R61, !PT ;  /* 0x0000003cadad7276 */ /* 0x000fe2000781003d */
[----:B------:R-:W2:Y:S01]  /*b330*/  SHFL.BFLY PT, R3, R174, 0x2, 0x1f ;  /* 0x0c401f00ae037f89 */ /* 0x000ea200000e0000 */
[----:B------:R-:W-:Y:S01]  /*b340*/  FMNMX3.FTZ R172, R172, R62, R63, !PT ;  /* 0x0000003eacac7276 */ /* 0x000fe2000781003f */
[----:B------:R-:W-:Y:S01]  /*b350*/  UIADD3 UR13, UPT, UPT, UR31, -0x126145ec, URZ ;  /* 0xed9eba141f0d7890 */ /* 0x000fe2000fffe0ff */
[----:B------:R-:W-:Y:S05]  /*b360*/  IMAD.WIDE.U32 R194, R194, -0x2daee0ad, RZ ;  /* 0xd2511f53c2c27825 */ /* 0x000fea00078e00ff */
[----:B------:R-:W3:Y:S01]  /*b370*/  SHFL.BFLY PT, R177, R175, 0x2, 0x1f ;  /* 0x0c401f00afb17f89 */ /* 0x000ee200000e0000 */
[----:B------:R-:W-:Y:S01]  /*b380*/  UIADD3 UR12, UPT, UPT, UR31, -0x56f99767, URZ ;  /* 0xa90668991f0c7890 */ /* 0x000fe2000fffe0ff */
[----:B-1----:R-:W-:Y:S06]  /*b390*/  IMAD.WIDE.U32 R100, R190, -0x2daee0ad, RZ ;  /* 0xd2511f53be647825 */ /* 0x002fec00078e00ff */
[----:B------:R-:W1:Y:S01]  /*b3a0*/  SHFL.BFLY PT, R179, R173, 0x2, 0x1f ;  /* 0x0c401f00adb37f89 */ /* 0x000e6200000e0000 */
[----:B------:R-:W-:Y:S02]  /*b3b0*/  UIADD3 UR7, UPT, UPT, UR30, -0x4ab325aa, URZ ;  /* 0xb54cda561e077890 */ /* 0x000fe4000fffe0ff */
[----:B------:R-:W-:Y:S01]  /*b3c0*/  UIADD3 UR6, UPT, UPT, UR30, 0x1715609d, URZ ;  /* 0x1715609d1e067890 */ /* 0x000fe2000fffe0ff */
[----:B------:R-:W-:Y:S01]  /*b3d0*/  LOP3.LUT R186, R186, UR13, R101, 0x96, !PT ;  /* 0x0000000dbaba7c12 */ /* 0x000fe2000f8e9665 */
[----:B------:R-:W-:Y:S01]  /*b3e0*/  UIADD3 UR11, UPT, UPT, UR31, 0x646e171e, URZ ;  /* 0x646e171e1f0b7890 */ /* 0x000fe2000fffe0ff */
[----:B------:R-:W-:Y:S01]  /*b3f0*/  LOP3.LUT R100, R100, UR12, R195, 0x96, !PT ;  /* 0x0000000c64647c12 */ /* 0x000fe2000f8e96c3 */
[----:B------:R-:W-:Y:S01]  /*b400*/  IMAD.MOV.U32 R181, RZ, RZ, R221 ;  /* 0x000000ffffb57224 */ /* 0x000fe200078e00dd */
[----:B------:R-:W4:Y:S01]  /*b410*/  SHFL.BFLY PT, R178, R172, 0x2, 0x1f ;  /* 0x0c401f00acb27f89 */ /* 0x000f2200000e0000 */
[----:B------:R-:W-:Y:S01]  /*b420*/  IMAD.WIDE.U32 R186, R186, -0x326172a9, RZ ;  /* 0xcd9e8d57baba7825 */ /* 0x000fe200078e00ff */
[----:B------:R-:W-:Y:S02]  /*b430*/  UIADD3 UR19, UPT, UPT, UR19, 0x1, URZ ;  /* 0x0000000113137890 */ /* 0x000fe4000fffe0ff */
[----:B------:R-:W-:Y:S01]  /*b440*/  UISETP.GT.AND UP0, UPT, UR24, URZ, UPT ;  /* 0x000000ff1800728c */ /* 0x000fe2000bf04270 */
[----:B------:R-:W-:Y:S01]  /*b450*/  IMAD.WIDE.U32 R100, R100, -0x326172a9, RZ ;  /* 0xcd9e8d5764647825 */ /* 0x000fe200078e00ff */
[----:B------:R-:W-:Y:S02]  /*b460*/  LOP3.LUT R224, R184, UR6, R187, 0x96, !PT ;  /* 0x00000006b8e07c12 */ /* 0x000fe4000f8e96bb */
[----:B--2---:R-:W-:Y:S01]  /*b470*/  FMNMX.FTZ R3, R174, R3, !PT ;  /* 0x00000003ae037209 */ /* 0x004fe20007810000 */
[----:B------:R-:W-:Y:S01]  /*b480*/  IMAD.WIDE.U32 R102, R107, -0x2daee0ad, RZ ;  /* 0xd2511f536b667825 */ /* 0x000fe200078e00ff */
[C---:B------:R-:W-:Y:S02]  /*b490*/  PRMT R230, R100.reuse, 0x7771, RZ ;  /* 0x0000777164e67816 */ /* 0x040fe400000000ff */
[----:B------:R-:W-:Y:S01]  /*b4a0*/  PRMT R231, R100, 0x7772, RZ ;  /* 0x0000777264e77816 */ /* 0x000fe200000000ff */
[----:B------:R-:W-:Y:S01]  /*b4b0*/  IMAD.WIDE.U32 R106, R191, -0x2daee0ad, RZ ;  /* 0xd2511f53bf6a7825 */ /* 0x000fe200078e00ff */
[----:B------:R-:W-:Y:S01]  /*b4c0*/  LOP3.LUT R191, R186, UR7, R101, 0x96, !PT ;  /* 0x00000007babf7c12 */ /* 0x000fe2000f8e9665 */
[----:B------:R-:W2:Y:S01]  /*b4d0*/  SHFL.BFLY PT, R174, R3, 0x1, 0x1f ;  /* 0x0c201f0003ae7f89 */ /* 0x000ea200000e0000 */
[----:B---3--:R-:W-:Y:S01]  /*b4e0*/  FMNMX.FTZ R101, R175, R177, !PT ;  /* 0x000000b1af657209 */ /* 0x008fe20007810000 */
[----:B------:R-:W-:Y:S01]  /*b4f0*/  IMAD.MOV.U32 R180, RZ, RZ, R220 ;  /* 0x000000ffffb47224 */ /* 0x000fe200078e00dc */
[----:B------:R-:W-:Y:S01]  /*b500*/  LOP3.LUT R188, R188, UR13, R103, 0x96, !PT ;  /* 0x0000000dbcbc7c12 */ /* 0x000fe2000f8e9667 */
[----:B------:R-:W-:Y:S01]  /*b510*/  IMAD.MOV.U32 R245, RZ, RZ, R100 ;  /* 0x000000fffff57224 */ /* 0x000fe200078e0064 */
[----:B------:R-:W-:Y:S02]  /*b520*/  LOP3.LUT R102, R102, UR12, R107, 0x96, !PT ;  /* 0x0000000c66667c12 */ /* 0x000fe4000f8e966b */
[----:B-1----:R-:W-:Y:S01]  /*b530*/  FMNMX.FTZ R179, R173, R179, !PT ;  /* 0x000000b3adb37209 */ /* 0x002fe20007810000 */
[----:B------:R-:W-:Y:S01]  /*b540*/  IMAD.WIDE.U32 R188, R188, -0x326172a9, RZ ;  /* 0xcd9e8d57bcbc7825 */ /* 0x000fe200078e00ff */
[----:B----4-:R-:W-:Y:S01]  /*b550*/  FMNMX.FTZ R178, R172, R178, !PT ;  /* 0x000000b2acb27209 */ /* 0x010fe20007810000 */
[----:B------:R-:W1:Y:S01]  /*b560*/  SHFL.BFLY PT, R173, R101, 0x1, 0x1f ;  /* 0x0c201f0065ad7f89 */ /* 0x000e6200000e0000 */
[----:B------:R-:W-:Y:S01]  /*b570*/  PRMT R182, R100, 0x7773, RZ ;  /* 0x0000777364b67816 */ /* 0x000fe200000000ff */
[----:B------:R-:W-:Y:S01]  /*b580*/  IMAD.WIDE.U32 R102, R102, -0x326172a9, RZ ;  /* 0xcd9e8d5766667825 */ /* 0x000fe200078e00ff */
[----:B------:R-:W-:Y:S05]  /*b590*/  LOP3.LUT R176, R176, UR6, R189, 0x96, !PT ;  /* 0x00000006b0b07c12 */ /* 0x000fea000f8e96bd */
[----:B------:R-:W3:Y:S01]  /*b5a0*/  SHFL.BFLY PT, R107, R179, 0x1, 0x1f ;  /* 0x0c201f00b36b7f89 */ /* 0x000ee200000e0000 */
[----:B------:R-:W-:Y:S01]  /*b5b0*/  IMAD.MOV.U32 R227, RZ, RZ, R102 ;  /* 0x000000ffffe37224 */ /* 0x000fe200078e0066 */
[----:B------:R-:W-:Y:S01]  /*b5c0*/  LOP3.LUT R190, R188, UR7, R103, 0x96, !PT ;  /* 0x00000007bcbe7c12 */ /* 0x000fe2000f8e9667 */
[----:B------:R-:W-:Y:S01]  /*b5d0*/  IMAD.WIDE.U32 R232, R176, -0x2daee0ad, RZ ;  /* 0xd2511f53b0e87825 */ /* 0x000fe200078e00ff */
[----:B------:R-:W-:Y:S04]  /*b5e0*/  PRMT R218, R102, 0x7771, RZ ;  /* 0x0000777166da7816 */ /* 0x000fe800000000ff */
[----:B------:R-:W4:Y:S01]  /*b5f0*/  SHFL.BFLY PT, R172, R178, 0x1, 0x1f ;  /* 0x0c201f00b2ac7f89 */ /* 0x000f2200000e0000 */
[----:B------:R-:W-:Y:S02]  /*b600*/  LOP3.LUT R103, R190, 0xffff, RZ, 0xc0, !PT ;  /* 0x0000ffffbe677812 */ /* 0x000fe400078ec0ff */
[C---:B------:R-:W-:Y:S02]  /*b610*/  PRMT R207, R102.reuse, 0x7772, RZ ;  /* 0x0000777266cf7816 */ /* 0x040fe400000000ff */
[----:B------:R-:W-:Y:S02]  /*b620*/  PRMT R205, R102, 0x7773, RZ ;  /* 0x0000777366cd7816 */ /* 0x000fe400000000ff */
[----:B------:R-:W-:Y:S02]  /*b630*/  LOP3.LUT R102, R191, 0xffff, RZ, 0xc0, !PT ;  /* 0x0000ffffbf667812 */ /* 0x000fe400078ec0ff */
[----:B------:R-:W-:Y:S02]  /*b640*/  SHF.R.U32.HI R195, RZ, 0x8, R103 ;  /* 0x00000008ffc37819 */ /* 0x000fe40000011667 */
[----:B------:R-:W-:Y:S02]  /*b650*/  LOP3.LUT R221, R106, UR11, R233, 0x96, !PT ;  /* 0x0000000b6add7c12 */ /* 0x000fe4000f8e96e9 */
[----:B------:R-:W-:Y:S02]  /*b660*/  SHF.R.U32.HI R197, RZ, 0x8, R102 ;  /* 0x00000008ffc57819 */ /* 0x000fe40000011666 */
[----:B------:R-:W-:Y:S02]  /*b670*/  LOP3.LUT R102, R195, 0xffff, RZ, 0xc0, !PT ;  /* 0x0000ffffc3667812 */ /* 0x000fe400078ec0ff */
[----:B------:R-:W-:Y:S02]  /*b680*/  LOP3.LUT R106, R221, 0xffff, RZ, 0xc0, !PT ;  /* 0x0000ffffdd6a7812 */ /* 0x000fe400078ec0ff */
[----:B--2---:R-:W-:Y:S02]  /*b690*/  FMNMX.FTZ R103, R3, R174, !PT ;  /* 0x000000ae03677209 */ /* 0x004fe40007810000 */
[----:B------:R-:W-:Y:S02]  /*b6a0*/  ISETP.LE.U32.AND P6, PT, R102, UR10, PT ;  /* 0x0000000a66007c0c */ /* 0x000fe4000bfc3070 */
[----:B------:R-:W-:Y:S01]  /*b6b0*/  SHF.R.U32.HI R240, RZ, 0x8, R106 ;  /* 0x00000008fff07819 */ /* 0x000fe2000001166a */
[----:B------:R-:W-:Y:S01]  /*b6c0*/  FMUL.FTZ R106, R103, UR4 ;  /* 0x00000004676a7c20 */ /* 0x000fe20008410000 */
[----:B-1----:R-:W-:Y:S02]  /*b6d0*/  FMNMX.FTZ R102, R101, R173, !PT ;  /* 0x000000ad65667209 */ /* 0x002fe40007810000 */
[----:B------:R-:W-:Y:S02]  /*b6e0*/  FSETP.NEU.FTZ.AND P2, PT, R103, -INF , PT ;  /* 0xff8000006700780b */ /* 0x000fe40003f5d000 */
[C---:B------:R-:W-:Y:S01]  /*b6f0*/  FSETP.NEU.FTZ.AND P1, PT, R102.reuse, -INF , PT ;  /* 0xff8000006600780b */ /* 0x040fe20003f3d000 */
[----:B------:R-:W-:Y:S01]  /*b700*/  FMUL.FTZ R3, R102, UR4 ;  /* 0x0000000466037c20 */ /* 0x000fe20008410000 */
[----:B------:R-:W-:Y:S01]  /*b710*/  FSEL R106, R106, RZ, P2 ;  /* 0x000000ff6a6a7208 */ /* 0x000fe20001000000 */
[----:B------:R-:W-:Y:S01]  /*b720*/  FADD.FTZ R2, -R102, R2 ;  /* 0x0000000266027221 */ /* 0x000fe20000010100 */
[----:B---3--:R-:W-:Y:S02]  /*b730*/  FMNMX.FTZ R101, R179, R107, !PT ;  /* 0x0000006bb3657209 */ /* 0x008fe40007810000 */
[----:B------:R-:W-:Y:S01]  /*b740*/  FSEL R3, R3, RZ, P1 ;  /* 0x000000ff03037208 */ /* 0x000fe20000800000 */
[--C-:B------:R-:W-:Y:S01]  /*b750*/  FFMA.FTZ R183, R5, UR4, -R106.reuse ;  /* 0x0000000405b77c23 */ /* 0x100fe2000801086a */
[C---:B------:R-:W-:Y:S01]  /*b760*/  FSETP.NEU.FTZ.AND P2, PT, R101.reuse, -INF , PT ;  /* 0xff8000006500780b */ /* 0x040fe20003f5d000 */
[----:B------:R-:W-:Y:S01]  /*b770*/  FMUL.FTZ R5, R101, UR4 ;  /* 0x0000000465057c20 */ /* 0x000fe20008410000 */
[----:B------:R-:W-:Y:S01]  /*b780*/  FFMA.FTZ R107, R4, UR4, -R106 ;  /* 0x00000004046b7c23 */ /* 0x000fe2000801086a */
[--C-:B------:R-:W-:Y:S01]  /*b790*/  FFMA.FTZ R243, R35, UR4, -R3.reuse ;  /* 0x0000000423f37c23 */ /* 0x100fe20008010803 */
[--C-:B------:R-:W-:Y:S01]  /*b7a0*/  FFMA.FTZ R241, R34, UR4, -R3.reuse ;  /* 0x0000000422f17c23 */ /* 0x100fe20008010803 */
[----:B------:R-:W-:Y:S02]  /*b7b0*/  IMAD.MOV.U32 R34, RZ, RZ, R246 ;  /* 0x000000ffff227224 */ /* 0x000fe400078e00f6 */
[----:B------:R-:W-:Y:S01]  /*b7c0*/  FFMA.FTZ R200, R19, UR4, -R3 ;  /* 0x0000000413c87c23 */ /* 0x000fe20008010803 */
[----:B------:R-:W-:Y:S02]  /*b7d0*/  IMAD.MOV.U32 R35, RZ, RZ, R247 ;  /* 0x000000ffff237224 */ /* 0x000fe400078e00f7 */
[--C-:B------:R-:W-:Y:S01]  /*b7e0*/  FFMA.FTZ R236, R23, UR4, -R3.reuse ;  /* 0x0000000417ec7c23 */ /* 0x100fe20008010803 */
[--C-:B------:R-:W-:Y:S01]  /*b7f0*/  FFMA.FTZ R246, R38, UR4, -R3.reuse ;  /* 0x0000000426f67c23 */ /* 0x100fe20008010803 */
[----:B------:R-:W-:Y:S01]  /*b800*/  FSEL R5, R5, RZ, P2 ;  /* 0x000000ff05057208 */ /* 0x000fe20001000000 */
        /* <DEDUP_REMOVED lines=12> */
[--C-:B------:R-:W-:Y:S01]  /*b8d0*/  FFMA.FTZ R8, R8, UR4, -R5.reuse ;  /* 0x0000000408087c23 */ /* 0x100fe20008010805 */
[--C-:B------:R-:W-:Y:S01]  /*b8e0*/  FFMA.FTZ R202, R16, UR4, -R106.reuse ;  /* 0x0000000410ca7c23 */ /* 0x100fe2000801086a */
[--C-:B------:R-:W-:Y:S01]  /*b8f0*/  FFMA.FTZ R233, R20, UR4, -R106.reuse ;  /* 0x0000000414e97c23 */ /* 0x100fe2000801086a */
[----:B------:R-:W-:Y:S01]  /*b900*/  FMUL.FTZ R3, R3, UR4 ;  /* 0x0000000403037c20 */ /* 0x000fe20008410000 */
        /* <DEDUP_REMOVED lines=12> */
[----:B------:R-:W-:Y:S01]  /*b9d0*/  FMUL.FTZ R2, R2, UR4 ;  /* 0x0000000402027c20 */ /* 0x000fe20008410000 */
[----:B------:R-:W-:Y:S01]  /*b9e0*/  MUFU.EX2 R106, R107 ;  /* 0x0000006b006a7308 */ /* 0x000fe20000000800 */
[----:B------:R-:W-:Y:S01]  /*b9f0*/  FFMA.FTZ R225, R24, UR4, -R5 ;  /* 0x0000000418e17c23 */ /* 0x000fe20008010805 */
[----:B------:R-:W-:Y:S01]  /*ba00*/  IMAD.MOV.U32 R66, RZ, RZ, R53 ;  /* 0x000000ffff427224 */ /* 0x000fe200078e0035 */
[----:B------:R-:W2:Y:S07]  /*ba10*/  LDL.LU R24, [R1+0xe8] ;  /* 0x0000e80001187983 */ /* 0x000eae0000300800 */
[----:B------:R1:W-:Y:S01]  /*ba20*/  MUFU.EX2 R107, R8 ;  /* 0x00000008006b7308 */ /* 0x0003e20000000800 */
[----:B------:R-:W-:Y:S01]  /*ba30*/  LOP3.LUT R100, R197, 0xffff, RZ, 0xc0, !PT ;  /* 0x0000ffffc5647812 */ /* 0x000fe200078ec0ff */
[----:B------:R-:W-:Y:S02]  /*ba40*/  IMAD.MOV.U32 R67, RZ, RZ, R52 ;  /* 0x000000ffff437224 */ /* 0x000fe400078e0034 */
[----:B------:R-:W-:Y:S06]  /*ba50*/  FFMA.FTZ R186, R61, UR4, -R5 ;  /* 0x000000043dba7c23 */ /* 0x000fec0008010805 */
[----:B------:R-:W3:Y:S01]  /*ba60*/  MUFU.EX2 R3, R3 ;  /* 0x0000000300037308 */ /* 0x000ee20000000800 */
[----:B------:R-:W-:Y:S01]  /*ba70*/  ISETP.LE.U32.AND P4, PT, R100, UR10, PT ;  /* 0x0000000a64007c0c */ /* 0x000fe2000bf83070 */
[----:B------:R-:W-:Y:S01]  /*ba80*/  IMAD.MOV.U32 R50, RZ, RZ, R238 ;  /* 0x000000ffff327224 */ /* 0x000fe200078e00ee */
[----:B------:R-:W-:Y:S07]  /*ba90*/  LOP3.LUT R100, R240, 0xffff, RZ, 0xc0, !PT ;  /* 0x0000fffff0647812 */ /* 0x000fee00078ec0ff */
[----:B------:R-:W5:Y:S01]  /*baa0*/  MUFU.EX2 R2, R2 ;  /* 0x0000000200027308 */ /* 0x000f620000000800 */
[----:B------:R-:W-:Y:S02]  /*bab0*/  IMAD.MOV.U32 R23, RZ, RZ, R181 ;  /* 0x000000ffff177224 */ /* 0x000fe400078e00b5 */
[--C-:B------:R-:W-:Y:S01]  /*bac0*/  FFMA.FTZ R181, R45, UR4, -R5.reuse ;  /* 0x000000042db57c23 */ /* 0x100fe20008010805 */
[----:B------:R-:W-:Y:S01]  /*bad0*/  ISETP.LE.U32.AND P5, PT, R100, UR10, PT ;  /* 0x0000000a64007c0c */ /* 0x000fe2000bfa3070 */
[----:B------:R-:W-:Y:S02]  /*bae0*/  IMAD.MOV.U32 R22, RZ, RZ, R180 ;  /* 0x000000ffff167224 */ /* 0x000fe400078e00b4 */
[--C-:B------:R-:W-:Y:S01]  /*baf0*/  FFMA.FTZ R180, R44, UR4, -R5.reuse ;  /* 0x000000042cb47c23 */ /* 0x100fe20008010805 */
[----:B-1----:R-:W2:Y:S01]  /*bb00*/  LDL.LU R8, [R1+0x8] ;  /* 0x0000080001087983 */ /* 0x002ea20000300800 */
[----:B------:R-:W-:Y:S01]  /*bb10*/  FFMA.FTZ R226, R25, UR4, -R5 ;  /* 0x0000000419e27c23 */ /* 0x000fe20008010805 */
[----:B------:R-:W-:Y:S01]  /*bb20*/  IMAD.MOV.U32 R25, RZ, RZ, R66 ;  /* 0x000000ffff197224 */ /* 0x000fe200078e0042 */
[----:B----4-:R-:W-:Y:S01]  /*bb30*/  FMNMX.FTZ R100, R178, R172, !PT ;  /* 0x000000acb2647209 */ /* 0x010fe20007810000 */
[C---:B---3--:R-:W-:Y:S01]  /*bb40*/  FMUL.FTZ R53, R3.reuse, R113 ;  /* 0x0000007103357220 */ /* 0x048fe20000410000 */
[C---:B------:R-:W-:Y:S01]  /*bb50*/  FMUL.FTZ R52, R3.reuse, R112 ;  /* 0x0000007003347220 */ /* 0x040fe20000410000 */
[----:B------:R1:W3:Y:S01]  /*bb60*/  LDL.S16 R113, [R1+0xcc] ;  /* 0x0000cc0001717983 */ /* 0x0002e20000100600 */
[----:B------:R-:W-:Y:S02]  /*bb70*/  IMAD.MOV.U32 R51, RZ, RZ, R239 ;  /* 0x000000ffff337224 */ /* 0x000fe400078e00ef */
[----:B-----5:R-:W-:Y:S01]  /*bb80*/  FMUL.FTZ R66, R2, R110 ;  /* 0x0000006e02427220 */ /* 0x020fe20000410000 */
[C---:B------:R-:W-:Y:S01]  /*bb90*/  FSETP.NEU.FTZ.AND P1, PT, R100.reuse, -INF , PT ;  /* 0xff8000006400780b */ /* 0x040fe20003f3d000 */
[----:B------:R1:W4:Y:S01]  /*bba0*/  LDL.S16 R110, [R1+0xc8] ;  /* 0x0000c800016e7983 */ /* 0x0003220000100600 */
[----:B------:R-:W-:Y:S01]  /*bbb0*/  FMUL.FTZ R4, R100, UR4 ;  /* 0x0000000464047c20 */ /* 0x000fe20008410000 */
[----:B------:R-:W-:Y:S01]  /*bbc0*/  MUFU.EX2 R239, R183 ;  /* 0x000000b700ef7308 */ /* 0x000fe20000000800 */
[----:B------:R-:W-:Y:S01]  /*bbd0*/  FMUL.FTZ R32, R3, R124 ;  /* 0x0000007c03207220 */ /* 0x000fe20000410000 */
[----:B------:R-:W5:Y:S01]  /*bbe0*/  LDL.LU R112, [R1+0xc] ;  /* 0x00000c0001707983 */ /* 0x000f620000300800 */
[----:B------:R-:W-:Y:S01]  /*bbf0*/  LOP3.LUT R124, R190, 0xff, RZ, 0xc0, !PT ;  /* 0x000000ffbe7c7812 */ /* 0x000fe200078ec0ff */
[----:B------:R-:W-:Y:S01]  /*bc00*/  FADD.FTZ R0, -R101, R104 ;  /* 0x0000006865007221 */ /* 0x000fe20000010100 */
[----:B------:R-:W-:Y:S01]  /*bc10*/  FSEL R4, R4, RZ, P1 ;  /* 0x000000ff04047208 */ /* 0x000fe20000800000 */
[----:B------:R-:W-:Y:S01]  /*bc20*/  FMUL.FTZ R33, R3, R125 ;  /* 0x0000007d03217220 */ /* 0x000fe20000410000 */
[----:B------:R-:W-:Y:S01]  /*bc30*/  ISETP.LE.U32.AND P1, PT, R124, UR10, PT ;  /* 0x0000000a7c007c0c */ /* 0x000fe2000bf23070 */
[----:B------:R-:W-:Y:S01]  /*bc40*/  FMUL.FTZ R0, R0, UR4 ;  /* 0x0000000400007c20 */ /* 0x000fe20008410000 */
[----:B------:R-:W-:Y:S01]  /*bc50*/  FFMA.FTZ R175, R40, UR4, -R5 ;  /* 0x0000000428af7c23 */ /* 0x000fe20008010805 */
[----:B------:R-:W-:Y:S02]  /*bc60*/  IMAD.MOV.U32 R40, RZ, RZ, R50 ;  /* 0x000000ffff287224 */ /* 0x000fe400078e0032 */
[----:B------:R-:W-:Y:S01]  /*bc70*/  FFMA.FTZ R178, R46, UR4, -R4 ;  /* 0x000000042eb27c23 */ /* 0x000fe20008010804 */
[----:B------:R-:W-:Y:S02]  /*bc80*/  IMAD.MOV.U32 R18, RZ, RZ, R182 ;  /* 0x000000ffff127224 */ /* 0x000fe400078e00b6 */
[----:B------:R-:W-:Y:S01]  /*bc90*/  FFMA.FTZ R172, R30, UR4, -R4 ;  /* 0x000000041eac7c23 */ /* 0x000fe20008010804 */
[----:B------:R-:W1:Y:S01]  /*bca0*/  MUFU.EX2 R0, R0 ;  /* 0x0000000000007308 */ /* 0x000e620000000800 */
[----:B------:R-:W-:Y:S02]  /*bcb0*/  IMAD.MOV.U32 R46, RZ, RZ, R40 ;  /* 0x000000ffff2e7224 */ /* 0x000fe400078e0028 */
[----:B------:R-:W-:Y:S01]  /*bcc0*/  FFMA.FTZ R223, R27, UR4, -R4 ;  /* 0x000000041bdf7c23 */ /* 0x000fe20008010804 */
[----:B------:R-:W-:Y:S02]  /*bcd0*/  IMAD.MOV.U32 R45, RZ, RZ, R18 ;  /* 0x000000ffff2d7224 */ /* 0x000fe400078e0012 */
[----:B------:R-:W-:Y:S01]  /*bce0*/  FMUL.FTZ R50, R2, R118 ;  /* 0x0000007602327220 */ /* 0x000fe20000410000 */
[----:B------:R-:W-:Y:S02]  /*bcf0*/  IMAD.MOV.U32 R61, RZ, RZ, R23 ;  /* 0x000000ffff3d7224 */ /* 0x000fe400078e0017 */
[----:B------:R-:W-:Y:S01]  /*bd00*/  FFMA.FTZ R187, R60, UR4, -R5 ;  /* 0x000000043cbb7c23 */ /* 0x000fe20008010805 */
[----:B------:R-:W-:Y:S02]  /*bd10*/  IMAD.MOV.U32 R30, RZ, RZ, R45 ;  /* 0x000000ffff1e7224 */ /* 0x000fe400078e002d */
[----:B------:R-:W-:Y:S01]  /*bd20*/  FFMA.FTZ R9, R9, UR4, -R5 ;  /* 0x0000000409097c23 */ /* 0x000fe20008010805 */
[----:B------:R-:W-:Y:S02]  /*bd30*/  IMAD.MOV.U32 R27, RZ, RZ, R61 ;  /* 0x000000ffff1b7224 */ /* 0x000fe400078e003d */
[----:B------:R-:W-:Y:S01]  /*bd40*/  FFMA.FTZ R193, R11, UR4, -R4 ;  /* 0x000000040bc17c23 */ /* 0x000fe20008010804 */
[----:B------:R-:W-:Y:S02]  /*bd50*/  IMAD.MOV.U32 R60, RZ, RZ, R22 ;  /* 0x000000ffff3c7224 */ /* 0x000fe400078e0016 */
[----:B------:R-:W-:Y:S01]  /*bd60*/  FMUL.FTZ R22, R2, R130 ;  /* 0x0000008202167220 */ /* 0x000fe20000410000 */
[----:B------:R-:W-:Y:S01]  /*bd70*/  MUFU.EX2 R11, R6 ;  /* 0x00000006000b7308 */ /* 0x000fe20000000800 */
[C---:B-1----:R-:W-:Y:S01]  /*bd80*/  FMUL.FTZ R40, R0.reuse, R152 ;  /* 0x0000009800287220 */ /* 0x042fe20000410000 */
[C---:B------:R-:W-:Y:S01]  /*bd90*/  FMUL.FTZ R45, R0.reuse, R149 ;  /* 0x00000095002d7220 */ /* 0x040fe20000410000 */
[----:B------:R-:W-:Y:S07]  /*bda0*/  FMUL.FTZ R61, R0, R141 ;  /* 0x0000008d003d7220 */ /* 0x000fee0000410000 */
[----:B------:R1:W1:Y:S01]  /*bdb0*/  MUFU.EX2 R130, R9 ;  /* 0x0000000900827308 */ /* 0x0002620000000800 */
[----:B------:R-:W-:Y:S01]  /*bdc0*/  FMUL.FTZ R16, R3, R132 ;  /* 0x0000008403107220 */ /* 0x000fe20000410000 */
[----:B------:R-:W-:Y:S02]  /*bdd0*/  IMAD.MOV.U32 R38, RZ, RZ, R219 ;  /* 0x000000ffff267224 */ /* 0x000fe400078e00db */
[----:B------:R-:W-:Y:S01]  /*bde0*/  FFMA.FTZ R219, R12, UR4, -R5 ;  /* 0x000000040cdb7c23 */ /* 0x000fe20008010805 */
[----:B------:R-:W-:Y:S05]  /*bdf0*/  IMAD.MOV.U32 R39, RZ, RZ, R65 ;  /* 0x000000ffff277224 */ /* 0x000fea00078e0041 */
[----:B------:R1:W2:Y:S01]  /*be00*/  MUFU.EX2 R132, R7 ;  /* 0x0000000700847308 */ /* 0x0002a20000000800 */
[----:B------:R-:W-:Y:S02]  /*be10*/  IMAD.MOV.U32 R54, RZ, RZ, R64 ;  /* 0x000000ffff367224 */ /* 0x000fe400078e0040 */
[--C-:B------:R-:W-:Y:S01]  /*be20*/  FFMA.FTZ R174, R41, UR4, -R5.reuse ;  /* 0x0000000429ae7c23 */ /* 0x100fe20008010805 */
[--C-:B------:R-:W-:Y:S01]  /*be30*/  FFMA.FTZ R220, R13, UR4, -R5.reuse ;  /* 0x000000040ddc7c23 */ /* 0x100fe20008010805 */
[--C-:B------:R-:W-:Y:S01]  /*be40*/  FFMA.FTZ R237, R28, UR4, -R5.reuse ;  /* 0x000000041ced7c23 */ /* 0x100fe20008010805 */
[--C-:B------:R-:W-:Y:S01]  /*be50*/  FFMA.FTZ R238, R29, UR4, -R5.reuse ;  /* 0x000000041dee7c23 */ /* 0x100fe20008010805 */
[--C-:B------:R-:W-:Y:S01]  /*be60*/  FFMA.FTZ R184, R56, UR4, -R5.reuse ;  /* 0x0000000438b87c23 */ /* 0x100fe20008010805 */
[----:B------:R-:W-:Y:S01]  /*be70*/  FFMA.FTZ R185, R57, UR4, -R5 ;  /* 0x0000000439b97c23 */ /* 0x000fe20008010805 */
[----:B------:R-:W-:Y:S02]  /*be80*/  IMAD.MOV.U32 R13, RZ, RZ, R222 ;  /* 0x000000ffff0d7224 */ /* 0x000fe400078e00de */
[--C-:B------:R-:W-:Y:S01]  /*be90*/  FFMA.FTZ R176, R42, UR4, -R4.reuse ;  /* 0x000000042ab07c23 */ /* 0x100fe20008010804 */
[----:B------:R-:W-:Y:S02]  /*bea0*/  IMAD.MOV.U32 R12, RZ, RZ, R49 ;  /* 0x000000ffff0c7224 */ /* 0x000fe400078e0031 */
[----:B------:R-:W-:Y:S01]  /*beb0*/  FFMA.FTZ R177, R43, UR4, -R4 ;  /* 0x000000042bb17c23 */ /* 0x000fe20008010804 */
[----:B------:R-:W-:Y:S02]  /*bec0*/  IMAD.MOV.U32 R28, RZ, RZ, R54 ;  /* 0x000000ffff1c7224 */ /* 0x000fe400078e0036 */
[--C-:B------:R-:W-:Y:S01]  /*bed0*/  FFMA.FTZ R179, R47, UR4, -R4.reuse ;  /* 0x000000042fb37c23 */ /* 0x100fe20008010804 */
[----:B------:R-:W-:Y:S02]  /*bee0*/  IMAD.MOV.U32 R29, RZ, RZ, R39 ;  /* 0x000000ffff1d7224 */ /* 0x000fe400078e0027 */
[--C-:B------:R-:W-:Y:S01]  /*bef0*/  FFMA.FTZ R189, R63, UR4, -R4.reuse ;  /* 0x000000043fbd7c23 */ /* 0x100fe20008010804 */
[----:B------:R-:W-:Y:S02]  /*bf00*/  IMAD.MOV.U32 R41, RZ, RZ, R51 ;  /* 0x000000ffff297224 */ /* 0x000fe400078e0033 */
[----:B------:R-:W-:Y:S01]  /*bf10*/  FFMA.FTZ R182, R58, UR4, -R4 ;  /* 0x000000043ab67c23 */ /* 0x000fe20008010804 */
[----:B------:R-:W-:Y:S02]  /*bf20*/  IMAD.MOV.U32 R44, RZ, RZ, R38 ;  /* 0x000000ffff2c7224 */ /* 0x000fe400078e0026 */
[----:B------:R-:W-:Y:S01]  /*bf30*/  FFMA.FTZ R183, R59, UR4, -R4 ;  /* 0x000000043bb77c23 */ /* 0x000fe20008010804 */
[----:B------:R-:W-:Y:S02]  /*bf40*/  IMAD.MOV.U32 R56, RZ, RZ, R34 ;  /* 0x000000ffff387224 */ /* 0x000fe400078e0022 */
[--C-:B------:R-:W-:Y:S01]  /*bf50*/  FFMA.FTZ R10, R10, UR4, -R4.reuse ;  /* 0x000000040a0a7c23 */ /* 0x100fe20008010804 */
[----:B------:R-:W-:Y:S02]  /*bf60*/  IMAD.MOV.U32 R57, RZ, RZ, R35 ;  /* 0x000000ffff397224 */ /* 0x000fe400078e0023 */
[--C-:B------:R-:W-:Y:S01]  /*bf70*/  FFMA.FTZ R199, R14, UR4, -R4.reuse ;  /* 0x000000040ec77c23 */ /* 0x100fe20008010804 */
[--C-:B------:R-:W-:Y:S01]  /*bf80*/  FFMA.FTZ R201, R15, UR4, -R4.reuse ;  /* 0x000000040fc97c23 */ /* 0x100fe20008010804 */
[--C-:B------:R-:W-:Y:S01]  /*bf90*/  FFMA.FTZ R222, R26, UR4, -R4.reuse ;  /* 0x000000041ade7c23 */ /* 0x100fe20008010804 */
[--C-:B------:R-:W-:Y:S01]  /*bfa0*/  FFMA.FTZ R173, R31, UR4, -R4.reuse ;  /* 0x000000041fad7c23 */ /* 0x100fe20008010804 */
[----:B------:R-:W-:Y:S01]  /*bfb0*/  FFMA.FTZ R188, R62, UR4, -R4 ;  /* 0x000000043ebc7c23 */ /* 0x000fe20008010804 */
[C---:B------:R-:W-:Y:S01]  /*bfc0*/  FMUL.FTZ R4, R3.reuse, R136 ;  /* 0x0000008803047220 */ /* 0x040fe20000410000 */
[C---:B------:R-:W-:Y:S01]  /*bfd0*/  FMUL.FTZ R5, R3.reuse, R137 ;  /* 0x0000008903057220 */ /* 0x040fe20000410000 */
[C---:B------:R-:W-:Y:S01]  /*bfe0*/  FMUL.FTZ R39, R2.reuse, R123 ;  /* 0x0000007b02277220 */ /* 0x040fe20000410000 */
[----:B------:R-:W-:Y:S01]  /*bff0*/  FMUL.FTZ R38, R2, R122 ;  /* 0x0000007a02267220 */ /* 0x000fe20000410000 */
[----:B------:R-:W-:Y:S02]  /*c000*/  IMAD.MOV.U32 R47, RZ, RZ, R41 ;  /* 0x000000ffff2f7224 */ /* 0x000fe400078e0029 */
[----:B------:R-:W-:Y:S01]  /*c010*/  FMUL.FTZ R37, R3, R121 ;  /* 0x0000007903257220 */ /* 0x000fe20000410000 */
[----:B------:R-:W-:Y:S02]  /*c020*/  IMAD.MOV.U32 R26, RZ, RZ, R60 ;  /* 0x000000ffff1a7224 */ /* 0x000fe400078e003c */
[C---:B-1----:R-:W-:Y:S01]  /*c030*/  FMUL.FTZ R9, R0.reuse, R169 ;  /* 0x000000a900097220 */ /* 0x042fe20000410000 */
[----:B------:R-:W-:Y:S02]  /*c040*/  IMAD.MOV.U32 R42, RZ, RZ, R56 ;  /* 0x000000ffff2a7224 */ /* 0x000fe400078e0038 */
[C---:B------:R-:W-:Y:S01]  /*c050*/  FMUL.FTZ R41, R0.reuse, R153 ;  /* 0x0000009900297220 */ /* 0x040fe20000410000 */
        /* <DEDUP_REMOVED lines=24> */
[----:B------:R-:W-:Y:S01]  /*c1e0*/  FFMA.FTZ R122, R0, R229, R107 ;  /* 0x000000e5007a7223 */ /* 0x000fe2000001006b */
[----:B------:R-:W-:Y:S01]  /*c1f0*/  PRMT R121, R190, 0x7632, R121 ;  /* 0x00007632be797816 */ /* 0x000fe20000000079 */
        /* <DEDUP_REMOVED lines=23> */
[----:B------:R-:W-:Y:S01]  /*c370*/  SHF.R.U32.HI R120, RZ, 0x18, R190 ;  /* 0x00000018ff787819 */ /* 0x000fe200000116be */
        /* <DEDUP_REMOVED lines=14> */
[C---:B------:R-:W-:Y:S01]  /*c460*/  LOP3.LUT R119, R191.reuse, 0xff, RZ, 0xc0, !PT ;  /* 0x000000ffbf777812 */ /* 0x040fe200078ec0ff */
[----:B------:R-:W-:Y:S01]  /*c470*/  IMAD.MOV.U32 R129, RZ, RZ, R137 ;  /* 0x000000ffff817224 */ /* 0x000fe200078e0089 */
[C---:B------:R-:W-:Y:S01]  /*c480*/  F2FP.F16.F32.PACK_AB R107, R130.reuse, R107 ;  /* 0x0000006b826b723e */ /* 0x040fe200000000ff */
[----:B------:R-:W-:Y:S01]  /*c490*/  IMAD.MOV.U32 R126, RZ, RZ, R46 ;  /* 0x000000ffff7e7224 */ /* 0x000fe200078e002e */
[----:B------:R-:W-:Y:S01]  /*c4a0*/  PRMT R117, R191, 0x7632, R117 ;  /* 0x00007632bf757816 */ /* 0x000fe20000000075 */
[----:B------:R-:W-:Y:S01]  /*c4b0*/  IMAD.MOV.U32 R127, RZ, RZ, R47 ;  /* 0x000000ffff7f7224 */ /* 0x000fe200078e002f */
[----:B------:R-:W-:Y:S01]  /*c4c0*/  PRMT R108, R107, 0x7632, R108 ;  /* 0x000076326b6c7816 */ /* 0x000fe2000000006c */
[----:B------:R-:W-:Y:S01]  /*c4d0*/  IMAD.MOV.U32 R139, RZ, RZ, R62 ;  /* 0x000000ffff8b7224 */ /* 0x000fe200078e003e */
[----:B------:R-:W-:Y:S01]  /*c4e0*/  MUFU.EX2 R193, R193 ;  /* 0x000000c100c17308 */ /* 0x000fe20000000800 */
[----:B------:R-:W-:Y:S01]  /*c4f0*/  IMAD.MOV.U32 R134, RZ, RZ, R59 ;  /* 0x000000ffff867224 */ /* 0x000fe200078e003b */
[----:B------:R-:W-:Y:S01]  /*c500*/  LOP3.LUT R117, R117, 0xff, RZ, 0xc0, !PT ;  /* 0x000000ff75757812 */ /* 0x000fe200078ec0ff */
[----:B------:R-:W-:Y:S07]  /*c510*/  IMAD.MOV.U32 R135, RZ, RZ, R58 ;  /* 0x000000ffff877224 */ /* 0x000fee00078e003a */
[----:B------:R-:W-:Y:S01]  /*c520*/  MUFU.EX2 R203, R203 ;  /* 0x000000cb00cb7308 */ /* 0x000fe20000000800 */
[----:B------:R-:W-:Y:S02]  /*c530*/  IMAD.MOV.U32 R137, RZ, RZ, R31 ;  /* 0x000000ffff897224 */ /* 0x000fe400078e001f */
[----:B------:R-:W-:Y:S01]  /*c540*/  FADD.FTZ R122, R130, R122 ;  /* 0x0000007a827a7221 */ /* 0x000fe20000010000 */
[----:B------:R-:W-:Y:S06]  /*c550*/  IMAD.MOV.U32 R169, RZ, RZ, R43 ;  /* 0x000000ffffa97224 */ /* 0x000fec00078e002b */
[----:B------:R-:W-:Y:S01]  /*c560*/  MUFU.EX2 R200, R200 ;  /* 0x000000c800c87308 */ /* 0x000fe20000000800 */
[----:B------:R-:W-:Y:S02]  /*c570*/  IMAD.MOV.U32 R128, RZ, RZ, R30 ;  /* 0x000000ffff807224 */ /* 0x000fe400078e001e */
[----:B------:R-:W-:Y:S07]  /*c580*/  IMAD.MOV.U32 R164, RZ, RZ, R26 ;  /* 0x000000ffffa47224 */ /* 0x000fee00078e001a */
[----:B------:R-:W-:Y:S01]  /*c590*/  MUFU.EX2 R173, R173 ;  /* 0x000000ad00ad7308 */ /* 0x000fe20000000800 */
[----:B------:R-:W-:Y:S02]  /*c5a0*/  IMAD.MOV.U32 R165, RZ, RZ, R27 ;  /* 0x000000ffffa57224 */ /* 0x000fe400078e001b */
[----:B------:R-:W-:Y:S02]  /*c5b0*/  IMAD.MOV.U32 R131, RZ, RZ, R15 ;  /* 0x000000ffff837224 */ /* 0x000fe400078e000f */
[----:B------:R-:W-:Y:S02]  /*c5c0*/  IMAD.MOV.U32 R138, RZ, RZ, R14 ;  /* 0x000000ffff8a7224 */ /* 0x000fe400078e000e */
[----:B------:R-:W-:Y:S02]  /*c5d0*/  IMAD.U32 R190, RZ, RZ, UR18 ;  /* 0x00000012ffbe7e24 */ /* 0x000fe4000f8e00ff */
[----:B------:R-:W-:Y:S02]  /*c5e0*/  IMAD.MOV.U32 R153, RZ, RZ, R165 ;  /* 0x000000ffff997224 */ /* 0x000fe400078e00a5 */
[----:B------:R-:W-:Y:S02]  /*c5f0*/  IMAD.MOV.U32 R165, RZ, RZ, R169 ;  /* 0x000000ffffa57224 */ /* 0x000fe400078e00a9 */
[----:B------:R-:W-:Y:S02]  /*c600*/  IMAD.MOV.U32 R169, RZ, RZ, R129 ;  /* 0x000000ffffa97224 */ /* 0x000fe400078e0081 */
[----:B------:R1:W-:Y:S01]  /*c610*/  MUFU.EX2 R129, R202 ;  /* 0x000000ca00817308 */ /* 0x0003e20000000800 */
[----:B------:R-:W-:Y:S01]  /*c620*/  IMAD.MOV.U32 R161, RZ, RZ, R165 ;  /* 0x000000ffffa17224 */ /* 0x000fe200078e00a5 */
[----:B-1----:R-:W-:Y:S01]  /*c630*/  PRMT R202, R232, 0x7771, RZ ;  /* 0x00007771e8ca7816 */ /* 0x002fe200000000ff */
[----:B--2---:R-:W-:Y:S01]  /*c640*/  FFMA.FTZ R125, R3, R24, R106 ;  /* 0x00000018037d7223 */ /* 0x004fe2000001006a */
[----:B------:R-:W-:Y:S02]  /*c650*/  IMAD.MOV.U32 R24, RZ, RZ, R67 ;  /* 0x000000ffff187224 */ /* 0x000fe400078e0043 */
[----:B------:R-:W-:Y:S01]  /*c660*/  FMUL.FTZ R67, R2, R111 ;  /* 0x0000006f02437220 */ /* 0x000fe20000410000 */
[----:B------:R-:W-:Y:S01]  /*c670*/  F2FP.F16.F32.PACK_AB R106, R239, R106 ;  /* 0x0000006aef6a723e */ /* 0x000fe200000000ff */
[----:B------:R-:W2:Y:S01]  /*c680*/  LDL.LU R111, [R1+0x10] ;  /* 0x00001000016f7983 */ /* 0x000ea20000300800 */
[----:B------:R-:W-:Y:S02]  /*c690*/  IMAD.MOV.U32 R63, RZ, RZ, R24 ;  /* 0x000000ffff3f7224 */ /* 0x000fe400078e0018 */
[----:B------:R-:W-:Y:S01]  /*c6a0*/  FMUL.FTZ R24, R0, R160 ;  /* 0x000000a000187220 */ /* 0x000fe20000410000 */
[C---:B------:R-:W-:Y:S01]  /*c6b0*/  PRMT R104, R106.reuse, 0x7632, R104 ;  /* 0x000076326a687816 */ /* 0x040fe20000000068 */
[----:B------:R-:W-:Y:S02]  /*c6c0*/  IMAD.MOV.U32 R160, RZ, RZ, R169 ;  /* 0x000000ffffa07224 */ /* 0x000fe400078e00a9 */
[----:B------:R-:W-:Y:S01]  /*c6d0*/  IMAD.MOV.U32 R169, RZ, RZ, R128 ;  /* 0x000000ffffa97224 */ /* 0x000fe200078e0080 */
[----:B------:R-:W-:Y:S01]  /*c6e0*/  PRMT R116, R106, 0x5410, R104 ;  /* 0x000054106a747816 */ /* 0x000fe20000000068 */
[----:B------:R-:W-:Y:S02]  /*c6f0*/  MUFU.EX2 R128, R198 ;  /* 0x000000c600807308 */ /* 0x000fe40000000800 */
[----:B------:R-:W-:Y:S02]  /*c700*/  IMAD.MOV.U32 R165, RZ, RZ, R169 ;  /* 0x000000ffffa57224 */ /* 0x000fe400078e00a9 */
[----:B------:R-:W-:Y:S01]  /*c710*/  FFMA.FTZ R123, R2, R8, R11 ;  /* 0x00000008027b7223 */ /* 0x000fe2000001000b */
[----:B------:R-:W-:Y:S01]  /*c720*/  FMUL.FTZ R8, R0, R168 ;  /* 0x000000a800087220 */ /* 0x000fe20000410000 */
[----:B------:R-:W-:Y:S01]  /*c730*/  FADD.FTZ R0, -R100, R105 ;  /* 0x0000006964007221 */ /* 0x000fe20000010100 */
[----:B------:R-:W-:Y:S01]  /*c740*/  F2FP.F16.F32.PACK_AB R2, R132, R11 ;  /* 0x0000000b8402723e */ /* 0x000fe200000000ff */
[----:B------:R-:W-:Y:S02]  /*c750*/  IMAD.U32 R11, RZ, RZ, UR18 ;  /* 0x00000012ff0b7e24 */ /* 0x000fe4000f8e00ff */
[----:B---3--:R-:W-:Y:S01]  /*c760*/  @!P1 HADD2 R113, -R106.H0_H0, -RZ.H0_H0 ;  /* 0xa00000ff6a719230 */ /* 0x008fe20000000900 */
[----:B------:R-:W-:Y:S01]  /*c770*/  PRMT R3, R2, 0x7632, R3 ;  /* 0x0000763202037816 */ /* 0x000fe20000000003 */
[----:B------:R-:W-:Y:S01]  /*c780*/  FMUL.FTZ R0, R0, UR4 ;  /* 0x0000000400007c20 */ /* 0x000fe20008410000 */
[----:B------:R-:W-:Y:S02]  /*c790*/  IMAD.MOV.U32 R168, RZ, RZ, R42 ;  /* 0x000000ffffa87224 */ /* 0x000fe400078e002a */
[----:B----4-:R-:W-:Y:S01]  /*c7a0*/  @!P6 HADD2 R110, -R104.H0_H0, -RZ.H0_H0 ;  /* 0xa00000ff686ee230 */ /* 0x010fe20000000900 */
[----:B------:R1:W-:Y:S01]  /*c7b0*/  @!P1 STL.S16 [R1+0xcc], R113 ;  /* 0x0000cc7101009387 */ /* 0x0003e20000100600 */
[----:B------:R-:W-:Y:S01]  /*c7c0*/  PRMT R109, R113, 0x7610, R109 ;  /* 0x00007610716d7816 */ /* 0x000fe2000000006d */
[----:B------:R-:W-:Y:S01]  /*c7d0*/  IMAD.MOV.U32 R169, RZ, RZ, R138 ;  /* 0x000000ffffa97224 */ /* 0x000fe200078e008a */
[----:B------:R-:W3:Y:S01]  /*c7e0*/  MUFU.EX2 R0, R0 ;  /* 0x0000000000007308 */ /* 0x000ee20000000800 */
[----:B------:R4:W-:Y:S01]  /*c7f0*/  @!P6 STL.S16 [R1+0xc8], R110 ;  /* 0x0000c86e0100e387 */ /* 0x0009e20000100600 */
[----:B-----5:R-:W-:Y:S01]  /*c800*/  IMAD.MOV.U32 R157, RZ, RZ, R112 ;  /* 0x000000ffff9d7224 */ /* 0x020fe200078e0070 */
[----:B------:R-:W-:Y:S07]  /*c810*/  @!P1 PRMT R106, R109, 0x5410, RZ ;  /* 0x000054106d6a9816 */ /* 0x000fee00000000ff */
[----:B------:R-:W5:Y:S01]  /*c820*/  MUFU.EX2 R112, R10 ;  /* 0x0000000a00707308 */ /* 0x000f620000000800 */
[----:B------:R2:W2:Y:S01]  /*c830*/  LDL.S16 R152, [R1+0xec] ;  /* 0x0000ec0001987983 */ /* 0x0004a20000100600 */
[C---:B------:R-:W-:Y:S01]  /*c840*/  ISETP.LE.U32.AND P1, PT, R119.reuse, UR10, PT ;  /* 0x0000000a77007c0c */ /* 0x040fe2000bf23070 */
[----:B------:R-:W-:Y:S01]  /*c850*/  IMAD.MOV.U32 R109, RZ, RZ, R63 ;  /* 0x000000ffff6d7224 */ /* 0x000fe200078e003f */
[----:B------:R-:W-:Y:S01]  /*c860*/  PRMT R119, R119, 0x5410, R197 ;  /* 0x0000541077777816 */ /* 0x000fe200000000c5 */
[----:B------:R2:W2:Y:S01]  /*c870*/  LDL.S16 R149, [R1+0xe4] ;  /* 0x0000e40001957983 */ /* 0x0004a20000100600 */
[----:B------:R-:W-:Y:S04]  /*c880*/  PRMT R105, R110, 0x7610, R105 ;  /* 0x000076106e697816 */ /* 0x000fe80000000069 */
[----:B------:R-:W-:Y:S01]  /*c890*/  MUFU.EX2 R169, R169 ;  /* 0x000000a900a97308 */ /* 0x000fe20000000800 */
[----:B------:R2:W2:Y:S01]  /*c8a0*/  LDL.S16 R141, [R1+0xe0] ;  /* 0x0000e000018d7983 */ /* 0x0004a20000100600 */
[----:B------:R-:W-:Y:S01]  /*c8b0*/  @!P6 PRMT R104, R105, 0x5410, RZ ;  /* 0x000054106968e816 */ /* 0x000fe200000000ff */
[C---:B---3--:R-:W-:Y:S01]  /*c8c0*/  FMUL.FTZ R46, R0.reuse, R150 ;  /* 0x00000096002e7220 */ /* 0x048fe20000410000 */
[----:B------:R-:W-:Y:S01]  /*c8d0*/  ISETP.LE.U32.AND P6, PT, R121, UR10, PT ;  /* 0x0000000a79007c0c */ /* 0x000fe2000bfc3070 */
[----:B------:R3:W3:Y:S01]  /*c8e0*/  LDL.S16 R118, [R1+0xdc] ;  /* 0x0000dc0001767983 */ /* 0x0006e20000100600 */
[C---:B-----5:R-:W-:Y:S01]  /*c8f0*/  FFMA.FTZ R105, R0.reuse, R228, R112 ;  /* 0x000000e400697223 */ /* 0x060fe20000010070 */
[C---:B------:R-:W-:Y:S01]  /*c900*/  FMUL.FTZ R47, R0.reuse, R151 ;  /* 0x00000097002f7220 */ /* 0x040fe20000410000 */
[C---:B------:R-:W-:Y:S01]  /*c910*/  FMUL.FTZ R10, R0.reuse, R170 ;  /* 0x000000aa000a7220 */ /* 0x040fe20000410000 */
[C---:B------:R-:W-:Y:S01]  /*c920*/  FMUL.FTZ R14, R0.reuse, R166 ;  /* 0x000000a6000e7220 */ /* 0x040fe20000410000 */
[----:B-1----:R-:W1:Y:S01]  /*c930*/  LDC R113, c[0x0][0x448] ;  /* 0x00011200ff717b82 */ /* 0x002e620000000800 */
[C---:B------:R-:W-:Y:S01]  /*c940*/  FMUL.FTZ R15, R0.reuse, R167 ;  /* 0x000000a7000f7220 */ /* 0x040fe20000410000 */
[C---:B------:R-:W-:Y:S01]  /*c950*/  FMUL.FTZ R26, R0.reuse, R162 ;  /* 0x000000a2001a7220 */ /* 0x040fe20000410000 */
[C---:B------:R-:W-:Y:S01]  /*c960*/  FMUL.FTZ R27, R0.reuse, R163 ;  /* 0x000000a3001b7220 */ /* 0x040fe20000410000 */
[----:B----4-:R-:W-:Y:S02]  /*c970*/  IMAD.U32 R110, RZ, RZ, UR18 ;  /* 0x00000012ff6e7e24 */ /* 0x010fe4000f8e00ff */
        /* <DEDUP_REMOVED lines=17> */
[----:B--2---:R-:W-:Y:S05]  /*ca90*/  IMAD.MOV.U32 R156, RZ, RZ, R111 ;  /* 0x000000ffff9c7224 */ /* 0x004fea00078e006f */
[----:B------:R-:W-:Y:S01]  /*caa0*/  STG.E.U16 desc[UR26][R156.64+-0x80], R106 ;  /* 0xffff806a9c007986 */ /* 0x000fe2000c10151a */
[----:B------:R-:W-:Y:S03]  /*cab0*/  LEA R110, P2, R110, R156, 0x1 ;  /* 0x0000009c6e6e7211 */ /* 0x000fe600078408ff */
[----:B------:R-:W-:Y:S01]  /*cac0*/  STG.E.U16 desc[UR26][R156.64+-0x7e], R104 ;  /* 0xffff82689c007986 */ /* 0x000fe2000c10151a */
[----:B------:R-:W-:Y:S01]  /*cad0*/  LEA.HI.X.SX32 R111, R11, R157, 0x1, P2 ;  /* 0x0000009d0b6f7211 */ /* 0x000fe200010f0eff */
[----:B------:R-:W-:Y:S01]  /*cae0*/  FMUL.FTZ R11, R0, R171 ;  /* 0x000000ab000b7220 */ /* 0x000fe20000410000 */
[----:B------:R-:W-:Y:S01]  /*caf0*/  ISETP.LE.U32.AND P2, PT, R120, UR10, PT ;  /* 0x0000000a78007c0c */ /* 0x000fe2000bf43070 */
[----:B-1----:R-:W-:Y:S01]  /*cb00*/  IMAD.WIDE R228, R113, 0x70, R110 ;  /* 0x0000007071e47825 */ /* 0x002fe200078e026e */
[----:B------:R-:W-:Y:S03]  /*cb10*/  PRMT R113, R2, 0x5410, R3 ;  /* 0x0000541002717816 */ /* 0x000fe60000000003 */
[----:B------:R-:W-:Y:S08]  /*cb20*/  @!P6 HADD2 R152, -R2.H0_H0, -RZ.H0_H0 ;  /* 0xa00000ff0298e230 */ /* 0x000ff00000000900 */
[----:B------:R-:W-:Y:S01]  /*cb30*/  @!P2 HADD2 R149, -R3.H0_H0, -RZ.H0_H0 ;  /* 0xa00000ff0395a230 */ /* 0x000fe20000000900 */
[----:B------:R1:W-:Y:S01]  /*cb40*/  @!P6 STL.S16 [R1+0xec], R152 ;  /* 0x0000ec980100e387 */ /* 0x0003e20000100600 */
[----:B------:R-:W-:Y:S01]  /*cb50*/  PRMT R0, R152, 0x7610, R0 ;  /* 0x0000761098007816 */ /* 0x000fe20000000000 */
[----:B------:R-:W-:Y:S02]  /*cb60*/  @!P1 HADD2 R141, -R107.H0_H0, -RZ.H0_H0 ;  /* 0xa00000ff6b8d9230 */ /* 0x000fe40000000900 */
[----:B------:R2:W-:Y:S01]  /*cb70*/  @!P2 STL.S16 [R1+0xe4], R149 ;  /* 0x0000e4950100a387 */ /* 0x0005e20000100600 */
[----:B------:R-:W-:Y:S01]  /*cb80*/  PRMT R115, R149, 0x7610, R115 ;  /* 0x0000761095737816 */ /* 0x000fe20000000073 */
[----:B---3--:R-:W-:Y:S02]  /*cb90*/  @!P4 HADD2 R118, -R108.H0_H0, -RZ.H0_H0 ;  /* 0xa00000ff6c76c230 */ /* 0x008fe40000000900 */
[----:B------:R3:W-:Y:S01]  /*cba0*/  @!P1 STL.S16 [R1+0xe0], R141 ;  /* 0x0000e08d01009387 */ /* 0x0007e20000100600 */
[----:B------:R-:W-:Y:S02]  /*cbb0*/  PRMT R140, R141, 0x7610, R140 ;  /* 0x000076108d8c7816 */ /* 0x000fe4000000008c */
[----:B------:R-:W-:Y:S01]  /*cbc0*/  @!P2 PRMT R3, R115, 0x5410, RZ ;  /* 0x000054107303a816 */ /* 0x000fe200000000ff */
[----:B------:R4:W-:Y:S01]  /*cbd0*/  @!P4 STL.S16 [R1+0xdc], R118 ;  /* 0x0000dc760100c387 */ /* 0x0009e20000100600 */
[----:B------:R-:W-:Y:S02]  /*cbe0*/  PRMT R114, R118, 0x7610, R114 ;  /* 0x0000761076727816 */ /* 0x000fe40000000072 */
[----:B------:R-:W-:Y:S01]  /*cbf0*/  @!P6 PRMT R2, R0, 0x5410, RZ ;  /* 0x000054100002e816 */ /* 0x000fe200000000ff */
[----:B------:R-:W-:Y:S01]  /*cc00*/  STG.E.U16 desc[UR26][R110.64+-0x7e], R3 ;  /* 0xffff82036e007986 */ /* 0x000fe2000c10151a */
[----:B------:R-:W-:Y:S01]  /*cc10*/  LEA R190, P6, R190, R228, 0x1 ;  /* 0x000000e4bebe7211 */ /* 0x000fe200078c08ff */
[----:B------:R-:W-:Y:S01]  /*cc20*/  IMAD.U32 R0, RZ, RZ, UR18 ;  /* 0x00000012ff007e24 */ /* 0x000fe2000f8e00ff */
[----:B------:R-:W-:Y:S01]  /*cc30*/  PRMT R115, R107, 0x5410, R108 ;  /* 0x000054106b737816 */ /* 0x000fe2000000006c */
[----:B------:R5:W-:Y:S01]  /*cc40*/  STG.E.U16 desc[UR26][R110.64+-0x80], R2 ;  /* 0xffff80026e007986 */ /* 0x000be2000c10151a */
[----:B------:R-:W-:Y:S02]  /*cc50*/  @!P1 PRMT R107, R140, 0x5410, RZ ;  /* 0x000054108c6b9816 */ /* 0x000fe400000000ff */
[----:B------:R-:W-:Y:S01]  /*cc60*/  @!P4 PRMT R108, R114, 0x5410, RZ ;  /* 0x00005410726cc816 */ /* 0x000fe200000000ff */
[----:B------:R5:W5:Y:S01]  /*cc70*/  LDL.S16 R140, [R1+0x118] ;  /* 0x00011800018c7983 */ /* 0x000b620000100600 */
[----:B------:R-:W-:Y:S01]  /*cc80*/  ISETP.LE.U32.AND P1, PT, R117, UR10, PT ;  /* 0x0000000a75007c0c */ /* 0x000fe2000bf23070 */
[----:B-1----:R-:W-:Y:S01]  /*cc90*/  IMAD.MOV.U32 R152, RZ, RZ, R164 ;  /* 0x000000ffff987224 */ /* 0x002fe200078e00a4 */
[----:B------:R-:W-:Y:S01]  /*cca0*/  ISETP.GT.U32.AND P4, PT, R218, UR10, PT ;  /* 0x0000000ada007c0c */ /* 0x000fe2000bf84070 */
[----:B------:R1:W5:Y:S01]  /*ccb0*/  LDL.S16 R114, [R1+0x114] ;  /* 0x0001140001727983 */ /* 0x0003620000100600 */
[----:B------:R-:W-:Y:S02]  /*ccc0*/  IMAD.MOV.U32 R164, RZ, RZ, R168 ;  /* 0x000000ffffa47224 */ /* 0x000fe400078e00a8 */
[----:B------:R-:W-:Y:S01]  /*ccd0*/  IMAD.MOV.U32 R168, RZ, RZ, R135 ;  /* 0x000000ffffa87224 */ /* 0x000fe200078e0087 */
[----:B--2---:R1:W2:Y:S01]  /*cce0*/  LDL.S16 R149, [R1+0x108] ;  /* 0x0001080001957983 */ /* 0x0042a20000100600 */
[----:B------:R-:W-:Y:S02]  /*ccf0*/  IMAD.MOV.U32 R135, RZ, RZ, R134 ;  /* 0x000000ffff877224 */ /* 0x000fe400078e0086 */
[----:B------:R-:W-:Y:S01]  /*cd00*/  IMAD.MOV.U32 R134, RZ, RZ, R139 ;  /* 0x000000ffff867224 */ /* 0x000fe200078e008b */
[----:B---3--:R1:W3:Y:S01]  /*cd10*/  LDL.S16 R141, [R1+0x104] ;  /* 0x00010400018d7983 */ /* 0x0082e20000100600 */
[----:B------:R-:W-:Y:S01]  /*cd20*/  IMAD.MOV.U32 R139, RZ, RZ, R109 ;  /* 0x000000ffff8b7224 */ /* 0x000fe200078e006d */
[----:B------:R-:W-:Y:S02]  /*cd30*/  SHF.R.U32.HI R109, RZ, 0x18, R191 ;  /* 0x00000018ff6d7819 */ /* 0x000fe400000116bf */
[----:B------:R1:W-:Y:S01]  /*cd40*/  STG.E.U16 desc[UR26][R228.64+-0x80], R107 ;  /* 0xffff806be4007986 */ /* 0x0003e2000c10151a */
[----:B------:R-:W-:Y:S02]  /*cd50*/  LEA.HI.X.SX32 R191, R0, R229, 0x1, P6 ;  /* 0x000000e500bf7211 */ /* 0x000fe400030f0eff */
[----:B----4-:R-:W-:Y:S01]  /*cd60*/  LOP3.LUT R118, R227, 0xff, RZ, 0xc0, !PT ;  /* 0x000000ffe3767812 */ /* 0x010fe200078ec0ff */
[----:B------:R-:W-:Y:S01]  /*cd70*/  STG.E.U16 desc[UR26][R228.64+-0x7e], R108 ;  /* 0xffff826ce4007986 */ /* 0x000fe2000c10151a */
[----:B------:R-:W-:Y:S02]  /*cd80*/  ISETP.LE.U32.AND P6, PT, R109, UR10, PT ;  /* 0x0000000a6d007c0c */ /* 0x000fe4000bfc3070 */
[----:B-----5:R-:W-:Y:S02]  /*cd90*/  F2FP.F16.F32.PACK_AB R2, R193, R112 ;  /* 0x00000070c102723e */ /* 0x020fe400000000ff */
[----:B------:R-:W-:Y:S02]  /*cda0*/  ISETP.LE.U32.AND P2, PT, R118, UR10, PT ;  /* 0x0000000a76007c0c */ /* 0x000fe4000bf43070 */
[----:B------:R-:W-:Y:S02]  /*cdb0*/  PRMT R0, R2, 0x7632, R0 ;  /* 0x0000763202007816 */ /* 0x000fe40000000000 */
[----:B------:R-:W-:Y:S02]  /*cdc0*/  F2FP.F16.F32.PACK_AB R3, R203, R129 ;  /* 0x00000081cb03723e */ /* 0x000fe400000000ff */
[----:B------:R-:W-:Y:S02]  /*cdd0*/  PRMT R227, R232, 0x7773, RZ ;  /* 0x00007773e8e37816 */ /* 0x000fe400000000ff */
[----:B------:R-:W-:Y:S02]  /*cde0*/  PRMT R104, R3, 0x7632, R104 ;  /* 0x0000763203687816 */ /* 0x000fe40000000068 */
[----:B------:R-:W-:Y:S03]  /*cdf0*/  PRMT R117, R117, 0x5410, R109 ;  /* 0x0000541075757816 */ /* 0x000fe6000000006d */
[----:B------:R-:W-:Y:S02]  /*ce00*/  @!P2 HADD2 R140, -R3.H0_H0, -RZ.H0_H0 ;  /* 0xa00000ff038ca230 */ /* 0x000fe40000000900 */
[----:B------:R-:W-:Y:S03]  /*ce10*/  @P4 HADD2 R114, -R104.H0_H0, -RZ.H0_H0 ;  /* 0xa00000ff68724230 */ /* 0x000fe60000000900 */
[----:B------:R-:W-:Y:S01]  /*ce20*/  PRMT R106, R140, 0x7610, R106 ;  /* 0x000076108c6a7816 */ /* 0x000fe2000000006a */
[----:B--2---:R-:W-:Y:S01]  /*ce30*/  @!P1 HADD2 R149, -R2.H0_H0, -RZ.H0_H0 ;  /* 0xa00000ff02959230 */ /* 0x004fe20000000900 */
[----:B------:R-:W-:Y:S01]  /*ce40*/  PRMT R146, R114, 0x7610, R146 ;  /* 0x0000761072927816 */ /* 0x000fe20000000092 */
[----:B---3--:R-:W-:Y:S03]  /*ce50*/  @!P6 HADD2 R141, -R0.H0_H0, -RZ.H0_H0 ;  /* 0xa00000ff008de230 */ /* 0x008fe60000000900 */
[----:B------:R2:W-:Y:S01]  /*ce60*/  @!P1 STL.S16 [R1+0x108], R149 ;  /* 0x0001089501009387 */ /* 0x0005e20000100600 */
[----:B------:R-:W-:Y:S03]  /*ce70*/  PRMT R112, R149, 0x7610, R112 ;  /* 0x0000761095707816 */ /* 0x000fe60000000070 */
[----:B------:R3:W-:Y:S01]  /*ce80*/  @!P6 STL.S16 [R1+0x104], R141 ;  /* 0x0001048d0100e387 */ /* 0x0007e20000100600 */
[----:B-1----:R-:W-:Y:S03]  /*ce90*/  PRMT R107, R141, 0x7610, R107 ;  /* 0x000076108d6b7816 */ /* 0x002fe6000000006b */
[----:B------:R1:W-:Y:S04]  /*cea0*/  @!P2 STL.S16 [R1+0x118], R140 ;  /* 0x0001188c0100a387 */ /* 0x0003e80000100600 */
[----:B------:R4:W-:Y:S04]  /*ceb0*/  @P4 STL.S16 [R1+0x114], R114 ;  /* 0x0001147201004387 */ /* 0x0009e80000100600 */
[----:B------:R4:W5:Y:S04]  /*cec0*/  LDL.S16 R150, [R1+0x110] ;  /* 0x0001100001967983 */ /* 0x0009680000100600 */
[----:B--2---:R2:W2:Y:S01]  /*ced0*/  LDL.S16 R149, [R1+0x10c] ;  /* 0x00010c0001957983 */ /* 0x0044a20000100600 */
[----:B---3--:R-:W-:Y:S02]  /*cee0*/  IMAD.MOV.U32 R141, RZ, RZ, R153 ;  /* 0x000000ffff8d7224 */ /* 0x008fe400078e0099 */
[----:B------:R-:W-:Y:S02]  /*cef0*/  IMAD.MOV.U32 R153, RZ, RZ, R232 ;  /* 0x000000ffff997224 */ /* 0x000fe400078e00e8 */
[----:B-1----:R-:W-:Y:S02]  /*cf00*/  IMAD.MOV.U32 R140, RZ, RZ, R152 ;  /* 0x000000ffff8c7224 */ /* 0x002fe400078e0098 */
[----:B------:R-:W-:Y:S01]  /*cf10*/  IMAD.MOV.U32 R152, RZ, RZ, R160 ;  /* 0x000000ffff987224 */ /* 0x000fe200078e00a0 */
[----:B----4-:R-:W-:Y:S01]  /*cf20*/  PRMT R114, R2, 0x5410, R0 ;  /* 0x0000541002727816 */ /* 0x010fe20000000000 */
[----:B------:R-:W-:Y:S01]  /*cf30*/  IMAD.MOV.U32 R160, RZ, RZ, R164 ;  /* 0x000000ffffa07224 */ /* 0x000fe200078e00a4 */
[----:B------:R-:W-:Y:S01]  /*cf40*/  @!P1 PRMT R2, R112, 0x5410, RZ ;  /* 0x0000541070029816 */ /* 0x000fe200000000ff */
[----:B------:R-:W-:Y:S01]  /*cf50*/  IMAD.MOV.U32 R164, RZ, RZ, R131 ;  /* 0x000000ffffa47224 */ /* 0x000fe200078e0083 */
[----:B------:R-:W-:Y:S01]  /*cf60*/  @!P6 PRMT R0, R107, 0x5410, RZ ;  /* 0x000054106b00e816 */ /* 0x000fe200000000ff */
[----:B------:R-:W-:Y:S01]  /*cf70*/  IMAD.MOV.U32 R131, RZ, RZ, R137 ;  /* 0x000000ffff837224 */ /* 0x000fe200078e0089 */
[----:B------:R-:W-:Y:S01]  /*cf80*/  ISETP.GT.U32.AND P6, PT, R205, UR10, PT ;  /* 0x0000000acd007c0c */ /* 0x000fe2000bfc4070 */
[----:B------:R1:W-:Y:S01]  /*cf90*/  STG.E.U16 desc[UR26][R190.64+-0x80], R2 ;  /* 0xffff8002be007986 */ /* 0x0003e2000c10151a */
[----:B------:R-:W-:Y:S01]  /*cfa0*/  ISETP.GT.U32.AND P1, PT, R207, UR10, PT ;  /* 0x0000000acf007c0c */ /* 0x000fe2000bf24070 */
[----:B------:R-:W-:Y:S01]  /*cfb0*/  IMAD.MOV.U32 R137, RZ, RZ, R136 ;  /* 0x000000ffff897224 */ /* 0x000fe200078e0088 */
[----:B------:R-:W-:Y:S01]  /*cfc0*/  PRMT R112, R3, 0x5410, R104 ;  /* 0x0000541003707816 */ /* 0x000fe20000000068 */
[----:B------:R3:W-:Y:S01]  /*cfd0*/  STG.E.U16 desc[UR26][R190.64+-0x7e], R0 ;  /* 0xffff8200be007986 */ /* 0x0007e2000c10151a */
[----:B------:R-:W-:Y:S01]  /*cfe0*/  @!P2 PRMT R3, R106, 0x5410, RZ ;  /* 0x000054106a03a816 */ /* 0x000fe200000000ff */
[----:B------:R-:W-:Y:S01]  /*cff0*/  IMAD.WIDE.U32 R106, R224, -0x2daee0ad, RZ ;  /* 0xd2511f53e06a7825 */ /* 0x000fe200078e00ff */
[----:B------:R-:W-:Y:S02]  /*d000*/  @P4 PRMT R104, R146, 0x5410, RZ ;  /* 0x0000541092684816 */ /* 0x000fe400000000ff */
[----:B------:R-:W-:Y:S01]  /*d010*/  PRMT R224, R232, 0x7772, RZ ;  /* 0x00007772e8e07816 */ /* 0x000fe200000000ff */
[----:B------:R4:W-:Y:S01]  /*d020*/  STG.E.U16 desc[UR26][R156.64+-0x70], R3 ;  /* 0xffff90039c007986 */ /* 0x0009e2000c10151a */
[----:B------:R-:W-:Y:S01]  /*d030*/  LOP3.LUT R194, R194, UR11, R107, 0x96, !PT ;  /* 0x0000000bc2c27c12 */ /* 0x000fe2000f8e966b */
[----:B------:R-:W2:Y:S01]  /*d040*/  MUFU.EX2 R146, R199 ;  /* 0x000000c700927308 */ /* 0x000ea20000000800 */
[C---:B------:R-:W-:Y:S01]  /*d050*/  PRMT R136, R106.reuse, 0x7772, RZ ;  /* 0x000077726a887816 */ /* 0x040fe200000000ff */
[----:B------:R4:W-:Y:S01]  /*d060*/  STG.E.U16 desc[UR26][R156.64+-0x6e], R104 ;  /* 0xffff92689c007986 */ /* 0x0009e2000c10151a */
[C---:B------:R-:W-:Y:S01]  /*d070*/  PRMT R138, R106.reuse, 0x7773, RZ ;  /* 0x000077736a8a7816 */ /* 0x040fe200000000ff */
[----:B------:R-:W-:Y:S01]  /*d080*/  IMAD.MOV.U32 R161, RZ, RZ, R137 ;  /* 0x000000ffffa17224 */ /* 0x000fe200078e0089 */
[----:B------:R-:W-:Y:S05]  /*d090*/  PRMT R232, R106, 0x7771, RZ ;  /* 0x000077716ae87816 */ /* 0x000fea00000000ff */
[----:B------:R-:W-:Y:S01]  /*d0a0*/  MUFU.EX2 R137, R235 ;  /* 0x000000eb00897308 */ /* 0x000fe20000000800 */
[----:B------:R-:W-:Y:S02]  /*d0b0*/  ISETP.GT.U32.AND P4, PT, R136, UR10, PT ;  /* 0x0000000a88007c0c */ /* 0x000fe4000bf84070 */
[----:B-1----:R-:W-:Y:S04]  /*d0c0*/  F2FP.F16.F32.PACK_AB R2, R200, R128 ;  /* 0x00000080c802723e */ /* 0x002fe800000000ff */
[C---:B---3--:R-:W-:Y:S04]  /*d0d0*/  PRMT R0, R2.reuse, 0x7632, R0 ;  /* 0x0000763202007816 */ /* 0x048fe80000000000 */
[----:B----4-:R-:W-:Y:S02]  /*d0e0*/  PRMT R3, R2, 0x5410, R0 ;  /* 0x0000541002037816 */ /* 0x010fe40000000000 */
[----:B------:R-:W-:Y:S04]  /*d0f0*/  LOP3.LUT R104, R194, 0xffff, RZ, 0xc0, !PT ;  /* 0x0000ffffc2687812 */ /* 0x000fe800078ec0ff */
[----:B------:R-:W-:Y:S01]  /*d100*/  SHF.R.U32.HI R198, RZ, 0x8, R104 ;  /* 0x00000008ffc67819 */ /* 0x000fe20000011668 */
[----:B-----5:R-:W-:Y:S05]  /*d110*/  @P1 HADD2 R150, -R2.H0_H0, -RZ.H0_H0 ;  /* 0xa00000ff02961230 */ /* 0x020fea0000000900 */
[----:B------:R1:W-:Y:S01]  /*d120*/  @P1 STL.S16 [R1+0x110], R150 ;  /* 0x0001109601001387 */ /* 0x0003e20000100600 */
[----:B------:R-:W-:Y:S01]  /*d130*/  PRMT R108, R150, 0x7610, R108 ;  /* 0x00007610966c7816 */ /* 0x000fe2000000006c */
[----:B--2---:R-:W-:Y:S03]  /*d140*/  @P6 HADD2 R149, -R0.H0_H0, -RZ.H0_H0 ;  /* 0xa00000ff00956230 */ /* 0x004fe60000000900 */
[----:B------:R-:W-:Y:S02]  /*d150*/  @P1 PRMT R2, R108, 0x5410, RZ ;  /* 0x000054106c021816 */ /* 0x000fe400000000ff */
[----:B------:R2:W-:Y:S01]  /*d160*/  @P6 STL.S16 [R1+0x10c], R149 ;  /* 0x00010c9501006387 */ /* 0x0005e20000100600 */
[----:B------:R-:W-:Y:S03]  /*d170*/  PRMT R107, R149, 0x7610, R107 ;  /* 0x00007610956b7816 */ /* 0x000fe6000000006b */
[----:B------:R3:W4:Y:S01]  /*d180*/  LDL.S16 R151, [R1+0xfc] ;  /* 0x0000fc0001977983 */ /* 0x0007220000100600 */
[----:B------:R-:W-:Y:S01]  /*d190*/  @P6 PRMT R0, R107, 0x5410, RZ ;  /* 0x000054106b006816 */ /* 0x000fe200000000ff */
[----:B------:R-:W-:Y:S01]  /*d1a0*/  FADD.FTZ R107, R239, R125 ;  /* 0x0000007def6b7221 */ /* 0x000fe20000010000 */
[----:B------:R-:W-:Y:S01]  /*d1b0*/  ISETP.GT.U32.AND P6, PT, R138, UR10, PT ;  /* 0x0000000a8a007c0c */ /* 0x000fe2000bfc4070 */
[----:B------:R3:W5:Y:S01]  /*d1c0*/  LDL.S16 R141, [R1+0xf4] ;  /* 0x0000f400018d7983 */ /* 0x0007620000100600 */
[----:B------:R-:W-:Y:S02]  /*d1d0*/  IMAD.MOV.U32 R239, RZ, RZ, R106 ;  /* 0x000000ffffef7224 */ /* 0x000fe400078e006a */
[----:B------:R-:W-:Y:S01]  /*d1e0*/  FADD.FTZ R108, R129, R107 ;  /* 0x0000006b816c7221 */ /* 0x000fe20000010000 */
[----:B------:R-:W-:Y:S01]  /*d1f0*/  PRMT R138, R136, 0x5410, R138 ;  /* 0x00005410888a7816 */ /* 0x000fe2000000008a */
[----:B------:R-:W3:Y:S04]  /*d200*/  LDL R129, [R1+0x154] ;  /* 0x0001540001817983 */ /* 0x000ee80000100800 */
[----:B-1----:R1:W5:Y:S04]  /*d210*/  LDL.S16 R150, [R1+0x100] ;  /* 0x0001000001967983 */ /* 0x0023680000100600 */
[----:B------:R1:W-:Y:S04]  /*d220*/  STG.E.U16 desc[UR26][R110.64+-0x6e], R0 ;  /* 0xffff92006e007986 */ /* 0x0003e8000c10151a */
[----:B------:R1:W-:Y:S04]  /*d230*/  STG.E.U16 desc[UR26][R110.64+-0x70], R2 ;  /* 0xffff90026e007986 */ /* 0x0003e8000c10151a */
[----:B--2---:R2:W2:Y:S01]  /*d240*/  LDL.S16 R149, [R1+0xf8] ;  /* 0x0000f80001957983 */ /* 0x0044a20000100600 */
[----:B-1----:R-:W-:Y:S04]  /*d250*/  LOP3.LUT R0, R198, 0xffff, RZ, 0xc0, !PT ;  /* 0x0000ffffc6007812 */ /* 0x002fe800078ec0ff */
[----:B------:R-:W-:Y:S01]  /*d260*/  ISETP.LE.U32.AND P1, PT, R0, UR10, PT ;  /* 0x0000000a00007c0c */ /* 0x000fe2000bf23070 */
[----:B------:R-:W-:Y:S02]  /*d270*/  IMAD.U32 R0, RZ, RZ, UR19 ;  /* 0x00000013ff007e24 */ /* 0x000fe4000f8e00ff */
[----:B------:R-:W-:Y:S01]  /*d280*/  FADD.FTZ R2, R132, R123 ;  /* 0x0000007b84027221 */ /* 0x000fe20000010000 */
[----:B------:R-:W-:Y:S01]  /*d290*/  FADD.FTZ R123, R193, R105 ;  /* 0x00000069c17b7221 */ /* 0x000fe20000010000 */
[----:B------:R-:W-:Y:S01]  /*d2a0*/  MUFU.EX2 R132, R225 ;  /* 0x000000e100847308 */ /* 0x000fe20000000800 */
[----:B------:R-:W-:Y:S01]  /*d2b0*/  LOP3.LUT R0, R127, UR31, R0, 0x96, !PT ;  /* 0x0000001f7f007c12 */ /* 0x000fe2000f8e9600 */
[----:B------:R-:W-:Y:S04]  /*d2c0*/  FADD.FTZ R125, R128, R2 ;  /* 0x00000002807d7221 */ /* 0x000fe80000010000 */
[----:B------:R-:W-:Y:S05]  /*d2d0*/  IMAD.WIDE.U32 R126, R0, -0x326172a9, RZ ;  /* 0xcd9e8d57007e7825 */ /* 0x000fea00078e00ff */
[----:B------:R-:W-:Y:S01]  /*d2e0*/  LOP3.LUT R104, R127, R152, RZ, 0x3c, !PT ;  /* 0x000000987f687212 */ /* 0x000fe200078e3cff */
[----:B------:R-:W-:Y:S01]  /*d2f0*/  IMAD.MOV.U32 R152, RZ, RZ, R161 ;  /* 0x000000ffff987224 */ /* 0x000fe200078e00a1 */
[----:B------:R-:W-:Y:S01]  /*d300*/  LOP3.LUT R0, R126, R204, RZ, 0x3c, !PT ;  /* 0x000000cc7e007212 */ /* 0x000fe200078e3cff */
[----:B------:R-:W-:Y:S02]  /*d310*/  IMAD.MOV.U32 R204, RZ, RZ, R165 ;  /* 0x000000ffffcc7224 */ /* 0x000fe400078e00a5 */
[----:B------:R-:W-:Y:S04]  /*d320*/  IMAD.WIDE.U32 R104, R104, -0x2daee0ad, RZ ;  /* 0xd2511f5368687825 */ /* 0x000fe800078e00ff */
[----:B------:R-:W-:Y:S01]  /*d330*/  IMAD.WIDE.U32 R110, R0, -0x2daee0ad, RZ ;  /* 0xd2511f53006e7825 */ /* 0x000fe200078e00ff */
[----:B------:R-:W-:Y:S02]  /*d340*/  LOP3.LUT R106, R140, UR16, R105, 0x96, !PT ;  /* 0x000000108c6a7c12 */ /* 0x000fe4000f8e9669 */
[----:B------:R1:W3:Y:S01]  /*d350*/  LDL R140, [R1+0x150] ;  /* 0x00015000018c7983 */ /* 0x0002e20000100800 */
[----:B------:R-:W-:Y:S01]  /*d360*/  IMAD.MOV.U32 R165, RZ, RZ, R134 ;  /* 0x000000ffffa57224 */ /* 0x000fe200078e0086 */
[----:B------:R-:W-:Y:S01]  /*d370*/  LOP3.LUT R104, R104, UR15, R111, 0x96, !PT ;  /* 0x0000000f68687c12 */ /* 0x000fe2000f8e966f */
[----:B------:R-:W-:Y:S04]  /*d380*/  IMAD.WIDE.U32 R106, R106, -0x326172a9, RZ ;  /* 0xcd9e8d576a6a7825 */ /* 0x000fe800078e00ff */
[----:B------:R-:W-:Y:S01]  /*d390*/  IMAD.WIDE.U32 R104, R104, -0x326172a9, RZ ;  /* 0xcd9e8d5768687825 */ /* 0x000fe200078e00ff */
[----:B------:R-:W-:Y:S04]  /*d3a0*/  LOP3.LUT R2, R192, UR9, R107, 0x96, !PT ;  /* 0x00000009c0027c12 */ /* 0x000fe8000f8e966b */
[----:B------:R-:W-:Y:S01]  /*d3b0*/  LOP3.LUT R106, R106, UR8, R105, 0x96, !PT ;  /* 0x000000086a6a7c12 */ /* 0x000fe2000f8e9669 */
[----:B------:R-:W-:Y:S04]  /*d3c0*/  IMAD.WIDE.U32 R158, R2, -0x2daee0ad, RZ ;  /* 0xd2511f53029e7825 */ /* 0x000fe800078e00ff */
[----:B------:R-:W-:Y:S01]  /*d3d0*/  FADD.FTZ R2, R146, R123 ;  /* 0x0000007b92027221 */ /* 0x000fe20000010000 */
[----:B------:R-:W-:Y:S01]  /*d3e0*/  MUFU.EX2 R105, R220 ;  /* 0x000000dc00697308 */ /* 0x000fe20000000800 */
[----:B------:R-:W-:Y:S01]  /*d3f0*/  IMAD.WIDE.U32 R192, R106, -0x2daee0ad, RZ ;  /* 0xd2511f536ac07825 */ /* 0x000fe200078e00ff */
[----:B------:R-:W-:Y:S08]  /*d400*/  LOP3.LUT R107, R110, UR13, R159, 0x96, !PT ;  /* 0x0000000d6e6b7c12 */ /* 0x000ff0000f8e969f */
[----:B------:R-:W-:Y:S01]  /*d410*/  MUFU.EX2 R110, R219 ;  /* 0x000000db006e7308 */ /* 0x000fe20000000800 */
[----:B------:R-:W-:Y:S01]  /*d420*/  LOP3.LUT R158, R158, UR12, R193, 0x96, !PT ;  /* 0x0000000c9e9e7c12 */ /* 0x000fe2000f8e96c1 */
[----:B------:R-:W-:Y:S04]  /*d430*/  IMAD.WIDE.U32 R106, R107, -0x326172a9, RZ ;  /* 0xcd9e8d576b6a7825 */ /* 0x000fe800078e00ff */
[----:B------:R-:W-:Y:S01]  /*d440*/  IMAD.WIDE.U32 R158, R158, -0x326172a9, RZ ;  /* 0xcd9e8d579e9e7825 */ /* 0x000fe200078e00ff */
[----:B------:R-:W-:Y:S03]  /*d450*/  LOP3.LUT R199, R104, UR6, R107, 0x96, !PT ;  /* 0x0000000668c77c12 */ /* 0x000fe6000f8e966b */
[----:B------:R-:W1:Y:S01]  /*d460*/  MUFU.EX2 R104, R201 ;  /* 0x000000c900687308 */ /* 0x000e620000000800 */
[----:B------:R-:W-:Y:S04]  /*d470*/  LOP3.LUT R162, R106, UR7, R159, 0x96, !PT ;  /* 0x000000076aa27c12 */ /* 0x000fe8000f8e969f */
[----:B------:R-:W-:Y:S04]  /*d480*/  LOP3.LUT R0, R162, 0xffff, RZ, 0xc0, !PT ;  /* 0x0000ffffa2007812 */ /* 0x000fe800078ec0ff */
[----:B------:R-:W-:Y:S01]  /*d490*/  SHF.R.U32.HI R193, RZ, 0x8, R0 ;  /* 0x00000008ffc17819 */ /* 0x000fe20000011600 */
[----:B-1----:R-:W-:Y:S03]  /*d4a0*/  FADD.FTZ R123, R104, R2 ;  /* 0x00000002687b7221 */ /* 0x002fe60000010000 */
[----:B------:R-:W-:Y:S02]  /*d4b0*/  LOP3.LUT R0, R193, 0xffff, RZ, 0xc0, !PT ;  /* 0x0000ffffc1007812 */ /* 0x000fe400078ec0ff */
[----:B------:R-:W-:Y:S01]  /*d4c0*/  LOP3.LUT R2, R127, R131, RZ, 0x3c, !PT ;  /* 0x000000837f027212 */ /* 0x000fe200078e3cff */
[----:B------:R-:W-:Y:S01]  /*d4d0*/  FADD.FTZ R127, R200, R125 ;  /* 0x0000007dc87f7221 */ /* 0x000fe20000010000 */
[----:B------:R-:W-:Y:S01]  /*d4e0*/  ISETP.LE.U32.AND P2, PT, R0, UR10, PT ;  /* 0x0000000a00007c0c */ /* 0x000fe2000bf43070 */
[----:B------:R-:W-:Y:S01]  /*d4f0*/  MUFU.EX2 R125, R234 ;  /* 0x000000ea007d7308 */ /* 0x000fe20000000800 */
[----:B------:R-:W-:Y:S01]  /*d500*/  LOP3.LUT R0, R126, R206, RZ, 0x3c, !PT ;  /* 0x000000ce7e007212 */ /* 0x000fe200078e3cff */
[----:B------:R-:W-:Y:S01]  /*d510*/  IMAD.WIDE.U32 R106, R2, -0x2daee0ad, RZ ;  /* 0xd2511f53026a7825 */ /* 0x000fe200078e00ff */
[----:B------:R-:W-:Y:S03]  /*d520*/  F2FP.F16.F32.PACK_AB R146, R104, R146 ;  /* 0x000000926892723e */ /* 0x000fe600000000ff */
[----:B------:R-:W-:Y:S01]  /*d530*/  FADD.FTZ R104, R110, R122 ;  /* 0x0000007a6e687221 */ /* 0x000fe20000010000 */
[----:B------:R-:W-:Y:S01]  /*d540*/  IMAD.WIDE.U32 R130, R0, -0x2daee0ad, RZ ;  /* 0xd2511f5300827825 */ /* 0x000fe200078e00ff */
[----:B------:R-:W-:Y:S02]  /*d550*/  LOP3.LUT R0, R160, UR16, R107, 0x96, !PT ;  /* 0x00000010a0007c12 */ /* 0x000fe4000f8e966b */
[----:B------:R-:W-:Y:S01]  /*d560*/  PRMT R107, R207, 0x5410, R205 ;  /* 0x00005410cf6b7816 */ /* 0x000fe200000000cd */
[----:B------:R-:W-:Y:S01]  /*d570*/  IMAD.MOV.U32 R160, RZ, RZ, R164 ;  /* 0x000000ffffa07224 */ /* 0x000fe200078e00a4 */
[C---:B------:R-:W-:Y:S01]  /*d580*/  F2FP.F16.F32.PACK_AB R126, R105.reuse, R110 ;  /* 0x0000006e697e723e */ /* 0x040fe200000000ff */
[----:B------:R-:W-:Y:S02]  /*d590*/  IMAD.MOV.U32 R164, RZ, RZ, R168 ;  /* 0x000000ffffa47224 */ /* 0x000fe400078e00a8 */
[----:B------:R-:W-:Y:S01]  /*d5a0*/  FADD.FTZ R2, R105, R104 ;  /* 0x0000006869027221 */ /* 0x000fe20000010000 */
[----:B------:R-:W-:Y:S01]  /*d5b0*/  IMAD.MOV.U32 R168, RZ, RZ, R135 ;  /* 0x000000ffffa87224 */ /* 0x000fe200078e0087 */
[----:B------:R-:W-:Y:S01]  /*d5c0*/  PRMT R105, R121, 0x5410, R120 ;  /* 0x0000541079697816 */ /* 0x000fe20000000078 */
[----:B------:R-:W-:Y:S01]  /*d5d0*/  IMAD.WIDE.U32 R134, R0, -0x326172a9, RZ ;  /* 0xcd9e8d5700867825 */ /* 0x000fe200078e00ff */
[----:B------:R-:W-:Y:S01]  /*d5e0*/  LOP3.LUT R107, R107, 0xff00ff, RZ, 0xc0, !PT ;  /* 0x00ff00ff6b6b7812 */ /* 0x000fe200078ec0ff */
[----:B------:R-:W-:Y:S01]  /*d5f0*/  MUFU.EX2 R120, R223 ;  /* 0x000000df00787308 */ /* 0x000fe20000000800 */
[----:B------:R-:W-:Y:S01]  /*d600*/  LOP3.LUT R128, R106, UR15, R131, 0x96, !PT ;  /* 0x0000000f6a807c12 */ /* 0x000fe2000f8e9683 */
[----:B------:R-:W-:Y:S01]  /*d610*/  FADD.FTZ R2, R132, R2 ;  /* 0x0000000284027221 */ /* 0x000fe20000010000 */
[----:B------:R-:W-:Y:S07]  /*d620*/  LOP3.LUT R122, R196, UR9, R135, 0x96, !PT ;  /* 0x00000009c47a7c12 */ /* 0x000fee000f8e9687 */
[----:B------:R-:W-:Y:S01]  /*d630*/  MUFU.EX2 R131, R226 ;  /* 0x000000e200837308 */ /* 0x000fe20000000800 */
[--C-:B------:R-:W-:Y:S01]  /*d640*/  HSET2.LE.AND R105, R105, R216.reuse, PT ;  /* 0x000000d869697233 */ /* 0x100fe20003803000 */
[----:B------:R-:W-:Y:S01]  /*d650*/  FADD.FTZ R121, R203, R108 ;  /* 0x0000006ccb797221 */ /* 0x000fe20000010000 */
[--C-:B------:R-:W-:Y:S01]  /*d660*/  HSET2.LE.AND R107, R107, R216.reuse, PT ;  /* 0x000000d86b6b7233 */ /* 0x100fe20003803000 */
[----:B------:R-:W1:Y:S06]  /*d670*/  LDSM.16.MT88.4 R108, [R208+0x9000] ;  /* 0x00900000d06c783b */ /* 0x000e6c0000004200 */
[----:B------:R-:W1:Y:S01]  /*d680*/  MUFU.EX2 R135, R222 ;  /* 0x000000de00877308 */ /* 0x000e620000000800 */
[----:B------:R-:W-:Y:S01]  /*d690*/  LOP3.LUT R105, R113, R105, RZ, 0xc0, !PT ;  /* 0x0000006971697212 */ /* 0x000fe200078ec0ff */
[----:B------:R-:W-:Y:S01]  /*d6a0*/  IMAD.WIDE.U32 R154, R122, -0x2daee0ad, RZ ;  /* 0xd2511f537a9a7825 */ /* 0x000fe200078e00ff */
[--C-:B------:R-:W-:Y:S07]  /*d6b0*/  HSET2.LE.AND R113, R117, R216.reuse, PT ;  /* 0x000000d875717233 */ /* 0x100fee0003803000 */
[----:B------:R-:W-:Y:S01]  /*d6c0*/  MUFU.EX2 R168, R168 ;  /* 0x000000a800a87308 */ /* 0x000fe20000000800 */
[----:B------:R-:W-:Y:S01]  /*d6d0*/  LOP3.LUT R107, R3, R107, RZ, 0xc0, !PT ;  /* 0x0000006b036b7212 */ /* 0x000fe200078ec0ff */
[----:B------:R-:W-:Y:S01]  /*d6e0*/  IMAD.MOV.U32 R161, RZ, RZ, R160 ;  /* 0x000000ffffa17224 */ /* 0x000fe200078e00a0 */
[----:B------:R-:W-:Y:S01]  /*d6f0*/  LOP3.LUT R3, R245, 0xff, RZ, 0xc0, !PT ;  /* 0x000000fff5037812 */ /* 0x000fe200078ec0ff */
[----:B------:R-:W-:Y:S01]  /*d700*/  IMAD.MOV.U32 R160, RZ, RZ, R165 ;  /* 0x000000ffffa07224 */ /* 0x000fe200078e00a5 */
[----:B------:R-:W-:Y:S01]  /*d710*/  LOP3.LUT R113, R114, R113, RZ, 0xc0, !PT ;  /* 0x0000007172717212 */ /* 0x000fe200078ec0ff */
[----:B------:R-:W-:Y:S01]  /*d720*/  IMAD.MOV.U32 R165, RZ, RZ, R139 ;  /* 0x000000ffffa57224 */ /* 0x000fe200078e008b */
[----:B------:R-:W-:Y:S03]  /*d730*/  PRMT R114, R3, 0x5410, R230 ;  /* 0x0000541003727816 */ /* 0x000fe600000000e6 */
[----:B------:R-:W-:Y:S01]  /*d740*/  MUFU.EX2 R139, R237 ;  /* 0x000000ed008b7308 */ /* 0x000fe20000000800 */
[----:B------:R-:W-:Y:S01]  /*d750*/  PRMT R133, R126, 0x7632, R133 ;  /* 0x000076327e857816 */ /* 0x000fe20000000085 */
[----:B-1----:R-:W-:Y:S01]  /*d760*/  FADD.FTZ R0, R135, R123 ;  /* 0x0000007b87007221 */ /* 0x002fe20000010000 */
[----:B------:R-:W-:Y:S07]  /*d770*/  PRMT R106, R118, 0x5410, R218 ;  /* 0x00005410766a7816 */ /* 0x000fee00000000da */
[----:B------:R-:W1:Y:S01]  /*d780*/  MUFU.EX2 R123, R233 ;  /* 0x000000e9007b7308 */ /* 0x000e620000000800 */
[C---:B------:R-:W-:Y:S01]  /*d790*/  F2FP.F16.F32.PACK_AB R135, R120.reuse, R135 ;  /* 0x000000877887723e */ /* 0x040fe200000000ff */
[----:B------:R-:W-:Y:S01]  /*d7a0*/  FADD.FTZ R120, R120, R0 ;  /* 0x0000000078787221 */ /* 0x000fe20000010000 */
[--C-:B------:R-:W-:Y:S01]  /*d7b0*/  HSET2.LE.AND R114, R114, R216.reuse, PT ;  /* 0x000000d872727233 */ /* 0x100fe20003803000 */
[----:B------:R-:W-:Y:S01]  /*d7c0*/  IMAD.MOV.U32 R170, RZ, RZ, R161 ;  /* 0x000000ffffaa7224 */ /* 0x000fe200078e00a1 */
[----:B------:R-:W-:Y:S01]  /*d7d0*/  PRMT R0, R126, 0x5410, R133 ;  /* 0x000054107e007816 */ /* 0x000fe20000000085 */
[----:B------:R-:W-:Y:S01]  /*d7e0*/  IMAD.MOV.U32 R161, RZ, RZ, R165 ;  /* 0x000000ffffa17224 */ /* 0x000fe200078e00a5 */
[--C-:B------:R-:W-:Y:S03]  /*d7f0*/  HSET2.LE.AND R106, R106, R216.reuse, PT ;  /* 0x000000d86a6a7233 */ /* 0x100fe60003803000 */
[----:B------:R-:W-:Y:S01]  /*d800*/  MUFU.EX2 R165, R252 ;  /* 0x000000fc00a57308 */ /* 0x000fe20000000800 */
[----:B------:R-:W-:Y:S01]  /*d810*/  LOP3.LUT R114, R0, R114, RZ, 0xc0, !PT ;  /* 0x0000007200727212 */ /* 0x000fe200078ec0ff */
[----:B------:R-:W-:Y:S01]  /*d820*/  IMAD.MOV.U32 R201, RZ, RZ, R164 ;  /* 0x000000ffffc97224 */ /* 0x000fe200078e00a4 */
[----:B------:R-:W-:Y:S07]  /*d830*/  PRMT R0, R231, 0x5410, R204 ;  /* 0x00005410e7007816 */ /* 0x000fee00000000cc */
[----:B------:R-:W-:Y:S01]  /*d840*/  MUFU.EX2 R160, R160 ;  /* 0x000000a000a07308 */ /* 0x000fe20000000800 */
[----:B------:R-:W-:Y:S02]  /*d850*/  LOP3.LUT R106, R112, R106, RZ, 0xc0, !PT ;  /* 0x0000006a706a7212 */ /* 0x000fe400078ec0ff */
[--C-:B------:R-:W-:Y:S07]  /*d860*/  HSET2.LE.AND R112, R119, R216.reuse, PT ;  /* 0x000000d877707233 */ /* 0x100fee0003803000 */
[----:B------:R-:W-:Y:S01]  /*d870*/  MUFU.EX2 R170, R170 ;  /* 0x000000aa00aa7308 */ /* 0x000fe20000000800 */
[C---:B------:R-:W-:Y:S01]  /*d880*/  F2FP.F16.F32.PACK_AB R132, R131.reuse, R132 ;  /* 0x000000848384723e */ /* 0x040fe200000000ff */
[----:B------:R-:W-:Y:S01]  /*d890*/  FADD.FTZ R131, R131, R2 ;  /* 0x0000000283837221 */ /* 0x000fe20000010000 */
[----:B------:R-:W-:Y:S07]  /*d8a0*/  LOP3.LUT R0, R0, 0xff00ff, RZ, 0xc0, !PT ;  /* 0x00ff00ff00007812 */ /* 0x000fee00078ec0ff */
[----:B------:R-:W1:Y:S01]  /*d8b0*/  MUFU.EX2 R2, R172 ;  /* 0x000000ac00027308 */ /* 0x000e620000000800 */
[C---:B------:R-:W-:Y:S02]  /*d8c0*/  PRMT R147, R146.reuse, 0x7632, R147 ;  /* 0x0000763292937816 */ /* 0x040fe40000000093 */
[----:B------:R-:W-:Y:S02]  /*d8d0*/  LOP3.LUT R112, R115, R112, RZ, 0xc0, !PT ;  /* 0x0000007073707212 */ /* 0x000fe400078ec0ff */
[--C-:B------:R-:W-:Y:S02]  /*d8e0*/  HSET2.LE.AND R115, R0, R216.reuse, PT ;  /* 0x000000d800737233 */ /* 0x100fe40003803000 */
[----:B------:R-:W-:Y:S02]  /*d8f0*/  PRMT R0, R146, 0x5410, R147 ;  /* 0x0000541092007816 */ /* 0x000fe40000000093 */
[----:B------:R-:W-:Y:S02]  /*d900*/  PRMT R104, R124, 0x5410, R195 ;  /* 0x000054107c687816 */ /* 0x000fe400000000c3 */
[----:B------:R-:W-:Y:S01]  /*d910*/  LOP3.LUT R115, R0, R115, RZ, 0xc0, !PT ;  /* 0x0000007300737212 */ /* 0x000fe200078ec0ff */
[----:B-1----:R-:W-:Y:S01]  /*d920*/  FADD.FTZ R0, R123, R121 ;  /* 0x000000797b007221 */ /* 0x002fe20000010000 */
[----:B------:R-:W-:Y:S01]  /*d930*/  LOP3.LUT R124, R130, UR13, R155, 0x96, !PT ;  /* 0x0000000d827c7c12 */ /* 0x000fe2000f8e969b */
[----:B------:R-:W1:Y:S01]  /*d940*/  MUFU.EX2 R121, R236 ;  /* 0x000000ec00797308 */ /* 0x000e620000000800 */
[C---:B------:R-:W-:Y:S01]  /*d950*/  F2FP.F16.F32.PACK_AB R130, R125.reuse, R123 ;  /* 0x0000007b7d82723e */ /* 0x040fe200000000ff */
[----:B------:R-:W-:Y:S01]  /*d960*/  FADD.FTZ R125, R125, R0 ;  /* 0x000000007d7d7221 */ /* 0x000fe20000010000 */
[----:B------:R-:W-:Y:S02]  /*d970*/  F2FP.F16.F32.PACK_AB R0, R173, R2 ;  /* 0x00000002ad00723e */ /* 0x000fe400000000ff */
[--C-:B------:R-:W-:Y:S02]  /*d980*/  HSET2.LE.AND R104, R104, R216.reuse, PT ;  /* 0x000000d868687233 */ /* 0x100fe40003803000 */
[C---:B------:R-:W-:Y:S02]  /*d990*/  PRMT R172, R0.reuse, 0x7632, R172 ;  /* 0x0000763200ac7816 */ /* 0x040fe400000000ac */
[----:B------:R-:W-:Y:S02]  /*d9a0*/  PRMT R171, R0, 0x7610, R171 ;  /* 0x0000761000ab7816 */ /* 0x000fe400000000ab */
[----:B------:R-:W-:Y:S02]  /*d9b0*/  LOP3.LUT R104, R116, R104, RZ, 0xc0, !PT ;  /* 0x0000006874687212 */ /* 0x000fe400078ec0ff */
[----:B------:R-:W-:Y:S02]  /*d9c0*/  SHF.R.U32.HI R164, RZ, 0x18, R221 ;  /* 0x00000018ffa47819 */ /* 0x000fe400000116dd */
[----:B------:R-:W-:Y:S03]  /*d9d0*/  PRMT R136, R132, 0x7632, R136 ;  /* 0x0000763284887816 */ /* 0x000fe60000000088 */
[-C--:B------:R-:W-:Y:S08]  /*d9e0*/  HMMA.16816.F32 R4, R104, R108.reuse, R4 ;  /* 0x0000006c6804723c */ /* 0x080ff00000001804 */
[C---:B------:R-:W-:Y:S04]  /*d9f0*/  HMMA.16816.F32 R8, R112.reuse, R108, R8 ;  /* 0x0000006c7008723c */ /* 0x040fe80000001808 */
[----:B------:R-:W-:Y:S01]  /*da00*/  FADD.FTZ R109, R137, R127 ;  /* 0x0000007f896d7221 */ /* 0x000fe20000010000 */
[C---:B-1----:R-:W-:Y:S03]  /*da10*/  F2FP.F16.F32.PACK_AB R137, R121.reuse, R137 ;  /* 0x000000897989723e */ /* 0x042fe600000000ff */
[-C--:B------:R-:W-:Y:S03]  /*da20*/  HMMA.16816.F32 R12, R112, R110.reuse, R12 ;  /* 0x0000006e700c723c */ /* 0x080fe6000000180c */
[----:B------:R-:W-:Y:S05]  /*da30*/  FADD.FTZ R127, R121, R109 ;  /* 0x0000006d797f7221 */ /* 0x000fea0000010000 */
[C---:B------:R-:W-:Y:S04]  /*da40*/  HMMA.16816.F32 R16, R104.reuse, R110, R16 ;  /* 0x0000006e6810723c */ /* 0x040fe80000001810 */
[C---:B----4-:R-:W-:Y:S05]  /*da50*/  @P4 HADD2 R151, -R0.reuse.H0_H0, -RZ.H0_H0 ;  /* 0xa00000ff00974230 */ /* 0x050fea0000000900 */
[----:B------:R1:W-:Y:S01]  /*da60*/  @P4 STL.S16 [R1+0xfc], R151 ;  /* 0x0000fc9701004387 */ /* 0x0003e20000100600 */
[----:B------:R-:W-:Y:S04]  /*da70*/  PRMT R143, R151, 0x7610, R143 ;  /* 0x00007610978f7816 */ /* 0x000fe8000000008f */
[----:B------:R-:W-:Y:S02]  /*da80*/  @P4 PRMT R171, R143, 0x5410, RZ ;  /* 0x000054108fab4816 */ /* 0x000fe400000000ff */
[----:B------:R-:W-:Y:S01]  /*da90*/  MUFU.EX2 R143, R242 ;  /* 0x000000f2008f7308 */ /* 0x000fe20000000800 */
[----:B------:R-:W-:Y:S01]  /*daa0*/  ISETP.LE.U32.AND P4, PT, R3, UR10, PT ;  /* 0x0000000a03007c0c */ /* 0x000fe2000bf83070 */
[----:B--2---:R-:W-:Y:S11]  /*dab0*/  @P6 HADD2 R149, -R0.H1_H1, -RZ.H0_H0 ;  /* 0xa00000ff00956230 */ /* 0x004ff60000000d00 */
[----:B------:R-:W-:Y:S01]  /*dac0*/  @!UPT UIADD3 URZ, UPT, UPT, URZ, URZ, URZ ;  /* 0x000000fffffff290 */ /* 0x000fe2000fffe0ff */
[----:B-----5:R-:W-:Y:S01]  /*dad0*/  @!P4 HADD2 R150, -R126.H0_H0, -RZ.H0_H0 ;  /* 0xa00000ff7e96c230 */ /* 0x020fe20000000900 */
[----:B------:R2:W-:Y:S01]  /*dae0*/  @P6 STL.S16 [R1+0xf8], R149 ;  /* 0x0000f89501006387 */ /* 0x0005e20000100600 */
[----:B-1----:R-:W-:Y:S03]  /*daf0*/  MUFU.EX2 R151, R178 ;  /* 0x000000b200977308 */ /* 0x002fe60000000800 */
[----:B------:R-:W-:Y:S04]  /*db00*/  PRMT R110, R150, 0x7610, R110 ;  /* 0x00007610966e7816 */ /* 0x000fe8000000006e */
[----:B------:R-:W-:Y:S05]  /*db10*/  @!P4 PRMT R126, R110, 0x5410, RZ ;  /* 0x000054106e7ec816 */ /* 0x000fea00000000ff */
[----:B------:R-:W-:Y:S01]  /*db20*/  STG.E.U16 desc[UR26][R228.64+-0x70], R126 ;  /* 0xffff907ee4007986 */ /* 0x000fe2000c10151a */
[----:B---3--:R-:W-:Y:S02]  /*db30*/  @P0 VIADD R140, R129, 0xffffffe0 ;  /* 0xffffffe0818c0836 */ /* 0x008fe40000000000 */
[----:B------:R-:W-:Y:S03]  /*db40*/  IMAD.WIDE.U32 R128, R128, -0x326172a9, RZ ;  /* 0xcd9e8d5780807825 */ /* 0x000fe600078e00ff */
[----:B------:R-:W1:Y:S02]  /*db50*/  LDSM.16.MT88.4 R116, [R140] ;  /* 0x000000008c74783b */ /* 0x000e640000004200 */
[----:B------:R-:W-:Y:S01]  /*db60*/  LOP3.LUT R108, R134, UR8, R129, 0x96, !PT ;  /* 0x00000008866c7c12 */ /* 0x000fe2000f8e9681 */
[----:B------:R-:W-:Y:S01]  /*db70*/  FADD.FTZ R129, R2, R120 ;  /* 0x0000007802817221 */ /* 0x000fe20000010000 */
[----:B------:R-:W-:Y:S01]  /*db80*/  PRMT R134, R149, 0x7610, R134 ;  /* 0x0000761095867816 */ /* 0x000fe20000000086 */
[----:B------:R-:W-:Y:S02]  /*db90*/  MUFU.EX2 R2, R175 ;  /* 0x000000af00027308 */ /* 0x000fe40000000800 */
[----:B------:R-:W-:Y:S01]  /*dba0*/  IMAD.WIDE.U32 R196, R108, -0x2daee0ad, RZ ;  /* 0xd2511f536cc47825 */ /* 0x000fe200078e00ff */
[----:B--2---:R3:W2:Y:S02]  /*dbb0*/  LDL.S16 R149, [R1+0x11c] ;  /* 0x00011c0001957983 */ /* 0x0046a40000100600 */
[----:B------:R-:W-:Y:S01]  /*dbc0*/  @P6 PRMT R172, R134, 0x5410, RZ ;  /* 0x0000541086ac6816 */ /* 0x000fe200000000ff */
[----:B------:R-:W-:Y:S01]  /*dbd0*/  IMAD.WIDE.U32 R108, R124, -0x326172a9, RZ ;  /* 0xcd9e8d577c6c7825 */ /* 0x000fe200078e00ff */
[----:B------:R-:W4:Y:S01]  /*dbe0*/  LDSM.16.MT88.4 R120, [R208+0xa000] ;  /* 0x00a00000d078783b */ /* 0x000f220000004200 */
[----:B------:R-:W-:Y:S02]  /*dbf0*/  ISETP.GT.U32.AND P6, PT, R230, UR10, PT ;  /* 0x0000000ae6007c0c */ /* 0x000fe4000bfc4070 */
[----:B------:R-:W-:Y:S01]  /*dc00*/  MUFU.EX2 R134, R238 ;  /* 0x000000ee00867308 */ /* 0x000fe20000000800 */
[----:B------:R-:W-:Y:S01]  /*dc10*/  LOP3.LUT R154, R154, UR12, R197, 0x96, !PT ;  /* 0x0000000c9a9a7c12 */ /* 0x000fe2000f8e96c5 */
[----:B------:R-:W-:Y:S01]  /*dc20*/  FADD.FTZ R173, R173, R129 ;  /* 0x00000081adad7221 */ /* 0x000fe20000010000 */
[----:B------:R-:W-:Y:S07]  /*dc30*/  LOP3.LUT R195, R128, UR6, R109, 0x96, !PT ;  /* 0x0000000680c37c12 */ /* 0x000fee000f8e966d */
[----:B------:R-:W5:Y:S01]  /*dc40*/  MUFU.EX2 R124, R174 ;  /* 0x000000ae007c7308 */ /* 0x000f620000000800 */
[----:B------:R-:W-:Y:S01]  /*dc50*/  PRMT R128, R130, 0x7632, R128 ;  /* 0x0000763282807816 */ /* 0x000fe20000000080 */
[----:B------:R3:W-:Y:S01]  /*dc60*/  @!P4 STL.S16 [R1+0x100], R150 ;  /* 0x000100960100c387 */ /* 0x0007e20000100600 */
[----:B------:R-:W-:Y:S07]  /*dc70*/  IMAD.WIDE.U32 R154, R154, -0x326172a9, RZ ;  /* 0xcd9e8d579a9a7825 */ /* 0x000fee00078e00ff */
[----:B------:R-:W-:Y:S01]  /*dc80*/  MUFU.EX2 R129, R251 ;  /* 0x000000fb00817308 */ /* 0x000fe20000000800 */
[----:B------:R-:W-:Y:S01]  /*dc90*/  ISETP.GT.U32.AND P4, PT, R231, UR10, PT ;  /* 0x0000000ae7007c0c */ /* 0x000fe2000bf84070 */
[----:B------:R-:W-:Y:S01]  /*dca0*/  UIADD3 UR6, UPT, UPT, UR24, -0x1, URZ ;  /* 0xffffffff18067890 */ /* 0x000fe2000fffe0ff */
[----:B------:R-:W-:Y:S01]  /*dcb0*/  @P6 HADD2 R141, -R133.H0_H0, -RZ.H0_H0 ;  /* 0xa00000ff858d6230 */ /* 0x000fe20000000900 */
[----:B------:R-:W-:Y:S02]  /*dcc0*/  LOP3.LUT R159, R108, UR7, R155, 0x96, !PT ;  /* 0x000000076c9f7c12 */ /* 0x000fe4000f8e969b */
[----:B------:R-:W4:Y:S02]  /*dcd0*/  LDSM.16.MT88.4 R108, [R140+0x1000] ;  /* 0x001000008c6c783b */ /* 0x000f240000004200 */
[----:B------:R-:W-:Y:S01]  /*dce0*/  PRMT R3, R141, 0x7610, R3 ;  /* 0x000076108d037816 */ /* 0x000fe20000000003 */
[----:B------:R-:W-:Y:S01]  /*dcf0*/  UMOV UR24, UR6 ;  /* 0x0000000600187c82 */ /* 0x000fe20008000000 */
[----:B------:R-:W-:Y:S02]  /*dd00*/  LOP3.LUT R167, R159, 0xff, RZ, 0xc0, !PT ;  /* 0x000000ff9fa77812 */ /* 0x000fe400078ec0ff */
[----:B------:R-:W-:Y:S01]  /*dd10*/  @P6 PRMT R133, R3, 0x5410, RZ ;  /* 0x0000541003856816 */ /* 0x000fe200000000ff */
[----:B------:R-:W-:Y:S01]  /*dd20*/  FADD.FTZ R3, R139, R131 ;  /* 0x000000838b037221 */ /* 0x000fe20000010000 */
[----:B------:R4:W-:Y:S01]  /*dd30*/  @P6 STL.S16 [R1+0xf4], R141 ;  /* 0x0000f48d01006387 */ /* 0x0009e20000100600 */
[----:B------:R-:W-:Y:S01]  /*dd40*/  ISETP.LE.U32.AND P6, PT, R167, UR10, PT ;  /* 0x0000000aa7007c0c */ /* 0x000fe2000bfc3070 */
[----:B------:R-:W-:Y:S01]  /*dd50*/  MUFU.EX2 R131, R250 ;  /* 0x000000fa00837308 */ /* 0x000fe20000000800 */
[-C--:B-1----:R-:W-:Y:S01]  /*dd60*/  HMMA.16816.F32 R20, R104, R116.reuse, R20 ;  /* 0x000000746814723c */ /* 0x082fe20000001814 */
[----:B------:R-:W-:Y:S02]  /*dd70*/  STG.E.U16 desc[UR26][R228.64+-0x6e], R133 ;  /* 0xffff9285e4007986 */ /* 0x000fe4000c10151a */
[----:B-----5:R-:W-:Y:S06]  /*dd80*/  F2FP.F16.F32.PACK_AB R148, R124, R2 ;  /* 0x000000027c94723e */ /* 0x020fec00000000ff */
[----:B---3--:R-:W-:Y:S01]  /*dd90*/  MUFU.EX2 R150, R180 ;  /* 0x000000b400967308 */ /* 0x008fe20000000800 */
[C---:B------:R-:W-:Y:S01]  /*dda0*/  F2FP.F16.F32.PACK_AB R139, R134.reuse, R139 ;  /* 0x0000008b868b723e */ /* 0x040fe200000000ff */
[C---:B------:R-:W-:Y:S08]  /*ddb0*/  HMMA.16816.F32 R24, R112.reuse, R116, R24 ;  /* 0x000000747018723c */ /* 0x040ff00000001818 */
[----:B------:R-:W1:Y:S01]  /*ddc0*/  MUFU.EX2 R116, R244 ;  /* 0x000000f400747308 */ /* 0x000e620000000800 */
[----:B------:R-:W-:Y:S01]  /*ddd0*/  FADD.FTZ R117, R134, R3 ;  /* 0x0000000386757221 */ /* 0x000fe20000010000 */
[----:B------:R-:W-:Y:S01]  /*dde0*/  FADD.FTZ R3, R143, R125 ;  /* 0x0000007d8f037221 */ /* 0x000fe20000010000 */
[----:B------:R-:W-:Y:S07]  /*ddf0*/  PRMT R134, R137, 0x7632, R134 ;  /* 0x0000763289867816 */ /* 0x000fee0000000086 */
[----:B------:R-:W-:Y:S01]  /*de00*/  MUFU.EX2 R125, R249 ;  /* 0x000000f9007d7308 */ /* 0x000fe20000000800 */
[-C--:B------:R-:W-:Y:S03]  /*de10*/  HMMA.16816.F32 R28, R112, R118.reuse, R28 ;  /* 0x00000076701c723c */ /* 0x080fe6000000181c */
[----:B------:R-:W-:Y:S06]  /*de20*/  PRMT R145, R139, 0x7632, R145 ;  /* 0x000076328b917816 */ /* 0x000fec0000000091 */
[----:B----4-:R-:W3:Y:S01]  /*de30*/  MUFU.EX2 R141, R241 ;  /* 0x000000f1008d7308 */ /* 0x010ee20000000800 */
[C---:B-1----:R-:W-:Y:S01]  /*de40*/  F2FP.F16.F32.PACK_AB R143, R116.reuse, R143 ;  /* 0x0000008f748f723e */ /* 0x042fe200000000ff */
[C---:B------:R-:W-:Y:S08]  /*de50*/  HMMA.16816.F32 R32, R104.reuse, R118, R32 ;  /* 0x000000766820723c */ /* 0x040ff00000001820 */
[----:B------:R-:W1:Y:S01]  /*de60*/  MUFU.EX2 R119, R248 ;  /* 0x000000f800777308 */ /* 0x000e620000000800 */
[----:B------:R-:W-:Y:S01]  /*de70*/  FADD.FTZ R116, R116, R3 ;  /* 0x0000000374747221 */ /* 0x000fe20000010000 */
[----:B------:R-:W-:Y:S08]  /*de80*/  PRMT R142, R143, 0x7632, R142 ;  /* 0x000076328f8e7816 */ /* 0x000ff0000000008e */
[----:B------:R-:W4:Y:S01]  /*de90*/  MUFU.EX2 R118, R243 ;  /* 0x000000f300767308 */ /* 0x000f220000000800 */
[-C--:B------:R-:W-:Y:S03]  /*dea0*/  HMMA.16816.F32 R36, R104, R120.reuse, R36 ;  /* 0x000000786824723c */ /* 0x080fe60000001824 */
[----:B---3--:R-:W-:Y:S01]  /*deb0*/  FADD.FTZ R3, R141, R127 ;  /* 0x0000007f8d037221 */ /* 0x008fe20000010000 */
[----:B------:R-:W-:Y:S02]  /*dec0*/  LOP3.LUT R127, R138, 0xff00ff, RZ, 0xc0, !PT ;  /* 0x00ff00ff8a7f7812 */ /* 0x000fe400078ec0ff */
[----:B------:R-:W-:Y:S02]  /*ded0*/  PRMT R138, R135, 0x7632, R138 ;  /* 0x00007632878a7816 */ /* 0x000fe4000000008a */
[C---:B------:R-:W-:Y:S01]  /*dee0*/  HMMA.16816.F32 R40, R112.reuse, R120, R40 ;  /* 0x000000787028723c */ /* 0x040fe20000001828 */
[----:B------:R-:W-:Y:S03]  /*def0*/  MUFU.EX2 R121, R247 ;  /* 0x000000f700797308 */ /* 0x000fe60000000800 */
[----:B------:R-:W-:Y:S01]  /*df00*/  FADD.FTZ R120, R2, R117 ;  /* 0x0000007502787221 */ /* 0x000fe20000010000 */
[----:B-1----:R-:W-:Y:S01]  /*df10*/  FADD.FTZ R2, R119, R116 ;  /* 0x0000007477027221 */ /* 0x002fe20000010000 */
[C---:B------:R-:W-:Y:S01]  /*df20*/  F2FP.F16.F32.PACK_AB R174, R125.reuse, R119 ;  /* 0x000000777dae723e */ /* 0x040fe200000000ff */
[C---:B----4-:R-:W-:Y:S01]  /*df30*/  FADD.FTZ R3, R118.reuse, R3 ;  /* 0x0000000376037221 */ /* 0x050fe20000010000 */
[----:B------:R-:W-:Y:S01]  /*df40*/  F2FP.F16.F32.PACK_AB R141, R118, R141 ;  /* 0x0000008d768d723e */ /* 0x000fe200000000ff */
[----:B------:R-:W-:Y:S02]  /*df50*/  FADD.FTZ R125, R125, R2 ;  /* 0x000000027d7d7221 */ /* 0x000fe40000010000 */
[----:B------:R-:W1:Y:S01]  /*df60*/  MUFU.EX2 R118, R246 ;  /* 0x000000f600767308 */ /* 0x000e620000000800 */
[-C--:B------:R-:W-:Y:S09]  /*df70*/  HMMA.16816.F32 R44, R112, R122.reuse, R44 ;  /* 0x0000007a702c723c */ /* 0x080ff2000000182c */
[----:B------:R-:W-:Y:S01]  /*df80*/  MUFU.EX2 R2, R177 ;  /* 0x000000b100027308 */ /* 0x000fe20000000800 */
[--C-:B------:R-:W-:Y:S02]  /*df90*/  HSET2.LE.AND R127, R127, R216.reuse, PT ;  /* 0x000000d87f7f7233 */ /* 0x100fe40003803000 */
[----:B------:R-:W-:Y:S01]  /*dfa0*/  PRMT R144, R141, 0x7632, R144 ;  /* 0x000076328d907816 */ /* 0x000fe20000000090 */
[C---:B------:R-:W-:Y:S04]  /*dfb0*/  HMMA.16816.F32 R48, R104.reuse, R122, R48 ;  /* 0x0000007a6830723c */ /* 0x040fe80000001830 */
[----:B------:R-:W-:Y:S01]  /*dfc0*/  FADD.FTZ R122, R124, R120 ;  /* 0x000000787c7a7221 */ /* 0x000fe20000010000 */
[----:B-1----:R-:W-:Y:S01]  /*dfd0*/  FADD.FTZ R116, R118, R3 ;  /* 0x0000000376747221 */ /* 0x002fe20000010000 */
[C---:B------:R-:W-:Y:S01]  /*dfe0*/  F2FP.F16.F32.PACK_AB R3, R121.reuse, R118 ;  /* 0x000000767903723e */ /* 0x040fe200000000ff */
[----:B------:R-:W1:Y:S01]  /*dff0*/  MUFU.EX2 R124, R152 ;  /* 0x00000098007c7308 */ /* 0x000e620000000800 */
[-C--:B------:R-:W-:Y:S03]  /*e000*/  HMMA.16816.F32 R52, R104, R108.reuse, R52 ;  /* 0x0000006c6834723c */ /* 0x080fe60000001834 */
[----:B------:R-:W-:Y:S01]  /*e010*/  FADD.FTZ R121, R121, R116 ;  /* 0x0000007479797221 */ /* 0x000fe20000010000 */
[----:B------:R-:W-:Y:S01]  /*e020*/  LOP3.LUT R127, R0, R127, RZ, 0xc0, !PT ;  /* 0x0000007f007f7212 */ /* 0x000fe200078ec0ff */
[----:B------:R-:W3:Y:S01]  /*e030*/  LDSM.16.MT88.4 R116, [R208+0xb000] ;  /* 0x00b00000d074783b */ /* 0x000ee20000004200 */
[----:B------:R-:W-:Y:S03]  /*e040*/  FADD.FTZ R0, R129, R125 ;  /* 0x0000007d81007221 */ /* 0x000fe60000010000 */
[----:B------:R-:W-:Y:S01]  /*e050*/  MUFU.EX2 R152, R161 ;  /* 0x000000a100987308 */ /* 0x000fe20000000800 */
[C---:B------:R-:W-:Y:S09]  /*e060*/  HMMA.16816.F32 R56, R112.reuse, R108, R56 ;  /* 0x0000006c7038723c */ /* 0x040ff20000001838 */
[----:B------:R-:W-:Y:S01]  /*e070*/  MUFU.EX2 R125, R185 ;  /* 0x000000b9007d7308 */ /* 0x000fe20000000800 */
[----:B------:R-:W-:Y:S01]  /*e080*/  FADD.FTZ R122, R150, R122 ;  /* 0x0000007a967a7221 */ /* 0x000fe20000010000 */
[C---:B-1----:R-:W-:Y:S01]  /*e090*/  F2FP.F16.F32.PACK_AB R129, R124.reuse, R129 ;  /* 0x000000817c81723e */ /* 0x042fe200000000ff */
[----:B------:R-:W-:Y:S01]  /*e0a0*/  FADD.FTZ R124, R124, R0 ;  /* 0x000000007c7c7221 */ /* 0x000fe20000010000 */
[----:B------:R-:W-:Y:S01]  /*e0b0*/  FADD.FTZ R0, R131, R121 ;  /* 0x0000007983007221 */ /* 0x000fe20000010000 */
[-C--:B------:R-:W-:Y:S05]  /*e0c0*/  HMMA.16816.F32 R60, R112, R110.reuse, R60 ;  /* 0x0000006e703c723c */ /* 0x080fea000000183c */
[----:B------:R-:W1:Y:S01]  /*e0d0*/  MUFU.EX2 R121, R181 ;  /* 0x000000b500797308 */ /* 0x000e620000000800 */
[----:B------:R-:W-:Y:S02]  /*e0e0*/  PRMT R120, R166, 0x5410, R240 ;  /* 0x00005410a6787816 */ /* 0x000fe400000000f0 */
[C---:B------:R-:W-:Y:S01]  /*e0f0*/  F2FP.F16.F32.PACK_AB R131, R165.reuse, R131 ;  /* 0x00000083a583723e */ /* 0x040fe200000000ff */
[----:B------:R-:W-:Y:S01]  /*e100*/  FADD.FTZ R165, R165, R0 ;  /* 0x00000000a5a57221 */ /* 0x000fe20000010000 */
[----:B------:R-:W-:Y:S01]  /*e110*/  PRMT R0, R130, 0x5410, R128 ;  /* 0x0000541082007816 */ /* 0x000fe20000000080 */
[C---:B------:R-:W-:Y:S04]  /*e120*/  HMMA.16816.F32 R64, R104.reuse, R110, R64 ;  /* 0x0000006e6840723c */ /* 0x040fe80000001840 */
[--C-:B------:R-:W-:Y:S02]  /*e130*/  HSET2.LE.AND R120, R120, R216.reuse, PT ;  /* 0x000000d878787233 */ /* 0x100fe40003803000 */
[C---:B-1----:R-:W-:Y:S01]  /*e140*/  F2FP.F16.F32.PACK_AB R150, R121.reuse, R150 ;  /* 0x000000967996723e */ /* 0x042fe200000000ff */
[----:B------:R-:W-:Y:S01]  /*e150*/  FADD.FTZ R155, R121, R122 ;  /* 0x0000007a799b7221 */ /* 0x000fe20000010000 */
[----:B------:R-:W-:Y:S02]  /*e160*/  PRMT R121, R221, 0x7632, R121 ;  /* 0x00007632dd797816 */ /* 0x000fe40000000079 */
[----:B------:R-:W-:Y:S02]  /*e170*/  LOP3.LUT R120, R0, R120, RZ, 0xc0, !PT ;  /* 0x0000007800787212 */ /* 0x000fe400078ec0ff */
[----:B------:R-:W-:Y:S04]  /*e180*/  LOP3.LUT R161, R121, 0xff, RZ, 0xc0, !PT ;  /* 0x000000ff79a17812 */ /* 0x000fe800078ec0ff */
[----:B------:R-:W-:Y:S01]  /*e190*/  PRMT R121, R161, 0x5410, R164 ;  /* 0x00005410a1797816 */ /* 0x000fe200000000a4 */
[-C--:B---3--:R-:W-:Y:S04]  /*e1a0*/  HMMA.16816.F32 R68, R104, R116.reuse, R68 ;  /* 0x000000746844723c */ /* 0x088fe80000001844 */
[--C-:B------:R-:W-:Y:S04]  /*e1b0*/  HSET2.LE.AND R121, R121, R216.reuse, PT ;  /* 0x000000d879797233 */ /* 0x100fe80003803000 */
[C---:B------:R-:W-:Y:S08]  /*e1c0*/  HMMA.16816.F32 R72, R112.reuse, R116, R72 ;  /* 0x000000747048723c */ /* 0x040ff00000001848 */
[-C--:B------:R-:W-:Y:S08]  /*e1d0*/  HMMA.16816.F32 R76, R112, R118.reuse, R76 ;  /* 0x00000076704c723c */ /* 0x080ff0000000184c */
[C---:B------:R-:W-:Y:S01]  /*e1e0*/  HMMA.16816.F32 R80, R104.reuse, R118, R80 ;  /* 0x000000766850723c */ /* 0x040fe20000001850 */
[----:B------:R-:W-:Y:S03]  /*e1f0*/  LDSM.16.MT88.4 R116, [R208+0x9400] ;  /* 0x00940000d074783b */ /* 0x000fe60000004200 */
[----:B--2---:R-:W-:Y:S05]  /*e200*/  @!P6 HADD2 R149, -R148.H0_H0, -RZ.H0_H0 ;  /* 0xa00000ff9495e230 */ /* 0x004fea0000000900 */
[----:B------:R1:W-:Y:S01]  /*e210*/  @!P6 STL.S16 [R1+0x11c], R149 ;  /* 0x00011c950100e387 */ /* 0x0003e20000100600 */
[----:B------:R-:W-:Y:S03]  /*e220*/  PRMT R200, R149, 0x7610, R200 ;  /* 0x0000761095c87816 */ /* 0x000fe600000000c8 */
[----:B------:R3:W2:Y:S04]  /*e230*/  LDL.S16 R177, [R1+0xf0] ;  /* 0x0000f00001b17983 */ /* 0x0006a80000100600 */
[----:B------:R3:W4:Y:S01]  /*e240*/  LDL.S16 R181, [R1+0xd4] ;  /* 0x0000d40001b57983 */ /* 0x0007220000100600 */
[----:B-1----:R1:W5:Y:S03]  /*e250*/  MUFU.EX2 R149, R176 ;  /* 0x000000b000957308 */ /* 0x0023660000000800 */
[----:B-1----:R3:W3:Y:S01]  /*e260*/  LDL.S16 R176, [R1+0xd8] ;  /* 0x0000d80001b07983 */ /* 0x0026e20000100600 */
[----:B-----5:R-:W-:Y:S01]  /*e270*/  FADD.FTZ R108, R149, R173 ;  /* 0x000000ad956c7221 */ /* 0x020fe20000010000 */
[C---:B------:R-:W-:Y:S02]  /*e280*/  F2FP.F16.F32.PACK_AB R149, R2.reuse, R149 ;  /* 0x000000950295723e */ /* 0x040fe400000000ff */
[----:B------:R-:W-:Y:S01]  /*e290*/  LOP3.LUT R173, R153, 0xff, RZ, 0xc0, !PT ;  /* 0x000000ff99ad7812 */ /* 0x000fe200078ec0ff */
[----:B------:R-:W-:Y:S02]  /*e2a0*/  FADD.FTZ R123, R2, R108 ;  /* 0x0000006c027b7221 */ /* 0x000fe40000010000 */
[----:B------:R-:W1:Y:S01]  /*e2b0*/  MUFU.EX2 R153, R184 ;  /* 0x000000b800997308 */ /* 0x000e620000000800 */
[----:B------:R-:W5:Y:S01]  /*e2c0*/  LDSM.16.MT88.4 R108, [R140+0x2000] ;  /* 0x002000008c6c783b */ /* 0x000f620000004200 */
[----:B------:R-:W-:Y:S01]  /*e2d0*/  PRMT R122, R173, 0x5410, R202 ;  /* 0x00005410ad7a7816 */ /* 0x000fe200000000ca */
[----:B------:R-:W-:Y:S07]  /*e2e0*/  FADD.FTZ R0, R151, R123 ;  /* 0x0000007b97007221 */ /* 0x000fee0000010000 */
[----:B------:R-:W1:Y:S01]  /*e2f0*/  MUFU.EX2 R2, R179 ;  /* 0x000000b300027308 */ /* 0x000e620000000800 */
[----:B------:R-:W-:Y:S02]  /*e300*/  PRMT R123, R224, 0x5410, R227 ;  /* 0x00005410e07b7816 */ /* 0x000fe400000000e3 */
[--C-:B------:R-:W-:Y:S02]  /*e310*/  HSET2.LE.AND R122, R122, R216.reuse, PT ;  /* 0x000000d87a7a7233 */ /* 0x100fe40003803000 */
[----:B------:R-:W-:Y:S05]  /*e320*/  LOP3.LUT R123, R123, 0xff00ff, RZ, 0xc0, !PT ;  /* 0x00ff00ff7b7b7812 */ /* 0x000fea00078ec0ff */
[--C-:B------:R-:W-:Y:S01]  /*e330*/  HSET2.LE.AND R123, R123, R216.reuse, PT ;  /* 0x000000d87b7b7233 */ /* 0x100fe20003803000 */
[----:B-1----:R-:W-:Y:S01]  /*e340*/  FADD.FTZ R155, R153, R155 ;  /* 0x0000009b999b7221 */ /* 0x002fe20000010000 */
[----:B------:R-:W-:Y:S01]  /*e350*/  F2FP.F16.F32.PACK_AB R153, R125, R153 ;  /* 0x000000997d99723e */ /* 0x000fe200000000ff */
[C---:B------:R-:W-:Y:S01]  /*e360*/  FADD.FTZ R163, R2.reuse, R0 ;  /* 0x0000000002a37221 */ /* 0x040fe20000010000 */
[----:B------:R-:W-:Y:S01]  /*e370*/  PRMT R0, R137, 0x5410, R134 ;  /* 0x0000541089007816 */ /* 0x000fe20000000086 */
[--C-:B------:R-:W-:Y:S01]  /*e380*/  FADD.FTZ R175, R125, R155.reuse ;  /* 0x0000009b7daf7221 */ /* 0x100fe20000010000 */
[----:B------:R-:W-:Y:S01]  /*e390*/  F2FP.F16.F32.PACK_AB R151, R2, R151 ;  /* 0x000000970297723e */ /* 0x000fe200000000ff */
[----:B------:R-:W-:Y:S01]  /*e3a0*/  FADD.FTZ R2, R152, R124 ;  /* 0x0000007c98027221 */ /* 0x000fe20000010000 */
[----:B------:R-:W-:Y:S01]  /*e3b0*/  LOP3.LUT R121, R0, R121, RZ, 0xc0, !PT ;  /* 0x0000007900797212 */ /* 0x000fe200078ec0ff */
[----:B------:R-:W-:Y:S01]  /*e3c0*/  MUFU.EX2 R124, R183 ;  /* 0x000000b7007c7308 */ /* 0x000fe20000000800 */
[C---:B------:R-:W-:Y:S01]  /*e3d0*/  F2FP.F16.F32.PACK_AB R0, R160.reuse, R152 ;  /* 0x00000098a000723e */ /* 0x040fe200000000ff */
[----:B------:R-:W-:Y:S01]  /*e3e0*/  FADD.FTZ R160, R160, R2 ;  /* 0x00000002a0a07221 */ /* 0x000fe20000010000 */
[----:B------:R-:W-:Y:S07]  /*e3f0*/  PRMT R2, R143, 0x5410, R142 ;  /* 0x000054108f027816 */ /* 0x000fee000000008e */
[----:B------:R-:W1:Y:S01]  /*e400*/  MUFU.EX2 R152, R182 ;  /* 0x000000b600987308 */ /* 0x000e620000000800 */
[----:B------:R-:W-:Y:S02]  /*e410*/  PRMT R155, R194, 0x7632, R155 ;  /* 0x00007632c29b7816 */ /* 0x000fe4000000009b */
[----:B------:R-:W-:Y:S01]  /*e420*/  LOP3.LUT R122, R2, R122, RZ, 0xc0, !PT ;  /* 0x0000007a027a7212 */ /* 0x000fe200078ec0ff */
[----:B------:R-:W-:Y:S01]  /*e430*/  FADD.FTZ R2, R170, R165 ;  /* 0x000000a5aa027221 */ /* 0x000fe20000010000 */
[----:B------:R-:W-:Y:S05]  /*e440*/  F2FP.F16.F32.PACK_AB R170, R169, R170 ;  /* 0x000000aaa9aa723e */ /* 0x000fea00000000ff */
[----:B------:R-:W1:Y:S01]  /*e450*/  MUFU.EX2 R165, R201 ;  /* 0x000000c900a57308 */ /* 0x000e620000000800 */
[----:B------:R-:W-:Y:S01]  /*e460*/  LOP3.LUT R155, R155, 0xff, RZ, 0xc0, !PT ;  /* 0x000000ff9b9b7812 */ /* 0x000fe200078ec0ff */
[----:B------:R-:W-:Y:S01]  /*e470*/  FADD.FTZ R169, R169, R2 ;  /* 0x00000002a9a97221 */ /* 0x000fe20000010000 */
[----:B------:R-:W-:Y:S01]  /*e480*/  PRMT R2, R141, 0x5410, R144 ;  /* 0x000054108d027816 */ /* 0x000fe20000000090 */
[-C--:B-----5:R-:W-:Y:S03]  /*e490*/  HMMA.16816.F32 R84, R104, R108.reuse, R84 ;  /* 0x0000006c6854723c */ /* 0x0a0fe60000001854 */
[----:B------:R-:W-:Y:S01]  /*e4a0*/  LOP3.LUT R123, R2, R123, RZ, 0xc0, !PT ;  /* 0x0000007b027b7212 */ /* 0x000fe200078ec0ff */
[----:B-1----:R-:W-:Y:S01]  /*e4b0*/  FADD.FTZ R2, R152, R163 ;  /* 0x000000a398027221 */ /* 0x002fe20000010000 */
[----:B------:R-:W-:Y:S03]  /*e4c0*/  F2FP.F16.F32.PACK_AB R152, R124, R152 ;  /* 0x000000987c98723e */ /* 0x000fe600000000ff */
[C---:B------:R-:W-:Y:S04]  /*e4d0*/  HMMA.16816.F32 R88, R112.reuse, R108, R88 ;  /* 0x0000006c7058723c */ /* 0x040fe80000001858 */
[----:B------:R-:W-:Y:S01]  /*e4e0*/  FADD.FTZ R108, R168, R160 ;  /* 0x000000a0a86c7221 */ /* 0x000fe20000010000 */
[----:B------:R-:W-:Y:S01]  /*e4f0*/  FADD.FTZ R185, R124, R2 ;  /* 0x000000027cb97221 */ /* 0x000fe20000010000 */
[C---:B------:R-:W-:Y:S02]  /*e500*/  F2FP.F16.F32.PACK_AB R2, R165.reuse, R168 ;  /* 0x000000a8a502723e */ /* 0x040fe400000000ff */
[----:B------:R-:W-:Y:S01]  /*e510*/  FADD.FTZ R108, R165, R108 ;  /* 0x0000006ca56c7221 */ /* 0x000fe20000010000 */
[-C--:B------:R-:W-:Y:S01]  /*e520*/  HMMA.16816.F32 R92, R112, R110.reuse, R92 ;  /* 0x0000006e705c723c */ /* 0x080fe2000000185c */
[----:B------:R-:W1:Y:S02]  /*e530*/  LDSM.16.MT88.4 R112, [R140+0x400] ;  /* 0x000400008c70783b */ /* 0x000e640000004200 */
[----:B------:R-:W-:Y:S02]  /*e540*/  LOP3.LUT R109, R194, 0xff, RZ, 0xc0, !PT ;  /* 0x000000ffc26d7812 */ /* 0x000fe400078ec0ff */
[----:B------:R-:W-:Y:S02]  /*e550*/  PRMT R165, R148, 0x7610, R165 ;  /* 0x0000761094a57816 */ /* 0x000fe400000000a5 */
[----:B------:R-:W-:Y:S01]  /*e560*/  @!P6 PRMT R165, R200, 0x5410, RZ ;  /* 0x00005410c8a5e816 */ /* 0x000fe200000000ff */
[----:B------:R-:W-:Y:S01]  /*e570*/  HMMA.16816.F32 R96, R104, R110, R96 ;  /* 0x0000006e6860723c */ /* 0x000fe20000001860 */
[----:B------:R5:W-:Y:S03]  /*e580*/  STL [R1+0xe8], R108 ;  /* 0x0000e86c01007387 */ /* 0x000be60000100800 */
[----:B------:R-:W-:Y:S01]  /*e590*/  ISETP.GT.U32.AND P6, PT, R204, UR10, PT ;  /* 0x0000000acc007c0c */ /* 0x000fe2000bfc4070 */
[----:B------:R1:W3:Y:S01]  /*e5a0*/  LDL.S16 R180, [R1+0xd0] ;  /* 0x0000d00001b47983 */ /* 0x0002e20000100600 */
[----:B------:R-:W3:Y:S01]  /*e5b0*/  LDC R204, c[0x0][0x448] ;  /* 0x00011200ffcc7b82 */ /* 0x000ee20000000800 */
[----:B------:R-:W-:Y:S01]  /*e5c0*/  PRMT R124, R109, 0x5410, R198 ;  /* 0x000054106d7c7816 */ /* 0x000fe200000000c6 */
[-C--:B------:R-:W-:Y:S01]  /*e5d0*/  HMMA.16816.F32 R4, R120, R116.reuse, R4 ;  /* 0x000000747804723c */ /* 0x080fe20000001804 */
[----:B------:R1:W3:Y:S04]  /*e5e0*/  LDL.S16 R179, [R1+0xc0] ;  /* 0x0000c00001b37983 */ /* 0x0002e80000100600 */
[----:B------:R1:W3:Y:S01]  /*e5f0*/  LDL.S16 R178, [R1+0xb8] ;  /* 0x0000b80001b27983 */ /* 0x0002e20000100600 */
[----:B------:R-:W-:Y:S02]  /*e600*/  SHF.R.U32.HI R160, RZ, 0x18, R194 ;  /* 0x00000018ffa07819 */ /* 0x000fe400000116c2 */
[----:B------:R-:W-:Y:S02]  /*e610*/  LOP3.LUT R168, R239, 0xff, RZ, 0xc0, !PT ;  /* 0x000000ffefa87812 */ /* 0x000fe400078ec0ff */
[----:B------:R-:W-:Y:S02]  /*e620*/  PRMT R125, R155, 0x5410, R160 ;  /* 0x000054109b7d7816 */ /* 0x000fe400000000a0 */
[----:B------:R-:W-:Y:S02]  /*e630*/  PRMT R126, R168, 0x5410, R232 ;  /* 0x00005410a87e7816 */ /* 0x000fe400000000e8 */
[----:B------:R-:W-:Y:S02]  /*e640*/  PRMT R104, R135, 0x5410, R138 ;  /* 0x0000541087687816 */ /* 0x000fe4000000008a */
[--C-:B------:R-:W-:Y:S02]  /*e650*/  HSET2.LE.AND R125, R125, R216.reuse, PT ;  /* 0x000000d87d7d7233 */ /* 0x100fe40003803000 */
[--C-:B------:R-:W-:Y:S02]  /*e660*/  HSET2.LE.AND R126, R126, R216.reuse, PT ;  /* 0x000000d87e7e7233 */ /* 0x100fe40003803000 */
[--C-:B------:R-:W-:Y:S02]  /*e670*/  HSET2.LE.AND R124, R124, R216.reuse, PT ;  /* 0x000000d87c7c7233 */ /* 0x100fe40003803000 */
[----:B------:R-:W-:Y:S02]  /*e680*/  LOP3.LUT R125, R104, R125, RZ, 0xc0, !PT ;  /* 0x0000007d687d7212 */ /* 0x000fe400078ec0ff */
[----:B------:R-:W-:Y:S02]  /*e690*/  PRMT R104, R139, 0x5410, R145 ;  /* 0x000054108b687816 */ /* 0x000fe40000000091 */
[----:B-----5:R-:W-:Y:S02]  /*e6a0*/  PRMT R108, R132, 0x5410, R136 ;  /* 0x00005410846c7816 */ /* 0x020fe40000000088 */
[----:B------:R-:W-:Y:S02]  /*e6b0*/  LOP3.LUT R126, R104, R126, RZ, 0xc0, !PT ;  /* 0x0000007e687e7212 */ /* 0x000fe400078ec0ff */
[----:B------:R-:W5:Y:S01]  /*e6c0*/  LDSM.16.MT88.4 R104, [R208+0xa400] ;  /* 0x00a40000d068783b */ /* 0x000f620000004200 */
[----:B------:R-:W-:Y:S07]  /*e6d0*/  LOP3.LUT R124, R108, R124, RZ, 0xc0, !PT ;  /* 0x0000007c6c7c7212 */ /* 0x000fee00078ec0ff */
[C---:B------:R-:W-:Y:S08]  /*e6e0*/  HMMA.16816.F32 R8, R124.reuse, R116, R8 ;  /* 0x000000747c08723c */ /* 0x040ff00000001808 */
[-C--:B------:R-:W-:Y:S08]  /*e6f0*/  HMMA.16816.F32 R12, R124, R118.reuse, R12 ;  /* 0x000000767c0c723c */ /* 0x080ff0000000180c */
[C---:B------:R-:W-:Y:S04]  /*e700*/  HMMA.16816.F32 R16, R120.reuse, R118, R16 ;  /* 0x000000767810723c */ /* 0x040fe80000001810 */
[C---:B------:R-:W-:Y:S02]  /*e710*/  PRMT R118, R174.reuse, 0x7610, R118 ;  /* 0x00007610ae767816 */ /* 0x040fe40000000076 */
[----:B------:R-:W-:Y:S02]  /*e720*/  PRMT R119, R174, 0x7632, R119 ;  /* 0x00007632ae777816 */ /* 0x000fe40000000077 */
[-C--:B-1----:R-:W-:Y:S08]  /*e730*/  HMMA.16816.F32 R20, R120, R112.reuse, R20 ;  /* 0x000000707814723c */ /* 0x082ff00000001814 */
[C---:B------:R-:W-:Y:S04]  /*e740*/  HMMA.16816.F32 R24, R124.reuse, R112, R24 ;  /* 0x000000707c18723c */ /* 0x040fe80000001818 */
[----:B------:R-:W-:Y:S04]  /*e750*/  PRMT R113, R162, 0x7632, R113 ;  /* 0x00007632a2717816 */ /* 0x000fe80000000071 */
[-C--:B------:R-:W-:Y:S03]  /*e760*/  HMMA.16816.F32 R28, R124, R114.reuse, R28 ;  /* 0x000000727c1c723c */ /* 0x080fe6000000181c */
[----:B------:R-:W-:Y:S05]  /*e770*/  LOP3.LUT R113, R113, 0xff, RZ, 0xc0, !PT ;  /* 0x000000ff71717812 */ /* 0x000fea00078ec0ff */
[C---:B------:R-:W-:Y:S08]  /*e780*/  HMMA.16816.F32 R32, R120.reuse, R114, R32 ;  /* 0x000000727820723c */ /* 0x040ff00000001820 */
[-C--:B-----5:R-:W-:Y:S08]  /*e790*/  HMMA.16816.F32 R36, R120, R104.reuse, R36 ;  /* 0x000000687824723c */ /* 0x0a0ff00000001824 */
[C---:B------:R-:W-:Y:S08]  /*e7a0*/  HMMA.16816.F32 R40, R124.reuse, R104, R40 ;  /* 0x000000687c28723c */ /* 0x040ff00000001828 */
[-C--:B------:R-:W-:Y:S08]  /*e7b0*/  HMMA.16816.F32 R44, R124, R106.reuse, R44 ;  /* 0x0000006a7c2c723c */ /* 0x080ff0000000182c */
[C---:B------:R-:W-:Y:S04]  /*e7c0*/  HMMA.16816.F32 R48, R120.reuse, R106, R48 ;  /* 0x0000006a7830723c */ /* 0x040fe80000001830 */
[----:B--2---:R-:W-:Y:S02]  /*e7d0*/  @P4 HADD2 R177, -R146.H0_H0, -RZ.H0_H0 ;  /* 0xa00000ff92b14230 */ /* 0x004fe40000000900 */
[----:B----4-:R-:W-:Y:S03]  /*e7e0*/  @P6 HADD2 R181, -R147.H0_H0, -RZ.H0_H0 ;  /* 0xa00000ff93b56230 */ /* 0x010fe60000000900 */
[----:B------:R1:W-:Y:S01]  /*e7f0*/  @P4 STL.S16 [R1+0xf0], R177 ;  /* 0x0000f0b101004387 */ /* 0x0003e20000100600 */
[----:B------:R-:W-:Y:S02]  /*e800*/  PRMT R163, R177, 0x7610, R163 ;  /* 0x00007610b1a37816 */ /* 0x000fe400000000a3 */
[----:B------:R-:W-:Y:S02]  /*e810*/  PRMT R111, R181, 0x7610, R111 ;  /* 0x00007610b56f7816 */ /* 0x000fe4000000006f */
[----:B------:R-:W-:Y:S02]  /*e820*/  @P4 PRMT R146, R163, 0x5410, RZ ;  /* 0x00005410a3924816 */ /* 0x000fe400000000ff */
[----:B------:R4:W2:Y:S01]  /*e830*/  LDL.S16 R163, [R1+0xbc] ;  /* 0x0000bc0001a37983 */ /* 0x0008a20000100600 */
[----:B------:R-:W-:Y:S02]  /*e840*/  ISETP.LE.U32.AND P4, PT, R166, UR10, PT ;  /* 0x0000000aa6007c0c */ /* 0x000fe4000bf83070 */
[----:B------:R-:W-:Y:S01]  /*e850*/  @P6 PRMT R147, R111, 0x5410, RZ ;  /* 0x000054106f936816 */ /* 0x000fe200000000ff */
[----:B------:R-:W-:Y:S04]  /*e860*/  STG.E.U16 desc[UR26][R190.64+-0x70], R146 ;  /* 0xffff9092be007986 */ /* 0x000fe8000c10151a */
[----:B------:R-:W-:Y:S04]  /*e870*/  STG.E.U16 desc[UR26][R190.64+-0x6e], R147 ;  /* 0xffff9293be007986 */ /* 0x000fe8000c10151a */
[----:B-1----:R4:W5:Y:S04]  /*e880*/  LDL.S16 R177, [R1+0xc4] ;  /* 0x0000c40001b17983 */ /* 0x0029680000100600 */
[----:B------:R1:W-:Y:S01]  /*e890*/  @P6 STL.S16 [R1+0xd4], R181 ;  /* 0x0000d4b501006387 */ /* 0x0003e20000100600 */
[----:B---3--:R-:W-:Y:S01]  /*e8a0*/  @!P4 HADD2 R176, -R130.H0_H0, -RZ.H0_H0 ;  /* 0xa00000ff82b0c230 */ /* 0x008fe20000000900 */
[----:B------:R-:W-:Y:S04]  /*e8b0*/  ISETP.LE.U32.AND P6, PT, R161, UR10, PT ;  /* 0x0000000aa1007c0c */ /* 0x000fe8000bfc3070 */
[----:B------:R3:W-:Y:S01]  /*e8c0*/  @!P4 STL.S16 [R1+0xd8], R176 ;  /* 0x0000d8b00100c387 */ /* 0x0007e20000100600 */
[----:B------:R-:W-:Y:S04]  /*e8d0*/  PRMT R110, R176, 0x7610, R110 ;  /* 0x00007610b06e7816 */ /* 0x000fe8000000006e */
[----:B------:R-:W-:Y:S02]  /*e8e0*/  @!P4 PRMT R130, R110, 0x5410, RZ ;  /* 0x000054106e82c816 */ /* 0x000fe400000000ff */
[----:B------:R-:W-:Y:S03]  /*e8f0*/  ISETP.LE.U32.AND P4, PT, R164, UR10, PT ;  /* 0x0000000aa4007c0c */ /* 0x000fe6000bf83070 */
[----:B------:R4:W-:Y:S01]  /*e900*/  STG.E.U16 desc[UR26][R156.64+-0x60], R130 ;  /* 0xffffa0829c007986 */ /* 0x0009e2000c10151a */
[----:B-1----:R-:W-:Y:S03]  /*e910*/  MUFU.EX2 R181, R187 ;  /* 0x000000bb00b57308 */ /* 0x002fe60000000800 */
[----:B---3--:R1:W3:Y:S01]  /*e920*/  LDL.S16 R176, [R1+0xb4] ;  /* 0x0000b40001b07983 */ /* 0x0082e20000100600 */
[----:B----4-:R-:W-:Y:S01]  /*e930*/  PRMT R130, R131, 0x7632, R130 ;  /* 0x0000763283827816 */ /* 0x010fe20000000082 */
[----:B------:R-:W-:Y:S02]  /*e940*/  @!P5 HADD2 R180, -R128.H0_H0, -RZ.H0_H0 ;  /* 0xa00000ff80b4d230 */ /* 0x000fe40000000900 */
[----:B------:R-:W-:Y:S03]  /*e950*/  @!P6 HADD2 R179, -R137.H0_H0, -RZ.H0_H0 ;  /* 0xa00000ff89b3e230 */ /* 0x000fe60000000900 */
[----:B------:R4:W-:Y:S01]  /*e960*/  @!P5 STL.S16 [R1+0xd0], R180 ;  /* 0x0000d0b40100d387 */ /* 0x0009e20000100600 */
[----:B------:R-:W-:Y:S01]  /*e970*/  PRMT R108, R180, 0x7610, R108 ;  /* 0x00007610b46c7816 */ /* 0x000fe2000000006c */
[----:B------:R-:W-:Y:S02]  /*e980*/  @!P4 HADD2 R178, -R134.H0_H0, -RZ.H0_H0 ;  /* 0xa00000ff86b2c230 */ /* 0x000fe40000000900 */
[----:B------:R1:W3:Y:S01]  /*e990*/  LDL.S16 R116, [R1+0xb0] ;  /* 0x0000b00001747983 */ /* 0x0002e20000100600 */
[----:B------:R-:W-:Y:S02]  /*e9a0*/  @!P5 PRMT R128, R108, 0x5410, RZ ;  /* 0x000054106c80d816 */ /* 0x000fe400000000ff */
[----:B------:R-:W-:Y:S01]  /*e9b0*/  ISETP.LE.U32.AND P5, PT, R109, UR10, PT ;  /* 0x0000000a6d007c0c */ /* 0x000fe2000bfa3070 */
[----:B------:R1:W3:Y:S01]  /*e9c0*/  LDL.S16 R161, [R1+0xa4] ;  /* 0x0000a40001a17983 */ /* 0x0002e20000100600 */
[----:B------:R-:W-:Y:S02]  /*e9d0*/  PRMT R166, R179, 0x7610, R166 ;  /* 0x00007610b3a67816 */ /* 0x000fe400000000a6 */
[----:B------:R-:W-:Y:S01]  /*e9e0*/  PRMT R164, R178, 0x7610, R164 ;  /* 0x00007610b2a47816 */ /* 0x000fe200000000a4 */
[----:B------:R-:W1:Y:S01]  /*e9f0*/  LDSM.16.MT88.4 R108, [R140+0x1400] ;  /* 0x001400008c6c783b */ /* 0x000e620000004200 */
[----:B------:R-:W-:Y:S02]  /*ea00*/  @!P6 PRMT R137, R166, 0x5410, RZ ;  /* 0x00005410a689e816 */ /* 0x000fe400000000ff */
[----:B------:R-:W-:Y:S01]  /*ea10*/  @!P4 PRMT R134, R164, 0x5410, RZ ;  /* 0x00005410a486c816 */ /* 0x000fe200000000ff */
[----:B------:R-:W-:Y:S04]  /*ea20*/  IMAD.MOV.U32 R164, RZ, RZ, R158 ;  /* 0x000000ffffa47224 */ /* 0x000fe800078e009e */
[----:B------:R-:W-:Y:S01]  /*ea30*/  @!P6 STL.S16 [R1+0xc0], R179 ;  /* 0x0000c0b30100e387 */ /* 0x000fe20000100600 */
[----:B------:R-:W-:Y:S02]  /*ea40*/  ISETP.LE.U32.AND P6, PT, R155, UR10, PT ;  /* 0x0000000a9b007c0c */ /* 0x000fe4000bfc3070 */
[----:B------:R-:W-:Y:S01]  /*ea50*/  PRMT R155, R158, 0x7771, RZ ;  /* 0x000077719e9b7816 */ /* 0x000fe200000000ff */
[----:B------:R-:W-:Y:S01]  /*ea60*/  @!P4 STL.S16 [R1+0xb8], R178 ;  /* 0x0000b8b20100c387 */ /* 0x000fe20000100600 */
[----:B------:R-:W-:Y:S01]  /*ea70*/  ISETP.LE.U32.AND P4, PT, R160, UR10, PT ;  /* 0x0000000aa0007c0c */ /* 0x000fe2000bf83070 */
[----:B----4-:R-:W-:Y:S01]  /*ea80*/  MUFU.EX2 R180, R188 ;  /* 0x000000bc00b47308 */ /* 0x010fe20000000800 */
[----:B------:R-:W-:Y:S01]  /*ea90*/  PRMT R160, R158, 0x7772, RZ ;  /* 0x000077729ea07816 */ /* 0x000fe200000000ff */
[----:B------:R4:W-:Y:S01]  /*eaa0*/  STG.E.U16 desc[UR26][R156.64+-0x5e], R128 ;  /* 0xffffa2809c007986 */ /* 0x0009e2000c10151a */
[-C--:B-1----:R-:W-:Y:S03]  /*eab0*/  HMMA.16816.F32 R52, R120, R108.reuse, R52 ;  /* 0x0000006c7834723c */ /* 0x082fe60000001834 */
[----:B----4-:R-:W-:Y:S05]  /*eac0*/  PRMT R128, R3, 0x7632, R128 ;  /* 0x0000763203807816 */ /* 0x010fea0000000080 */
[C---:B------:R-:W-:Y:S04]  /*ead0*/  HMMA.16816.F32 R56, R124.reuse, R108, R56 ;  /* 0x0000006c7c38723c */ /* 0x040fe80000001838 */
[----:B------:R-:W-:Y:S04]  /*eae0*/  LOP3.LUT R108, R162, 0xff, RZ, 0xc0, !PT ;  /* 0x000000ffa26c7812 */ /* 0x000fe800078ec0ff */
[-C--:B------:R-:W-:Y:S08]  /*eaf0*/  HMMA.16816.F32 R60, R124, R110.reuse, R60 ;  /* 0x0000006e7c3c723c */ /* 0x080ff0000000183c */
[C---:B------:R-:W-:Y:S04]  /*eb00*/  HMMA.16816.F32 R64, R120.reuse, R110, R64 ;  /* 0x0000006e7840723c */ /* 0x040fe80000001840 */
[----:B--2---:R-:W-:Y:S05]  /*eb10*/  @!P1 HADD2 R163, -R136.H0_H0, -RZ.H0_H0 ;  /* 0xa00000ff88a39230 */ /* 0x004fea0000000900 */
[----:B------:R-:W-:Y:S04]  /*eb20*/  PRMT R115, R163, 0x7610, R115 ;  /* 0x00007610a3737816 */ /* 0x000fe80000000073 */
[----:B------:R-:W-:Y:S01]  /*eb30*/  @!P1 PRMT R136, R115, 0x5410, RZ ;  /* 0x0000541073889816 */ /* 0x000fe200000000ff */
[----:B-----5:R-:W-:Y:S05]  /*eb40*/  @!P5 HADD2 R177, -R132.H0_H0, -RZ.H0_H0 ;  /* 0xa00000ff84b1d230 */ /* 0x020fea0000000900 */
[----:B------:R-:W-:Y:S01]  /*eb50*/  @!P5 STL.S16 [R1+0xc4], R177 ;  /* 0x0000c4b10100d387 */ /* 0x000fe20000100600 */
[----:B------:R-:W-:Y:S03]  /*eb60*/  PRMT R112, R177, 0x7610, R112 ;  /* 0x00007610b1707816 */ /* 0x000fe60000000070 */
[----:B------:R1:W-:Y:S01]  /*eb70*/  @!P1 STL.S16 [R1+0xbc], R163 ;  /* 0x0000bca301009387 */ /* 0x0003e20000100600 */
[----:B------:R-:W-:Y:S02]  /*eb80*/  @!P5 PRMT R132, R112, 0x5410, RZ ;  /* 0x000054107084d816 */ /* 0x000fe400000000ff */
[----:B------:R-:W-:Y:S01]  /*eb90*/  ISETP.LE.U32.AND P5, PT, R173, UR10, PT ;  /* 0x0000000aad007c0c */ /* 0x000fe2000bfa3070 */
[----:B------:R4:W2:Y:S01]  /*eba0*/  LDL.S16 R166, [R1+0xac] ;  /* 0x0000ac0001a67983 */ /* 0x0008a20000100600 */
[----:B------:R-:W-:Y:S02]  /*ebb0*/  ISETP.GT.U32.AND P1, PT, R202, UR10, PT ;  /* 0x0000000aca007c0c */ /* 0x000fe4000bf24070 */
[----:B------:R-:W-:Y:S04]  /*ebc0*/  LOP3.LUT R112, R159, 0xffff, RZ, 0xc0, !PT ;  /* 0x0000ffff9f707812 */ /* 0x000fe800078ec0ff */
[----:B------:R-:W-:Y:S04]  /*ebd0*/  SHF.R.U32.HI R112, RZ, 0x8, R112 ;  /* 0x00000008ff707819 */ /* 0x000fe80000011670 */
[----:B------:R-:W-:Y:S01]  /*ebe0*/  LOP3.LUT R104, R112, 0xffff, RZ, 0xc0, !PT ;  /* 0x0000ffff70687812 */ /* 0x000fe200078ec0ff */
[----:B-1----:R4:W5:Y:S01]  /*ebf0*/  LDL.S16 R163, [R1+0xa8] ;  /* 0x0000a80001a37983 */ /* 0x0029620000100600 */
[----:B---3--:R-:W-:Y:S05]  /*ec00*/  @!P6 HADD2 R176, -R135.H0_H0, -RZ.H0_H0 ;  /* 0xa00000ff87b0e230 */ /* 0x008fea0000000900 */
[----:B------:R-:W-:Y:S01]  /*ec10*/  @!P6 STL.S16 [R1+0xb4], R176 ;  /* 0x0000b4b00100e387 */ /* 0x000fe20000100600 */
[----:B------:R-:W-:Y:S04]  /*ec20*/  PRMT R114, R176, 0x7610, R114 ;  /* 0x00007610b0727816 */ /* 0x000fe80000000072 */
[----:B------:R-:W-:Y:S01]  /*ec30*/  @!P6 PRMT R135, R114, 0x5410, RZ ;  /* 0x000054107287e816 */ /* 0x000fe200000000ff */
[----:B------:R-:W-:Y:S01]  /*ec40*/  IMAD.WIDE R114, R204, -0x70, R228 ;  /* 0xffffff90cc727825 */ /* 0x000fe200078e02e4 */
[----:B------:R-:W-:Y:S04]  /*ec50*/  ISETP.GT.U32.AND P6, PT, R224, UR10, PT ;  /* 0x0000000ae0007c0c */ /* 0x000fe8000bfc4070 */
[----:B------:R-:W-:Y:S04]  /*ec60*/  STG.E.U16 desc[UR26][R114.64+-0x5e], R134 ;  /* 0xffffa28672007986 */ /* 0x000fe8000c10151a */
[----:B------:R1:W-:Y:S02]  /*ec70*/  STG.E.U16 desc[UR26][R114.64+-0x60], R137 ;  /* 0xffffa08972007986 */ /* 0x0003e4000c10151a */
[----:B-1----:R-:W-:Y:S05]  /*ec80*/  IMAD.WIDE R114, R204, 0x70, R114 ;  /* 0x00000070cc727825 */ /* 0x002fea00078e0272 */
[----:B------:R1:W-:Y:S04]  /*ec90*/  STG.E.U16 desc[UR26][R114.64+-0x60], R132 ;  /* 0xffffa08472007986 */ /* 0x0003e8000c10151a */
[----:B------:R3:W-:Y:S01]  /*eca0*/  STG.E.U16 desc[UR26][R114.64+-0x5e], R136 ;  /* 0xffffa28872007986 */ /* 0x0007e2000c10151a */
[----:B------:R-:W-:Y:S03]  /*ecb0*/  @!P4 HADD2 R116, -R138.H0_H0, -RZ.H0_H0 ;  /* 0xa00000ff8a74c230 */ /* 0x000fe60000000900 */
[----:B------:R-:W-:Y:S01]  /*ecc0*/  STG.E.U16 desc[UR26][R190.64+-0x60], R135 ;  /* 0xffffa087be007986 */ /* 0x000fe2000c10151a */
[----:B------:R-:W-:Y:S01]  /*ecd0*/  @!P5 HADD2 R161, -R143.H0_H0, -RZ.H0_H0 ;  /* 0xa00000ff8fa1d230 */ /* 0x000fe20000000900 */
[----:B------:R-:W-:Y:S02]  /*ece0*/  PRMT R105, R116, 0x7610, R105 ;  /* 0x0000761074697816 */ /* 0x000fe40000000069 */
[----:B------:R4:W-:Y:S02]  /*ecf0*/  @!P4 STL.S16 [R1+0xb0], R116 ;  /* 0x0000b0740100c387 */ /* 0x0009e40000100600 */
[----:B------:R-:W-:Y:S02]  /*ed00*/  PRMT R173, R161, 0x7610, R173 ;  /* 0x00007610a1ad7816 */ /* 0x000fe400000000ad */
[----:B------:R-:W-:Y:S02]  /*ed10*/  @!P4 PRMT R138, R105, 0x5410, RZ ;  /* 0x00005410698ac816 */ /* 0x000fe400000000ff */
[----:B------:R-:W-:Y:S02]  /*ed20*/  @!P5 PRMT R143, R173, 0x5410, RZ ;  /* 0x00005410ad8fd816 */ /* 0x000fe400000000ff */
[----:B------:R-:W-:Y:S01]  /*ed30*/  ISETP.LE.U32.AND P4, PT, R104, UR10, PT ;  /* 0x0000000a68007c0c */ /* 0x000fe2000bf83070 */
[----:B------:R-:W-:Y:S04]  /*ed40*/  STG.E.U16 desc[UR26][R190.64+-0x5e], R138 ;  /* 0xffffa28abe007986 */ /* 0x000fe8000c10151a */
[----:B------:R-:W4:Y:S01]  /*ed50*/  LDSM.16.MT88.4 R104, [R208+0xb400] ;  /* 0x00b40000d068783b */ /* 0x000f220000004200 */
[----:B-1----:R-:W-:Y:S02]  /*ed60*/  PRMT R132, R129, 0x7632, R132 ;  /* 0x0000763281847816 */ /* 0x002fe40000000084 */
[----:B---3--:R-:W-:Y:S05]  /*ed70*/  PRMT R136, R148, 0x7632, R136 ;  /* 0x0000763294887816 */ /* 0x008fea0000000088 */
[----:B------:R-:W-:Y:S04]  /*ed80*/  STG.E.U16 desc[UR26][R156.64+-0x50], R143 ;  /* 0xffffb08f9c007986 */ /* 0x000fe8000c10151a */
[----:B----4-:R1:W3:Y:S04]  /*ed90*/  LDL.S16 R116, [R1+0xa0] ;  /* 0x0000a00001747983 */ /* 0x0102e80000100600 */
[----:B------:R4:W-:Y:S01]  /*eda0*/  @!P5 STL.S16 [R1+0xa4], R161 ;  /* 0x0000a4a10100d387 */ /* 0x0009e20000100600 */
[----:B------:R-:W-:Y:S03]  /*edb0*/  ISETP.GT.U32.AND P5, PT, R227, UR10, PT ;  /* 0x0000000ae3007c0c */ /* 0x000fe6000bfa4070 */
[----:B------:R1:W3:Y:S04]  /*edc0*/  LDL.S16 R178, [R1+0x94] ;  /* 0x0000940001b27983 */ /* 0x0002e80000100600 */
[----:B------:R1:W3:Y:S01]  /*edd0*/  LDL.S16 R177, [R1+0x90] ;  /* 0x0000900001b17983 */ /* 0x0002e20000100600 */
[-C--:B------:R-:W-:Y:S03]  /*ede0*/  HMMA.16816.F32 R68, R120, R104.reuse, R68 ;  /* 0x000000687844723c */ /* 0x080fe60000001844 */
[----:B----4-:R-:W-:Y:S02]  /*edf0*/  PRMT R161, R158, 0x7773, RZ ;  /* 0x000077739ea17816 */ /* 0x010fe400000000ff */
[----:B------:R-:W-:Y:S03]  /*ee00*/  PRMT R158, R154, 0x7773, RZ ;  /* 0x000077739a9e7816 */ /* 0x000fe600000000ff */
[C---:B------:R-:W-:Y:S04]  /*ee10*/  HMMA.16816.F32 R72, R124.reuse, R104, R72 ;  /* 0x000000687c48723c */ /* 0x040fe80000001848 */
[----:B------:R-:W-:Y:S02]  /*ee20*/  SHF.R.U32.HI R104, RZ, 0x18, R159 ;  /* 0x00000018ff687819 */ /* 0x000fe4000001169f */
[----:B------:R-:W-:Y:S02]  /*ee30*/  PRMT R105, R118, 0x5410, R119 ;  /* 0x0000541076697816 */ /* 0x000fe40000000077 */
[-C--:B------:R-:W-:Y:S08]  /*ee40*/  HMMA.16816.F32 R76, R124, R106.reuse, R76 ;  /* 0x0000006a7c4c723c */ /* 0x080ff0000000184c */
[C---:B------:R-:W-:Y:S04]  /*ee50*/  HMMA.16816.F32 R80, R120.reuse, R106, R80 ;  /* 0x0000006a7850723c */ /* 0x040fe80000001850 */
[----:B------:R-:W-:Y:S02]  /*ee60*/  PRMT R106, R3, 0x5410, R128 ;  /* 0x00005410036a7816 */ /* 0x000fe40000000080 */
[----:B------:R-:W-:Y:S04]  /*ee70*/  PRMT R107, R160, 0x5410, R161 ;  /* 0x00005410a06b7816 */ /* 0x000fe800000000a1 */
[----:B------:R-:W-:Y:S05]  /*ee80*/  LOP3.LUT R107, R107, 0xff00ff, RZ, 0xc0, !PT ;  /* 0x00ff00ff6b6b7812 */ /* 0x000fea00078ec0ff */
[--C-:B------:R-:W-:Y:S01]  /*ee90*/  HSET2.LE.AND R107, R107, R216.reuse, PT ;  /* 0x000000d86b6b7233 */ /* 0x100fe20003803000 */
[----:B--2---:R-:W-:Y:S05]  /*eea0*/  @P1 HADD2 R166, -R142.H0_H0, -RZ.H0_H0 ;  /* 0xa00000ff8ea61230 */ /* 0x004fea0000000900 */
[----:B------:R2:W-:Y:S01]  /*eeb0*/  @P1 STL.S16 [R1+0xac], R166 ;  /* 0x0000aca601001387 */ /* 0x0005e20000100600 */
[----:B------:R-:W-:Y:S04]  /*eec0*/  PRMT R147, R166, 0x7610, R147 ;  /* 0x00007610a6937816 */ /* 0x000fe80000000093 */
[----:B------:R-:W-:Y:S02]  /*eed0*/  @P1 PRMT R142, R147, 0x5410, RZ ;  /* 0x00005410938e1816 */ /* 0x000fe400000000ff */
[----:B------:R-:W-:Y:S03]  /*eee0*/  ISETP.LE.U32.AND P1, PT, R168, UR10, PT ;  /* 0x0000000aa8007c0c */ /* 0x000fe6000bf23070 */
[----:B------:R-:W-:Y:S01]  /*eef0*/  STG.E.U16 desc[UR26][R156.64+-0x4e], R142 ;  /* 0xffffb28e9c007986 */ /* 0x000fe2000c10151a */
[----:B-----5:R-:W-:Y:S05]  /*ef00*/  @P6 HADD2 R163, -R141.H0_H0, -RZ.H0_H0 ;  /* 0xa00000ff8da36230 */ /* 0x020fea0000000900 */
[----:B------:R4:W-:Y:S01]  /*ef10*/  @P6 STL.S16 [R1+0xa8], R163 ;  /* 0x0000a8a301006387 */ /* 0x0009e20000100600 */
[----:B------:R-:W-:Y:S03]  /*ef20*/  PRMT R146, R163, 0x7610, R146 ;  /* 0x00007610a3927816 */ /* 0x000fe60000000092 */
[----:B------:R1:W5:Y:S01]  /*ef30*/  LDL.S16 R176, [R1+0x9c] ;  /* 0x00009c0001b07983 */ /* 0x0003620000100600 */
[----:B------:R-:W-:Y:S01]  /*ef40*/  @P6 PRMT R141, R146, 0x5410, RZ ;  /* 0x00005410928d6816 */ /* 0x000fe200000000ff */
[----:B------:R-:W-:Y:S01]  /*ef50*/  IMAD.WIDE.U32 R146, R199, -0x2daee0ad, RZ ;  /* 0xd2511f53c7927825 */ /* 0x000fe200078e00ff */
[----:B------:R-:W-:Y:S01]  /*ef60*/  ISETP.GT.U32.AND P6, PT, R232, UR10, PT ;  /* 0x0000000ae8007c0c */ /* 0x000fe2000bfc4070 */
[----:B------:R1:W5:Y:S02]  /*ef70*/  LDL.S16 R173, [R1+0x98] ;  /* 0x0000980001ad7983 */ /* 0x0003640000100600 */
[----:B--2---:R-:W-:Y:S01]  /*ef80*/  IMAD.MOV.U32 R166, RZ, RZ, R154 ;  /* 0x000000ffffa67224 */ /* 0x004fe200078e009a */
[----:B------:R-:W-:Y:S02]  /*ef90*/  LOP3.LUT R137, R192, UR11, R147, 0x96, !PT ;  /* 0x0000000bc0897c12 */ /* 0x000fe4000f8e9693 */
[----:B------:R-:W-:Y:S02]  /*efa0*/  PRMT R147, R108, 0x5410, R193 ;  /* 0x000054106c937816 */ /* 0x000fe400000000c1 */
[----:B------:R-:W-:Y:S02]  /*efb0*/  PRMT R184, R146, 0x7773, RZ ;  /* 0x0000777392b87816 */ /* 0x000fe400000000ff */
[C---:B----4-:R-:W-:Y:S02]  /*efc0*/  PRMT R163, R154.reuse, 0x7772, RZ ;  /* 0x000077729aa37816 */ /* 0x050fe400000000ff */
[----:B------:R-:W-:Y:S01]  /*efd0*/  PRMT R154, R154, 0x7771, RZ ;  /* 0x000077719a9a7816 */ /* 0x000fe200000000ff */
[----:B---3--:R-:W-:Y:S05]  /*efe0*/  @P5 HADD2 R116, -R144.H0_H0, -RZ.H0_H0 ;  /* 0xa00000ff90745230 */ /* 0x008fea0000000900 */
[----:B------:R2:W-:Y:S01]  /*eff0*/  @P5 STL.S16 [R1+0xa0], R116 ;  /* 0x0000a07401005387 */ /* 0x0005e20000100600 */
[----:B------:R-:W-:Y:S01]  /*f000*/  PRMT R109, R116, 0x7610, R109 ;  /* 0x00007610746d7816 */ /* 0x000fe2000000006d */
[----:B------:R-:W-:Y:S02]  /*f010*/  @!P1 HADD2 R178, -R139.H0_H0, -RZ.H0_H0 ;  /* 0xa00000ff8bb29230 */ /* 0x000fe40000000900 */
[----:B------:R1:W3:Y:S01]  /*f020*/  LDL.S16 R134, [R1+0x8c] ;  /* 0x00008c0001867983 */ /* 0x0002e20000100600 */
[----:B------:R-:W-:Y:S02]  /*f030*/  @P5 PRMT R144, R109, 0x5410, RZ ;  /* 0x000054106d905816 */ /* 0x000fe400000000ff */
[----:B------:R-:W-:Y:S01]  /*f040*/  ISETP.LE.U32.AND P5, PT, R108, UR10, PT ;  /* 0x0000000a6c007c0c */ /* 0x000fe2000bfa3070 */
[----:B------:R-:W-:Y:S01]  /*f050*/  @!P1 STL.S16 [R1+0x94], R178 ;  /* 0x000094b201009387 */ /* 0x000fe20000100600 */
[----:B------:R-:W-:Y:S03]  /*f060*/  @P6 HADD2 R177, -R145.H0_H0, -RZ.H0_H0 ;  /* 0xa00000ff91b16230 */ /* 0x000fe60000000900 */
[----:B------:R-:W4:Y:S02]  /*f070*/  LDSM.16.MT88.4 R108, [R140+0x2400] ;  /* 0x002400008c6c783b */ /* 0x000f240000004200 */
[----:B------:R-:W-:Y:S04]  /*f080*/  PRMT R133, R177, 0x7610, R133 ;  /* 0x00007610b1857816 */ /* 0x000fe80000000085 */
[----:B------:R-:W-:Y:S02]  /*f090*/  @P6 PRMT R145, R133, 0x5410, RZ ;  /* 0x0000541085916816 */ /* 0x000fe400000000ff */
[----:B------:R-:W-:Y:S01]  /*f0a0*/  @P6 STL.S16 [R1+0x90], R177 ;  /* 0x000090b101006387 */ /* 0x000fe20000100600 */
[----:B------:R-:W-:Y:S02]  /*f0b0*/  ISETP.LE.U32.AND P6, PT, R113, UR10, PT ;  /* 0x0000000a71007c0c */ /* 0x000fe4000bfc3070 */
[----:B--2---:R-:W-:Y:S02]  /*f0c0*/  PRMT R116, R167, 0x5410, R112 ;  /* 0x00005410a7747816 */ /* 0x004fe40000000070 */
[----:B------:R-:W-:Y:S02]  /*f0d0*/  SHF.R.U32.HI R112, RZ, 0x18, R162 ;  /* 0x00000018ff707819 */ /* 0x000fe400000116a2 */
[----:B------:R-:W-:Y:S02]  /*f0e0*/  PRMT R167, R178, 0x7610, R167 ;  /* 0x00007610b2a77816 */ /* 0x000fe400000000a7 */
[--C-:B------:R-:W-:Y:S02]  /*f0f0*/  PRMT R133, R113, 0x5410, R112.reuse ;  /* 0x0000541071857816 */ /* 0x100fe40000000070 */
[----:B------:R-:W-:Y:S02]  /*f100*/  @!P1 PRMT R139, R167, 0x5410, RZ ;  /* 0x00005410a78b9816 */ /* 0x000fe400000000ff */
[----:B------:R-:W-:Y:S02]  /*f110*/  ISETP.LE.U32.AND P1, PT, R112, UR10, PT ;  /* 0x0000000a70007c0c */ /* 0x000fe4000bf23070 */
[----:B------:R-:W-:Y:S02]  /*f120*/  PRMT R112, R159, 0x7632, R112 ;  /* 0x000076329f707816 */ /* 0x000fe40000000070 */
[--C-:B------:R-:W-:Y:S02]  /*f130*/  HSET2.LE.AND R116, R116, R216.reuse, PT ;  /* 0x000000d874747233 */ /* 0x100fe40003803000 */
[----:B------:R-:W-:Y:S03]  /*f140*/  LOP3.LUT R112, R112, 0xff, RZ, 0xc0, !PT ;  /* 0x000000ff70707812 */ /* 0x000fe600078ec0ff */
[----:B------:R-:W-:Y:S01]  /*f150*/  LOP3.LUT R116, R148, R116, RZ, 0xc0, !PT ;  /* 0x0000007494747212 */ /* 0x000fe200078ec0ff */
[-C--:B----4-:R-:W-:Y:S08]  /*f160*/  HMMA.16816.F32 R84, R120, R108.reuse, R84 ;  /* 0x0000006c7854723c */ /* 0x090ff00000001854 */
[C---:B------:R-:W-:Y:S04]  /*f170*/  HMMA.16816.F32 R88, R124.reuse, R108, R88 ;  /* 0x0000006c7c58723c */ /* 0x040fe80000001858 */
[----:B------:R-:W-:Y:S04]  /*f180*/  PRMT R108, R129, 0x5410, R132 ;  /* 0x00005410816c7816 */ /* 0x000fe80000000084 */
[-C--:B------:R-:W-:Y:S03]  /*f190*/  HMMA.16816.F32 R92, R124, R110.reuse, R92 ;  /* 0x0000006e7c5c723c */ /* 0x080fe6000000185c */
[----:B------:R-:W-:Y:S02]  /*f1a0*/  LOP3.LUT R124, R166, 0xff, RZ, 0xc0, !PT ;  /* 0x000000ffa67c7812 */ /* 0x000fe400078ec0ff */
[----:B------:R-:W-:Y:S03]  /*f1b0*/  PRMT R126, R150, 0x7610, R126 ;  /* 0x00007610967e7816 */ /* 0x000fe6000000007e */
[----:B------:R-:W-:Y:S04]  /*f1c0*/  HMMA.16816.F32 R96, R120, R110, R96 ;  /* 0x0000006e7860723c */ /* 0x000fe80000001860 */
[----:B-----5:R-:W-:Y:S02]  /*f1d0*/  @!P5 HADD2 R176, -R118.H0_H0, -RZ.H0_H0 ;  /* 0xa00000ff76b0d230 */ /* 0x020fe40000000900 */
[----:B------:R-:W-:Y:S03]  /*f1e0*/  @!P2 HADD2 R173, -R119.H0_H0, -RZ.H0_H0 ;  /* 0xa00000ff77ada230 */ /* 0x000fe60000000900 */
[----:B------:R-:W-:Y:S01]  /*f1f0*/  @!P5 STL.S16 [R1+0x9c], R176 ;  /* 0x00009cb00100d387 */ /* 0x000fe20000100600 */
[----:B------:R-:W-:Y:S03]  /*f200*/  PRMT R117, R176, 0x7610, R117 ;  /* 0x00007610b0757816 */ /* 0x000fe60000000075 */
[----:B------:R2:W-:Y:S01]  /*f210*/  @!P2 STL.S16 [R1+0x98], R173 ;  /* 0x000098ad0100a387 */ /* 0x0005e20000100600 */
[----:B------:R-:W-:Y:S02]  /*f220*/  PRMT R113, R173, 0x7610, R113 ;  /* 0x00007610ad717816 */ /* 0x000fe40000000071 */
[----:B------:R-:W-:Y:S01]  /*f230*/  @!P5 PRMT R118, R117, 0x5410, RZ ;  /* 0x000054107576d816 */ /* 0x000fe200000000ff */
[----:B------:R1:W4:Y:S01]  /*f240*/  LDL.S16 R162, [R1+0x88] ;  /* 0x0000880001a27983 */ /* 0x0003220000100600 */
[----:B------:R-:W-:Y:S02]  /*f250*/  ISETP.LE.U32.AND P5, PT, R104, UR10, PT ;  /* 0x0000000a68007c0c */ /* 0x000fe4000bfa3070 */
[C---:B------:R-:W-:Y:S02]  /*f260*/  PRMT R117, R112.reuse, 0x5410, R104 ;  /* 0x0000541070757816 */ /* 0x040fe40000000068 */
[--C-:B------:R-:W-:Y:S02]  /*f270*/  HSET2.LE.AND R104, R147, R216.reuse, PT ;  /* 0x000000d893687233 */ /* 0x100fe40003803000 */
[----:B------:R-:W-:Y:S02]  /*f280*/  @!P2 PRMT R119, R113, 0x5410, RZ ;  /* 0x000054107177a816 */ /* 0x000fe400000000ff */
[----:B------:R-:W-:Y:S01]  /*f290*/  ISETP.LE.U32.AND P2, PT, R112, UR10, PT ;  /* 0x0000000a70007c0c */ /* 0x000fe2000bf43070 */
[----:B------:R-:W-:Y:S01]  /*f2a0*/  IMAD.WIDE R112, R204, -0x70, R114 ;  /* 0xffffff90cc707825 */ /* 0x000fe200078e0272 */
[----:B------:R-:W-:Y:S02]  /*f2b0*/  LOP3.LUT R104, R105, R104, RZ, 0xc0, !PT ;  /* 0x0000006869687212 */ /* 0x000fe400078ec0ff */
[--C-:B------:R-:W-:Y:S02]  /*f2c0*/  HSET2.LE.AND R105, R133, R216.reuse, PT ;  /* 0x000000d885697233 */ /* 0x100fe40003803000 */
[----:B------:R-:W-:Y:S01]  /*f2d0*/  STG.E.U16 desc[UR26][R112.64+-0x50], R141 ;  /* 0xffffb08d70007986 */ /* 0x000fe2000c10151a */
[----:B------:R-:W-:Y:S02]  /*f2e0*/  LOP3.LUT R133, R164, 0xff, RZ, 0xc0, !PT ;  /* 0x000000ffa4857812 */ /* 0x000fe400078ec0ff */
[----:B------:R-:W-:Y:S01]  /*f2f0*/  LOP3.LUT R105, R106, R105, RZ, 0xc0, !PT ;  /* 0x000000696a697212 */ /* 0x000fe200078ec0ff */
[----:B------:R-:W-:Y:S01]  /*f300*/  STG.E.U16 desc[UR26][R112.64+-0x4e], R144 ;  /* 0xffffb29070007986 */ /* 0x000fe2000c10151a */
[----:B------:R-:W-:Y:S02]  /*f310*/  PRMT R106, R133, 0x5410, R155 ;  /* 0x00005410856a7816 */ /* 0x000fe4000000009b */
[--C-:B------:R-:W-:Y:S03]  /*f320*/  HSET2.LE.AND R117, R117, R216.reuse, PT ;  /* 0x000000d875757233 */ /* 0x100fe60003803000 */
[--C-:B------:R-:W-:Y:S02]  /*f330*/  HSET2.LE.AND R106, R106, R216.reuse, PT ;  /* 0x000000d86a6a7233 */ /* 0x100fe40003803000 */
[----:B------:R-:W-:Y:S03]  /*f340*/  LOP3.LUT R117, R149, R117, RZ, 0xc0, !PT ;  /* 0x0000007595757212 */ /* 0x000fe600078ec0ff */
[----:B------:R-:W-:Y:S02]  /*f350*/  LOP3.LUT R106, R108, R106, RZ, 0xc0, !PT ;  /* 0x0000006a6c6a7212 */ /* 0x000fe400078ec0ff */
[----:B------:R-:W-:Y:S04]  /*f360*/  PRMT R108, R131, 0x5410, R130 ;  /* 0x00005410836c7816 */ /* 0x000fe80000000082 */
[----:B------:R-:W-:Y:S02]  /*f370*/  LOP3.LUT R107, R108, R107, RZ, 0xc0, !PT ;  /* 0x0000006b6c6b7212 */ /* 0x000fe400078ec0ff */
[----:B------:R-:W-:Y:S01]  /*f380*/  PRMT R108, R163, 0x5410, R158 ;  /* 0x00005410a36c7816 */ /* 0x000fe2000000009e */
[----:B---3--:R-:W-:Y:S05]  /*f390*/  @!P4 HADD2 R134, -R148.H1_H1, -RZ.H0_H0 ;  /* 0xa00000ff9486c230 */ /* 0x008fea0000000d00 */
[----:B------:R3:W-:Y:S01]  /*f3a0*/  @!P4 STL.S16 [R1+0x8c], R134 ;  /* 0x00008c860100c387 */ /* 0x0007e20000100600 */
[----:B------:R-:W-:Y:S03]  /*f3b0*/  PRMT R168, R134, 0x7610, R168 ;  /* 0x0000761086a87816 */ /* 0x000fe600000000a8 */
[----:B--2---:R1:W2:Y:S01]  /*f3c0*/  LDL.S16 R173, [R1+0x7c] ;  /* 0x00007c0001ad7983 */ /* 0x0042a20000100600 */
[----:B------:R-:W-:Y:S02]  /*f3d0*/  @!P4 PRMT R136, R168, 0x5410, RZ ;  /* 0x00005410a888c816 */ /* 0x000fe400000000ff */
[----:B------:R-:W-:Y:S01]  /*f3e0*/  ISETP.LE.U32.AND P4, PT, R124, UR10, PT ;  /* 0x0000000a7c007c0c */ /* 0x000fe2000bf83070 */
[C---:B---3--:R-:W-:Y:S02]  /*f3f0*/  IMAD.WIDE R134, R204.reuse, 0x70, R112 ;  /* 0x00000070cc867825 */ /* 0x048fe400078e0270 */
[----:B------:R-:W3:Y:S02]  /*f400*/  LDSM.16.MT88.4 R112, [R208+0x9800] ;  /* 0x00980000d070783b */ /* 0x000ee40000004200 */
[----:B------:R-:W-:Y:S06]  /*f410*/  IMAD.WIDE R120, R204, -0x70, R134 ;  /* 0xffffff90cc787825 */ /* 0x000fec00078e0286 */
[----:B------:R-:W-:Y:S04]  /*f420*/  STG.E.U16 desc[UR26][R134.64+-0x50], R139 ;  /* 0xffffb08b86007986 */ /* 0x000fe8000c10151a */
[----:B------:R-:W-:Y:S04]  /*f430*/  STG.E.U16 desc[UR26][R134.64+-0x4e], R145 ;  /* 0xffffb29186007986 */ /* 0x000fe8000c10151a */
[----:B------:R-:W-:Y:S04]  /*f440*/  STG.E.U16 desc[UR26][R190.64+-0x50], R171 ;  /* 0xffffb0abbe007986 */ /* 0x000fe8000c10151a */
[----:B------:R-:W-:Y:S04]  /*f450*/  STG.E.U16 desc[UR26][R190.64+-0x4e], R172 ;  /* 0xffffb2acbe007986 */ /* 0x000fe8000c10151a */
[----:B------:R5:W-:Y:S04]  /*f460*/  STG.E.U16 desc[UR26][R156.64+-0x40], R118 ;  /* 0xffffc0769c007986 */ /* 0x000be8000c10151a */
[----:B------:R1:W-:Y:S01]  /*f470*/  STG.E.U16 desc[UR26][R156.64+-0x3e], R119 ;  /* 0xffffc2779c007986 */ /* 0x0003e2000c10151a */
[-C--:B---3--:R-:W-:Y:S05]  /*f480*/  HMMA.16816.F32 R4, R104, R112.reuse, R4 ;  /* 0x000000706804723c */ /* 0x088fea0000001804 */
[----:B-----5:R-:W-:Y:S01]  /*f490*/  PRMT R118, R124, 0x5410, R154 ;  /* 0x000054107c767816 */ /* 0x020fe2000000009a */
[----:B------:R-:W-:Y:S01]  /*f4a0*/  IMAD.WIDE R124, R204, 0x70, R120 ;  /* 0x00000070cc7c7825 */ /* 0x000fe200078e0278 */
[----:B-1----:R-:W-:Y:S02]  /*f4b0*/  LOP3.LUT R119, R108, 0xff00ff, RZ, 0xc0, !PT ;  /* 0x00ff00ff6c777812 */ /* 0x002fe400078ec0ff */
[----:B------:R-:W1:Y:S01]  /*f4c0*/  LDSM.16.MT88.4 R108, [R140+0x800] ;  /* 0x000800008c6c783b */ /* 0x000e620000004200 */
[--C-:B------:R-:W-:Y:S02]  /*f4d0*/  HSET2.LE.AND R118, R118, R216.reuse, PT ;  /* 0x000000d876767233 */ /* 0x100fe40003803000 */
[--C-:B------:R-:W-:Y:S03]  /*f4e0*/  HSET2.LE.AND R119, R119, R216.reuse, PT ;  /* 0x000000d877777233 */ /* 0x100fe60003803000 */
[----:B------:R-:W-:Y:S02]  /*f4f0*/  LOP3.LUT R118, R150, R118, RZ, 0xc0, !PT ;  /* 0x0000007696767212 */ /* 0x000fe400078ec0ff */
[----:B------:R-:W-:Y:S07]  /*f500*/  LOP3.LUT R119, R151, R119, RZ, 0xc0, !PT ;  /* 0x0000007797777212 */ /* 0x000fee00078ec0ff */
[C---:B------:R-:W-:Y:S08]  /*f510*/  HMMA.16816.F32 R8, R116.reuse, R112, R8 ;  /* 0x000000707408723c */ /* 0x040ff00000001808 */
[-C--:B------:R-:W-:Y:S08]  /*f520*/  HMMA.16816.F32 R12, R116, R114.reuse, R12 ;  /* 0x00000072740c723c */ /* 0x080ff0000000180c */
[C---:B------:R-:W-:Y:S08]  /*f530*/  HMMA.16816.F32 R16, R104.reuse, R114, R16 ;  /* 0x000000726810723c */ /* 0x040ff00000001810 */
[-C--:B-1----:R-:W-:Y:S08]  /*f540*/  HMMA.16816.F32 R20, R104, R108.reuse, R20 ;  /* 0x0000006c6814723c */ /* 0x082ff00000001814 */
[C---:B------:R-:W-:Y:S08]  /*f550*/  HMMA.16816.F32 R24, R116.reuse, R108, R24 ;  /* 0x0000006c7418723c */ /* 0x040ff00000001818 */
[-C--:B------:R-:W-:Y:S08]  /*f560*/  HMMA.16816.F32 R28, R116, R110.reuse, R28 ;  /* 0x0000006e741c723c */ /* 0x080ff0000000181c */
[C---:B------:R-:W-:Y:S04]  /*f570*/  HMMA.16816.F32 R32, R104.reuse, R110, R32 ;  /* 0x0000006e6820723c */ /* 0x040fe80000001820 */
[----:B----4-:R-:W-:Y:S05]  /*f580*/  @!P6 HADD2 R162, -R3.H0_H0, -RZ.H0_H0 ;  /* 0xa00000ff03a2e230 */ /* 0x010fea0000000900 */
[----:B------:R1:W-:Y:S01]  /*f590*/  @!P6 STL.S16 [R1+0x88], R162 ;  /* 0x000088a20100e387 */ /* 0x0003e20000100600 */
[----:B------:R-:W-:Y:S03]  /*f5a0*/  PRMT R159, R162, 0x7610, R159 ;  /* 0x00007610a29f7816 */ /* 0x000fe6000000009f */
[----:B------:R3:W4:Y:S01]  /*f5b0*/  LDL.S16 R167, [R1+0x78] ;  /* 0x0000780001a77983 */ /* 0x0007220000100600 */
[----:B------:R-:W-:Y:S02]  /*f5c0*/  @!P6 PRMT R3, R159, 0x5410, RZ ;  /* 0x000054109f03e816 */ /* 0x000fe400000000ff */
[----:B------:R-:W-:Y:S01]  /*f5d0*/  ISETP.GT.U32.AND P6, PT, R155, UR10, PT ;  /* 0x0000000a9b007c0c */ /* 0x000fe2000bfc4070 */
[----:B------:R3:W5:Y:S04]  /*f5e0*/  LDL.S16 R164, [R1+0x74] ;  /* 0x0000740001a47983 */ /* 0x0007680000100600 */
[----:B------:R3:W3:Y:S04]  /*f5f0*/  LDL.S16 R159, [R1+0x6c] ;  /* 0x00006c00019f7983 */ /* 0x0006e80000100600 */
[----:B------:R1:W-:Y:S04]  /*f600*/  STG.E.U16 desc[UR26][R120.64+-0x40], R3 ;  /* 0xffffc00378007986 */ /* 0x0003e8000c10151a */
[----:B-1----:R1:W3:Y:S01]  /*f610*/  LDL.S16 R162, [R1+0x70] ;  /* 0x0000700001a27983 */ /* 0x0022e20000100600 */
[----:B------:R-:W-:Y:S04]  /*f620*/  LOP3.LUT R3, R137, 0xffff, RZ, 0xc0, !PT ;  /* 0x0000ffff89037812 */ /* 0x000fe800078ec0ff */
[--C-:B------:R-:W-:Y:S02]  /*f630*/  SHF.R.U32.HI R172, RZ, 0x8, R3.reuse ;  /* 0x00000008ffac7819 */ /* 0x100fe40000011603 */
[----:B------:R-:W-:Y:S02]  /*f640*/  PRMT R3, R149, 0x7632, R3 ;  /* 0x0000763295037816 */ /* 0x000fe40000000003 */
[----:B------:R-:W-:Y:S01]  /*f650*/  LOP3.LUT R112, R172, 0xffff, RZ, 0xc0, !PT ;  /* 0x0000ffffac707812 */ /* 0x000fe200078ec0ff */
[----:B--2---:R-:W-:Y:S05]  /*f660*/  @!P1 HADD2 R173, -R128.H0_H0, -RZ.H0_H0 ;  /* 0xa00000ff80ad9230 */ /* 0x004fea0000000900 */
[----:B------:R-:W-:Y:S01]  /*f670*/  @!P1 STL.S16 [R1+0x7c], R173 ;  /* 0x00007cad01009387 */ /* 0x000fe20000100600 */
[----:B------:R-:W-:Y:S03]  /*f680*/  PRMT R123, R173, 0x7610, R123 ;  /* 0x00007610ad7b7816 */ /* 0x000fe6000000007b */
[----:B------:R1:W2:Y:S01]  /*f690*/  LDL.S16 R135, [R1+0x68] ;  /* 0x0000680001877983 */ /* 0x0002a20000100600 */
[----:B------:R-:W-:Y:S02]  /*f6a0*/  @!P1 PRMT R128, R123, 0x5410, RZ ;  /* 0x000054107b809816 */ /* 0x000fe400000000ff */
[----:B------:R-:W-:Y:S01]  /*f6b0*/  ISETP.LE.U32.AND P1, PT, R133, UR10, PT ;  /* 0x0000000a85007c0c */ /* 0x000fe2000bf23070 */
[----:B------:R1:W2:Y:S04]  /*f6c0*/  LDL.S16 R134, [R1+0x64] ;  /* 0x0000640001867983 */ /* 0x0002a80000100600 */
[----:B------:R1:W-:Y:S04]  /*f6d0*/  STG.E.U16 desc[UR26][R120.64+-0x3e], R128 ;  /* 0xffffc28078007986 */ /* 0x0003e8000c10151a */
[----:B------:R-:W-:Y:S04]  /*f6e0*/  STG.E.U16 desc[UR26][R124.64+-0x40], R165 ;  /* 0xffffc0a57c007986 */ /* 0x000fe8000c10151a */
[----:B------:R1:W-:Y:S01]  /*f6f0*/  STG.E.U16 desc[UR26][R124.64+-0x3e], R136 ;  /* 0xffffc2887c007986 */ /* 0x0003e2000c10151a */
[C---:B----4-:R-:W-:Y:S02]  /*f700*/  @!P2 HADD2 R167, -R149.reuse.H0_H0, -RZ.H0_H0 ;  /* 0xa00000ff95a7a230 */ /* 0x050fe40000000900 */
[----:B-----5:R-:W-:Y:S03]  /*f710*/  @!P5 HADD2 R164, -R149.H1_H1, -RZ.H0_H0 ;  /* 0xa00000ff95a4d230 */ /* 0x020fe60000000d00 */
[----:B------:R-:W-:Y:S01]  /*f720*/  @!P2 STL.S16 [R1+0x78], R167 ;  /* 0x000078a70100a387 */ /* 0x000fe20000100600 */
[----:B------:R-:W-:Y:S01]  /*f730*/  PRMT R122, R167, 0x7610, R122 ;  /* 0x00007610a77a7816 */ /* 0x000fe2000000007a */
[----:B---3--:R-:W-:Y:S02]  /*f740*/  @!P1 HADD2 R159, -R129.H0_H0, -RZ.H0_H0 ;  /* 0xa00000ff819f9230 */ /* 0x008fe40000000900 */
[----:B------:R-:W-:Y:S01]  /*f750*/  @!P5 STL.S16 [R1+0x74], R164 ;  /* 0x000074a40100d387 */ /* 0x000fe20000100600 */
[----:B------:R-:W-:Y:S02]  /*f760*/  @!P2 PRMT R149, R122, 0x5410, RZ ;  /* 0x000054107a95a816 */ /* 0x000fe400000000ff */
[----:B------:R-:W-:Y:S01]  /*f770*/  ISETP.GT.U32.AND P2, PT, R160, UR10, PT ;  /* 0x0000000aa0007c0c */ /* 0x000fe2000bf44070 */
[----:B-1----:R1:W3:Y:S01]  /*f780*/  LDL.S16 R128, [R1+0x60] ;  /* 0x0000600001807983 */ /* 0x0022e20000100600 */
[----:B------:R-:W-:Y:S02]  /*f790*/  PRMT R133, R159, 0x7610, R133 ;  /* 0x000076109f857816 */ /* 0x000fe40000000085 */
[----:B------:R-:W-:Y:S01]  /*f7a0*/  PRMT R113, R164, 0x7610, R113 ;  /* 0x00007610a4717816 */ /* 0x000fe20000000071 */
[----:B------:R-:W4:Y:S01]  /*f7b0*/  LDSM.16.MT88.4 R120, [R208+0xa800] ;  /* 0x00a80000d078783b */ /* 0x000f220000004200 */
[----:B------:R-:W-:Y:S02]  /*f7c0*/  @!P1 PRMT R129, R133, 0x5410, RZ ;  /* 0x0000541085819816 */ /* 0x000fe400000000ff */
[----:B------:R-:W-:Y:S01]  /*f7d0*/  @!P5 PRMT R3, R113, 0x5410, RZ ;  /* 0x000054107103d816 */ /* 0x000fe200000000ff */
[----:B------:R-:W-:Y:S01]  /*f7e0*/  @!P4 HADD2 R162, -R150.H0_H0, -RZ.H0_H0 ;  /* 0xa00000ff96a2c230 */ /* 0x000fe20000000900 */
[----:B------:R-:W-:Y:S01]  /*f7f0*/  ISETP.LE.U32.AND P5, PT, R112, UR10, PT ;  /* 0x0000000a70007c0c */ /* 0x000fe2000bfa3070 */
[----:B------:R-:W-:Y:S02]  /*f800*/  IMAD.WIDE.U32 R112, R195, -0x2daee0ad, RZ ;  /* 0xd2511f53c3707825 */ /* 0x000fe400078e00ff */
[----:B------:R5:W-:Y:S01]  /*f810*/  STG.E.U16 desc[UR26][R190.64+-0x3e], R3 ;  /* 0xffffc203be007986 */ /* 0x000be2000c10151a */
[----:B------:R-:W-:Y:S01]  /*f820*/  PRMT R127, R162, 0x7610, R127 ;  /* 0x00007610a27f7816 */ /* 0x000fe2000000007f */
[----:B------:R-:W-:Y:S01]  /*f830*/  IMAD.MOV.U32 R136, RZ, RZ, R112 ;  /* 0x000000ffff887224 */ /* 0x000fe200078e0070 */
[----:B------:R-:W-:Y:S01]  /*f840*/  LOP3.LUT R113, R196, UR11, R113, 0x96, !PT ;  /* 0x0000000bc4717c12 */ /* 0x000fe2000f8e9671 */
[----:B------:R-:W-:Y:S01]  /*f850*/  @!P4 STL.S16 [R1+0x70], R162 ;  /* 0x000070a20100c387 */ /* 0x000fe20000100600 */
[----:B------:R-:W-:Y:S02]  /*f860*/  @!P4 PRMT R126, R127, 0x5410, RZ ;  /* 0x000054107f7ec816 */ /* 0x000fe400000000ff */
[----:B------:R-:W-:Y:S01]  /*f870*/  ISETP.GT.U32.AND P4, PT, R161, UR10, PT ;  /* 0x0000000aa1007c0c */ /* 0x000fe2000bf84070 */
[----:B------:R-:W-:Y:S01]  /*f880*/  @!P1 STL.S16 [R1+0x6c], R159 ;  /* 0x00006c9f01009387 */ /* 0x000fe20000100600 */
[----:B------:R-:W-:Y:S02]  /*f890*/  ISETP.GT.U32.AND P1, PT, R154, UR10, PT ;  /* 0x0000000a9a007c0c */ /* 0x000fe4000bf24070 */
[----:B------:R-:W-:Y:S01]  /*f8a0*/  PRMT R133, R112, 0x7773, RZ ;  /* 0x0000777370857816 */ /* 0x000fe200000000ff */
[----:B------:R1:W3:Y:S04]  /*f8b0*/  LDL.S16 R127, [R1+0x3c] ;  /* 0x00003c00017f7983 */ /* 0x0002e80000100600 */
[----:B------:R1:W3:Y:S04]  /*f8c0*/  LDL.S16 R115, [R1+0x38] ;  /* 0x0000380001737983 */ /* 0x0002e80000100600 */
[----:B------:R1:W3:Y:S04]  /*f8d0*/  LDL.S16 R114, [R1+0x34] ;  /* 0x0000340001727983 */ /* 0x0002e80000100600 */
[----:B------:R-:W-:Y:S01]  /*f8e0*/  STG.E.U16 desc[UR26][R190.64+-0x40], R149 ;  /* 0xffffc095be007986 */ /* 0x000fe2000c10151a */
[----:B-----5:R-:W-:Y:S03]  /*f8f0*/  LOP3.LUT R3, R113, 0xffff, RZ, 0xc0, !PT ;  /* 0x0000ffff71037812 */ /* 0x020fe600078ec0ff */
[----:B------:R5:W-:Y:S01]  /*f900*/  STG.E.U16 desc[UR26][R156.64+-0x30], R129 ;  /* 0xffffd0819c007986 */ /* 0x000be2000c10151a */
[----:B------:R-:W-:Y:S01]  /*f910*/  SHF.R.U32.HI R176, RZ, 0x8, R3 ;  /* 0x00000008ffb07819 */ /* 0x000fe20000011603 */
[-C--:B----4-:R-:W-:Y:S03]  /*f920*/  HMMA.16816.F32 R36, R104, R120.reuse, R36 ;  /* 0x000000786824723c */ /* 0x090fe60000001824 */
[----:B------:R-:W-:Y:S05]  /*f930*/  LOP3.LUT R3, R176, 0xffff, RZ, 0xc0, !PT ;  /* 0x0000ffffb0037812 */ /* 0x000fea00078ec0ff */
[C---:B------:R-:W-:Y:S04]  /*f940*/  HMMA.16816.F32 R40, R116.reuse, R120, R40 ;  /* 0x000000787428723c */ /* 0x040fe80000001828 */
[C---:B------:R-:W-:Y:S02]  /*f950*/  PRMT R121, R170.reuse, 0x7610, R121 ;  /* 0x00007610aa797816 */ /* 0x040fe40000000079 */
[----:B------:R-:W-:Y:S02]  /*f960*/  PRMT R120, R170, 0x7632, R120 ;  /* 0x00007632aa787816 */ /* 0x000fe40000000078 */
[-C--:B------:R-:W-:Y:S03]  /*f970*/  HMMA.16816.F32 R44, R116, R122.reuse, R44 ;  /* 0x0000007a742c723c */ /* 0x080fe6000000182c */
[----:B-----5:R-:W-:Y:S05]  /*f980*/  LOP3.LUT R129, R137, 0xff, RZ, 0xc0, !PT ;  /* 0x000000ff89817812 */ /* 0x020fea00078ec0ff */
[C---:B------:R-:W-:Y:S04]  /*f990*/  HMMA.16816.F32 R48, R104.reuse, R122, R48 ;  /* 0x0000007a6830723c */ /* 0x040fe80000001830 */
[----:B------:R-:W-:Y:S01]  /*f9a0*/  PRMT R123, R121, 0x5410, R120 ;  /* 0x00005410797b7816 */ /* 0x000fe20000000078 */
[----:B--2---:R-:W-:Y:S01]  /*f9b0*/  @P6 HADD2 R135, -R132.H0_H0, -RZ.H0_H0 ;  /* 0xa00000ff84876230 */ /* 0x004fe20000000900 */
[----:B------:R-:W-:Y:S01]  /*f9c0*/  PRMT R172, R129, 0x5410, R172 ;  /* 0x0000541081ac7816 */ /* 0x000fe200000000ac */
[----:B------:R-:W-:Y:S03]  /*f9d0*/  @P2 HADD2 R134, -R131.H0_H0, -RZ.H0_H0 ;  /* 0xa00000ff83862230 */ /* 0x000fe60000000900 */
[----:B------:R2:W-:Y:S01]  /*f9e0*/  @P6 STL.S16 [R1+0x68], R135 ;  /* 0x0000688701006387 */ /* 0x0005e20000100600 */
[----:B------:R-:W-:Y:S02]  /*f9f0*/  PRMT R155, R135, 0x7610, R155 ;  /* 0x00007610879b7816 */ /* 0x000fe4000000009b */
[--C-:B------:R-:W-:Y:S01]  /*fa00*/  HSET2.LE.AND R172, R172, R216.reuse, PT ;  /* 0x000000d8acac7233 */ /* 0x100fe20003803000 */
[----:B------:R4:W-:Y:S01]  /*fa10*/  @P2 STL.S16 [R1+0x64], R134 ;  /* 0x0000648601002387 */ /* 0x0009e20000100600 */
[----:B------:R-:W-:Y:S02]  /*fa20*/  PRMT R148, R134, 0x7610, R148 ;  /* 0x0000761086947816 */ /* 0x000fe40000000094 */
[----:B------:R-:W-:Y:S02]  /*fa30*/  @P6 PRMT R132, R155, 0x5410, RZ ;  /* 0x000054109b846816 */ /* 0x000fe400000000ff */
[----:B------:R-:W-:Y:S02]  /*fa40*/  ISETP.GT.U32.AND P6, PT, R163, UR10, PT ;  /* 0x0000000aa3007c0c */ /* 0x000fe4000bfc4070 */
[----:B------:R-:W-:Y:S01]  /*fa50*/  @P2 PRMT R131, R148, 0x5410, RZ ;  /* 0x0000541094832816 */ /* 0x000fe200000000ff */
[----:B------:R-:W-:Y:S01]  /*fa60*/  STG.E.U16 desc[UR26][R156.64+-0x2e], R132 ;  /* 0xffffd2849c007986 */ /* 0x000fe2000c10151a */
[----:B------:R-:W-:Y:S02]  /*fa70*/  ISETP.GT.U32.AND P2, PT, R158, UR10, PT ;  /* 0x0000000a9e007c0c */ /* 0x000fe4000bf44070 */
[C---:B--2---:R-:W-:Y:S02]  /*fa80*/  PRMT R135, R112.reuse, 0x7771, RZ ;  /* 0x0000777170877816 */ /* 0x044fe400000000ff */
[----:B----4-:R-:W-:Y:S02]  /*fa90*/  PRMT R134, R112, 0x7772, RZ ;  /* 0x0000777270867816 */ /* 0x010fe400000000ff */
[----:B------:R-:W-:Y:S02]  /*faa0*/  PRMT R112, R151, 0x7610, R112 ;  /* 0x0000761097707816 */ /* 0x000fe40000000070 */
[----:B------:R-:W-:Y:S04]  /*fab0*/  PRMT R179, R134, 0x5410, R133 ;  /* 0x0000541086b37816 */ /* 0x000fe80000000085 */
[----:B------:R-:W-:Y:S05]  /*fac0*/  LOP3.LUT R179, R179, 0xff00ff, RZ, 0xc0, !PT ;  /* 0x00ff00ffb3b37812 */ /* 0x000fea00078ec0ff */
[--C-:B------:R-:W-:Y:S01]  /*fad0*/  HSET2.LE.AND R179, R179, R216.reuse, PT ;  /* 0x000000d8b3b37233 */ /* 0x100fe20003803000 */
[----:B---3--:R-:W-:Y:S05]  /*fae0*/  @P4 HADD2 R128, -R130.H0_H0, -RZ.H0_H0 ;  /* 0xa00000ff82804230 */ /* 0x008fea0000000900 */
[----:B------:R2:W-:Y:S01]  /*faf0*/  @P4 STL.S16 [R1+0x60], R128 ;  /* 0x0000608001004387 */ /* 0x0005e20000100600 */
[----:B------:R-:W-:Y:S04]  /*fb00*/  PRMT R108, R128, 0x7610, R108 ;  /* 0x00007610806c7816 */ /* 0x000fe8000000006c */
[----:B------:R-:W-:Y:S02]  /*fb10*/  @P4 PRMT R130, R108, 0x5410, RZ ;  /* 0x000054106c824816 */ /* 0x000fe400000000ff */
[----:B------:R-:W3:Y:S01]  /*fb20*/  LDSM.16.MT88.4 R108, [R140+0x1800] ;  /* 0x001800008c6c783b */ /* 0x000ee20000004200 */
[----:B------:R-:W-:Y:S02]  /*fb30*/  ISETP.LE.U32.AND P4, PT, R3, UR10, PT ;  /* 0x0000000a03007c0c */ /* 0x000fe4000bf83070 */
[----:B------:R-:W-:Y:S02]  /*fb40*/  PRMT R3, R137, 0x7632, R3 ;  /* 0x0000763289037816 */ /* 0x000fe40000000003 */
[----:B------:R-:W-:Y:S01]  /*fb50*/  SHF.R.U32.HI R137, RZ, 0x18, R137 ;  /* 0x00000018ff897819 */ /* 0x000fe20000011689 */
[----:B------:R-:W-:Y:S01]  /*fb60*/  @P1 HADD2 R127, -R150.H1_H1, -RZ.H0_H0 ;  /* 0xa00000ff967f1230 */ /* 0x000fe20000000d00 */
[----:B------:R-:W-:Y:S01]  /*fb70*/  PRMT R150, R150, 0x7632, R150 ;  /* 0x0000763296967816 */ /* 0x000fe20000000096 */
[C---:B------:R-:W-:Y:S03]  /*fb80*/  @P6 HADD2 R115, -R151.reuse.H0_H0, -RZ.H0_H0 ;  /* 0xa00000ff97736230 */ /* 0x040fe60000000900 */
[----:B------:R4:W-:Y:S01]  /*fb90*/  @P1 STL.S16 [R1+0x3c], R127 ;  /* 0x00003c7f01001387 */ /* 0x0009e20000100600 */
[----:B------:R-:W-:Y:S01]  /*fba0*/  PRMT R142, R127, 0x7610, R142 ;  /* 0x000076107f8e7816 */ /* 0x000fe2000000008e */
[----:B--2---:R2:W5:Y:S01]  /*fbb0*/  MUFU.EX2 R128, R215 ;  /* 0x000000d700807308 */ /* 0x0045620000000800 */
[----:B------:R-:W-:Y:S01]  /*fbc0*/  @P2 HADD2 R114, -R151.H1_H1, -RZ.H0_H0 ;  /* 0xa00000ff97722230 */ /* 0x000fe20000000d00 */
[----:B------:R-:W-:Y:S01]  /*fbd0*/  @P6 STL.S16 [R1+0x38], R115 ;  /* 0x0000387301006387 */ /* 0x000fe20000100600 */
[----:B------:R-:W-:Y:S02]  /*fbe0*/  PRMT R138, R115, 0x7610, R138 ;  /* 0x00007610738a7816 */ /* 0x000fe4000000008a */
[----:B------:R-:W-:Y:S01]  /*fbf0*/  @P1 PRMT R150, R142, 0x5410, RZ ;  /* 0x000054108e961816 */ /* 0x000fe200000000ff */
[----:B------:R1:W-:Y:S01]  /*fc00*/  @P2 STL.S16 [R1+0x34], R114 ;  /* 0x0000347201002387 */ /* 0x0003e20000100600 */
[----:B------:R-:W-:Y:S02]  /*fc10*/  PRMT R145, R114, 0x7610, R145 ;  /* 0x0000761072917816 */ /* 0x000fe40000000091 */
[----:B------:R-:W-:Y:S01]  /*fc20*/  @P6 PRMT R112, R138, 0x5410, RZ ;  /* 0x000054108a706816 */ /* 0x000fe200000000ff */
[----:B------:R1:W5:Y:S01]  /*fc30*/  LDL.S16 R159, [R1+0x4c] ;  /* 0x00004c00019f7983 */ /* 0x0003620000100600 */
[----:B------:R-:W-:Y:S02]  /*fc40*/  ISETP.LE.U32.AND P1, PT, R129, UR10, PT ;  /* 0x0000000a81007c0c */ /* 0x000fe4000bf23070 */
[----:B------:R-:W-:Y:S01]  /*fc50*/  PRMT R151, R151, 0x7632, R151 ;  /* 0x0000763297977816 */ /* 0x000fe20000000097 */
[----:B------:R5:W5:Y:S01]  /*fc60*/  LDL.S16 R158, [R1+0x48] ;  /* 0x00004800019e7983 */ /* 0x000b620000100600 */
[----:B------:R-:W-:Y:S03]  /*fc70*/  @P2 PRMT R151, R145, 0x5410, RZ ;  /* 0x0000541091972816 */ /* 0x000fe600000000ff */
[----:B------:R5:W5:Y:S01]  /*fc80*/  LDL.S16 R155, [R1+0x44] ;  /* 0x00004400019b7983 */ /* 0x000b620000100600 */
[-C--:B---3--:R-:W-:Y:S03]  /*fc90*/  HMMA.16816.F32 R52, R104, R108.reuse, R52 ;  /* 0x0000006c6834723c */ /* 0x088fe60000001834 */
[----:B------:R3:W3:Y:S01]  /*fca0*/  LDL.S16 R149, [R1+0x54] ;  /* 0x0000540001957983 */ /* 0x0006e20000100600 */
[----:B----4-:R4:W5:Y:S03]  /*fcb0*/  MUFU.EX2 R127, R214 ;  /* 0x000000d6007f7308 */ /* 0x0109660000000800 */
[----:B------:R3:W3:Y:S01]  /*fcc0*/  LDL.S16 R148, [R1+0x50] ;  /* 0x0000500001947983 */ /* 0x0006e20000100600 */
[C---:B------:R-:W-:Y:S01]  /*fcd0*/  HMMA.16816.F32 R56, R116.reuse, R108, R56 ;  /* 0x0000006c7438723c */ /* 0x040fe20000001838 */
[----:B--2---:R-:W2:Y:S03]  /*fce0*/  S2R R215, SR_TID.X ;  /* 0x0000000000d77919 */ /* 0x004ea60000002100 */
[C---:B-1----:R-:W-:Y:S01]  /*fcf0*/  IMAD.WIDE R114, R204.reuse, -0x70, R124 ;  /* 0xffffff90cc727825 */ /* 0x042fe200078e027c */
[----:B----4-:R-:W1:Y:S03]  /*fd00*/  S2R R214, SR_TID.X ;  /* 0x0000000000d67919 */ /* 0x010e660000002100 */
[-C--:B------:R-:W-:Y:S01]  /*fd10*/  HMMA.16816.F32 R60, R116, R110.reuse, R60 ;  /* 0x0000006e743c723c */ /* 0x080fe2000000183c */
[----:B------:R4:W-:Y:S02]  /*fd20*/  STG.E.U16 desc[UR26][R114.64+-0x2e], R130 ;  /* 0xffffd28272007986 */ /* 0x0009e4000c10151a */
[C---:B------:R-:W-:Y:S02]  /*fd30*/  IMAD.WIDE R124, R204.reuse, 0x70, R114 ;  /* 0x00000070cc7c7825 */ /* 0x040fe400078e0272 */
[----:B------:R1:W-:Y:S03]  /*fd40*/  STG.E.U16 desc[UR26][R114.64+-0x30], R131 ;  /* 0xffffd08372007986 */ /* 0x0003e6000c10151a */
[C---:B------:R-:W-:Y:S01]  /*fd50*/  HMMA.16816.F32 R64, R104.reuse, R110, R64 ;  /* 0x0000006e6840723c */ /* 0x040fe20000001840 */
[----:B------:R-:W-:Y:S03]  /*fd60*/  STG.E.U16 desc[UR26][R124.64+-0x30], R126 ;  /* 0xffffd07e7c007986 */ /* 0x000fe6000c10151a */
[C---:B------:R-:W-:Y:S01]  /*fd70*/  IMAD.WIDE R108, R204.reuse, -0x70, R124 ;  /* 0xffffff90cc6c7825 */ /* 0x040fe200078e027c */
[----:B------:R-:W-:Y:S01]  /*fd80*/  PRMT R110, R153, 0x7610, R110 ;  /* 0x00007610996e7816 */ /* 0x000fe2000000006e */
[----:B------:R1:W-:Y:S02]  /*fd90*/  STG.E.U16 desc[UR26][R124.64+-0x2e], R150 ;  /* 0xffffd2967c007986 */ /* 0x0003e4000c10151a */
[----:B------:R-:W-:Y:S02]  /*fda0*/  IMAD.WIDE R182, R204, 0x70, R108 ;  /* 0x00000070ccb67825 */ /* 0x000fe400078e026c */
[----:B------:R-:W-:Y:S04]  /*fdb0*/  STG.E.U16 desc[UR26][R190.64+-0x30], R112 ;  /* 0xffffd070be007986 */ /* 0x000fe8000c10151a */
[----:B------:R-:W-:Y:S01]  /*fdc0*/  STG.E.U16 desc[UR26][R190.64+-0x2e], R151 ;  /* 0xffffd297be007986 */ /* 0x000fe2000c10151a */
[----:B--2---:R-:W-:Y:S01]  /*fdd0*/  IMAD.SHL.U32 R215, R215, 0x20, RZ ;  /* 0x00000020d7d77824 */ /* 0x004fe200078e00ff */
[----:B----4-:R-:W-:Y:S01]  /*fde0*/  LOP3.LUT R130, R3, 0xff, RZ, 0xc0, !PT ;  /* 0x000000ff03827812 */ /* 0x010fe200078ec0ff */
[----:B-----5:R-:W-:Y:S01]  /*fdf0*/  FADD.FTZ R3, R128, R169 ;  /* 0x000000a980037221 */ /* 0x020fe20000010000 */
[C---:B-1----:R-:W-:Y:S03]  /*fe00*/  F2FP.F16.F32.PACK_AB R131, R127.reuse, R128 ;  /* 0x000000807f83723e */ /* 0x042fe600000000ff */
[--C-:B------:R-:W-:Y:S01]  /*fe10*/  FADD.FTZ R127, R127, R3.reuse ;  /* 0x000000037f7f7221 */ /* 0x100fe20000010000 */
[----:B------:R-:W-:Y:S02]  /*fe20*/  ISETP.LE.U32.AND P6, PT, R130, UR10, PT ;  /* 0x0000000a82007c0c */ /* 0x000fe4000bfc3070 */
[----:B------:R-:W-:Y:S02]  /*fe30*/  PRMT R3, R0, 0x7632, R3 ;  /* 0x0000763200037816 */ /* 0x000fe40000000003 */
[----:B------:R1:W-:Y:S01]  /*fe40*/  STL [R1+0x8], R127 ;  /* 0x0000087f01007387 */ /* 0x0003e20000100800 */
[C---:B------:R-:W-:Y:S01]  /*fe50*/  LOP3.LUT R128, R113.reuse, 0xff, RZ, 0xc0, !PT ;  /* 0x000000ff71807812 */ /* 0x040fe200078ec0ff */
[----:B------:R-:W-:Y:S01]  /*fe60*/  IMAD.MOV.U32 R124, RZ, RZ, R146 ;  /* 0x000000ffff7c7224 */ /* 0x000fe200078e0092 */
[----:B------:R-:W-:Y:S01]  /*fe70*/  PRMT R126, R113, 0x7632, R126 ;  /* 0x00007632717e7816 */ /* 0x000fe2000000007e */
[----:B------:R4:W2:Y:S01]  /*fe80*/  LDL.S16 R142, [R1+0x30] ;  /* 0x00003000018e7983 */ /* 0x0008a20000100600 */
[----:B------:R-:W-:Y:S02]  /*fe90*/  ISETP.LE.U32.AND P2, PT, R128, UR10, PT ;  /* 0x0000000a80007c0c */ /* 0x000fe4000bf43070 */
[----:B------:R-:W-:Y:S01]  /*fea0*/  LOP3.LUT R126, R126, 0xff, RZ, 0xc0, !PT ;  /* 0x000000ff7e7e7812 */ /* 0x000fe200078ec0ff */
[----:B------:R4:W5:Y:S01]  /*feb0*/  LDL.S16 R138, [R1+0x2c] ;  /* 0x00002c00018a7983 */ /* 0x0009620000100600 */
[----:B------:R-:W-:Y:S02]  /*fec0*/  PRMT R122, R0, 0x5410, R3 ;  /* 0x00005410007a7816 */ /* 0x000fe40000000003 */
[----:B------:R-:W-:Y:S02]  /*fed0*/  LOP3.LUT R124, R124, 0xff, RZ, 0xc0, !PT ;  /* 0x000000ff7c7c7812 */ /* 0x000fe400078ec0ff */
[----:B------:R-:W-:Y:S02]  /*fee0*/  PRMT R173, R130, 0x5410, R137 ;  /* 0x0000541082ad7816 */ /* 0x000fe40000000089 */
[----:B------:R-:W-:Y:S02]  /*fef0*/  LOP3.LUT R172, R122, R172, RZ, 0xc0, !PT ;  /* 0x000000ac7aac7212 */ /* 0x000fe400078ec0ff */
[----:B------:R-:W-:Y:S02]  /*ff00*/  PRMT R176, R128, 0x5410, R176 ;  /* 0x0000541080b07816 */ /* 0x000fe400000000b0 */
[--C-:B------:R-:W-:Y:S03]  /*ff10*/  HSET2.LE.AND R173, R173, R216.reuse, PT ;  /* 0x000000d8adad7233 */ /* 0x100fe60003803000 */
[--C-:B------:R-:W-:Y:S02]  /*ff20*/  HSET2.LE.AND R176, R176, R216.reuse, PT ;  /* 0x000000d8b0b07233 */ /* 0x100fe40003803000 */
[----:B------:R-:W-:Y:S02]  /*ff30*/  LOP3.LUT R173, R123, R173, RZ, 0xc0, !PT ;  /* 0x000000ad7bad7212 */ /* 0x000fe400078ec0ff */
[----:B-1----:R-:W-:Y:S02]  /*ff40*/  SHF.R.U32.HI R127, RZ, 0x18, R113 ;  /* 0x00000018ff7f7819 */ /* 0x002fe40000011671 */
[----:B------:R-:W-:Y:S02]  /*ff50*/  LOP3.LUT R176, R153, R176, RZ, 0xc0, !PT ;  /* 0x000000b099b07212 */ /* 0x000fe400078ec0ff */
[----:B------:R-:W-:Y:S05]  /*ff60*/  PRMT R177, R126, 0x5410, R127 ;  /* 0x000054107eb17816 */ /* 0x000fea000000007f */
[--C-:B------:R-:W-:Y:S05]  /*ff70*/  HSET2.LE.AND R177, R177, R216.reuse, PT ;  /* 0x000000d8b1b17233 */ /* 0x100fea0003803000 */
[----:B------:R-:W-:Y:S01]  /*ff80*/  LOP3.LUT R177, R152, R177, RZ, 0xc0, !PT ;  /* 0x000000b198b17212 */ /* 0x000fe200078ec0ff */
[----:B------:R-:W-:Y:S02]  /*ff90*/  @!P1 HADD2 R159, -R0.H0_H0, -RZ.H0_H0 ;  /* 0xa00000ff009f9230 */ /* 0x000fe40000000900 */
[----:B------:R-:W-:Y:S03]  /*ffa0*/  @!P5 HADD2 R158, -R3.H0_H0, -RZ.H0_H0 ;  /* 0xa00000ff039ed230 */ /* 0x000fe60000000900 */
[----:B------:R-:W-:Y:S01]  /*ffb0*/  @!P1 STL.S16 [R1+0x4c], R159 ;  /* 0x00004c9f01009387 */ /* 0x000fe20000100600 */
[----:B------:R-:W-:Y:S01]  /*ffc0*/  PRMT R154, R159, 0x7610, R154 ;  /* 0x000076109f9a7816 */ /* 0x000fe2000000009a */
[----:B------:R-:W-:Y:S02]  /*ffd0*/  @!P6 HADD2 R155, -R121.H0_H0, -RZ.H0_H0 ;  /* 0xa00000ff799be230 */ /* 0x000fe40000000900 */
[----:B------:R-:W-:Y:S01]  /*ffe0*/  @!P5 STL.S16 [R1+0x48], R158 ;  /* 0x0000489e0100d387 */ /* 0x000fe20000100600 */
[----:B------:R-:W-:Y:S02]  /*fff0*/  @!P1 PRMT R0, R154, 0x5410, RZ ;  /* 0x000054109a009816 */ /* 0x000fe400000000ff */
[----:B------:R-:W-:Y:S01]  /*10000*/  ISETP.LE.U32.AND P1, PT, R127, UR10, PT ;  /* 0x0000000a7f007c0c */ /* 0x000fe2000bf23070 */
[----:B------:R-:W-:Y:S01]  /*10010*/  @!P6 STL.S16 [R1+0x44], R155 ;  /* 0x0000449b0100e387 */ /* 0x000fe20000100600 */
[----:B------:R-:W-:Y:S01]  /*10020*/  PRMT R114, R155, 0x7610, R114 ;  /* 0x000076109b727816 */ /* 0x000fe20000000072 */
[C---:B---3--:R-:W-:Y:S01]  /*10030*/  @!P2 HADD2 R149, -R153.reuse.H0_H0, -RZ.H0_H0 ;  /* 0xa00000ff9995a230 */ /* 0x048fe20000000900 */
[----:B------:R-:W-:Y:S01]  /*10040*/  PRMT R115, R158, 0x7610, R115 ;  /* 0x000076109e737816 */ /* 0x000fe20000000073 */
[----:B------:R4:W3:Y:S01]  /*10050*/  LDL.S16 R145, [R1+0x40] ;  /* 0x0000400001917983 */ /* 0x0008e20000100600 */
[----:B------:R-:W-:Y:S01]  /*10060*/  @!P6 PRMT R121, R114, 0x5410, RZ ;  /* 0x000054107279e816 */ /* 0x000fe200000000ff */
[----:B------:R-:W-:Y:S01]  /*10070*/  @!P4 HADD2 R148, -R153.H1_H1, -RZ.H0_H0 ;  /* 0xa00000ff9994c230 */ /* 0x000fe20000000d00 */
[----:B------:R-:W-:Y:S01]  /*10080*/  ISETP.LE.U32.AND P6, PT, R126, UR10, PT ;  /* 0x0000000a7e007c0c */ /* 0x000fe2000bfc3070 */
[----:B------:R-:W-:Y:S01]  /*10090*/  @!P2 STL.S16 [R1+0x54], R149 ;  /* 0x000054950100a387 */ /* 0x000fe20000100600 */
[----:B------:R-:W-:Y:S02]  /*100a0*/  @!P5 PRMT R3, R115, 0x5410, RZ ;  /* 0x000054107303d816 */ /* 0x000fe400000000ff */
[----:B------:R-:W-:Y:S01]  /*100b0*/  ISETP.LE.U32.AND P5, PT, R137, UR10, PT ;  /* 0x0000000a89007c0c */ /* 0x000fe2000bfa3070 */
[----:B------:R-:W-:Y:S01]  /*100c0*/  @!P4 STL.S16 [R1+0x50], R148 ;  /* 0x000050940100c387 */ /* 0x000fe20000100600 */
[----:B------:R-:W-:Y:S02]  /*100d0*/  PRMT R141, R148, 0x7610, R141 ;  /* 0x00007610948d7816 */ /* 0x000fe4000000008d */
[----:B------:R-:W-:Y:S01]  /*100e0*/  PRMT R143, R149, 0x7610, R143 ;  /* 0x00007610958f7816 */ /* 0x000fe2000000008f */
[----:B------:R1:W-:Y:S03]  /*100f0*/  STG.E.U16 desc[UR26][R156.64+-0x1e], R3 ;  /* 0xffffe2039c007986 */ /* 0x0003e6000c10151a */
[----:B------:R-:W-:Y:S01]  /*10100*/  @!P2 PRMT R110, R143, 0x5410, RZ ;  /* 0x000054108f6ea816 */ /* 0x000fe200000000ff */
[----:B------:R4:W-:Y:S04]  /*10110*/  STG.E.U16 desc[UR26][R156.64+-0x20], R0 ;  /* 0xffffe0009c007986 */ /* 0x0009e8000c10151a */
[----:B------:R4:W-:Y:S04]  /*10120*/  STG.E.U16 desc[UR26][R108.64+-0x20], R121 ;  /* 0xffffe0796c007986 */ /* 0x0009e8000c10151a */
[----:B------:R-:W5:Y:S01]  /*10130*/  LDSM.16.MT88.4 R112, [R208+0xb800] ;  /* 0x00b80000d070783b */ /* 0x000f620000004200 */
[----:B-1----:R-:W1:Y:S01]  /*10140*/  MUFU.EX2 R3, R186 ;  /* 0x000000ba00037308 */ /* 0x002e620000000800 */
[----:B----4-:R-:W-:Y:S02]  /*10150*/  PRMT R0, R2, 0x7632, R0 ;  /* 0x0000763202007816 */ /* 0x010fe40000000000 */
[----:B------:R-:W-:Y:S04]  /*10160*/  PRMT R121, R146, 0x7771, RZ ;  /* 0x0000777192797816 */ /* 0x000fe800000000ff */
[----:B------:R-:W-:Y:S02]  /*10170*/  ISETP.GT.U32.AND P2, PT, R121, UR10, PT ;  /* 0x0000000a79007c0c */ /* 0x000fe4000bf44070 */
[----:B------:R-:W-:Y:S01]  /*10180*/  PRMT R174, R124, 0x5410, R121 ;  /* 0x000054107cae7816 */ /* 0x000fe20000000079 */
[----:B------:R-:W-:Y:S01]  /*10190*/  FADD.FTZ R121, R180, R185 ;  /* 0x000000b9b4797221 */ /* 0x000fe20000010000 */
[----:B--2---:R-:W-:Y:S03]  /*101a0*/  @!P6 HADD2 R142, -R152.H0_H0, -RZ.H0_H0 ;  /* 0xa00000ff988ee230 */ /* 0x004fe60000000900 */
[--C-:B------:R-:W-:Y:S01]  /*101b0*/  HSET2.LE.AND R174, R174, R216.reuse, PT ;  /* 0x000000d8aeae7233 */ /* 0x100fe20003803000 */
[----:B-----5:R-:W-:Y:S01]  /*101c0*/  @!P1 HADD2 R138, -R152.H1_H1, -RZ.H0_H0 ;  /* 0xa00000ff988a9230 */ /* 0x020fe20000000d00 */
[----:B------:R2:W-:Y:S01]  /*101d0*/  @!P6 STL.S16 [R1+0x30], R142 ;  /* 0x0000308e0100e387 */ /* 0x0005e20000100600 */
[----:B------:R-:W-:Y:S01]  /*101e0*/  PRMT R139, R142, 0x7610, R139 ;  /* 0x000076108e8b7816 */ /* 0x000fe2000000008b */
[-C--:B------:R-:W-:Y:S02]  /*101f0*/  HMMA.16816.F32 R68, R104, R112.reuse, R68 ;  /* 0x000000706844723c */ /* 0x080fe40000001844 */
[----:B------:R4:W-:Y:S01]  /*10200*/  @!P1 STL.S16 [R1+0x2c], R138 ;  /* 0x00002c8a01009387 */ /* 0x0009e20000100600 */
[----:B------:R-:W-:Y:S05]  /*10210*/  PRMT R132, R138, 0x7610, R132 ;  /* 0x000076108a847816 */ /* 0x000fea0000000084 */
[C---:B------:R-:W-:Y:S08]  /*10220*/  HMMA.16816.F32 R72, R116.reuse, R112, R72 ;  /* 0x000000707448723c */ /* 0x040ff00000001848 */
[-C--:B------:R-:W-:Y:S01]  /*10230*/  HMMA.16816.F32 R76, R116, R114.reuse, R76 ;  /* 0x00000072744c723c */ /* 0x080fe2000000184c */
[----:B--2---:R2:W5:Y:S07]  /*10240*/  LDL.S16 R142, [R1+0x5c] ;  /* 0x00005c00018e7983 */ /* 0x00456e0000100600 */
[C---:B------:R-:W-:Y:S01]  /*10250*/  HMMA.16816.F32 R80, R104.reuse, R114, R80 ;  /* 0x000000726850723c */ /* 0x040fe20000001850 */
[----:B----4-:R2:W4:Y:S03]  /*10260*/  LDL.S16 R138, [R1+0x58] ;  /* 0x00005800018a7983 */ /* 0x0105260000100600 */
[----:B---3--:R-:W-:Y:S05]  /*10270*/  @!P5 HADD2 R145, -R120.H0_H0, -RZ.H0_H0 ;  /* 0xa00000ff7891d230 */ /* 0x008fea0000000900 */
[----:B------:R-:W-:Y:S01]  /*10280*/  PRMT R144, R145, 0x7610, R144 ;  /* 0x0000761091907816 */ /* 0x000fe20000000090 */
[----:B------:R-:W-:Y:S03]  /*10290*/  @!P5 STL.S16 [R1+0x40], R145 ;  /* 0x000040910100d387 */ /* 0x000fe60000100600 */
[----:B------:R-:W-:Y:S02]  /*102a0*/  @!P5 PRMT R120, R144, 0x5410, RZ ;  /* 0x000054109078d816 */ /* 0x000fe400000000ff */
[----:B------:R-:W-:Y:S03]  /*102b0*/  ISETP.LE.U32.AND P5, PT, R124, UR10, PT ;  /* 0x0000000a7c007c0c */ /* 0x000fe6000bfa3070 */
[----:B------:R3:W-:Y:S04]  /*102c0*/  STG.E.U16 desc[UR26][R108.64+-0x1e], R120 ;  /* 0xffffe2786c007986 */ /* 0x0007e8000c10151a */
[----:B------:R-:W-:Y:S01]  /*102d0*/  STG.E.U16 desc[UR26][R182.64+-0x20], R110 ;  /* 0xffffe06eb6007986 */ /* 0x000fe2000c10151a */
[----:B---3--:R-:W-:Y:S01]  /*102e0*/  FADD.FTZ R108, R181, R175 ;  /* 0x000000afb56c7221 */ /* 0x008fe20000010000 */
[C---:B-1----:R-:W-:Y:S02]  /*102f0*/  F2FP.F16.F32.PACK_AB R181, R3.reuse, R181 ;  /* 0x000000b503b5723e */ /* 0x042fe400000000ff */
[----:B------:R-:W-:Y:S01]  /*10300*/  PRMT R120, R152, 0x7610, R120 ;  /* 0x0000761098787816 */ /* 0x000fe20000000078 */
[----:B------:R-:W-:Y:S01]  /*10310*/  FADD.FTZ R229, R3, R108 ;  /* 0x0000006c03e57221 */ /* 0x000fe20000010000 */
[----:B------:R-:W-:Y:S01]  /*10320*/  PRMT R3, R153, 0x7632, R3 ;  /* 0x0000763299037816 */ /* 0x000fe20000000003 */
[----:B------:R-:W1:Y:S01]  /*10330*/  LDSM.16.MT88.4 R108, [R140+0x2800] ;  /* 0x002800008c6c783b */ /* 0x000e620000004200 */
[----:B------:R-:W-:Y:S02]  /*10340*/  @!P4 PRMT R3, R141, 0x5410, RZ ;  /* 0x000054108d03c816 */ /* 0x000fe400000000ff */
[----:B------:R-:W-:Y:S02]  /*10350*/  @!P6 PRMT R120, R139, 0x5410, RZ ;  /* 0x000054108b78e816 */ /* 0x000fe400000000ff */
[----:B------:R-:W-:Y:S02]  /*10360*/  ISETP.GT.U32.AND P4, PT, R135, UR10, PT ;  /* 0x0000000a87007c0c */ /* 0x000fe4000bf84070 */
[----:B------:R-:W-:Y:S01]  /*10370*/  PRMT R141, R146, 0x7772, RZ ;  /* 0x00007772928d7816 */ /* 0x000fe200000000ff */
[----:B------:R3:W-:Y:S03]  /*10380*/  STG.E.U16 desc[UR26][R182.64+-0x1e], R3 ;  /* 0xffffe203b6007986 */ /* 0x0007e6000c10151a */
[C---:B------:R-:W-:Y:S01]  /*10390*/  ISETP.GT.U32.AND P6, PT, R141.reuse, UR10, PT ;  /* 0x0000000a8d007c0c */ /* 0x040fe2000bfc4070 */
[----:B------:R2:W-:Y:S01]  /*103a0*/  STG.E.U16 desc[UR26][R190.64+-0x20], R120 ;  /* 0xffffe078be007986 */ /* 0x0005e2000c10151a */
[----:B---3--:R-:W-:Y:S02]  /*103b0*/  PRMT R3, R152, 0x7632, R3 ;  /* 0x0000763298037816 */ /* 0x008fe40000000003 */
[----:B------:R-:W-:Y:S01]  /*103c0*/  @!P1 PRMT R3, R132, 0x5410, RZ ;  /* 0x0000541084039816 */ /* 0x000fe200000000ff */
[----:B-----5:R-:W-:Y:S01]  /*103d0*/  @!P5 HADD2 R142, -R2.H0_H0, -RZ.H0_H0 ;  /* 0xa00000ff028ed230 */ /* 0x020fe20000000900 */
[----:B------:R-:W-:Y:S01]  /*103e0*/  IADD3 R112, P1, PT, R156, -0x80, RZ ;  /* 0xffffff809c707810 */ /* 0x000fe20007f3e0ff */
[-C--:B-1----:R-:W-:Y:S02]  /*103f0*/  HMMA.16816.F32 R84, R104, R108.reuse, R84 ;  /* 0x0000006c6854723c */ /* 0x082fe40000001854 */
[----:B------:R1:W-:Y:S01]  /*10400*/  STG.E.U16 desc[UR26][R190.64+-0x1e], R3 ;  /* 0xffffe203be007986 */ /* 0x0003e2000c10151a */
[----:B----4-:R-:W-:Y:S01]  /*10410*/  @P2 HADD2 R138, -R0.H0_H0, -RZ.H0_H0 ;  /* 0xa00000ff008a2230 */ /* 0x010fe20000000900 */
[----:B------:R-:W-:Y:S02]  /*10420*/  PRMT R125, R142, 0x7610, R125 ;  /* 0x000076108e7d7816 */ /* 0x000fe4000000007d */
[----:B------:R-:W-:Y:S02]  /*10430*/  @!P5 STL.S16 [R1+0x5c], R142 ;  /* 0x00005c8e0100d387 */ /* 0x000fe40000100600 */
[C---:B------:R-:W-:Y:S02]  /*10440*/  HMMA.16816.F32 R88, R116.reuse, R108, R88 ;  /* 0x0000006c7458723c */ /* 0x040fe40000001858 */
[----:B------:R-:W-:Y:S02]  /*10450*/  @P2 STL.S16 [R1+0x58], R138 ;  /* 0x0000588a01002387 */ /* 0x000fe40000100600 */
[----:B--2---:R-:W-:Y:S02]  /*10460*/  PRMT R120, R138, 0x7610, R120 ;  /* 0x000076108a787816 */ /* 0x004fe40000000078 */
[----:B------:R2:W-:Y:S01]  /*10470*/  STL [R1+0x10], R112 ;  /* 0x0000107001007387 */ /* 0x0005e20000100800 */
[----:B------:R-:W-:Y:S01]  /*10480*/  PRMT R108, R141, 0x5410, R184 ;  /* 0x000054108d6c7816 */ /* 0x000fe200000000b8 */
[-C--:B------:R-:W-:Y:S02]  /*10490*/  HMMA.16816.F32 R92, R116, R110.reuse, R92 ;  /* 0x0000006e745c723c */ /* 0x080fe4000000185c */
[----:B------:R3:W4:Y:S01]  /*104a0*/  LDL.S16 R113, [R1+0x20] ;  /* 0x0000200001717983 */ /* 0x0007220000100600 */
[----:B------:R-:W-:Y:S05]  /*104b0*/  LOP3.LUT R108, R108, 0xff00ff, RZ, 0xc0, !PT ;  /* 0x00ff00ff6c6c7812 */ /* 0x000fea00078ec0ff */
[----:B------:R-:W-:Y:S01]  /*104c0*/  HMMA.16816.F32 R96, R104, R110, R96 ;  /* 0x0000006e6860723c */ /* 0x000fe20000001860 */
[----:B------:R-:W-:Y:S03]  /*104d0*/  LDSM.16.MT88.4 R104, [R208+0xbc00] ;  /* 0x00bc0000d068783b */ /* 0x000fe60000004200 */
[--C-:B------:R-:W-:Y:S02]  /*104e0*/  HSET2.LE.AND R175, R108, R216.reuse, PT ;  /* 0x000000d86caf7233 */ /* 0x100fe40003803000 */
[----:B-1----:R-:W-:Y:S02]  /*104f0*/  PRMT R3, R2, 0x5410, R0 ;  /* 0x0000541002037816 */ /* 0x002fe40000000000 */
[----:B------:R-:W-:Y:S01]  /*10500*/  @!P5 PRMT R2, R125, 0x5410, RZ ;  /* 0x000054107d02d816 */ /* 0x000fe200000000ff */
[----:B------:R-:W-:Y:S01]  /*10510*/  LDSM.16.MT88.4 R108, [R140+0x1c00] ;  /* 0x001c00008c6c783b */ /* 0x000fe20000004200 */
[----:B------:R-:W-:Y:S02]  /*10520*/  @P2 PRMT R0, R120, 0x5410, RZ ;  /* 0x0000541078002816 */ /* 0x000fe400000000ff */
[----:B------:R-:W1:Y:S01]  /*10530*/  MUFU.EX2 R120, R189 ;  /* 0x000000bd00787308 */ /* 0x000e620000000800 */
[----:B------:R-:W-:Y:S02]  /*10540*/  ISETP.GT.U32.AND P2, PT, R134, UR10, PT ;  /* 0x0000000a86007c0c */ /* 0x000fe4000bf44070 */
[----:B--2---:R-:W-:Y:S02]  /*10550*/  IADD3.X R112, PT, PT, R157, -0x1, RZ, P1, !PT ;  /* 0xffffffff9d707810 */ /* 0x004fe40000ffe4ff */
[----:B------:R3:W2:Y:S01]  /*10560*/  LDL.S16 R138, [R1+0x28] ;  /* 0x00002800018a7983 */ /* 0x0006a20000100600 */
[----:B------:R-:W-:Y:S02]  /*10570*/  ISETP.GT.U32.AND P1, PT, R133, UR10, PT ;  /* 0x0000000a85007c0c */ /* 0x000fe4000bf24070 */
[----:B------:R-:W-:Y:S01]  /*10580*/  LOP3.LUT R174, R3, R174, RZ, 0xc0, !PT ;  /* 0x000000ae03ae7212 */ /* 0x000fe200078ec0ff */
[----:B------:R3:W5:Y:S04]  /*10590*/  LDL.S16 R125, [R1+0x24] ;  /* 0x00002400017d7983 */ /* 0x0007680000100600 */
[----:B------:R3:W-:Y:S01]  /*105a0*/  STL [R1+0xc], R112 ;  /* 0x00000c7001007387 */ /* 0x0007e20000100800 */
[C---:B-1----:R-:W-:Y:S01]  /*105b0*/  F2FP.F16.F32.PACK_AB R180, R120.reuse, R180 ;  /* 0x000000b478b4723e */ /* 0x042fe200000000ff */
[----:B------:R-:W-:Y:S02]  /*105c0*/  FADD.FTZ R228, R120, R121 ;  /* 0x0000007978e47221 */ /* 0x000fe40000010000 */
[----:B------:R1:W-:Y:S01]  /*105d0*/  STG.E.U16 desc[UR26][R156.64+-0xe], R0 ;  /* 0xfffff2009c007986 */ /* 0x0003e2000c10151a */
[----:B------:R-:W-:Y:S03]  /*105e0*/  LOP3.LUT R179, R180, R179, RZ, 0xc0, !PT ;  /* 0x000000b3b4b37212 */ /* 0x000fe600078ec0ff */
[----:B------:R1:W-:Y:S04]  /*105f0*/  STG.E.U16 desc[UR26][R156.64+-0x10], R2 ;  /* 0xfffff0029c007986 */ /* 0x0003e8000c10151a */
[----:B---3--:R3:W3:Y:S01]  /*10600*/  LDL.S16 R112, [R1+0x1c] ;  /* 0x00001c0001707983 */ /* 0x0086e20000100600 */
[----:B-1----:R-:W-:Y:S04]  /*10610*/  LOP3.LUT R0, R136, 0xff, RZ, 0xc0, !PT ;  /* 0x000000ff88007812 */ /* 0x002fe800078ec0ff */
[C---:B------:R-:W-:Y:S02]  /*10620*/  ISETP.LE.U32.AND P5, PT, R0.reuse, UR10, PT ;  /* 0x0000000a00007c0c */ /* 0x040fe4000bfa3070 */
[----:B------:R-:W-:Y:S02]  /*10630*/  PRMT R178, R0, 0x5410, R135 ;  /* 0x0000541000b27816 */ /* 0x000fe40000000087 */
[----:B------:R-:W1:Y:S01]  /*10640*/  LDSM.16.MT88.4 R132, [R208+0x9c00] ;  /* 0x009c0000d084783b */ /* 0x000e620000004200 */
[C---:B------:R-:W-:Y:S02]  /*10650*/  PRMT R0, R131.reuse, 0x7610, R0 ;  /* 0x0000761083007816 */ /* 0x040fe40000000000 */
[----:B------:R-:W-:Y:S02]  /*10660*/  PRMT R2, R131, 0x7632, R2 ;  /* 0x0000763283027816 */ /* 0x000fe40000000002 */
[----:B------:R-:W-:Y:S02]  /*10670*/  HSET2.LE.AND R178, R178, R216, PT ;  /* 0x000000d8b2b27233 */ /* 0x000fe40003803000 */
[----:B------:R-:W-:Y:S03]  /*10680*/  PRMT R3, R0, 0x5410, R2 ;  /* 0x0000541000037816 */ /* 0x000fe60000000002 */
[----:B------:R-:W-:Y:S02]  /*10690*/  LOP3.LUT R178, R181, R178, RZ, 0xc0, !PT ;  /* 0x000000b2b5b27212 */ /* 0x000fe400078ec0ff */
[----:B------:R-:W-:Y:S02]  /*106a0*/  LOP3.LUT R175, R3, R175, RZ, 0xc0, !PT ;  /* 0x000000af03af7212 */ /* 0x000fe400078ec0ff */
[----:B------:R-:W-:Y:S01]  /*106b0*/  PRMT R3, R181, 0x7632, R3 ;  /* 0x00007632b5037816 */ /* 0x000fe20000000003 */
[C---:B----4-:R-:W-:Y:S05]  /*106c0*/  @P2 HADD2 R113, -R180.reuse.H0_H0, -RZ.H0_H0 ;  /* 0xa00000ffb4712230 */ /* 0x050fea0000000900 */
[----:B------:R-:W-:Y:S01]  /*106d0*/  PRMT R186, R113, 0x7610, R186 ;  /* 0x0000761071ba7816 */ /* 0x000fe200000000ba */
[C---:B--2---:R-:W-:Y:S02]  /*106e0*/  @!P5 HADD2 R138, -R181.reuse.H0_H0, -RZ.H0_H0 ;  /* 0xa00000ffb58ad230 */ /* 0x044fe40000000900 */
[----:B-----5:R-:W-:Y:S03]  /*106f0*/  @P4 HADD2 R125, -R181.H1_H1, -RZ.H0_H0 ;  /* 0xa00000ffb57d4230 */ /* 0x020fe60000000d00 */
[----:B------:R1:W-:Y:S01]  /*10700*/  @!P5 STL.S16 [R1+0x28], R138 ;  /* 0x0000288a0100d387 */ /* 0x0003e20000100600 */
[----:B------:R-:W-:Y:S03]  /*10710*/  PRMT R188, R138, 0x7610, R188 ;  /* 0x000076108abc7816 */ /* 0x000fe600000000bc */
[----:B------:R-:W-:Y:S01]  /*10720*/  @P4 STL.S16 [R1+0x24], R125 ;  /* 0x0000247d01004387 */ /* 0x000fe20000100600 */
[----:B------:R-:W-:Y:S02]  /*10730*/  PRMT R187, R125, 0x7610, R187 ;  /* 0x000076107dbb7816 */ /* 0x000fe400000000bb */
[----:B------:R-:W-:Y:S01]  /*10740*/  @!P5 PRMT R181, R188, 0x5410, RZ ;  /* 0x00005410bcb5d816 */ /* 0x000fe200000000ff */
[----:B------:R-:W-:Y:S01]  /*10750*/  @P2 STL.S16 [R1+0x20], R113 ;  /* 0x0000207101002387 */ /* 0x000fe20000100600 */
[----:B------:R-:W-:Y:S03]  /*10760*/  @P4 PRMT R3, R187, 0x5410, RZ ;  /* 0x00005410bb034816 */ /* 0x000fe600000000ff */
[----:B------:R-:W2:Y:S01]  /*10770*/  LDSM.16.MT88.4 R124, [R140+0xc00] ;  /* 0x000c00008c7c783b */ /* 0x000ea20000004200 */
[-C--:B-1----:R-:W-:Y:S07]  /*10780*/  HMMA.16816.F32 R136, R172, R132.reuse, R4 ;  /* 0x00000084ac88723c */ /* 0x082fee0000001804 */
[----:B------:R-:W-:Y:S01]  /*10790*/  LDSM.16.MT88.4 R4, [R140+0x2c00] ;  /* 0x002c00008c04783b */ /* 0x000fe20000004200 */
[----:B---3--:R-:W-:Y:S01]  /*107a0*/  @P1 HADD2 R112, -R180.H1_H1, -RZ.H0_H0 ;  /* 0xa00000ffb4701230 */ /* 0x008fe20000000d00 */
[C---:B------:R-:W-:Y:S06]  /*107b0*/  HMMA.16816.F32 R168, R176.reuse, R132, R8 ;  /* 0x00000084b0a8723c */ /* 0x040fec0000001808 */
[----:B------:R-:W-:Y:S01]  /*107c0*/  @P1 STL.S16 [R1+0x1c], R112 ;  /* 0x00001c7001001387 */ /* 0x000fe20000100600 */
[----:B------:R-:W-:Y:S03]  /*107d0*/  PRMT R185, R112, 0x7610, R185 ;  /* 0x0000761070b97816 */ /* 0x000fe600000000b9 */
[----:B------:R1:W3:Y:S01]  /*107e0*/  LDL.S16 R192, [R1+0x18] ;  /* 0x0000180001c07983 */ /* 0x0002e20000100600 */
[-C--:B------:R-:W-:Y:S03]  /*107f0*/  HMMA.16816.F32 R164, R176, R134.reuse, R12 ;  /* 0x00000086b0a4723c */ /* 0x080fe6000000180c */
[----:B------:R1:W4:Y:S04]  /*10800*/  LDL.S16 R189, [R1+0x14] ;  /* 0x0000140001bd7983 */ /* 0x0003280000100600 */
[----:B------:R-:W5:Y:S01]  /*10810*/  LDSM.16.MT88.4 R112, [R208+0xac00] ;  /* 0x00ac0000d070783b */ /* 0x000f620000004200 */
[C---:B------:R-:W-:Y:S08]  /*10820*/  HMMA.16816.F32 R132, R172.reuse, R134, R16 ;  /* 0x00000086ac84723c */ /* 0x040ff00000001810 */
[-C--:B--2---:R-:W-:Y:S08]  /*10830*/  HMMA.16816.F32 R128, R172, R124.reuse, R20 ;  /* 0x0000007cac80723c */ /* 0x084ff00000001814 */
        /* <DEDUP_REMOVED lines=13> */
[----:B------:R-:W-:Y:S02]  /*10910*/  IMAD.MOV.U32 R105, RZ, RZ, R100 ;  /* 0x000000ffff697224 */ /* 0x000fe400078e0064 */
[----:B------:R-:W-:Y:S02]  /*10920*/  IMAD.MOV.U32 R104, RZ, RZ, R101 ;  /* 0x000000ffff687224 */ /* 0x000fe400078e0065 */
[-C--:B------:R-:W-:Y:S08]  /*10930*/  HMMA.16816.F32 R76, R176, R106.reuse, R76 ;  /* 0x0000006ab04c723c */ /* 0x080ff0000000184c */
[C---:B------:R-:W-:Y:S08]  /*10940*/  HMMA.16816.F32 R80, R172.reuse, R106, R80 ;  /* 0x0000006aac50723c */ /* 0x040ff00000001850 */
[-C--:B------:R-:W-:Y:S08]  /*10950*/  HMMA.16816.F32 R84, R172, R4.reuse, R84 ;  /* 0x00000004ac54723c */ /* 0x080ff00000001854 */
[C---:B------:R-:W-:Y:S08]  /*10960*/  HMMA.16816.F32 R88, R176.reuse, R4, R88 ;  /* 0x00000004b058723c */ /* 0x040ff00000001858 */
[-C--:B------:R-:W-:Y:S08]  /*10970*/  HMMA.16816.F32 R92, R176, R6.reuse, R92 ;  /* 0x00000006b05c723c */ /* 0x080ff0000000185c */
[----:B------:R-:W-:Y:S04]  /*10980*/  HMMA.16816.F32 R96, R172, R6, R96 ;  /* 0x00000006ac60723c */ /* 0x000fe80000001860 */
[----:B---3--:R-:W-:Y:S05]  /*10990*/  @P6 HADD2 R192, -R0.H0_H0, -RZ.H0_H0 ;  /* 0xa00000ff00c06230 */ /* 0x008fea0000000900 */
[----:B------:R-:W-:Y:S01]  /*109a0*/  @P6 STL.S16 [R1+0x18], R192 ;  /* 0x000018c001006387 */ /* 0x000fe20000100600 */
[----:B------:R-:W-:Y:S04]  /*109b0*/  PRMT R8, R192, 0x7610, R8 ;  /* 0x00007610c0087816 */ /* 0x000fe80000000008 */
[----:B------:R-:W-:Y:S01]  /*109c0*/  @P6 PRMT R0, R8, 0x5410, RZ ;  /* 0x0000541008006816 */ /* 0x000fe200000000ff */
[----:B------:R-:W-:Y:S01]  /*109d0*/  IMAD.WIDE R8, R204, -0x70, R182 ;  /* 0xffffff90cc087825 */ /* 0x000fe200078e02b6 */
[----:B------:R-:W-:Y:S04]  /*109e0*/  ISETP.GT.U32.AND P6, PT, R184, UR10, PT ;  /* 0x0000000ab8007c0c */ /* 0x000fe8000bfc4070 */
[----:B------:R2:W-:Y:S09]  /*109f0*/  STG.E.U16 desc[UR26][R8.64+-0x10], R0 ;  /* 0xfffff00008007986 */ /* 0x0005f2000c10151a */
[----:B----4-:R-:W-:Y:S05]  /*10a00*/  @P6 HADD2 R189, -R2.H0_H0, -RZ.H0_H0 ;  /* 0xa00000ff02bd6230 */ /* 0x010fea0000000900 */
[----:B------:R-:W-:Y:S01]  /*10a10*/  @P6 STL.S16 [R1+0x14], R189 ;  /* 0x000014bd01006387 */ /* 0x000fe20000100600 */
[----:B------:R-:W-:Y:S04]  /*10a20*/  PRMT R10, R189, 0x7610, R10 ;  /* 0x00007610bd0a7816 */ /* 0x000fe8000000000a */
[----:B------:R-:W-:Y:S05]  /*10a30*/  @P6 PRMT R2, R10, 0x5410, RZ ;  /* 0x000054100a026816 */ /* 0x000fea00000000ff */
[----:B------:R3:W-:Y:S01]  /*10a40*/  STG.E.U16 desc[UR26][R8.64+-0xe], R2 ;  /* 0xfffff20208007986 */ /* 0x0007e2000c10151a */
[----:B--2---:R-:W-:Y:S02]  /*10a50*/  PRMT R0, R180, 0x7632, R0 ;  /* 0x00007632b4007816 */ /* 0x004fe40000000000 */
[----:B------:R-:W-:Y:S02]  /*10a60*/  @P1 PRMT R0, R185, 0x5410, RZ ;  /* 0x00005410b9001816 */ /* 0x000fe400000000ff */
[----:B------:R-:W-:Y:S01]  /*10a70*/  @P2 PRMT R180, R186, 0x5410, RZ ;  /* 0x00005410bab42816 */ /* 0x000fe200000000ff */
[----:B---3--:R-:W-:Y:S04]  /*10a80*/  IMAD.WIDE R8, R204, 0x70, R8 ;  /* 0x00000070cc087825 */ /* 0x008fe800078e0208 */
[----:B------:R-:W-:Y:S01]  /*10a90*/  IMAD.MOV.U32 R2, RZ, RZ, R102 ;  /* 0x000000ffff027224 */ /* 0x000fe200078e0066 */
[----:B------:R-:W-:Y:S04]  /*10aa0*/  STG.E.U16 desc[UR26][R8.64+-0x10], R181 ;  /* 0xfffff0b508007986 */ /* 0x000fe8000c10151a */
[----:B------:R-:W-:Y:S04]  /*10ab0*/  STG.E.U16 desc[UR26][R8.64+-0xe], R3 ;  /* 0xfffff20308007986 */ /* 0x000fe8000c10151a */
[----:B------:R2:W-:Y:S04]  /*10ac0*/  STG.E.U16 desc[UR26][R190.64+-0xe], R0 ;  /* 0xfffff200be007986 */ /* 0x0005e8000c10151a */
[----:B------:R1:W-:Y:S01]  /*10ad0*/  STG.E.U16 desc[UR26][R190.64+-0x10], R180 ;  /* 0xfffff0b4be007986 */ /* 0x0003e2000c10151a */
[----:B--2---:R-:W-:Y:S01]  /*10ae0*/  IMAD.MOV.U32 R0, RZ, RZ, R103 ;  /* 0x000000ffff007224 */ /* 0x004fe200078e0067 */
[----:B------:R-:W-:Y:S06]  /*10af0*/  BRA.U UP0, `(.L_x_698) ;  /* 0xffffff9500b87547 */ /* 0x000fec000b83ffff */
.L_x_697:
[----:B------:R-:W2:Y:S01]  /*10b00*/  LDL.LU R4, [R1+0x8] ;  /* 0x0000080001047983 */ /* 0x000ea20000300800 */
[----:B------:R-:W3:Y:S03]  /*10b10*/  LDCU UR4, c[0x0][0x4fc] ;  /* 0x00009f80ff0477ac */ /* 0x000ee60008000800 */
[----:B------:R-:W4:Y:S01]  /*10b20*/  LDL.LU R3, [R1+0xe8] ;  /* 0x0000e80001037983 */ /* 0x000f220000300800 */
[----:B------:R-:W1:Y:S01]  /*10b30*/  S2UR UR10, SR_CgaCtaId ;  /* 0x00000000000a79c3 */ /* 0x000e620000008800 */
[----:B------:R-:W-:Y:S01]  /*10b40*/  UISETP.NE.AND UP3, UPT, UR20, -0x1, UPT ;  /* 0xffffffff1400788c */ /* 0x000fe2000bf65270 */
[----:B------:R-:W3:Y:S01]  /*10b50*/  S2R R52, SR_TID.X ;  /* 0x0000000000347919 */ /* 0x000ee20000002100 */
[----:B------:R-:W1:Y:S05]  /*10b60*/  LDCU.U8 UR6, c[0x0][0x549] ;  /* 0x0000a920ff0677ac */ /* 0x000e6a0008000000 */
[----:B------:R-:W4:Y:S01]  /*10b70*/  S2UR UR11, SR_CTAID.Y ;  /* 0x00000000000b79c3 */ /* 0x000f220000002600 */
[----:B------:R-:W3:Y:S01]  /*10b80*/  LDCU UR8, c[0x0][0x434] ;  /* 0x00008680ff0877ac */ /* 0x000ee20008000800 */
[----:B------:R-:W3:Y:S01]  /*10b90*/  LDCU.U8 UR9, c[0x0][0x548] ;  /* 0x0000a900ff0977ac */ /* 0x000ee20008000000 */
[----:B------:R-:W-:Y:S01]  /*10ba0*/  UISETP.NE.AND UP2, UPT, UR20, -0x1, UPT ;  /* 0xffffffff1400788c */ /* 0x000fe2000bf45270 */
[----:B------:R-:W3:Y:S01]  /*10bb0*/  LDCU UR13, c[0x0][0x434] ;  /* 0x00008680ff0d77ac */ /* 0x000ee20008000800 */
[----:B-1----:R-:W-:-:S03]  /*10bc0*/  UISETP.NE.AND UP1, UPT, UR6, URZ, UPT ;  /* 0x000000ff0600728c */ /* 0x002fc6000bf25270 */
[----:B------:R-:W1:Y:S01]  /*10bd0*/  S2UR UR6, SR_CTAID.X ;  /* 0x00000000000679c3 */ /* 0x000e620000002500 */
[----:B---3--:R-:W-:-:S07]  /*10be0*/  UISETP.NE.AND UP0, UPT, UR9, URZ, !UP1 ;  /* 0x000000ff0900728c */ /* 0x008fce000cf05270 */
[----:B------:R-:W3:Y:S01]  /*10bf0*/  @UP1 LDCU UR7, c[0x0][0x430] ;  /* 0x00008600ff0717ac */ /* 0x000ee20008000800 */
[----:B------:R-:W-:Y:S01]  /*10c00*/  SHF.L.U32 R51, R52, 0x3, RZ ;  /* 0x0000000334337819 */ /* 0x000fe200000006ff */
[----:B------:R-:W1:Y:S01]  /*10c10*/  @UP1 LDCU UR15, c[0x0][0x430] ;  /* 0x00008600ff0f17ac */ /* 0x000e620008000800 */
[----:B---3--:R-:W-:Y:S01]  /*10c20*/  @UP1 UIMAD UR13, UR7, UR8, URZ ;  /* 0x00000008070d12a4 */ /* 0x008fe2000f8e02ff */
[----:B--2---:R-:W-:Y:S02]  /*10c30*/  MOV R5, R4 ;  /* 0x0000000400057202 */ /* 0x004fe40000000f00 */
[----:B------:R-:W2:Y:S04]  /*10c40*/  SHFL.BFLY PT, R4, R229, 0x2, 0x1f ;  /* 0x0c401f00e5047f89 */ /* 0x000ea800000e0000 */
[----:B----4-:R-:W3:Y:S04]  /*10c50*/  SHFL.BFLY PT, R2, R3, 0x2, 0x1f ;  /* 0x0c401f0003027f89 */ /* 0x010ee800000e0000 */
[----:B------:R-:W4:Y:S01]  /*10c60*/  SHFL.BFLY PT, R0, R5, 0x2, 0x1f ;  /* 0x0c401f0005007f89 */ /* 0x000f2200000e0000 */
[----:B--2---:R-:W-:Y:S01]  /*10c70*/  FADD.FTZ R229, R4, R229 ;  /* 0x000000e504e57221 */ /* 0x004fe20000010000 */
[----:B---3--:R-:W-:-:S04]  /*10c80*/  FADD.FTZ R2, R2, R3 ;  /* 0x0000000302027221 */ /* 0x008fc80000010000 */
[----:B------:R-:W2:Y:S01]  /*10c90*/  SHFL.BFLY PT, R47, R229, 0x1, 0x1f ;  /* 0x0c201f00e52f7f89 */ /* 0x000ea200000e0000 */
[----:B----4-:R-:W-:-:S03]  /*10ca0*/  FADD.FTZ R0, R0, R5 ;  /* 0x0000000500007221 */ /* 0x010fc60000010000 */
[----:B------:R-:W3:Y:S04]  /*10cb0*/  SHFL.BFLY PT, R3, R228, 0x2, 0x1f ;  /* 0x0c401f00e4037f89 */ /* 0x000ee800000e0000 */
[----:B------:R-:W4:Y:S04]  /*10cc0*/  SHFL.BFLY PT, R48, R2, 0x1, 0x1f ;  /* 0x0c201f0002307f89 */ /* 0x000f2800000e0000 */
[----:B------:R-:W1:Y:S01]  /*10cd0*/  SHFL.BFLY PT, R49, R0, 0x1, 0x1f ;  /* 0x0c201f0000317f89 */ /* 0x000e6200000e0000 */
[----:B--2---:R-:W-:Y:S01]  /*10ce0*/  FADD.FTZ R47, R229, R47 ;  /* 0x0000002fe52f7221 */ /* 0x004fe20000010000 */
[----:B---3--:R-:W-:Y:S01]  /*10cf0*/  FADD.FTZ R228, R3, R228 ;  /* 0x000000e403e47221 */ /* 0x008fe20000010000 */
[----:B------:R-:W-:-:S03]  /*10d00*/  LOP3.LUT R3, R51, 0xc0, RZ, 0xc0, !PT ;  /* 0x000000c033037812 */ /* 0x000fc600078ec0ff */
[----:B------:R-:W-:Y:S01]  /*10d10*/  FSETP.NE.FTZ.AND P1, PT, R47, RZ, PT ;  /* 0x000000ff2f00720b */ /* 0x000fe20003f35000 */
[----:B----4-:R-:W-:Y:S01]  /*10d20*/  FADD.FTZ R48, R2, R48 ;  /* 0x0000003002307221 */ /* 0x010fe20000010000 */
[----:B------:R-:W2:Y:S03]  /*10d30*/  SHFL.BFLY PT, R50, R228, 0x1, 0x1f ;  /* 0x0c201f00e4327f89 */ /* 0x000ea600000e0000 */
[----:B------:R-:W3:Y:S01]  /*10d40*/  MUFU.RCP R2, R48 ;  /* 0x0000003000027308 */ /* 0x000ee20000001000 */
[----:B-1----:R-:W-:Y:S01]  /*10d50*/  FADD.FTZ R49, R0, R49 ;  /* 0x0000003100317221 */ /* 0x002fe20000010000 */
[----:B------:R-:W-:Y:S02]  /*10d60*/  SHF.L.U32 R0, R52, 0x1, RZ ;  /* 0x0000000134007819 */ /* 0x000fe400000006ff */
[----:B------:R-:W-:Y:S02]  /*10d70*/  FSETP.NE.FTZ.AND P3, PT, R48, RZ, PT ;  /* 0x000000ff3000720b */ /* 0x000fe40003f75000 */
[----:B-----5:R-:W-:-:S02]  /*10d80*/  LOP3.LUT R211, R211, 0x6, R0, 0xf8, !PT ;  /* 0x00000006d3d37812 */ /* 0x020fc400078ef800 */
[----:B------:R-:W1:Y:S01]  /*10d90*/  MUFU.RCP R4, R49 ;  /* 0x0000003100047308 */ /* 0x000e620000001000 */
[----:B------:R-:W-:Y:S02]  /*10da0*/  FSETP.NE.FTZ.AND P2, PT, R49, RZ, PT ;  /* 0x000000ff3100720b */ /* 0x000fe40003f55000 */
[----:B------:R-:W-:Y:S02]  /*10db0*/  LOP3.LUT R211, R211, 0x20, R51, 0xf8, !PT ;  /* 0x00000020d3d37812 */ /* 0x000fe400078ef833 */
[----:B---3--:R-:W-:Y:S02]  /*10dc0*/  FSEL R0, R2, 1, P3 ;  /* 0x3f80000002007808 */ /* 0x008fe40001800000 */
[----:B------:R-:W-:Y:S01]  /*10dd0*/  LOP3.LUT R2, R3, 0x18, R52, 0xf8, !PT ;  /* 0x0000001803027812 */ /* 0x000fe200078ef834 */
[----:B--2---:R-:W-:Y:S01]  /*10de0*/  FADD.FTZ R50, R228, R50 ;  /* 0x00000032e4327221 */ /* 0x004fe20000010000 */
[----:B------:R-:W2:Y:S01]  /*10df0*/  MUFU.RCP R3, R47 ;  /* 0x0000002f00037308 */ /* 0x000ea20000001000 */
[----:B------:R-:W-:Y:S01]  /*10e00*/  FMUL.FTZ R0, R0, UR4 ;  /* 0x0000000400007c20 */ /* 0x000fe20008410000 */
[----:B------:R-:W-:-:S02]  /*10e10*/  LOP3.LUT R211, R211, R2, RZ, 0xfc, !PT ;  /* 0x00000002d3d37212 */ /* 0x000fc400078efcff */
[----:B------:R-:W-:Y:S01]  /*10e20*/  FSETP.NE.FTZ.AND P0, PT, R50, RZ, PT ;  /* 0x000000ff3200720b */ /* 0x000fe20003f15000 */
[C---:B------:R-:W-:Y:S01]  /*10e30*/  FMUL.FTZ R136, R0.reuse, R136 ;  /* 0x0000008800887220 */ /* 0x040fe20000410000 */
[C---:B------:R-:W-:Y:S01]  /*10e40*/  FMUL.FTZ R45, R0.reuse, R137 ;  /* 0x00000089002d7220 */ /* 0x040fe20000410000 */
[C---:B------:R-:W-:Y:S01]  /*10e50*/  FMUL.FTZ R132, R0.reuse, R132 ;  /* 0x0000008400847220 */ /* 0x040fe20000410000 */
[----:B------:R-:W3:Y:S01]  /*10e60*/  MUFU.RCP R42, R50 ;  /* 0x00000032002a7308 */ /* 0x000ee20000001000 */
        /* <DEDUP_REMOVED lines=21> */
[----:B-1----:R-:W-:-:S02]  /*10fc0*/  FSEL R4, R4, 1, P2 ;  /* 0x3f80000004047808 */ /* 0x002fc40001000000 */
[----:B--2---:R-:W-:Y:S02]  /*10fd0*/  FSEL R0, R3, 1, P1 ;  /* 0x3f80000003007808 */ /* 0x004fe40000800000 */
[----:B---3--:R-:W-:Y:S01]  /*10fe0*/  FSEL R42, R42, 1, P0 ;  /* 0x3f8000002a2a7808 */ /* 0x008fe20000000000 */
[----:B------:R-:W-:Y:S01]  /*10ff0*/  FMUL.FTZ R2, R4, UR4 ;  /* 0x0000000404027c20 */ /* 0x000fe20008410000 */
[----:B------:R-:W-:Y:S01]  /*11000*/  LOP3.LUT R4, R209, 0x20, RZ, 0xc0, !PT ;  /* 0x00000020d1047812 */ /* 0x000fe200078ec0ff */
[----:B------:R-:W-:Y:S01]  /*11010*/  FMUL.FTZ R0, R0, UR4 ;  /* 0x0000000400007c20 */ /* 0x000fe20008410000 */
[----:B------:R-:W-:Y:S01]  /*11020*/  F2FP.F16.F32.PACK_AB R45, R45, R136 ;  /* 0x000000882d2d723e */ /* 0x000fe200000000ff */
[----:B------:R-:W-:Y:S01]  /*11030*/  FMUL.FTZ R42, R42, UR4 ;  /* 0x000000042a2a7c20 */ /* 0x000fe20008410000 */
[----:B------:R-:W-:Y:S01]  /*11040*/  UMOV UR4, 0x400 ;  /* 0x0000040000047882 */ /* 0x000fe20000000000 */
[C---:B------:R-:W-:Y:S01]  /*11050*/  FMUL.FTZ R138, R2.reuse, R138 ;  /* 0x0000008a028a7220 */ /* 0x040fe20000410000 */
[----:B------:R-:W-:Y:S01]  /*11060*/  ULEA UR10, UR10, UR4, 0x18 ;  /* 0x000000040a0a7291 */ /* 0x000fe2000f8ec0ff */
[C---:B------:R-:W-:Y:S01]  /*11070*/  FMUL.FTZ R44, R2.reuse, R139 ;  /* 0x0000008b022c7220 */ /* 0x040fe20000410000 */
[----:B------:R-:W1:Y:S01]  /*11080*/  @!UP3 LDCU.64 UR4, c[0x0][0x400] ;  /* 0x00008000ff04b7ac */ /* 0x000e620008000a00 */
[C---:B------:R-:W-:Y:S01]  /*11090*/  FMUL.FTZ R134, R2.reuse, R134 ;  /* 0x0000008602867220 */ /* 0x040fe20000410000 */
[----:B------:R-:W-:Y:S01]  /*110a0*/  FMUL.FTZ R135, R2, R135 ;  /* 0x0000008702877220 */ /* 0x000fe20000410000 */
[C---:B------:R-:W-:Y:S01]  /*110b0*/  FMUL.FTZ R168, R0.reuse, R168 ;  /* 0x000000a800a87220 */ /* 0x040fe20000410000 */
        /* <DEDUP_REMOVED lines=52> */
[----:B------:R-:W-:Y:S01]  /*11400*/  STS [R3], R45 ;  /* 0x0000002d03007388 */ /* 0x000fe20000000800 */
[C---:B------:R-:W-:Y:S01]  /*11410*/  FMUL.FTZ R162, R42.reuse, R162 ;  /* 0x000000a22aa27220 */ /* 0x040fe20000410000 */
[C---:B------:R-:W-:Y:S01]  /*11420*/  FMUL.FTZ R163, R42.reuse, R163 ;  /* 0x000000a32aa37220 */ /* 0x040fe20000410000 */
[C---:B------:R-:W-:Y:S01]  /*11430*/  FMUL.FTZ R158, R42.reuse, R158 ;  /* 0x0000009e2a9e7220 */ /* 0x040fe20000410000 */
[----:B------:R-:W-:Y:S01]  /*11440*/  STS [R3+0x200], R44 ;  /* 0x0002002c03007388 */ /* 0x000fe20000000800 */
[----:B------:R-:W-:Y:S01]  /*11450*/  FMUL.FTZ R35, R42, R159 ;  /* 0x0000009f2a237220 */ /* 0x000fe20000410000 */
[----:B------:R-:W-:Y:S01]  /*11460*/  F2FP.F16.F32.PACK_AB R46, R46, R168 ;  /* 0x000000a82e2e723e */ /* 0x000fe200000000ff */
[----:B-1----:R-:W-:Y:S01]  /*11470*/  @!UP3 UIMAD.WIDE.U32 UR16, UR11, UR4, URZ ;  /* 0x000000040b10b2a5 */ /* 0x002fe2000f8e00ff */
[----:B------:R1:W-:Y:S01]  /*11480*/  STS [R4+0x10], R0 ;  /* 0x0000100004007388 */ /* 0x0003e20000000800 */
[----:B------:R-:W-:Y:S01]  /*11490*/  F2FP.F16.F32.PACK_AB R170, R171, R170 ;  /* 0x000000aaabaa723e */ /* 0x000fe200000000ff */
[C---:B------:R-:W-:Y:S01]  /*114a0*/  FMUL.FTZ R154, R42.reuse, R154 ;  /* 0x0000009a2a9a7220 */ /* 0x040fe20000410000 */
[----:B------:R-:W-:Y:S01]  /*114b0*/  F2FP.F16.F32.PACK_AB R43, R43, R164 ;  /* 0x000000a42b2b723e */ /* 0x000fe200000000ff */
[----:B------:R2:W-:Y:S01]  /*114c0*/  STS [R4+0x210], R2 ;  /* 0x0002100204007388 */ /* 0x0005e20000000800 */
[----:B------:R-:W-:Y:S01]  /*114d0*/  F2FP.F16.F32.PACK_AB R166, R167, R166 ;  /* 0x000000a6a7a6723e */ /* 0x000fe200000000ff */
[C---:B------:R-:W-:Y:S01]  /*114e0*/  FMUL.FTZ R31, R42.reuse, R155 ;  /* 0x0000009b2a1f7220 */ /* 0x040fe20000410000 */
[----:B------:R-:W-:Y:S01]  /*114f0*/  F2FP.F16.F32.PACK_AB R41, R41, R128 ;  /* 0x000000802929723e */ /* 0x000fe200000000ff */
[----:B------:R-:W-:Y:S01]  /*11500*/  FMUL.FTZ R150, R42, R150 ;  /* 0x000000962a967220 */ /* 0x000fe20000410000 */
[----:B------:R-:W-:Y:S01]  /*11510*/  F2FP.F16.F32.PACK_AB R40, R40, R130 ;  /* 0x000000822828723e */ /* 0x000fe200000000ff */
[----:B------:R-:W-:Y:S01]  /*11520*/  FMUL.FTZ R27, R42, R151 ;  /* 0x000000972a1b7220 */ /* 0x000fe20000410000 */
[----:B------:R-:W-:Y:S01]  /*11530*/  F2FP.F16.F32.PACK_AB R38, R38, R124 ;  /* 0x0000007c2626723e */ /* 0x000fe200000000ff */
[----:B------:R-:W-:Y:S01]  /*11540*/  @!UP3 UIMAD UR12, UR11, UR5, UR17 ;  /* 0x000000050b0cb2a4 */ /* 0x000fe2000f8e0211 */
[----:B------:R-:W-:Y:S01]  /*11550*/  F2FP.F16.F32.PACK_AB R37, R37, R126 ;  /* 0x0000007e2525723e */ /* 0x000fe200000000ff */
[----:B------:R-:W-:Y:S01]  /*11560*/  STS [R3+0x1000], R46 ;  /* 0x0010002e03007388 */ /* 0x000fe20000000800 */
[----:B------:R-:W-:Y:S01]  /*11570*/  F2FP.F16.F32.PACK_AB R39, R39, R160 ;  /* 0x000000a02727723e */ /* 0x000fe200000000ff */
[----:B------:R-:W3:Y:S01]  /*11580*/  @UP3 LDCU.64 UR4, c[0x0][0x408] ;  /* 0x00008100ff0437ac */ /* 0x000ee20008000a00 */
        /* <DEDUP_REMOVED lines=8> */
[----:B-1----:R-:W-:Y:S01]  /*11610*/  LOP3.LUT R0, R209, 0x40, RZ, 0xc0, !PT ;  /* 0x00000040d1007812 */ /* 0x002fe200078ec0ff */
[----:B------:R-:W-:Y:S01]  /*11620*/  STS [R4+0x1210], R166 ;  /* 0x001210a604007388 */ /* 0x000fe20000000800 */
[----:B------:R-:W-:Y:S01]  /*11630*/  F2FP.F16.F32.PACK_AB R33, R33, R122 ;  /* 0x0000007a2121723e */ /* 0x000fe200000000ff */
[C---:B------:R-:W-:Y:S01]  /*11640*/  FMUL.FTZ R142, R42.reuse, R142 ;  /* 0x0000008e2a8e7220 */ /* 0x040fe20000410000 */
[-C--:B--2---:R-:W-:Y:S01]  /*11650*/  IADD3 R2, PT, PT, R3, -R0.reuse, RZ ;  /* 0x8000000003027210 */ /* 0x084fe20007ffe0ff */
[----:B------:R-:W-:Y:S01]  /*11660*/  FMUL.FTZ R19, R42, R143 ;  /* 0x0000008f2a137220 */ /* 0x000fe20000410000 */
        /* <DEDUP_REMOVED lines=17> */
[----:B---3--:R-:W-:Y:S01]  /*11780*/  @UP3 UIMAD.WIDE.U32 UR18, UR20, UR4, URZ ;  /* 0x00000004141232a5 */ /* 0x008fe2000f8e00ff */
[----:B------:R-:W-:Y:S01]  /*11790*/  F2FP.F16.F32.PACK_AB R22, R22, R108 ;  /* 0x0000006c1616723e */ /* 0x000fe200000000ff */
[----:B------:R-:W-:Y:S01]  /*117a0*/  STS [R2+0x1020], R39 ;  /* 0x0010202702007388 */ /* 0x000fe20000000800 */
[----:B------:R-:W-:Y:S01]  /*117b0*/  F2FP.F16.F32.PACK_AB R21, R21, R110 ;  /* 0x0000006e1515723e */ /* 0x000fe200000000ff */
[----:B------:R-:W1:Y:S01]  /*117c0*/  S2UR UR4, SR_CTAID.Z ;  /* 0x00000000000479c3 */ /* 0x000e620000002700 */
        /* <DEDUP_REMOVED lines=15> */
[----:B------:R-:W-:Y:S01]  /*118c0*/  @UP3 UIMAD UR12, UR20, UR5, UR19 ;  /* 0x00000005140c32a4 */ /* 0x000fe2000f8e0213 */
[----:B------:R-:W-:Y:S01]  /*118d0*/  F2FP.F16.F32.PACK_AB R16, R16, R72 ;  /* 0x000000481010723e */ /* 0x000fe200000000ff */
[----:B------:R-:W-:Y:S01]  /*118e0*/  STS [R3+0x2200], R33 ;  /* 0x0022002103007388 */ /* 0x000fe20000000800 */
[----:B------:R-:W-:Y:S01]  /*118f0*/  F2FP.F16.F32.PACK_AB R15, R15, R74 ;  /* 0x0000004a0f0f723e */ /* 0x000fe200000000ff */
[----:B------:R-:W-:Y:S01]  /*11900*/  @!UP2 UIMAD UR20, UR11, UR8, URZ ;  /* 0x000000080b14a2a4 */ /* 0x000fe2000f8e02ff */
[----:B------:R-:W-:Y:S01]  /*11910*/  F2FP.F16.F32.PACK_AB R12, R12, R76 ;  /* 0x0000004c0c0c723e */ /* 0x000fe200000000ff */
[----:B------:R-:W-:Y:S01]  /*11920*/  STS [R4+0x2010], R30 ;  /* 0x0020101e04007388 */ /* 0x000fe20000000800 */
[----:B------:R-:W-:Y:S01]  /*11930*/  F2FP.F16.F32.PACK_AB R11, R11, R78 ;  /* 0x0000004e0b0b723e */ /* 0x000fe200000000ff */
[----:B------:R-:W-:Y:S01]  /*11940*/  @UP1 UMOV UR5, 0x1 ;  /* 0x0000000100051882 */ /* 0x000fe20000000000 */
[----:B------:R-:W-:Y:S01]  /*11950*/  F2FP.F16.F32.PACK_AB R10, R10, R84 ;  /* 0x000000540a0a723e */ /* 0x000fe200000000ff */
[----:B------:R-:W-:Y:S01]  /*11960*/  STS [R4+0x2210], R29 ;  /* 0x0022101d04007388 */ /* 0x000fe20000000800 */
[----:B------:R-:W-:Y:S01]  /*11970*/  F2FP.F16.F32.PACK_AB R9, R9, R86 ;  /* 0x000000560909723e */ /* 0x000fe200000000ff */
[----:B------:R-:W-:Y:S01]  /*11980*/  @UP3 UMOV UR16, UR18 ;  /* 0x0000001200103c82 */ /* 0x000fe20008000000 */
[----:B------:R-:W-:Y:S01]  /*11990*/  F2FP.F16.F32.PACK_AB R6, R6, R96 ;  /* 0x000000600606723e */ /* 0x000fe200000000ff */
[----:B------:R-:W-:Y:S01]  /*119a0*/  STS [R3+0x3000], R32 ;  /* 0x0030002003007388 */ /* 0x000fe20000000800 */
[----:B------:R-:W-:Y:S01]  /*119b0*/  F2FP.F16.F32.PACK_AB R5, R5, R98 ;  /* 0x000000620505723e */ /* 0x000fe200000000ff */
[----:B------:R-:W-:Y:S01]  /*119c0*/  USHF.R.S32.HI UR7, URZ, 0x1f, UR20 ;  /* 0x0000001fff077899 */ /* 0x000fe20008011414 */
        /* <DEDUP_REMOVED lines=21> */
[----:B------:R4:W-:Y:S04]  /*11b20*/  STS [R2+0x4020], R10 ;  /* 0x0040200a02007388 */ /* 0x0009e80000000800 */
[----:B------:R1:W-:Y:S04]  /*11b30*/  STS [R2+0x4220], R9 ;  /* 0x0042200902007388 */ /* 0x0003e80000000800 */
[----:B------:R-:W-:Y:S04]  /*11b40*/  STS [R0+0x4030], R6 ;  /* 0x0040300600007388 */ /* 0x000fe80000000800 */
[----:B------:R-:W-:Y:S01]  /*11b50*/  STS [R0+0x4230], R5 ;  /* 0x0042300500007388 */ /* 0x000fe20000000800 */
[----:B--2---:R-:W-:-:S03]  /*11b60*/  F2FP.F16.F32.PACK_AB R3, R93, R92 ;  /* 0x0000005c5d03723e */ /* 0x004fc600000000ff */
[----:B------:R-:W-:Y:S04]  /*11b70*/  STS [R2+0x5020], R8 ;  /* 0x0050200802007388 */ /* 0x000fe80000000800 */
[----:B------:R2:W-:Y:S01]  /*11b80*/  STS [R2+0x5220], R7 ;  /* 0x0052200702007388 */ /* 0x0005e20000000800 */
[----:B---3--:R-:W-:Y:S01]  /*11b90*/  LOP3.LUT R4, R51, 0xd8, RZ, 0xc0, !PT ;  /* 0x000000d833047812 */ /* 0x008fe200078ec0ff */
[----:B----4-:R-:W3:Y:S03]  /*11ba0*/  @P3 LDC R10, c[0x0][0x458] ;  /* 0x00011600ff0a3b82 */ /* 0x010ee60000000800 */
[----:B------:R-:W-:Y:S01]  /*11bb0*/  LOP3.LUT R4, R4, 0x18, R52, 0x78, !PT ;  /* 0x0000001804047812 */ /* 0x000fe200078e7834 */
[----:B-1----:R1:W4:Y:S03]  /*11bc0*/  @P3 MUFU.LG2 R9, R48 ;  /* 0x0000003000093308 */ /* 0x0023260000000c00 */
[----:B------:R-:W-:Y:S01]  /*11bd0*/  LOP3.LUT R4, R4, 0x1f20, R51, 0xf8, !PT ;  /* 0x00001f2004047812 */ /* 0x000fe200078ef833 */
[----:B--2---:R-:W-:-:S05]  /*11be0*/  FMUL.FTZ R2, R42, R95 ;  /* 0x0000005f2a027220 */ /* 0x004fca0000410000 */
[----:B------:R-:W-:Y:S01]  /*11bf0*/  F2FP.F16.F32.PACK_AB R2, R2, R94 ;  /* 0x0000005e0202723e */ /* 0x000fe200000000ff */
[----:B-1--4-:R-:W-:Y:S06]  /*11c00*/  BRA.U UP1, `(.L_x_701) ;  /* 0x0000000101207547 */ /* 0x012fec000b800000 */
        /* <DEDUP_REMOVED lines=8> */
.L_x_701:
[----:B------:R1:W-:Y:S01]  /*11c90*/  STS [R0+0x5030], R3 ;  /* 0x0050300300007388 */ /* 0x0003e20000000800 */
[----:B------:R-:W-:Y:S01]  /*11ca0*/  LEA R24, R4, UR10, 0x1 ;  /* 0x0000000a04187c11 */ /* 0x000fe2000f8e08ff */
[----:B------:R-:W2:Y:S01]  /*11cb0*/  @P2 LDC R7, c[0x0][0x458] ;  /* 0x00011600ff072b82 */ /* 0x000ea20000000800 */
[----:B------:R-:W1:Y:S01]  /*11cc0*/  @P2 MUFU.LG2 R8, R49 ;  /* 0x0000003100082308 */ /* 0x000e620000000c00 */
[----:B------:R4:W-:Y:S01]  /*11cd0*/  STS [R0+0x5230], R2 ;  /* 0x0052300200007388 */ /* 0x0009e20000000800 */
[----:B------:R-:W-:Y:S01]  /*11ce0*/  MOV R17, 0x7f800000 ;  /* 0x7f80000000117802 */ /* 0x000fe20000000f00 */
[----:B------:R-:W-:Y:S01]  /*11cf0*/  UIMAD UR13, UR4, UR13, URZ ;  /* 0x0000000d040d72a4 */ /* 0x000fe2000f8e02ff */
[----:B------:R-:W-:Y:S03]  /*11d00*/  BSSY.RECONVERGENT B0, `(.L_x_702) ;  /* 0x0000044000007945 */ /* 0x000fe60003800200 */
[----:B------:R-:W-:Y:S01]  /*11d10*/  BAR.SYNC.DEFER_BLOCKING 0x0 ;  /* 0x0000000000007b1d */ /* 0x000fe20000010000 */
[----:B------:R-:W-:Y:S01]  /*11d20*/  UIMAD UR9, UR6, UR15, URZ ;  /* 0x0000000f060972a4 */ /* 0x000fe2000f8e02ff */
[----:B------:R-:W-:Y:S01]  /*11d30*/  MOV R16, 0x7f800000 ;  /* 0x7f80000000107802 */ /* 0x000fe20000000f00 */
[----:B------:R-:W-:Y:S01]  /*11d40*/  USEL UR20, UR20, URZ, UP0 ;  /* 0x000000ff14147287 */ /* 0x000fe20008000000 */
[----:B------:R-:W-:Y:S01]  /*11d50*/  MOV R15, 0x7f800000 ;  /* 0x7f800000000f7802 */ /* 0x000fe20000000f00 */
[----:B------:R-:W-:-:S03]  /*11d60*/  @!UP0 UIMAD UR13, UR11, UR5, UR13 ;  /* 0x000000050b0d82a4 */ /* 0x000fc6000f8e020d */
[----:B------:R-:W5:Y:S01]  /*11d70*/  @P1 LDC R6, c[0x0][0x458] ;  /* 0x00011600ff061b82 */ /* 0x000f620000000800 */
[----:B------:R-:W3:Y:S01]  /*11d80*/  @P0 MUFU.LG2 R4, R50 ;  /* 0x0000003200040308 */ /* 0x000ee20000000c00 */
[----:B------:R-:W5:Y:S01]  /*11d90*/  S2R R20, SR_CTAID.X ;  /* 0x0000000000147919 */ /* 0x000f620000002500 */
[----:B------:R-:W-:Y:S01]  /*11da0*/  USHF.L.U32 UR9, UR9, 0x7, URZ ;  /* 0x0000000709097899 */ /* 0x000fe200080006ff */
[----:B------:R-:W-:Y:S01]  /*11db0*/  MOV R14, 0x7f800000 ;  /* 0x7f800000000e7802 */ /* 0x000fe20000000f00 */
[----:B------:R-:W-:Y:S02]  /*11dc0*/  USEL UR7, UR7, URZ, UP0 ;  /* 0x000000ff07077287 */ /* 0x000fe40008000000 */
[----:B------:R-:W-:Y:S01]  /*11dd0*/  USHF.R.S32.HI UR8, URZ, 0x1f, UR13 ;  /* 0x0000001fff087899 */ /* 0x000fe2000801140d */
[----:B------:R-:W5:Y:S01]  /*11de0*/  @P0 LDC R5, c[0x0][0x458] ;  /* 0x00011600ff050b82 */ /* 0x000f620000000800 */
[----:B------:R-:W-:Y:S02]  /*11df0*/  USHF.R.S32.HI UR5, URZ, 0x1f, UR9 ;  /* 0x0000001fff057899 */ /* 0x000fe40008011409 */
[----:B------:R-:W-:Y:S01]  /*11e00*/  UIADD3 UR20, UP1, UP0, UR9, UR20, UR13 ;  /* 0x0000001409147290 */ /* 0x000fe2000f83e00d */
[----:B-1----:R-:W-:Y:S01]  /*11e10*/  @P2 FMUL.FTZ R3, R8, 0.69314718246459960938 ;  /* 0x3f31721808032820 */ /* 0x002fe20000410000 */
[----:B----4-:R-:W1:Y:S01]  /*11e20*/  @P1 MUFU.LG2 R2, R47 ;  /* 0x0000002f00021308 */ /* 0x010e620000000c00 */
[----:B------:R-:W-:Y:S01]  /*11e30*/  @P3 FMUL.FTZ R0, R9, 0.69314718246459960938 ;  /* 0x3f31721809003820 */ /* 0x000fe20000410000 */
[----:B------:R-:W-:Y:S01]  /*11e40*/  UIADD3.X UR5, UPT, UPT, UR5, UR7, UR8, UP1, UP0 ;  /* 0x0000000705057290 */ /* 0x000fe20008fe0408 */
[----:B------:R4:W1:Y:S01]  /*11e50*/  LDS.128 R28, [R24+0x1800] ;  /* 0x00180000181c7984 */ /* 0x0008620000000c00 */
[----:B--2---:R-:W-:Y:S01]  /*11e60*/  @P2 FFMA.FTZ R16, R102, R7, R3 ;  /* 0x0000000766102223 */ /* 0x004fe20000010003 */
[----:B---3--:R-:W-:Y:S01]  /*11e70*/  @P3 FFMA.FTZ R17, R103, R10, R0 ;  /* 0x0000000a67113223 */ /* 0x008fe20000010000 */
[----:B------:R-:W-:Y:S01]  /*11e80*/  LOP3.LUT P3, RZ, R52, 0x3, RZ, 0xc0, !PT ;  /* 0x0000000334ff7812 */ /* 0x000fe2000786c0ff */
[----:B------:R-:W-:-:S04]  /*11e90*/  @P0 FMUL.FTZ R0, R4, 0.69314718246459960938 ;  /* 0x3f31721804000820 */ /* 0x000fc80000410000 */
[----:B-----5:R-:W-:Y:S01]  /*11ea0*/  @P0 FFMA.FTZ R14, R100, R5, R0 ;  /* 0x00000005640e0223 */ /* 0x020fe20000010000 */
[----:B-1----:R-:W-:-:S04]  /*11eb0*/  @P1 FMUL.FTZ R2, R2, 0.69314718246459960938 ;  /* 0x3f31721802021820 */ /* 0x002fc80000410000 */
[----:B------:R-:W-:-:S03]  /*11ec0*/  @P1 FFMA.FTZ R15, R101, R6, R2 ;  /* 0x00000006650f1223 */ /* 0x000fc60000010002 */
[----:B----4-:R-:W-:Y:S05]  /*11ed0*/  @P3 BRA `(.L_x_703) ;  /* 0x0000000000983947 */ /* 0x010fea0003800000 */
[----:B------:R-:W-:Y:S02]  /*11ee0*/  LOP3.LUT R0, R210, 0x30, RZ, 0xc0, !PT ;  /* 0x00000030d2007812 */ /* 0x000fe400078ec0ff */
[----:B------:R-:W-:-:S04]  /*11ef0*/  LOP3.LUT R2, R52, 0x1f, RZ, 0xc0, !PT ;  /* 0x0000001f34027812 */ /* 0x000fc800078ec0ff */
[----:B------:R-:W-:-:S04]  /*11f00*/  LEA.HI R0, R2, R0, RZ, 0x1e ;  /* 0x0000000002007211 */ /* 0x000fc800078ff0ff */
[C---:B------:R-:W-:Y:S01]  /*11f10*/  ISETP.GE.AND P6, PT, R0.reuse, UR14, PT ;  /* 0x0000000e00007c0c */ /* 0x040fe2000bfc6270 */
[C---:B------:R-:W-:Y:S02]  /*11f20*/  VIADD R2, R0.reuse, 0x8 ;  /* 0x0000000800027836 */ /* 0x040fe40000000000 */
[C---:B------:R-:W-:Y:S02]  /*11f30*/  VIADD R5, R0.reuse, 0x40 ;  /* 0x0000004000057836 */ /* 0x040fe40000000000 */
[----:B------:R-:W-:Y:S01]  /*11f40*/  VIADD R4, R0, 0x48 ;  /* 0x0000004800047836 */ /* 0x000fe20000000000 */
[----:B------:R-:W-:Y:S02]  /*11f50*/  ISETP.GE.AND P5, PT, R2, UR14, PT ;  /* 0x0000000e02007c0c */ /* 0x000fe4000bfa6270 */
[----:B------:R-:W-:Y:S02]  /*11f60*/  ISETP.GE.AND P4, PT, R5, UR14, PT ;  /* 0x0000000e05007c0c */ /* 0x000fe4000bf86270 */
[----:B------:R-:W-:-:S03]  /*11f70*/  ISETP.GE.AND P3, PT, R4, UR14, PT ;  /* 0x0000000e04007c0c */ /* 0x000fc6000bf66270 */
[----:B------:R-:W1:Y:S01]  /*11f80*/  @!P6 LDC.64 R8, c[0x0][0x420] ;  /* 0x00010800ff08eb82 */ /* 0x000e620000000a00 */
[----:B------:R-:W-:-:S05]  /*11f90*/  @!P6 IMAD R3, R0, UR15, RZ ;  /* 0x0000000f0003ec24 */ /* 0x000fca000f8e02ff */
[----:B------:R-:W-:Y:S01]  /*11fa0*/  @!P6 IADD3 R0, P0, PT, R3, UR20, RZ ;  /* 0x000000140300ec10 */ /* 0x000fe2000ff1e0ff */
[----:B------:R-:W-:Y:S01]  /*11fb0*/  @!P5 IMAD R2, R2, UR15, RZ ;  /* 0x0000000f0202dc24 */ /* 0x000fe2000f8e02ff */
[----:B------:R-:W2:Y:S01]  /*11fc0*/  @!P5 LDC.64 R10, c[0x0][0x420] ;  /* 0x00010800ff0adb82 */ /* 0x000ea20000000a00 */
[----:B------:R-:W-:Y:S01]  /*11fd0*/  @!P4 IMAD R5, R5, UR15, RZ ;  /* 0x0000000f0505cc24 */ /* 0x000fe2000f8e02ff */
[----:B------:R-:W-:Y:S01]  /*11fe0*/  @!P6 LEA.HI.X.SX32 R6, R3, UR5, 0x1, P0 ;  /* 0x000000050306ec11 */ /* 0x000fe200080f0eff */
[----:B------:R-:W-:Y:S01]  /*11ff0*/  @!P3 IMAD R4, R4, UR15, RZ ;  /* 0x0000000f0404bc24 */ /* 0x000fe2000f8e02ff */
[----:B------:R-:W-:-:S04]  /*12000*/  @!P5 IADD3 R3, P0, PT, R2, UR20, RZ ;  /* 0x000000140203dc10 */ /* 0x000fc8000ff1e0ff */
[----:B------:R-:W3:Y:S01]  /*12010*/  @!P4 LDC.64 R12, c[0x0][0x420] ;  /* 0x00010800ff0ccb82 */ /* 0x000ee20000000a00 */
[----:B------:R-:W-:-:S07]  /*12020*/  @!P5 LEA.HI.X.SX32 R2, R2, UR5, 0x1, P0 ;  /* 0x000000050202dc11 */ /* 0x000fce00080f0eff */
[----:B------:R-:W4:Y:S01]  /*12030*/  @!P3 LDC.64 R18, c[0x0][0x420] ;  /* 0x00010800ff12bb82 */ /* 0x000f220000000a00 */
[----:B-1----:R-:W-:-:S04]  /*12040*/  @!P6 LEA R8, P1, R0, R8, 0x2 ;  /* 0x000000080008e211 */ /* 0x002fc800078210ff */
[----:B------:R-:W-:Y:S02]  /*12050*/  @!P6 LEA.HI.X R9, R0, R9, R6, 0x2, P1 ;  /* 0x000000090009e211 */ /* 0x000fe400008f1406 */
[----:B------:R-:W-:Y:S02]  /*12060*/  @!P4 IADD3 R0, P1, PT, R5, UR20, RZ ;  /* 0x000000140500cc10 */ /* 0x000fe4000ff3e0ff */
[C---:B--2---:R-:W-:Y:S01]  /*12070*/  @!P5 LEA R6, P2, R3.reuse, R10, 0x2 ;  /* 0x0000000a0306d211 */ /* 0x044fe200078410ff */
[----:B------:R1:W-:Y:S01]  /*12080*/  @!P6 STG.E desc[UR26][R8.64], R17 ;  /* 0x000000110800e986 */ /* 0x0003e2000c10191a */
[----:B------:R-:W-:Y:S02]  /*12090*/  @!P3 IADD3 R10, P0, PT, R4, UR20, RZ ;  /* 0x00000014040abc10 */ /* 0x000fe4000ff1e0ff */
[----:B------:R-:W-:Y:S02]  /*120a0*/  @!P5 LEA.HI.X R7, R3, R11, R2, 0x2, P2 ;  /* 0x0000000b0307d211 */ /* 0x000fe400010f1402 */
[----:B------:R-:W-:-:S02]  /*120b0*/  @!P4 LEA.HI.X.SX32 R5, R5, UR5, 0x1, P1 ;  /* 0x000000050505cc11 */ /* 0x000fc400088f0eff */
[----:B------:R-:W-:Y:S01]  /*120c0*/  @!P3 LEA.HI.X.SX32 R3, R4, UR5, 0x1, P0 ;  /* 0x000000050403bc11 */ /* 0x000fe200080f0eff */
[----:B------:R1:W-:Y:S01]  /*120d0*/  @!P5 STG.E desc[UR26][R6.64], R16 ;  /* 0x000000100600d986 */ /* 0x0003e2000c10191a */
[----:B---3--:R-:W-:-:S04]  /*120e0*/  @!P4 LEA R4, P1, R0, R12, 0x2 ;  /* 0x0000000c0004c211 */ /* 0x008fc800078210ff */
[----:B------:R-:W-:Y:S02]  /*120f0*/  @!P4 LEA.HI.X R5, R0, R13, R5, 0x2, P1 ;  /* 0x0000000d0005c211 */ /* 0x000fe400008f1405 */
[----:B----4-:R-:W-:-:S03]  /*12100*/  @!P3 LEA R2, P0, R10, R18, 0x2 ;  /* 0x000000120a02b211 */ /* 0x010fc600078010ff */
[----:B------:R1:W-:Y:S01]  /*12110*/  @!P4 STG.E desc[UR26][R4.64], R15 ;  /* 0x0000000f0400c986 */ /* 0x0003e2000c10191a */
[----:B------:R-:W-:-:S05]  /*12120*/  @!P3 LEA.HI.X R3, R10, R19, R3, 0x2, P0 ;  /* 0x000000130a03b211 */ /* 0x000fca00000f1403 */
[----:B------:R1:W-:Y:S04]  /*12130*/  @!P3 STG.E desc[UR26][R2.64], R14 ;  /* 0x0000000e0200b986 */ /* 0x0003e8000c10191a */
.L_x_703:
[----:B------:R-:W-:Y:S05]  /*12140*/  BSYNC.RECONVERGENT B0 ;  /* 0x0000000000007941 */ /* 0x000fea0003800200 */
.L_x_702:
[----:B------:R2:W5:Y:S04]  /*12150*/  LDL R32, [R1+0x138] ;  /* 0x0001380001207983 */ /* 0x0005680000100800 */
[----:B------:R2:W5:Y:S01]  /*12160*/  LDL R27, [R1+0x13c] ;  /* 0x00013c00011b7983 */ /* 0x0005620000100800 */
[----:B-1----:R-:W-:Y:S01]  /*12170*/  SHF.R.U32.HI R2, RZ, 0x2, R52 ;  /* 0x00000002ff027819 */ /* 0x002fe20000011634 */
[----:B------:R-:W-:Y:S01]  /*12180*/  IMAD.MOV.U32 R3, RZ, RZ, RZ ;  /* 0x000000ffff037224 */ /* 0x000fe200078e00ff */
[----:B------:R-:W1:Y:S01]  /*12190*/  LDCU.64 UR6, c[0x0][0x410] ;  /* 0x00008200ff0677ac */ /* 0x000e620008000a00 */
[----:B------:R2:W3:Y:S01]  /*121a0*/  LDS.128 R16, [R24+0x2000] ;  /* 0x0020000018107984 */ /* 0x0004e20000000c00 */
[----:B------:R-:W-:Y:S01]  /*121b0*/  LOP3.LUT R26, R51, 0x18, RZ, 0xc0, !PT ;  /* 0x00000018331a7812 */ /* 0x000fe200078ec0ff */
[----:B------:R-:W-:Y:S01]  /*121c0*/  IMAD.WIDE.U32 R6, R20, 0x80, R2 ;  /* 0x0000008014067825 */ /* 0x000fe200078e0002 */
[----:B------:R-:W-:Y:S01]  /*121d0*/  ISETP.GE.AND P3, PT, R2, UR14, PT ;  /* 0x0000000e02007c0c */ /* 0x000fe2000bf66270 */
[----:B------:R2:W4:Y:S01]  /*121e0*/  LDS.128 R20, [R24] ;  /* 0x0000000018147984 */ /* 0x0005220000000c00 */
[----:B------:R-:W-:Y:S01]  /*121f0*/  IADD3 R4, P0, PT, R26, UR16, RZ ;  /* 0x000000101a047c10 */ /* 0x000fe2000ff1e0ff */
[C---:B------:R-:W-:Y:S01]  /*12200*/  VIADD R0, R2.reuse, 0x20 ;  /* 0x0000002002007836 */ /* 0x040fe20000000000 */
[C---:B------:R-:W-:Y:S01]  /*12210*/  IADD3 R3, PT, PT, R2.reuse, 0x40, RZ ;  /* 0x0000004002037810 */ /* 0x040fe20007ffe0ff */
[----:B------:R2:W2:Y:S01]  /*12220*/  LDS.128 R12, [R24+0x4000] ;  /* 0x00400000180c7984 */ /* 0x0004a20000000c00 */
[----:B------:R-:W-:Y:S01]  /*12230*/  VIADD R2, R2, 0x60 ;  /* 0x0000006002027836 */ /* 0x000fe20000000000 */
[----:B------:R-:W-:Y:S01]  /*12240*/  IADD3.X R5, PT, PT, RZ, UR12, RZ, P0, !PT ;  /* 0x0000000cff057c10 */ /* 0x000fe200087fe4ff */
[----:B------:R-:W-:Y:S01]  /*12250*/  BSSY.RECONVERGENT B0, `(.L_x_704) ;  /* 0x0000019000007945 */ /* 0x000fe20003800200 */
[----:B------:R-:W-:-:S02]  /*12260*/  ISETP.GE.AND P2, PT, R0, UR14, PT ;  /* 0x0000000e00007c0c */ /* 0x000fc4000bf46270 */
[----:B------:R-:W-:Y:S02]  /*12270*/  ISETP.GE.AND P0, PT, R2, UR14, PT ;  /* 0x0000000e02007c0c */ /* 0x000fe4000bf06270 */
[----:B------:R-:W-:Y:S01]  /*12280*/  ISETP.GE.AND P1, PT, R3, UR14, PT ;  /* 0x0000000e03007c0c */ /* 0x000fe2000bf26270 */
[----:B-1----:R-:W-:Y:S01]  /*12290*/  IMAD.U32 R0, RZ, RZ, UR6 ;  /* 0x00000006ff007e24 */ /* 0x002fe2000f8e00ff */
[----:B------:R-:W-:-:S03]  /*122a0*/  MOV R2, UR7 ;  /* 0x0000000700027c02 */ /* 0x000fc60008000f00 */
[----:B------:R-:W-:-:S04]  /*122b0*/  IMAD.WIDE.U32 R10, R0, UR4, R4 ;  /* 0x00000004000a7c25 */ /* 0x000fc8000f8e0004 */
[----:B------:R-:W-:Y:S01]  /*122c0*/  IMAD R9, R2, UR4, R11 ;  /* 0x0000000402097c24 */ /* 0x000fe2000f8e020b */
[----:B------:R-:W-:Y:S06]  /*122d0*/  @P3 BRA `(.L_x_705) ;  /* 0x0000000000403947 */ /* 0x000fec0003800000 */
[----:B------:R-:W1:Y:S01]  /*122e0*/  LDCU.64 UR6, c[0x0][0x408] ;  /* 0x00008100ff0677ac */ /* 0x000e620008000a00 */
[----:B------:R-:W-:Y:S01]  /*122f0*/  IMAD.MOV.U32 R8, RZ, RZ, R10 ;  /* 0x000000ffff087224 */ /* 0x000fe200078e000a */
[----:B------:R-:W3:Y:S01]  /*12300*/  LDCU UR8, c[0x0][0x440] ;  /* 0x00008800ff0877ac */ /* 0x000ee20008000800 */
[----:B------:R-:W4:Y:S01]  /*12310*/  LDCU.64 UR4, c[0x0][0x3f0] ;  /* 0x00007e00ff0477ac */ /* 0x000f220008000a00 */
[----:B-1----:R-:W-:Y:S02]  /*12320*/  IMAD R0, R7, UR6, RZ ;  /* 0x0000000607007c24 */ /* 0x002fe4000f8e02ff */
[----:B------:R-:W-:Y:S01]  /*12330*/  IMAD.WIDE.U32 R4, R6, UR6, R8 ;  /* 0x0000000606047c25 */ /* 0x000fe2000f8e0008 */
[----:B---3--:R-:W-:-:S03]  /*12340*/  ISETP.GE.AND P5, PT, R26, UR8, PT ;  /* 0x000000081a007c0c */ /* 0x008fc6000bfa6270 */
[----:B------:R-:W-:Y:S01]  /*12350*/  IMAD R0, R6, UR7, R0 ;  /* 0x0000000706007c24 */ /* 0x000fe2000f8e0200 */
[----:B-----5:R-:W-:Y:S02]  /*12360*/  ISETP.GE.AND P4, PT, R32, UR8, PT ;  /* 0x0000000820007c0c */ /* 0x020fe4000bf86270 */
[----:B------:R-:W-:Y:S01]  /*12370*/  ISETP.GE.AND P3, PT, R27, UR8, PT ;  /* 0x000000081b007c0c */ /* 0x000fe2000bf66270 */
[----:B------:R-:W-:Y:S01]  /*12380*/  IMAD.IADD R0, R0, 0x1, R5 ;  /* 0x0000000100007824 */ /* 0x000fe200078e0205 */
[----:B----4-:R-:W-:-:S04]  /*12390*/  LEA R2, P6, R4, UR4, 0x1 ;  /* 0x0000000404027c11 */ /* 0x010fc8000f8c08ff */
[----:B------:R-:W-:-:S05]  /*123a0*/  LEA.HI.X R3, R4, UR5, R0, 0x1, P6 ;  /* 0x0000000504037c11 */ /* 0x000fca000b0f0c00 */
[----:B------:R1:W-:Y:S04]  /*123b0*/  @!P5 STG.E.128 desc[UR26][R2.64], R20 ;  /* 0x000000140200d986 */ /* 0x0003e8000c101d1a */
[----:B------:R1:W-:Y:S04]  /*123c0*/  @!P4 STG.E.128 desc[UR26][R2.64+0x40], R16 ;  /* 0x000040100200c986 */ /* 0x0003e8000c101d1a */
[----:B--2---:R1:W-:Y:S02]  /*123d0*/  @!P3 STG.E.128 desc[UR26][R2.64+0x80], R12 ;  /* 0x0000800c0200b986 */ /* 0x0043e4000c101d1a */
.L_x_705:
[----:B------:R-:W-:Y:S05]  /*123e0*/  BSYNC.RECONVERGENT B0 ;  /* 0x0000000000007941 */ /* 0x000fea0003800200 */
.L_x_704:
[----:B-1--4-:R1:W4:Y:S01]  /*123f0*/  LDS.128 R20, [R24+0x800] ;  /* 0x0008000018147984 */ /* 0x0123220000000c00 */
[----:B------:R-:W-:Y:S03]  /*12400*/  BSSY.RECONVERGENT B0, `(.L_x_706) ;  /* 0x0000017000007945 */ /* 0x000fe60003800200 */
[----:B---3--:R1:W3:Y:S04]  /*12410*/  LDS.128 R16, [R24+0x2800] ;  /* 0x0028000018107984 */ /* 0x0082e80000000c00 */
[----:B--2---:R1:W2:Y:S01]  /*12420*/  LDS.128 R12, [R24+0x4800] ;  /* 0x00480000180c7984 */ /* 0x0042a20000000c00 */
[----:B------:R-:W-:Y:S05]  /*12430*/  @P2 BRA `(.L_x_707) ;  /* 0x00000000004c2947 */ /* 0x000fea0003800000 */
[----:B------:R-:W1:Y:S01]  /*12440*/  LDCU.64 UR6, c[0x0][0x408] ;  /* 0x00008100ff0677ac */ /* 0x000e620008000a00 */
[----:B------:R-:W-:Y:S02]  /*12450*/  IADD3 R0, P2, PT, R6, 0x20, RZ ;  /* 0x0000002006007810 */ /* 0x000fe40007f5e0ff */
[----:B------:R-:W-:Y:S01]  /*12460*/  MOV R3, R9 ;  /* 0x0000000900037202 */ /* 0x000fe20000000f00 */
[----:B------:R-:W1:Y:S02]  /*12470*/  LDCU UR8, c[0x0][0x440] ;  /* 0x00008800ff0877ac */ /* 0x000e640008000800 */
[----:B------:R-:W-:Y:S01]  /*12480*/  IMAD.X R2, RZ, RZ, R7, P2 ;  /* 0x000000ffff027224 */ /* 0x000fe200010e0607 */
[----:B------:R-:W4:Y:S03]  /*12490*/  LDCU.64 UR4, c[0x0][0x3f0] ;  /* 0x00007e00ff0477ac */ /* 0x000f260008000a00 */
[----:B-1----:R-:W-:-:S02]  /*124a0*/  IMAD R25, R2, UR6, RZ ;  /* 0x0000000602197c24 */ /* 0x002fc4000f8e02ff */
        /* <DEDUP_REMOVED lines=10> */
[----:B---3--:R1:W-:Y:S04]  /*12550*/  @!P3 STG.E.128 desc[UR26][R2.64+0x40], R16 ;  /* 0x000040100200b986 */ /* 0x0083e8000c101d1a */
[----:B--2---:R1:W-:Y:S02]  /*12560*/  @!P2 STG.E.128 desc[UR26][R2.64+0x80], R12 ;  /* 0x0000800c0200a986 */ /* 0x0043e4000c101d1a */
.L_x_707:
[----:B------:R-:W-:Y:S05]  /*12570*/  BSYNC.RECONVERGENT B0 ;  /* 0x0000000000007941 */ /* 0x000fea0003800200 */
.L_x_706:
        /* <DEDUP_REMOVED lines=24> */
.L_x_709:
[----:B------:R-:W-:Y:S05]  /*12700*/  BSYNC.RECONVERGENT B0 ;  /* 0x0000000000007941 */ /* 0x000fea0003800200 */
.L_x_708:
[----:B-1-3--:R1:W3:Y:S01]  /*12710*/  LDS.128 R16, [R24+0x3800] ;  /* 0x0038000018107984 */ /* 0x00a2e20000000c00 */
[----:B------:R-:W-:Y:S05]  /*12720*/  @P0 EXIT ;  /* 0x000000000000094d */ /* 0x000fea0003800000 */
[----:B------:R-:W4:Y:S01]  /*12730*/  LDCU.64 UR6, c[0x0][0x408] ;  /* 0x00008100ff0677ac */ /* 0x000f220008000a00 */
[----:B--2---:R2:W1:Y:S01]  /*12740*/  LDS.128 R12, [R24+0x5800] ;  /* 0x00580000180c7984 */ /* 0x0044620000000c00 */
[----:B------:R-:W-:Y:S01]  /*12750*/  IADD3 R0, P0, PT, R6, 0x60, RZ ;  /* 0x0000006006007810 */ /* 0x000fe20007f1e0ff */
[----:B------:R-:W2:Y:S01]  /*12760*/  LDCU UR8, c[0x0][0x440] ;  /* 0x00008800ff0877ac */ /* 0x000ea20008000800 */
[----:B------:R-:W-:-:S03]  /*12770*/  MOV R3, R9 ;  /* 0x0000000900037202 */ /* 0x000fc60000000f00 */
[----:B------:R-:W-:Y:S01]  /*12780*/  IMAD.X R2, RZ, RZ, R7, P0 ;  /* 0x000000ffff027224 */ /* 0x000fe200000e0607 */
[----:B------:R-:W2:Y:S03]  /*12790*/  LDCU.64 UR4, c[0x0][0x3f0] ;  /* 0x00007e00ff0477ac */ /* 0x000ea60008000a00 */
[----:B----4-:R-:W-:Y:S02]  /*127a0*/  IMAD R6, R2, UR6, RZ ;  /* 0x0000000602067c24 */ /* 0x010fe4000f8e02ff */
[----:B------:R-:W-:Y:S01]  /*127b0*/  IMAD.MOV.U32 R2, RZ, RZ, R10 ;  /* 0x000000ffff027224 */ /* 0x000fe200078e000a */
[----:B--2---:R-:W-:-:S03]  /*127c0*/  ISETP.GE.AND P2, PT, R26, UR8, PT ;  /* 0x000000081a007c0c */ /* 0x004fc6000bf46270 */
[----:B------:R-:W-:Y:S01]  /*127d0*/  IMAD.WIDE.U32 R4, R0, UR6, R2 ;  /* 0x0000000600047c25 */ /* 0x000fe2000f8e0002 */
[----:B-----5:R-:W-:Y:S02]  /*127e0*/  ISETP.GE.AND P1, PT, R32, UR8, PT ;  /* 0x0000000820007c0c */ /* 0x020fe4000bf26270 */
[----:B------:R-:W-:Y:S01]  /*127f0*/  ISETP.GE.AND P0, PT, R27, UR8, PT ;  /* 0x000000081b007c0c */ /* 0x000fe2000bf06270 */
[----:B------:R-:W-:Y:S01]  /*12800*/  IMAD R0, R0, UR7, R6 ;  /* 0x0000000700007c24 */ /* 0x000fe2000f8e0206 */
[----:B------:R-:W-:-:S03]  /*12810*/  LEA R2, P3, R4, UR4, 0x1 ;  /* 0x0000000404027c11 */ /* 0x000fc6000f8608ff */
[----:B------:R-:W-:-:S05]  /*12820*/  IMAD.IADD R0, R0, 0x1, R5 ;  /* 0x0000000100007824 */ /* 0x000fca00078e0205 */
[----:B------:R-:W-:-:S05]  /*12830*/  LEA.HI.X R3, R4, UR5, R0, 0x1, P3 ;  /* 0x0000000504037c11 */ /* 0x000fca00098f0c00 */
[----:B------:R2:W-:Y:S04]  /*12840*/  @!P2 STG.E.128 desc[UR26][R2.64], R28 ;  /* 0x0000001c0200a986 */ /* 0x0005e8000c101d1a */
[----:B---3--:R2:W-:Y:S01]  /*12850*/  @!P1 STG.E.128 desc[UR26][R2.64+0x40], R16 ;  /* 0x0000401002009986 */ /* 0x0085e2000c101d1a */
[----:B-1----:R-:W-:Y:S05]  /*12860*/  @P0 EXIT ;  /* 0x000000000000094d */ /* 0x002fea0003800000 */
[----:B------:R-:W-:Y:S01]  /*12870*/  STG.E.128 desc[UR26][R2.64+0x80], R12 ;  /* 0x0000800c02007986 */ /* 0x000fe2000c101d1a */
[----:B------:R-:W-:Y:S05]  /*12880*/  EXIT ;  /* 0x000000000000794d */ /* 0x000fea0003800000 */
.L_x_710:
        /* <DEDUP_REMOVED lines=15> */
.L_x_1361:


//--------------------- .text._ZN5flash16flash_fwd_kernelI23Flash_fwd_kernel_traitsILi96ELi128ELi64ELi4ELb0ELb0EN7cutlass6half_tE19Flash_kernel_traitsILi96ELi128ELi64ELi4ES3_EELb0ELb0ELb0ELb0ELb0ELb0ELb1ELb0EEEvNS_16Flash_fwd_paramsE --------------------------
	.section	.text._ZN5flash16flash_fwd_kernelI23Flash_fwd_kernel_traitsILi96ELi128ELi64ELi4ELb0ELb0EN7cutlass6half_tE19Flash_kernel_traitsILi96ELi128ELi64ELi4ES3_EELb0ELb0ELb0ELb0ELb0ELb0ELb1ELb0EEEvNS_16Flash_fwd_paramsE,"ax",@progbits
	.align	128
        .global         _ZN5flash16flash_fwd_kernelI23Flash_fwd_kernel_traitsILi96ELi128ELi64ELi4ELb0ELb0EN7cutlass6half_tE19Flash_kernel_traitsILi96ELi128ELi64ELi4ES3_EELb0ELb0ELb0ELb0ELb0ELb0ELb1ELb0EEEvNS_16Flash_fwd_paramsE
        .type           _ZN5flash16flash_fwd_kernelI23Flash_fwd_kernel_traitsILi96ELi128ELi64ELi4ELb0ELb0EN7cutlass6half_tE19Flash_kernel_traitsILi96ELi128ELi64ELi4ES3_EELb0ELb0ELb0ELb0ELb0ELb0ELb1ELb0EEEvNS_16Flash_fwd_paramsE,@function
        .size           _ZN5flash16flash_fwd_kernelI23Flash_fwd_kernel_traitsILi96ELi128ELi64ELi4ELb0ELb0EN7cutlass6half_tE19Flash_kernel_traitsILi96ELi128ELi64ELi4ES3_EELb0ELb0ELb0ELb0ELb0ELb0ELb1ELb0EEEvNS_16Flash_fwd_paramsE,(.L_x_1362 - _ZN5flash16flash_fwd_kernelI23Flash_fwd_kernel_traitsILi96ELi128ELi64ELi4ELb0ELb0EN7cutlass6half_tE19Flash_kernel_traitsILi96ELi128ELi64ELi4ES3_EELb0ELb0ELb0ELb0ELb0ELb0ELb1ELb0EEEvNS_16Flash_fwd_paramsE)
        .other          _ZN5flash16flash_fwd_kernelI23Flash_fwd_kernel_traitsILi96ELi128ELi64ELi4ELb0ELb0EN7cutlass6half_tE19Flash_kernel_traitsILi96ELi128ELi64ELi4ES3_EELb0ELb0ELb0ELb0ELb0ELb0ELb1ELb0EEEvNS_16Flash_fwd_paramsE,@"STO_CUDA_ENTRY STV_DEFAULT"
_ZN5flash16flash_fwd_kernelI23Flash_fwd_kernel_traitsILi96ELi128ELi64ELi4ELb0ELb0EN7cutlass6half_tE19Flash_kernel_traitsILi96ELi128ELi64ELi4ES3_EELb0ELb0ELb0ELb0ELb0ELb0ELb1ELb0EEEvNS_16Flash_fwd_paramsE:
.text._ZN5flash16flash_fwd_kernelI23Flash_fwd_kernel_traitsILi96ELi128ELi64ELi4ELb0ELb0EN7cutlass6half_tE19Flash_kernel_traitsILi96ELi128ELi64ELi4ES3_EELb0ELb0ELb0ELb0ELb0ELb0ELb1ELb0EEEvNS_16Flash_fwd_paramsE:
        /* <DEDUP_REMOVED lines=59> */
.L_x_711:
        /* <DEDUP_REMOVED lines=32> */
.L_x_713:
        /* <DEDUP_REMOVED lines=40> */
.L_x_715:
[----:B------:R-:W-:Y:S05]  /*0830*/  BSYNC.RECONVERGENT B0 ;  /* 0x0000000000007941 */ /* 0x000fea0003800200 */
.L_x_714:
        /* <DEDUP_REMOVED lines=22> */
.L_x_717:
[----:B------:R-:W-:Y:S05]  /*09a0*/  BSYNC.RECONVERGENT B0 ;  /* 0x0000000000007941 */ /* 0x000fea0003800200 */
.L_x_716:
        /* <DEDUP_REMOVED lines=24> */
.L_x_719:
[----:B------:R-:W-:Y:S05]  /*0b30*/  BSYNC.RECONVERGENT B0 ;  /* 0x0000000000007941 */ /* 0x000fea0003800200 */
.L_x_718:
        /* <DEDUP_REMOVED lines=32> */
.L_x_721:
[----:B------:R-:W-:Y:S05]  /*0d40*/  BSYNC.RECONVERGENT B0 ;  /* 0x0000000000007941 */ /* 0x000fea0003800200 */
.L_x_720:
        /* <DEDUP_REMOVED lines=15> */
.L_x_723:
[----:B------:R-:W-:Y:S05]  /*0e40*/  BSYNC.RECONVERGENT B0 ;  /* 0x0000000000007941 */ /* 0x000fea0003800200 */
.L_x_722:
        /* <DEDUP_REMOVED lines=10> */
.L_x_725:
[----:B------:R-:W-:Y:S05]  /*0ef0*/  BSYNC.RECONVERGENT B0 ;  /* 0x0000000000007941 */ /* 0x000fea0003800200 */
.L_x_724:
        /* <DEDUP_REMOVED lines=10> */
.L_x_727:
[----:B------:R-:W-:Y:S05]  /*0fa0*/  BSYNC.RECONVERGENT B0 ;  /* 0x0000000000007941 */ /* 0x000fea0003800200 */
.L_x_726:
        /* <DEDUP_REMOVED lines=10> */
.L_x_712:
        /* <DEDUP_REMOVED lines=22> */
.L_x_728:
[----:B------:R-:W1:Y:S01]  /*11b0*/  LDCU.64 UR8, c[0x0][0x3b8] ;  /* 0x00007700ff0877ac */ /* 0x000e620008000a00 */
[----:B------:R-:W-:-:S05]  /*11c0*/  IADD3 R2, PT, PT, R10, R11, RZ ;  /* 0x0000000b0a027210 */ /* 0x000fca0007ffe0ff */
[C---:B-1----:R-:W-:Y:S02]  /*11d0*/  IMAD R0, R2.reuse, UR9, RZ ;  /* 0x0000000902007c24 */ /* 0x042fe4000f8e02ff */
[----:B------:R-:W-:-:S05]  /*11e0*/  IMAD.WIDE.U32 R2, R2, UR8, RZ ;  /* 0x0000000802027c25 */ /* 0x000fca000f8e00ff */
[----:B------:R-:W-:Y:S02]  /*11f0*/  IADD3 R7, PT, PT, R3, R0, RZ ;  /* 0x0000000003077210 */ /* 0x000fe40007ffe0ff */
[----:B------:R-:W-:-:S07]  /*1200*/  MOV R5, R2 ;  /* 0x0000000200057202 */ /* 0x000fce0000000f00 */
.L_x_729:
        /* <DEDUP_REMOVED lines=39> */
.L_x_730:
[----:B------:R-:W1:Y:S01]  /*1480*/  LDC.64 R12, c[0x0][0x3c0] ;  /* 0x0000f000ff0c7b82 */ /* 0x000e620000000a00 */
[----:B------:R-:W-:-:S05]  /*1490*/  IADD3 R0, PT, PT, R10, R11, RZ ;  /* 0x0000000b0a007210 */ /* 0x000fca0007ffe0ff */
[C---:B-1----:R-:W-:Y:S02]  /*14a0*/  IMAD R4, R0.reuse, R13, RZ ;  /* 0x0000000d00047224 */ /* 0x042fe400078e02ff */
[----:B------:R-:W-:-:S05]  /*14b0*/  IMAD.WIDE.U32 R2, R0, R12, RZ ;  /* 0x0000000c00027225 */ /* 0x000fca00078e00ff */
[----:B------:R-:W-:-:S07]  /*14c0*/  IADD3 R0, PT, PT, R3, R4, RZ ;  /* 0x0000000403007210 */ /* 0x000fce0007ffe0ff */
.L_x_731:
[----:B------:R-:W-:Y:S01]  /*14d0*/  IMAD.SHL.U32 R11, R227, 0x8, RZ ;  /* 0x00000008e30b7824 */ /* 0x000fe200078e00ff */
        /* <DEDUP_REMOVED lines=11> */
[----:B------:R3:W-:Y:S01]  /*1590*/  STL [R1+0x2c], R17 ;  /* 0x00002c1101007387 */ /* 0x0007e20000100800 */
[----:B------:R-:W-:Y:S01]  /*15a0*/  SHF.L.U32 R152, R227, 0x5, RZ ;  /* 0x00000005e3987819 */ /* 0x000fe200000006ff */
[----:B------:R-:W-:Y:S01]  /*15b0*/  IMAD.X R3, RZ, RZ, R0, P0 ;  /* 0x000000ffff037224 */ /* 0x000fe200000e0600 */
[----:B------:R-:W-:Y:S01]  /*15c0*/  SHF.R.S32.HI R0, RZ, 0x1f, R6 ;  /* 0x0000001fff007819 */ /* 0x000fe20000011406 */
[----:B------:R-:W-:Y:S01]  /*15d0*/  IMAD.X R5, RZ, RZ, R7, P1 ;  /* 0x000000ffff057224 */ /* 0x000fe200008e0607 */
[C---:B------:R-:W-:Y:S01]  /*15e0*/  IADD3 R8, P0, PT, R155.reuse, R8, RZ ;  /* 0x000000089b087210 */ /* 0x040fe20007f1e0ff */
[----:B------:R-:W-:Y:S01]  /*15f0*/  IMAD.WIDE.U32 R2, R20, R12, R2 ;  /* 0x0000000c14027225 */ /* 0x000fe200078e0002 */
[----:B------:R-:W5:Y:S01]  /*1600*/  LDCU.64 UR10, c[0x0][0x3c8] ;  /* 0x00007900ff0a77ac */ /* 0x000f620008000a00 */
[----:B------:R-:W-:Y:S01]  /*1610*/  BSSY.RECONVERGENT B0, `(.L_x_732) ;  /* 0x0000043000007945 */ /* 0x000fe20003800200 */
[C---:B------:R-:W-:Y:S01]  /*1620*/  LOP3.LUT R154, R155.reuse, 0x20, RZ, 0xfc, !PT ;  /* 0x000000209b9a7812 */ /* 0x040fe200078efcff */
[----:B-1----:R-:W-:Y:S01]  /*1630*/  IMAD R7, R0, UR4, RZ ;  /* 0x0000000400077c24 */ /* 0x002fe2000f8e02ff */
[----:B------:R-:W-:Y:S01]  /*1640*/  LOP3.LUT R153, R155, 0x40, RZ, 0xfc, !PT ;  /* 0x000000409b997812 */ /* 0x000fe200078efcff */
[----:B------:R-:W-:-:S02]  /*1650*/  IMAD R3, R20, R13, R3 ;  /* 0x0000000d14037224 */ /* 0x000fc400078e0203 */
[----:B------:R-:W-:Y:S02]  /*1660*/  IMAD R0, R0, UR6, RZ ;  /* 0x0000000600007c24 */ /* 0x000fe4000f8e02ff */
[C---:B------:R-:W-:Y:S01]  /*1670*/  IMAD R10, R6.reuse, UR5, R7 ;  /* 0x00000005060a7c24 */ /* 0x040fe2000f8e0207 */
[----:B------:R-:W-:Y:S01]  /*1680*/  UMOV UR5, 0x400 ;  /* 0x0000040000057882 */ /* 0x000fe20000000000 */
[C---:B------:R-:W-:Y:S01]  /*1690*/  IMAD R7, R6.reuse, UR7, R0 ;  /* 0x0000000706077c24 */ /* 0x040fe2000f8e0200 */
[----:B--2---:R-:W-:Y:S01]  /*16a0*/  ULEA UR5, UR18, UR5, 0x18 ;  /* 0x0000000512057291 */ /* 0x004fe2000f8ec0ff */
[----:B------:R-:W-:-:S04]  /*16b0*/  IMAD.WIDE.U32 R2, R6, UR6, R2 ;  /* 0x0000000606027c25 */ /* 0x000fc8000f8e0002 */
[----:B------:R-:W-:Y:S01]  /*16c0*/  IMAD.X R9, RZ, RZ, R14, P0 ;  /* 0x000000ffff097224 */ /* 0x000fe200000e060e */
[----:B---3--:R-:W-:Y:S01]  /*16d0*/  LEA R18, P0, R2, UR12, 0x1 ;  /* 0x0000000c02127c11 */ /* 0x008fe2000f8008ff */
[----:B------:R-:W-:Y:S02]  /*16e0*/  IMAD.IADD R3, R3, 0x1, R7 ;  /* 0x0000000103037824 */ /* 0x000fe400078e0207 */
[----:B------:R-:W-:Y:S02]  /*16f0*/  IMAD.WIDE.U32 R4, R20, UR8, R4 ;  /* 0x0000000814047c25 */ /* 0x000fe4000f8e0004 */
[----:B------:R1:W-:Y:S01]  /*1700*/  STL [R1+0x1c], R18 ;  /* 0x00001c1201007387 */ /* 0x0003e20000100800 */
[----:B------:R-:W-:Y:S01]  /*1710*/  LEA.HI.X R16, R2, UR13, R3, 0x1, P0 ;  /* 0x0000000d02107c11 */ /* 0x000fe200080f0c03 */
[----:B------:R-:W-:Y:S01]  /*1720*/  IMAD R5, R20, UR9, R5 ;  /* 0x0000000914057c24 */ /* 0x000fe2000f8e0205 */
[----:B------:R-:W-:Y:S01]  /*1730*/  LEA R22, P0, R19, R20, 0x7 ;  /* 0x0000001413167211 */ /* 0x000fe200078038ff */
[----:B-----5:R-:W-:-:S02]  /*1740*/  IMAD.WIDE.U32 R8, R24, UR10, R8 ;  /* 0x0000000a18087c25 */ /* 0x020fc4000f8e0008 */
[----:B------:R1:W-:Y:S01]  /*1750*/  STL [R1+0x18], R16 ;  /* 0x0000181001007387 */ /* 0x0003e20000100800 */
[----:B------:R-:W-:Y:S01]  /*1760*/  LEA.HI.X R21, R19, RZ, RZ, 0x7, P0 ;  /* 0x000000ff13157211 */ /* 0x000fe200000f3cff */
[----:B------:R-:W-:Y:S01]  /*1770*/  IMAD.WIDE.U32 R4, R6, UR4, R4 ;  /* 0x0000000406047c25 */ /* 0x000fe2000f8e0004 */
[----:B------:R-:W-:Y:S01]  /*1780*/  LOP3.LUT R6, R15, 0x18, R227, 0x78, !PT ;  /* 0x000000180f067812 */ /* 0x000fe200078e78e3 */
[----:B------:R1:W-:Y:S02]  /*1790*/  STL [R1+0x30], R22 ;  /* 0x0000301601007387 */ /* 0x0003e40000100800 */
[----:B------:R-:W-:Y:S01]  /*17a0*/  IMAD R3, R24, UR11, R9 ;  /* 0x0000000b18037c24 */ /* 0x000fe2000f8e0209 */
[----:B------:R-:W-:Y:S01]  /*17b0*/  IADD3 R0, PT, PT, R5, R10, RZ ;  /* 0x0000000a05007210 */ /* 0x000fe20007ffe0ff */
[----:B------:R1:W-:Y:S01]  /*17c0*/  STL [R1+0x34], R21 ;  /* 0x0000341501007387 */ /* 0x0003e20000100800 */
[----:B----4-:R-:W-:Y:S01]  /*17d0*/  LEA R250, P1, R4, UR14, 0x1 ;  /* 0x0000000e04fa7c11 */ /* 0x010fe2000f8208ff */
[----:B------:R-:W-:Y:S01]  /*17e0*/  IMAD.SHL.U32 R224, R227, 0x10, RZ ;  /* 0x00000010e3e07824 */ /* 0x000fe200078e00ff */
[----:B------:R-:W-:-:S02]  /*17f0*/  LOP3.LUT R6, R6, 0x1f20, R11, 0xf8, !PT ;  /* 0x00001f2006067812 */ /* 0x000fc400078ef80b */
[----:B------:R-:W-:Y:S02]  /*1800*/  LEA.HI.X R249, R4, UR15, R0, 0x1, P1 ;  /* 0x0000000f04f97c11 */ /* 0x000fe400088f0c00 */
[----:B------:R-:W-:Y:S02]  /*1810*/  ISETP.GE.AND P1, PT, R20, R17, PT ;  /* 0x000000111400720c */ /* 0x000fe40003f26270 */
[----:B------:R-:W-:Y:S02]  /*1820*/  LOP3.LUT R0, R223, 0x18, RZ, 0xc0, !PT ;  /* 0x00000018df007812 */ /* 0x000fe400078ec0ff */
[----:B------:R-:W-:Y:S02]  /*1830*/  LEA R229, R6, UR5, 0x1 ;  /* 0x0000000506e57c11 */ /* 0x000fe4000f8e08ff */
[----:B------:R-:W-:-:S07]  /*1840*/  LOP3.LUT R10, R0, 0xc0, R152, 0xf8, !PT ;  /* 0x000000c0000a7812 */ /* 0x000fce00078ef898 */
        /* <DEDUP_REMOVED lines=30> */
.L_x_734:
[----:B------:R3:W-:Y:S02]  /*1a30*/  STS.128 [R229+0x4000], RZ ;  /* 0x004000ffe5007388 */ /* 0x0007e40000000c00 */
.L_x_733:
[----:B------:R-:W-:Y:S05]  /*1a40*/  BSYNC.RECONVERGENT B0 ;  /* 0x0000000000007941 */ /* 0x000fea0003800200 */
.L_x_732:
        /* <DEDUP_REMOVED lines=36> */
.L_x_737:
[----:B------:R2:W-:Y:S02]  /*1c90*/  STS.128 [R229+0x4800], RZ ;  /* 0x004800ffe5007388 */ /* 0x0005e40000000c00 */
.L_x_736:
[----:B------:R-:W-:Y:S05]  /*1ca0*/  BSYNC.RECONVERGENT B0 ;  /* 0x0000000000007941 */ /* 0x000fea0003800200 */
.L_x_735:
        /* <DEDUP_REMOVED lines=36> */
.L_x_740:
[----:B------:R2:W-:Y:S02]  /*1ef0*/  STS.128 [R229+0x5000], RZ ;  /* 0x005000ffe5007388 */ /* 0x0005e40000000c00 */
.L_x_739:
[----:B------:R-:W-:Y:S05]  /*1f00*/  BSYNC.RECONVERGENT B0 ;  /* 0x0000000000007941 */ /* 0x000fea0003800200 */
.L_x_738:
        /* <DEDUP_REMOVED lines=37> */
.L_x_743:
[----:B------:R2:W-:Y:S02]  /*2160*/  STS.128 [R229+0x5800], RZ ;  /* 0x005800ffe5007388 */ /* 0x0005e40000000c00 */
.L_x_742:
[----:B------:R-:W-:Y:S05]  /*2170*/  BSYNC.RECONVERGENT B0 ;  /* 0x0000000000007941 */ /* 0x000fea0003800200 */
.L_x_741:
[----:B------:R-:W-:Y:S01]  /*2180*/  LEA.HI.SX32 R41, R230, 0xffffffff, 0x1a ;  /* 0xffffffffe6297811 */ /* 0x000fe200078fd2ff */
[----:B------:R-:W-:Y:S03]  /*2190*/  BSSY.RECONVERGENT B0, `(.L_x_744) ;  /* 0x0000020000007945 */ /* 0x000fe60003800200 */
[----:B------:R-:W-:Y:S01]  /*21a0*/  SHF.R.S32.HI R8, RZ, 0x1f, R41 ;  /* 0x0000001fff087819 */ /* 0x000fe20000011429 */
[C---:B------:R-:W-:Y:S02]  /*21b0*/  IMAD R7, R41.reuse, -0x40, R40 ;  /* 0xffffffc029077824 */ /* 0x040fe400078e0228 */
[C---:B------:R-:W-:Y:S02]  /*21c0*/  IMAD R0, R41.reuse, UR12, RZ ;  /* 0x0000000c29007c24 */ /* 0x040fe4000f8e02ff */
[----:B-12-4-:R-:W-:Y:S01]  /*21d0*/  IMAD.WIDE.U32 R4, R41, UR13, RZ ;  /* 0x0000000d29047c25 */ /* 0x016fe2000f8e00ff */
        /* <DEDUP_REMOVED lines=26> */
.L_x_746:
[----:B------:R2:W-:Y:S02]  /*2380*/  STS.128 [R229+0x8000], RZ ;  /* 0x008000ffe5007388 */ /* 0x0005e40000000c00 */
.L_x_745:
[----:B------:R-:W-:Y:S05]  /*2390*/  BSYNC.RECONVERGENT B0 ;  /* 0x0000000000007941 */ /* 0x000fea0003800200 */
.L_x_744:
        /* <DEDUP_REMOVED lines=31> */
.L_x_749:
[----:B------:R4:W-:Y:S02]  /*2590*/  STS.128 [R229+0x8800], RZ ;  /* 0x008800ffe5007388 */ /* 0x0009e40000000c00 */
.L_x_748:
[----:B------:R-:W-:Y:S05]  /*25a0*/  BSYNC.RECONVERGENT B0 ;  /* 0x0000000000007941 */ /* 0x000fea0003800200 */
.L_x_747:
        /* <DEDUP_REMOVED lines=31> */
.L_x_752:
[----:B------:R4:W-:Y:S01]  /*27a0*/  STS.128 [R229+0xb000], RZ ;  /* 0x00b000ffe5007388 */ /* 0x0009e20000000c00 */
[----:B------:R-:W-:Y:S05]  /*27b0*/  BRA `(.L_x_753) ;  /* 0x00000000000c7947 */ /* 0x000fea0003800000 */
.L_x_751:
[----:B------:R1:W-:Y:S04]  /*27c0*/  STS.128 [R229+0x9000], RZ ;  /* 0x009000ffe5007388 */ /* 0x0003e80000000c00 */
[----:B------:R1:W-:Y:S04]  /*27d0*/  STS.128 [R229+0xa000], RZ ;  /* 0x00a000ffe5007388 */ /* 0x0003e80000000c00 */
[----:B------:R1:W-:Y:S02]  /*27e0*/  STS.128 [R229+0xb000], RZ ;  /* 0x00b000ffe5007388 */ /* 0x0003e40000000c00 */
.L_x_753:
[----:B------:R-:W-:Y:S05]  /*27f0*/  BSYNC.RECONVERGENT B0 ;  /* 0x0000000000007941 */ /* 0x000fea0003800200 */
.L_x_750:
        /* <DEDUP_REMOVED lines=35> */
.L_x_756:
[----:B------:R4:W-:Y:S02]  /*2a30*/  STS.128 [R229+0xb800], RZ ;  /* 0x00b800ffe5007388 */ /* 0x0009e40000000c00 */
.L_x_755:
[----:B------:R-:W-:Y:S05]  /*2a40*/  BSYNC.RECONVERGENT B0 ;  /* 0x0000000000007941 */ /* 0x000fea0003800200 */
.L_x_754:
[----:B------:R-:W-:Y:S01]  /*2a50*/  LOP3.LUT R0, R224, 0x100, RZ, 0xc0, !PT ;  /* 0x00000100e0007812 */ /* 0x000fe200078ec0ff */
[----:B------:R-:W-:Y:S01]  /*2a60*/  IMAD.MOV.U32 R136, RZ, RZ, 0x20 ;  /* 0x00000020ff887424 */ /* 0x000fe200078e00ff */
[----:B-1--4-:R-:W-:Y:S01]  /*2a70*/  LOP3.LUT R3, R10, R8, RZ, 0x3c, !PT ;  /* 0x000000080a037212 */ /* 0x012fe200078e3cff */
[----:B------:R-:W1:Y:S01]  /*2a80*/  LDCU UR4, c[0x0][0x50c] ;  /* 0x0000a180ff0477ac */ /* 0x000e620008000800 */
[----:B------:R-:W-:Y:S01]  /*2a90*/  LOP3.LUT R2, R0, 0x20, R152, 0xf8, !PT ;  /* 0x0000002000027812 */ /* 0x000fe200078ef898 */
[----:B------:R-:W0:Y:S01]  /*2aa0*/  LDGDEPBAR ;  /* 0x00000000000079af */ /* 0x000e220000000000 */
        /* <DEDUP_REMOVED lines=8> */
[----:B------:R-:W4:Y:S01]  /*2b30*/  LDSM.16.M88.4 R16, [R0+0x6000] ;  /* 0x006000000010783b */ /* 0x000f220000000200 */
[----:B------:R-:W-:-:S03]  /*2b40*/  IMAD.IADD R2, R0, 0x1, R136 ;  /* 0x0000000100027824 */ /* 0x000fc600078e0288 */
[----:B------:R-:W5:Y:S04]  /*2b50*/  LDSM.16.M88.4 R8, [R221+0x1000] ;  /* 0x00100000dd08783b */ /* 0x000f680000000200 */
[----:B------:R-:W-:Y:S04]  /*2b60*/  LDSM.16.M88.4 R24, [R3] ;  /* 0x000000000318783b */ /* 0x000fe80000000200 */
[----:B------:R-:W2:Y:S04]  /*2b70*/  LDSM.16.M88.4 R52, [R2+0x6000] ;  /* 0x006000000234783b */ /* 0x000ea80000000200 */
[----:B------:R-:W3:Y:S04]  /*2b80*/  LDSM.16.M88.4 R20, [R0+0x6c00] ;  /* 0x006c00000014783b */ /* 0x000ee80000000200 */
[----:B------:R-:W1:Y:S04]  /*2b90*/  LDSM.16.M88.4 R48, [R0+0x6400] ;  /* 0x006400000030783b */ /* 0x000e680000000200 */
[----:B------:R-:W1:Y:S04]  /*2ba0*/  LDSM.16.M88.4 R44, [R0+0x6800] ;  /* 0x00680000002c783b */ /* 0x000e680000000200 */
[----:B------:R-:W-:Y:S04]  /*2bb0*/  LDSM.16.M88.4 R36, [R221+0x2000] ;  /* 0x00200000dd24783b */ /* 0x000fe80000000200 */
[----:B------:R-:W1:Y:S04]  /*2bc0*/  LDSM.16.M88.4 R4, [R3+0x1000] ;  /* 0x001000000304783b */ /* 0x000e680000000200 */
[----:B------:R-:W1:Y:S01]  /*2bd0*/  LDSM.16.M88.4 R64, [R0+0x7000] ;  /* 0x007000000040783b */ /* 0x000e620000000200 */
[-C--:B----4-:R-:W-:Y:S03]  /*2be0*/  HMMA.16816.F32 R68, R12, R16.reuse, RZ ;  /* 0x000000100c44723c */ /* 0x090fe600000018ff */
[----:B------:R-:W4:Y:S04]  /*2bf0*/  LDSM.16.M88.4 R76, [R2+0x6c00] ;  /* 0x006c0000024c783b */ /* 0x000f280000000200 */
[----:B------:R-:W4:Y:S01]  /*2c00*/  LDSM.16.M88.4 R60, [R2+0x6400] ;  /* 0x00640000023c783b */ /* 0x000f220000000200 */
[C---:B-----5:R-:W-:Y:S03]  /*2c10*/  HMMA.16816.F32 R72, R8.reuse, R16, RZ ;  /* 0x000000100848723c */ /* 0x060fe600000018ff */
[----:B------:R-:W5:Y:S04]  /*2c20*/  LDSM.16.M88.4 R56, [R2+0x6800] ;  /* 0x006800000238783b */ /* 0x000f680000000200 */
[----:B------:R-:W-:Y:S01]  /*2c30*/  LDSM.16.M88.4 R28, [R3+0x2000] ;  /* 0x00200000031c783b */ /* 0x000fe20000000200 */
[-C--:B------:R-:W-:Y:S03]  /*2c40*/  HMMA.16816.F32 R108, R8, R18.reuse, RZ ;  /* 0x00000012086c723c */ /* 0x080fe600000018ff */
[----:B------:R-:W5:Y:S04]  /*2c50*/  LDSM.16.M88.4 R80, [R2+0x7000] ;  /* 0x007000000250783b */ /* 0x000f680000000200 */
[----:B------:R-:W5:Y:S01]  /*2c60*/  LDSM.16.M88.4 R32, [R221+0x3000] ;  /* 0x00300000dd20783b */ /* 0x000f620000000200 */
[----:B------:R-:W-:Y:S08]  /*2c70*/  HMMA.16816.F32 R128, R12, R18, RZ ;  /* 0x000000120c80723c */ /* 0x000ff000000018ff */
[----:B--2---:R-:W-:Y:S08]  /*2c80*/  HMMA.16816.F32 R16, R24, R52, R68 ;  /* 0x000000341810723c */ /* 0x004ff00000001844 */
[C---:B---3--:R-:W-:Y:S08]  /*2c90*/  HMMA.16816.F32 R88, R8.reuse, R20, RZ ;  /* 0x000000140858723c */ /* 0x048ff000000018ff */
[C---:B-1----:R-:W-:Y:S08]  /*2ca0*/  HMMA.16816.F32 R104, R8.reuse, R48, RZ ;  /* 0x000000300868723c */ /* 0x042ff000000018ff */
[----:B------:R-:W-:Y:S08]  /*2cb0*/  HMMA.16816.F32 R100, R8, R50, RZ ;  /* 0x000000320864723c */ /* 0x000ff000000018ff */
[C---:B------:R-:W-:Y:S08]  /*2cc0*/  HMMA.16816.F32 R68, R12.reuse, R48, RZ ;  /* 0x000000300c44723c */ /* 0x040ff000000018ff */
[----:B------:R-:W-:Y:S08]  /*2cd0*/  HMMA.16816.F32 R124, R12, R50, RZ ;  /* 0x000000320c7c723c */ /* 0x000ff000000018ff */
        /* <DEDUP_REMOVED lines=8> */
[----:B------:R-:W-:Y:S01]  /*2d60*/  HMMA.16816.F32 R12, R4, R52, R72 ;  /* 0x00000034040c723c */ /* 0x000fe20000001848 */
[----:B------:R-:W-:Y:S07]  /*2d70*/  LDSM.16.M88.4 R72, [R0+0x8000] ;  /* 0x008000000048783b */ /* 0x000fee0000000200 */
[----:B------:R-:W-:Y:S01]  /*2d80*/  HMMA.16816.F32 R8, R36, R64, R16 ;  /* 0x000000402408723c */ /* 0x000fe20000001810 */
[----:B------:R-:W1:Y:S07]  /*2d90*/  LDSM.16.M88.4 R16, [R221+0x4000] ;  /* 0x00400000dd10783b */ /* 0x000e6e0000000200 */
[C---:B----4-:R-:W-:Y:S08]  /*2da0*/  HMMA.16816.F32 R132, R4.reuse, R76, R88 ;  /* 0x0000004c0484723c */ /* 0x050ff00000001858 */
[C---:B------:R-:W-:Y:S08]  /*2db0*/  HMMA.16816.F32 R88, R4.reuse, R54, R108 ;  /* 0x000000360458723c */ /* 0x040ff0000000186c */
[C---:B------:R-:W-:Y:S08]  /*2dc0*/  HMMA.16816.F32 R104, R4.reuse, R60, R104 ;  /* 0x0000003c0468723c */ /* 0x040ff00000001868 */
[C---:B-----5:R-:W-:Y:S08]  /*2dd0*/  HMMA.16816.F32 R96, R4.reuse, R56, R96 ;  /* 0x000000380460723c */ /* 0x060ff00000001860 */
[C---:B------:R-:W-:Y:S08]  /*2de0*/  HMMA.16816.F32 R100, R4.reuse, R62, R100 ;  /* 0x0000003e0464723c */ /* 0x040ff00000001864 */
[C---:B------:R-:W-:Y:S08]  /*2df0*/  HMMA.16816.F32 R108, R4.reuse, R58, R92 ;  /* 0x0000003a046c723c */ /* 0x040ff0000000185c */
[----:B------:R-:W-:Y:S08]  /*2e00*/  HMMA.16816.F32 R140, R4, R78, R84 ;  /* 0x0000004e048c723c */ /* 0x000ff00000001854 */
[----:B------:R-:W-:Y:S01]  /*2e10*/  HMMA.16816.F32 R84, R24, R60, R68 ;  /* 0x0000003c1854723c */ /* 0x000fe20000001844 */
[----:B------:R-:W-:Y:S07]  /*2e20*/  LDSM.16.M88.4 R68, [R2+0x8000] ;  /* 0x008000000244783b */ /* 0x000fee0000000200 */
[----:B------:R-:W-:Y:S01]  /*2e30*/  HMMA.16816.F32 R4, R28, R80, R8 ;  /* 0x000000501c04723c */ /* 0x000fe20000001808 */
[----:B------:R-:W2:Y:S07]  /*2e40*/  LDSM.16.M88.4 R8, [R3+0x4000] ;  /* 0x004000000308783b */ /* 0x000eae0000000200 */
[----:B------:R-:W-:Y:S01]  /*2e50*/  HMMA.16816.F32 R44, R32, R64, R12 ;  /* 0x00000040202c723c */ /* 0x000fe2000000180c */
[----:B------:R-:W3:Y:S07]  /*2e60*/  LDSM.16.M88.4 R12, [R221+0x5000] ;  /* 0x00500000dd0c783b */ /* 0x000eee0000000200 */
[C---:B------:R-:W-:Y:S08]  /*2e70*/  HMMA.16816.F32 R52, R24.reuse, R54, R128 ;  /* 0x000000361834723c */ /* 0x040ff00000001880 */
[C---:B------:R-:W-:Y:S01]  /*2e80*/  HMMA.16816.F32 R92, R24.reuse, R56, R48 ;  /* 0x00000038185c723c */ /* 0x040fe20000001830 */
[----:B------:R-:W4:Y:S07]  /*2e90*/  LDSM.16.M88.4 R48, [R0+0x7400] ;  /* 0x007400000030783b */ /* 0x000f2e0000000200 */
[C---:B------:R-:W-:Y:S08]  /*2ea0*/  HMMA.16816.F32 R112, R24.reuse, R76, R112 ;  /* 0x0000004c1870723c */ /* 0x040ff00000001870 */
[C---:B------:R-:W-:Y:S08]  /*2eb0*/  HMMA.16816.F32 R124, R24.reuse, R62, R124 ;  /* 0x0000003e187c723c */ /* 0x040ff0000000187c */
[C---:B------:R-:W-:Y:S01]  /*2ec0*/  HMMA.16816.F32 R120, R24.reuse, R58, R120 ;  /* 0x0000003a1878723c */ /* 0x040fe20000001878 */
[----:B------:R-:W-:Y:S07]  /*2ed0*/  LDSM.16.M88.4 R56, [R0+0x8400] ;  /* 0x008400000038783b */ /* 0x000fee0000000200 */
[----:B------:R-:W-:Y:S08]  /*2ee0*/  HMMA.16816.F32 R116, R24, R78, R116 ;  /* 0x0000004e1874723c */ /* 0x000ff00000001874 */
[----:B-1----:R-:W-:Y:S01]  /*2ef0*/  HMMA.16816.F32 R24, R16, R72, R4 ;  /* 0x000000481018723c */ /* 0x002fe20000001804 */
[----:B------:R1:W5:Y:S07]  /*2f00*/  LDSM.16.M88.4 R4, [R3+0x5000] ;  /* 0x005000000304783b */ /* 0x00036e0000000200 */
[----:B------:R-:W-:Y:S08]  /*2f10*/  HMMA.16816.F32 R44, R20, R80, R44 ;  /* 0x00000050142c723c */ /* 0x000ff0000000182c */
[-C--:B------:R-:W-:Y:S08]  /*2f20*/  HMMA.16816.F32 R52, R36, R66.reuse, R52 ;  /* 0x000000422434723c */ /* 0x080ff00000001834 */
[----:B------:R-:W-:Y:S08]  /*2f30*/  HMMA.16816.F32 R60, R32, R66, R88 ;  /* 0x00000042203c723c */ /* 0x000ff00000001858 */
[----:B--2---:R-:W-:Y:S01]  /*2f40*/  HMMA.16816.F32 R64, R8, R68, R24 ;  /* 0x000000440840723c */ /* 0x004fe20000001818 */
[----:B------:R-:W2:Y:S07]  /*2f50*/  LDSM.16.M88.4 R24, [R2+0x7400] ;  /* 0x007400000218783b */ /* 0x000eae0000000200 */
[----:B---3--:R-:W-:Y:S08]  /*2f60*/  HMMA.16816.F32 R44, R12, R72, R44 ;  /* 0x000000480c2c723c */ /* 0x008ff0000000182c */
[----:B------:R-:W-:Y:S03]  /*2f70*/  HMMA.16816.F32 R52, R28, R82, R52 ;  /* 0x000000521c34723c */ /* 0x000fe60000001834 */
[----:B-1----:R-:W-:-:S04]  /*2f80*/  FMUL.FTZ R3, R64, UR4 ;  /* 0x0000000440037c20 */ /* 0x002fc80008410000 */
[----:B------:R1:W-:Y:S01]  /*2f90*/  MUFU.TANH R150, R3 ;  /* 0x0000000300967308 */ /* 0x0003e20000002400 */
[----:B------:R-:W-:Y:S08]  /*2fa0*/  HMMA.16816.F32 R60, R20, R82, R60 ;  /* 0x00000052143c723c */ /* 0x000ff0000000183c */
[----:B----4-:R-:W-:Y:S08]  /*2fb0*/  HMMA.16816.F32 R76, R36, R48, R84 ;  /* 0x00000030244c723c */ /* 0x010ff00000001854 */
[----:B-----5:R-:W-:Y:S01]  /*2fc0*/  HMMA.16816.F32 R80, R4, R68, R44 ;  /* 0x000000440450723c */ /* 0x020fe2000000182c */
[----:B-1----:R-:W-:-:S04]  /*2fd0*/  FMUL.FTZ R3, R65, UR4 ;  /* 0x0000000441037c20 */ /* 0x002fc80008410000 */
[----:B------:R1:W-:Y:S03]  /*2fe0*/  MUFU.TANH R151, R3 ;  /* 0x0000000300977308 */ /* 0x0003e60000002400 */
[----:B------:R-:W-:Y:S08]  /*2ff0*/  HMMA.16816.F32 R44, R16, R74, R52 ;  /* 0x0000004a102c723c */ /* 0x000ff00000001834 */
[----:B------:R-:W-:Y:S01]  /*3000*/  HMMA.16816.F32 R84, R32, R48, R104 ;  /* 0x000000302054723c */ /* 0x000fe20000001868 */
[----:B-1----:R-:W-:-:S07]  /*3010*/  FMUL.FTZ R3, R66, UR4 ;  /* 0x0000000442037c20 */ /* 0x002fce0008410000 */
[----:B------:R-:W-:Y:S01]  /*3020*/  HMMA.16816.F32 R52, R12, R74, R60 ;  /* 0x0000004a0c34723c */ /* 0x000fe2000000183c */
[----:B------:R1:W-:Y:S07]  /*3030*/  MUFU.TANH R148, R3 ;  /* 0x0000000300947308 */ /* 0x0003ee0000002400 */
[----:B--2---:R-:W-:Y:S08]  /*3040*/  HMMA.16816.F32 R60, R28, R24, R76 ;  /* 0x000000181c3c723c */ /* 0x004ff0000000184c */
[----:B------:R-:W-:Y:S01]  /*3050*/  HMMA.16816.F32 R72, R8, R70, R44 ;  /* 0x000000460848723c */ /* 0x000fe2000000182c */
[----:B------:R-:W2:Y:S01]  /*3060*/  LDSM.16.M88.4 R44, [R2+0x8400] ;  /* 0x00840000022c783b */ /* 0x000ea20000000200 */
[----:B-1----:R-:W-:-:S06]  /*3070*/  FMUL.FTZ R3, R67, UR4 ;  /* 0x0000000443037c20 */ /* 0x002fcc0008410000 */
[----:B------:R-:W-:Y:S01]  /*3080*/  HMMA.16816.F32 R76, R20, R24, R84 ;  /* 0x00000018144c723c */ /* 0x000fe20000001854 */
[----:B------:R1:W-:Y:S07]  /*3090*/  MUFU.TANH R149, R3 ;  /* 0x0000000300957308 */ /* 0x0003ee0000002400 */
[----:B------:R-:W-:Y:S08]  /*30a0*/  HMMA.16816.F32 R64, R16, R56, R60 ;  /* 0x000000381040723c */ /* 0x000ff0000000183c */
[----:B------:R-:W-:Y:S01]  /*30b0*/  HMMA.16816.F32 R60, R36, R50, R124 ;  /* 0x00000032243c723c */ /* 0x000fe2000000187c */
[----:B-1----:R-:W-:-:S04]  /*30c0*/  FMUL.FTZ R3, R80, UR4 ;  /* 0x0000000450037c20 */ /* 0x002fc80008410000 */
[----:B------:R1:W-:Y:S03]  /*30d0*/  MUFU.TANH R146, R3 ;  /* 0x0000000300927308 */ /* 0x0003e60000002400 */
[----:B------:R-:W-:Y:S01]  /*30e0*/  HMMA.16816.F32 R84, R4, R70, R52 ;  /* 0x000000460454723c */ /* 0x000fe20000001834 */
[----:B------:R-:W3:Y:S07]  /*30f0*/  LDSM.16.M88.4 R52, [R0+0x7800] ;  /* 0x007800000034783b */ /* 0x000eee0000000200 */
[----:B--2---:R-:W-:Y:S01]  /*3100*/  HMMA.16816.F32 R68, R8, R44, R64 ;  /* 0x0000002c0844723c */ /* 0x004fe20000001840 */
[----:B-1----:R-:W-:-:S07]  /*3110*/  FMUL.FTZ R3, R81, UR4 ;  /* 0x0000000451037c20 */ /* 0x002fce0008410000 */
[----:B------:R-:W-:Y:S01]  /*3120*/  HMMA.16816.F32 R60, R28, R26, R60 ;  /* 0x0000001a1c3c723c */ /* 0x000fe2000000183c */
[----:B------:R1:W-:-:S15]  /*3130*/  MUFU.TANH R147, R3 ;  /* 0x0000000300937308 */ /* 0x0003de0000002400 */
[----:B------:R-:W-:-:S04]  /*3140*/  NOP ;  /* 0x0000000000007918 */ /* 0x000fc80000000000 */
[----:B------:R-:W-:Y:S01]  /*3150*/  HMMA.16816.F32 R60, R16, R58, R60 ;  /* 0x0000003a103c723c */ /* 0x000fe2000000183c */
[----:B-1----:R-:W-:-:S04]  /*3160*/  FMUL.FTZ R3, R82, UR4 ;  /* 0x0000000452037c20 */ /* 0x002fc80008410000 */
[----:B------:R1:W2:Y:S03]  /*3170*/  MUFU.TANH R138, R3 ;  /* 0x00000003008a7308 */ /* 0x0002a60000002400 */
[----:B---3--:R-:W-:Y:S01]  /*3180*/  HMMA.16816.F32 R64, R36, R52, R92 ;  /* 0x000000342440723c */ /* 0x008fe2000000185c */
[----:B-1----:R-:W-:-:S07]  /*3190*/  FMUL.FTZ R3, R83, UR4 ;  /* 0x0000000453037c20 */ /* 0x002fce0008410000 */
[----:B------:R-:W-:Y:S01]  /*31a0*/  HMMA.16816.F32 R80, R32, R50, R100 ;  /* 0x000000322050723c */ /* 0x000fe20000001864 */
[----:B------:R1:W3:Y:S07]  /*31b0*/  MUFU.TANH R139, R3 ;  /* 0x00000003008b7308 */ /* 0x0002ee0000002400 */
[----:B------:R-:W-:Y:S01]  /*31c0*/  HMMA.16816.F32 R48, R12, R56, R76 ;  /* 0x000000380c30723c */ /* 0x000fe2000000184c */
[----:B-1----:R-:W-:-:S11]  /*31d0*/  FMUL.FTZ R3, R72, UR4 ;  /* 0x0000000448037c20 */ /* 0x002fd60008410000 */
[----:B------:R-:W-:Y:S01]  /*31e0*/  HMMA.16816.F32 R76, R20, R26, R80 ;  /* 0x0000001a144c723c */ /* 0x000fe20000001850 */
[----:B------:R-:W-:Y:S01]  /*31f0*/  LDSM.16.M88.4 R24, [R0+0x8800] ;  /* 0x008800000018783b */ /* 0x000fe20000000200 */
[----:B------:R1:W-:Y:S06]  /*3200*/  MUFU.TANH R144, R3 ;  /* 0x0000000300907308 */ /* 0x0003ec0000002400 */
[----:B------:R-:W-:-:S12]  /*3210*/  HMMA.16816.F32 R80, R8, R46, R60 ;  /* 0x0000002e0850723c */ /* 0x000fd8000000183c */
[----:B------:R-:W-:Y:S01]  /*3220*/  HMMA.16816.F32 R56, R12, R58, R76 ;  /* 0x0000003a0c38723c */ /* 0x000fe2000000184c */
[----:B-1----:R-:W-:Y:S01]  /*3230*/  FMUL.FTZ R3, R73, UR4 ;  /* 0x0000000449037c20 */ /* 0x002fe20008410000 */
[----:B------:R-:W-:Y:S03]  /*3240*/  LDSM.16.M88.4 R76, [R2+0x8800] ;  /* 0x00880000024c783b */ /* 0x000fe60000000200 */
[----:B------:R1:W-:Y:S02]  /*3250*/  MUFU.TANH R145, R3 ;  /* 0x0000000300917308 */ /* 0x0003e40000002400 */
[----:B-1----:R-:W-:-:S06]  /*3260*/  FMUL.FTZ R3, R74, UR4 ;  /* 0x000000044a037c20 */ /* 0x002fcc0008410000 */
[----:B------:R1:W-:Y:S02]  /*3270*/  MUFU.TANH R105, R3 ;  /* 0x0000000300697308 */ /* 0x0003e40000002400 */
[----:B-1----:R-:W-:Y:S02]  /*3280*/  FMUL.FTZ R3, R75, UR4 ;  /* 0x000000044b037c20 */ /* 0x002fe40008410000 */
[----:B------:R-:W-:Y:S01]  /*3290*/  HMMA.16816.F32 R72, R4, R44, R48 ;  /* 0x0000002c0448723c */ /* 0x000fe20000001830 */
[----:B------:R-:W1:Y:S03]  /*32a0*/  LDSM.16.M88.4 R48, [R2+0x7800] ;  /* 0x007800000230783b */ /* 0x000e660000000200 */
[----:B------:R4:W-:Y:S02]  /*32b0*/  MUFU.TANH R104, R3 ;  /* 0x0000000300687308 */ /* 0x0009e40000002400 */
[----:B----4-:R-:W-:-:S06]  /*32c0*/  FMUL.FTZ R3, R84, UR4 ;  /* 0x0000000454037c20 */ /* 0x010fcc0008410000 */
[----:B------:R4:W-:Y:S01]  /*32d0*/  MUFU.TANH R102, R3 ;  /* 0x0000000300667308 */ /* 0x0009e20000002400 */
[----:B-1----:R-:W-:Y:S01]  /*32e0*/  HMMA.16816.F32 R60, R28, R48, R64 ;  /* 0x000000301c3c723c */ /* 0x002fe20000001840 */
[----:B----4-:R-:W-:-:S06]  /*32f0*/  FMUL.FTZ R3, R85, UR4 ;  /* 0x0000000455037c20 */ /* 0x010fcc0008410000 */
[----:B------:R1:W-:Y:S02]  /*3300*/  MUFU.TANH R103, R3 ;  /* 0x0000000300677308 */ /* 0x0003e40000002400 */
[----:B-1----:R-:W-:-:S06]  /*3310*/  FMUL.FTZ R3, R86, UR4 ;  /* 0x0000000456037c20 */ /* 0x002fcc0008410000 */
[----:B------:R1:W4:Y:S02]  /*3320*/  MUFU.TANH R101, R3 ;  /* 0x0000000300657308 */ /* 0x0003240000002400 */
[----:B-1----:R-:W-:-:S06]  /*3330*/  FMUL.FTZ R3, R87, UR4 ;  /* 0x0000000457037c20 */ /* 0x002fcc0008410000 */
[----:B------:R1:W5:Y:S02]  /*3340*/  MUFU.TANH R100, R3 ;  /* 0x0000000300647308 */ /* 0x0003640000002400 */
        /* <DEDUP_REMOVED lines=8> */
[----:B------:R1:W-:Y:S02]  /*33d0*/  MUFU.TANH R93, R3 ;  /* 0x00000003005d7308 */ /* 0x0003e40000002400 */
[----:B-1----:R-:W-:-:S14]  /*33e0*/  FMUL.FTZ R3, R72, UR4 ;  /* 0x0000000448037c20 */ /* 0x002fdc0008410000 */
[----:B------:R-:W-:Y:S01]  /*33f0*/  HMMA.16816.F32 R64, R20, R48, R68 ;  /* 0x000000301440723c */ /* 0x000fe20000001844 */
[----:B------:R1:W-:-:S15]  /*3400*/  MUFU.TANH R91, R3 ;  /* 0x00000003005b7308 */ /* 0x0003de0000002400 */
[----:B------:R-:W-:-:S04]  /*3410*/  NOP ;  /* 0x0000000000007918 */ /* 0x000fc80000000000 */
[----:B------:R-:W-:Y:S01]  /*3420*/  HMMA.16816.F32 R68, R12, R24, R64 ;  /* 0x000000180c44723c */ /* 0x000fe20000001840 */
[----:B-1----:R-:W-:-:S04]  /*3430*/  FMUL.FTZ R3, R73, UR4 ;  /* 0x0000000449037c20 */ /* 0x002fc80008410000 */
[----:B------:R1:W-:Y:S02]  /*3440*/  MUFU.TANH R92, R3 ;  /* 0x00000003005c7308 */ /* 0x0003e40000002400 */
[----:B-1----:R-:W-:-:S06]  /*3450*/  FMUL.FTZ R3, R74, UR4 ;  /* 0x000000044a037c20 */ /* 0x002fcc0008410000 */
[----:B------:R1:W5:Y:S02]  /*3460*/  MUFU.TANH R89, R3 ;  /* 0x0000000300597308 */ /* 0x0003640000002400 */
[----:B-1----:R-:W-:Y:S02]  /*3470*/  FMUL.FTZ R3, R75, UR4 ;  /* 0x000000044b037c20 */ /* 0x002fe40008410000 */
[----:B------:R-:W-:Y:S04]  /*3480*/  HMMA.16816.F32 R72, R4, R46, R56 ;  /* 0x0000002e0448723c */ /* 0x000fe80000001838 */
[----:B------:R1:W5:Y:S04]  /*3490*/  MUFU.TANH R90, R3 ;  /* 0x00000003005a7308 */ /* 0x0003680000002400 */
[----:B------:R-:W-:Y:S01]  /*34a0*/  HMMA.16816.F32 R44, R16, R24, R60 ;  /* 0x00000018102c723c */ /* 0x000fe2000000183c */
[----:B------:R-:W2:Y:S07]  /*34b0*/  LDSM.16.M88.4 R60, [R0+0x7c00] ;  /* 0x007c0000003c783b */ /* 0x000eae0000000200 */
        /* <DEDUP_REMOVED lines=8> */
[----:B------:R-:W-:Y:S01]  /*3540*/  HMMA.16816.F32 R48, R20, R50, R52 ;  /* 0x000000321430723c */ /* 0x000fe20000001834 */
[----:B------:R-:W-:Y:S11]  /*3550*/  LDSM.16.M88.4 R52, [R2+0x8c00] ;  /* 0x008c00000234783b */ /* 0x000ff60000000200 */
[----:B------:R-:W-:Y:S01]  /*3560*/  HMMA.16816.F32 R56, R16, R26, R44 ;  /* 0x0000001a1038723c */ /* 0x000fe2000000182c */
[----:B-1----:R-:W-:-:S04]  /*3570*/  FMUL.FTZ R3, R82, UR4 ;  /* 0x0000000452037c20 */ /* 0x002fc80008410000 */
[----:B------:R1:W-:Y:S03]  /*3580*/  MUFU.TANH R130, R3 ;  /* 0x0000000300827308 */ /* 0x0003e60000002400 */
[----:B------:R-:W-:Y:S08]  /*3590*/  HMMA.16816.F32 R48, R12, R26, R48 ;  /* 0x0000001a0c30723c */ /* 0x000ff00000001830 */
[----:B--2---:R-:W-:Y:S08]  /*35a0*/  HMMA.16816.F32 R44, R36, R60, R112 ;  /* 0x0000003c242c723c */ /* 0x004ff00000001870 */
[----:B------:R-:W-:Y:S01]  /*35b0*/  HMMA.16816.F32 R56, R8, R78, R56 ;  /* 0x0000004e0838723c */ /* 0x000fe20000001838 */
[----:B-1----:R-:W-:-:S04]  /*35c0*/  FMUL.FTZ R3, R83, UR4 ;  /* 0x0000000453037c20 */ /* 0x002fc80008410000 */
[----:B------:R1:W-:Y:S03]  /*35d0*/  MUFU.TANH R128, R3 ;  /* 0x0000000300807308 */ /* 0x0003e60000002400 */
[----:B------:R-:W-:Y:S08]  /*35e0*/  HMMA.16816.F32 R24, R32, R60, R132 ;  /* 0x0000003c2018723c */ /* 0x000ff00000001884 */
[----:B------:R-:W-:Y:S01]  /*35f0*/  HMMA.16816.F32 R48, R4, R78, R48 ;  /* 0x0000004e0430723c */ /* 0x000fe20000001830 */
[----:B-1----:R-:W-:-:S07]  /*3600*/  FMUL.FTZ R3, R72, UR4 ;  /* 0x0000000448037c20 */ /* 0x002fce0008410000 */
[-C--:B------:R-:W-:Y:S01]  /*3610*/  HMMA.16816.F32 R36, R36, R62.reuse, R116 ;  /* 0x0000003e2424723c */ /* 0x080fe20000001874 */
[----:B------:R1:W-:Y:S07]  /*3620*/  MUFU.TANH R87, R3 ;  /* 0x0000000300577308 */ /* 0x0003ee0000002400 */
[----:B------:R-:W-:Y:S01]  /*3630*/  HMMA.16816.F32 R32, R32, R62, R140 ;  /* 0x0000003e2020723c */ /* 0x000fe2000000188c */
[----:B-1----:R-:W-:-:S04]  /*3640*/  FMUL.FTZ R3, R73, UR4 ;  /* 0x0000000449037c20 */ /* 0x002fc80008410000 */
[----:B------:R1:W-:Y:S02]  /*3650*/  MUFU.TANH R88, R3 ;  /* 0x0000000300587308 */ /* 0x0003e40000002400 */
[----:B-1----:R-:W-:-:S06]  /*3660*/  FMUL.FTZ R3, R74, UR4 ;  /* 0x000000044a037c20 */ /* 0x002fcc0008410000 */
[----:B------:R1:W2:Y:S02]  /*3670*/  MUFU.TANH R85, R3 ;  /* 0x0000000300557308 */ /* 0x0002a40000002400 */
[----:B-1----:R-:W-:Y:S02]  /*3680*/  FMUL.FTZ R3, R75, UR4 ;  /* 0x000000044b037c20 */ /* 0x002fe40008410000 */
[----:B------:R-:W-:Y:S01]  /*3690*/  HMMA.16816.F32 R72, R4, R76, R68 ;  /* 0x0000004c0448723c */ /* 0x000fe20000001844 */
[----:B------:R-:W1:Y:S03]  /*36a0*/  LDSM.16.M88.4 R68, [R2+0x7c00] ;  /* 0x007c00000244783b */ /* 0x000e660000000200 */
[----:B------:R3:W-:Y:S02]  /*36b0*/  MUFU.TANH R83, R3 ;  /* 0x0000000300537308 */ /* 0x0007e40000002400 */
[----:B---3--:R-:W-:-:S06]  /*36c0*/  FMUL.FTZ R3, R64, UR4 ;  /* 0x0000000440037c20 */ /* 0x008fcc0008410000 */
[----:B------:R3:W-:Y:S01]  /*36d0*/  MUFU.TANH R84, R3 ;  /* 0x0000000300547308 */ /* 0x0007e20000002400 */
[----:B-1----:R-:W-:Y:S01]  /*36e0*/  HMMA.16816.F32 R44, R28, R68, R44 ;  /* 0x000000441c2c723c */ /* 0x002fe2000000182c */
[----:B---3--:R-:W-:-:S06]  /*36f0*/  FMUL.FTZ R3, R65, UR4 ;  /* 0x0000000441037c20 */ /* 0x008fcc0008410000 */
[----:B------:R1:W-:Y:S01]  /*3700*/  MUFU.TANH R86, R3 ;  /* 0x0000000300567308 */ /* 0x0003e20000002400 */
[----:B------:R-:W-:Y:S08]  /*3710*/  HMMA.16816.F32 R24, R20, R68, R24 ;  /* 0x000000441418723c */ /* 0x000ff00000001818 */
[----:B------:R-:W-:Y:S01]  /*3720*/  HMMA.16816.F32 R28, R28, R70, R36 ;  /* 0x000000461c1c723c */ /* 0x000fe20000001824 */
[----:B-1----:R-:W-:-:S07]  /*3730*/  FMUL.FTZ R3, R66, UR4 ;  /* 0x0000000442037c20 */ /* 0x002fce0008410000 */
[----:B------:R-:W-:Y:S01]  /*3740*/  HMMA.16816.F32 R20, R20, R70, R32 ;  /* 0x000000461414723c */ /* 0x000fe20000001820 */
[----:B------:R1:W-:Y:S02]  /*3750*/  MUFU.TANH R82, R3 ;  /* 0x0000000300527308 */ /* 0x0003e40000002400 */
[----:B-1----:R-:W-:Y:S02]  /*3760*/  FMUL.FTZ R3, R67, UR4 ;  /* 0x0000000443037c20 */ /* 0x002fe40008410000 */
[----:B------:R1:W3:Y:S01]  /*3770*/  LDSM.16.M88.4 R64, [R0+0x8c00] ;  /* 0x008c00000040783b */ /* 0x0002e20000000200 */
[----:B------:R-:W-:-:S04]  /*3780*/  DEPBAR.LE SB0, 0x0 ;  /* 0x000080000000791a */ /* 0x000fc80000000000 */
[----:B------:R-:W-:Y:S01]  /*3790*/  MUFU.TANH R81, R3 ;  /* 0x0000000300517308 */ /* 0x000fe20000002400 */
[----:B-1----:R-:W-:-:S07]  /*37a0*/  FMUL.FTZ R0, R72, UR4 ;  /* 0x0000000448007c20 */ /* 0x002fce0008410000 */
[----:B------:R1:W-:Y:S01]  /*37b0*/  MUFU.TANH R80, R0 ;  /* 0x0000000000507308 */ /* 0x0003e20000002400 */
[----:B---3--:R-:W-:Y:S01]  /*37c0*/  HMMA.16816.F32 R44, R16, R64, R44 ;  /* 0x00000040102c723c */ /* 0x008fe2000000182c */
[----:B-1----:R-:W-:-:S07]  /*37d0*/  FMUL.FTZ R0, R73, UR4 ;  /* 0x0000000449007c20 */ /* 0x002fce0008410000 */
[----:B------:R-:W-:Y:S01]  /*37e0*/  HMMA.16816.F32 R24, R12, R64, R24 ;  /* 0x000000400c18723c */ /* 0x000fe20000001818 */
[----:B------:R1:W-:Y:S07]  /*37f0*/  MUFU.TANH R77, R0 ;  /* 0x00000000004d7308 */ /* 0x0003ee0000002400 */
[----:B------:R-:W-:Y:S08]  /*3800*/  HMMA.16816.F32 R16, R16, R66, R28 ;  /* 0x000000421010723c */ /* 0x000ff0000000181c */
[----:B------:R-:W-:Y:S01]  /*3810*/  HMMA.16816.F32 R44, R8, R52, R44 ;  /* 0x00000034082c723c */ /* 0x000fe2000000182c */
[----:B-1----:R-:W-:-:S04]  /*3820*/  FMUL.FTZ R0, R74, UR4 ;  /* 0x000000044a007c20 */ /* 0x002fc80008410000 */
[----:B------:R1:W-:Y:S03]  /*3830*/  MUFU.TANH R76, R0 ;  /* 0x00000000004c7308 */ /* 0x0003e60000002400 */
[----:B------:R-:W-:Y:S08]  /*3840*/  HMMA.16816.F32 R36, R4, R52, R24 ;  /* 0x000000340424723c */ /* 0x000ff00000001818 */
[----:B------:R-:W-:Y:S03]  /*3850*/  HMMA.16816.F32 R12, R12, R66, R20 ;  /* 0x000000420c0c723c */ /* 0x000fe60000001814 */
[----:B------:R-:W-:Y:S01]  /*3860*/  FMUL.FTZ R46, R46, UR4 ;  /* 0x000000042e2e7c20 */ /* 0x000fe20008410000 */
[----:B------:R-:W-:Y:S01]  /*3870*/  FMUL.FTZ R47, R47, UR4 ;  /* 0x000000042f2f7c20 */ /* 0x000fe20008410000 */
[----:B------:R-:W-:Y:S01]  /*3880*/  FMUL.FTZ R45, R45, UR4 ;  /* 0x000000042d2d7c20 */ /* 0x000fe20008410000 */
[----:B------:R-:W-:Y:S01]  /*3890*/  FMUL.FTZ R44, R44, UR4 ;  /* 0x000000042c2c7c20 */ /* 0x000fe20008410000 */
[----:B------:R-:W-:Y:S01]  /*38a0*/  MUFU.TANH R27, R46 ;  /* 0x0000002e001b7308 */ /* 0x000fe20000002400 */
[----:B------:R-:W-:Y:S01]  /*38b0*/  HMMA.16816.F32 R16, R8, R54, R16 ;  /* 0x000000360810723c */ /* 0x000fe20000001810 */
[----:B-1----:R-:W-:-:S02]  /*38c0*/  FMUL.FTZ R0, R75, UR4 ;  /* 0x000000044b007c20 */ /* 0x002fc40008410000 */
[----:B------:R-:W-:Y:S01]  /*38d0*/  FMUL.FTZ R37, R37, UR4 ;  /* 0x0000000425257c20 */ /* 0x000fe20008410000 */
[----:B------:R-:W-:Y:S01]  /*38e0*/  FMUL.FTZ R25, R36, UR4 ;  /* 0x0000000424197c20 */ /* 0x000fe20008410000 */
[----:B------:R-:W-:Y:S02]  /*38f0*/  FMUL.FTZ R8, R38, UR4 ;  /* 0x0000000426087c20 */ /* 0x000fe40008410000 */
[----:B------:R1:W3:Y:S05]  /*3900*/  MUFU.TANH R73, R0 ;  /* 0x0000000000497308 */ /* 0x0002ea0000002400 */
[----:B------:R-:W-:Y:S03]  /*3910*/  HMMA.16816.F32 R4, R4, R54, R12 ;  /* 0x000000360404723c */ /* 0x000fe6000000180c */
[----:B------:R-:W-:Y:S04]  /*3920*/  MUFU.TANH R26, R47 ;  /* 0x0000002f001a7308 */ /* 0x000fe80000002400 */
[----:B------:R-:W-:Y:S01]  /*3930*/  FMUL.FTZ R16, R16, UR4 ;  /* 0x0000000410107c20 */ /* 0x000fe20008410000 */
[----:B------:R-:W-:-:S03]  /*3940*/  FMUL.FTZ R17, R17, UR4 ;  /* 0x0000000411117c20 */ /* 0x000fc60008410000 */
[----:B------:R-:W-:Y:S01]  /*3950*/  MUFU.TANH R42, R45 ;  /* 0x0000002d002a7308 */ /* 0x000fe20000002400 */
[----:B-1----:R-:W-:-:S07]  /*3960*/  FMUL.FTZ R0, R56, UR4 ;  /* 0x0000000438007c20 */ /* 0x002fce0008410000 */
[----:B------:R1:W-:Y:S01]  /*3970*/  MUFU.TANH R75, R0 ;  /* 0x00000000004b7308 */ /* 0x0003e20000002400 */
[----:B------:R-:W-:Y:S01]  /*3980*/  FMUL.FTZ R4, R4, UR4 ;  /* 0x0000000404047c20 */ /* 0x000fe20008410000 */
[----:B------:R-:W-:Y:S01]  /*3990*/  FMUL.FTZ R5, R5, UR4 ;  /* 0x0000000405057c20 */ /* 0x000fe20008410000 */
[----:B------:R-:W-:-:S05]  /*39a0*/  FMUL.FTZ R6, R6, UR4 ;  /* 0x0000000406067c20 */ /* 0x000fca0008410000 */
[----:B------:R-:W-:Y:S08]  /*39b0*/  MUFU.TANH R43, R44 ;  /* 0x0000002c002b7308 */ /* 0x000ff00000002400 */
[----:B------:R4:W-:Y:S01]  /*39c0*/  MUFU.TANH R21, R8 ;  /* 0x0000000800157308 */ /* 0x0009e20000002400 */
[----:B-1----:R-:W-:-:S07]  /*39d0*/  FMUL.FTZ R0, R57, UR4 ;  /* 0x0000000439007c20 */ /* 0x002fce0008410000 */
[----:B------:R1:W-:Y:S08]  /*39e0*/  MUFU.TANH R74, R0 ;  /* 0x00000000004a7308 */ /* 0x0003f00000002400 */
[----:B------:R-:W-:Y:S01]  /*39f0*/  MUFU.TANH R25, R25 ;  /* 0x0000001900197308 */ /* 0x000fe20000002400 */
[----:B----4-:R-:W-:-:S07]  /*3a00*/  FMUL.FTZ R8, R19, UR4 ;  /* 0x0000000413087c20 */ /* 0x010fce0008410000 */
[----:B------:R-:W-:Y:S01]  /*3a10*/  MUFU.TANH R16, R16 ;  /* 0x0000001000107308 */ /* 0x000fe20000002400 */
[----:B-1----:R-:W-:-:S07]  /*3a20*/  FMUL.FTZ R0, R58, UR4 ;  /* 0x000000043a007c20 */ /* 0x002fce0008410000 */
[----:B------:R1:W-:Y:S08]  /*3a30*/  MUFU.TANH R72, R0 ;  /* 0x0000000000487308 */ /* 0x0003f00000002400 */
[----:B------:R-:W-:Y:S08]  /*3a40*/  MUFU.TANH R17, R17 ;  /* 0x0000001100117308 */ /* 0x000ff00000002400 */
[----:B------:R-:W-:Y:S01]  /*3a50*/  MUFU.TANH R8, R8 ;  /* 0x0000000800087308 */ /* 0x000fe20000002400 */
[----:B-1----:R-:W-:-:S07]  /*3a60*/  FMUL.FTZ R0, R59, UR4 ;  /* 0x000000043b007c20 */ /* 0x002fce0008410000 */
[----:B------:R1:W-:Y:S08]  /*3a70*/  MUFU.TANH R68, R0 ;  /* 0x0000000000447308 */ /* 0x0003f00000002400 */
[----:B------:R-:W-:Y:S08]  /*3a80*/  MUFU.TANH R4, R4 ;  /* 0x0000000400047308 */ /* 0x000ff00000002400 */
[----:B------:R-:W-:Y:S01]  /*3a90*/  MUFU.TANH R5, R5 ;  /* 0x0000000500057308 */ /* 0x000fe20000002400 */
[----:B-1----:R-:W-:-:S07]  /*3aa0*/  FMUL.FTZ R0, R48, UR4 ;  /* 0x0000000430007c20 */ /* 0x002fce0008410000 */
[----:B------:R1:W-:Y:S08]  /*3ab0*/  MUFU.TANH R61, R0 ;  /* 0x00000000003d7308 */ /* 0x0003f00000002400 */
[----:B------:R-:W-:Y:S01]  /*3ac0*/  MUFU.TANH R6, R6 ;  /* 0x0000000600067308 */ /* 0x000fe20000002400 */
[----:B-1----:R-:W-:-:S07]  /*3ad0*/  FMUL.FTZ R0, R49, UR4 ;  /* 0x0000000431007c20 */ /* 0x002fce0008410000 */
[----:B------:R1:W-:Y:S02]  /*3ae0*/  MUFU.TANH R60, R0 ;  /* 0x00000000003c7308 */ /* 0x0003e40000002400 */
[----:B-1----:R-:W-:-:S06]  /*3af0*/  FMUL.FTZ R0, R50, UR4 ;  /* 0x0000000432007c20 */ /* 0x002fcc0008410000 */
[----:B------:R1:W4:Y:S02]  /*3b00*/  MUFU.TANH R49, R0 ;  /* 0x0000000000317308 */ /* 0x0003240000002400 */
[----:B-1----:R-:W-:-:S06]  /*3b10*/  FMUL.FTZ R0, R51, UR4 ;  /* 0x0000000433007c20 */ /* 0x002fcc0008410000 */
[----:B------:R1:W4:Y:S02]  /*3b20*/  MUFU.TANH R48, R0 ;  /* 0x0000000000307308 */ /* 0x0003240000002400 */
[----:B-1----:R-:W-:-:S05]  /*3b30*/  IMAD.SHL.U32 R0, R227, 0x2, RZ ;  /* 0x00000002e3007824 */ /* 0x002fca00078e00ff */
[----:B------:R-:W-:-:S05]  /*3b40*/  LOP3.LUT R0, R0, 0x6, RZ, 0xc0, !PT ;  /* 0x0000000600007812 */ /* 0x000fca00078ec0ff */
        /* <DEDUP_REMOVED lines=8> */
[-C--:B------:R-:W-:Y:S01]  /*3bd0*/  ISETP.GE.AND P0, PT, R24, R40.reuse, PT ;  /* 0x000000281800720c */ /* 0x080fe20003f06270 */
[----:B------:R-:W-:Y:S01]  /*3be0*/  VIADD R24, R0, 0x10 ;  /* 0x0000001000187836 */ /* 0x000fe20000000000 */
[----:B------:R-:W-:Y:S02]  /*3bf0*/  FSEL R32, R138, -INF , !P2 ;  /* 0xff8000008a207808 */ /* 0x000fe40005000000 */
[----:B------:R-:W-:Y:S01]  /*3c00*/  ISETP.GE.AND P3, PT, R2, R40, PT ;  /* 0x000000280200720c */ /* 0x000fe20003f66270 */
[----:B------:R-:W-:Y:S01]  /*3c10*/  VIADD R2, R0, 0x19 ;  /* 0x0000001900027836 */ /* 0x000fe20000000000 */
[----:B------:R-:W-:-:S02]  /*3c20*/  FSEL R28, R146, -INF , !P2 ;  /* 0xff800000921c7808 */ /* 0x000fc40005000000 */
[----:B------:R-:W-:Y:S02]  /*3c30*/  FSEL R47, R148, -INF , !P2 ;  /* 0xff800000942f7808 */ /* 0x000fe40005000000 */
[----:B------:R-:W-:Y:S02]  /*3c40*/  FSEL R46, R150, -INF , !P2 ;  /* 0xff800000962e7808 */ /* 0x000fe40005000000 */
[-C--:B------:R-:W-:Y:S01]  /*3c50*/  ISETP.GE.AND P2, PT, R2, R40.reuse, PT ;  /* 0x000000280200720c */ /* 0x080fe20003f46270 */
[C---:B------:R-:W-:Y:S01]  /*3c60*/  VIADD R2, R0.reuse, 0x20 ;  /* 0x0000002000027836 */ /* 0x040fe20000000000 */
[-C--:B------:R-:W-:Y:S01]  /*3c70*/  ISETP.GE.AND P1, PT, R3, R40.reuse, PT ;  /* 0x000000280300720c */ /* 0x080fe20003f26270 */
[----:B------:R-:W-:Y:S01]  /*3c80*/  VIADD R3, R0, 0x11 ;  /* 0x0000001100037836 */ /* 0x000fe20000000000 */
[----:B------:R-:W-:Y:S02]  /*3c90*/  ISETP.GE.AND P5, PT, R24, R40, PT ;  /* 0x000000281800720c */ /* 0x000fe40003fa6270 */
[----:B------:R1:W-:Y:S01]  /*3ca0*/  MUFU.TANH R24, R37 ;  /* 0x0000002500187308 */ /* 0x0003e20000002400 */
[----:B------:R-:W-:-:S02]  /*3cb0*/  FSEL R29, R139, -INF , !P0 ;  /* 0xff8000008b1d7808 */ /* 0x000fc40004000000 */
[----:B------:R-:W-:Y:S02]  /*3cc0*/  FSEL R9, R147, -INF , !P0 ;  /* 0xff80000093097808 */ /* 0x000fe40004000000 */
[----:B------:R-:W-:Y:S02]  /*3cd0*/  FSEL R45, R149, -INF , !P0 ;  /* 0xff800000952d7808 */ /* 0x000fe40004000000 */
[----:B------:R-:W-:Y:S01]  /*3ce0*/  ISETP.GE.AND P4, PT, R3, R40, PT ;  /* 0x000000280300720c */ /* 0x000fe20003f86270 */
[----:B------:R-:W-:Y:S01]  /*3cf0*/  FMUL.FTZ R3, R39, UR4 ;  /* 0x0000000427037c20 */ /* 0x000fe20008410000 */
[----:B------:R-:W-:Y:S02]  /*3d00*/  FSEL R30, R101, -INF , !P1 ;  /* 0xff800000651e7808 */ /* 0x000fe40004800000 */
[----:B------:R-:W-:Y:S01]  /*3d10*/  FSEL R10, R102, -INF , !P1 ;  /* 0xff800000660a7808 */ /* 0x000fe20004800000 */
[----:B------:R2:W4:Y:S01]  /*3d20*/  MUFU.TANH R20, R3 ;  /* 0x0000000300147308 */ /* 0x0005220000002400 */
[----:B------:R-:W-:-:S02]  /*3d30*/  FSEL R39, R105, -INF , !P1 ;  /* 0xff80000069277808 */ /* 0x000fc40004800000 */
[----:B------:R-:W-:Y:S02]  /*3d40*/  FSEL R36, R144, -INF , !P1 ;  /* 0xff80000090247808 */ /* 0x000fe40004800000 */
[----:B-----5:R-:W-:Y:S02]  /*3d50*/  FSEL R31, R100, -INF , !P6 ;  /* 0xff800000641f7808 */ /* 0x020fe40007000000 */
[----:B-1----:R-:W-:Y:S02]  /*3d60*/  FSEL R37, R151, -INF , !P0 ;  /* 0xff80000097257808 */ /* 0x002fe40004000000 */
[----:B------:R-:W-:Y:S01]  /*3d70*/  ISETP.GE.AND P0, PT, R2, R40, PT ;  /* 0x000000280200720c */ /* 0x000fe20003f06270 */
[----:B------:R-:W-:Y:S01]  /*3d80*/  VIADD R2, R0, 0x21 ;  /* 0x0000002100027836 */ /* 0x000fe20000000000 */
[----:B------:R-:W-:Y:S02]  /*3d90*/  FSEL R11, R103, -INF , !P6 ;  /* 0xff800000670b7808 */ /* 0x000fe40007000000 */
[----:B------:R-:W-:-:S02]  /*3da0*/  FSEL R44, R104, -INF , !P6 ;  /* 0xff800000682c7808 */ /* 0x000fc40007000000 */
[-C--:B------:R-:W-:Y:S01]  /*3db0*/  ISETP.GE.AND P1, PT, R2, R40.reuse, PT ;  /* 0x000000280200720c */ /* 0x080fe20003f26270 */
[----:B------:R-:W-:Y:S01]  /*3dc0*/  VIADD R2, R0, 0x28 ;  /* 0x0000002800027836 */ /* 0x000fe20000000000 */
[----:B------:R-:W-:Y:S01]  /*3dd0*/  FSEL R38, R145, -INF , !P6 ;  /* 0xff80000091267808 */ /* 0x000fe20007000000 */
[----:B--2---:R-:W-:Y:S01]  /*3de0*/  FMUL.FTZ R3, R18, UR4 ;  /* 0x0000000412037c20 */ /* 0x004fe20008410000 */
[----:B------:R-:W-:Y:S02]  /*3df0*/  FSEL R59, R89, -INF , !P5 ;  /* 0xff800000593b7808 */ /* 0x000fe40006800000 */
[----:B------:R-:W-:Y:S01]  /*3e00*/  ISETP.GE.AND P6, PT, R2, R40, PT ;  /* 0x000000280200720c */ /* 0x000fe20003fc6270 */
[----:B------:R-:W-:Y:S01]  /*3e10*/  VIADD R2, R0, 0x29 ;  /* 0x0000002900027836 */ /* 0x000fe20000000000 */
[----:B------:R-:W-:Y:S01]  /*3e20*/  FSEL R14, R91, -INF , !P5 ;  /* 0xff8000005b0e7808 */ /* 0x000fe20006800000 */
[----:B------:R-:W1:Y:S01]  /*3e30*/  MUFU.TANH R3, R3 ;  /* 0x0000000300037308 */ /* 0x000e620000002400 */
[----:B------:R-:W-:-:S02]  /*3e40*/  FSEL R133, R94, -INF , !P5 ;  /* 0xff8000005e857808 */ /* 0x000fc40006800000 */
[----:B------:R-:W-:Y:S02]  /*3e50*/  FSEL R131, R131, -INF , !P5 ;  /* 0xff80000083837808 */ /* 0x000fe40006800000 */
[----:B------:R-:W-:Y:S01]  /*3e60*/  ISETP.GE.AND P5, PT, R2, R40, PT ;  /* 0x000000280200720c */ /* 0x000fe20003fa6270 */
[----:B------:R-:W-:Y:S01]  /*3e70*/  VIADD R2, R0, 0x30 ;  /* 0x0000003000027836 */ /* 0x000fe20000000000 */
        /* <DEDUP_REMOVED lines=9> */
[----:B------:R-:W-:Y:S02]  /*3f10*/  FSEL R107, R107, -INF , !P3 ;  /* 0xff8000006b6b7808 */ /* 0x000fe40005800000 */
[----:B------:R-:W-:Y:S01]  /*3f20*/  ISETP.GE.AND P3, PT, R2, R40, PT ;  /* 0x000000280200720c */ /* 0x000fe20003f66270 */
[C---:B------:R-:W-:Y:S01]  /*3f30*/  VIADD R2, R0.reuse, 0x38 ;  /* 0x0000003800027836 */ /* 0x040fe20000000000 */
[----:B---3--:R-:W-:Y:S01]  /*3f40*/  FSEL R147, R73, -INF , !P1 ;  /* 0xff80000049937808 */ /* 0x008fe20004800000 */
[----:B------:R-:W-:Y:S01]  /*3f50*/  VIADD R0, R0, 0x39 ;  /* 0x0000003900007836 */ /* 0x000fe20000000000 */
[----:B------:R-:W-:-:S02]  /*3f60*/  FSEL R135, R77, -INF , !P1 ;  /* 0xff8000004d877808 */ /* 0x000fc40004800000 */
[----:B------:R-:W-:Y:S02]  /*3f70*/  FSEL R194, R81, -INF , !P1 ;  /* 0xff80000051c27808 */ /* 0x000fe40004800000 */
[----:B------:R-:W-:Y:S02]  /*3f80*/  FSEL R190, R86, -INF , !P1 ;  /* 0xff80000056be7808 */ /* 0x000fe40004800000 */
[----:B------:R-:W-:Y:S01]  /*3f90*/  ISETP.GE.AND P1, PT, R0, R40, PT ;  /* 0x000000280000720c */ /* 0x000fe20003f26270 */
[----:B------:R-:W-:Y:S01]  /*3fa0*/  FMUL.FTZ R0, R7, UR4 ;  /* 0x0000000407007c20 */ /* 0x000fe20008410000 */
[----:B------:R-:W-:Y:S02]  /*3fb0*/  FSEL R146, R76, -INF , !P0 ;  /* 0xff8000004c927808 */ /* 0x000fe40004000000 */
[----:B------:R-:W-:Y:S02]  /*3fc0*/  FSEL R134, R80, -INF , !P0 ;  /* 0xff80000050867808 */ /* 0x000fe40004000000 */
[----:B------:R-:W-:Y:S01]  /*3fd0*/  FSEL R195, R82, -INF , !P0 ;  /* 0xff80000052c37808 */ /* 0x000fe20004000000 */
[----:B------:R-:W2:Y:S01]  /*3fe0*/  MUFU.TANH R0, R0 ;  /* 0x0000000000007308 */ /* 0x000ea20000002400 */
[----:B------:R-:W-:-:S02]  /*3ff0*/  FSEL R191, R84, -INF , !P0 ;  /* 0xff80000054bf7808 */ /* 0x000fc40004000000 */
[----:B------:R-:W-:Y:S02]  /*4000*/  ISETP.GE.U32.AND P0, PT, R40, 0x41, PT ;  /* 0x000000412800780c */ /* 0x000fe40003f06070 */
[----:B------:R-:W-:Y:S02]  /*4010*/  FSEL R100, R83, -INF , !P2 ;  /* 0xff80000053647808 */ /* 0x000fe40005000000 */
[----:B------:R-:W-:Y:S02]  /*4020*/  FSEL R57, R88, -INF , !P2 ;  /* 0xff80000058397808 */ /* 0x000fe40005000000 */
[----:B------:R-:W-:Y:S02]  /*4030*/  FSEL R128, R128, -INF , !P2 ;  /* 0xff80000080807808 */ /* 0x000fe40005000000 */
[----:B------:R-:W-:Y:S02]  /*4040*/  FSEL R106, R106, -INF , !P2 ;  /* 0xff8000006a6a7808 */ /* 0x000fe40005000000 */
[----:B------:R-:W-:-:S02]  /*4050*/  ISETP.GE.AND P2, PT, R2, R40, PT ;  /* 0x000000280200720c */ /* 0x000fc40003f46270 */
[----:B----4-:R-:W-:Y:S02]  /*4060*/  FSEL R161, R49, -INF , !P6 ;  /* 0xff80000031a17808 */ /* 0x010fe40007000000 */
        /* <DEDUP_REMOVED lines=17> */
[----:B-1----:R-:W-:Y:S02]  /*4180*/  FSEL R210, R3, -INF , !P2 ;  /* 0xff80000003d27808 */ /* 0x002fe40005000000 */
[----:B------:R-:W-:Y:S02]  /*4190*/  FSEL R204, R16, -INF , !P2 ;  /* 0xff80000010cc7808 */ /* 0x000fe40005000000 */
[----:B--2---:R-:W-:Y:S02]  /*41a0*/  FSEL R200, R0, -INF , !P1 ;  /* 0xff80000000c87808 */ /* 0x004fe40004800000 */
        /* <DEDUP_REMOVED lines=50> */
.L_x_759:
[----:B------:R3:W-:Y:S02]  /*44d0*/  STS.128 [R229+0x8800], RZ ;  /* 0x008800ffe5007388 */ /* 0x0007e40000000c00 */
.L_x_760:
[----:B------:R-:W-:Y:S05]  /*44e0*/  BSYNC.RECONVERGENT B0 ;  /* 0x0000000000007941 */ /* 0x000fea0003800200 */
.L_x_758:
[----:B------:R-:W0:Y:S02]  /*44f0*/  LDGDEPBAR ;  /* 0x00000000000079af */ /* 0x000e240000000000 */
.L_x_757:
        /* <DEDUP_REMOVED lines=38> */
[----:B----4-:R-:W-:Y:S01]  /*4760*/  FMNMX.FTZ R101, R101, R5, !PT ;  /* 0x0000000565657209 */ /* 0x010fe20007810000 */
[C---:B-1----:R-:W-:Y:S01]  /*4770*/  FMUL.FTZ R5, R102.reuse, UR4 ;  /* 0x0000000466057c20 */ /* 0x042fe20008410000 */
[----:B------:R-:W-:Y:S01]  /*4780*/  FSETP.NEU.FTZ.AND P1, PT, R102, -INF , PT ;  /* 0xff8000006600780b */ /* 0x000fe20003f3d000 */
[----:B------:R-:W1:Y:S01]  /*4790*/  SHFL.BFLY PT, R8, R4, 0x2, 0x1f ;  /* 0x0c401f0004087f89 */ /* 0x000e6200000e0000 */
[----:B------:R-:W-:Y:S02]  /*47a0*/  FMNMX3.FTZ R3, R3, R209, R210, !PT ;  /* 0x000000d103037276 */ /* 0x000fe400078100d2 */
[----:B------:R-:W-:Y:S02]  /*47b0*/  FSEL R2, R5, RZ, P1 ;  /* 0x000000ff05027208 */ /* 0x000fe40000800000 */
[----:B------:R-:W-:-:S02]  /*47c0*/  FMNMX.FTZ R3, R208, R3, !PT ;  /* 0x00000003d0037209 */ /* 0x000fc40007810000 */
[----:B------:R-:W-:Y:S01]  /*47d0*/  LOP3.LUT R0, R137, 0x120, R152, 0xf8, !PT ;  /* 0x0000012089007812 */ /* 0x000fe200078ef898 */
[--C-:B------:R-:W-:Y:S01]  /*47e0*/  FFMA.FTZ R6, R9, UR4, -R2.reuse ;  /* 0x0000000409067c23 */ /* 0x100fe20008010802 */
[--C-:B------:R-:W-:Y:S01]  /*47f0*/  FFMA.FTZ R5, R28, UR4, -R2.reuse ;  /* 0x000000041c057c23 */ /* 0x100fe20008010802 */
[----:B------:R-:W2:Y:S01]  /*4800*/  SHFL.BFLY PT, R9, R3, 0x2, 0x1f ;  /* 0x0c401f0003097f89 */ /* 0x000ea200000e0000 */
[----:B------:R-:W-:Y:S01]  /*4810*/  LEA R220, R0, UR5, 0x1 ;  /* 0x0000000500dc7c11 */ /* 0x000fe2000f8e08ff */
[C---:B------:R-:W-:Y:S01]  /*4820*/  FMUL.FTZ R0, R101.reuse, UR4 ;  /* 0x0000000465007c20 */ /* 0x040fe20008410000 */
[----:B------:R4:W-:Y:S01]  /*4830*/  MUFU.EX2 R48, R5 ;  /* 0x0000000500307308 */ /* 0x0009e20000000800 */
[----:B------:R-:W-:Y:S01]  /*4840*/  FSETP.NEU.FTZ.AND P1, PT, R101, -INF , PT ;  /* 0xff8000006500780b */ /* 0x000fe20003f3d000 */
[----:B------:R-:W-:Y:S01]  /*4850*/  FFMA.FTZ R7, R11, UR4, -R2 ;  /* 0x000000040b077c23 */ /* 0x000fe20008010802 */
[----:B------:R-:W-:Y:S01]  /*4860*/  IADD3 R13, PT, PT, R136, R220, RZ ;  /* 0x000000dc880d7210 */ /* 0x000fe20007ffe0ff */
[----:B------:R5:W3:Y:S01]  /*4870*/  MUFU.EX2 R49, R6 ;  /* 0x0000000600317308 */ /* 0x000ae20000000800 */
[----:B------:R-:W-:Y:S01]  /*4880*/  FSEL R0, R0, RZ, P1 ;  /* 0x000000ff00007208 */ /* 0x000fe20000800000 */
[----:B------:R-:W-:Y:S02]  /*4890*/  LDSM.16.MT88.4 R24, [R220+0x9000] ;  /* 0x00900000dc18783b */ /* 0x000fe40000004200 */
[----:B------:R-:W-:Y:S02]  /*48a0*/  MUFU.EX2 R139, R7 ;  /* 0x00000007008b7308 */ /* 0x000fe40000000800 */
[----:B------:R-:W-:Y:S01]  /*48b0*/  LDSM.16.MT88.4 R16, [R13+0x9000] ;  /* 0x009000000d10783b */ /* 0x000fe20000004200 */
[----:B-1----:R-:W-:Y:S01]  /*48c0*/  FMNMX.FTZ R8, R4, R8, !PT ;  /* 0x0000000804087209 */ /* 0x002fe20007810000 */
[----:B------:R-:W-:Y:S01]  /*48d0*/  FFMA.FTZ R4, R31, UR4, -R0 ;  /* 0x000000041f047c23 */ /* 0x000fe20008010800 */
[----:B----4-:R-:W-:Y:S01]  /*48e0*/  FFMA.FTZ R5, R10, UR4, -R2 ;  /* 0x000000040a057c23 */ /* 0x010fe20008010802 */
[----:B------:R-:W-:Y:S02]  /*48f0*/  LDSM.16.MT88.4 R20, [R220+0xa000] ;  /* 0x00a00000dc14783b */ /* 0x000fe40000004200 */
[----:B------:R3:W-:Y:S01]  /*4900*/  MUFU.EX2 R138, R4 ;  /* 0x00000004008a7308 */ /* 0x0007e20000000800 */
[----:B-----5:R-:W-:Y:S01]  /*4910*/  FFMA.FTZ R6, R32, UR4, -R0 ;  /* 0x0000000420067c23 */ /* 0x020fe20008010800 */
[----:B------:R-:W1:Y:S02]  /*4920*/  SHFL.BFLY PT, R10, R8, 0x1, 0x1f ;  /* 0x0c201f00080a7f89 */ /* 0x000e6400000e0000 */
[----:B------:R4:W-:Y:S01]  /*4930*/  MUFU.EX2 R154, R5 ;  /* 0x00000005009a7308 */ /* 0x0009e20000000800 */
[----:B--2---:R-:W-:Y:S01]  /*4940*/  FMNMX.FTZ R3, R3, R9, !PT ;  /* 0x0000000903037209 */ /* 0x004fe20007810000 */
[----:B------:R-:W-:Y:S02]  /*4950*/  LDSM.16.MT88.4 R40, [R13+0xa000] ;  /* 0x00a000000d28783b */ /* 0x000fe40000004200 */
[----:B------:R2:W-:Y:S02]  /*4960*/  MUFU.EX2 R148, R6 ;  /* 0x0000000600947308 */ /* 0x0005e40000000800 */
[----:B------:R-:W5:Y:S01]  /*4970*/  SHFL.BFLY PT, R9, R3, 0x1, 0x1f ;  /* 0x0c201f0003097f89 */ /* 0x000f6200000e0000 */
[----:B---3--:R-:W-:-:S03]  /*4980*/  F2FP.F16.F32.PACK_AB R4, R49, R48 ;  /* 0x000000303104723e */ /* 0x008fc600000000ff */
[----:B------:R-:W3:Y:S01]  /*4990*/  LDSM.16.MT88.4 R32, [R220+0xb000] ;  /* 0x00b00000dc20783b */ /* 0x000ee20000004200 */
[----:B----4-:R-:W-:-:S03]  /*49a0*/  FFMA.FTZ R5, R29, UR4, -R0 ;  /* 0x000000041d057c23 */ /* 0x010fc60008010800 */
[----:B------:R-:W-:Y:S01]  /*49b0*/  LDSM.16.MT88.4 R52, [R220+0xa400] ;  /* 0x00a40000dc34783b */ /* 0x000fe20000004200 */
[----:B--2---:R-:W-:Y:S01]  /*49c0*/  FFMA.FTZ R6, R30, UR4, -R0 ;  /* 0x000000041e067c23 */ /* 0x004fe20008010800 */
[----:B------:R-:W2:Y:S02]  /*49d0*/  MUFU.EX2 R149, R5 ;  /* 0x0000000500957308 */ /* 0x000ea40000000800 */
[----:B------:R-:W4:Y:S01]  /*49e0*/  LDSM.16.MT88.4 R28, [R13+0xb000] ;  /* 0x00b000000d1c783b */ /* 0x000f220000004200 */
[----:B-1----:R-:W-:Y:S01]  /*49f0*/  FMNMX.FTZ R104, R8, R10, !PT ;  /* 0x0000000a08687209 */ /* 0x002fe20007810000 */
[----:B------:R1:W1:Y:S03]  /*4a00*/  MUFU.EX2 R153, R6 ;  /* 0x0000000600997308 */ /* 0x0002660000000800 */
[C---:B------:R-:W-:Y:S01]  /*4a10*/  FSETP.NEU.FTZ.AND P1, PT, R104.reuse, -INF , PT ;  /* 0xff8000006800780b */ /* 0x040fe20003f3d000 */
[----:B------:R-:W-:Y:S01]  /*4a20*/  FMUL.FTZ R8, R104, UR4 ;  /* 0x0000000468087c20 */ /* 0x000fe20008410000 */
[----:B-----5:R-:W-:-:S04]  /*4a30*/  FMNMX.FTZ R103, R3, R9, !PT ;  /* 0x0000000903677209 */ /* 0x020fc80007810000 */
[----:B------:R-:W-:Y:S02]  /*4a40*/  FSEL R3, R8, RZ, P1 ;  /* 0x000000ff08037208 */ /* 0x000fe40000800000 */
[C---:B------:R-:W-:Y:S01]  /*4a50*/  FSETP.NEU.FTZ.AND P1, PT, R103.reuse, -INF , PT ;  /* 0xff8000006700780b */ /* 0x040fe20003f3d000 */
[----:B------:R-:W-:Y:S01]  /*4a60*/  FMUL.FTZ R8, R103, UR4 ;  /* 0x0000000467087c20 */ /* 0x000fe20008410000 */
[----:B--2---:R-:W-:Y:S01]  /*4a70*/  F2FP.F16.F32.PACK_AB R5, R149, R148 ;  /* 0x000000949505723e */ /* 0x004fe200000000ff */
[--C-:B------:R-:W-:Y:S01]  /*4a80*/  FFMA.FTZ R9, R46, UR4, -R3.reuse ;  /* 0x000000042e097c23 */ /* 0x100fe20008010803 */
[--C-:B------:R-:W-:Y:S01]  /*4a90*/  FFMA.FTZ R10, R37, UR4, -R3.reuse ;  /* 0x00000004250a7c23 */ /* 0x100fe20008010803 */
[----:B-1----:R-:W-:Y:S02]  /*4aa0*/  F2FP.F16.F32.PACK_AB R6, R139, R154 ;  /* 0x0000009a8b06723e */ /* 0x002fe400000000ff */
[----:B------:R-:W-:Y:S01]  /*4ab0*/  FSEL R12, R8, RZ, P1 ;  /* 0x000000ff080c7208 */ /* 0x000fe20000800000 */
[----:B------:R-:W-:Y:S01]  /*4ac0*/  FFMA.FTZ R8, R36, UR4, -R3 ;  /* 0x0000000424087c23 */ /* 0x000fe20008010803 */
[----:B------:R1:W-:Y:S01]  /*4ad0*/  MUFU.EX2 R247, R9 ;  /* 0x0000000900f77308 */ /* 0x0003e20000000800 */
[----:B------:R-:W-:-:S03]  /*4ae0*/  F2FP.F16.F32.PACK_AB R7, R138, R153 ;  /* 0x000000998a07723e */ /* 0x000fc600000000ff */
[----:B------:R2:W-:Y:S04]  /*4af0*/  MUFU.EX2 R251, R8 ;  /* 0x0000000800fb7308 */ /* 0x0005e80000000800 */
[----:B------:R5:W-:Y:S01]  /*4b00*/  MUFU.EX2 R245, R10 ;  /* 0x0000000a00f57308 */ /* 0x000be20000000800 */
[----:B------:R-:W-:Y:S01]  /*4b10*/  HMMA.16816.F32 R124, R4, R24, RZ ;  /* 0x00000018047c723c */ /* 0x000fe200000018ff */
[----:B-1----:R-:W-:-:S07]  /*4b20*/  FFMA.FTZ R9, R38, UR4, -R3 ;  /* 0x0000000426097c23 */ /* 0x002fce0008010803 */
[----:B------:R-:W-:Y:S01]  /*4b30*/  HMMA.16816.F32 R120, R4, R16, RZ ;  /* 0x000000100478723c */ /* 0x000fe200000018ff */
[--C-:B--2---:R-:W-:Y:S01]  /*4b40*/  FFMA.FTZ R8, R47, UR4, -R12.reuse ;  /* 0x000000042f087c23 */ /* 0x104fe2000801080c */
[----:B------:R1:W2:Y:S01]  /*4b50*/  MUFU.EX2 R252, R9 ;  /* 0x0000000900fc7308 */ /* 0x0002a20000000800 */
[----:B-----5:R-:W-:-:S03]  /*4b60*/  FFMA.FTZ R10, R45, UR4, -R12 ;  /* 0x000000042d0a7c23 */ /* 0x020fc6000801080c */
[----:B------:R5:W-:Y:S02]  /*4b70*/  MUFU.EX2 R241, R8 ;  /* 0x0000000800f17308 */ /* 0x000be40000000800 */
[----:B------:R-:W-:Y:S02]  /*4b80*/  HMMA.16816.F32 R116, R4, R20, RZ ;  /* 0x000000140474723c */ /* 0x000fe400000018ff */
[----:B------:R2:W4:Y:S01]  /*4b90*/  MUFU.EX2 R239, R10 ;  /* 0x0000000a00ef7308 */ /* 0x0005220000000800 */
[----:B-1----:R-:W-:-:S05]  /*4ba0*/  FFMA.FTZ R9, R39, UR4, -R12 ;  /* 0x0000000427097c23 */ /* 0x002fca000801080c */
[C---:B------:R-:W-:Y:S01]  /*4bb0*/  HMMA.16816.F32 R112, R4.reuse, R40, RZ ;  /* 0x000000280470723c */ /* 0x040fe200000018ff */
[----:B------:R-:W-:Y:S01]  /*4bc0*/  LDSM.16.MT88.4 R36, [R13+0x9400] ;  /* 0x009400000d24783b */ /* 0x000fe20000004200 */
[----:B-----5:R-:W-:Y:S01]  /*4bd0*/  FFMA.FTZ R8, R44, UR4, -R12 ;  /* 0x000000042c087c23 */ /* 0x020fe2000801080c */
[----:B------:R1:W-:Y:S02]  /*4be0*/  MUFU.EX2 R242, R9 ;  /* 0x0000000900f27308 */ /* 0x0003e40000000800 */
[----:B------:R-:W-:Y:S01]  /*4bf0*/  LDSM.16.MT88.4 R44, [R13+0xa400] ;  /* 0x00a400000d2c783b */ /* 0x000fe20000004200 */
[----:B--2---:R-:W-:Y:S01]  /*4c00*/  F2FP.F16.F32.PACK_AB R10, R252, R251 ;  /* 0x000000fbfc0a723e */ /* 0x004fe200000000ff */
[----:B------:R2:W5:Y:S01]  /*4c10*/  MUFU.EX2 R248, R8 ;  /* 0x0000000800f87308 */ /* 0x0005620000000800 */
[C---:B---3--:R-:W-:Y:S08]  /*4c20*/  HMMA.16816.F32 R108, R4.reuse, R32, RZ ;  /* 0x00000020046c723c */ /* 0x048ff000000018ff */
[----:B----4-:R-:W-:Y:S01]  /*4c30*/  HMMA.16816.F32 R96, R4, R28, RZ ;  /* 0x0000001c0460723c */ /* 0x010fe200000018ff */
[----:B-1----:R-:W-:-:S02]  /*4c40*/  F2FP.F16.F32.PACK_AB R9, R239, R241 ;  /* 0x000000f1ef09723e */ /* 0x002fc400000000ff */
[----:B--2---:R-:W-:Y:S02]  /*4c50*/  F2FP.F16.F32.PACK_AB R8, R245, R247 ;  /* 0x000000f7f508723e */ /* 0x004fe400000000ff */
[----:B-----5:R-:W-:-:S03]  /*4c60*/  F2FP.F16.F32.PACK_AB R11, R248, R242 ;  /* 0x000000f2f80b723e */ /* 0x020fc600000000ff */
        /* <DEDUP_REMOVED lines=13> */
[----:B------:R2:W-:Y:S01]  /*4d40*/  MUFU.EX2 R244, R5 ;  /* 0x0000000500f47308 */ /* 0x0005e20000000800 */
[----:B------:R-:W-:Y:S03]  /*4d50*/  LDSM.16.MT88.4 R48, [R220+0xb400] ;  /* 0x00b40000dc30783b */ /* 0x000fe60000004200 */
        /* <DEDUP_REMOVED lines=11> */
[C---:B------:R-:W-:Y:S01]  /*4e10*/  HMMA.16816.F32 R60, R8.reuse, R20, RZ ;  /* 0x00000014083c723c */ /* 0x040fe200000018ff */
[----:B------:R1:W3:Y:S01]  /*4e20*/  MUFU.EX2 R235, R4 ;  /* 0x0000000400eb7308 */ /* 0x0002e20000000800 */
[--C-:B--2---:R-:W-:Y:S01]  /*4e30*/  FFMA.FTZ R5, R105, UR4, -R0.reuse ;  /* 0x0000000469057c23 */ /* 0x104fe20008010800 */
[----:B------:R-:W-:Y:S02]  /*4e40*/  MOV R105, R149 ;  /* 0x0000009500697202 */ /* 0x000fe40000000f00 */
[----:B----4-:R-:W-:Y:S01]  /*4e50*/  F2FP.F16.F32.PACK_AB R6, R246, R243 ;  /* 0x000000f3f606723e */ /* 0x010fe200000000ff */
[----:B------:R3:W-:Y:S02]  /*4e60*/  MUFU.EX2 R237, R5 ;  /* 0x0000000500ed7308 */ /* 0x0007e40000000800 */
[----:B------:R-:W-:Y:S01]  /*4e70*/  HMMA.16816.F32 R180, R8, R22, RZ ;  /* 0x0000001608b4723c */ /* 0x000fe200000018ff */
[----:B-1----:R-:W-:-:S07]  /*4e80*/  FFMA.FTZ R4, R100, UR4, -R0 ;  /* 0x0000000464047c23 */ /* 0x002fce0008010800 */
[----:B------:R-:W-:Y:S01]  /*4e90*/  HMMA.16816.F32 R56, R8, R40, RZ ;  /* 0x000000280838723c */ /* 0x000fe200000018ff */
[----:B------:R-:W-:Y:S01]  /*4ea0*/  MOV R100, R148 ;  /* 0x0000009400647202 */ /* 0x000fe20000000f00 */
[----:B------:R1:W2:Y:S01]  /*4eb0*/  MUFU.EX2 R238, R4 ;  /* 0x0000000400ee7308 */ /* 0x0002a20000000800 */
[----:B---3--:R-:W-:-:S05]  /*4ec0*/  F2FP.F16.F32.PACK_AB R5, R236, R235 ;  /* 0x000000ebec05723e */ /* 0x008fca00000000ff */
        /* <DEDUP_REMOVED lines=14> */
[----:B------:R-:W2:Y:S01]  /*4fb0*/  LDSM.16.MT88.4 R28, [R220+0xa800] ;  /* 0x00a80000dc1c783b */ /* 0x000ea20000004200 */
[----:B------:R-:W-:Y:S01]  /*4fc0*/  HMMA.16816.F32 R156, R4, R16, R124 ;  /* 0x00000010049c723c */ /* 0x000fe2000000187c */
[----:B------:R3:W4:Y:S01]  /*4fd0*/  MUFU.EX2 R234, R9 ;  /* 0x0000000900ea7308 */ /* 0x0007220000000800 */
[----:B------:R-:W-:-:S03]  /*4fe0*/  MOV R131, R153 ;  /* 0x0000009900837202 */ /* 0x000fc60000000f00 */
[----:B------:R5:W-:Y:S03]  /*4ff0*/  MUFU.EX2 R225, R10 ;  /* 0x0000000a00e17308 */ /* 0x000be60000000800 */
[----:B------:R-:W-:Y:S01]  /*5000*/  HMMA.16816.F32 R124, R4, R36, R120 ;  /* 0x00000024047c723c */ /* 0x000fe20000001878 */
[----:B-1----:R-:W-:Y:S01]  /*5010*/  FFMA.FTZ R8, R107, UR4, -R3 ;  /* 0x000000046b087c23 */ /* 0x002fe20008010803 */
[----:B------:R-:W-:-:S03]  /*5020*/  MOV R107, R138 ;  /* 0x0000008a006b7202 */ /* 0x000fc60000000f00 */
[----:B------:R1:W-:Y:S01]  /*5030*/  MUFU.EX2 R232, R8 ;  /* 0x0000000800e87308 */ /* 0x0003e20000000800 */
[----:B---3--:R-:W-:Y:S02]  /*5040*/  FFMA.FTZ R9, R106, UR4, -R3 ;  /* 0x000000046a097c23 */ /* 0x008fe40008010803 */
[C---:B------:R-:W-:Y:S01]  /*5050*/  HMMA.16816.F32 R136, R4.reuse, R38, R88 ;  /* 0x000000260488723c */ /* 0x040fe20000001858 */
[----:B-----5:R-:W-:Y:S01]  /*5060*/  FFMA.FTZ R10, R147, UR4, -R0 ;  /* 0x00000004930a7c23 */ /* 0x020fe20008010800 */
[----:B------:R3:W-:Y:S04]  /*5070*/  MUFU.EX2 R233, R9 ;  /* 0x0000000900e97308 */ /* 0x0007e80000000800 */
[----:B------:R5:W-:Y:S02]  /*5080*/  MUFU.EX2 R214, R10 ;  /* 0x0000000a00d67308 */ /* 0x000be40000000800 */
[----:B------:R-:W-:Y:S01]  /*5090*/  HMMA.16816.F32 R120, R4, R52, R116 ;  /* 0x000000340478723c */ /* 0x000fe20000001874 */
[----:B-1----:R-:W-:-:S04]  /*50a0*/  FFMA.FTZ R8, R133, UR4, -R12 ;  /* 0x0000000485087c23 */ /* 0x002fc8000801080c */
[----:B------:R1:W2:Y:S01]  /*50b0*/  MUFU.EX2 R222, R8 ;  /* 0x0000000800de7308 */ /* 0x0002a20000000800 */
[--C-:B---3--:R-:W-:Y:S02]  /*50c0*/  FFMA.FTZ R9, R130, UR4, -R12.reuse ;  /* 0x0000000482097c23 */ /* 0x108fe4000801080c */
[----:B------:R-:W-:Y:S02]  /*50d0*/  HMMA.16816.F32 R152, R4, R54, R84 ;  /* 0x000000360498723c */ /* 0x000fe40000001854 */
[----:B------:R3:W-:Y:S01]  /*50e0*/  MUFU.EX2 R228, R9 ;  /* 0x0000000900e47308 */ /* 0x0007e20000000800 */
[----:B-----5:R-:W-:Y:S01]  /*50f0*/  FFMA.FTZ R10, R194, UR4, -R12 ;  /* 0x00000004c20a7c23 */ /* 0x020fe2000801080c */
[----:B------:R-:W-:-:S04]  /*5100*/  MOV R194, R105 ;  /* 0x0000006900c27202 */ /* 0x000fc80000000f00 */
[----:B------:R-:W-:Y:S01]  /*5110*/  HMMA.16816.F32 R88, R4, R46, R80 ;  /* 0x0000002e0458723c */ /* 0x000fe20000001850 */
[----:B-1----:R-:W-:-:S04]  /*5120*/  FFMA.FTZ R8, R128, UR4, -R12 ;  /* 0x0000000480087c23 */ /* 0x002fc8000801080c */
[----:B------:R1:W5:Y:S03]  /*5130*/  MUFU.EX2 R226, R8 ;  /* 0x0000000800e27308 */ /* 0x0003660000000800 */
[----:B------:R-:W-:Y:S01]  /*5140*/  HMMA.16816.F32 R116, R4, R44, R112 ;  /* 0x0000002c0474723c */ /* 0x000fe20000001870 */
[----:B---3--:R-:W-:-:S04]  /*5150*/  FFMA.FTZ R9, R135, UR4, -R2 ;  /* 0x0000000487097c23 */ /* 0x008fc80008010802 */
[----:B------:R3:W-:Y:S03]  /*5160*/  MUFU.EX2 R217, R9 ;  /* 0x0000000900d97308 */ /* 0x0007e60000000800 */
[----:B------:R-:W-:Y:S01]  /*5170*/  HMMA.16816.F32 R108, R4, R48, R108 ;  /* 0x00000030046c723c */ /* 0x000fe2000000186c */
[----:B-1----:R-:W-:-:S07]  /*5180*/  FFMA.FTZ R8, R134, UR4, -R2 ;  /* 0x0000000486087c23 */ /* 0x002fce0008010802 */
[----:B------:R-:W-:Y:S01]  /*5190*/  HMMA.16816.F32 R96, R4, R24, R96 ;  /* 0x000000180460723c */ /* 0x000fe20000001860 */
[----:B------:R1:W5:Y:S01]  /*51a0*/  MUFU.EX2 R216, R8 ;  /* 0x0000000800d87308 */ /* 0x0003620000000800 */
[----:B---3--:R-:W-:-:S04]  /*51b0*/  FFMA.FTZ R9, R145, UR4, -R2 ;  /* 0x0000000491097c23 */ /* 0x008fc80008010802 */
[----:B------:R3:W-:Y:S02]  /*51c0*/  MUFU.EX2 R219, R9 ;  /* 0x0000000900db7308 */ /* 0x0007e40000000800 */
[----:B------:R-:W-:Y:S01]  /*51d0*/  HMMA.16816.F32 R92, R4, R18, R92 ;  /* 0x00000012045c723c */ /* 0x000fe2000000185c */
[----:B-1----:R-:W-:-:S07]  /*51e0*/  FFMA.FTZ R8, R144, UR4, -R2 ;  /* 0x0000000490087c23 */ /* 0x002fce0008010802 */
[----:B------:R-:W-:Y:S01]  /*51f0*/  HMMA.16816.F32 R84, R4, R50, R76 ;  /* 0x000000320454723c */ /* 0x000fe2000000184c */
[----:B------:R1:W-:Y:S01]  /*5200*/  MUFU.EX2 R218, R8 ;  /* 0x0000000800da7308 */ /* 0x0003e20000000800 */
[----:B---3--:R-:W-:-:S06]  /*5210*/  FFMA.FTZ R9, R161, UR4, -R0 ;  /* 0x00000004a1097c23 */ /* 0x008fcc0008010800 */
[----:B------:R-:W-:Y:S01]  /*5220*/  HMMA.16816.F32 R80, R4, R26, R68 ;  /* 0x0000001a0450723c */ /* 0x000fe20000001844 */
[----:B----4-:R-:W-:Y:S01]  /*5230*/  F2FP.F16.F32.PACK_AB R4, R234, R231 ;  /* 0x000000e7ea04723e */ /* 0x010fe200000000ff */
[----:B------:R3:W-:Y:S01]  /*5240*/  MUFU.EX2 R215, R9 ;  /* 0x0000000900d77308 */ /* 0x0007e20000000800 */
[----:B--2---:R-:W-:Y:S02]  /*5250*/  F2FP.F16.F32.PACK_AB R5, R225, R222 ;  /* 0x000000dee105723e */ /* 0x004fe400000000ff */
[----:B------:R-:W-:Y:S02]  /*5260*/  F2FP.F16.F32.PACK_AB R6, R233, R232 ;  /* 0x000000e8e906723e */ /* 0x000fe400000000ff */
[----:B-----5:R-:W-:Y:S01]  /*5270*/  F2FP.F16.F32.PACK_AB R7, R226, R228 ;  /* 0x000000e4e207723e */ /* 0x020fe200000000ff */
[----:B-1----:R-:W-:-:S04]  /*5280*/  FFMA.FTZ R8, R146, UR4, -R0 ;  /* 0x0000000492087c23 */ /* 0x002fc80008010800 */
[----:B------:R1:W2:Y:S02]  /*5290*/  MUFU.EX2 R212, R8 ;  /* 0x0000000800d47308 */ /* 0x0002a40000000800 */
[----:B------:R-:W-:Y:S01]  /*52a0*/  HMMA.16816.F32 R76, R4, R16, R72 ;  /* 0x00000010044c723c */ /* 0x000fe20000001848 */
[----:B---3--:R-:W-:Y:S01]  /*52b0*/  FFMA.FTZ R9, R190, UR4, -R3 ;  /* 0x00000004be097c23 */ /* 0x008fe20008010803 */
[----:B------:R-:W-:-:S06]  /*52c0*/  MOV R190, R129 ;  /* 0x0000008100be7202 */ /* 0x000fcc0000000f00 */
[----:B------:R-:W-:Y:S01]  /*52d0*/  HMMA.16816.F32 R72, R4, R36, R64 ;  /* 0x000000240448723c */ /* 0x000fe20000001840 */
[----:B-1----:R-:W-:-:S07]  /*52e0*/  FFMA.FTZ R8, R160, UR4, -R0 ;  /* 0x00000004a0087c23 */ /* 0x002fce0008010800 */
[C---:B------:R-:W-:Y:S01]  /*52f0*/  HMMA.16816.F32 R64, R4.reuse, R44, R56 ;  /* 0x0000002c0440723c */ /* 0x040fe20000001838 */
[----:B------:R1:W3:Y:S07]  /*5300*/  MUFU.EX2 R213, R8 ;  /* 0x0000000800d57308 */ /* 0x0002ee0000000800 */
[----:B------:R-:W-:Y:S01]  /*5310*/  HMMA.16816.F32 R68, R4, R52, R60 ;  /* 0x000000340444723c */ /* 0x000fe2000000183c */
[----:B-1----:R-:W-:-:S07]  /*5320*/  FFMA.FTZ R8, R191, UR4, -R3 ;  /* 0x00000004bf087c23 */ /* 0x002fce0008010803 */
[----:B------:R-:W-:Y:S01]  /*5330*/  HMMA.16816.F32 R172, R4, R48, R40 ;  /* 0x0000003004ac723c */ /* 0x000fe20000001828 */
[----:B------:R-:W1:Y:S01]  /*5340*/  LDSM.16.MT88.4 R40, [R220+0xb800] ;  /* 0x00b80000dc28783b */ /* 0x000e620000004200 */
[----:B------:R-:W-:-:S06]  /*5350*/  MOV R191, R107 ;  /* 0x0000006b00bf7202 */ /* 0x000fcc0000000f00 */
[C---:B------:R-:W-:Y:S01]  /*5360*/  HMMA.16816.F32 R56, R4.reuse, R38, R176 ;  /* 0x000000260438723c */ /* 0x040fe200000018b0 */
[----:B------:R-:W4:Y:S07]  /*5370*/  LDSM.16.MT88.4 R36, [R13+0xb800] ;  /* 0x00b800000d24783b */ /* 0x000f2e0000004200 */
[C---:B------:R-:W-:Y:S01]  /*5380*/  HMMA.16816.F32 R184, R4.reuse, R24, R20 ;  /* 0x0000001804b8723c */ /* 0x040fe20000001814 */
[----:B------:R-:W5:Y:S07]  /*5390*/  LDSM.16.MT88.4 R20, [R13+0x9800] ;  /* 0x009800000d14783b */ /* 0x000f6e0000004200 */
[C---:B------:R-:W-:Y:S01]  /*53a0*/  HMMA.16816.F32 R60, R4.reuse, R18, R140 ;  /* 0x00000012043c723c */ /* 0x040fe2000000188c */
[----:B------:R-:W5:Y:S04]  /*53b0*/  LDSM.16.MT88.4 R16, [R13+0xa800] ;  /* 0x00a800000d10783b */ /* 0x000f680000004200 */
[----:B------:R-:W-:Y:S03]  /*53c0*/  LDSM.16.MT88.4 R140, [R13+0x9c00] ;  /* 0x009c00000d8c783b */ /* 0x000fe60000004200 */
[C---:B------:R-:W-:Y:S01]  /*53d0*/  HMMA.16816.F32 R52, R4.reuse, R54, R180 ;  /* 0x000000360434723c */ /* 0x040fe200000018b4 */
[----:B------:R2:W-:Y:S04]  /*53e0*/  MUFU.EX2 R181, R8 ;  /* 0x0000000800b57308 */ /* 0x0005e80000000800 */
[----:B------:R3:W5:Y:S03]  /*53f0*/  MUFU.EX2 R183, R9 ;  /* 0x0000000900b77308 */ /* 0x0007660000000800 */
[----:B------:R-:W-:Y:S01]  /*5400*/  HMMA.16816.F32 R44, R4, R46, R168 ;  /* 0x0000002e042c723c */ /* 0x000fe200000018a8 */
[----:B--2---:R-:W-:-:S07]  /*5410*/  FFMA.FTZ R8, R188, UR4, -R3 ;  /* 0x00000004bc087c23 */ /* 0x004fce0008010803 */
[----:B------:R-:W-:Y:S01]  /*5420*/  HMMA.16816.F32 R48, R4, R50, R164 ;  /* 0x000000320430723c */ /* 0x000fe200000018a4 */
[----:B------:R-:W-:Y:S01]  /*5430*/  MOV R188, R131 ;  /* 0x0000008300bc7202 */ /* 0x000fe20000000f00 */
[----:B------:R2:W-:Y:S01]  /*5440*/  MUFU.EX2 R180, R8 ;  /* 0x0000000800b47308 */ /* 0x0005e20000000800 */
[----:B---3--:R-:W-:Y:S01]  /*5450*/  FFMA.FTZ R9, R189, UR4, -R3 ;  /* 0x00000004bd097c23 */ /* 0x008fe20008010803 */
[----:B------:R-:W-:-:S03]  /*5460*/  MOV R189, R11 ;  /* 0x0000000b00bd7202 */ /* 0x000fc60000000f00 */
[----:B------:R3:W-:Y:S01]  /*5470*/  MUFU.EX2 R182, R9 ;  /* 0x0000000900b67308 */ /* 0x0007e20000000800 */
[----:B------:R-:W-:Y:S01]  /*5480*/  HMMA.16816.F32 R24, R4, R26, R148 ;  /* 0x0000001a0418723c */ /* 0x000fe20000001894 */
[----:B------:R-:W-:Y:S02]  /*5490*/  F2FP.F16.F32.PACK_AB R4, R217, R216 ;  /* 0x000000d8d904723e */ /* 0x000fe400000000ff */
[----:B------:R-:W-:Y:S02]  /*54a0*/  F2FP.F16.F32.PACK_AB R5, R214, R212 ;  /* 0x000000d4d605723e */ /* 0x000fe400000000ff */
[----:B------:R-:W-:Y:S02]  /*54b0*/  F2FP.F16.F32.PACK_AB R6, R219, R218 ;  /* 0x000000dadb06723e */ /* 0x000fe400000000ff */
[----:B------:R-:W-:Y:S01]  /*54c0*/  F2FP.F16.F32.PACK_AB R7, R213, R215 ;  /* 0x000000d7d507723e */ /* 0x000fe200000000ff */
[----:B--2---:R-:W-:Y:S01]  /*54d0*/  FFMA.FTZ R8, R195, UR4, -R12 ;  /* 0x00000004c3087c23 */ /* 0x004fe2000801080c */
[----:B------:R-:W-:-:S02]  /*54e0*/  MOV R195, R100 ;  /* 0x0000006400c37202 */ /* 0x000fc40000000f00 */
[----:B------:R-:W-:Y:S01]  /*54f0*/  MUFU.EX2 R100, R10 ;  /* 0x0000000a00647308 */ /* 0x000fe20000000800 */
[----:B---3--:R-:W-:Y:S02]  /*5500*/  FFMA.FTZ R9, R193, UR4, -R12 ;  /* 0x00000004c1097c23 */ /* 0x008fe4000801080c */
[----:B------:R-:W-:Y:S01]  /*5510*/  HMMA.16816.F32 R148, R4, R28, R120 ;  /* 0x0000001c0494723c */ /* 0x000fe20000001878 */
[----:B------:R2:W3:Y:S01]  /*5520*/  MUFU.EX2 R107, R8 ;  /* 0x00000008006b7308 */ /* 0x0004e20000000800 */
[----:B------:R-:W-:-:S03]  /*5530*/  MOV R193, R15 ;  /* 0x0000000f00c17202 */ /* 0x000fc60000000f00 */
[----:B------:R5:W-:Y:S03]  /*5540*/  MUFU.EX2 R106, R9 ;  /* 0x00000009006a7308 */ /* 0x000be60000000800 */
[----:B-1----:R-:W-:Y:S01]  /*5550*/  HMMA.16816.F32 R160, R4, R40, R108 ;  /* 0x0000002804a0723c */ /* 0x002fe2000000186c */
[----:B--2---:R-:W-:-:S07]  /*5560*/  FFMA.FTZ R8, R192, UR4, -R12 ;  /* 0x00000004c0087c23 */ /* 0x004fce000801080c */
[----:B----4-:R-:W-:Y:S01]  /*5570*/  HMMA.16816.F32 R176, R4, R36, R96 ;  /* 0x0000002404b0723c */ /* 0x010fe20000001860 */
[----:B------:R-:W-:Y:S01]  /*5580*/  MOV R192, R14 ;  /* 0x0000000e00c07202 */ /* 0x000fe20000000f00 */
[----:B------:R1:W2:Y:S01]  /*5590*/  MUFU.EX2 R105, R8 ;  /* 0x0000000800697308 */ /* 0x0002a20000000800 */
[----:B-----5:R-:W-:-:S05]  /*55a0*/  FFMA.FTZ R9, R196, UR4, -R2 ;  /* 0x00000004c4097c23 */ /* 0x020fca0008010802 */
[C---:B------:R-:W-:Y:S01]  /*55b0*/  HMMA.16816.F32 R112, R4.reuse, R32, R156 ;  /* 0x000000200470723c */ /* 0x040fe2000000189c */
[----:B------:R-:W-:Y:S07]  /*55c0*/  LDSM.16.MT88.4 R156, [R220+0xac00] ;  /* 0x00ac0000dc9c783b */ /* 0x000fee0000004200 */
[C---:B------:R-:W-:Y:S01]  /*55d0*/  HMMA.16816.F32 R132, R4.reuse, R20, R124 ;  /* 0x000000140484723c */ /* 0x040fe2000000187c */
[----:B-1----:R-:W-:Y:S01]  /*55e0*/  FFMA.FTZ R8, R197, UR4, -R2 ;  /* 0x00000004c5087c23 */ /* 0x002fe20008010802 */
[----:B------:R-:W-:Y:S06]  /*55f0*/  LDSM.16.MT88.4 R124, [R220+0x9c00] ;  /* 0x009c0000dc7c783b */ /* 0x000fec0000004200 */
        /* <DEDUP_REMOVED lines=9> */
[----:B---3--:R-:W-:-:S02]  /*5690*/  F2FP.F16.F32.PACK_AB R5, R100, R107 ;  /* 0x0000006b6405723e */ /* 0x008fc400000000ff */
[----:B------:R-:W-:Y:S02]  /*56a0*/  F2FP.F16.F32.PACK_AB R6, R182, R180 ;  /* 0x000000b4b606723e */ /* 0x000fe400000000ff */
[----:B--2---:R-:W-:-:S07]  /*56b0*/  F2FP.F16.F32.PACK_AB R7, R105, R106 ;  /* 0x0000006a6907723e */ /* 0x004fce00000000ff */
[C---:B------:R-:W-:Y:S01]  /*56c0*/  HMMA.16816.F32 R144, R4.reuse, R28, R68 ;  /* 0x0000001c0490723c */ /* 0x040fe20000001844 */
[----:B------:R1:W-:Y:S07]  /*56d0*/  MUFU.EX2 R28, R8 ;  /* 0x00000008001c7308 */ /* 0x0003ee0000000800 */
[----:B------:R-:W-:Y:S01]  /*56e0*/  HMMA.16816.F32 R68, R4, R40, R172 ;  /* 0x000000280444723c */ /* 0x000fe200000018ac */
[----:B------:R-:W2:Y:S01]  /*56f0*/  LDSM.16.MT88.4 R172, [R13+0xac00] ;  /* 0x00ac00000dac783b */ /* 0x000ea20000004200 */
[----:B-1----:R-:W-:-:S06]  /*5700*/  FFMA.FTZ R8, R198, UR4, -R2 ;  /* 0x00000004c6087c23 */ /* 0x002fcc0008010802 */
[----:B------:R-:W-:Y:S01]  /*5710*/  HMMA.16816.F32 R116, R4, R32, R76 ;  /* 0x000000200474723c */ /* 0x000fe2000000184c */
[----:B------:R-:W-:-:S07]  /*5720*/  FFMA.FTZ R2, R199, UR4, -R2 ;  /* 0x00000004c7027c23 */ /* 0x000fce0008010802 */
[C---:B------:R-:W-:Y:S08]  /*5730*/  HMMA.16816.F32 R60, R4.reuse, R34, R60 ;  /* 0x00000022043c723c */ /* 0x040ff0000000183c */
[C---:B------:R-:W-:Y:S01]  /*5740*/  HMMA.16816.F32 R128, R4.reuse, R20, R72 ;  /* 0x000000140480723c */ /* 0x040fe20000001848 */
[----:B------:R-:W1:Y:S07]  /*5750*/  MUFU.EX2 R21, R9 ;  /* 0x0000000900157308 */ /* 0x000e6e0000000800 */
[----:B------:R-:W-:Y:S01]  /*5760*/  HMMA.16816.F32 R56, R4, R22, R56 ;  /* 0x000000160438723c */ /* 0x000fe20000001838 */
[----:B------:R3:W-:Y:S04]  /*5770*/  MUFU.EX2 R22, R8 ;  /* 0x0000000800167308 */ /* 0x0007e80000000800 */
[----:B------:R4:W5:Y:S01]  /*5780*/  MUFU.EX2 R23, R2 ;  /* 0x0000000200177308 */ /* 0x0009620000000800 */
[----:B-1----:R-:W-:-:S02]  /*5790*/  F2FP.F16.F32.PACK_AB R92, R21, R28 ;  /* 0x0000001c155c723e */ /* 0x002fc400000000ff */
[----:B------:R-:W-:Y:S01]  /*57a0*/  HMMA.16816.F32 R52, R4, R30, R52 ;  /* 0x0000001e0434723c */ /* 0x000fe20000001834 */
[----:B---3--:R-:W-:-:S07]  /*57b0*/  FFMA.FTZ R8, R201, UR4, -R0 ;  /* 0x00000004c9087c23 */ /* 0x008fce0008010800 */
[----:B------:R-:W-:Y:S01]  /*57c0*/  HMMA.16816.F32 R64, R4, R16, R64 ;  /* 0x000000100440723c */ /* 0x000fe20000001840 */
[----:B----4-:R-:W-:Y:S01]  /*57d0*/  FFMA.FTZ R2, R202, UR4, -R0 ;  /* 0x00000004ca027c23 */ /* 0x010fe20008010800 */
[----:B-----5:R-:W-:-:S06]  /*57e0*/  F2FP.F16.F32.PACK_AB R94, R23, R22 ;  /* 0x00000016175e723e */ /* 0x020fcc00000000ff */
[C---:B------:R-:W-:Y:S01]  /*57f0*/  HMMA.16816.F32 R44, R4.reuse, R18, R44 ;  /* 0x00000012042c723c */ /* 0x040fe2000000182c */
[----:B------:R1:W-:Y:S04]  /*5800*/  MUFU.EX2 R18, R8 ;  /* 0x0000000800127308 */ /* 0x0003e80000000800 */
[----:B------:R3:W4:Y:S03]  /*5810*/  MUFU.EX2 R19, R2 ;  /* 0x0000000200137308 */ /* 0x0007260000000800 */
[----:B------:R-:W-:Y:S01]  /*5820*/  HMMA.16816.F32 R48, R4, R42, R48 ;  /* 0x0000002a0430723c */ /* 0x000fe20000001830 */
[----:B-1----:R-:W-:-:S07]  /*5830*/  FFMA.FTZ R8, R203, UR4, -R0 ;  /* 0x00000004cb087c23 */ /* 0x002fce0008010800 */
[----:B------:R-:W-:Y:S01]  /*5840*/  HMMA.16816.F32 R84, R4, R36, R184 ;  /* 0x000000240454723c */ /* 0x000fe200000018b8 */
[----:B------:R-:W-:Y:S01]  /*5850*/  FFMA.FTZ R0, R200, UR4, -R0 ;  /* 0x00000004c8007c23 */ /* 0x000fe20008010800 */
[----:B---3--:R-:W-:Y:S01]  /*5860*/  FFMA.FTZ R2, R207, UR4, -R3 ;  /* 0x00000004cf027c23 */ /* 0x008fe20008010803 */
[----:B------:R1:W-:Y:S01]  /*5870*/  MUFU.EX2 R20, R8 ;  /* 0x0000000800147308 */ /* 0x0003e20000000800 */
[----:B----4-:R-:W-:-:S04]  /*5880*/  F2FP.F16.F32.PACK_AB R93, R19, R18 ;  /* 0x00000012135d723e */ /* 0x010fc800000000ff */
[----:B------:R-:W-:Y:S01]  /*5890*/  HMMA.16816.F32 R24, R4, R38, R24 ;  /* 0x000000260418723c */ /* 0x000fe20000001818 */
[----:B------:R3:W4:Y:S01]  /*58a0*/  LDSM.16.MT88.4 R4, [R13+0xbc00] ;  /* 0x00bc00000d04783b */ /* 0x0007220000004200 */
[----:B------:R5:W2:Y:S04]  /*58b0*/  MUFU.EX2 R17, R0 ;  /* 0x0000000000117308 */ /* 0x000aa80000000800 */
[----:B------:R2:W-:Y:S01]  /*58c0*/  MUFU.EX2 R14, R2 ;  /* 0x00000002000e7308 */ /* 0x0005e20000000800 */
[----:B-1----:R-:W-:-:S04]  /*58d0*/  FADD.FTZ R8, R195, R194 ;  /* 0x000000c2c3087221 */ /* 0x002fc80000010000 */
[----:B------:R-:W-:Y:S01]  /*58e0*/  FADD.FTZ R8, R188, R8 ;  /* 0x00000008bc087221 */ /* 0x000fe20000010000 */
[--C-:B-----5:R-:W-:Y:S01]  /*58f0*/  FFMA.FTZ R0, R206, UR4, -R3.reuse ;  /* 0x00000004ce007c23 */ /* 0x120fe20008010803 */
[----:B--2---:R-:W-:Y:S01]  /*5900*/  F2FP.F16.F32.PACK_AB R95, R17, R20 ;  /* 0x00000014115f723e */ /* 0x004fe200000000ff */
[--C-:B------:R-:W-:Y:S02]  /*5910*/  FFMA.FTZ R2, R204, UR4, -R3.reuse ;  /* 0x00000004cc027c23 */ /* 0x100fe40008010803 */
[----:B------:R1:W2:Y:S01]  /*5920*/  MUFU.EX2 R16, R0 ;  /* 0x0000000000107308 */ /* 0x0002a20000000800 */
[----:B------:R-:W-:-:S03]  /*5930*/  FFMA.FTZ R3, R205, UR4, -R3 ;  /* 0x00000004cd037c23 */ /* 0x000fc60008010803 */
[C---:B------:R-:W-:Y:S01]  /*5940*/  HMMA.16816.F32 R168, R92.reuse, R174, R88 ;  /* 0x000000ae5ca8723c */ /* 0x040fe20000001858 */
[----:B---3--:R3:W-:Y:S04]  /*5950*/  MUFU.EX2 R13, R2 ;  /* 0x00000002000d7308 */ /* 0x0087e80000000800 */
[----:B------:R5:W-:Y:S03]  /*5960*/  MUFU.EX2 R15, R3 ;  /* 0x00000003000f7308 */ /* 0x000be60000000800 */
[----:B------:R-:W-:Y:S01]  /*5970*/  HMMA.16816.F32 R112, R92, R124, R112 ;  /* 0x0000007c5c70723c */ /* 0x000fe20000001870 */
[--C-:B-1----:R-:W-:Y:S01]  /*5980*/  FFMA.FTZ R0, R211, UR4, -R12.reuse ;  /* 0x00000004d3007c23 */ /* 0x102fe2000801080c */
[----:B---3--:R-:W-:-:S03]  /*5990*/  FFMA.FTZ R2, R209, UR4, -R12 ;  /* 0x00000004d1027c23 */ /* 0x008fc6000801080c */
[----:B------:R1:W-:Y:S03]  /*59a0*/  MUFU.EX2 R11, R0 ;  /* 0x00000000000b7308 */ /* 0x0003e60000000800 */
[----:B------:R-:W-:Y:S01]  /*59b0*/  HMMA.16816.F32 R120, R92, R126, R120 ;  /* 0x0000007e5c78723c */ /* 0x000fe20000001878 */
[----:B-----5:R-:W-:Y:S01]  /*59c0*/  FADD.FTZ R3, R247, R245 ;  /* 0x000000f5f7037221 */ /* 0x020fe20000010000 */
[----:B------:R3:W5:Y:S03]  /*59d0*/  MUFU.EX2 R9, R2 ;  /* 0x0000000200097308 */ /* 0x0007660000000800 */
[----:B------:R-:W-:-:S03]  /*59e0*/  FADD.FTZ R3, R251, R3 ;  /* 0x00000003fb037221 */ /* 0x000fc60000010000 */
[----:B------:R-:W-:Y:S01]  /*59f0*/  HMMA.16816.F32 R132, R92, R140, R132 ;  /* 0x0000008c5c84723c */ /* 0x000fe20000001884 */
[----:B------:R-:W-:Y:S01]  /*5a00*/  FADD.FTZ R3, R252, R3 ;  /* 0x00000003fc037221 */ /* 0x000fe20000010000 */
[----:B-1----:R-:W-:-:S03]  /*5a10*/  FFMA.FTZ R0, R210, UR4, -R12 ;  /* 0x00000004d2007c23 */ /* 0x002fc6000801080c */
[----:B------:R-:W-:-:S03]  /*5a20*/  FADD.FTZ R3, R231, R3 ;  /* 0x00000003e7037221 */ /* 0x000fc60000010000 */
[C---:B------:R-:W-:Y:S01]  /*5a30*/  HMMA.16816.F32 R136, R92.reuse, R142, R136 ;  /* 0x0000008e5c88723c */ /* 0x040fe20000001888 */
[----:B---3--:R-:W-:Y:S01]  /*5a40*/  FFMA.FTZ R2, R208, UR4, -R12 ;  /* 0x00000004d0027c23 */ /* 0x008fe2000801080c */
[----:B------:R-:W-:Y:S01]  /*5a50*/  FADD.FTZ R3, R234, R3 ;  /* 0x00000003ea037221 */ /* 0x000fe20000010000 */
[----:B------:R1:W-:Y:S04]  /*5a60*/  MUFU.EX2 R12, R0 ;  /* 0x00000000000c7308 */ /* 0x0003e80000000800 */
[----:B------:R3:W5:Y:S01]  /*5a70*/  MUFU.EX2 R10, R2 ;  /* 0x00000002000a7308 */ /* 0x0007620000000800 */
[C---:B------:R-:W-:Y:S08]  /*5a80*/  HMMA.16816.F32 R148, R92.reuse, R156, R148 ;  /* 0x0000009c5c94723c */ /* 0x040ff00000001894 */
[----:B------:R-:W-:Y:S01]  /*5a90*/  HMMA.16816.F32 R152, R92, R158, R152 ;  /* 0x0000009e5c98723c */ /* 0x000fe20000001898 */
[----:B-1----:R-:W-:Y:S01]  /*5aa0*/  FADD.FTZ R0, R193, R192 ;  /* 0x000000c0c1007221 */ /* 0x002fe20000010000 */
[----:B---3--:R-:W-:-:S03]  /*5ab0*/  FADD.FTZ R2, R241, R239 ;  /* 0x000000eff1027221 */ /* 0x008fc60000010000 */
        /* <DEDUP_REMOVED lines=11> */
[C---:B----4-:R-:W-:Y:S08]  /*5b70*/  HMMA.16816.F32 R88, R92.reuse, R4, R176 ;  /* 0x000000045c58723c */ /* 0x050ff000000018b0 */
[----:B------:R-:W-:Y:S01]  /*5b80*/  HMMA.16816.F32 R92, R92, R6, R96 ;  /* 0x000000065c5c723c */ /* 0x000fe20000001860 */
[----:B--2---:R-:W-:-:S02]  /*5b90*/  F2FP.F16.F32.PACK_AB R96, R16, R14 ;  /* 0x0000000e1060723e */ /* 0x004fc400000000ff */
[----:B-----5:R-:W-:Y:S02]  /*5ba0*/  F2FP.F16.F32.PACK_AB R97, R9, R11 ;  /* 0x0000000b0961723e */ /* 0x020fe400000000ff */
[----:B------:R-:W-:Y:S02]  /*5bb0*/  F2FP.F16.F32.PACK_AB R98, R15, R13 ;  /* 0x0000000d0f62723e */ /* 0x000fe400000000ff */
[----:B------:R-:W-:-:S07]  /*5bc0*/  F2FP.F16.F32.PACK_AB R99, R10, R12 ;  /* 0x0000000c0a63723e */ /* 0x000fce00000000ff */
        /* <DEDUP_REMOVED lines=46> */
[----:B------:R1:W-:Y:S01]  /*5eb0*/  STL [R1+0x8], R4 ;  /* 0x0000080401007387 */ /* 0x0003e20000100800 */
        /* <DEDUP_REMOVED lines=14> */
[----:B------:R-:W1:Y:S01]  /*5fa0*/  LDC.64 R2, c[0x0][0x3c0] ;  /* 0x0000f000ff027b82 */ /* 0x000e620000000a00 */
[----:B------:R-:W2:Y:S01]  /*5fb0*/  S2R R227, SR_TID.X ;  /* 0x0000000000e37919 */ /* 0x000ea20000002100 */
[----:B------:R-:W-:Y:S01]  /*5fc0*/  VIADD R0, R220, 0x9000 ;  /* 0x00009000dc007836 */ /* 0x000fe20000000000 */
[----:B------:R-:W3:Y:S01]  /*5fd0*/  LDCU UR9, c[0x0][0x440] ;  /* 0x00008800ff0977ac */ /* 0x000ee20008000800 */
[----:B------:R-:W-:Y:S01]  /*5fe0*/  MOV R225, 0x20 ;  /* 0x0000002000e17802 */ /* 0x000fe20000000f00 */
[----:B------:R-:W-:Y:S01]  /*5ff0*/  IMAD.MOV.U32 R106, RZ, RZ, R101 ;  /* 0x000000ffff6a7224 */ /* 0x000fe200078e0065 */
[----:B------:R-:W-:Y:S01]  /*6000*/  LEA.HI.SX32 R230, R230, 0xfffffffe, 0x1a ;  /* 0xfffffffee6e67811 */ /* 0x000fe200078fd2ff */
[----:B------:R-:W-:Y:S01]  /*6010*/  IMAD.MOV.U32 R105, RZ, RZ, R102 ;  /* 0x000000ffff697224 */ /* 0x000fe200078e0066 */
[----:B------:R-:W4:Y:S01]  /*6020*/  S2UR UR5, SR_CgaCtaId ;  /* 0x00000000000579c3 */ /* 0x000f220000008800 */
[----:B------:R-:W-:Y:S01]  /*6030*/  IMAD.MOV.U32 R100, RZ, RZ, R103 ;  /* 0x000000ffff647224 */ /* 0x000fe200078e0067 */
[----:B------:R-:W-:Y:S01]  /*6040*/  UMOV UR8, 0x400 ;  /* 0x0000040000087882 */ /* 0x000fe20000000000 */
[----:B------:R-:W1:Y:S01]  /*6050*/  LDCU UR7, c[0x0][0x440] ;  /* 0x00008800ff0777ac */ /* 0x000e620008000800 */
[----:B------:R-:W1:Y:S01]  /*6060*/  LDCU UR6, c[0x0][0x50c] ;  /* 0x0000a180ff0677ac */ /* 0x000e620008000800 */
[----:B------:R-:W1:Y:S02]  /*6070*/  LDCU UR4, c[0x0][0x45c] ;  /* 0x00008b80ff0477ac */ /* 0x000e640008000800 */
[----:B-1----:R1:W-:Y:S04]  /*6080*/  STL.64 [R1], R2 ;  /* 0x0000000201007387 */ /* 0x0023e80000100a00 */
[----:B------:R5:W-:Y:S01]  /*6090*/  STL [R1+0x24], R0 ;  /* 0x0000240001007387 */ /* 0x000be20000100800 */
[----:B----4-:R-:W-:Y:S01]  /*60a0*/  ULEA UR5, UR5, UR8, 0x18 ;  /* 0x0000000805057291 */ /* 0x010fe2000f8ec0ff */
[C---:B--2---:R-:W-:Y:S01]  /*60b0*/  IMAD.SHL.U32 R191, R227.reuse, 0x8, RZ ;  /* 0x00000008e3bf7824 */ /* 0x044fe200078e00ff */
[C---:B------:R-:W-:Y:S01]  /*60c0*/  LOP3.LUT P0, RZ, R227.reuse, 0x4, RZ, 0xc0, !PT ;  /* 0x00000004e3ff7812 */ /* 0x040fe2000780c0ff */
[C---:B------:R-:W-:Y:S01]  /*60d0*/  IMAD.SHL.U32 R226, R227.reuse, 0x20, RZ ;  /* 0x00000020e3e27824 */ /* 0x040fe200078e00ff */
[----:B------:R-:W-:-:S02]  /*60e0*/  LOP3.LUT R228, R227, 0x8, RZ, 0xc0, !PT ;  /* 0x00000008e3e47812 */ /* 0x000fc400078ec0ff */
[----:B------:R-:W-:Y:S02]  /*60f0*/  LOP3.LUT R191, R191, 0x18, RZ, 0xc0, !PT ;  /* 0x00000018bfbf7812 */ /* 0x000fe400078ec0ff */
[----:B------:R-:W-:Y:S02]  /*6100*/  SEL R225, R225, 0xffffffe0, !P0 ;  /* 0xffffffe0e1e17807 */ /* 0x000fe40004000000 */
[----:B---3--:R-:W-:Y:S02]  /*6110*/  ISETP.GE.AND P5, PT, R191, UR9, PT ;  /* 0x00000009bf007c0c */ /* 0x008fe4000bfa6270 */
[----:B------:R-:W-:Y:S02]  /*6120*/  IADD3 R222, PT, PT, R221, R225, RZ ;  /* 0x000000e1ddde7210 */ /* 0x000fe40007ffe0ff */
[----:B-1----:R-:W-:Y:S01]  /*6130*/  MOV R3, R104 ;  /* 0x0000006800037202 */ /* 0x002fe20000000f00 */
[----:B-----5:R-:W-:-:S05]  /*6140*/  VIADD R0, R220, 0x9020 ;  /* 0x00009020dc007836 */ /* 0x020fca0000000000 */
[----:B------:R1:W-:Y:S01]  /*6150*/  STL [R1+0x20], R0 ;  /* 0x0000200001007387 */ /* 0x0003e20000100800 */
[----:B------:R-:W-:Y:S05]  /*6160*/  BRA `(.L_x_762) ;  /* 0x0000000000c47947 */ /* 0x000fea0003800000 */
.L_x_764:
[----:B------:R-:W1:Y:S01]  /*6170*/  LDC.64 R6, c[0x0][0x3b8] ;  /* 0x0000ee00ff067b82 */ /* 0x000e620000000a00 */
[----:B------:R-:W-:Y:S04]  /*6180*/  VIADD R2, R230, 0xffffffff ;  /* 0xffffffffe6027836 */ /* 0x000fe80000000000 */
[C---:B-1----:R-:W-:Y:S04]  /*6190*/  IMAD.WIDE.U32 R4, R2.reuse, R6, RZ ;  /* 0x0000000602047225 */ /* 0x042fe800078e00ff */
[----:B------:R-:W-:Y:S02]  /*61a0*/  IMAD R5, R2, R7, R5 ;  /* 0x0000000702057224 */ /* 0x000fe400078e0205 */
[C---:B------:R-:W-:Y:S03]  /*61b0*/  IMAD.SHL.U32 R2, R4.reuse, 0x40, RZ ;  /* 0x0000004004027824 */ /* 0x040fe600078e00ff */
[----:B------:R-:W-:Y:S02]  /*61c0*/  SHF.L.U64.HI R5, R4, 0x6, R5 ;  /* 0x0000000604057819 */ /* 0x000fe40000010205 */
[----:B------:R-:W-:Y:S02]  /*61d0*/  LEA R10, P1, R6, R2, 0x5 ;  /* 0x00000002060a7211 */ /* 0x000fe400078228ff */
[-C--:B------:R-:W-:Y:S02]  /*61e0*/  @!P5 LEA R13, P6, R2, R250.reuse, 0x1 ;  /* 0x000000fa020dd211 */ /* 0x080fe400078c08ff */
[----:B------:R-:W-:Y:S02]  /*61f0*/  LEA.HI.X R12, R6, R5, R7, 0x5, P1 ;  /* 0x00000005060c7211 */ /* 0x000fe400008f2c07 */
[CC--:B------:R-:W-:Y:S02]  /*6200*/  @!P4 LEA R8, P2, R2.reuse, R250.reuse, 0x1 ;  /* 0x000000fa0208c211 */ /* 0x0c0fe400078408ff */
[CC--:B------:R-:W-:Y:S02]  /*6210*/  @!P3 LEA R6, P1, R2.reuse, R250.reuse, 0x1 ;  /* 0x000000fa0206b211 */ /* 0x0c0fe400078208ff */
[-CC-:B------:R-:W-:Y:S02]  /*6220*/  @!P5 LEA.HI.X R11, R2, R249.reuse, R5.reuse, 0x1, P6 ;  /* 0x000000f9020bd211 */ /* 0x180fe400030f0c05 */
[----:B------:R-:W-:Y:S02]  /*6230*/  LEA R4, P6, R10, R250, 0x1 ;  /* 0x000000fa0a047211 */ /* 0x000fe400078c08ff */
[CCC-:B------:R-:W-:Y:S02]  /*6240*/  @!P4 LEA.HI.X R9, R2.reuse, R249.reuse, R5.reuse, 0x1, P2 ;  /* 0x000000f90209c211 */ /* 0x1c0fe400010f0c05 */
[-C--:B------:R-:W-:Y:S02]  /*6250*/  @!P3 LEA.HI.X R7, R2, R249.reuse, R5, 0x1, P1 ;  /* 0x000000f90207b211 */ /* 0x080fe400008f0c05 */
[----:B------:R-:W-:Y:S01]  /*6260*/  LEA.HI.X R5, R10, R249, R12, 0x1, P6 ;  /* 0x000000f90a057211 */ /* 0x000fe200030f0c0c */
[----:B------:R-:W-:Y:S05]  /*6270*/  @!P5 IMAD.MOV.U32 R10, RZ, RZ, R13 ;  /* 0x000000ffff0ad224 */ /* 0x000fea00078e000d */
        /* <DEDUP_REMOVED lines=32> */
.L_x_762:
[----:B--2---:R-:W2:Y:S01]  /*6480*/  LDL R8, [R1] ;  /* 0x0000000001087983 */ /* 0x004ea20000100800 */
[----:B------:R-:W-:Y:S04]  /*6490*/  DEPBAR.LE SB0, 0x0 ;  /* 0x000080000000791a */ /* 0x000fe80000000000 */
[----:B------:R-:W1:Y:S01]  /*64a0*/  LDL R12, [R1+0x4] ;  /* 0x00000400010c7983 */ /* 0x000e620000100800 */
[C---:B------:R-:W-:Y:S02]  /*64b0*/  SHF.L.U32 R2, R227.reuse, 0x3, RZ ;  /* 0x00000003e3027819 */ /* 0x040fe400000006ff */
[C---:B------:R-:W-:Y:S01]  /*64c0*/  SHF.L.U32 R224, R227.reuse, 0x4, RZ ;  /* 0x00000004e3e07819 */ /* 0x040fe200000006ff */
[----:B------:R-:W3:Y:S01]  /*64d0*/  LDL R10, [R1+0x1c] ;  /* 0x00001c00010a7983 */ /* 0x000ee20000100800 */
[----:B------:R-:W-:Y:S02]  /*64e0*/  LOP3.LUT R2, R2, 0x18, RZ, 0xc0, !PT ;  /* 0x0000001802027812 */ /* 0x000fe400078ec0ff */
[----:B------:R-:W-:Y:S01]  /*64f0*/  SHF.L.U32 R223, R227, 0x2, RZ ;  /* 0x00000002e3df7819 */ /* 0x000fe200000006ff */
[----:B------:R-:W4:Y:S01]  /*6500*/  LDL R9, [R1+0x18] ;  /* 0x0000180001097983 */ /* 0x000f220000100800 */
[C---:B------:R-:W-:Y:S02]  /*6510*/  LOP3.LUT R11, R2.reuse, 0x20, RZ, 0xfc, !PT ;  /* 0x00000020020b7812 */ /* 0x040fe400078efcff */
[----:B------:R-:W-:Y:S01]  /*6520*/  LOP3.LUT R2, R2, 0x40, RZ, 0xfc, !PT ;  /* 0x0000004002027812 */ /* 0x000fe200078efcff */
[----:B------:R-:W-:Y:S01]  /*6530*/  BAR.SYNC.DEFER_BLOCKING 0x0 ;  /* 0x0000000000007b1d */ /* 0x000fe20000010000 */
[----:B------:R-:W-:Y:S02]  /*6540*/  ISETP.GE.AND P4, PT, R11, UR7, PT ;  /* 0x000000070b007c0c */ /* 0x000fe4000bf86270 */
[----:B------:R-:W-:Y:S02]  /*6550*/  ISETP.GE.AND P3, PT, R2, UR7, PT ;  /* 0x0000000702007c0c */ /* 0x000fe4000bf66270 */
[----:B------:R-:W-:Y:S02]  /*6560*/  SHF.L.U32 R11, R227, 0x3, RZ ;  /* 0x00000003e30b7819 */ /* 0x000fe400000006ff */
[----:B------:R-:W-:Y:S02]  /*6570*/  LOP3.LUT R2, R224, 0x100, RZ, 0xc0, !PT ;  /* 0x00000100e0027812 */ /* 0x000fe400078ec0ff */
[----:B------:R-:W-:Y:S02]  /*6580*/  LOP3.LUT R11, R11, 0x18, RZ, 0xc0, !PT ;  /* 0x000000180b0b7812 */ /* 0x000fe400078ec0ff */
[----:B------:R-:W-:Y:S01]  /*6590*/  LOP3.LUT R2, R2, 0x20, R226, 0xf8, !PT ;  /* 0x0000002002027812 */ /* 0x000fe200078ef8e2 */
[C---:B--2---:R-:W-:Y:S04]  /*65a0*/  IMAD.WIDE.U32 R4, R230.reuse, R8, RZ ;  /* 0x00000008e6047225 */ /* 0x044fe800078e00ff */
[----:B-1----:R-:W-:Y:S01]  /*65b0*/  IMAD R0, R230, R12, R5 ;  /* 0x0000000ce6007224 */ /* 0x002fe200078e0205 */
[C---:B------:R-:W-:Y:S02]  /*65c0*/  SHF.L.U32 R5, R4.reuse, 0x6, RZ ;  /* 0x0000000604057819 */ /* 0x040fe400000006ff */
[C---:B---3--:R-:W-:Y:S04]  /*65d0*/  LEA R6, P1, R4.reuse, R10, 0x7 ;  /* 0x0000000a04067211 */ /* 0x048fe800078238ff */
[C-C-:B----4-:R-:W-:Y:S02]  /*65e0*/  LEA.HI.X R7, R4.reuse, R9, R0.reuse, 0x7, P1 ;  /* 0x0000000904077211 */ /* 0x150fe400008f3c00 */
[----:B------:R-:W-:Y:S02]  /*65f0*/  SHF.L.U64.HI R4, R4, 0x6, R0 ;  /* 0x0000000604047819 */ /* 0x000fe40000010200 */
[C---:B------:R-:W-:Y:S01]  /*6600*/  LEA R5, P1, R8.reuse, R5, 0x5 ;  /* 0x0000000508057211 */ /* 0x040fe200078228ff */
[----:B------:R-:W-:Y:S01]  /*6610*/  @!PT LDS RZ, [RZ] ;  /* 0x00000000fffff984 */ /* 0x000fe20000000800 */
[----:B------:R-:W-:Y:S01]  /*6620*/  @!PT LDS RZ, [RZ] ;  /* 0x00000000fffff984 */ /* 0x000fe20000000800 */
[----:B------:R-:W-:Y:S01]  /*6630*/  @!PT LDS RZ, [RZ] ;  /* 0x00000000fffff984 */ /* 0x000fe20000000800 */
[----:B------:R-:W-:Y:S01]  /*6640*/  @!P5 LDGSTS.E.BYPASS.LTC128B.128 [R229+0x9000], desc[UR16][R6.64] ;  /* 0x0900000006e5dfae */ /* 0x000fe2000b981a10 */
[----:B------:R-:W-:Y:S02]  /*6650*/  LOP3.LUT R0, R223, 0x18, RZ, 0xc0, !PT ;  /* 0x00000018df007812 */ /* 0x000fe400078ec0ff */
[----:B------:R-:W-:Y:S02]  /*6660*/  LEA.HI.X R8, R8, R4, R12, 0x5, P1 ;  /* 0x0000000408087211 */ /* 0x000fe400008f2c0c */
[----:B------:R-:W-:Y:S02]  /*6670*/  LEA R4, P1, R5, R10, 0x1 ;  /* 0x0000000a05047211 */ /* 0x000fe400078208ff */
[----:B------:R-:W-:Y:S01]  /*6680*/  LOP3.LUT R0, R0, 0xc0, R226, 0xf8, !PT ;  /* 0x000000c000007812 */ /* 0x000fe200078ef8e2 */
[----:B------:R-:W-:Y:S01]  /*6690*/  @P5 STS.128 [R229+0x9000], RZ ;  /* 0x009000ffe5005388 */ /* 0x000fe20000000c00 */
[----:B------:R-:W-:Y:S02]  /*66a0*/  ISETP.GE.AND P5, PT, R11, UR7, PT ;  /* 0x000000070b007c0c */ /* 0x000fe4000bfa6270 */
[----:B------:R-:W-:Y:S02]  /*66b0*/  LEA.HI.X R5, R5, R9, R8, 0x1, P1 ;  /* 0x0000000905057211 */ /* 0x000fe400008f0c08 */
[----:B------:R-:W-:Y:S02]  /*66c0*/  LOP3.LUT R0, R2, R0, R228, 0xf6, !PT ;  /* 0x0000000002007212 */ /* 0x000fe400078ef6e4 */
[----:B------:R-:W-:Y:S01]  /*66d0*/  ISETP.NE.AND P1, PT, R230, RZ, PT ;  /* 0x000000ffe600720c */ /* 0x000fe20003f25270 */
[----:B------:R-:W-:Y:S01]  /*66e0*/  @!PT LDS RZ, [RZ] ;  /* 0x00000000fffff984 */ /* 0x000fe20000000800 */
[----:B------:R-:W-:Y:S01]  /*66f0*/  @!PT LDS RZ, [RZ] ;  /* 0x00000000fffff984 */ /* 0x000fe20000000800 */
[----:B------:R-:W-:Y:S01]  /*6700*/  @!PT LDS RZ, [RZ] ;  /* 0x00000000fffff984 */ /* 0x000fe20000000800 */
[----:B------:R-:W-:Y:S01]  /*6710*/  @!P4 LDGSTS.E.BYPASS.LTC128B.128 [R229+0xa000], desc[UR16][R6.64+0x40] ;  /* 0x0a00004006e5cfae */ /* 0x000fe2000b981a10 */
[----:B------:R-:W-:Y:S04]  /*6720*/  LEA R212, R0, UR5, 0x1 ;  /* 0x0000000500d47c11 */ /* 0x000fe8000f8e08ff */
[----:B------:R-:W-:Y:S03]  /*6730*/  IADD3 R0, PT, PT, R225, R212, RZ ;  /* 0x000000d4e1007210 */ /* 0x000fe60007ffe0ff */
        /* <DEDUP_REMOVED lines=131> */
[-C--:B-1----:R-:W-:Y:S08]  /*6f70*/  HMMA.16816.F32 R52, R180, R212.reuse, R52 ;  /* 0x000000d4b434723c */ /* 0x082ff00000001834 */
[C---:B------:R-:W-:Y:S08]  /*6f80*/  HMMA.16816.F32 R56, R188.reuse, R212, R56 ;  /* 0x000000d4bc38723c */ /* 0x040ff00000001838 */
[-C--:B------:R-:W-:Y:S08]  /*6f90*/  HMMA.16816.F32 R60, R188, R214.reuse, R60 ;  /* 0x000000d6bc3c723c */ /* 0x080ff0000000183c */
[----:B------:R-:W-:Y:S08]  /*6fa0*/  HMMA.16816.F32 R64, R180, R214, R64 ;  /* 0x000000d6b440723c */ /* 0x000ff00000001840 */
[-C--:B-----5:R-:W-:Y:S08]  /*6fb0*/  HMMA.16816.F32 R4, R200, R216.reuse, R4 ;  /* 0x000000d8c804723c */ /* 0x0a0ff00000001804 */
        /* <DEDUP_REMOVED lines=26> */
[----:B------:R4:W-:Y:S01]  /*7160*/  MUFU.TANH R187, R15 ;  /* 0x0000000f00bb7308 */ /* 0x0009e20000002400 */
[----:B---3--:R-:W3:Y:S09]  /*7170*/  LDSM.16.M88.4 R8, [R0+0x8800] ;  /* 0x008800000008783b */ /* 0x008ef20000000200 */
[----:B------:R-:W-:Y:S01]  /*7180*/  MUFU.TANH R186, R12 ;  /* 0x0000000c00ba7308 */ /* 0x000fe20000002400 */
[-C--:B-1----:R-:W-:Y:S03]  /*7190*/  HMMA.16816.F32 R20, R200, R4.reuse, R20 ;  /* 0x00000004c814723c */ /* 0x082fe60000001814 */
[----:B--2---:R-:W-:Y:S01]  /*71a0*/  FMUL.FTZ R14, R16, UR6 ;  /* 0x00000006100e7c20 */ /* 0x004fe20008410000 */
[----:B------:R-:W-:Y:S05]  /*71b0*/  FMUL.FTZ R16, R18, UR6 ;  /* 0x0000000612107c20 */ /* 0x000fea0008410000 */
[----:B------:R-:W1:Y:S01]  /*71c0*/  MUFU.TANH R185, R13 ;  /* 0x0000000d00b97308 */ /* 0x000e620000002400 */
[C---:B------:R-:W-:Y:S04]  /*71d0*/  HMMA.16816.F32 R24, R108.reuse, R4, R24 ;  /* 0x000000046c18723c */ /* 0x040fe80000001818 */
[----:B----4-:R-:W-:Y:S01]  /*71e0*/  FMUL.FTZ R15, R17, UR6 ;  /* 0x00000006110f7c20 */ /* 0x010fe20008410000 */
[----:B------:R-:W-:Y:S04]  /*71f0*/  FMUL.FTZ R17, R19, UR6 ;  /* 0x0000000613117c20 */ /* 0x000fe80008410000 */
        /* <DEDUP_REMOVED lines=11> */
[----:B------:R-:W-:Y:S01]  /*72b0*/  FMUL.FTZ R24, R24, UR6 ;  /* 0x0000000618187c20 */ /* 0x000fe20008410000 */
[-C--:B---3--:R-:W-:Y:S05]  /*72c0*/  HMMA.16816.F32 R36, R200, R8.reuse, R36 ;  /* 0x00000008c824723c */ /* 0x088fea0000001824 */
[----:B------:R-:W-:Y:S03]  /*72d0*/  FMUL.FTZ R25, R25, UR6 ;  /* 0x0000000619197c20 */ /* 0x000fe60008410000 */
[----:B------:R-:W3:Y:S01]  /*72e0*/  MUFU.TANH R17, R17 ;  /* 0x0000001100117308 */ /* 0x000ee20000002400 */
        /* <DEDUP_REMOVED lines=10> */
[----:B------:R-:W5:Y:S01]  /*7390*/  MUFU.TANH R196, R25 ;  /* 0x0000001900c47308 */ /* 0x000f620000002400 */
        /* <DEDUP_REMOVED lines=21> */
[----:B------:R-:W4:Y:S01]  /*74f0*/  MUFU.TANH R192, R23 ;  /* 0x0000001700c07308 */ /* 0x000f220000002400 */
        /* <DEDUP_REMOVED lines=8> */
[----:B------:R-:W-:Y:S01]  /*7580*/  FMNMX3.FTZ R5, R3, R179, R178, !PT ;  /* 0x000000b303057276 */ /* 0x000fe200078100b2 */
[----:B------:R-:W-:Y:S01]  /*7590*/  FMUL.FTZ R52, R52, UR6 ;  /* 0x0000000634347c20 */ /* 0x000fe20008410000 */
[----:B------:R-:W-:Y:S01]  /*75a0*/  FMUL.FTZ R0, R62, UR6 ;  /* 0x000000063e007c20 */ /* 0x000fe20008410000 */
[----:B------:R-:W-:Y:S03]  /*75b0*/  FMNMX3.FTZ R4, R100, R177, R176, !PT ;  /* 0x000000b164047276 */ /* 0x000fe600078100b0 */
        /* <DEDUP_REMOVED lines=8> */
[----:B------:R4:W-:Y:S01]  /*7640*/  MUFU.TANH R110, R0 ;  /* 0x00000000006e7308 */ /* 0x0009e20000002400 */
[----:B-1----:R-:W-:Y:S01]  /*7650*/  FMNMX3.FTZ R2, R2, R186, R185, !PT ;  /* 0x000000ba02027276 */ /* 0x002fe200078100b9 */
[----:B------:R-:W-:Y:S01]  /*7660*/  FMUL.FTZ R60, R60, UR6 ;  /* 0x000000063c3c7c20 */ /* 0x000fe20008410000 */
[----:B------:R-:W-:Y:S01]  /*7670*/  FMUL.FTZ R61, R61, UR6 ;  /* 0x000000063d3d7c20 */ /* 0x000fe20008410000 */
[----:B------:R-:W-:Y:S01]  /*7680*/  FMUL.FTZ R64, R64, UR6 ;  /* 0x0000000640407c20 */ /* 0x000fe20008410000 */
[----:B------:R-:W-:Y:S01]  /*7690*/  FMUL.FTZ R65, R65, UR6 ;  /* 0x0000000641417c20 */ /* 0x000fe20008410000 */
[----:B------:R-:W-:Y:S01]  /*76a0*/  FMUL.FTZ R66, R66, UR6 ;  /* 0x0000000642427c20 */ /* 0x000fe20008410000 */
[----:B------:R-:W-:Y:S03]  /*76b0*/  FMUL.FTZ R67, R67, UR6 ;  /* 0x0000000643437c20 */ /* 0x000fe60008410000 */
[----:B------:R-:W-:Y:S01]  /*76c0*/  MUFU.TANH R205, R28 ;  /* 0x0000001c00cd7308 */ /* 0x000fe20000002400 */
[----:B--2---:R-:W-:Y:S02]  /*76d0*/  FMNMX3.FTZ R5, R5, R14, R15, !PT ;  /* 0x0000000e05057276 */ /* 0x004fe4000781000f */
[----:B---3--:R-:W-:Y:S02]  /*76e0*/  FMNMX3.FTZ R4, R4, R16, R17, !PT ;  /* 0x0000001004047276 */ /* 0x008fe40007810011 */
[----:B-----5:R-:W-:Y:S02]  /*76f0*/  FMNMX3.FTZ R102, R2, R198, R196, !PT ;  /* 0x000000c602667276 */ /* 0x020fe400078100c4 */
[----:B----4-:R-:W-:Y:S03]  /*7700*/  FMNMX3.FTZ R104, R5, R195, R194, !PT ;  /* 0x000000c305687276 */ /* 0x010fe600078100c2 */
[----:B------:R-:W1:Y:S01]  /*7710*/  MUFU.TANH R199, R29 ;  /* 0x0000001d00c77308 */ /* 0x000e620000002400 */
[----:B------:R-:W-:Y:S01]  /*7720*/  FMNMX3.FTZ R2, R4, R193, R192, !PT ;  /* 0x000000c104027276 */ /* 0x000fe200078100c0 */
[----:B------:R-:W-:Y:S08]  /*7730*/  FMUL.FTZ R0, R63, UR6 ;  /* 0x000000063f007c20 */ /* 0x000ff00008410000 */
        /* <DEDUP_REMOVED lines=61> */
.L_x_763:
[----:B-1----:R-:W1:Y:S08]  /*7b10*/  SHFL.BFLY PT, R6, R102, 0x2, 0x1f ;  /* 0x0c401f0066067f89 */ /* 0x002e7000000e0000 */
[----:B------:R-:W2:Y:S08]  /*7b20*/  SHFL.BFLY PT, R2, R0, 0x2, 0x1f ;  /* 0x0c401f0000027f89 */ /* 0x000eb000000e0000 */
[----:B------:R-:W3:Y:S04]  /*7b30*/  LDL R10, [R1+0x24] ;  /* 0x00002400010a7983 */ /* 0x000ee80000100800 */
[----:B------:R-:W4:Y:S08]  /*7b40*/  SHFL.BFLY PT, R4, R104, 0x2, 0x1f ;  /* 0x0c401f0068047f89 */ /* 0x000f3000000e0000 */
[----:B------:R-:W5:Y:S08]  /*7b50*/  SHFL.BFLY PT, R5, R103, 0x2, 0x1f ;  /* 0x0c401f0067057f89 */ /* 0x000f7000000e0000 */
[----:B------:R-:W-:Y:S08]  /*7b60*/  LDSM.16.MT88.4 R20, [R220+0x9000] ;  /* 0x00900000dc14783b */ /* 0x000ff00000004200 */
[----:B------:R-:W-:Y:S01]  /*7b70*/  LDSM.16.MT88.4 R52, [R220+0xa000] ;  /* 0x00a00000dc34783b */ /* 0x000fe20000004200 */
[----:B-1----:R-:W-:Y:S02]  /*7b80*/  FMNMX.FTZ R102, R102, R6, !PT ;  /* 0x0000000666667209 */ /* 0x002fe40007810000 */
[----:B--2---:R-:W-:Y:S05]  /*7b90*/  FMNMX.FTZ R0, R0, R2, !PT ;  /* 0x0000000200007209 */ /* 0x004fea0007810000 */
[----:B------:R-:W1:Y:S01]  /*7ba0*/  SHFL.BFLY PT, R6, R102, 0x1, 0x1f ;  /* 0x0c201f0066067f89 */ /* 0x000e6200000e0000 */
[----:B----4-:R-:W-:Y:S07]  /*7bb0*/  FMNMX.FTZ R104, R104, R4, !PT ;  /* 0x0000000468687209 */ /* 0x010fee0007810000 */
[----:B------:R-:W2:Y:S01]  /*7bc0*/  SHFL.BFLY PT, R2, R0, 0x1, 0x1f ;  /* 0x0c201f0000027f89 */ /* 0x000ea200000e0000 */
[----:B-----5:R-:W-:Y:S07]  /*7bd0*/  FMNMX.FTZ R103, R103, R5, !PT ;  /* 0x0000000567677209 */ /* 0x020fee0007810000 */
[----:B------:R-:W4:Y:S08]  /*7be0*/  SHFL.BFLY PT, R4, R104, 0x1, 0x1f ;  /* 0x0c201f0068047f89 */ /* 0x000f3000000e0000 */
[----:B------:R-:W5:Y:S01]  /*7bf0*/  SHFL.BFLY PT, R5, R103, 0x1, 0x1f ;  /* 0x0c201f0067057f89 */ /* 0x000f6200000e0000 */
[----:B-1----:R-:W-:Y:S02]  /*7c00*/  FMNMX.FTZ R102, R102, R6, !PT ;  /* 0x0000000666667209 */ /* 0x002fe40007810000 */
[----:B--2---:R-:W-:Y:S03]  /*7c10*/  FMNMX.FTZ R101, R0, R2, !PT ;  /* 0x0000000200657209 */ /* 0x004fe60007810000 */
[----:B------:R-:W-:Y:S02]  /*7c20*/  FADD.FTZ R2, -R102, R105 ;  /* 0x0000006966027221 */ /* 0x000fe40000010100 */
[----:B------:R2:W3:Y:S01]  /*7c30*/  LDL R105, [R1+0x20] ;  /* 0x0000200001697983 */ /* 0x0004e20000100800 */
[----:B----4-:R-:W-:Y:S01]  /*7c40*/  FMNMX.FTZ R104, R104, R4, !PT ;  /* 0x0000000468687209 */ /* 0x010fe20007810000 */
[----:B------:R-:W-:Y:S03]  /*7c50*/  FMUL.FTZ R2, R2, UR4 ;  /* 0x0000000402027c20 */ /* 0x000fe60008410000 */
[C---:B------:R-:W-:Y:S01]  /*7c60*/  FSETP.NEU.FTZ.AND P2, PT, R104.reuse, -INF , PT ;  /* 0xff8000006800780b */ /* 0x040fe20003f5d000 */
[C---:B------:R-:W-:Y:S01]  /*7c70*/  FMUL.FTZ R111, R104.reuse, UR4 ;  /* 0x00000004686f7c20 */ /* 0x040fe20008410000 */
[----:B------:R-:W-:Y:S01]  /*7c80*/  FADD.FTZ R0, -R104, R3 ;  /* 0x0000000368007221 */ /* 0x000fe20000010100 */
[----:B-----5:R-:W-:Y:S01]  /*7c90*/  FMNMX.FTZ R103, R103, R5, !PT ;  /* 0x0000000567677209 */ /* 0x020fe20007810000 */
[----:B------:R-:W1:Y:S02]  /*7ca0*/  MUFU.EX2 R2, R2 ;  /* 0x0000000200027308 */ /* 0x000e640000000800 */
[----:B------:R-:W-:Y:S01]  /*7cb0*/  FSEL R111, R111, RZ, P2 ;  /* 0x000000ff6f6f7208 */ /* 0x000fe20001000000 */
[----:B------:R-:W-:Y:S01]  /*7cc0*/  FMUL.FTZ R4, R0, UR4 ;  /* 0x0000000400047c20 */ /* 0x000fe20008410000 */
[----:B------:R-:W-:Y:S01]  /*7cd0*/  FADD.FTZ R3, -R103, R100 ;  /* 0x0000006467037221 */ /* 0x000fe20000010100 */
[----:B------:R-:W-:Y:S01]  /*7ce0*/  FADD.FTZ R0, -R101, R106 ;  /* 0x0000006a65007221 */ /* 0x000fe20000010100 */
[----:B------:R-:W-:Y:S01]  /*7cf0*/  FMUL.FTZ R106, R103, UR4 ;  /* 0x00000004676a7c20 */ /* 0x000fe20008410000 */
[--C-:B------:R-:W-:Y:S03]  /*7d00*/  FFMA.FTZ R5, R179, UR4, -R111.reuse ;  /* 0x00000004b3057c23 */ /* 0x100fe6000801086f */
[----:B------:R4:W5:Y:S01]  /*7d10*/  MUFU.EX2 R100, R4 ;  /* 0x0000000400647308 */ /* 0x0009620000000800 */
[----:B------:R-:W-:Y:S01]  /*7d20*/  FSETP.NEU.FTZ.AND P1, PT, R103, -INF , PT ;  /* 0xff8000006700780b */ /* 0x000fe20003f3d000 */
[----:B------:R-:W-:Y:S01]  /*7d30*/  FMUL.FTZ R3, R3, UR4 ;  /* 0x0000000403037c20 */ /* 0x000fe20008410000 */
[----:B------:R-:W-:Y:S07]  /*7d40*/  FSETP.NEU.FTZ.AND P2, PT, R102, -INF , PT ;  /* 0xff8000006600780b */ /* 0x000fee0003f5d000 */
[----:B------:R2:W-:Y:S01]  /*7d50*/  MUFU.EX2 R7, R5 ;  /* 0x0000000500077308 */ /* 0x0005e20000000800 */
[----:B------:R-:W-:Y:S01]  /*7d60*/  FSEL R106, R106, RZ, P1 ;  /* 0x000000ff6a6a7208 */ /* 0x000fe20000800000 */
[----:B------:R-:W-:Y:S01]  /*7d70*/  FMUL.FTZ R0, R0, UR4 ;  /* 0x0000000400007c20 */ /* 0x000fe20008410000 */
[----:B------:R-:W-:Y:S07]  /*7d80*/  FSETP.NEU.FTZ.AND P1, PT, R101, -INF , PT ;  /* 0xff8000006500780b */ /* 0x000fee0003f3d000 */
[----:B------:R-:W2:Y:S01]  /*7d90*/  MUFU.EX2 R3, R3 ;  /* 0x0000000300037308 */ /* 0x000ea20000000800 */
[----:B-1----:R-:W-:Y:S01]  /*7da0*/  FMUL.FTZ R12, R2, R120 ;  /* 0x00000078020c7220 */ /* 0x002fe20000410000 */
[--C-:B------:R-:W-:Y:S01]  /*7db0*/  FFMA.FTZ R6, R16, UR4, -R106.reuse ;  /* 0x0000000410067c23 */ /* 0x100fe2000801086a */
[C---:B------:R-:W-:Y:S07]  /*7dc0*/  FMUL.FTZ R13, R2.reuse, R121 ;  /* 0x00000079020d7220 */ /* 0x040fee0000410000 */
[----:B------:R-:W1:Y:S01]  /*7dd0*/  MUFU.EX2 R0, R0 ;  /* 0x0000000000007308 */ /* 0x000e620000000800 */
[----:B------:R-:W-:Y:S01]  /*7de0*/  FMUL.FTZ R24, R2, R132 ;  /* 0x0000008402187220 */ /* 0x000fe20000410000 */
[--C-:B----4-:R-:W-:Y:S01]  /*7df0*/  FFMA.FTZ R4, R178, UR4, -R111.reuse ;  /* 0x00000004b2047c23 */ /* 0x110fe2000801086f */
[----:B-----5:R-:W-:Y:S07]  /*7e00*/  FMUL.FTZ R16, R100, R124 ;  /* 0x0000007c64107220 */ /* 0x020fee0000410000 */
[----:B------:R-:W4:Y:S01]  /*7e10*/  MUFU.EX2 R42, R6 ;  /* 0x00000006002a7308 */ /* 0x000f220000000800 */
[C---:B------:R-:W-:Y:S01]  /*7e20*/  FMUL.FTZ R25, R2.reuse, R133 ;  /* 0x0000008502197220 */ /* 0x040fe20000410000 */
[--C-:B--2---:R-:W-:Y:S01]  /*7e30*/  FFMA.FTZ R5, R177, UR4, -R106.reuse ;  /* 0x00000004b1057c23 */ /* 0x104fe2000801086a */
[----:B------:R-:W-:Y:S07]  /*7e40*/  FMUL.FTZ R177, R101, UR4 ;  /* 0x0000000465b17c20 */ /* 0x000fee0008410000 */
[----:B------:R2:W-:Y:S01]  /*7e50*/  MUFU.EX2 R8, R4 ;  /* 0x0000000400087308 */ /* 0x0005e20000000800 */
[----:B------:R-:W-:Y:S01]  /*7e60*/  FMUL.FTZ R28, R2, R136 ;  /* 0x00000088021c7220 */ /* 0x000fe20000410000 */
[C---:B------:R-:W-:Y:S01]  /*7e70*/  FMUL.FTZ R18, R3.reuse, R126 ;  /* 0x0000007e03127220 */ /* 0x040fe20000410000 */
[----:B------:R-:W-:Y:S07]  /*7e80*/  FMUL.FTZ R19, R3, R127 ;  /* 0x0000007f03137220 */ /* 0x000fee0000410000 */
[----:B------:R5:W-:Y:S01]  /*7e90*/  MUFU.EX2 R48, R5 ;  /* 0x0000000500307308 */ /* 0x000be20000000800 */
[----:B------:R-:W-:Y:S01]  /*7ea0*/  FSEL R177, R177, RZ, P1 ;  /* 0x000000ffb1b17208 */ /* 0x000fe20000800000 */
[C---:B-1----:R-:W-:Y:S01]  /*7eb0*/  FMUL.FTZ R26, R0.reuse, R134 ;  /* 0x00000086001a7220 */ /* 0x042fe20000410000 */
[----:B------:R-:W-:Y:S01]  /*7ec0*/  FMUL.FTZ R27, R0, R135 ;  /* 0x00000087001b7220 */ /* 0x000fe20000410000 */
[----:B------:R-:W-:Y:S01]  /*7ed0*/  FMUL.FTZ R29, R2, R137 ;  /* 0x00000089021d7220 */ /* 0x000fe20000410000 */
[C---:B------:R-:W-:Y:S01]  /*7ee0*/  FMUL.FTZ R30, R0.reuse, R138 ;  /* 0x0000008a001e7220 */ /* 0x040fe20000410000 */
[----:B------:R-:W-:Y:S01]  /*7ef0*/  FMUL.FTZ R31, R0, R139 ;  /* 0x0000008b001f7220 */ /* 0x000fe20000410000 */
[C---:B------:R-:W-:Y:S01]  /*7f00*/  FMUL.FTZ R32, R100.reuse, R140 ;  /* 0x0000008c64207220 */ /* 0x040fe20000410000 */
[----:B------:R-:W-:Y:S01]  /*7f10*/  FMUL.FTZ R33, R100, R141 ;  /* 0x0000008d64217220 */ /* 0x000fe20000410000 */
[C---:B------:R-:W-:Y:S01]  /*7f20*/  FMUL.FTZ R34, R3.reuse, R142 ;  /* 0x0000008e03227220 */ /* 0x040fe20000410000 */
[----:B--2---:R-:W-:Y:S01]  /*7f30*/  FFMA.FTZ R4, R176, UR4, -R106 ;  /* 0x00000004b0047c23 */ /* 0x004fe2000801086a */
[----:B------:R-:W-:Y:S01]  /*7f40*/  FMUL.FTZ R176, R102, UR4 ;  /* 0x0000000466b07c20 */ /* 0x000fe20008410000 */
[----:B------:R-:W-:Y:S01]  /*7f50*/  FMUL.FTZ R35, R3, R143 ;  /* 0x0000008f03237220 */ /* 0x000fe20000410000 */
[----:B----4-:R-:W-:Y:S01]  /*7f60*/  MOV R140, R42 ;  /* 0x0000002a008c7202 */ /* 0x010fe20000000f00 */
[--C-:B-----5:R-:W-:Y:S01]  /*7f70*/  FFMA.FTZ R5, R14, UR4, -R111.reuse ;  /* 0x000000040e057c23 */ /* 0x120fe2000801086f */
[----:B------:R1:W-:Y:S01]  /*7f80*/  MUFU.EX2 R49, R4 ;  /* 0x0000000400317308 */ /* 0x0003e20000000800 */
[----:B------:R-:W-:Y:S01]  /*7f90*/  FSEL R176, R176, RZ, P2 ;  /* 0x000000ffb0b07208 */ /* 0x000fe20001000000 */
[----:B------:R-:W-:Y:S01]  /*7fa0*/  FMUL.FTZ R14, R0, R122 ;  /* 0x0000007a000e7220 */ /* 0x000fe20000410000 */
[C---:B------:R-:W-:Y:S07]  /*7fb0*/  FMUL.FTZ R40, R2.reuse, R148 ;  /* 0x0000009402287220 */ /* 0x040fee0000410000 */
[----:B------:R2:W-:Y:S01]  /*7fc0*/  MUFU.EX2 R9, R5 ;  /* 0x0000000500097308 */ /* 0x0005e20000000800 */
[----:B------:R-:W-:Y:S01]  /*7fd0*/  FMUL.FTZ R41, R2, R149 ;  /* 0x0000009502297220 */ /* 0x000fe20000410000 */
[----:B------:R-:W-:Y:S01]  /*7fe0*/  FFMA.FTZ R6, R186, UR4, -R176 ;  /* 0x00000004ba067c23 */ /* 0x000fe200080108b0 */
[C---:B------:R-:W-:Y:S01]  /*7ff0*/  FMUL.FTZ R56, R2.reuse, R164 ;  /* 0x000000a402387220 */ /* 0x040fe20000410000 */
[----:B------:R-:W-:Y:S01]  /*8000*/  FMUL.FTZ R57, R2, R165 ;  /* 0x000000a502397220 */ /* 0x000fe20000410000 */
[C---:B------:R-:W-:Y:S05]  /*8010*/  FMUL.FTZ R58, R0.reuse, R166 ;  /* 0x000000a6003a7220 */ /* 0x040fea0000410000 */
[----:B------:R4:W5:Y:S01]  /*8020*/  MUFU.EX2 R43, R6 ;  /* 0x00000006002b7308 */ /* 0x0009620000000800 */
[----:B------:R-:W-:Y:S01]  /*8030*/  FMUL.FTZ R59, R0, R167 ;  /* 0x000000a7003b7220 */ /* 0x000fe20000410000 */
[C---:B------:R-:W-:Y:S01]  /*8040*/  FMUL.FTZ R60, R2.reuse, R168 ;  /* 0x000000a8023c7220 */ /* 0x040fe20000410000 */
[----:B------:R-:W-:Y:S01]  /*8050*/  FMUL.FTZ R61, R2, R169 ;  /* 0x000000a9023d7220 */ /* 0x000fe20000410000 */
[----:B-1----:R-:W-:Y:S01]  /*8060*/  FFMA.FTZ R4, R15, UR4, -R111 ;  /* 0x000000040f047c23 */ /* 0x002fe2000801086f */
[C---:B------:R-:W-:Y:S01]  /*8070*/  FMUL.FTZ R15, R0.reuse, R123 ;  /* 0x0000007b000f7220 */ /* 0x040fe20000410000 */
[C---:B------:R-:W-:Y:S01]  /*8080*/  FMUL.FTZ R62, R0.reuse, R170 ;  /* 0x000000aa003e7220 */ /* 0x040fe20000410000 */
[----:B------:R-:W-:Y:S01]  /*8090*/  FMUL.FTZ R63, R0, R171 ;  /* 0x000000ab003f7220 */ /* 0x000fe20000410000 */
[----:B--2---:R-:W-:Y:S02]  /*80a0*/  FFMA.FTZ R5, R17, UR4, -R106 ;  /* 0x0000000411057c23 */ /* 0x004fe4000801086a */
[----:B------:R1:W2:Y:S01]  /*80b0*/  MUFU.EX2 R45, R4 ;  /* 0x00000004002d7308 */ /* 0x0002a20000000800 */
[C---:B------:R-:W-:Y:S01]  /*80c0*/  FMUL.FTZ R17, R100.reuse, R125 ;  /* 0x0000007d64117220 */ /* 0x040fe20000410000 */
[C---:B------:R-:W-:Y:S01]  /*80d0*/  FMUL.FTZ R64, R100.reuse, R172 ;  /* 0x000000ac64407220 */ /* 0x040fe20000410000 */
[----:B------:R-:W-:Y:S07]  /*80e0*/  LDSM.16.MT88.4 R124, [R220+0xb000] ;  /* 0x00b00000dc7c783b */ /* 0x000fee0000004200 */
[----:B------:R2:W-:Y:S01]  /*80f0*/  MUFU.EX2 R46, R5 ;  /* 0x00000005002e7308 */ /* 0x0005e20000000800 */
[C---:B----4-:R-:W-:Y:S01]  /*8100*/  FMUL.FTZ R6, R3.reuse, R118 ;  /* 0x0000007603067220 */ /* 0x050fe20000410000 */
[----:B-----5:R-:W-:Y:S01]  /*8110*/  MOV R141, R43 ;  /* 0x0000002b008d7202 */ /* 0x020fe20000000f00 */
[C---:B------:R-:W-:Y:S01]  /*8120*/  FMUL.FTZ R65, R100.reuse, R173 ;  /* 0x000000ad64417220 */ /* 0x040fe20000410000 */
[C---:B------:R-:W-:Y:S01]  /*8130*/  FMUL.FTZ R66, R3.reuse, R174 ;  /* 0x000000ae03427220 */ /* 0x040fe20000410000 */
[C---:B------:R-:W-:Y:S01]  /*8140*/  FMUL.FTZ R67, R3.reuse, R175 ;  /* 0x000000af03437220 */ /* 0x040fe20000410000 */
[C---:B------:R-:W-:Y:S01]  /*8150*/  FMUL.FTZ R70, R3.reuse, R70 ;  /* 0x0000004603467220 */ /* 0x040fe20000410000 */
[----:B------:R-:W-:Y:S01]  /*8160*/  FMUL.FTZ R71, R3, R71 ;  /* 0x0000004703477220 */ /* 0x000fe20000410000 */
[C---:B------:R-:W-:Y:S01]  /*8170*/  FMUL.FTZ R68, R100.reuse, R68 ;  /* 0x0000004464447220 */ /* 0x040fe20000410000 */
[----:B------:R-:W-:Y:S01]  /*8180*/  FMUL.FTZ R69, R100, R69 ;  /* 0x0000004564457220 */ /* 0x000fe20000410000 */
[--C-:B-1----:R-:W-:Y:S01]  /*8190*/  FFMA.FTZ R4, R183, UR4, -R176.reuse ;  /* 0x00000004b7047c23 */ /* 0x102fe200080108b0 */
[----:B------:R-:W-:Y:S01]  /*81a0*/  MOV R183, R7 ;  /* 0x0000000700b77202 */ /* 0x000fe20000000f00 */
[----:B------:R-:W-:Y:S01]  /*81b0*/  FMUL.FTZ R72, R2, R72 ;  /* 0x0000004802487220 */ /* 0x000fe20000410000 */
[----:B--2---:R-:W-:Y:S01]  /*81c0*/  MOV R143, R45 ;  /* 0x0000002d008f7202 */ /* 0x004fe20000000f00 */
[--C-:B------:R-:W-:Y:S01]  /*81d0*/  FFMA.FTZ R5, R182, UR4, -R176.reuse ;  /* 0x00000004b6057c23 */ /* 0x100fe200080108b0 */
[----:B------:R1:W-:Y:S01]  /*81e0*/  MUFU.EX2 R179, R4 ;  /* 0x0000000400b37308 */ /* 0x0003e20000000800 */
[----:B------:R-:W-:Y:S01]  /*81f0*/  FMUL.FTZ R73, R2, R73 ;  /* 0x0000004902497220 */ /* 0x000fe20000410000 */
[C---:B------:R-:W-:Y:S01]  /*8200*/  FMUL.FTZ R74, R0.reuse, R74 ;  /* 0x0000004a004a7220 */ /* 0x040fe20000410000 */
[----:B------:R-:W-:Y:S07]  /*8210*/  FMUL.FTZ R75, R0, R75 ;  /* 0x0000004b004b7220 */ /* 0x000fee0000410000 */
[----:B------:R2:W-:Y:S01]  /*8220*/  MUFU.EX2 R7, R5 ;  /* 0x0000000500077308 */ /* 0x0005e20000000800 */
        /* <DEDUP_REMOVED lines=8> */
[----:B------:R-:W-:Y:S01]  /*82b0*/  FMUL.FTZ R86, R3, R86 ;  /* 0x0000005603567220 */ /* 0x000fe20000410000 */
[--C-:B-1----:R-:W-:Y:S01]  /*82c0*/  FFMA.FTZ R4, R181, UR4, -R177.reuse ;  /* 0x00000004b5047c23 */ /* 0x102fe200080108b1 */
[C---:B------:R-:W-:Y:S01]  /*82d0*/  FMUL.FTZ R87, R3.reuse, R87 ;  /* 0x0000005703577220 */ /* 0x040fe20000410000 */
[C---:B------:R-:W-:Y:S01]  /*82e0*/  FMUL.FTZ R84, R100.reuse, R84 ;  /* 0x0000005464547220 */ /* 0x040fe20000410000 */
[----:B------:R-:W-:Y:S01]  /*82f0*/  FMUL.FTZ R85, R100, R85 ;  /* 0x0000005564557220 */ /* 0x000fe20000410000 */
[--C-:B--2---:R-:W-:Y:S01]  /*8300*/  FFMA.FTZ R5, R180, UR4, -R177.reuse ;  /* 0x00000004b4057c23 */ /* 0x104fe200080108b1 */
[----:B------:R1:W2:Y:S01]  /*8310*/  MUFU.EX2 R11, R4 ;  /* 0x00000004000b7308 */ /* 0x0002a20000000800 */
[C---:B------:R-:W-:Y:S01]  /*8320*/  FMUL.FTZ R88, R2.reuse, R88 ;  /* 0x0000005802587220 */ /* 0x040fe20000410000 */
[----:B------:R-:W-:Y:S01]  /*8330*/  FMUL.FTZ R89, R2, R89 ;  /* 0x0000005902597220 */ /* 0x000fe20000410000 */
[C---:B------:R-:W-:Y:S07]  /*8340*/  FMUL.FTZ R90, R0.reuse, R90 ;  /* 0x0000005a005a7220 */ /* 0x040fee0000410000 */
[----:B------:R4:W5:Y:S01]  /*8350*/  MUFU.EX2 R47, R5 ;  /* 0x00000005002f7308 */ /* 0x0009620000000800 */
        /* <DEDUP_REMOVED lines=9> */
[----:B-1----:R-:W-:Y:S01]  /*83f0*/  FFMA.FTZ R4, R185, UR4, -R176 ;  /* 0x00000004b9047c23 */ /* 0x002fe200080108b0 */
[----:B------:R-:W-:Y:S01]  /*8400*/  MOV R185, R9 ;  /* 0x0000000900b97202 */ /* 0x000fe20000000f00 */
[----:B------:R-:W-:Y:S01]  /*8410*/  FMUL.FTZ R9, R2, R113 ;  /* 0x0000007102097220 */ /* 0x000fe20000410000 */
[----:B--2---:R-:W-:Y:S01]  /*8420*/  MOV R186, R11 ;  /* 0x0000000b00ba7202 */ /* 0x004fe20000000f00 */
[--C-:B----4-:R-:W-:Y:S01]  /*8430*/  FFMA.FTZ R5, R184, UR4, -R177.reuse ;  /* 0x00000004b8057c23 */ /* 0x110fe200080108b1 */
[----:B------:R-:W-:Y:S01]  /*8440*/  MOV R184, R7 ;  /* 0x0000000700b87202 */ /* 0x000fe20000000f00 */
[--C-:B------:R-:W-:Y:S01]  /*8450*/  FFMA.FTZ R7, R187, UR4, -R177.reuse ;  /* 0x00000004bb077c23 */ /* 0x100fe200080108b1 */
[----:B------:R1:W2:Y:S01]  /*8460*/  MUFU.EX2 R50, R4 ;  /* 0x0000000400327308 */ /* 0x0002a20000000800 */
[----:B------:R-:W-:Y:S01]  /*8470*/  MOV R187, R8 ;  /* 0x0000000800bb7202 */ /* 0x000fe20000000f00 */
[----:B------:R-:W-:Y:S01]  /*8480*/  FMUL.FTZ R8, R2, R112 ;  /* 0x0000007002087220 */ /* 0x000fe20000410000 */
[----:B------:R-:W-:Y:S07]  /*8490*/  F2FP.F16.F32.PACK_AB R118, R45, R185 ;  /* 0x000000b92d76723e */ /* 0x000fee00000000ff */
[----:B------:R4:W4:Y:S01]  /*84a0*/  MUFU.EX2 R44, R5 ;  /* 0x00000005002c7308 */ /* 0x0009220000000800 */
[----:B------:R-:W-:Y:S01]  /*84b0*/  FMUL.FTZ R11, R0, R115 ;  /* 0x00000073000b7220 */ /* 0x000fe20000410000 */
[----:B------:R-:W-:Y:S01]  /*84c0*/  F2FP.F16.F32.PACK_AB R112, R184, R179 ;  /* 0x000000b3b870723e */ /* 0x000fe200000000ff */
[----:B------:R-:W-:Y:S07]  /*84d0*/  FMUL.FTZ R45, R2, R153 ;  /* 0x00000099022d7220 */ /* 0x000fee0000410000 */
[----:B------:R4:W4:Y:S01]  /*84e0*/  MUFU.EX2 R51, R7 ;  /* 0x0000000700337308 */ /* 0x0009220000000800 */
[----:B-----5:R-:W-:Y:S01]  /*84f0*/  F2FP.F16.F32.PACK_AB R113, R47, R186 ;  /* 0x000000ba2f71723e */ /* 0x020fe200000000ff */
[----:B------:R-:W-:Y:S01]  /*8500*/  LDSM.16.MT88.4 R132, [R220+0xa400] ;  /* 0x00a40000dc84783b */ /* 0x000fe20000004200 */
[--C-:B------:R-:W-:Y:S01]  /*8510*/  FFMA.FTZ R108, R108, UR4, -R177.reuse ;  /* 0x000000046c6c7c23 */ /* 0x100fe200080108b1 */
[--C-:B------:R-:W-:Y:S01]  /*8520*/  FFMA.FTZ R110, R110, UR4, -R177.reuse ;  /* 0x000000046e6e7c23 */ /* 0x100fe200080108b1 */
[----:B------:R-:W-:Y:S01]  /*8530*/  FFMA.FTZ R107, R107, UR4, -R177 ;  /* 0x000000046b6b7c23 */ /* 0x000fe200080108b1 */
[C---:B-1----:R-:W-:Y:S01]  /*8540*/  FMUL.FTZ R4, R100.reuse, R116 ;  /* 0x0000007464047220 */ /* 0x042fe20000410000 */
[----:B------:R-:W-:Y:S02]  /*8550*/  F2FP.F16.F32.PACK_AB R116, R187, R183 ;  /* 0x000000b7bb74723e */ /* 0x000fe400000000ff */
[----:B--2---:R-:W-:Y:S01]  /*8560*/  MOV R148, R50 ;  /* 0x0000003200947202 */ /* 0x004fe20000000f00 */
[----:B----4-:R-:W-:Y:S01]  /*8570*/  FMUL.FTZ R5, R100, R117 ;  /* 0x0000007564057220 */ /* 0x010fe20000410000 */
[----:B------:R-:W-:Y:S02]  /*8580*/  F2FP.F16.F32.PACK_AB R117, R49, R48 ;  /* 0x000000303175723e */ /* 0x000fe400000000ff */
[----:B------:R-:W-:Y:S01]  /*8590*/  MOV R142, R44 ;  /* 0x0000002c008e7202 */ /* 0x000fe20000000f00 */
[----:B------:R-:W-:Y:S01]  /*85a0*/  FMUL.FTZ R7, R3, R119 ;  /* 0x0000007703077220 */ /* 0x000fe20000410000 */
[----:B------:R-:W-:Y:S01]  /*85b0*/  F2FP.F16.F32.PACK_AB R119, R46, R42 ;  /* 0x0000002a2e77723e */ /* 0x000fe200000000ff */
[----:B------:R-:W-:Y:S01]  /*85c0*/  FMUL.FTZ R42, R0, R150 ;  /* 0x00000096002a7220 */ /* 0x000fe20000410000 */
[----:B------:R-:W-:Y:S01]  /*85d0*/  F2FP.F16.F32.PACK_AB R115, R51, R44 ;  /* 0x0000002c3373723e */ /* 0x000fe200000000ff */
[----:B------:R-:W-:Y:S01]  /*85e0*/  FMUL.FTZ R44, R2, R152 ;  /* 0x00000098022c7220 */ /* 0x000fe20000410000 */
[----:B------:R-:W-:Y:S01]  /*85f0*/  MOV R149, R51 ;  /* 0x0000003300957202 */ /* 0x000fe20000000f00 */
[C---:B------:R-:W-:Y:S01]  /*8600*/  FMUL.FTZ R51, R3.reuse, R159 ;  /* 0x0000009f03337220 */ /* 0x040fe20000410000 */
[----:B------:R-:W-:Y:S01]  /*8610*/  ISETP.GT.AND P1, PT, R230, RZ, PT ;  /* 0x000000ffe600720c */ /* 0x000fe20003f24270 */
[-C--:B------:R-:W-:Y:S05]  /*8620*/  HMMA.16816.F32 R4, R116, R20.reuse, R4 ;  /* 0x000000147404723c */ /* 0x080fea0000001804 */
[----:B---3--:R-:W-:Y:S01]  /*8630*/  @P0 IADD3 R105, PT, PT, R10, -0x20, RZ ;  /* 0xffffffe00a690810 */ /* 0x008fe20007ffe0ff */
[----:B------:R-:W-:Y:S01]  /*8640*/  FMUL.FTZ R10, R0, R114 ;  /* 0x00000072000a7220 */ /* 0x000fe20000410000 */
[----:B------:R-:W-:Y:S01]  /*8650*/  F2FP.F16.F32.PACK_AB R114, R50, R43 ;  /* 0x0000002b3272723e */ /* 0x000fe200000000ff */
[----:B------:R-:W-:Y:S01]  /*8660*/  FMUL.FTZ R50, R3, R158 ;  /* 0x0000009e03327220 */ /* 0x000fe20000410000 */
[----:B------:R-:W-:Y:S01]  /*8670*/  FMUL.FTZ R43, R0, R151 ;  /* 0x00000097002b7220 */ /* 0x000fe20000410000 */
[----:B------:R-:W1:Y:S04]  /*8680*/  LDSM.16.MT88.4 R36, [R105] ;  /* 0x000000006924783b */ /* 0x000e680000004200 */
[C---:B------:R-:W-:Y:S04]  /*8690*/  HMMA.16816.F32 R8, R112.reuse, R20, R8 ;  /* 0x000000147008723c */ /* 0x040fe80000001808 */
[----:B------:R-:W2:Y:S01]  /*86a0*/  LDSM.16.MT88.4 R120, [R105+0x1000] ;  /* 0x001000006978783b */ /* 0x000ea20000004200 */
[C---:B------:R-:W-:Y:S01]  /*86b0*/  FMUL.FTZ R21, R100.reuse, R129 ;  /* 0x0000008164157220 */ /* 0x040fe20000410000 */
[----:B------:R-:W-:Y:S01]  /*86c0*/  FMUL.FTZ R20, R100, R128 ;  /* 0x0000008064147220 */ /* 0x000fe20000410000 */
[--C-:B------:R-:W-:Y:S01]  /*86d0*/  FFMA.FTZ R128, R195, UR4, -R111.reuse ;  /* 0x00000004c3807c23 */ /* 0x100fe2000801086f */
[-C--:B------:R-:W-:Y:S03]  /*86e0*/  HMMA.16816.F32 R12, R112, R22.reuse, R12 ;  /* 0x00000016700c723c */ /* 0x080fe6000000180c */
[----:B------:R3:W-:Y:S01]  /*86f0*/  MUFU.EX2 R150, R128 ;  /* 0x0000008000967308 */ /* 0x0007e20000000800 */
[----:B------:R-:W-:Y:S04]  /*8700*/  LDSM.16.MT88.4 R136, [R105+0x1400] ;  /* 0x001400006988783b */ /* 0x000fe80000004200 */
[C---:B------:R-:W-:Y:S04]  /*8710*/  HMMA.16816.F32 R16, R116.reuse, R22, R16 ;  /* 0x000000167410723c */ /* 0x040fe80000001810 */
[C---:B------:R-:W-:Y:S01]  /*8720*/  FMUL.FTZ R22, R3.reuse, R130 ;  /* 0x0000008203167220 */ /* 0x040fe20000410000 */
[----:B------:R-:W-:Y:S01]  /*8730*/  FMUL.FTZ R23, R3, R131 ;  /* 0x0000008303177220 */ /* 0x000fe20000410000 */
[----:B------:R-:W-:Y:S01]  /*8740*/  LDSM.16.MT88.4 R172, [R105+0x1c00] ;  /* 0x001c000069ac783b */ /* 0x000fe20000004200 */
[----:B---3--:R-:W-:Y:S04]  /*8750*/  FFMA.FTZ R128, R189, UR4, -R106 ;  /* 0x00000004bd807c23 */ /* 0x008fe8000801086a */
[----:B------:R3:W-:Y:S01]  /*8760*/  MUFU.EX2 R180, R128 ;  /* 0x0000008000b47308 */ /* 0x0007e20000000800 */
[-C--:B-1----:R-:W-:Y:S03]  /*8770*/  HMMA.16816.F32 R20, R116, R36.reuse, R20 ;  /* 0x000000247414723c */ /* 0x082fe60000001814 */
[----:B---3--:R-:W-:Y:S05]  /*8780*/  FFMA.FTZ R128, R196, UR4, -R176 ;  /* 0x00000004c4807c23 */ /* 0x008fea00080108b0 */
[C---:B------:R-:W-:Y:S04]  /*8790*/  HMMA.16816.F32 R24, R112.reuse, R36, R24 ;  /* 0x000000247018723c */ /* 0x040fe80000001818 */
[C---:B------:R-:W-:Y:S01]  /*87a0*/  FMUL.FTZ R36, R100.reuse, R144 ;  /* 0x0000009064247220 */ /* 0x040fe20000410000 */
[----:B------:R-:W-:Y:S01]  /*87b0*/  MOV R144, R49 ;  /* 0x0000003100907202 */ /* 0x000fe20000000f00 */
[C---:B------:R-:W-:Y:S01]  /*87c0*/  FMUL.FTZ R49, R100.reuse, R157 ;  /* 0x0000009d64317220 */ /* 0x040fe20000410000 */
[C---:B------:R-:W-:Y:S01]  /*87d0*/  FMUL.FTZ R37, R100.reuse, R145 ;  /* 0x0000009164257220 */ /* 0x040fe20000410000 */
[-C--:B------:R-:W-:Y:S03]  /*87e0*/  HMMA.16816.F32 R28, R112, R38.reuse, R28 ;  /* 0x00000026701c723c */ /* 0x080fe6000000181c */
[----:B------:R-:W-:Y:S01]  /*87f0*/  MOV R145, R48 ;  /* 0x0000003000917202 */ /* 0x000fe20000000f00 */
[----:B------:R-:W-:Y:S02]  /*8800*/  FMUL.FTZ R48, R100, R156 ;  /* 0x0000009c64307220 */ /* 0x000fe40000410000 */
[----:B------:R-:W-:Y:S02]  /*8810*/  LDSM.16.MT88.4 R156, [R220+0xac00] ;  /* 0x00ac0000dc9c783b */ /* 0x000fe40000004200 */
[C---:B------:R-:W-:Y:S04]  /*8820*/  HMMA.16816.F32 R32, R116.reuse, R38, R32 ;  /* 0x000000267420723c */ /* 0x040fe80000001820 */
[C---:B------:R-:W-:Y:S01]  /*8830*/  FMUL.FTZ R38, R3.reuse, R146 ;  /* 0x0000009203267220 */ /* 0x040fe20000410000 */
[C---:B------:R-:W-:Y:S01]  /*8840*/  FMUL.FTZ R39, R3.reuse, R147 ;  /* 0x0000009303277220 */ /* 0x040fe20000410000 */
[----:B------:R-:W-:Y:S01]  /*8850*/  MOV R146, R47 ;  /* 0x0000002f00927202 */ /* 0x000fe20000000f00 */
[C---:B------:R-:W-:Y:S01]  /*8860*/  FMUL.FTZ R47, R0.reuse, R155 ;  /* 0x0000009b002f7220 */ /* 0x040fe20000410000 */
[----:B------:R-:W-:Y:S01]  /*8870*/  MOV R147, R46 ;  /* 0x0000002e00937202 */ /* 0x000fe20000000f00 */
[----:B------:R1:W-:Y:S01]  /*8880*/  MUFU.EX2 R155, R128 ;  /* 0x00000080009b7308 */ /* 0x0003e20000000800 */
[----:B------:R-:W-:Y:S02]  /*8890*/  FMUL.FTZ R46, R0, R154 ;  /* 0x0000009a002e7220 */ /* 0x000fe40000410000 */
[-C--:B------:R-:W-:Y:S08]  /*88a0*/  HMMA.16816.F32 R36, R116, R52.reuse, R36 ;  /* 0x000000347424723c */ /* 0x080ff00000001824 */
[C---:B------:R-:W-:Y:S01]  /*88b0*/  HMMA.16816.F32 R40, R112.reuse, R52, R40 ;  /* 0x000000347028723c */ /* 0x040fe20000001828 */
[----:B-1----:R-:W-:Y:S03]  /*88c0*/  LDSM.16.MT88.4 R128, [R105+0x400] ;  /* 0x000400006980783b */ /* 0x002fe60000004200 */
[C---:B------:R-:W-:Y:S01]  /*88d0*/  FMUL.FTZ R52, R100.reuse, R160 ;  /* 0x000000a064347220 */ /* 0x040fe20000410000 */
[----:B------:R-:W-:Y:S03]  /*88e0*/  FMUL.FTZ R53, R100, R161 ;  /* 0x000000a164357220 */ /* 0x000fe60000410000 */
[-C--:B------:R-:W-:Y:S08]  /*88f0*/  HMMA.16816.F32 R44, R112, R54.reuse, R44 ;  /* 0x00000036702c723c */ /* 0x080ff0000000182c */
[C---:B------:R-:W-:Y:S04]  /*8900*/  HMMA.16816.F32 R48, R116.reuse, R54, R48 ;  /* 0x000000367430723c */ /* 0x040fe80000001830 */
[C---:B------:R-:W-:Y:S01]  /*8910*/  FMUL.FTZ R54, R3.reuse, R162 ;  /* 0x000000a203367220 */ /* 0x040fe20000410000 */
[----:B------:R-:W-:Y:S07]  /*8920*/  FMUL.FTZ R55, R3, R163 ;  /* 0x000000a303377220 */ /* 0x000fee0000410000 */
[-C--:B--2---:R-:W-:Y:S08]  /*8930*/  HMMA.16816.F32 R52, R116, R120.reuse, R52 ;  /* 0x000000787434723c */ /* 0x084ff00000001834 */
[C---:B------:R-:W-:Y:S08]  /*8940*/  HMMA.16816.F32 R56, R112.reuse, R120, R56 ;  /* 0x000000787038723c */ /* 0x040ff00000001838 */
        /* <DEDUP_REMOVED lines=100> */
[----:B------:R-:W-:Y:S01]  /*8f90*/  FFMA.FTZ R177, R109, UR4, -R177 ;  /* 0x000000046db17c23 */ /* 0x000fe200080108b1 */
[----:B------:R-:W-:Y:S07]  /*8fa0*/  HMMA.16816.F32 R96, R112, R126, R96 ;  /* 0x0000007e7060723c */ /* 0x000fee0000001860 */
[----:B------:R5:W5:Y:S01]  /*8fb0*/  MUFU.EX2 R215, R120 ;  /* 0x0000007800d77308 */ /* 0x000b620000000800 */
[----:B---3--:R-:W-:Y:S09]  /*8fc0*/  F2FP.F16.F32.PACK_AB R112, R243, R244 ;  /* 0x000000f4f370723e */ /* 0x008ff200000000ff */
[----:B------:R-:W-:Y:S01]  /*8fd0*/  MUFU.EX2 R207, R125 ;  /* 0x0000007d00cf7308 */ /* 0x000fe20000000800 */
[----:B--2---:R-:W-:Y:S01]  /*8fe0*/  F2FP.F16.F32.PACK_AB R113, R214, R212 ;  /* 0x000000d4d671723e */ /* 0x004fe200000000ff */
[--C-:B----4-:R-:W-:Y:S01]  /*8ff0*/  FFMA.FTZ R124, R219, UR4, -R176.reuse ;  /* 0x00000004db7c7c23 */ /* 0x110fe200080108b0 */
[----:B------:R-:W-:Y:S07]  /*9000*/  MOV R231, R155 ;  /* 0x0000009b00e77202 */ /* 0x000fee0000000f00 */
        /* <DEDUP_REMOVED lines=26> */
[--C-:B------:R-:W-:Y:S01]  /*91b0*/  FFMA.FTZ R129, R235, UR4, -R111.reuse ;  /* 0x00000004eb817c23 */ /* 0x100fe2000801086f */
[----:B------:R-:W-:Y:S02]  /*91c0*/  MOV R235, R150 ;  /* 0x0000009600eb7202 */ /* 0x000fe40000000f00 */
[-C--:B------:R-:W-:Y:S01]  /*91d0*/  HMMA.16816.F32 R28, R116, R130.reuse, R28 ;  /* 0x00000082741c723c */ /* 0x080fe2000000181c */
[----:B------:R-:W-:Y:S02]  /*91e0*/  MUFU.EX2 R197, R128 ;  /* 0x0000008000c57308 */ /* 0x000fe40000000800 */
[----:B------:R-:W-:Y:S08]  /*91f0*/  MOV R236, R151 ;  /* 0x0000009700ec7202 */ /* 0x000ff00000000f00 */
        /* <DEDUP_REMOVED lines=16> */
[----:B------:R1:W-:Y:S02]  /*9300*/  MUFU.EX2 R194, R124 ;  /* 0x0000007c00c27308 */ /* 0x0003e40000000800 */
[----:B------:R-:W-:Y:S08]  /*9310*/  MOV R148, R145 ;  /* 0x0000009100947202 */ /* 0x000ff00000000f00 */
[----:B------:R3:W4:Y:S01]  /*9320*/  MUFU.EX2 R192, R125 ;  /* 0x0000007d00c07308 */ /* 0x0007220000000800 */
[----:B------:R-:W-:Y:S01]  /*9330*/  MOV R145, R144 ;  /* 0x0000009000917202 */ /* 0x000fe20000000f00 */
[C---:B------:R-:W-:Y:S04]  /*9340*/  HMMA.16816.F32 R80, R112.reuse, R126, R80 ;  /* 0x0000007e7050723c */ /* 0x040fe80000001850 */
[----:B------:R-:W-:Y:S02]  /*9350*/  MOV R144, R183 ;  /* 0x000000b700907202 */ /* 0x000fe40000000f00 */
[----:B------:R-:W-:Y:S01]  /*9360*/  LDSM.16.MT88.4 R180, [R220+0xbc00] ;  /* 0x00bc0000dcb4783b */ /* 0x000fe20000004200 */
[--C-:B-1----:R-:W-:Y:S01]  /*9370*/  FFMA.FTZ R124, R201, UR4, -R106.reuse ;  /* 0x00000004c97c7c23 */ /* 0x102fe2000801086a */
[-C--:B--2---:R-:W-:Y:S03]  /*9380*/  HMMA.16816.F32 R84, R112, R120.reuse, R84 ;  /* 0x000000787054723c */ /* 0x084fe60000001854 */
[----:B------:R-:W-:Y:S01]  /*9390*/  FFMA.FTZ R106, R200, UR4, -R106 ;  /* 0x00000004c86a7c23 */ /* 0x000fe2000801086a */
[--C-:B---3--:R-:W-:Y:S01]  /*93a0*/  FFMA.FTZ R125, R202, UR4, -R111.reuse ;  /* 0x00000004ca7d7c23 */ /* 0x108fe2000801086f */
[----:B------:R-:W-:Y:S01]  /*93b0*/  MUFU.EX2 R190, R124 ;  /* 0x0000007c00be7308 */ /* 0x000fe20000000800 */
[----:B------:R-:W-:Y:S01]  /*93c0*/  FFMA.FTZ R111, R203, UR4, -R111 ;  /* 0x00000004cb6f7c23 */ /* 0x000fe2000801086f */
[----:B------:R-:W-:Y:S01]  /*93d0*/  MOV R203, R143 ;  /* 0x0000008f00cb7202 */ /* 0x000fe20000000f00 */
[C---:B------:R-:W-:Y:S07]  /*93e0*/  HMMA.16816.F32 R88, R116.reuse, R120, R88 ;  /* 0x000000787458723c */ /* 0x040fee0000001858 */
[----:B------:R1:W2:Y:S01]  /*93f0*/  MUFU.EX2 R191, R106 ;  /* 0x0000006a00bf7308 */ /* 0x0002a20000000800 */
[----:B------:R-:W-:Y:S09]  /*9400*/  MOV R201, R142 ;  /* 0x0000008e00c97202 */ /* 0x000ff20000000f00 */
[----:B------:R3:W-:Y:S01]  /*9410*/  MUFU.EX2 R193, R125 ;  /* 0x0000007d00c17308 */ /* 0x0007e20000000800 */
[----:B------:R-:W-:Y:S01]  /*9420*/  MOV R200, R141 ;  /* 0x0000008d00c87202 */ /* 0x000fe20000000f00 */
[-C--:B------:R-:W-:Y:S08]  /*9430*/  HMMA.16816.F32 R92, R116, R122.reuse, R92 ;  /* 0x0000007a745c723c */ /* 0x080ff0000000185c */
[----:B------:R5:W-:Y:S01]  /*9440*/  MUFU.EX2 R195, R111 ;  /* 0x0000006f00c37308 */ /* 0x000be20000000800 */
[----:B------:R-:W-:Y:S02]  /*9450*/  MOV R202, R147 ;  /* 0x0000009300ca7202 */ /* 0x000fe40000000f00 */
[----:B------:R-:W-:Y:S01]  /*9460*/  MOV R147, R186 ;  /* 0x000000ba00937202 */ /* 0x000fe20000000f00 */
[--C-:B-1----:R-:W-:Y:S01]  /*9470*/  FFMA.FTZ R106, R239, UR4, -R176.reuse ;  /* 0x00000004ef6a7c23 */ /* 0x102fe200080108b0 */
[----:B------:R-:W-:Y:S05]  /*9480*/  HMMA.16816.F32 R96, R112, R122, R96 ;  /* 0x0000007a7060723c */ /* 0x000fea0000001860 */
[----:B------:R-:W-:Y:S01]  /*9490*/  MUFU.EX2 R186, R107 ;  /* 0x0000006b00ba7308 */ /* 0x000fe20000000800 */
[----:B---3--:R-:W1:Y:S01]  /*94a0*/  LDSM.16.MT88.4 R124, [R220+0x9c00] ;  /* 0x009c0000dc7c783b */ /* 0x008e620000004200 */
[----:B------:R-:W-:Y:S08]  /*94b0*/  MOV R239, R185 ;  /* 0x000000b900ef7202 */ /* 0x000ff00000000f00 */
[----:B------:R3:W-:Y:S01]  /*94c0*/  MUFU.EX2 R189, R106 ;  /* 0x0000006a00bd7308 */ /* 0x0007e20000000800 */
[----:B----4-:R-:W-:Y:S01]  /*94d0*/  F2FP.F16.F32.PACK_AB R109, R194, R192 ;  /* 0x000000c0c26d723e */ /* 0x010fe200000000ff */
[--C-:B-----5:R-:W-:Y:S01]  /*94e0*/  FFMA.FTZ R111, R240, UR4, -R176.reuse ;  /* 0x00000004f06f7c23 */ /* 0x120fe200080108b0 */
[----:B------:R-:W-:Y:S07]  /*94f0*/  MOV R240, R140 ;  /* 0x0000008c00f07202 */ /* 0x000fee0000000f00 */
[----:B------:R4:W5:Y:S01]  /*9500*/  MUFU.EX2 R185, R108 ;  /* 0x0000006c00b97308 */ /* 0x0009620000000800 */
[----:B------:R-:W-:Y:S01]  /*9510*/  MOV R238, R149 ;  /* 0x0000009500ee7202 */ /* 0x000fe20000000f00 */
[----:B------:R-:W1:Y:S08]  /*9520*/  LDSM.16.MT88.4 R140, [R105+0xc00] ;  /* 0x000c0000698c783b */ /* 0x000e700000004200 */
[----:B------:R2:W1:Y:S10]  /*9530*/  MUFU.EX2 R188, R111 ;  /* 0x0000006f00bc7308 */ /* 0x0004740000000800 */
[----:B------:R5:W-:Y:S01]  /*9540*/  MUFU.EX2 R107, R177 ;  /* 0x000000b1006b7308 */ /* 0x000be20000000800 */
[--C-:B---3--:R-:W-:Y:S01]  /*9550*/  FFMA.FTZ R106, R242, UR4, -R176.reuse ;  /* 0x00000004f26a7c23 */ /* 0x108fe200080108b0 */
[----:B------:R-:W-:Y:S01]  /*9560*/  MOV R242, R146 ;  /* 0x0000009200f27202 */ /* 0x000fe20000000f00 */
[----:B------:R-:W-:Y:S01]  /*9570*/  FFMA.FTZ R176, R241, UR4, -R176 ;  /* 0x00000004f1b07c23 */ /* 0x000fe200080108b0 */
[----:B------:R-:W-:Y:S06]  /*9580*/  MOV R146, R187 ;  /* 0x000000bb00927202 */ /* 0x000fec0000000f00 */
[----:B------:R-:W-:Y:S01]  /*9590*/  MUFU.EX2 R187, R106 ;  /* 0x0000006a00bb7308 */ /* 0x000fe20000000800 */
[----:B------:R-:W-:Y:S02]  /*95a0*/  MOV R241, R184 ;  /* 0x000000b800f17202 */ /* 0x000fe40000000f00 */
[----:B----4-:R-:W-:Y:S07]  /*95b0*/  F2FP.F16.F32.PACK_AB R108, R196, R197 ;  /* 0x000000c5c46c723e */ /* 0x010fee00000000ff */
[----:B------:R3:W-:Y:S01]  /*95c0*/  MUFU.EX2 R106, R110 ;  /* 0x0000006e006a7308 */ /* 0x0007e20000000800 */
[----:B--2---:R-:W-:Y:S02]  /*95d0*/  F2FP.F16.F32.PACK_AB R111, R191, R190 ;  /* 0x000000bebf6f723e */ /* 0x004fe400000000ff */
[----:B-----5:R-:W-:Y:S07]  /*95e0*/  F2FP.F16.F32.PACK_AB R177, R186, R185 ;  /* 0x000000b9bab1723e */ /* 0x020fee00000000ff */
[----:B------:R1:W2:Y:S01]  /*95f0*/  MUFU.EX2 R184, R176 ;  /* 0x000000b000b87308 */ /* 0x0002a20000000800 */
[----:B---3--:R-:W-:Y:S02]  /*9600*/  F2FP.F16.F32.PACK_AB R110, R195, R193 ;  /* 0x000000c1c36e723e */ /* 0x008fe400000000ff */
[----:B-1----:R-:W-:Y:S02]  /*9610*/  F2FP.F16.F32.PACK_AB R176, R189, R188 ;  /* 0x000000bcbdb0723e */ /* 0x002fe400000000ff */
[----:B--2---:R-:W-:Y:S03]  /*9620*/  F2FP.F16.F32.PACK_AB R178, R184, R187 ;  /* 0x000000bbb8b2723e */ /* 0x004fe600000000ff */
[-C--:B------:R-:W-:Y:S01]  /*9630*/  HMMA.16816.F32 R116, R108, R124.reuse, R4 ;  /* 0x0000007c6c74723c */ /* 0x080fe20000001804 */
[----:B------:R-:W2:Y:S04]  /*9640*/  LDL.LU R5, [R1+0xc] ;  /* 0x00000c0001057983 */ /* 0x000ea80000300800 */
[----:B------:R-:W-:Y:S01]  /*9650*/  MOV R7, R179 ;  /* 0x000000b300077202 */ /* 0x000fe20000000f00 */
[----:B------:R-:W3:Y:S01]  /*9660*/  LDL.LU R4, [R1+0x10] ;  /* 0x0000100001047983 */ /* 0x000ee20000300800 */
[----:B------:R-:W-:Y:S02]  /*9670*/  F2FP.F16.F32.PACK_AB R179, R107, R106 ;  /* 0x0000006a6bb3723e */ /* 0x000fe400000000ff */
[----:B------:R-:W-:Y:S05]  /*9680*/  MOV R6, R148 ;  /* 0x0000009400067202 */ /* 0x000fea0000000f00 */
[C---:B------:R-:W-:Y:S01]  /*9690*/  HMMA.16816.F32 R112, R176.reuse, R124, R8 ;  /* 0x0000007cb070723c */ /* 0x040fe20000001808 */
[----:B------:R-:W4:Y:S03]  /*96a0*/  LDL.LU R8, [R1+0x14] ;  /* 0x0000140001087983 */ /* 0x000f260000300800 */
[----:B------:R-:W-:Y:S02]  /*96b0*/  MOV R9, R147 ;  /* 0x0000009300097202 */ /* 0x000fe40000000f00 */
[----:B------:R-:W-:Y:S02]  /*96c0*/  MOV R10, R146 ;  /* 0x00000092000a7202 */ /* 0x000fe40000000f00 */
[-C--:B------:R-:W-:Y:S01]  /*96d0*/  HMMA.16816.F32 R120, R176, R126.reuse, R12 ;  /* 0x0000007eb078723c */ /* 0x080fe2000000180c */
[----:B------:R-:W5:Y:S02]  /*96e0*/  LDL.LU R15, [R1+0x8] ;  /* 0x00000800010f7983 */ /* 0x000f640000300800 */
[----:B------:R-:W-:Y:S02]  /*96f0*/  MOV R11, R145 ;  /* 0x00000091000b7202 */ /* 0x000fe40000000f00 */
[----:B------:R-:W-:Y:S03]  /*9700*/  MOV R14, R144 ;  /* 0x00000090000e7202 */ /* 0x000fe60000000f00 */
        /* <DEDUP_REMOVED lines=17> */
[----:B--2---:R-:W-:Y:S04]  /*9820*/  FFMA.FTZ R3, R3, R5, R6 ;  /* 0x0000000503037223 */ /* 0x004fe80000010006 */
[----:B------:R-:W-:Y:S01]  /*9830*/  FADD.FTZ R3, R11, R3 ;  /* 0x000000030b037221 */ /* 0x000fe20000010000 */
[----:B---3--:R-:W-:Y:S02]  /*9840*/  FFMA.FTZ R2, R2, R4, R7 ;  /* 0x0000000402027223 */ /* 0x008fe40000010007 */
[----:B------:R1:W2:Y:S01]  /*9850*/  LDSM.16.MT88.4 R4, [R105+0x2c00] ;  /* 0x002c00006904783b */ /* 0x0002a20000004200 */
[----:B------:R-:W-:Y:S04]  /*9860*/  FADD.FTZ R3, R240, R3 ;  /* 0x00000003f0037221 */ /* 0x000fe80000010000 */
[----:B------:R-:W-:Y:S01]  /*9870*/  FADD.FTZ R3, R202, R3 ;  /* 0x00000003ca037221 */ /* 0x000fe20000010000 */
[----:B----4-:R-:W-:Y:S01]  /*9880*/  FFMA.FTZ R0, R0, R8, R9 ;  /* 0x0000000800007223 */ /* 0x010fe20000010009 */
[----:B------:R-:W-:Y:S02]  /*9890*/  FADD.FTZ R8, R241, R2 ;  /* 0x00000002f1087221 */ /* 0x000fe40000010000 */
[----:B------:R-:W-:Y:S01]  /*98a0*/  FADD.FTZ R3, R236, R3 ;  /* 0x00000003ec037221 */ /* 0x000fe20000010000 */
[----:B------:R-:W-:Y:S01]  /*98b0*/  FADD.FTZ R0, R242, R0 ;  /* 0x00000000f2007221 */ /* 0x000fe20000010000 */
[----:B------:R-:W-:Y:S03]  /*98c0*/  FADD.FTZ R8, R200, R8 ;  /* 0x00000008c8087221 */ /* 0x000fe60000010000 */
[----:B------:R-:W-:Y:S01]  /*98d0*/  FADD.FTZ R0, R201, R0 ;  /* 0x00000000c9007221 */ /* 0x000fe20000010000 */
[----:B------:R-:W-:Y:S01]  /*98e0*/  FADD.FTZ R8, R237, R8 ;  /* 0x00000008ed087221 */ /* 0x000fe20000010000 */
[----:B-----5:R-:W-:Y:S02]  /*98f0*/  FFMA.FTZ R100, R100, R15, R14 ;  /* 0x0000000f64647223 */ /* 0x020fe4000001000e */
[----:B------:R-:W-:Y:S02]  /*9900*/  FADD.FTZ R0, R238, R0 ;  /* 0x00000000ee007221 */ /* 0x000fe40000010000 */
[----:B------:R-:W-:Y:S01]  /*9910*/  FADD.FTZ R100, R10, R100 ;  /* 0x000000640a647221 */ /* 0x000fe20000010000 */
[----:B------:R-:W-:Y:S01]  /*9920*/  FADD.FTZ R10, R219, R3 ;  /* 0x00000003db0a7221 */ /* 0x000fe20000010000 */
[----:B------:R-:W-:Y:S01]  /*9930*/  FADD.FTZ R0, R252, R0 ;  /* 0x00000000fc007221 */ /* 0x000fe20000010000 */
[----:B-1----:R-:W-:Y:S01]  /*9940*/  MOV R105, R102 ;  /* 0x0000006600697202 */ /* 0x002fe20000000f00 */
[----:B------:R-:W-:Y:S01]  /*9950*/  FADD.FTZ R2, R239, R100 ;  /* 0x00000064ef027221 */ /* 0x000fe20000010000 */
[----:B------:R-:W-:Y:S03]  /*9960*/  MOV R100, R103 ;  /* 0x0000006700647202 */ /* 0x000fe60000000f00 */
[----:B------:R-:W-:Y:S04]  /*9970*/  FADD.FTZ R2, R203, R2 ;  /* 0x00000002cb027221 */ /* 0x000fe80000010000 */
[----:B------:R-:W-:Y:S01]  /*9980*/  FADD.FTZ R11, R235, R2 ;  /* 0x00000002eb0b7221 */ /* 0x000fe20000010000 */
[----:B------:R-:W-:Y:S01]  /*9990*/  FADD.FTZ R2, R232, R8 ;  /* 0x00000008e8027221 */ /* 0x000fe20000010000 */
[----:B------:R-:W-:Y:S02]  /*99a0*/  FADD.FTZ R8, R246, R0 ;  /* 0x00000000f6087221 */ /* 0x000fe40000010000 */
[----:B------:R-:W-:Y:S01]  /*99b0*/  FADD.FTZ R11, R233, R11 ;  /* 0x0000000be90b7221 */ /* 0x000fe20000010000 */
[----:B------:R-:W-:Y:S01]  /*99c0*/  FADD.FTZ R9, R231, R2 ;  /* 0x00000002e7097221 */ /* 0x000fe20000010000 */
[----:B------:R-:W-:Y:S01]  /*99d0*/  FADD.FTZ R8, R245, R8 ;  /* 0x00000008f5087221 */ /* 0x000fe20000010000 */
[-C--:B--2---:R-:W-:Y:S03]  /*99e0*/  HMMA.16816.F32 R84, R108, R4.reuse, R84 ;  /* 0x000000046c54723c */ /* 0x084fe60000001854 */
        /* <DEDUP_REMOVED lines=33> */
[----:B------:R-:W-:Y:S03]  /*9c00*/  FADD.FTZ R2, R194, R8 ;  /* 0x00000008c2027221 */ /* 0x000fe60000010000 */
[----:B------:R-:W-:Y:S01]  /*9c10*/  FADD.FTZ R8, R193, R3 ;  /* 0x00000003c1087221 */ /* 0x000fe20000010000 */
[----:B------:R-:W-:Y:S01]  /*9c20*/  FADD.FTZ R5, R190, R2 ;  /* 0x00000002be057221 */ /* 0x000fe20000010000 */
[----:B------:R-:W-:Y:S01]  /*9c30*/  FADD.FTZ R2, R106, R4 ;  /* 0x000000046a027221 */ /* 0x000fe20000010000 */
[----:B------:R-:W-:Y:S01]  /*9c40*/  FADD.FTZ R3, R187, R0 ;  /* 0x00000000bb037221 */ /* 0x000fe20000010000 */
[----:B------:R-:W-:Y:S01]  /*9c50*/  FADD.FTZ R4, R195, R8 ;  /* 0x00000008c3047221 */ /* 0x000fe20000010000 */
[----:B------:R-:W-:Y:S01]  /*9c60*/  IADD3 R0, PT, PT, R230, -0x1, RZ ;  /* 0xffffffffe6007810 */ /* 0x000fe20007ffe0ff */
[----:B------:R-:W-:Y:S01]  /*9c70*/  FADD.FTZ R2, R107, R2 ;  /* 0x000000026b027221 */ /* 0x000fe20000010000 */
[----:B------:R-:W-:Y:S01]  /*9c80*/  FADD.FTZ R3, R184, R3 ;  /* 0x00000003b8037221 */ /* 0x000fe20000010000 */
[----:B------:R-:W-:Y:S01]  /*9c90*/  MOV R106, R101 ;  /* 0x00000065006a7202 */ /* 0x000fe20000000f00 */
[----:B------:R1:W-:Y:S01]  /*9ca0*/  STL [R1+0x8], R4 ;  /* 0x0000080401007387 */ /* 0x0003e20000100800 */
[----:B------:R-:W-:Y:S01]  /*9cb0*/  MOV R230, R0 ;  /* 0x0000000000e67202 */ /* 0x000fe20000000f00 */
[----:B-1----:R-:W-:Y:S05]  /*9cc0*/  FADD.FTZ R4, R191, R5 ;  /* 0x00000005bf047221 */ /* 0x002fea0000010000 */
[----:B------:R-:W-:Y:S04]  /*9cd0*/  STL [R1+0xc], R4 ;  /* 0x00000c0401007387 */ /* 0x000fe80000100800 */
[----:B------:R1:W-:Y:S04]  /*9ce0*/  STL [R1+0x10], R3 ;  /* 0x0000100301007387 */ /* 0x0003e80000100800 */
[----:B------:R2:W-:Y:S01]  /*9cf0*/  STL [R1+0x14], R2 ;  /* 0x0000140201007387 */ /* 0x0005e20000100800 */
[----:B-1----:R-:W-:Y:S01]  /*9d00*/  MOV R3, R104 ;  /* 0x0000006800037202 */ /* 0x002fe20000000f00 */
[----:B------:R-:W-:Y:S06]  /*9d10*/  @P1 BRA `(.L_x_762) ;  /* 0xffffffc400d81947 */ /* 0x000fec000383ffff */
.L_x_761:
[----:B------:R-:W2:Y:S04]  /*9d20*/  LDL.LU R4, [R1+0x8] ;  /* 0x0000080001047983 */ /* 0x000ea80000300800 */
[----:B------:R-:W3:Y:S04]  /*9d30*/  LDL.LU R7, [R1+0xc] ;  /* 0x00000c0001077983 */ /* 0x000ee80000300800 */
[----:B------:R-:W4:Y:S04]  /*9d40*/  LDL.LU R6, [R1+0x10] ;  /* 0x0000100001067983 */ /* 0x000f280000300800 */
[----:B------:R-:W5:Y:S04]  /*9d50*/  LDL.LU R5, [R1+0x14] ;  /* 0x0000140001057983 */ /* 0x000f680000300800 */
[----:B------:R-:W4:Y:S01]  /*9d60*/  LDL R46, [R1+0x2c] ;  /* 0x00002c00012e7983 */ /* 0x000f220000100800 */
[----:B------:R-:W-:Y:S01]  /*9d70*/  SHF.R.U32.HI R47, RZ, 0x2, R227 ;  /* 0x00000002ff2f7819 */ /* 0x000fe200000116e3 */
[----:B------:R-:W1:Y:S02]  /*9d80*/  LDC.U8 R45, c[0x0][0x549] ;  /* 0x00015240ff2d7b82 */ /* 0x000e640000000000 */
[----:B-1----:R-:W-:Y:S01]  /*9d90*/  ISETP.NE.AND P1, PT, R45, RZ, PT ;  /* 0x000000ff2d00720c */ /* 0x002fe20003f25270 */
[----:B--2---:R-:W1:Y:S04]  /*9da0*/  SHFL.BFLY PT, R2, R4, 0x2, 0x1f ;  /* 0x0c401f0004027f89 */ /* 0x004e6800000e0000 */
[----:B---3--:R-:W2:Y:S04]  /*9db0*/  SHFL.BFLY PT, R0, R7, 0x2, 0x1f ;  /* 0x0c401f0007007f89 */ /* 0x008ea800000e0000 */
[----:B-----5:R-:W3:Y:S01]  /*9dc0*/  SHFL.BFLY PT, R3, R5, 0x2, 0x1f ;  /* 0x0c401f0005037f89 */ /* 0x020ee200000e0000 */
[----:B-1----:R-:W-:-:S03]  /*9dd0*/  FADD.FTZ R2, R2, R4 ;  /* 0x0000000402027221 */ /* 0x002fc60000010000 */
[----:B----4-:R-:W1:Y:S01]  /*9de0*/  SHFL.BFLY PT, R4, R6, 0x2, 0x1f ;  /* 0x0c401f0006047f89 */ /* 0x010e6200000e0000 */
[----:B--2---:R-:W-:Y:S01]  /*9df0*/  FADD.FTZ R0, R0, R7 ;  /* 0x0000000700007221 */ /* 0x004fe20000010000 */
[----:B------:R-:W-:Y:S02]  /*9e00*/  LEA.HI R7, R227, 0x40, RZ, 0x1e ;  /* 0x00000040e3077811 */ /* 0x000fe400078ff0ff */
[----:B------:R-:W2:Y:S02]  /*9e10*/  SHFL.BFLY PT, R41, R2, 0x1, 0x1f ;  /* 0x0c201f0002297f89 */ /* 0x000ea400000e0000 */
[----:B------:R-:W-:Y:S02]  /*9e20*/  ISETP.GE.AND P3, PT, R7, R46, PT ;  /* 0x0000002e0700720c */ /* 0x000fe40003f66270 */
[----:B------:R-:W4:Y:S01]  /*9e30*/  SHFL.BFLY PT, R42, R0, 0x1, 0x1f ;  /* 0x0c201f00002a7f89 */ /* 0x000f2200000e0000 */
[----:B---3--:R-:W-:-:S05]  /*9e40*/  FADD.FTZ R3, R3, R5 ;  /* 0x0000000503037221 */ /* 0x008fca0000010000 */
[----:B------:R-:W3:Y:S01]  /*9e50*/  SHFL.BFLY PT, R44, R3, 0x1, 0x1f ;  /* 0x0c201f00032c7f89 */ /* 0x000ee200000e0000 */
[----:B-1----:R-:W-:Y:S01]  /*9e60*/  FADD.FTZ R4, R4, R6 ;  /* 0x0000000604047221 */ /* 0x002fe20000010000 */
[----:B--2---:R-:W-:-:S04]  /*9e70*/  FADD.FTZ R41, R2, R41 ;  /* 0x0000002902297221 */ /* 0x004fc80000010000 */
[----:B------:R-:W1:Y:S01]  /*9e80*/  SHFL.BFLY PT, R43, R4, 0x1, 0x1f ;  /* 0x0c201f00042b7f89 */ /* 0x000e6200000e0000 */
[C---:B------:R-:W-:Y:S01]  /*9e90*/  LEA.HI R2, R227.reuse, 0x20, RZ, 0x1e ;  /* 0x00000020e3027811 */ /* 0x040fe200078ff0ff */
[----:B------:R-:W2:Y:S01]  /*9ea0*/  MUFU.RCP R5, R41 ;  /* 0x0000002900057308 */ /* 0x000ea20000001000 */
[----:B----4-:R-:W-:Y:S01]  /*9eb0*/  FADD.FTZ R42, R0, R42 ;  /* 0x0000002a002a7221 */ /* 0x010fe20000010000 */
[----:B------:R-:W-:Y:S02]  /*9ec0*/  SHF.L.U32 R0, R227, 0x1, RZ ;  /* 0x00000001e3007819 */ /* 0x000fe400000006ff */
[----:B------:R-:W-:Y:S02]  /*9ed0*/  ISETP.GE.AND P4, PT, R2, R46, PT ;  /* 0x0000002e0200720c */ /* 0x000fe40003f86270 */
[----:B------:R-:W-:Y:S01]  /*9ee0*/  LOP3.LUT R0, R0, 0x6, RZ, 0xc0, !PT ;  /* 0x0000000600007812 */ /* 0x000fe200078ec0ff */
[----:B---3--:R-:W-:Y:S01]  /*9ef0*/  FADD.FTZ R44, R3, R44 ;  /* 0x0000002c032c7221 */ /* 0x008fe20000010000 */
[----:B------:R-:W3:Y:S01]  /*9f00*/  MUFU.RCP R6, R42 ;  /* 0x0000002a00067308 */ /* 0x000ee20000001000 */
[----:B------:R-:W-:-:S02]  /*9f10*/  SHF.L.U32 R2, R227, 0x3, RZ ;  /* 0x00000003e3027819 */ /* 0x000fc400000006ff */
[----:B------:R-:W-:Y:S02]  /*9f20*/  LOP3.LUT R224, R0, 0x3e00, R224, 0xf8, !PT ;  /* 0x00003e0000e07812 */ /* 0x000fe400078ef8e0 */
[----:B------:R-:W-:Y:S02]  /*9f30*/  SHF.L.U32 R0, R47, 0x5, RZ ;  /* 0x000000052f007819 */ /* 0x000fe400000006ff */
[----:B------:R-:W-:Y:S02]  /*9f40*/  LOP3.LUT R2, R2, 0xc0, RZ, 0xc0, !PT ;  /* 0x000000c002027812 */ /* 0x000fe400078ec0ff */
[----:B------:R-:W-:Y:S02]  /*9f50*/  FSETP.NE.FTZ.AND P5, PT, R41, RZ, PT ;  /* 0x000000ff2900720b */ /* 0x000fe40003fb5000 */
[----:B------:R-:W-:Y:S02]  /*9f60*/  LOP3.LUT R224, R224, 0x20, R0, 0xf8, !PT ;  /* 0x00000020e0e07812 */ /* 0x000fe400078ef800 */
[----:B------:R-:W-:Y:S01]  /*9f70*/  LOP3.LUT R2, R2, 0x18, R227, 0xf8, !PT ;  /* 0x0000001802027812 */ /* 0x000fe200078ef8e3 */
[----:B-1----:R-:W-:Y:S01]  /*9f80*/  FADD.FTZ R43, R4, R43 ;  /* 0x0000002b042b7221 */ /* 0x002fe20000010000 */
[----:B------:R-:W-:-:S02]  /*9f90*/  FSETP.NE.FTZ.AND P2, PT, R42, RZ, PT ;  /* 0x000000ff2a00720b */ /* 0x000fc40003f55000 */
[----:B--2---:R-:W-:Y:S02]  /*9fa0*/  FSEL R0, R5, 1, P5 ;  /* 0x3f80000005007808 */ /* 0x004fe40002800000 */
[----:B---3--:R-:W-:Y:S02]  /*9fb0*/  FSEL R3, R6, 1, P2 ;  /* 0x3f80000006037808 */ /* 0x008fe40001000000 */
        /* <DEDUP_REMOVED lines=212> */
.L_x_765:
[----:B------:R-:W5:Y:S01]  /*ad00*/  LDL.LU R23, [R1+0x28] ;  /* 0x0000280001177983 */ /* 0x000f620000300800 */
[----:B------:R-:W1:Y:S01]  /*ad10*/  @P2 MUFU.LG2 R20, R42 ;  /* 0x0000002a00142308 */ /* 0x000e620000000c00 */
[----:B------:R-:W3:Y:S01]  /*ad20*/  S2UR UR4, SR_CTAID.X ;  /* 0x00000000000479c3 */ /* 0x000ee20000002500 */
[----:B------:R-:W-:Y:S01]  /*ad30*/  MOV R24, 0x7f800000 ;  /* 0x7f80000000187802 */ /* 0x000fe20000000f00 */
[----:B------:R-:W-:Y:S01]  /*ad40*/  STS [R2+0x4200], R37 ;  /* 0x0042002502007388 */ /* 0x000fe20000000800 */
[----:B------:R-:W-:Y:S01]  /*ad50*/  ISETP.NE.AND P1, PT, R21, RZ, !P1 ;  /* 0x000000ff1500720c */ /* 0x000fe20004f25270 */
[----:B------:R-:W-:Y:S01]  /*ad60*/  IMAD.MOV.U32 R25, RZ, RZ, 0x7f800000 ;  /* 0x7f800000ff197424 */ /* 0x000fe200078e00ff */
[----:B------:R-:W-:Y:S01]  /*ad70*/  BSSY.RECONVERGENT B0, `(.L_x_766) ;  /* 0x0000069000007945 */ /* 0x000fe20003800200 */
[----:B------:R-:W-:Y:S01]  /*ad80*/  STS [R4+0x4010], R36 ;  /* 0x0040102404007388 */ /* 0x000fe20000000800 */
[----:B----4-:R-:W-:-:S03]  /*ad90*/  IMAD.SHL.U32 R27, R227, 0x8, RZ ;  /* 0x00000008e31b7824 */ /* 0x010fc600078e00ff */
[----:B------:R-:W-:Y:S02]  /*ada0*/  STS [R4+0x4210], R38 ;  /* 0x0042102604007388 */ /* 0x000fe40000000800 */
[----:B------:R-:W-:Y:S02]  /*adb0*/  LOP3.LUT R27, R27, 0x18, RZ, 0xc0, !PT ;  /* 0x000000181b1b7812 */ /* 0x000fe400078ec0ff */
[----:B------:R-:W-:Y:S04]  /*adc0*/  STS [R2+0x5000], R40 ;  /* 0x0050002802007388 */ /* 0x000fe80000000800 */
[----:B------:R1:W-:Y:S04]  /*add0*/  STS [R2+0x5200], R39 ;  /* 0x0052002702007388 */ /* 0x0003e80000000800 */
[----:B------:R-:W-:Y:S04]  /*ade0*/  STS [R4+0x5010], R14 ;  /* 0x0050100e04007388 */ /* 0x000fe80000000800 */
[----:B------:R4:W-:Y:S04]  /*adf0*/  STS [R4+0x5210], R13 ;  /* 0x0052100d04007388 */ /* 0x0009e80000000800 */
[----:B------:R-:W-:Y:S04]  /*ae00*/  STS [R3+0x4020], R12 ;  /* 0x0040200c03007388 */ /* 0x000fe80000000800 */
[----:B------:R-:W-:Y:S04]  /*ae10*/  STS [R3+0x4220], R11 ;  /* 0x0042200b03007388 */ /* 0x000fe80000000800 */
[----:B------:R2:W-:Y:S04]  /*ae20*/  STS [R0+0x4030], R8 ;  /* 0x0040300800007388 */ /* 0x0005e80000000800 */
[----:B------:R-:W-:Y:S01]  /*ae30*/  STS [R0+0x4230], R7 ;  /* 0x0042300700007388 */ /* 0x000fe20000000800 */
[----:B-1----:R-:W-:-:S02]  /*ae40*/  @P2 FMUL.FTZ R2, R20, 0.69314718246459960938 ;  /* 0x3f31721814022820 */ /* 0x002fc40000410000 */
[----:B------:R-:W1:Y:S01]  /*ae50*/  LDC.64 R20, c[0x0][0x410] ;  /* 0x00010400ff147b82 */ /* 0x000e620000000a00 */
[----:B------:R-:W-:Y:S04]  /*ae60*/  STS [R3+0x5020], R10 ;  /* 0x0050200a03007388 */ /* 0x000fe80000000800 */
[----:B------:R3:W-:Y:S01]  /*ae70*/  STS [R3+0x5220], R9 ;  /* 0x0052200903007388 */ /* 0x0007e20000000800 */
[----:B----4-:R-:W4:Y:S02]  /*ae80*/  @P0 MUFU.LG2 R4, R43 ;  /* 0x0000002b00040308 */ /* 0x010f240000000c00 */
[----:B------:R-:W1:Y:S01]  /*ae90*/  @P0 LDC R13, c[0x0][0x458] ;  /* 0x00011600ff0d0b82 */ /* 0x000e620000000800 */
[----:B------:R4:W-:Y:S04]  /*aea0*/  STS [R0+0x5030], R5 ;  /* 0x0050300500007388 */ /* 0x0009e80000000800 */
[----:B------:R4:W-:Y:S03]  /*aeb0*/  STS [R0+0x5230], R15 ;  /* 0x0052300f00007388 */ /* 0x0009e60000000800 */
[----:B------:R-:W1:Y:S08]  /*aec0*/  @P2 LDC R14, c[0x0][0x458] ;  /* 0x00011600ff0e2b82 */ /* 0x000e700000000800 */
[----:B------:R-:W-:Y:S08]  /*aed0*/  BAR.SYNC.DEFER_BLOCKING 0x0 ;  /* 0x0000000000007b1d */ /* 0x000ff00000010000 */
[----:B--2---:R-:W2:Y:S01]  /*aee0*/  @P6 LDC R8, c[0x0][0x458] ;  /* 0x00011600ff086b82 */ /* 0x004ea20000000800 */
[----:B------:R-:W2:Y:S01]  /*aef0*/  S2R R32, SR_CTAID.Y ;  /* 0x0000000000207919 */ /* 0x000ea20000002600 */
[----:B---3--:R-:W3:Y:S01]  /*af00*/  @P6 MUFU.LG2 R3, R44 ;  /* 0x0000002c00036308 */ /* 0x008ee20000000c00 */
[----:B----4-:R-:W-:Y:S01]  /*af10*/  LEA.HI R5, R227, 0x60, RZ, 0x1e ;  /* 0x00000060e3057811 */ /* 0x010fe200078ff0ff */
[----:B------:R-:W-:Y:S01]  /*af20*/  @P0 FMUL.FTZ R0, R4, 0.69314718246459960938 ;  /* 0x3f31721804000820 */ /* 0x000fe20000410000 */
[----:B-1----:R-:W-:Y:S01]  /*af30*/  @P2 FFMA.FTZ R25, R103, R14, R2 ;  /* 0x0000000e67192223 */ /* 0x002fe20000010002 */
[----:B------:R-:W1:Y:S02]  /*af40*/  LDS.128 R28, [R229+0x1800] ;  /* 0x00180000e51c7984 */ /* 0x000e640000000c00 */
[----:B------:R-:W-:Y:S01]  /*af50*/  @P0 FFMA.FTZ R24, R102, R13, R0 ;  /* 0x0000000d66180223 */ /* 0x000fe20000010000 */
[----:B------:R-:W-:Y:S01]  /*af60*/  ISETP.GE.AND P2, PT, R5, R46, PT ;  /* 0x0000002e0500720c */ /* 0x000fe20003f46270 */
[----:B---3--:R-:W-:Y:S01]  /*af70*/  @P6 FMUL.FTZ R0, R3, 0.69314718246459960938 ;  /* 0x3f31721803006820 */ /* 0x008fe20000410000 */
[----:B-----5:R-:W-:-:S02]  /*af80*/  ISETP.NE.AND P5, PT, R23, -0x1, PT ;  /* 0xffffffff1700780c */ /* 0x020fc40003fa5270 */
[----:B------:R-:W-:-:S11]  /*af90*/  ISETP.NE.AND P0, PT, R23, -0x1, PT ;  /* 0xffffffff1700780c */ /* 0x000fd60003f05270 */
[----:B------:R-:W2:Y:S08]  /*afa0*/  @!P5 LDC.64 R18, c[0x0][0x400] ;  /* 0x00010000ff12db82 */ /* 0x000eb00000000a00 */
[----:B------:R-:W3:Y:S01]  /*afb0*/  @P5 LDC.64 R10, c[0x0][0x408] ;  /* 0x00010200ff0a5b82 */ /* 0x000ee20000000a00 */
[----:B--2---:R-:W-:-:S04]  /*afc0*/  @!P5 IMAD.WIDE.U32 R4, R32, R18, RZ ;  /* 0x000000122004d225 */ /* 0x004fc800078e00ff */
[----:B------:R-:W-:Y:S02]  /*afd0*/  IMAD.MOV.U32 R18, RZ, RZ, 0x7f800000 ;  /* 0x7f800000ff127424 */ /* 0x000fe400078e00ff */
[----:B------:R-:W-:Y:S01]  /*afe0*/  @P6 FFMA.FTZ R18, R101, R8, R0 ;  /* 0x0000000865126223 */ /* 0x000fe20000010000 */
[----:B------:R-:W-:Y:S01]  /*aff0*/  @!P5 IMAD R7, R32, R19, R5 ;  /* 0x000000132007d224 */ /* 0x000fe200078e0205 */
[----:B------:R-:W-:Y:S01]  /*b000*/  LOP3.LUT P6, RZ, R227, 0x3, RZ, 0xc0, !PT ;  /* 0x00000003e3ff7812 */ /* 0x000fe200078cc0ff */
[----:B---3--:R-:W-:-:S04]  /*b010*/  @P5 IMAD.WIDE.U32 R2, R23, R10, RZ ;  /* 0x0000000a17025225 */ /* 0x008fc800078e00ff */
[----:B------:R-:W-:Y:S01]  /*b020*/  @P5 IMAD R7, R23, R11, R3 ;  /* 0x0000000b17075224 */ /* 0x000fe200078e0203 */
[----:B------:R-:W-:Y:S01]  /*b030*/  @P5 MOV R4, R2 ;  /* 0x0000000200045202 */ /* 0x000fe20000000f00 */
[----:B------:R-:W-:Y:S02]  /*b040*/  @!P0 IMAD R23, R32, R22, RZ ;  /* 0x0000001620178224 */ /* 0x000fe400078e02ff */
[----:B------:R-:W-:Y:S01]  /*b050*/  IMAD R0, R17, UR5, RZ ;  /* 0x0000000511007c24 */ /* 0x000fe2000f8e02ff */
[----:B------:R-:W-:Y:S01]  /*b060*/  IADD3 R2, P5, PT, R27, R4, RZ ;  /* 0x000000041b027210 */ /* 0x000fe20007fbe0ff */
[----:B------:R-:W-:Y:S01]  /*b070*/  IMAD R3, R6, UR4, RZ ;  /* 0x0000000406037c24 */ /* 0x000fe2000f8e02ff */
[----:B------:R-:W-:Y:S01]  /*b080*/  SHF.R.S32.HI R4, RZ, 0x1f, R23 ;  /* 0x0000001fff047819 */ /* 0x000fe20000011417 */
[----:B------:R-:W-:Y:S01]  /*b090*/  @!P1 IMAD R0, R32, R16, R0 ;  /* 0x0000001020009224 */ /* 0x000fe200078e0200 */
[----:B------:R-:W-:Y:S01]  /*b0a0*/  SEL R5, R23, RZ, P1 ;  /* 0x000000ff17057207 */ /* 0x000fe20000800000 */
[----:B------:R2:W-:Y:S01]  /*b0b0*/  @!P0 STL [R1+0x28], R23 ;  /* 0x0000281701008387 */ /* 0x0005e20000100800 */
[----:B------:R-:W-:Y:S01]  /*b0c0*/  SHF.L.U32 R8, R3, 0x7, RZ ;  /* 0x0000000703087819 */ /* 0x000fe200000006ff */
[----:B------:R-:W-:Y:S01]  /*b0d0*/  IMAD.X R3, RZ, RZ, R7, P5 ;  /* 0x000000ffff037224 */ /* 0x000fe200028e0607 */
[----:B------:R-:W-:-:S02]  /*b0e0*/  SEL R7, R4, RZ, P1 ;  /* 0x000000ff04077207 */ /* 0x000fc40000800000 */
[--C-:B------:R-:W-:Y:S02]  /*b0f0*/  IADD3 R5, P5, P1, R8, R5, R0.reuse ;  /* 0x0000000508057210 */ /* 0x100fe400079be000 */
[----:B------:R-:W-:Y:S02]  /*b100*/  SHF.R.S32.HI R0, RZ, 0x1f, R0 ;  /* 0x0000001fff007819 */ /* 0x000fe40000011400 */
[----:B------:R-:W-:Y:S02]  /*b110*/  SHF.R.S32.HI R4, RZ, 0x1f, R8 ;  /* 0x0000001fff047819 */ /* 0x000fe40000011408 */
[----:B------:R-:W-:Y:S02]  /*b120*/  ISETP.GE.AND P0, PT, R47, R46, PT ;  /* 0x0000002e2f00720c */ /* 0x000fe40003f06270 */
[----:B------:R-:W-:Y:S01]  /*b130*/  IADD3.X R4, PT, PT, R4, R7, R0, P5, P1 ;  /* 0x0000000704047210 */ /* 0x000fe20002fe2400 */
[----:B--2---:R-:W-:Y:S01]  /*b140*/  IMAD.WIDE.U32 R22, R20, UR5, R2 ;  /* 0x0000000514167c25 */ /* 0x004fe2000f8e0002 */
[----:B-1----:R-:W-:Y:S09]  /*b150*/  @P6 BRA `(.L_x_767) ;  /* 0x0000000000a86947 */ /* 0x002ff20003800000 */
        /* <DEDUP_REMOVED lines=11> */
[----:B------:R-:W-:Y:S02]  /*b210*/  @!P2 LEA.HI.X.SX32 R9, R3, R4, 0x1, P1 ;  /* 0x000000040309a211 */ /* 0x000fe400008f0eff */
[C---:B------:R-:W-:Y:S01]  /*b220*/  LOP3.LUT R3, R0.reuse, 0x40, RZ, 0xfc, !PT ;  /* 0x0000004000037812 */ /* 0x040fe200078efcff */
[----:B------:R-:W-:Y:S01]  /*b230*/  VIADD R0, R0, 0x48 ;  /* 0x0000004800007836 */ /* 0x000fe20000000000 */
[C---:B------:R-:W-:Y:S02]  /*b240*/  @!P0 IADD3 R10, P1, PT, R2.reuse, R5, RZ ;  /* 0x00000005020a8210 */ /* 0x040fe40007f3e0ff */
[----:B------:R-:W-:Y:S02]  /*b250*/  ISETP.GE.AND P6, PT, R3, R46, PT ;  /* 0x0000002e0300720c */ /* 0x000fe40003fc6270 */
        /* <DEDUP_REMOVED lines=26> */
.L_x_767:
[----:B------:R-:W-:Y:S05]  /*b400*/  BSYNC.RECONVERGENT B0 ;  /* 0x0000000000007941 */ /* 0x000fea0003800200 */
.L_x_766:
[----:B------:R1:W5:Y:S04]  /*b410*/  LDL R32, [R1+0x30] ;  /* 0x0000300001207983 */ /* 0x0003680000100800 */
[----:B--2---:R1:W5:Y:S01]  /*b420*/  LDL R26, [R1+0x34] ;  /* 0x00003400011a7983 */ /* 0x0043620000100800 */
[----:B------:R-:W-:Y:S01]  /*b430*/  BSSY.RECONVERGENT B0, `(.L_x_768) ;  /* 0x0000018000007945 */ /* 0x000fe20003800200 */
[----:B------:R-:W-:Y:S01]  /*b440*/  IMAD R7, R21, UR5, R23 ;  /* 0x0000000515077c24 */ /* 0x000fe2000f8e0217 */
[C---:B------:R-:W-:Y:S01]  /*b450*/  LOP3.LUT R24, R27.reuse, 0x40, RZ, 0xfc, !PT ;  /* 0x000000401b187812 */ /* 0x040fe200078efcff */
[----:B------:R1:W2:Y:S01]  /*b460*/  LDS.128 R16, [R229] ;  /* 0x00000000e5107984 */ /* 0x0002a20000000c00 */
[----:B------:R-:W-:-:S03]  /*b470*/  LOP3.LUT R25, R27, 0x20, RZ, 0xfc, !PT ;  /* 0x000000201b197812 */ /* 0x000fc600078efcff */
        /* <DEDUP_REMOVED lines=19> */
.L_x_769:
[----:B------:R-:W-:Y:S05]  /*b5b0*/  BSYNC.RECONVERGENT B0 ;  /* 0x0000000000007941 */ /* 0x000fea0003800200 */
.L_x_768:
        /* <DEDUP_REMOVED lines=24> */
.L_x_771:
[----:B------:R-:W-:Y:S05]  /*b740*/  BSYNC.RECONVERGENT B0 ;  /* 0x0000000000007941 */ /* 0x000fea0003800200 */
.L_x_770:
        /* <DEDUP_REMOVED lines=24> */
.L_x_773:
[----:B------:R-:W-:Y:S05]  /*b8d0*/  BSYNC.RECONVERGENT B0 ;  /* 0x0000000000007941 */ /* 0x000fea0003800200 */
.L_x_772:
[----:B-1-3--:R1:W3:Y:S01]  /*b8e0*/  LDS.128 R12, [R229+0x3800] ;  /* 0x00380000e50c7984 */ /* 0x00a2e20000000c00 */
[----:B------:R-:W-:Y:S05]  /*b8f0*/  @P2 EXIT ;  /* 0x000000000000294d */ /* 0x000fea0003800000 */
[----:B------:R-:W2:Y:S01]  /*b900*/  LDCU.64 UR6, c[0x0][0x408] ;  /* 0x00008100ff0677ac */ /* 0x000ea20008000a00 */
[----:B----4-:R4:W1:Y:S01]  /*b910*/  LDS.128 R8, [R229+0x5800] ;  /* 0x00580000e5087984 */ /* 0x0108620000000c00 */
[----:B-----5:R-:W-:Y:S01]  /*b920*/  IADD3 R4, P0, PT, R32, 0x60, RZ ;  /* 0x0000006020047810 */ /* 0x020fe20007f1e0ff */
[----:B------:R-:W-:Y:S01]  /*b930*/  IMAD.MOV.U32 R2, RZ, RZ, R22 ;  /* 0x000000ffff027224 */ /* 0x000fe200078e0016 */
[----:B------:R-:W4:Y:S01]  /*b940*/  LDCU UR8, c[0x0][0x440] ;  /* 0x00008800ff0877ac */ /* 0x000f220008000800 */
[----:B------:R-:W-:Y:S02]  /*b950*/  MOV R3, R7 ;  /* 0x0000000700037202 */ /* 0x000fe40000000f00 */
[----:B------:R-:W-:Y:S01]  /*b960*/  IMAD.X R0, RZ, RZ, R26, P0 ;  /* 0x000000ffff007224 */ /* 0x000fe200000e061a */
[----:B------:R-:W3:Y:S03]  /*b970*/  LDCU.64 UR4, c[0x0][0x3f0] ;  /* 0x00007e00ff0477ac */ /* 0x000ee60008000a00 */
[----:B--2---:R-:W-:-:S02]  /*b980*/  IMAD R0, R0, UR6, RZ ;  /* 0x0000000600007c24 */ /* 0x004fc4000f8e02ff */
[----:B------:R-:W-:Y:S01]  /*b990*/  IMAD.WIDE.U32 R6, R4, UR6, R2 ;  /* 0x0000000604067c25 */ /* 0x000fe2000f8e0002 */
[----:B----4-:R-:W-:-:S03]  /*b9a0*/  ISETP.GE.AND P2, PT, R27, UR8, PT ;  /* 0x000000081b007c0c */ /* 0x010fc6000bf46270 */
[----:B------:R-:W-:Y:S01]  /*b9b0*/  IMAD R0, R4, UR7, R0 ;  /* 0x0000000704007c24 */ /* 0x000fe2000f8e0200 */
[----:B------:R-:W-:Y:S02]  /*b9c0*/  ISETP.GE.AND P1, PT, R25, UR8, PT ;  /* 0x0000000819007c0c */ /* 0x000fe4000bf26270 */
[----:B------:R-:W-:Y:S01]  /*b9d0*/  ISETP.GE.AND P0, PT, R24, UR8, PT ;  /* 0x0000000818007c0c */ /* 0x000fe2000bf06270 */
[----:B------:R-:W-:Y:S01]  /*b9e0*/  IMAD.IADD R0, R7, 0x1, R0 ;  /* 0x0000000107007824 */ /* 0x000fe200078e0200 */
[----:B---3--:R-:W-:-:S04]  /*b9f0*/  LEA R2, P3, R6, UR4, 0x1 ;  /* 0x0000000406027c11 */ /* 0x008fc8000f8608ff */
[----:B------:R-:W-:-:S05]  /*ba00*/  LEA.HI.X R3, R6, UR5, R0, 0x1, P3 ;  /* 0x0000000506037c11 */ /* 0x000fca00098f0c00 */
[----:B------:R2:W-:Y:S04]  /*ba10*/  @!P2 STG.E.128 desc[UR16][R2.64], R28 ;  /* 0x0000001c0200a986 */ /* 0x0005e8000c101d10 */
[----:B------:R2:W-:Y:S01]  /*ba20*/  @!P1 STG.E.128 desc[UR16][R2.64+0x40], R12 ;  /* 0x0000400c02009986 */ /* 0x0005e2000c101d10 */
[----:B-1----:R-:W-:Y:S05]  /*ba30*/  @P0 EXIT ;  /* 0x000000000000094d */ /* 0x002fea0003800000 */
[----:B------:R-:W-:Y:S01]  /*ba40*/  STG.E.128 desc[UR16][R2.64+0x80], R8 ;  /* 0x0000800802007986 */ /* 0x000fe2000c101d10 */
[----:B------:R-:W-:Y:S05]  /*ba50*/  EXIT ;  /* 0x000000000000794d */ /* 0x000fea0003800000 */
.L_x_774:
        /* <DEDUP_REMOVED lines=10> */
.L_x_1362:


//--------------------- .text._ZN5flash16flash_fwd_kernelI23Flash_fwd_kernel_traitsILi96ELi128ELi64ELi4ELb0ELb0EN7cutlass6half_tE19Flash_kernel_traitsILi96ELi128ELi64ELi4ES3_EELb1ELb0ELb0ELb1ELb0ELb0ELb0ELb1EEEvNS_16Flash_fwd_paramsE --------------------------
	.section	.text._ZN5flash16flash_fwd_kernelI23Flash_fwd_kernel_traitsILi96ELi128ELi64ELi4ELb0ELb0EN7cutlass6half_tE19Flash_kernel_traitsILi96ELi128ELi64ELi4ES3_EELb1ELb0ELb0ELb1ELb0ELb0ELb0ELb1EEEvNS_16Flash_fwd_paramsE,"ax",@progbits
	.align	128
        .global         _ZN5flash16flash_fwd_kernelI23Flash_fwd_kernel_traitsILi96ELi128ELi64ELi4ELb0ELb0EN7cutlass6half_tE19Flash_kernel_traitsILi96ELi128ELi64ELi4ES3_EELb1ELb0ELb0ELb1ELb0ELb0ELb0ELb1EEEvNS_16Flash_fwd_paramsE
        .type           _ZN5flash16flash_fwd_kernelI23Flash_fwd_kernel_traitsILi96ELi128ELi64ELi4ELb0ELb0EN7cutlass6half_tE19Flash_kernel_traitsILi96ELi128ELi64ELi4ES3_EELb1ELb0ELb0ELb1ELb0ELb0ELb0ELb1EEEvNS_16Flash_fwd_paramsE,@function
        .size           _ZN5flash16flash_fwd_kernelI23Flash_fwd_kernel_traitsILi96ELi128ELi64ELi4ELb0ELb0EN7cutlass6half_tE19Flash_kernel_traitsILi96ELi128ELi64ELi4ES3_EELb1ELb0ELb0ELb1ELb0ELb0ELb0ELb1EEEvNS_16Flash_fwd_paramsE,(.L_x_1363 - _ZN5flash16flash_fwd_kernelI23Flash_fwd_kernel_traitsILi96ELi128ELi64ELi4ELb0ELb0EN7cutlass6half_tE19Flash_kernel_traitsILi96ELi128ELi64ELi4ES3_EELb1ELb0ELb0ELb1ELb0ELb0ELb0ELb1EEEvNS_16Flash_fwd_paramsE)
        .other          _ZN5flash16flash_fwd_kernelI23Flash_fwd_kernel_traitsILi96ELi128ELi64ELi4ELb0ELb0EN7cutlass6half_tE19Flash_kernel_traitsILi96ELi128ELi64ELi4ES3_EELb1ELb0ELb0ELb1ELb0ELb0ELb0ELb1EEEvNS_16Flash_fwd_paramsE,@"STO_CUDA_ENTRY STV_DEFAULT"
_ZN5flash16flash_fwd_kernelI23Flash_fwd_kernel_traitsILi96ELi128ELi64ELi4ELb0ELb0EN7cutlass6half_tE19Flash_kernel_traitsILi96ELi128ELi64ELi4ES3_EELb1ELb0ELb0ELb1ELb0ELb0ELb0ELb1EEEvNS_16Flash_fwd_paramsE:
.text._ZN5flash16flash_fwd_kernelI23Flash_fwd_kernel_traitsILi96ELi128ELi64ELi4ELb0ELb0EN7cutlass6half_tE19Flash_kernel_traitsILi96ELi128ELi64ELi4ES3_EELb1ELb0ELb0ELb1ELb0ELb0ELb0ELb1EEEvNS_16Flash_fwd_paramsE:
        /* <DEDUP_REMOVED lines=55> */
[----:B------:R-:W-:Y:S01]  /*0370*/  UISETP.NE.AND UP4, UPT, UR12, URZ, UPT ;  /* 0x000000ff0c00728c */ /* 0x000fe2000bf85270 */
[----:B------:R-:W-:Y:S01]  /*0380*/  IMAD.U32 R5, RZ, RZ, UR9 ;  /* 0x00000009ff057e24 */ /* 0x000fe2000f8e00ff */
[----:B------:R-:W2:Y:S02]  /*0390*/  @!UP0 LDCU UR29, c[0x0][0x434] ;  /* 0x00008680ff1d87ac */ /* 0x000ea40008000800 */
[----:B------:R-:W-:Y:S01]  /*03a0*/  UISETP.EQ.OR.EX UP2, UPT, UR5, URZ, !UP4, UP2 ;  /* 0x000000ff0500728c */ /* 0x000fe2000e742720 */
[----:B------:R-:W-:Y:S01]  /*03b0*/  IMAD.U32 R4, RZ, RZ, UR8 ;  /* 0x00000008ff047e24 */ /* 0x000fe2000f8e00ff */
[----:B------:R-:W3:Y:S01]  /*03c0*/  @!UP3 LDCU.64 UR8, c[0x0][0x488] ;  /* 0x00009100ff08b7ac */ /* 0x000ee20008000a00 */
[----:B-1----:R-:W-:Y:S01]  /*03d0*/  @!P0 IMAD.MOV.U32 R2, RZ, RZ, R148 ;  /* 0x000000ffff028224 */ /* 0x002fe200078e0094 */
[----:B------:R-:W-:Y:S01]  /*03e0*/  @!P0 MOV R3, R149 ;  /* 0x0000009500038202 */ /* 0x000fe20000000f00 */
[----:B------:R-:W1:Y:S04]  /*03f0*/  LDCU UR12, c[0x0][0x3e0] ;  /* 0x00007c00ff0c77ac */ /* 0x000e680008000800 */
[----:B------:R4:W-:Y:S01]  /*0400*/  @!P0 STG.E.64 desc[UR26][R6.64+0x8], R2 ;  /* 0x0000080206008986 */ /* 0x0009e2000c101b1a */
[----:B------:R-:W-:-:S02]  /*0410*/  PLOP3.LUT P0, PT, PT, PT, UP3, 0x80, 0x8 ;  /* 0x000000000008781c */ /* 0x000fc40003f0f038 */
[----:B------:R-:W-:Y:S01]  /*0420*/  PLOP3.LUT P3, PT, PT, PT, UP2, 0x80, 0x8 ;  /* 0x000000000008781c */ /* 0x000fe20003f6f028 */
[----:B------:R-:W5:Y:S01]  /*0430*/  @P1 LDG.E R5, desc[UR26][R4.64] ;  /* 0x0000001a04051981 */ /* 0x000f62000c1e1900 */
[----:B----4-:R-:W-:Y:S02]  /*0440*/  IMAD.U32 R2, RZ, RZ, UR14 ;  /* 0x0000000eff027e24 */ /* 0x010fe4000f8e00ff */
[----:B------:R-:W-:-:S05]  /*0450*/  IMAD.U32 R3, RZ, RZ, UR15 ;  /* 0x0000000fff037e24 */ /* 0x000fca000f8e00ff */
[----:B------:R-:W4:Y:S04]  /*0460*/  @P4 LDG.E R7, desc[UR26][R2.64] ;  /* 0x0000001a02074981 */ /* 0x000f28000c1e1900 */
[----:B------:R2:W4:Y:S02]  /*0470*/  @P2 LDG.E R6, desc[UR26][R2.64+0x4] ;  /* 0x0000041a02062981 */ /* 0x000524000c1e1900 */
[----:B--2---:R-:W-:Y:S01]  /*0480*/  MOV R2, UR6 ;  /* 0x0000000600027c02 */ /* 0x004fe20008000f00 */
[----:B------:R-:W-:-:S05]  /*0490*/  IMAD.U32 R3, RZ, RZ, UR7 ;  /* 0x00000007ff037e24 */ /* 0x000fca000f8e00ff */
[----:B------:R2:W4:Y:S02]  /*04a0*/  @P0 LDG.E R0, desc[UR26][R2.64] ;  /* 0x0000001a02000981 */ /* 0x000524000c1e1900 */
[----:B--2---:R-:W-:Y:S02]  /*04b0*/  IMAD.U32 R2, RZ, RZ, UR11 ;  /* 0x0000000bff027e24 */ /* 0x004fe4000f8e00ff */
[----:B------:R-:W-:Y:S01]  /*04c0*/  IMAD.U32 R3, RZ, RZ, UR10 ;  /* 0x0000000aff037e24 */ /* 0x000fe2000f8e00ff */
[----:B------:R-:W-:Y:S01]  /*04d0*/  UMOV UR7, 0xffffffff ;  /* 0xffffffff00077882 */ /* 0x000fe20000000000 */
[----:B------:R-:W2:Y:S03]  /*04e0*/  @!UP3 LDCU UR10, c[0x0][0x43c] ;  /* 0x00008780ff0ab7ac */ /* 0x000ea60008000800 */
[----:B------:R-:W2:Y:S01]  /*04f0*/  @!P3 LDG.E R4, desc[UR26][R2.64] ;  /* 0x0000001a0204b981 */ /* 0x000ea2000c1e1900 */
[----:B---3--:R-:W-:-:S04]  /*0500*/  @!UP3 UISETP.NE.U32.AND UP2, UPT, UR8, URZ, UPT ;  /* 0x000000ff0800b28c */ /* 0x008fc8000bf45070 */
[----:B------:R-:W-:Y:S01]  /*0510*/  @!UP3 UISETP.NE.AND.EX UP2, UPT, UR9, URZ, UPT, UP2 ;  /* 0x000000ff0900b28c */ /* 0x000fe2000bf45320 */
[----:B------:R-:W-:Y:S01]  /*0520*/  UMOV UR6, URZ ;  /* 0x000000ff00067c82 */ /* 0x000fe20008000000 */
[----:B------:R-:W-:Y:S02]  /*0530*/  USHF.L.U32 UR25, UR13, 0x7, URZ ;  /* 0x000000070d197899 */ /* 0x000fe400080006ff */
[----:B-1----:R-:W-:Y:S01]  /*0540*/  UIMAD UR30, UR31, UR12, UR32 ;  /* 0x0000000c1f1e72a4 */ /* 0x002fe2000f8e0220 */
[----:B-----5:R-:W-:Y:S02]  /*0550*/  @P1 R2UR UR6, R5 ;  /* 0x00000000050612ca */ /* 0x020fe400000e0000 */
[----:B----4-:R-:W-:Y:S02]  /*0560*/  @P4 R2UR UR7, R7 ;  /* 0x00000000070742ca */ /* 0x010fe400000e0000 */
[----:B------:R-:W-:-:S13]  /*0570*/  @P2 R2UR UR11, R6 ;  /* 0x00000000060b22ca */ /* 0x000fda00000e0000 */
[----:B------:R-:W-:Y:S02]  /*0580*/  @UP0 UIADD3 UR29, UPT, UPT, UR11, -UR7, URZ ;  /* 0x800000070b1d0290 */ /* 0x000fe4000fffe0ff */
[----:B------:R-:W-:Y:S02]  /*0590*/  UISETP.NE.U32.AND UP0, UPT, UR4, URZ, UPT ;  /* 0x000000ff0400728c */ /* 0x000fe4000bf05070 */
[----:B--2---:R-:W-:Y:S02]  /*05a0*/  @!UP3 USEL UR4, UR10, URZ, UP2 ;  /* 0x000000ff0a04b287 */ /* 0x004fe40009000000 */
        /* <DEDUP_REMOVED lines=15> */
.L_x_775:
        /* <DEDUP_REMOVED lines=11> */
[----:B---3--:R-:W-:Y:S01]  /*0750*/  @!UP0 UIMAD.WIDE.U32 UR16, UR31, UR10, URZ ;  /* 0x0000000a1f1082a5 */ /* 0x008fe2000f8e00ff */
[----:B------:R-:W3:Y:S01]  /*0760*/  @UP1 LDCU UR6, c[0x0][0x430] ;  /* 0x00008600ff0617ac */ /* 0x000ee20008000800 */
[----:B-1----:R-:W-:-:S02]  /*0770*/  @UP0 UIMAD.WIDE.U32 UR14, UR7, UR8, URZ ;  /* 0x00000008070e02a5 */ /* 0x002fc4000f8e00ff */
[----:B------:R-:W-:Y:S02]  /*0780*/  @!UP0 UIMAD UR11, UR31, UR11, UR17 ;  /* 0x0000000b1f0b82a4 */ /* 0x000fe4000f8e0211 */
[----:B------:R-:W-:Y:S01]  /*0790*/  @UP0 UIMAD UR11, UR7, UR9, UR15 ;  /* 0x00000009070b02a4 */ /* 0x000fe2000f8e020f */
[----:B------:R-:W-:Y:S01]  /*07a0*/  @!UP0 UMOV UR10, UR16 ;  /* 0x00000010000a8c82 */ /* 0x000fe20008000000 */
[----:B------:R-:W1:Y:S01]  /*07b0*/  LDCU.U8 UR9, c[0x0][0x548] ;  /* 0x0000a900ff0977ac */ /* 0x000e620008000000 */
[----:B----4-:R-:W-:Y:S01]  /*07c0*/  @UP1 UIMAD UR8, UR4, UR5, URZ ;  /* 0x00000005040812a4 */ /* 0x010fe2000f8e02ff */
[----:B------:R-:W-:Y:S01]  /*07d0*/  @UP1 UMOV UR13, 0x1 ;  /* 0x00000001000d1882 */ /* 0x000fe20000000000 */
[----:B------:R-:W-:Y:S01]  /*07e0*/  @UP0 UMOV UR10, UR14 ;  /* 0x0000000e000a0c82 */ /* 0x000fe20008000000 */
[----:B--23--:R-:W-:Y:S09]  /*07f0*/  BRA.U UP1, `(.L_x_777) ;  /* 0x0000000101247547 */ /* 0x00cff2000b800000 */
[----:B-1----:R-:W-:-:S11]  /*0800*/  UISETP.NE.AND UP0, UPT, UR9, URZ, UPT ;  /* 0x000000ff0900728c */ /* 0x002fd6000bf05270 */
[----:B------:R-:W1:Y:S01]  /*0810*/  @UP0 LDCU UR13, c[0x0][0x454] ;  /* 0x00008a80ff0d07ac */ /* 0x000e620008000800 */
[----:B------:R-:W2:Y:S01]  /*0820*/  @!UP0 LDCU UR4, c[0x0][0x434] ;  /* 0x00008680ff0487ac */ /* 0x000ea20008000800 */
[----:B------:R-:W3:Y:S01]  /*0830*/  @UP0 LDCU UR8, c[0x0][0x454] ;  /* 0x00008a80ff0807ac */ /* 0x000ee20008000800 */
[----:B------:R-:W-:Y:S01]  /*0840*/  @UP0 UMOV UR6, 0x1 ;  /* 0x0000000100060882 */ /* 0x000fe20000000000 */
[----:B---3--:R-:W3:Y:S01]  /*0850*/  @!UP0 LDCU UR8, c[0x0][0x434] ;  /* 0x00008680ff0887ac */ /* 0x008ee20008000800 */
[----:B------:R-:W-:Y:S01]  /*0860*/  @!UP0 UMOV UR6, 0x1 ;  /* 0x0000000100068882 */ /* 0x000fe20000000000 */
[----:B-1----:R-:W-:Y:S02]  /*0870*/  @UP0 UIMAD UR13, UR12, UR13, URZ ;  /* 0x0000000d0c0d02a4 */ /* 0x002fe4000f8e02ff */
[----:B--2---:R-:W-:-:S12]  /*0880*/  @!UP0 UIMAD UR13, UR12, UR4, URZ ;  /* 0x000000040c0d82a4 */ /* 0x004fd8000f8e02ff */
.L_x_777:
[----:B------:R-:W2:Y:S01]  /*0890*/  LDCU UR12, c[0x0][0x434] ;  /* 0x00008680ff0c77ac */ /* 0x000ea20008000800 */
[----:B------:R-:W-:Y:S01]  /*08a0*/  IMAD.SHL.U32 R17, R218, 0x8, RZ ;  /* 0x00000008da117824 */ /* 0x000fe200078e00ff */
[----:B------:R-:W-:Y:S01]  /*08b0*/  SHF.R.U32.HI R10, RZ, 0x2, R218 ;  /* 0x00000002ff0a7819 */ /* 0x000fe200000116da */
[----:B------:R-:W-:Y:S01]  /*08c0*/  IMAD.MOV.U32 R11, RZ, RZ, RZ ;  /* 0x000000ffff0b7224 */ /* 0x000fe200078e00ff */
[----:B------:R-:W4:Y:S01]  /*08d0*/  LDCU.64 UR4, c[0x0][0x410] ;  /* 0x00008200ff0477ac */ /* 0x000f220008000a00 */
[----:B------:R-:W-:Y:S01]  /*08e0*/  BSSY.RECONVERGENT B0, `(.L_x_778) ;  /* 0x0000032000007945 */ /* 0x000fe20003800200 */
[----:B------:R-:W-:Y:S01]  /*08f0*/  LOP3.LUT R17, R17, 0x18, RZ, 0xc0, !PT ;  /* 0x0000001811117812 */ /* 0x000fe200078ec0ff */
[C---:B------:R-:W-:Y:S01]  /*0900*/  VIADD R15, R10.reuse, 0x40 ;  /* 0x000000400a0f7836 */ /* 0x040fe20000000000 */
[----:B-1----:R-:W-:Y:S01]  /*0910*/  UISETP.NE.AND UP1, UPT, UR9, URZ, !UP1 ;  /* 0x000000ff0900728c */ /* 0x002fe2000cf25270 */
[C---:B------:R-:W-:Y:S01]  /*0920*/  VIADD R16, R10.reuse, 0x60 ;  /* 0x000000600a107836 */ /* 0x040fe20000000000 */
[----:B------:R-:W-:Y:S01]  /*0930*/  UIADD3 UR29, UPT, UPT, -UR25, UR29, URZ ;  /* 0x0000001d191d7290 */ /* 0x000fe2000fffe1ff */
[----:B------:R-:W-:Y:S01]  /*0940*/  IADD3 R2, P0, PT, R17, UR10, RZ ;  /* 0x0000000a11027c10 */ /* 0x000fe2000ff1e0ff */
[----:B------:R-:W-:Y:S01]  /*0950*/  UISETP.NE.AND UP0, UPT, UR7, -0x1, UPT ;  /* 0xffffffff0700788c */ /* 0x000fe2000bf05270 */
[C---:B------:R-:W-:Y:S01]  /*0960*/  IADD3 R14, PT, PT, R10.reuse, 0x20, RZ ;  /* 0x000000200a0e7810 */ /* 0x040fe20007ffe0ff */
[----:B---3--:R-:W-:Y:S01]  /*0970*/  UIMAD UR8, UR32, UR8, URZ ;  /* 0x00000008200872a4 */ /* 0x008fe2000f8e02ff */
[----:B------:R-:W-:Y:S01]  /*0980*/  IADD3.X R3, PT, PT, RZ, UR11, RZ, P0, !PT ;  /* 0x0000000bff037c10 */ /* 0x000fe200087fe4ff */
[----:B------:R-:W-:Y:S01]  /*0990*/  UIMAD UR25, UR25, UR6, URZ ;  /* 0x00000006191972a4 */ /* 0x000fe2000f8e02ff */
[----:B------:R-:W-:Y:S01]  /*09a0*/  ISETP.GE.AND P3, PT, R10, UR29, PT ;  /* 0x0000001d0a007c0c */ /* 0x000fe2000bf66270 */
[----:B--2---:R-:W-:Y:S01]  /*09b0*/  UIMAD UR12, UR31, UR12, URZ ;  /* 0x0000000c1f0c72a4 */ /* 0x004fe2000f8e02ff */
[----:B------:R-:W-:Y:S01]  /*09c0*/  IMAD.WIDE.U32 R6, R6, 0x80, R10 ;  /* 0x0000008006067825 */ /* 0x000fe200078e000a */
[----:B------:R-:W-:Y:S01]  /*09d0*/  @!UP1 UIMAD UR8, UR31, UR13, UR8 ;  /* 0x0000000d1f0892a4 */ /* 0x000fe2000f8e0208 */
[----:B------:R-:W-:Y:S01]  /*09e0*/  ISETP.GE.AND P2, PT, R14, UR29, PT ;  /* 0x0000001d0e007c0c */ /* 0x000fe2000bf46270 */
[----:B------:R-:W-:Y:S01]  /*09f0*/  USEL UR7, UR12, UR7, !UP0 ;  /* 0x000000070c077287 */ /* 0x000fe2000c000000 */
[----:B----4-:R-:W-:Y:S01]  /*0a00*/  IMAD.U32 R12, RZ, RZ, UR4 ;  /* 0x00000004ff0c7e24 */ /* 0x010fe2000f8e00ff */
        /* <DEDUP_REMOVED lines=31> */
.L_x_779:
[----:B------:R-:W-:Y:S05]  /*0c00*/  BSYNC.RECONVERGENT B0 ;  /* 0x0000000000007941 */ /* 0x000fea0003800200 */
.L_x_778:
        /* <DEDUP_REMOVED lines=22> */
.L_x_781:
[----:B------:R-:W-:Y:S05]  /*0d70*/  BSYNC.RECONVERGENT B0 ;  /* 0x0000000000007941 */ /* 0x000fea0003800200 */
.L_x_780:
        /* <DEDUP_REMOVED lines=22> */
.L_x_783:
[----:B------:R-:W-:Y:S05]  /*0ee0*/  BSYNC.RECONVERGENT B0 ;  /* 0x0000000000007941 */ /* 0x000fea0003800200 */
.L_x_782:
        /* <DEDUP_REMOVED lines=24> */
.L_x_785:
[----:B------:R-:W-:Y:S05]  /*1070*/  BSYNC.RECONVERGENT B0 ;  /* 0x0000000000007941 */ /* 0x000fea0003800200 */
.L_x_784:
        /* <DEDUP_REMOVED lines=10> */
.L_x_787:
[----:B------:R-:W-:Y:S05]  /*1120*/  BSYNC.RECONVERGENT B0 ;  /* 0x0000000000007941 */ /* 0x000fea0003800200 */
.L_x_786:
        /* <DEDUP_REMOVED lines=10> */
.L_x_789:
[----:B------:R-:W-:Y:S05]  /*11d0*/  BSYNC.RECONVERGENT B0 ;  /* 0x0000000000007941 */ /* 0x000fea0003800200 */
.L_x_788:
        /* <DEDUP_REMOVED lines=10> */
.L_x_791:
[----:B------:R-:W-:Y:S05]  /*1280*/  BSYNC.RECONVERGENT B0 ;  /* 0x0000000000007941 */ /* 0x000fea0003800200 */
.L_x_790:
        /* <DEDUP_REMOVED lines=10> */
.L_x_776:
        /* <DEDUP_REMOVED lines=28> */
.L_x_792:
[----:B------:R-:W1:Y:S01]  /*14f0*/  LDCU.64 UR14, c[0x0][0x3b8] ;  /* 0x00007700ff0e77ac */ /* 0x000e620008000a00 */
[----:B------:R-:W-:-:S04]  /*1500*/  UIADD3 UR16, UPT, UPT, UR6, UR10, URZ ;  /* 0x0000000a06107290 */ /* 0x000fc8000fffe0ff */
[----:B-1----:R-:W-:Y:S02]  /*1510*/  UIMAD.WIDE.U32 UR8, UR16, UR14, URZ ;  /* 0x0000000e100872a5 */ /* 0x002fe4000f8e00ff */
[----:B------:R-:W-:-:S04]  /*1520*/  UIMAD UR16, UR16, UR15, URZ ;  /* 0x0000000f101072a4 */ /* 0x000fc8000f8e02ff */
[----:B------:R-:W-:Y:S02]  /*1530*/  UIADD3 UR16, UPT, UPT, UR9, UR16, URZ ;  /* 0x0000001009107290 */ /* 0x000fe4000fffe0ff */
.L_x_793:
        /* <DEDUP_REMOVED lines=36> */
[----:B------:R-:W-:Y:S01]  /*1780*/  UIMAD UR5, UR31, UR5, UR11 ;  /* 0x000000051f0572a4 */ /* 0x000fe2000f8e020b */
[----:B------:R-:W-:Y:S11]  /*1790*/  BRA `(.L_x_795) ;  /* 0x0000000000147947 */ /* 0x000ff60003800000 */
.L_x_794:
[----:B------:R-:W1:Y:S01]  /*17a0*/  LDCU.64 UR12, c[0x0][0x3c0] ;  /* 0x00007800ff0c77ac */ /* 0x000e620008000a00 */
[----:B------:R-:W-:-:S04]  /*17b0*/  UIADD3 UR6, UPT, UPT, UR6, UR10, URZ ;  /* 0x0000000a06067290 */ /* 0x000fc8000fffe0ff */
[----:B-1----:R-:W-:Y:S02]  /*17c0*/  UIMAD.WIDE.U32 UR10, UR6, UR12, URZ ;  /* 0x0000000c060a72a5 */ /* 0x002fe4000f8e00ff */
[----:B------:R-:W-:-:S04]  /*17d0*/  UIMAD UR5, UR6, UR13, URZ ;  /* 0x0000000d060572a4 */ /* 0x000fc8000f8e02ff */
[----:B------:R-:W-:-:S12]  /*17e0*/  UIADD3 UR5, UPT, UPT, UR11, UR5, URZ ;  /* 0x000000050b057290 */ /* 0x000fd8000fffe0ff */
.L_x_795:
[----:B------:R-:W1:Y:S01]  /*17f0*/  S2R R9, SR_CTAID.X ;  /* 0x0000000000097919 */ /* 0x000e620000002500 */
[C---:B------:R-:W-:Y:S01]  /*1800*/  IMAD.SHL.U32 R11, R218.reuse, 0x8, RZ ;  /* 0x00000008da0b7824 */ /* 0x040fe200078e00ff */
[----:B------:R-:W-:Y:S01]  /*1810*/  SHF.R.U32.HI R22, RZ, 0x2, R218 ;  /* 0x00000002ff167819 */ /* 0x000fe200000116da */
[----:B------:R-:W2:Y:S01]  /*1820*/  LDCU.64 UR18, c[0x0][0x388] ;  /* 0x00007100ff1277ac */ /* 0x000ea20008000a00 */
[----:B------:R-:W-:Y:S01]  /*1830*/  SHF.R.S32.HI R8, RZ, 0x1f, R0 ;  /* 0x0000001fff087819 */ /* 0x000fe20000011400 */
[----:B------:R-:W-:Y:S01]  /*1840*/  IMAD.MOV.U32 R23, RZ, RZ, RZ ;  /* 0x000000ffff177224 */ /* 0x000fe200078e00ff */
[C---:B------:R-:W-:Y:S01]  /*1850*/  LOP3.LUT R158, R11.reuse, 0x18, RZ, 0xc0, !PT ;  /* 0x000000180b9e7812 */ /* 0x040fe200078ec0ff */
[----:B------:R-:W3:Y:S01]  /*1860*/  S2UR UR6, SR_CgaCtaId ;  /* 0x00000000000679c3 */ /* 0x000ee20000008800 */
[----:B------:R-:W-:Y:S01]  /*1870*/  LOP3.LUT R10, R11, 0xd8, RZ, 0xc0, !PT ;  /* 0x000000d80b0a7812 */ /* 0x000fe200078ec0ff */
[----:B------:R-:W-:Y:S01]  /*1880*/  IMAD.SHL.U32 R214, R218, 0x4, RZ ;  /* 0x00000004dad67824 */ /* 0x000fe200078e00ff */
[----:B------:R-:W-:Y:S01]  /*1890*/  IADD3 R4, P1, PT, R158, UR8, RZ ;  /* 0x000000089e047c10 */ /* 0x000fe2000ff3e0ff */
[----:B------:R-:W-:Y:S01]  /*18a0*/  IMAD.SHL.U32 R14, R218, 0x20, RZ ;  /* 0x00000020da0e7824 */ /* 0x000fe200078e00ff */
[C---:B------:R-:W-:Y:S01]  /*18b0*/  IADD3 R2, P0, PT, R158.reuse, UR10, RZ ;  /* 0x0000000a9e027c10 */ /* 0x040fe2000ff1e0ff */
[----:B------:R-:W4:Y:S01]  /*18c0*/  LDCU.128 UR8, c[0x0][0x3d0] ;  /* 0x00007a00ff0877ac */ /* 0x000f220008000c00 */
[C---:B------:R-:W-:Y:S01]  /*18d0*/  LOP3.LUT R157, R158.reuse, 0x20, RZ, 0xfc, !PT ;  /* 0x000000209e9d7812 */ /* 0x040fe200078efcff */
[----:B------:R-:W-:Y:S01]  /*18e0*/  IMAD.X R5, RZ, RZ, UR16, P1 ;  /* 0x00000010ff057e24 */ /* 0x000fe200088e06ff */
[----:B------:R-:W-:Y:S01]  /*18f0*/  LOP3.LUT R156, R158, 0x40, RZ, 0xfc, !PT ;  /* 0x000000409e9c7812 */ /* 0x000fe200078efcff */
[----:B------:R-:W-:Y:S01]  /*1900*/  IMAD.X R3, RZ, RZ, UR5, P0 ;  /* 0x00000005ff037e24 */ /* 0x000fe200080e06ff */
[----:B------:R-:W5:Y:S01]  /*1910*/  LDCU.64 UR16, c[0x0][0x390] ;  /* 0x00007200ff1077ac */ /* 0x000f620008000a00 */
[C---:B------:R-:W-:Y:S01]  /*1920*/  IMAD.WIDE.U32 R6, R22.reuse, UR14, R4 ;  /* 0x0000000e16067c25 */ /* 0x040fe2000f8e0004 */
[----:B------:R-:W-:Y:S01]  /*1930*/  SHF.R.U32.HI R213, RZ, 0x1, R218 ;  /* 0x00000001ffd57819 */ /* 0x000fe200000116da */
[----:B------:R-:W-:Y:S01]  /*1940*/  BSSY.RECONVERGENT B0, `(.L_x_796) ;  /* 0x000004b000007945 */ /* 0x000fe20003800200 */
[----:B------:R-:W3:Y:S01]  /*1950*/  LDCU.64 UR4, c[0x0][0x3c8] ;  /* 0x00007900ff0477ac */ /* 0x000ee20008000a00 */
[----:B------:R-:W-:Y:S01]  /*1960*/  IMAD.WIDE.U32 R4, R22, UR12, R2 ;  /* 0x0000000c16047c25 */ /* 0x000fe2000f8e0002 */
[----:B------:R-:W-:-:S03]  /*1970*/  LOP3.LUT R152, R14, 0x120, RZ, 0xc0, !PT ;  /* 0x000001200e987812 */ /* 0x000fc600078ec0ff */
[C---:B------:R-:W-:Y:S02]  /*1980*/  IMAD R7, R22.reuse, UR15, R7 ;  /* 0x0000000f16077c24 */ /* 0x040fe4000f8e0207 */
[----:B------:R-:W-:Y:S02]  /*1990*/  IMAD R5, R22, UR13, R5 ;  /* 0x0000000d16057c24 */ /* 0x000fe4000f8e0205 */
[----:B----4-:R-:W-:-:S04]  /*19a0*/  IMAD.WIDE.U32 R6, R0, UR8, R6 ;  /* 0x0000000800067c25 */ /* 0x010fc8000f8e0006 */
[----:B-1----:R-:W-:Y:S01]  /*19b0*/  IMAD.WIDE.U32 R2, R9, 0x80, R22 ;  /* 0x0000008009027825 */ /* 0x002fe200078e0016 */
[----:B--2---:R-:W-:-:S03]  /*19c0*/  LEA R155, P1, R6, UR18, 0x1 ;  /* 0x00000012069b7c11 */ /* 0x004fc6000f8208ff */
[C---:B------:R-:W-:Y:S02]  /*19d0*/  IMAD R9, R8.reuse, UR8, RZ ;  /* 0x0000000808097c24 */ /* 0x040fe4000f8e02ff */
[----:B------:R-:W-:Y:S01]  /*19e0*/  IMAD R8, R8, UR10, RZ ;  /* 0x0000000a08087c24 */ /* 0x000fe2000f8e02ff */
[----:B------:R1:W-:Y:S01]  /*19f0*/  STL [R1+0x150], R155 ;  /* 0x0001509b01007387 */ /* 0x0003e20000100800 */
[C---:B------:R-:W-:Y:S02]  /*1a00*/  IMAD R12, R0.reuse, UR9, R9 ;  /* 0x00000009000c7c24 */ /* 0x040fe4000f8e0209 */
[----:B------:R-:W-:Y:S01]  /*1a10*/  IMAD R9, R0, UR11, R8 ;  /* 0x0000000b00097c24 */ /* 0x000fe2000f8e0208 */
[----:B------:R-:W-:Y:S01]  /*1a20*/  LOP3.LUT R8, R10, 0x18, R218, 0x78, !PT ;  /* 0x000000180a087812 */ /* 0x000fe200078e78da */
[----:B------:R-:W-:Y:S01]  /*1a30*/  IMAD.WIDE.U32 R4, R0, UR10, R4 ;  /* 0x0000000a00047c25 */ /* 0x000fe2000f8e0004 */
[----:B------:R-:W-:Y:S01]  /*1a40*/  IADD3 R10, P0, PT, R158, UR36, RZ ;  /* 0x000000249e0a7c10 */ /* 0x000fe2000ff1e0ff */
[----:B------:R-:W-:Y:S01]  /*1a50*/  UIADD3 UR10, UPT, UPT, -UR25, UR29, URZ ;  /* 0x0000001d190a7290 */ /* 0x000fe2000fffe1ff */
[----:B------:R-:W-:Y:S01]  /*1a60*/  LOP3.LUT R8, R8, 0x1f20, R11, 0xf8, !PT ;  /* 0x00001f2008087812 */ /* 0x000fe200078ef80b */
[----:B------:R-:W-:-:S02]  /*1a70*/  IMAD.IADD R7, R7, 0x1, R12 ;  /* 0x0000000107077824 */ /* 0x000fc400078e020c */
[----:B------:R-:W-:Y:S01]  /*1a80*/  IMAD.X R11, RZ, RZ, UR33, P0 ;  /* 0x00000021ff0b7e24 */ /* 0x000fe200080e06ff */
[----:B-----5:R-:W-:Y:S01]  /*1a90*/  LEA R16, P0, R4, UR16, 0x1 ;  /* 0x0000001004107c11 */ /* 0x020fe2000f8008ff */
[----:B------:R-:W-:Y:S01]  /*1aa0*/  IMAD.IADD R5, R5, 0x1, R9 ;  /* 0x0000000105057824 */ /* 0x000fe200078e0209 */
[----:B------:R-:W-:Y:S01]  /*1ab0*/  LEA.HI.X R154, R6, UR19, R7, 0x1, P1 ;  /* 0x00000013069a7c11 */ /* 0x000fe200088f0c07 */
[----:B---3--:R-:W-:Y:S01]  /*1ac0*/  IMAD.U32 R0, RZ, RZ, UR4 ;  /* 0x00000004ff007e24 */ /* 0x008fe2000f8e00ff */
[----:B------:R-:W-:Y:S01]  /*1ad0*/  UMOV UR4, 0x400 ;  /* 0x0000040000047882 */ /* 0x000fe20000000000 */
[----:B------:R1:W-:Y:S01]  /*1ae0*/  STL [R1+0x158], R16 ;  /* 0x0001581001007387 */ /* 0x0003e20000100800 */
[----:B------:R-:W-:Y:S01]  /*1af0*/  LEA.HI.X R15, R4, UR17, R5, 0x1, P0 ;  /* 0x00000011040f7c11 */ /* 0x000fe200080f0c05 */
[----:B------:R-:W-:Y:S01]  /*1b00*/  IMAD.WIDE.U32 R10, R0, UR32, R10 ;  /* 0x00000020000a7c25 */ /* 0x000fe2000f8e000a */
[----:B------:R-:W-:Y:S01]  /*1b10*/  ISETP.GE.AND P0, PT, R22, UR10, PT ;  /* 0x0000000a16007c0c */ /* 0x000fe2000bf06270 */
[----:B------:R1:W-:Y:S01]  /*1b20*/  STL [R1+0x14c], R154 ;  /* 0x00014c9a01007387 */ /* 0x0003e20000100800 */
[----:B------:R-:W-:Y:S01]  /*1b30*/  LOP3.LUT R0, R214, 0x18, RZ, 0xc0, !PT ;  /* 0x00000018d6007812 */ /* 0x000fe200078ec0ff */
[----:B------:R-:W-:Y:S01]  /*1b40*/  ULEA UR6, UR6, UR4, 0x18 ;  /* 0x0000000406067291 */ /* 0x000fe2000f8ec0ff */
[C---:B------:R-:W-:Y:S01]  /*1b50*/  LOP3.LUT R5, R213.reuse, 0x30, RZ, 0xc0, !PT ;  /* 0x00000030d5057812 */ /* 0x040fe200078ec0ff */
[----:B------:R1:W-:Y:S01]  /*1b60*/  STL [R1+0x154], R15 ;  /* 0x0001540f01007387 */ /* 0x0003e20000100800 */
[----:B------:R-:W-:Y:S01]  /*1b70*/  IMAD.U32 R6, RZ, RZ, UR5 ;  /* 0x00000005ff067e24 */ /* 0x000fe2000f8e00ff */
[----:B------:R-:W-:-:S02]  /*1b80*/  LOP3.LUT R4, R213, 0x8, RZ, 0xc0, !PT ;  /* 0x00000008d5047812 */ /* 0x000fc400078ec0ff */
[----:B------:R1:W-:Y:S01]  /*1b90*/  STL [R1+0x144], R157 ;  /* 0x0001449d01007387 */ /* 0x0003e20000100800 */
[----:B------:R-:W-:Y:S02]  /*1ba0*/  LOP3.LUT R13, R0, 0xc0, R14, 0xf8, !PT ;  /* 0x000000c0000d7812 */ /* 0x000fe400078ef80e */
[----:B------:R-:W-:Y:S01]  /*1bb0*/  LEA.HI R251, R153, R5, RZ, 0x1e ;  /* 0x0000000599fb7211 */ /* 0x000fe200078ff0ff */
[----:B------:R1:W-:Y:S01]  /*1bc0*/  STL [R1+0x148], R156 ;  /* 0x0001489c01007387 */ /* 0x0003e20000100800 */
[----:B------:R-:W-:Y:S01]  /*1bd0*/  LOP3.LUT R150, R13, R4, RZ, 0x3c, !PT ;  /* 0x000000040d967212 */ /* 0x000fe200078e3cff */
[----:B------:R-:W-:Y:S01]  /*1be0*/  IMAD R5, R6, UR32, R11 ;  /* 0x0000002006057c24 */ /* 0x000fe2000f8e020b */
        /* <DEDUP_REMOVED lines=31> */
.L_x_798:
[----:B------:R3:W-:Y:S02]  /*1de0*/  STS.128 [R221+0x4000], RZ ;  /* 0x004000ffdd007388 */ /* 0x0007e40000000c00 */
.L_x_797:
[----:B------:R-:W-:Y:S05]  /*1df0*/  BSYNC.RECONVERGENT B0 ;  /* 0x0000000000007941 */ /* 0x000fea0003800200 */
.L_x_796:
        /* <DEDUP_REMOVED lines=36> */
.L_x_801:
[----:B------:R2:W-:Y:S02]  /*2040*/  STS.128 [R221+0x4800], RZ ;  /* 0x004800ffdd007388 */ /* 0x0005e40000000c00 */
.L_x_800:
[----:B------:R-:W-:Y:S05]  /*2050*/  BSYNC.RECONVERGENT B0 ;  /* 0x0000000000007941 */ /* 0x000fea0003800200 */
.L_x_799:
        /* <DEDUP_REMOVED lines=36> */
.L_x_804:
[----:B------:R2:W-:Y:S02]  /*22a0*/  STS.128 [R221+0x5000], RZ ;  /* 0x005000ffdd007388 */ /* 0x0005e40000000c00 */
.L_x_803:
[----:B------:R-:W-:Y:S05]  /*22b0*/  BSYNC.RECONVERGENT B0 ;  /* 0x0000000000007941 */ /* 0x000fea0003800200 */
.L_x_802:
        /* <DEDUP_REMOVED lines=37> */
.L_x_807:
[----:B------:R2:W-:Y:S02]  /*2510*/  STS.128 [R221+0x5800], RZ ;  /* 0x005800ffdd007388 */ /* 0x0005e40000000c00 */
.L_x_806:
[----:B------:R-:W-:Y:S05]  /*2520*/  BSYNC.RECONVERGENT B0 ;  /* 0x0000000000007941 */ /* 0x000fea0003800200 */
.L_x_805:
        /* <DEDUP_REMOVED lines=32> */
.L_x_810:
[----:B------:R2:W-:Y:S02]  /*2730*/  STS.128 [R221+0x8000], RZ ;  /* 0x008000ffdd007388 */ /* 0x0005e40000000c00 */
.L_x_809:
[----:B------:R-:W-:Y:S05]  /*2740*/  BSYNC.RECONVERGENT B0 ;  /* 0x0000000000007941 */ /* 0x000fea0003800200 */
.L_x_808:
        /* <DEDUP_REMOVED lines=31> */
.L_x_813:
[----:B------:R2:W-:Y:S02]  /*2940*/  STS.128 [R221+0x8800], RZ ;  /* 0x008800ffdd007388 */ /* 0x0005e40000000c00 */
.L_x_812:
[----:B------:R-:W-:Y:S05]  /*2950*/  BSYNC.RECONVERGENT B0 ;  /* 0x0000000000007941 */ /* 0x000fea0003800200 */
.L_x_811:
[----:B------:R-:W5:Y:S01]  /*2960*/  LDCU.64 UR8, c[0x0][0x538] ;  /* 0x0000a700ff0877ac */ /* 0x000f620008000a00 */
[----:B------:R-:W0:Y:S01]  /*2970*/  LDGDEPBAR ;  /* 0x00000000000079af */ /* 0x000e220000000000 */
[----:B-----5:R-:W-:-:S04]  /*2980*/  UISETP.NE.U32.AND UP1, UPT, UR8, URZ, UPT ;  /* 0x000000ff0800728c */ /* 0x020fc8000bf25070 */
[----:B------:R-:W-:Y:S02]  /*2990*/  UISETP.NE.AND.EX UP1, UPT, UR9, URZ, UPT, UP1 ;  /* 0x000000ff0900728c */ /* 0x000fe4000bf25310 */
[----:B------:R-:W-:Y:S01]  /*29a0*/  USHF.L.U32 UR18, UR12, 0x6, URZ ;  /* 0x000000060c127899 */ /* 0x000fe200080006ff */
[----:B------:R-:W-:-:S04]  /*29b0*/  DEPBAR.LE SB0, 0x0 ;  /* 0x000080000000791a */ /* 0x000fc80000000000 */
[----:B------:R-:W-:-:S04]  /*29c0*/  PLOP3.LUT P0, PT, PT, PT, UP1, 0x80, 0x8 ;  /* 0x000000000008781c */ /* 0x000fc80003f0f018 */
[----:B------:R-:W5:Y:S01]  /*29d0*/  @UP1 LDCU.64 UR4, c[0x0][0x540] ;  /* 0x0000a800ff0417ac */ /* 0x000f620008000a00 */
[----:B------:R-:W-:Y:S02]  /*29e0*/  @UP1 UMOV UR33, URZ ;  /* 0x000000ff00211c82 */ /* 0x000fe40008000000 */
[----:B-----5:R-:W-:Y:S01]  /*29f0*/  @UP1 UIMAD.WIDE.U32 UR32, UR31, UR4, UR32 ;  /* 0x000000041f2012a5 */ /* 0x020fe2000f8e0020 */
[----:B------:R-:W5:Y:S03]  /*2a00*/  @UP1 LDCU UR4, c[0x0][0x458] ;  /* 0x00008b00ff0417ac */ /* 0x000f660008000800 */
[----:B------:R-:W-:Y:S02]  /*2a10*/  @UP1 UIMAD UR5, UR31, UR5, UR33 ;  /* 0x000000051f0512a4 */ /* 0x000fe4000f8e0221 */
[----:B------:R-:W-:-:S04]  /*2a20*/  @UP1 ULEA UR8, UP0, UR32, UR8, 0x2 ;  /* 0x0000000820081291 */ /* 0x000fc8000f8010ff */
[----:B------:R-:W-:Y:S02]  /*2a30*/  @UP1 ULEA.HI.X UR9, UR32, UR9, UR5, 0x2, UP0 ;  /* 0x0000000920091291 */ /* 0x000fe400080f1405 */
[----:B-12---:R-:W-:-:S04]  /*2a40*/  IMAD.U32 R2, RZ, RZ, UR8 ;  /* 0x00000008ff027e24 */ /* 0x006fc8000f8e00ff */
[----:B------:R-:W-:-:S05]  /*2a50*/  MOV R3, UR9 ;  /* 0x0000000900037c02 */ /* 0x000fca0008000f00 */
[----:B------:R-:W2:Y:S01]  /*2a60*/  @P0 LDG.E R2, desc[UR26][R2.64] ;  /* 0x0000001a02020981 */ /* 0x000ea2000c1e1900 */
[----:B-----5:R-:W2:Y:S01]  /*2a70*/  @P0 MUFU.RCP R0, UR4 ;  /* 0x0000000400000d08 */ /* 0x020ea20008001000 */
[----:B------:R-:W-:Y:S01]  /*2a80*/  USHF.L.U64.HI UR4, UR12, 0x6, UR13 ;  /* 0x000000060c047899 */ /* 0x000fe2000801020d */
[----:B------:R-:W-:Y:S01]  /*2a90*/  BSSY.RECONVERGENT B0, `(.L_x_814) ;  /* 0x0000028000007945 */ /* 0x000fe20003800200 */
[----:B------:R-:W-:Y:S02]  /*2aa0*/  UIMAD.WIDE.U32 UR18, UR18, UR22, URZ ;  /* 0x00000016121272a5 */ /* 0x000fe4000f8e00ff */
[----:B------:R-:W-:Y:S01]  /*2ab0*/  UIMAD UR4, UR4, UR22, URZ ;  /* 0x00000016040472a4 */ /* 0x000fe2000f8e02ff */
[----:B------:R-:W-:-:S03]  /*2ac0*/  UMOV UR5, URZ ;  /* 0x000000ff00057c82 */ /* 0x000fc60008000000 */
[----:B------:R-:W-:Y:S01]  /*2ad0*/  UIADD3 UR4, UPT, UPT, UR19, UR4, URZ ;  /* 0x0000000413047290 */ /* 0x000fe2000fffe0ff */
[----:B------:R-:W-:Y:S01]  /*2ae0*/  BAR.SYNC.DEFER_BLOCKING 0x0 ;  /* 0x0000000000007b1d */ /* 0x000fe20000010000 */
[----:B--2---:R-:W-:-:S05]  /*2af0*/  @P0 FMUL.FTZ R0, R2, R0 ;  /* 0x0000000002000220 */ /* 0x004fca0000410000 */
        /* <DEDUP_REMOVED lines=28> */
.L_x_816:
[----:B------:R2:W-:Y:S01]  /*2cc0*/  STS.128 [R221+0xb000], RZ ;  /* 0x00b000ffdd007388 */ /* 0x0005e20000000c00 */
[----:B------:R-:W-:Y:S05]  /*2cd0*/  BRA `(.L_x_817) ;  /* 0x00000000000c7947 */ /* 0x000fea0003800000 */
.L_x_815:
[----:B------:R1:W-:Y:S04]  /*2ce0*/  STS.128 [R221+0x9000], RZ ;  /* 0x009000ffdd007388 */ /* 0x0003e80000000c00 */
[----:B------:R1:W-:Y:S04]  /*2cf0*/  STS.128 [R221+0xa000], RZ ;  /* 0x00a000ffdd007388 */ /* 0x0003e80000000c00 */
[----:B------:R1:W-:Y:S02]  /*2d00*/  STS.128 [R221+0xb000], RZ ;  /* 0x00b000ffdd007388 */ /* 0x0003e40000000c00 */
.L_x_817:
[----:B------:R-:W-:Y:S05]  /*2d10*/  BSYNC.RECONVERGENT B0 ;  /* 0x0000000000007941 */ /* 0x000fea0003800200 */
.L_x_814:
[----:B------:R-:W-:Y:S01]  /*2d20*/  ISETP.GE.AND P0, PT, R12, UR17, PT ;  /* 0x000000110c007c0c */ /* 0x000fe2000bf06270 */
[C---:B------:R-:W-:Y:S01]  /*2d30*/  IMAD.SHL.U32 R0, R218.reuse, 0x2, RZ ;  /* 0x00000002da007824 */ /* 0x040fe200078e00ff */
[----:B------:R-:W-:Y:S01]  /*2d40*/  BSSY.RECONVERGENT B0, `(.L_x_818) ;  /* 0x0000023000007945 */ /* 0x000fe20003800200 */
[----:B------:R-:W-:-:S03]  /*2d50*/  IMAD.SHL.U32 R4, R218, 0x10, RZ ;  /* 0x00000010da047824 */ /* 0x000fc600078e00ff */
[----:B------:R-:W-:Y:S02]  /*2d60*/  LOP3.LUT R159, R0, 0x6, RZ, 0xc0, !PT ;  /* 0x00000006009f7812 */ /* 0x000fe400078ec0ff */
[----:B------:R-:W-:-:S05]  /*2d70*/  LOP3.LUT R215, R4, 0x3e00, RZ, 0xc0, !PT ;  /* 0x00003e0004d77812 */ /* 0x000fca00078ec0ff */
        /* <DEDUP_REMOVED lines=30> */
.L_x_820:
[----:B------:R2:W-:Y:S02]  /*2f60*/  STS.128 [R221+0xb800], RZ ;  /* 0x00b800ffdd007388 */ /* 0x0005e40000000c00 */
.L_x_819:
[----:B------:R-:W-:Y:S05]  /*2f70*/  BSYNC.RECONVERGENT B0 ;  /* 0x0000000000007941 */ /* 0x000fea0003800200 */
.L_x_818:
        /* <DEDUP_REMOVED lines=24> */
[----:B------:R-:W1:Y:S04]  /*3100*/  LDSM.16.M88.4 R52, [R2+0x6000] ;  /* 0x006000000234783b */ /* 0x000e680000000200 */
[----:B------:R-:W1:Y:S01]  /*3110*/  LDSM.16.M88.4 R40, [R2+0x6c00] ;  /* 0x006c00000228783b */ /* 0x000e620000000200 */
[-C--:B--2---:R-:W-:Y:S03]  /*3120*/  HMMA.16816.F32 R108, R8, R16.reuse, RZ ;  /* 0x00000010086c723c */ /* 0x084fe600000018ff */
[----:B------:R-:W-:Y:S05]  /*3130*/  LDSM.16.M88.4 R144, [R2+0x8c00] ;  /* 0x008c00000290783b */ /* 0x000fea0000000200 */
[C---:B----4-:R-:W-:Y:S08]  /*3140*/  HMMA.16816.F32 R56, R4.reuse, R16, RZ ;  /* 0x000000100438723c */ /* 0x050ff000000018ff */
[-C--:B------:R-:W-:Y:S08]  /*3150*/  HMMA.16816.F32 R104, R4, R18.reuse, RZ ;  /* 0x000000120468723c */ /* 0x080ff000000018ff */
[----:B------:R-:W-:Y:S01]  /*3160*/  HMMA.16816.F32 R100, R8, R18, RZ ;  /* 0x000000120864723c */ /* 0x000fe200000018ff */
[----:B------:R-:W2:Y:S07]  /*3170*/  LDSM.16.M88.4 R16, [R20] ;  /* 0x000000001410783b */ /* 0x000eae0000000200 */
[C---:B-----5:R-:W-:Y:S08]  /*3180*/  HMMA.16816.F32 R36, R4.reuse, R32, RZ ;  /* 0x000000200424723c */ /* 0x060ff000000018ff */
[C---:B---3--:R-:W-:Y:S08]  /*3190*/  HMMA.16816.F32 R68, R4.reuse, R28, RZ ;  /* 0x0000001c0444723c */ /* 0x048ff000000018ff */
[C---:B------:R-:W-:Y:S08]  /*31a0*/  HMMA.16816.F32 R96, R4.reuse, R34, RZ ;  /* 0x000000220460723c */ /* 0x040ff000000018ff */
[C---:B-1----:R-:W-:Y:S08]  /*31b0*/  HMMA.16816.F32 R88, R4.reuse, R24, RZ ;  /* 0x000000180458723c */ /* 0x042ff000000018ff */
[C---:B------:R-:W-:Y:S08]  /*31c0*/  HMMA.16816.F32 R92, R4.reuse, R30, RZ ;  /* 0x0000001e045c723c */ /* 0x040ff000000018ff */
[----:B------:R-:W-:Y:S08]  /*31d0*/  HMMA.16816.F32 R84, R4, R26, RZ ;  /* 0x0000001a0454723c */ /* 0x000ff000000018ff */
[C---:B------:R-:W-:Y:S08]  /*31e0*/  HMMA.16816.F32 R80, R8.reuse, R32, RZ ;  /* 0x000000200850723c */ /* 0x040ff000000018ff */
[C---:B------:R-:W-:Y:S01]  /*31f0*/  HMMA.16816.F32 R76, R8.reuse, R34, RZ ;  /* 0x00000022084c723c */ /* 0x040fe200000018ff */
[----:B------:R-:W-:Y:S07]  /*3200*/  LDSM.16.M88.4 R32, [R0+0x7400] ;  /* 0x007400000020783b */ /* 0x000fee0000000200 */
[C---:B------:R-:W-:Y:S08]  /*3210*/  HMMA.16816.F32 R72, R8.reuse, R28, RZ ;  /* 0x0000001c0848723c */ /* 0x040ff000000018ff */
[C---:B------:R-:W-:Y:S01]  /*3220*/  HMMA.16816.F32 R64, R8.reuse, R30, RZ ;  /* 0x0000001e0840723c */ /* 0x040fe200000018ff */
[----:B------:R-:W-:Y:S07]  /*3230*/  LDSM.16.M88.4 R28, [R0+0x7800] ;  /* 0x00780000001c783b */ /* 0x000fee0000000200 */
[C---:B------:R-:W-:Y:S08]  /*3240*/  HMMA.16816.F32 R60, R8.reuse, R24, RZ ;  /* 0x00000018083c723c */ /* 0x040ff000000018ff */
[----:B------:R-:W-:Y:S01]  /*3250*/  HMMA.16816.F32 R4, R8, R26, RZ ;  /* 0x0000001a0804723c */ /* 0x000fe200000018ff */
[----:B------:R-:W-:Y:S04]  /*3260*/  LDSM.16.M88.4 R8, [R3+0x3000] ;  /* 0x003000000308783b */ /* 0x000fe80000000200 */
[----:B------:R-:W-:Y:S03]  /*3270*/  LDSM.16.M88.4 R24, [R0+0x7c00] ;  /* 0x007c00000018783b */ /* 0x000fe60000000200 */
[C---:B------:R-:W-:Y:S01]  /*3280*/  HMMA.16816.F32 R120, R12.reuse, R48, R36 ;  /* 0x000000300c78723c */ /* 0x040fe20000001824 */
[----:B------:R-:W1:Y:S07]  /*3290*/  LDSM.16.M88.4 R36, [R0+0x7000] ;  /* 0x007000000024783b */ /* 0x000e6e0000000200 */
[C---:B------:R-:W-:Y:S08]  /*32a0*/  HMMA.16816.F32 R116, R12.reuse, R44, R68 ;  /* 0x0000002c0c74723c */ /* 0x040ff00000001844 */
[C---:B------:R-:W-:Y:S08]  /*32b0*/  HMMA.16816.F32 R140, R12.reuse, R50, R96 ;  /* 0x000000320c8c723c */ /* 0x040ff00000001860 */
[C---:B------:R-:W-:Y:S08]  /*32c0*/  HMMA.16816.F32 R56, R12.reuse, R52, R56 ;  /* 0x000000340c38723c */ /* 0x040ff00000001838 */
[C---:B------:R-:W-:Y:S08]  /*32d0*/  HMMA.16816.F32 R68, R12.reuse, R40, R88 ;  /* 0x000000280c44723c */ /* 0x040ff00000001858 */
[C---:B------:R-:W-:Y:S08]  /*32e0*/  HMMA.16816.F32 R128, R12.reuse, R54, R104 ;  /* 0x000000360c80723c */ /* 0x040ff00000001868 */
[C---:B------:R-:W-:Y:S08]  /*32f0*/  HMMA.16816.F32 R136, R12.reuse, R46, R92 ;  /* 0x0000002e0c88723c */ /* 0x040ff0000000185c */
[----:B------:R-:W-:Y:S01]  /*3300*/  HMMA.16816.F32 R96, R12, R42, R84 ;  /* 0x0000002a0c60723c */ /* 0x000fe20000001854 */
[----:B------:R-:W3:Y:S04]  /*3310*/  LDSM.16.M88.4 R12, [R3+0x2000] ;  /* 0x00200000030c783b */ /* 0x000ee80000000200 */
[----:B------:R-:W-:Y:S03]  /*3320*/  LDSM.16.M88.4 R84, [R2+0x7c00] ;  /* 0x007c00000254783b */ /* 0x000fe60000000200 */
[C---:B--2---:R-:W-:Y:S08]  /*3330*/  HMMA.16816.F32 R104, R16.reuse, R50, R76 ;  /* 0x000000321068723c */ /* 0x044ff0000000184c */
[C---:B------:R-:W-:Y:S08]  /*3340*/  HMMA.16816.F32 R112, R16.reuse, R40, R60 ;  /* 0x000000281070723c */ /* 0x040ff0000000183c */
[C---:B------:R-:W-:Y:S01]  /*3350*/  HMMA.16816.F32 R76, R16.reuse, R42, R4 ;  /* 0x0000002a104c723c */ /* 0x040fe20000001804 */
[----:B------:R-:W-:Y:S04]  /*3360*/  LDSM.16.M88.4 R4, [R20+0x3000] ;  /* 0x003000001404783b */ /* 0x000fe80000000200 */
[----:B------:R-:W2:Y:S03]  /*3370*/  LDSM.16.M88.4 R40, [R2+0x7000] ;  /* 0x007000000228783b */ /* 0x000ea60000000200 */
[C---:B------:R-:W-:Y:S01]  /*3380*/  HMMA.16816.F32 R124, R16.reuse, R48, R80 ;  /* 0x00000030107c723c */ /* 0x040fe20000001850 */
[----:B------:R-:W-:Y:S07]  /*3390*/  LDSM.16.M88.4 R80, [R2+0x7800] ;  /* 0x007800000250783b */ /* 0x000fee0000000200 */
[C---:B------:R-:W-:Y:S08]  /*33a0*/  HMMA.16816.F32 R132, R16.reuse, R44, R72 ;  /* 0x0000002c1084723c */ /* 0x040ff00000001848 */
[C---:B------:R-:W-:Y:S08]  /*33b0*/  HMMA.16816.F32 R108, R16.reuse, R52, R108 ;  /* 0x00000034106c723c */ /* 0x040ff0000000186c */
[C---:B------:R-:W-:Y:S08]  /*33c0*/  HMMA.16816.F32 R92, R16.reuse, R54, R100 ;  /* 0x00000036105c723c */ /* 0x040ff00000001864 */
[----:B------:R-:W-:Y:S01]  /*33d0*/  HMMA.16816.F32 R88, R16, R46, R64 ;  /* 0x0000002e1058723c */ /* 0x000fe20000001840 */
[----:B------:R-:W4:Y:S04]  /*33e0*/  LDSM.16.M88.4 R44, [R2+0x7400] ;  /* 0x00740000022c783b */ /* 0x000f280000000200 */
[----:B------:R-:W5:Y:S03]  /*33f0*/  LDSM.16.M88.4 R16, [R20+0x2000] ;  /* 0x002000001410783b */ /* 0x000f660000000200 */
        /* <DEDUP_REMOVED lines=8> */
[C---:B---3--:R-:W-:Y:S08]  /*3480*/  HMMA.16816.F32 R140, R12.reuse, R24, R112 ;  /* 0x000000180c8c723c */ /* 0x048ff00000001870 */
[C---:B------:R-:W-:Y:S08]  /*3490*/  HMMA.16816.F32 R100, R12.reuse, R38, R92 ;  /* 0x000000260c64723c */ /* 0x040ff0000000185c */
[C---:B------:R-:W-:Y:S08]  /*34a0*/  HMMA.16816.F32 R112, R12.reuse, R28, R132 ;  /* 0x0000001c0c70723c */ /* 0x040ff00000001884 */
[----:B------:R-:W-:Y:S08]  /*34b0*/  HMMA.16816.F32 R92, R12, R34, R104 ;  /* 0x000000220c5c723c */ /* 0x000ff00000001868 */
[----:B--2---:R-:W-:Y:S08]  /*34c0*/  HMMA.16816.F32 R132, R4, R40, R72 ;  /* 0x000000280484723c */ /* 0x004ff00000001848 */
[----:B------:R-:W-:Y:S01]  /*34d0*/  HMMA.16816.F32 R104, R12, R26, R76 ;  /* 0x0000001a0c68723c */ /* 0x000fe2000000184c */
[----:B------:R-:W-:Y:S07]  /*34e0*/  LDSM.16.M88.4 R24, [R0+0x8800] ;  /* 0x008800000018783b */ /* 0x000fee0000000200 */
[----:B------:R-:W-:Y:S01]  /*34f0*/  HMMA.16816.F32 R72, R4, R86, R8 ;  /* 0x000000560448723c */ /* 0x000fe20000001808 */
[----:B------:R-:W1:Y:S07]  /*3500*/  LDSM.16.M88.4 R8, [R3+0x5000] ;  /* 0x005000000308783b */ /* 0x000e6e0000000200 */
[C---:B------:R-:W-:Y:S01]  /*3510*/  HMMA.16816.F32 R108, R12.reuse, R36, R108 ;  /* 0x000000240c6c723c */ /* 0x040fe2000000186c */
[----:B------:R-:W-:Y:S07]  /*3520*/  LDSM.16.M88.4 R36, [R0+0x8c00] ;  /* 0x008c00000024783b */ /* 0x000fee0000000200 */
[C---:B------:R-:W-:Y:S01]  /*3530*/  HMMA.16816.F32 R96, R12.reuse, R32, R124 ;  /* 0x000000200c60723c */ /* 0x040fe2000000187c */
[----:B------:R-:W2:Y:S07]  /*3540*/  LDSM.16.M88.4 R32, [R0+0x8000] ;  /* 0x008000000020783b */ /* 0x000eae0000000200 */
[----:B------:R-:W-:Y:S01]  /*3550*/  HMMA.16816.F32 R116, R12, R30, R88 ;  /* 0x0000001e0c74723c */ /* 0x000fe20000001858 */
[----:B------:R3:W2:Y:S04]  /*3560*/  LDSM.16.M88.4 R28, [R0+0x8400] ;  /* 0x00840000001c783b */ /* 0x0006a80000000200 */
[----:B------:R-:W2:Y:S03]  /*3570*/  LDSM.16.M88.4 R12, [R3+0x4000] ;  /* 0x00400000030c783b */ /* 0x000ea60000000200 */
[C---:B------:R-:W-:Y:S08]  /*3580*/  HMMA.16816.F32 R128, R4.reuse, R42, R68 ;  /* 0x0000002a0480723c */ /* 0x040ff00000001844 */
[C---:B----4-:R-:W-:Y:S08]  /*3590*/  HMMA.16816.F32 R124, R4.reuse, R44, R64 ;  /* 0x0000002c047c723c */ /* 0x050ff00000001840 */
[----:B------:R-:W-:Y:S01]  /*35a0*/  HMMA.16816.F32 R76, R4, R82, R52 ;  /* 0x00000052044c723c */ /* 0x000fe20000001834 */
[----:B------:R-:W-:Y:S01]  /*35b0*/  LDSM.16.M88.4 R52, [R20+0x4000] ;  /* 0x004000001434783b */ /* 0x000fe20000000200 */
[----:B---3--:R-:W-:-:S06]  /*35c0*/  LOP3.LUT R0, R22, 0x7, RZ, 0xc0, !PT ;  /* 0x0000000716007812 */ /* 0x008fcc00078ec0ff */
[C---:B------:R-:W-:Y:S08]  /*35d0*/  HMMA.16816.F32 R88, R4.reuse, R46, R60 ;  /* 0x0000002e0458723c */ /* 0x040ff0000000183c */
[C---:B------:R-:W-:Y:S01]  /*35e0*/  HMMA.16816.F32 R136, R4.reuse, R84, R48 ;  /* 0x000000540488723c */ /* 0x040fe20000001830 */
[----:B------:R-:W-:Y:S07]  /*35f0*/  LDSM.16.M88.4 R48, [R2+0x8000] ;  /* 0x008000000230783b */ /* 0x000fee0000000200 */
[----:B------:R-:W-:Y:S01]  /*3600*/  HMMA.16816.F32 R120, R4, R80, R56 ;  /* 0x000000500478723c */ /* 0x000fe20000001838 */
[----:B------:R3:W-:Y:S07]  /*3610*/  LDSM.16.M88.4 R4, [R20+0x5000] ;  /* 0x005000001404783b */ /* 0x0007ee0000000200 */
[C---:B-----5:R-:W-:Y:S08]  /*3620*/  HMMA.16816.F32 R68, R16.reuse, R40, R108 ;  /* 0x000000281044723c */ /* 0x060ff0000000186c */
[C---:B------:R-:W-:Y:S01]  /*3630*/  HMMA.16816.F32 R64, R16.reuse, R42, R100 ;  /* 0x0000002a1040723c */ /* 0x040fe20000001864 */
[----:B------:R-:W4:Y:S07]  /*3640*/  LDSM.16.M88.4 R40, [R2+0x8800] ;  /* 0x008800000228783b */ /* 0x000f2e0000000200 */
[----:B------:R-:W-:Y:S01]  /*3650*/  HMMA.16816.F32 R108, R16, R82, R116 ;  /* 0x00000052106c723c */ /* 0x000fe20000001874 */
[----:B---3--:R-:W-:-:S05]  /*3660*/  VIADD R20, R159, UR21 ;  /* 0x000000159f147c36 */ /* 0x008fca0008000000 */
[----:B------:R-:W-:Y:S02]  /*3670*/  ISETP.GE.U32.AND P1, PT, R20, UR28, PT ;  /* 0x0000001c14007c0c */ /* 0x000fe4000bf26070 */
[C---:B------:R-:W-:Y:S08]  /*3680*/  HMMA.16816.F32 R56, R16.reuse, R44, R96 ;  /* 0x0000002c1038723c */ /* 0x040ff00000001860 */
[----:B------:R-:W-:Y:S01]  /*3690*/  HMMA.16816.F32 R60, R16, R46, R92 ;  /* 0x0000002e103c723c */ /* 0x000fe2000000185c */
[----:B------:R3:W5:Y:S01]  /*36a0*/  LDSM.16.M88.4 R44, [R2+0x8400] ;  /* 0x00840000022c783b */ /* 0x0007620000000200 */
[----:B------:R-:W-:-:S06]  /*36b0*/  DEPBAR.LE SB0, 0x0 ;  /* 0x000080000000791a */ /* 0x000fcc0000000000 */
[C---:B------:R-:W-:Y:S08]  /*36c0*/  HMMA.16816.F32 R112, R16.reuse, R80, R112 ;  /* 0x000000501070723c */ /* 0x040ff00000001870 */
[C---:B------:R-:W-:Y:S08]  /*36d0*/  HMMA.16816.F32 R116, R16.reuse, R84, R140 ;  /* 0x000000541074723c */ /* 0x040ff0000000188c */
[----:B------:R-:W-:Y:S01]  /*36e0*/  HMMA.16816.F32 R104, R16, R86, R104 ;  /* 0x000000561068723c */ /* 0x000fe20000001868 */
[----:B---3--:R-:W-:-:S04]  /*36f0*/  LOP3.LUT R2, R213, 0x1f0, RZ, 0xc0, !PT ;  /* 0x000001f0d5027812 */ /* 0x008fc800078ec0ff */
[----:B------:R-:W-:Y:S01]  /*3700*/  IADD3 R21, PT, PT, R0, UR25, R2 ;  /* 0x0000001900157c10 */ /* 0x000fe2000fffe002 */
[----:B------:R-:W-:Y:S02]  /*3710*/  IMAD.U32 R0, RZ, RZ, UR28 ;  /* 0x0000001cff007e24 */ /* 0x000fe4000f8e00ff */
[----:B-1----:R-:W-:Y:S02]  /*3720*/  HMMA.16816.F32 R80, R8, R26, R76 ;  /* 0x0000001a0850723c */ /* 0x002fe4000000184c */
[----:B------:R1:W-:Y:S01]  /*3730*/  STL [R1+0x80], R21 ;  /* 0x0000801501007387 */ /* 0x0003e20000100800 */
[----:B------:R-:W-:-:S05]  /*3740*/  IADD3 R0, PT, PT, R0, -UR29, R21 ;  /* 0x8000001d00007c10 */ /* 0x000fca000fffe015 */
[C---:B--2---:R-:W-:Y:S08]  /*3750*/  HMMA.16816.F32 R100, R8.reuse, R32, R132 ;  /* 0x000000200864723c */ /* 0x044ff00000001884 */
        /* <DEDUP_REMOVED lines=11> */
[----:B----4-:R-:W-:Y:S01]  /*3810*/  HMMA.16816.F32 R108, R52, R42, R8 ;  /* 0x0000002a346c723c */ /* 0x010fe20000001808 */
[----:B------:R-:W-:-:S02]  /*3820*/  VIADD R10, R20, 0x1 ;  /* 0x00000001140a7836 */ /* 0x000fc40000000000 */
[----:B------:R-:W-:Y:S02]  /*3830*/  VIADD R11, R20, 0x9 ;  /* 0x00000009140b7836 */ /* 0x000fe40000000000 */
[----:B------:R-:W-:Y:S01]  /*3840*/  IMAD.IADD R3, R0, 0x1, -R10 ;  /* 0x0000000100037824 */ /* 0x000fe200078e0a0a */
[----:B------:R-:W-:Y:S02]  /*3850*/  ISETP.GE.U32.AND P0, PT, R10, UR28, PT ;  /* 0x0000001c0a007c0c */ /* 0x000fe4000bf06070 */
[----:B------:R-:W-:Y:S01]  /*3860*/  HMMA.16816.F32 R28, R12, R24, R112 ;  /* 0x000000180c1c723c */ /* 0x000fe20000001870 */
[----:B------:R-:W-:-:S07]  /*3870*/  ISETP.GE.U32.AND P5, PT, R11, UR28, PT ;  /* 0x0000001c0b007c0c */ /* 0x000fce000bfa6070 */
[C---:B------:R-:W-:Y:S08]  /*3880*/  HMMA.16816.F32 R16, R12.reuse, R36, R116 ;  /* 0x000000240c10723c */ /* 0x040ff00000001874 */
[----:B------:R-:W-:Y:S01]  /*3890*/  HMMA.16816.F32 R120, R12, R38, R104 ;  /* 0x000000260c78723c */ /* 0x000fe20000001868 */
[C---:B------:R-:W-:Y:S02]  /*38a0*/  VIADD R12, R20.reuse, 0x8 ;  /* 0x00000008140c7836 */ /* 0x040fe40000000000 */
[----:B------:R-:W-:-:S02]  /*38b0*/  VIADD R14, R20, 0x10 ;  /* 0x00000010140e7836 */ /* 0x000fc40000000000 */
[----:B------:R-:W-:Y:S01]  /*38c0*/  IMAD.IADD R2, R0, 0x1, -R12 ;  /* 0x0000000100027824 */ /* 0x000fe200078e0a0c */
[----:B------:R-:W-:Y:S01]  /*38d0*/  ISETP.GE.U32.AND P6, PT, R12, UR28, PT ;  /* 0x0000001c0c007c0c */ /* 0x000fe2000bfc6070 */
[----:B------:R-:W-:Y:S01]  /*38e0*/  IMAD.IADD R8, R0, 0x1, -R14 ;  /* 0x0000000100087824 */ /* 0x000fe200078e0a0e */
[----:B------:R-:W-:Y:S01]  /*38f0*/  HMMA.16816.F32 R100, R4, R48, R100 ;  /* 0x000000300464723c */ /* 0x000fe20000001864 */
[----:B------:R-:W-:Y:S01]  /*3900*/  VIADD R13, R20, 0x11 ;  /* 0x00000011140d7836 */ /* 0x000fe20000000000 */
[----:B------:R-:W-:Y:S01]  /*3910*/  ISETP.GE.U32.AND P4, PT, R14, UR28, PT ;  /* 0x0000001c0e007c0c */ /* 0x000fe2000bf86070 */
[----:B------:R-:W-:-:S03]  /*3920*/  VIADD R15, R20, 0x18 ;  /* 0x00000018140f7836 */ /* 0x000fc60000000000 */
[----:B------:R-:W-:Y:S02]  /*3930*/  ISETP.GE.U32.AND P3, PT, R13, UR28, PT ;  /* 0x0000001c0d007c0c */ /* 0x000fe4000bf66070 */
[----:B------:R-:W-:Y:S01]  /*3940*/  HMMA.16816.F32 R96, R4, R50, R96 ;  /* 0x000000320460723c */ /* 0x000fe20000001860 */
[----:B------:R-:W-:-:S07]  /*3950*/  ISETP.GE.U32.AND P2, PT, R15, UR28, PT ;  /* 0x0000001c0f007c0c */ /* 0x000fce000bf46070 */
[C---:B-----5:R-:W-:Y:S08]  /*3960*/  HMMA.16816.F32 R92, R4.reuse, R44, R92 ;  /* 0x0000002c045c723c */ /* 0x060ff0000000185c */
[C---:B------:R-:W-:Y:S08]  /*3970*/  HMMA.16816.F32 R88, R4.reuse, R46, R88 ;  /* 0x0000002e0458723c */ /* 0x040ff00000001858 */
[C---:B------:R-:W-:Y:S08]  /*3980*/  HMMA.16816.F32 R112, R4.reuse, R40, R84 ;  /* 0x000000280470723c */ /* 0x040ff00000001854 */
[C---:B------:R-:W-:Y:S08]  /*3990*/  HMMA.16816.F32 R124, R4.reuse, R42, R80 ;  /* 0x0000002a047c723c */ /* 0x040ff00000001850 */
[C---:B------:R-:W-:Y:S08]  /*39a0*/  HMMA.16816.F32 R128, R4.reuse, R144, R76 ;  /* 0x000000900480723c */ /* 0x040ff0000000184c */
[----:B------:R-:W-:Y:S01]  /*39b0*/  HMMA.16816.F32 R132, R4, R146, R72 ;  /* 0x000000920484723c */ /* 0x000fe20000001848 */
[C---:B------:R-:W-:Y:S01]  /*39c0*/  IMAD.IADD R4, R0.reuse, 0x1, -R20 ;  /* 0x0000000100047824 */ /* 0x040fe200078e0a14 */
[----:B------:R-:W-:Y:S01]  /*39d0*/  IABS R5, R3 ;  /* 0x0000000300057213 */ /* 0x000fe20000000000 */
[----:B------:R-:W-:-:S03]  /*39e0*/  IMAD.IADD R6, R0, 0x1, -R11 ;  /* 0x0000000100067824 */ /* 0x000fc600078e0a0b */
[----:B------:R-:W-:Y:S02]  /*39f0*/  IABS R7, R4 ;  /* 0x0000000400077213 */ /* 0x000fe40000000000 */
[C---:B------:R-:W-:Y:S01]  /*3a00*/  HMMA.16816.F32 R56, R52.reuse, R44, R56 ;  /* 0x0000002c3438723c */ /* 0x040fe20000001838 */
[----:B------:R-:W-:Y:S02]  /*3a10*/  IABS R4, R2 ;  /* 0x0000000200047213 */ /* 0x000fe40000000000 */
[----:B------:R-:W-:Y:S01]  /*3a20*/  IABS R3, R6 ;  /* 0x0000000600037213 */ /* 0x000fe20000000000 */
[----:B------:R-:W-:Y:S01]  /*3a30*/  IMAD.MOV.U32 R6, RZ, RZ, R5 ;  /* 0x000000ffff067224 */ /* 0x000fe200078e0005 */
[----:B------:R-:W-:Y:S01]  /*3a40*/  IABS R2, R8 ;  /* 0x0000000800027213 */ /* 0x000fe20000000000 */
[----:B------:R-:W-:Y:S02]  /*3a50*/  IMAD.MOV.U32 R5, RZ, RZ, R4 ;  /* 0x000000ffff057224 */ /* 0x000fe400078e0004 */
[----:B------:R-:W-:Y:S01]  /*3a60*/  HMMA.16816.F32 R68, R52, R48, R68 ;  /* 0x000000303444723c */ /* 0x000fe20000001844 */
[----:B------:R-:W-:Y:S01]  /*3a70*/  IMAD.MOV.U32 R4, RZ, RZ, R3 ;  /* 0x000000ffff047224 */ /* 0x000fe200078e0003 */
[----:B------:R-:W-:Y:S01]  /*3a80*/  I2FP.F32.S32 R6, R6 ;  /* 0x0000000600067245 */ /* 0x000fe20000201400 */
[----:B------:R-:W-:Y:S01]  /*3a90*/  IMAD.MOV.U32 R3, RZ, RZ, R2 ;  /* 0x000000ffff037224 */ /* 0x000fe200078e0002 */
[----:B------:R-:W-:-:S02]  /*3aa0*/  I2FP.F32.S32 R2, R7 ;  /* 0x0000000700027245 */ /* 0x000fc40000201400 */
[----:B------:R-:W-:Y:S02]  /*3ab0*/  I2FP.F32.S32 R5, R5 ;  /* 0x0000000500057245 */ /* 0x000fe40000201400 */
[----:B------:R-:W-:Y:S01]  /*3ac0*/  HMMA.16816.F32 R64, R52, R50, R64 ;  /* 0x000000323440723c */ /* 0x000fe20000001840 */
[----:B------:R-:W-:Y:S02]  /*3ad0*/  I2FP.F32.S32 R3, R3 ;  /* 0x0000000300037245 */ /* 0x000fe40000201400 */
[----:B------:R-:W-:-:S03]  /*3ae0*/  I2FP.F32.S32 R4, R4 ;  /* 0x0000000400047245 */ /* 0x000fc60000201400 */
[----:B------:R-:W-:Y:S01]  /*3af0*/  FFMA.FTZ R49, R3, -UR5, R56 ;  /* 0x8000000503317c23 */ /* 0x000fe20008010038 */
[----:B------:R-:W-:Y:S01]  /*3b00*/  IMAD.IADD R3, R0, 0x1, -R13 ;  /* 0x0000000100037824 */ /* 0x000fe200078e0a0d */
[----:B------:R-:W-:Y:S01]  /*3b10*/  HMMA.16816.F32 R116, R52, R144, R16 ;  /* 0x000000903474723c */ /* 0x000fe20000001810 */
[----:B------:R-:W-:Y:S02]  /*3b20*/  VIADD R16, R20, 0x19 ;  /* 0x0000001914107836 */ /* 0x000fe40000000000 */
[----:B------:R-:W-:-:S05]  /*3b30*/  FFMA.FTZ R42, R2, -UR5, R68 ;  /* 0x80000005022a7c23 */ /* 0x000fca0008010044 */
[C---:B------:R-:W-:Y:S01]  /*3b40*/  HMMA.16816.F32 R72, R52.reuse, R40, R28 ;  /* 0x000000283448723c */ /* 0x040fe2000000181c */
[----:B------:R-:W-:Y:S02]  /*3b50*/  VIADD R28, R20, 0x20 ;  /* 0x00000020141c7836 */ /* 0x000fe40000000000 */
[----:B------:R-:W-:Y:S01]  /*3b60*/  FFMA.FTZ R40, R6, -UR5, R69 ;  /* 0x8000000506287c23 */ /* 0x000fe20008010045 */
[----:B------:R-:W-:Y:S01]  /*3b70*/  FFMA.FTZ R60, R2, -UR5, R66 ;  /* 0x80000005023c7c23 */ /* 0x000fe20008010042 */
[----:B------:R-:W-:Y:S01]  /*3b80*/  FFMA.FTZ R51, R5, -UR5, R64 ;  /* 0x8000000505337c23 */ /* 0x000fe20008010040 */
[C---:B------:R-:W-:Y:S01]  /*3b90*/  IMAD.IADD R2, R0.reuse, 0x1, -R15 ;  /* 0x0000000100027824 */ /* 0x040fe200078e0a0f */
[----:B------:R-:W-:Y:S01]  /*3ba0*/  IABS R6, R3 ;  /* 0x0000000300067213 */ /* 0x000fe20000000000 */
[C---:B------:R-:W-:Y:S01]  /*3bb0*/  IMAD.IADD R5, R0.reuse, 0x1, -R16 ;  /* 0x0000000100057824 */ /* 0x040fe200078e0a10 */
[----:B------:R-:W-:Y:S01]  /*3bc0*/  HMMA.16816.F32 R44, R52, R46, R32 ;  /* 0x0000002e342c723c */ /* 0x000fe20000001820 */
[----:B------:R-:W-:Y:S01]  /*3bd0*/  IMAD.IADD R7, R0, 0x1, -R28 ;  /* 0x0000000100077824 */ /* 0x000fe200078e0a1c */
[----:B------:R-:W-:Y:S01]  /*3be0*/  IABS R3, R2 ;  /* 0x0000000200037213 */ /* 0x000fe20000000000 */
[----:B------:R-:W-:Y:S01]  /*3bf0*/  FFMA.FTZ R50, R4, -UR5, R65 ;  /* 0x8000000504327c23 */ /* 0x000fe20008010041 */
[----:B------:R-:W-:Y:S01]  /*3c00*/  IABS R2, R5 ;  /* 0x0000000500027213 */ /* 0x000fe20000000000 */
[----:B------:R-:W-:Y:S01]  /*3c10*/  VIADD R4, R0, 0x8 ;  /* 0x0000000800047836 */ /* 0x000fe20000000000 */
        /* <DEDUP_REMOVED lines=14> */
[----:B------:R-:W-:Y:S01]  /*3d00*/  IABS R2, R8 ;  /* 0x0000000800027213 */ /* 0x000fe20000000000 */
[----:B------:R-:W-:Y:S01]  /*3d10*/  FFMA.FTZ R43, R6, -UR5, R45 ;  /* 0x80000005062b7c23 */ /* 0x000fe2000801002d */
[----:B------:R-:W-:-:S02]  /*3d20*/  IMAD.IADD R7, R4, 0x1, -R10 ;  /* 0x0000000104077824 */ /* 0x000fc400078e0a0a */
[----:B------:R-:W-:Y:S01]  /*3d30*/  FFMA.FTZ R41, R3, -UR5, R72 ;  /* 0x8000000503297c23 */ /* 0x000fe20008010048 */
[----:B------:R-:W-:Y:S01]  /*3d40*/  I2FP.F32.S32 R5, R2 ;  /* 0x0000000200057245 */ /* 0x000fe20000201400 */
[----:B------:R-:W-:Y:S01]  /*3d50*/  VIADD R3, R0, 0x40 ;  /* 0x0000004000037836 */ /* 0x000fe20000000000 */
[----:B------:R-:W-:Y:S01]  /*3d60*/  FSEL R65, R44, -INF , !P2 ;  /* 0xff8000002c417808 */ /* 0x000fe20005000000 */
[----:B------:R-:W-:Y:S01]  /*3d70*/  VIADD R2, R0, 0x48 ;  /* 0x0000004800027836 */ /* 0x000fe20000000000 */
[----:B------:R-:W-:Y:S01]  /*3d80*/  IABS R7, R7 ;  /* 0x0000000700077213 */ /* 0x000fe20000000000 */
[----:B------:R-:W-:Y:S01]  /*3d90*/  FFMA.FTZ R39, R5, -UR5, R70 ;  /* 0x8000000505277c23 */ /* 0x000fe20008010046 */
[C-C-:B------:R-:W-:Y:S01]  /*3da0*/  IMAD.IADD R6, R3.reuse, 0x1, -R20.reuse ;  /* 0x0000000103067824 */ /* 0x140fe200078e0a14 */
[----:B------:R-:W-:Y:S01]  /*3db0*/  FSEL R72, R50, -INF , !P5 ;  /* 0xff80000032487808 */ /* 0x000fe20006800000 */
[C---:B------:R-:W-:Y:S01]  /*3dc0*/  IMAD.IADD R5, R2.reuse, 0x1, -R20 ;  /* 0x0000000102057824 */ /* 0x040fe200078e0a14 */
[----:B------:R-:W-:Y:S01]  /*3dd0*/  I2FP.F32.S32 R7, R7 ;  /* 0x0000000700077245 */ /* 0x000fe20000201400 */
[--C-:B------:R-:W-:Y:S01]  /*3de0*/  IMAD.IADD R8, R3, 0x1, -R10.reuse ;  /* 0x0000000103087824 */ /* 0x100fe200078e0a0a */
[----:B------:R-:W-:Y:S01]  /*3df0*/  IABS R9, R6 ;  /* 0x0000000600097213 */ /* 0x000fe20000000000 */
[----:B------:R-:W-:Y:S01]  /*3e00*/  IMAD.IADD R10, R2, 0x1, -R10 ;  /* 0x00000001020a7824 */ /* 0x000fe200078e0a0a */
[----:B------:R-:W-:Y:S01]  /*3e10*/  IABS R5, R5 ;  /* 0x0000000500057213 */ /* 0x000fe20000000000 */
[----:B------:R-:W-:Y:S01]  /*3e20*/  FFMA.FTZ R31, R7, -UR5, R71 ;  /* 0x80000005071f7c23 */ /* 0x000fe20008010047 */
[----:B------:R-:W-:Y:S01]  /*3e30*/  IABS R6, R8 ;  /* 0x0000000800067213 */ /* 0x000fe20000000000 */
[----:B------:R-:W-:Y:S01]  /*3e40*/  IMAD.IADD R7, R4, 0x1, -R11 ;  /* 0x0000000104077824 */ /* 0x000fe200078e0a0b */
[----:B------:R-:W-:Y:S01]  /*3e50*/  IABS R8, R10 ;  /* 0x0000000a00087213 */ /* 0x000fe20000000000 */
[----:B------:R-:W-:Y:S01]  /*3e60*/  IMAD.MOV.U32 R10, RZ, RZ, R9 ;  /* 0x000000ffff0a7224 */ /* 0x000fe200078e0009 */
[----:B------:R-:W-:Y:S01]  /*3e70*/  I2FP.F32.S32 R6, R6 ;  /* 0x0000000600067245 */ /* 0x000fe20000201400 */
[----:B------:R-:W-:Y:S01]  /*3e80*/  IMAD.MOV.U32 R9, RZ, RZ, R5 ;  /* 0x000000ffff097224 */ /* 0x000fe200078e0005 */
[----:B------:R-:W-:Y:S01]  /*3e90*/  IABS R7, R7 ;  /* 0x0000000700077213 */ /* 0x000fe20000000000 */
[----:B------:R-:W-:Y:S01]  /*3ea0*/  IMAD.MOV.U32 R5, RZ, RZ, R8 ;  /* 0x000000ffff057224 */ /* 0x000fe200078e0008 */
[----:B------:R-:W-:Y:S01]  /*3eb0*/  I2FP.F32.S32 R10, R10 ;  /* 0x0000000a000a7245 */ /* 0x000fe20000201400 */
[----:B------:R-:W-:Y:S01]  /*3ec0*/  FFMA.FTZ R30, R6, -UR5, R101 ;  /* 0x80000005061e7c23 */ /* 0x000fe20008010065 */
[----:B------:R-:W-:Y:S01]  /*3ed0*/  I2FP.F32.S32 R9, R9 ;  /* 0x0000000900097245 */ /* 0x000fe20000201400 */
[C---:B------:R-:W-:Y:S01]  /*3ee0*/  IMAD.IADD R6, R3.reuse, 0x1, -R12 ;  /* 0x0000000103067824 */ /* 0x040fe200078e0a0c */
[----:B------:R-:W-:Y:S01]  /*3ef0*/  I2FP.F32.S32 R5, R5 ;  /* 0x0000000500057245 */ /* 0x000fe20000201400 */
[----:B------:R-:W-:Y:S01]  /*3f00*/  FFMA.FTZ R33, R10, -UR5, R100 ;  /* 0x800000050a217c23 */ /* 0x000fe20008010064 */
[----:B------:R-:W-:-:S02]  /*3f10*/  IMAD.IADD R8, R3, 0x1, -R11 ;  /* 0x0000000103087824 */ /* 0x000fc400078e0a0b */
[----:B------:R-:W-:Y:S01]  /*3f20*/  FFMA.FTZ R32, R9, -UR5, R102 ;  /* 0x8000000509207c23 */ /* 0x000fe20008010066 */
[C---:B------:R-:W-:Y:S02]  /*3f30*/  IMAD.IADD R10, R2.reuse, 0x1, -R11 ;  /* 0x00000001020a7824 */ /* 0x040fe400078e0a0b */
[----:B------:R-:W-:Y:S01]  /*3f40*/  FFMA.FTZ R29, R5, -UR5, R103 ;  /* 0x80000005051d7c23 */ /* 0x000fe20008010067 */
[----:B------:R-:W-:Y:S01]  /*3f50*/  IMAD.IADD R5, R2, 0x1, -R12 ;  /* 0x0000000102057824 */ /* 0x000fe200078e0a0c */
[----:B------:R-:W-:Y:S01]  /*3f60*/  IABS R9, R6 ;  /* 0x0000000600097213 */ /* 0x000fe20000000000 */
[----:B------:R-:W-:Y:S01]  /*3f70*/  HMMA.16816.F32 R52, R52, R146, R120 ;  /* 0x000000923434723c */ /* 0x000fe20000001878 */
[----:B------:R-:W-:Y:S02]  /*3f80*/  IABS R6, R8 ;  /* 0x0000000800067213 */ /* 0x000fe40000000000 */
[----:B------:R-:W-:Y:S02]  /*3f90*/  IABS R5, R5 ;  /* 0x0000000500057213 */ /* 0x000fe40000000000 */
        /* <DEDUP_REMOVED lines=9> */
[--C-:B------:R-:W-:Y:S01]  /*4030*/  IMAD.IADD R6, R4, 0x1, -R14.reuse ;  /* 0x0000000104067824 */ /* 0x100fe200078e0a0e */
        /* <DEDUP_REMOVED lines=30> */
[C---:B------:R-:W-:Y:S02]  /*4220*/  IMAD.IADD R5, R2.reuse, 0x1, -R13 ;  /* 0x0000000102057824 */ /* 0x040fe400078e0a0d */
[----:B------:R-:W-:Y:S01]  /*4230*/  FFMA.FTZ R26, R9, -UR5, R92 ;  /* 0x80000005091a7c23 */ /* 0x000fe2000801005c */
[--C-:B------:R-:W-:Y:S01]  /*4240*/  IMAD.IADD R7, R3, 0x1, -R15.reuse ;  /* 0x0000000103077824 */ /* 0x100fe200078e0a0f */
[----:B------:R-:W-:Y:S01]  /*4250*/  IABS R6, R6 ;  /* 0x0000000600067213 */ /* 0x000fe20000000000 */
[----:B------:R-:W-:Y:S01]  /*4260*/  IMAD.IADD R8, R2, 0x1, -R15 ;  /* 0x0000000102087824 */ /* 0x000fe200078e0a0f */
[----:B------:R-:W-:Y:S01]  /*4270*/  IABS R5, R5 ;  /* 0x0000000500057213 */ /* 0x000fe20000000000 */
[----:B------:R-:W-:Y:S01]  /*4280*/  IMAD.IADD R9, R4, 0x1, -R16 ;  /* 0x0000000104097824 */ /* 0x000fe200078e0a10 */
[----:B------:R-:W-:Y:S01]  /*4290*/  IABS R11, R7 ;  /* 0x00000007000b7213 */ /* 0x000fe20000000000 */
[----:B------:R-:W-:Y:S01]  /*42a0*/  IMAD.MOV.U32 R10, RZ, RZ, R6 ;  /* 0x000000ffff0a7224 */ /* 0x000fe200078e0006 */
[----:B------:R-:W-:-:S02]  /*42b0*/  IABS R8, R8 ;  /* 0x0000000800087213 */ /* 0x000fc40000000000 */
[----:B------:R-:W-:Y:S01]  /*42c0*/  IABS R9, R9 ;  /* 0x0000000900097213 */ /* 0x000fe20000000000 */
[----:B------:R-:W-:Y:S01]  /*42d0*/  IMAD.MOV.U32 R6, RZ, RZ, R11 ;  /* 0x000000ffff067224 */ /* 0x000fe200078e000b */
[----:B------:R-:W-:Y:S01]  /*42e0*/  I2FP.F32.S32 R7, R5 ;  /* 0x0000000500077245 */ /* 0x000fe20000201400 */
[----:B------:R-:W-:Y:S01]  /*42f0*/  IMAD.MOV.U32 R5, RZ, RZ, R8 ;  /* 0x000000ffff057224 */ /* 0x000fe200078e0008 */
[----:B------:R-:W-:Y:S01]  /*4300*/  I2FP.F32.S32 R10, R10 ;  /* 0x0000000a000a7245 */ /* 0x000fe20000201400 */
[----:B------:R-:W-:Y:S01]  /*4310*/  IMAD.MOV.U32 R8, RZ, RZ, R9 ;  /* 0x000000ffff087224 */ /* 0x000fe200078e0009 */
[----:B------:R-:W-:Y:S01]  /*4320*/  FSEL R93, R40, -INF , !P0 ;  /* 0xff800000285d7808 */ /* 0x000fe20004000000 */
[----:B------:R-:W-:Y:S01]  /*4330*/  FFMA.FTZ R22, R7, -UR5, R95 ;  /* 0x8000000507167c23 */ /* 0x000fe2000801005f */
[----:B------:R-:W-:Y:S01]  /*4340*/  I2FP.F32.S32 R7, R6 ;  /* 0x0000000600077245 */ /* 0x000fe20000201400 */
[----:B-1----:R-:W-:Y:S01]  /*4350*/  FFMA.FTZ R21, R10, -UR5, R46 ;  /* 0x800000050a157c23 */ /* 0x002fe2000801002e */
[----:B------:R-:W-:Y:S01]  /*4360*/  I2FP.F32.S32 R6, R8 ;  /* 0x0000000800067245 */ /* 0x000fe20000201400 */
[--C-:B------:R-:W-:Y:S01]  /*4370*/  IMAD.IADD R8, R3, 0x1, -R28.reuse ;  /* 0x0000000103087824 */ /* 0x100fe200078e0a1c */
[----:B------:R-:W-:Y:S01]  /*4380*/  I2FP.F32.S32 R5, R5 ;  /* 0x0000000500057245 */ /* 0x000fe20000201400 */
[----:B------:R-:W-:-:S02]  /*4390*/  IMAD.IADD R10, R2, 0x1, -R28 ;  /* 0x00000001020a7824 */ /* 0x000fc400078e0a1c */
[----:B------:R-:W-:Y:S01]  /*43a0*/  FFMA.FTZ R19, R7, -UR5, R88 ;  /* 0x8000000507137c23 */ /* 0x000fe20008010058 */
[----:B------:R-:W-:Y:S01]  /*43b0*/  FFMA.FTZ R17, R6, -UR5, R47 ;  /* 0x8000000506117c23 */ /* 0x000fe2000801002f */
[----:B------:R-:W-:Y:S02]  /*43c0*/  IMAD.IADD R6, R3, 0x1, -R16 ;  /* 0x0000000103067824 */ /* 0x000fe400078e0a10 */
[----:B------:R-:W-:Y:S01]  /*43d0*/  FFMA.FTZ R18, R5, -UR5, R90 ;  /* 0x8000000505127c23 */ /* 0x000fe2000801005a */
[----:B------:R-:W-:Y:S01]  /*43e0*/  IMAD.IADD R5, R2, 0x1, -R16 ;  /* 0x0000000102057824 */ /* 0x000fe200078e0a10 */
[----:B------:R-:W-:Y:S01]  /*43f0*/  FSEL R104, R29, -INF , !P0 ;  /* 0xff8000001d687808 */ /* 0x000fe20004000000 */
[----:B------:R-:W-:Y:S01]  /*4400*/  IMAD.IADD R7, R4, 0x1, -R28 ;  /* 0x0000000104077824 */ /* 0x000fe200078e0a1c */
[----:B------:R-:W-:Y:S01]  /*4410*/  IABS R9, R6 ;  /* 0x0000000600097213 */ /* 0x000fe20000000000 */
[----:B------:R-:W-:Y:S01]  /*4420*/  VIADD R11, R20, 0x39 ;  /* 0x00000039140b7836 */ /* 0x000fe20000000000 */
[----:B------:R-:W-:-:S02]  /*4430*/  IABS R5, R5 ;  /* 0x0000000500057213 */ /* 0x000fc40000000000 */
[----:B------:R-:W-:Y:S01]  /*4440*/  IABS R6, R8 ;  /* 0x0000000800067213 */ /* 0x000fe20000000000 */
[----:B------:R-:W-:Y:S01]  /*4450*/  IMAD.IADD R40, R3, 0x1, -R11 ;  /* 0x0000000103287824 */ /* 0x000fe200078e0a0b */
[----:B------:R-:W-:Y:S01]  /*4460*/  IABS R8, R10 ;  /* 0x0000000a00087213 */ /* 0x000fe20000000000 */
[----:B------:R-:W-:Y:S01]  /*4470*/  IMAD.MOV.U32 R10, RZ, RZ, R9 ;  /* 0x000000ffff0a7224 */ /* 0x000fe200078e0009 */
[----:B------:R-:W-:Y:S01]  /*4480*/  IABS R7, R7 ;  /* 0x0000000700077213 */ /* 0x000fe20000000000 */
        /* <DEDUP_REMOVED lines=11> */
[----:B------:R-:W-:Y:S01]  /*4540*/  ISETP.GE.U32.AND P0, PT, R28, UR28, PT ;  /* 0x0000001c1c007c0c */ /* 0x000fe2000bf06070 */
[----:B------:R-:W-:Y:S01]  /*4550*/  FFMA.FTZ R12, R5, -UR5, R114 ;  /* 0x80000005050c7c23 */ /* 0x000fe20008010072 */
[----:B------:R-:W-:Y:S01]  /*4560*/  FSEL R95, R42, -INF , !P1 ;  /* 0xff8000002a5f7808 */ /* 0x000fe20004800000 */
[C---:B------:R-:W-:Y:S01]  /*4570*/  VIADD R9, R20.reuse, 0x21 ;  /* 0x0000002114097836 */ /* 0x040fe20000000000 */
[----:B------:R-:W-:Y:S01]  /*4580*/  FSEL R98, R39, -INF , !P1 ;  /* 0xff80000027627808 */ /* 0x000fe20004800000 */
[C---:B------:R-:W-:Y:S01]  /*4590*/  VIADD R7, R20.reuse, 0x29 ;  /* 0x0000002914077836 */ /* 0x040fe20000000000 */
[----:B------:R-:W-:Y:S01]  /*45a0*/  FSEL R103, R33, -INF , !P1 ;  /* 0xff80000021677808 */ /* 0x000fe20004800000 */
[----:B------:R-:W-:Y:S01]  /*45b0*/  VIADD R6, R20, 0x30 ;  /* 0x0000003014067836 */ /* 0x000fe20000000000 */
[----:B------:R-:W-:Y:S01]  /*45c0*/  FSEL R105, R32, -INF , !P1 ;  /* 0xff80000020697808 */ /* 0x000fe20004800000 */
[----:B------:R-:W-:Y:S01]  /*45d0*/  VIADD R5, R20, 0x31 ;  /* 0x0000003114057836 */ /* 0x000fe20000000000 */
[----:B------:R-:W-:Y:S01]  /*45e0*/  ISETP.GE.U32.AND P1, PT, R16, UR28, PT ;  /* 0x0000001c10007c0c */ /* 0x000fe2000bf26070 */
[----:B------:R-:W-:Y:S01]  /*45f0*/  FFMA.FTZ R16, R10, -UR5, R89 ;  /* 0x800000050a107c23 */ /* 0x000fe20008010059 */
[----:B------:R-:W-:Y:S01]  /*4600*/  FSEL R84, R12, -INF , !P0 ;  /* 0xff8000000c547808 */ /* 0x000fe20004000000 */
[----:B------:R-:W-:Y:S01]  /*4610*/  VIADD R10, R20, 0x38 ;  /* 0x00000038140a7836 */ /* 0x000fe20000000000 */
[----:B------:R-:W-:Y:S01]  /*4620*/  FSEL R79, R13, -INF , !P0 ;  /* 0xff8000000d4f7808 */ /* 0x000fe20004000000 */
[----:B------:R-:W-:Y:S01]  /*4630*/  IMAD.IADD R12, R0, 0x1, -R9 ;  /* 0x00000001000c7824 */ /* 0x000fe200078e0a09 */
[----:B------:R-:W-:Y:S01]  /*4640*/  FSEL R66, R14, -INF , !P0 ;  /* 0xff8000000e427808 */ /* 0x000fe20004000000 */
[----:B------:R-:W-:Y:S01]  /*4650*/  IMAD.IADD R13, R0, 0x1, -R8 ;  /* 0x00000001000d7824 */ /* 0x000fe200078e0a08 */
[----:B------:R-:W-:Y:S01]  /*4660*/  FSEL R89, R18, -INF , !P2 ;  /* 0xff80000012597808 */ /* 0x000fe20005000000 */
[C---:B------:R-:W-:Y:S01]  /*4670*/  IMAD.IADD R14, R0.reuse, 0x1, -R7 ;  /* 0x00000001000e7824 */ /* 0x040fe200078e0a07 */
        /* <DEDUP_REMOVED lines=8> */
[----:B------:R-:W-:Y:S01]  /*4700*/  IABS R0, R12 ;  /* 0x0000000c00007213 */ /* 0x000fe20000000000 */
[C---:B------:R-:W-:Y:S01]  /*4710*/  IMAD.IADD R26, R3.reuse, 0x1, -R6 ;  /* 0x00000001031a7824 */ /* 0x040fe200078e0a06 */
[----:B------:R-:W-:Y:S01]  /*4720*/  IABS R12, R13 ;  /* 0x0000000d000c7213 */ /* 0x000fe20000000000 */
[C---:B------:R-:W-:Y:S01]  /*4730*/  IMAD.IADD R32, R3.reuse, 0x1, -R5 ;  /* 0x0000000103207824 */ /* 0x040fe200078e0a05 */
[----:B------:R-:W-:Y:S01]  /*4740*/  IABS R13, R14 ;  /* 0x0000000e000d7213 */ /* 0x000fe20000000000 */
[----:B------:R-:W-:Y:S01]  /*4750*/  IMAD.IADD R14, R4, 0x1, -R9 ;  /* 0x00000001040e7824 */ /* 0x000fe200078e0a09 */
[----:B------:R-:W-:Y:S01]  /*4760*/  FSEL R78, R24, -INF , !P3 ;  /* 0xff800000184e7808 */ /* 0x000fe20005800000 */
        /* <DEDUP_REMOVED lines=8> */
[----:B------:R-:W-:Y:S01]  /*47f0*/  IMAD.MOV.U32 R3, RZ, RZ, R0 ;  /* 0x000000ffff037224 */ /* 0x000fe200078e0000 */
[----:B------:R-:W-:Y:S01]  /*4800*/  FSEL R94, R25, -INF , !P4 ;  /* 0xff800000195e7808 */ /* 0x000fe20006000000 */
[----:B------:R-:W-:Y:S01]  /*4810*/  IMAD.IADD R20, R4, 0x1, -R8 ;  /* 0x0000000104147824 */ /* 0x000fe200078e0a08 */
[----:B------:R-:W-:Y:S01]  /*4820*/  FSEL R92, R22, -INF , !P3 ;  /* 0xff800000165c7808 */ /* 0x000fe20005800000 */
[C---:B------:R-:W-:Y:S01]  /*4830*/  IMAD.IADD R22, R4.reuse, 0x1, -R7 ;  /* 0x0000000104167824 */ /* 0x040fe200078e0a07 */
[----:B------:R-:W-:Y:S01]  /*4840*/  ISETP.GE.U32.AND P2, PT, R5, UR28, PT ;  /* 0x0000001c05007c0c */ /* 0x000fe2000bf46070 */
[----:B------:R-:W-:Y:S01]  /*4850*/  IMAD.IADD R25, R4, 0x1, -R6 ;  /* 0x0000000104197824 */ /* 0x000fe200078e0a06 */
[----:B------:R-:W-:Y:S01]  /*4860*/  FSEL R85, R38, -INF , !P6 ;  /* 0xff80000026557808 */ /* 0x000fe20007000000 */
[C---:B------:R-:W-:Y:S01]  /*4870*/  IMAD.IADD R30, R4.reuse, 0x1, -R5 ;  /* 0x00000001041e7824 */ /* 0x040fe200078e0a05 */
[----:B------:R-:W-:Y:S01]  /*4880*/  FSEL R91, R37, -INF , !P6 ;  /* 0xff800000255b7808 */ /* 0x000fe20007000000 */
[----:B------:R-:W-:Y:S01]  /*4890*/  IMAD.IADD R34, R4, 0x1, -R10 ;  /* 0x0000000104227824 */ /* 0x000fe200078e0a0a */
[----:B------:R-:W-:Y:S01]  /*48a0*/  FSEL R82, R36, -INF , !P5 ;  /* 0xff80000024527808 */ /* 0x000fe20006800000 */
[----:B------:R-:W-:Y:S01]  /*48b0*/  IMAD.IADD R39, R4, 0x1, -R11 ;  /* 0x0000000104277824 */ /* 0x000fe200078e0a0b */
[----:B------:R-:W-:Y:S01]  /*48c0*/  FSEL R90, R35, -INF , !P5 ;  /* 0xff800000235a7808 */ /* 0x000fe20006800000 */
[----:B------:R-:W-:Y:S01]  /*48d0*/  IMAD.MOV.U32 R0, RZ, RZ, R12 ;  /* 0x000000ffff007224 */ /* 0x000fe200078e000c */
[----:B------:R-:W-:Y:S01]  /*48e0*/  ISETP.GE.U32.AND P6, PT, R9, UR28, PT ;  /* 0x0000001c09007c0c */ /* 0x000fe2000bfc6070 */
[----:B------:R-:W-:Y:S01]  /*48f0*/  IMAD.MOV.U32 R4, RZ, RZ, R13 ;  /* 0x000000ffff047224 */ /* 0x000fe200078e000d */
[----:B------:R-:W-:Y:S01]  /*4900*/  ISETP.GE.U32.AND P5, PT, R8, UR28, PT ;  /* 0x0000001c08007c0c */ /* 0x000fe2000bfa6070 */
[C---:B------:R-:W-:Y:S01]  /*4910*/  IMAD.IADD R31, R2.reuse, 0x1, -R5 ;  /* 0x00000001021f7824 */ /* 0x040fe200078e0a05 */
[----:B------:R-:W-:Y:S01]  /*4920*/  I2FP.F32.S32 R5, R3 ;  /* 0x0000000300057245 */ /* 0x000fe20000201400 */
[C---:B------:R-:W-:Y:S01]  /*4930*/  IMAD.IADD R9, R2.reuse, 0x1, -R9 ;  /* 0x0000000102097824 */ /* 0x040fe200078e0a09 */
[----:B------:R-:W-:Y:S01]  /*4940*/  I2FP.F32.S32 R3, R0 ;  /* 0x0000000000037245 */ /* 0x000fe20000201400 */
[C---:B------:R-:W-:Y:S01]  /*4950*/  IMAD.IADD R8, R2.reuse, 0x1, -R8 ;  /* 0x0000000102087824 */ /* 0x040fe200078e0a08 */
[----:B------:R-:W-:Y:S01]  /*4960*/  I2FP.F32.S32 R0, R4 ;  /* 0x0000000400007245 */ /* 0x000fe20000201400 */
[C---:B------:R-:W-:Y:S01]  /*4970*/  IMAD.IADD R28, R2.reuse, 0x1, -R6 ;  /* 0x00000001021c7824 */ /* 0x040fe200078e0a06 */
[----:B------:R-:W-:Y:S01]  /*4980*/  FSEL R86, R23, -INF , !P3 ;  /* 0xff80000017567808 */ /* 0x000fe20005800000 */
[C---:B------:R-:W-:Y:S01]  /*4990*/  IMAD.IADD R23, R2.reuse, 0x1, -R7 ;  /* 0x0000000102177824 */ /* 0x040fe200078e0a07 */
[----:B------:R-:W-:Y:S01]  /*49a0*/  IABS R4, R17 ;  /* 0x0000001100047213 */ /* 0x000fe20000000000 */
[----:B------:R-:W-:-:S02]  /*49b0*/  IMAD.IADD R38, R2, 0x1, -R10 ;  /* 0x0000000102267824 */ /* 0x000fc400078e0a0a */
[----:B------:R-:W-:Y:S01]  /*49c0*/  FFMA.FTZ R42, R0, -UR5, R109 ;  /* 0x80000005002a7c23 */ /* 0x000fe2000801006d */
[----:B------:R-:W-:Y:S01]  /*49d0*/  IMAD.IADD R37, R2, 0x1, -R11 ;  /* 0x0000000102257824 */ /* 0x000fe200078e0a0b */
[----:B------:R-:W-:Y:S01]  /*49e0*/  IABS R2, R15 ;  /* 0x0000000f00027213 */ /* 0x000fe20000000000 */
[----:B------:R-:W-:Y:S01]  /*49f0*/  FFMA.FTZ R44, R5, -UR5, R73 ;  /* 0x80000005052c7c23 */ /* 0x000fe20008010049 */
[----:B------:R-:W-:Y:S02]  /*4a00*/  IABS R0, R16 ;  /* 0x0000001000007213 */ /* 0x000fe40000000000 */
[----:B------:R-:W-:Y:S01]  /*4a10*/  FSEL R71, R48, -INF , !P3 ;  /* 0xff80000030477808 */ /* 0x000fe20005800000 */
[----:B------:R-:W-:Y:S01]  /*4a20*/  BAR.SYNC.DEFER_BLOCKING 0x0 ;  /* 0x0000000000007b1d */ /* 0x000fe20000010000 */
[----:B------:R-:W-:Y:S01]  /*4a30*/  ISETP.GE.U32.AND P3, PT, R6, UR28, PT ;  /* 0x0000001c06007c0c */ /* 0x000fe2000bf66070 */
[----:B------:R-:W-:Y:S01]  /*4a40*/  IMAD.MOV.U32 R6, RZ, RZ, R2 ;  /* 0x000000ffff067224 */ /* 0x000fe200078e0002 */
[----:B------:R-:W-:Y:S01]  /*4a50*/  FSEL R62, R43, -INF , !P1 ;  /* 0xff8000002b3e7808 */ /* 0x000fe20004800000 */
[----:B------:R-:W-:-:S02]  /*4a60*/  IMAD.MOV.U32 R2, RZ, RZ, R4 ;  /* 0x000000ffff027224 */ /* 0x000fc400078e0004 */
[----:B------:R-:W-:Y:S01]  /*4a70*/  FFMA.FTZ R43, R3, -UR5, R108 ;  /* 0x80000005032b7c23 */ /* 0x000fe2000801006c */
[----:B------:R-:W-:Y:S01]  /*4a80*/  IMAD.MOV.U32 R5, RZ, RZ, R0 ;  /* 0x000000ffff057224 */ /* 0x000fe200078e0000 */
        /* <DEDUP_REMOVED lines=8> */
[----:B------:R-:W-:Y:S01]  /*4b10*/  FSEL R80, R27, -INF , !P4 ;  /* 0xff8000001b507808 */ /* 0x000fe20006000000 */
[----:B------:R-:W-:Y:S01]  /*4b20*/  FFMA.FTZ R27, R0, -UR5, R75 ;  /* 0x80000005001b7c23 */ /* 0x000fe2000801004b */
[----:B------:R-:W-:Y:S01]  /*4b30*/  I2FP.F32.S32 R5, R5 ;  /* 0x0000000500057245 */ /* 0x000fe20000201400 */
[----:B------:R-:W-:Y:S01]  /*4b40*/  FFMA.FTZ R36, R6, -UR5, R116 ;  /* 0x8000000506247c23 */ /* 0x000fe20008010074 */
[----:B------:R-:W-:-:S02]  /*4b50*/  IABS R2, R19 ;  /* 0x0000001300027213 */ /* 0x000fc40000000000 */
[----:B------:R-:W-:Y:S01]  /*4b60*/  IABS R0, R9 ;  /* 0x0000000900007213 */ /* 0x000fe20000000000 */
[----:B------:R-:W-:Y:S01]  /*4b70*/  FFMA.FTZ R35, R5, -UR5, R117 ;  /* 0x8000000505237c23 */ /* 0x000fe20008010075 */
[----:B------:R-:W-:Y:S02]  /*4b80*/  IABS R3, R20 ;  /* 0x0000001400037213 */ /* 0x000fe40000000000 */
[----:B------:R-:W-:Y:S01]  /*4b90*/  IABS R4, R21 ;  /* 0x0000001500047213 */ /* 0x000fe20000000000 */
[----:B------:R-:W-:Y:S01]  /*4ba0*/  IMAD.MOV.U32 R5, RZ, RZ, R0 ;  /* 0x000000ffff057224 */ /* 0x000fe200078e0000 */
[----:B------:R-:W-:Y:S02]  /*4bb0*/  FSEL R70, R49, -INF , !P4 ;  /* 0xff80000031467808 */ /* 0x000fe40006000000 */
[----:B------:R-:W-:Y:S01]  /*4bc0*/  ISETP.GE.U32.AND P4, PT, R7, UR28, PT ;  /* 0x0000001c07007c0c */ /* 0x000fe2000bf86070 */
        /* <DEDUP_REMOVED lines=13> */
[----:B------:R-:W-:Y:S01]  /*4ca0*/  IABS R3, R22 ;  /* 0x0000001600037213 */ /* 0x000fe20000000000 */
[----:B------:R-:W-:Y:S01]  /*4cb0*/  FFMA.FTZ R18, R2, -UR5, R124 ;  /* 0x8000000502127c23 */ /* 0x000fe2000801007c */
[----:B------:R-:W-:Y:S01]  /*4cc0*/  IABS R6, R26 ;  /* 0x0000001a00067213 */ /* 0x000fe20000000000 */
[----:B------:R-:W-:Y:S01]  /*4cd0*/  FFMA.FTZ R17, R0, -UR5, R126 ;  /* 0x8000000500117c23 */ /* 0x000fe2000801007e */
[----:B------:R-:W-:Y:S01]  /*4ce0*/  IABS R2, R24 ;  /* 0x0000001800027213 */ /* 0x000fe20000000000 */
[----:B------:R-:W-:Y:S01]  /*4cf0*/  IMAD.MOV.U32 R7, RZ, RZ, R3 ;  /* 0x000000ffff077224 */ /* 0x000fe200078e0003 */
[----:B------:R-:W-:Y:S01]  /*4d00*/  IABS R4, R25 ;  /* 0x0000001900047213 */ /* 0x000fe20000000000 */
[----:B------:R-:W-:Y:S01]  /*4d10*/  IMAD.MOV.U32 R3, RZ, RZ, R6 ;  /* 0x000000ffff037224 */ /* 0x000fe200078e0006 */
[----:B------:R-:W-:Y:S01]  /*4d20*/  IABS R0, R23 ;  /* 0x0000001700007213 */ /* 0x000fe20000000000 */
        /* <DEDUP_REMOVED lines=12> */
[----:B------:R-:W-:Y:S02]  /*4df0*/  I2FP.F32.S32 R2, R2 ;  /* 0x0000000200027245 */ /* 0x000fe40000201400 */
[----:B------:R-:W-:Y:S01]  /*4e00*/  IABS R3, R30 ;  /* 0x0000001e00037213 */ /* 0x000fe20000000000 */
[----:B------:R-:W-:Y:S01]  /*4e10*/  IMAD.MOV.U32 R7, RZ, RZ, R0 ;  /* 0x000000ffff077224 */ /* 0x000fe200078e0000 */
[----:B------:R-:W-:Y:S01]  /*4e20*/  IABS R6, R34 ;  /* 0x0000002200067213 */ /* 0x000fe20000000000 */
[----:B------:R-:W-:-:S02]  /*4e30*/  IMAD.MOV.U32 R0, RZ, RZ, R4 ;  /* 0x000000ffff007224 */ /* 0x000fc400078e0004 */
[----:B------:R-:W-:Y:S01]  /*4e40*/  FFMA.FTZ R13, R2, -UR5, R118 ;  /* 0x80000005020d7c23 */ /* 0x000fe20008010076 */
[----:B------:R-:W-:Y:S01]  /*4e50*/  IMAD.MOV.U32 R5, RZ, RZ, R3 ;  /* 0x000000ffff057224 */ /* 0x000fe200078e0003 */
[----:B------:R-:W-:Y:S01]  /*4e60*/  IABS R2, R32 ;  /* 0x0000002000027213 */ /* 0x000fe20000000000 */
[----:B------:R-:W-:Y:S01]  /*4e70*/  IMAD.MOV.U32 R3, RZ, RZ, R6 ;  /* 0x000000ffff037224 */ /* 0x000fe200078e0006 */
[----:B------:R-:W-:Y:S02]  /*4e80*/  I2FP.F32.S32 R0, R0 ;  /* 0x0000000000007245 */ /* 0x000fe40000201400 */
[----:B------:R-:W-:Y:S02]  /*4e90*/  I2FP.F32.S32 R7, R7 ;  /* 0x0000000700077245 */ /* 0x000fe40000201400 */
[----:B------:R-:W-:Y:S01]  /*4ea0*/  I2FP.F32.S32 R4, R2 ;  /* 0x0000000200047245 */ /* 0x000fe20000201400 */
[----:B------:R-:W-:Y:S01]  /*4eb0*/  FFMA.FTZ R8, R0, -UR5, R131 ;  /* 0x8000000500087c23 */ /* 0x000fe20008010083 */
[----:B------:R-:W-:-:S02]  /*4ec0*/  I2FP.F32.S32 R2, R3 ;  /* 0x0000000300027245 */ /* 0x000fc40000201400 */
[----:B------:R-:W-:Y:S01]  /*4ed0*/  IABS R0, R39 ;  /* 0x0000002700007213 */ /* 0x000fe20000000000 */
[----:B------:R-:W-:Y:S01]  /*4ee0*/  FFMA.FTZ R9, R4, -UR5, R129 ;  /* 0x8000000504097c23 */ /* 0x000fe20008010081 */
[----:B------:R-:W-:Y:S02]  /*4ef0*/  I2FP.F32.S32 R5, R5 ;  /* 0x0000000500057245 */ /* 0x000fe40000201400 */
[----:B------:R-:W-:Y:S01]  /*4f00*/  ISETP.GE.U32.AND P0, PT, R11, UR28, PT ;  /* 0x0000001c0b007c0c */ /* 0x000fe2000bf06070 */
[----:B------:R-:W-:Y:S01]  /*4f10*/  FFMA.FTZ R11, R7, -UR5, R130 ;  /* 0x80000005070b7c23 */ /* 0x000fe20008010082 */
[----:B------:R-:W-:Y:S01]  /*4f20*/  FFMA.FTZ R7, R2, -UR5, R54 ;  /* 0x8000000502077c23 */ /* 0x000fe20008010036 */
[----:B------:R-:W-:Y:S01]  /*4f30*/  ISETP.GE.U32.AND P1, PT, R10, UR28, PT ;  /* 0x0000001c0a007c0c */ /* 0x000fe2000bf26070 */
[----:B------:R-:W-:Y:S02]  /*4f40*/  IMAD.MOV.U32 R2, RZ, RZ, R0 ;  /* 0x000000ffff027224 */ /* 0x000fe400078e0000 */
[----:B------:R-:W-:Y:S01]  /*4f50*/  FFMA.FTZ R10, R5, -UR5, R119 ;  /* 0x80000005050a7c23 */ /* 0x000fe20008010077 */
[----:B------:R-:W-:-:S02]  /*4f60*/  IABS R0, R38 ;  /* 0x0000002600007213 */ /* 0x000fc40000000000 */
[----:B------:R-:W-:Y:S02]  /*4f70*/  IABS R5, R37 ;  /* 0x0000002500057213 */ /* 0x000fe40000000000 */
[----:B------:R-:W-:Y:S01]  /*4f80*/  I2FP.F32.S32 R6, R2 ;  /* 0x0000000200067245 */ /* 0x000fe20000201400 */
[----:B------:R-:W-:Y:S01]  /*4f90*/  IMAD.MOV.U32 R2, RZ, RZ, R0 ;  /* 0x000000ffff027224 */ /* 0x000fe200078e0000 */
[----:B------:R-:W-:Y:S01]  /*4fa0*/  IABS R4, R41 ;  /* 0x0000002900047213 */ /* 0x000fe20000000000 */
[----:B------:R-:W-:Y:S01]  /*4fb0*/  IMAD.MOV.U32 R0, RZ, RZ, R5 ;  /* 0x000000ffff007224 */ /* 0x000fe200078e0005 */
[----:B------:R-:W-:Y:S01]  /*4fc0*/  IABS R3, R40 ;  /* 0x0000002800037213 */ /* 0x000fe20000000000 */
[----:B------:R-:W-:Y:S01]  /*4fd0*/  FFMA.FTZ R6, R6, -UR5, R55 ;  /* 0x8000000506067c23 */ /* 0x000fe20008010037 */
[----:B------:R-:W-:Y:S02]  /*4fe0*/  I2FP.F32.S32 R4, R4 ;  /* 0x0000000400047245 */ /* 0x000fe40000201400 */
[----:B------:R-:W-:-:S02]  /*4ff0*/  I2FP.F32.S32 R3, R3 ;  /* 0x0000000300037245 */ /* 0x000fc40000201400 */
        /* <DEDUP_REMOVED lines=8> */
[----:B------:R-:W-:Y:S02]  /*5080*/  FSEL R50, R43, -INF , !P5 ;  /* 0xff8000002b327808 */ /* 0x000fe40006800000 */
[----:B------:R-:W-:-:S02]  /*5090*/  FSEL R42, R36, -INF , !P3 ;  /* 0xff800000242a7808 */ /* 0x000fc40005800000 */
[----:B------:R-:W-:Y:S02]  /*50a0*/  SHF.R.U32.HI R22, RZ, 0x5, R218 ;  /* 0x00000005ff167819 */ /* 0x000fe400000116da */
        /* <DEDUP_REMOVED lines=76> */
.L_x_823:
[----:B------:R3:W-:Y:S02]  /*5570*/  STS.128 [R221+0x8800], RZ ;  /* 0x008800ffdd007388 */ /* 0x0007e40000000c00 */
.L_x_824:
[----:B------:R-:W-:Y:S05]  /*5580*/  BSYNC.RECONVERGENT B0 ;  /* 0x0000000000007941 */ /* 0x000fea0003800200 */
.L_x_822:
[----:B------:R-:W0:Y:S02]  /*5590*/  LDGDEPBAR ;  /* 0x00000000000079af */ /* 0x000e240000000000 */
.L_x_821:
[----:B------:R-:W4:Y:S01]  /*55a0*/  S2R R8, SR_CTAID.X ;  /* 0x0000000000087919 */ /* 0x000f220000002500 */
[----:B------:R-:W-:Y:S01]  /*55b0*/  USHF.L.U32 UR4, UR8, 0x10, URZ ;  /* 0x0000001008047899 */ /* 0x000fe200080006ff */
[----:B-12---:R-:W-:Y:S01]  /*55c0*/  IMAD.U32 R2, RZ, RZ, UR8 ;  /* 0x00000008ff027e24 */ /* 0x006fe2000f8e00ff */
[----:B------:R-:W-:Y:S01]  /*55d0*/  FMNMX3.FTZ R4, R95, R93, R68, !PT ;  /* 0x0000005d5f047276 */ /* 0x000fe20007810044 */
[----:B------:R-:W-:Y:S01]  /*55e0*/  USHF.L.U32 UR30, UR30, 0x5, URZ ;  /* 0x000000051e1e7899 */ /* 0x000fe200080006ff */
[----:B------:R-:W-:Y:S01]  /*55f0*/  FMNMX3.FTZ R3, R98, R97, R77, !PT ;  /* 0x0000006162037276 */ /* 0x000fe2000781004d */
[----:B------:R-:W-:Y:S01]  /*5600*/  USHF.L.U32 UR22, UR22, 0x1, URZ ;  /* 0x0000000116167899 */ /* 0x000fe200080006ff */
[----:B------:R-:W-:Y:S01]  /*5610*/  IMAD.U32 R0, RZ, RZ, UR4 ;  /* 0x00000004ff007e24 */ /* 0x000fe2000f8e00ff */
[----:B------:R-:W-:Y:S01]  /*5620*/  FMNMX3.FTZ R6, R4, R72, R70, !PT ;  /* 0x0000004804067276 */ /* 0x000fe20007810046 */
[----:B------:R-:W-:Y:S01]  /*5630*/  UIADD3 UR4, UPT, UPT, UR35, -0x4498517b, URZ ;  /* 0xbb67ae8523047890 */ /* 0x000fe2000fffe0ff */
[----:B------:R-:W-:Y:S01]  /*5640*/  FMNMX3.FTZ R5, R105, R104, R91, !PT ;  /* 0x0000006869057276 */ /* 0x000fe2000781005b */
[----:B------:R-:W-:Y:S01]  /*5650*/  UIADD3 UR9, UPT, UPT, UR22, 0x1, URZ ;  /* 0x0000000116097890 */ /* 0x000fe2000fffe0ff */
[----:B------:R-:W-:Y:S01]  /*5660*/  LOP3.LUT R0, R2, 0xff0000, R0, 0xf8, !PT ;  /* 0x00ff000002007812 */ /* 0x000fe200078ef800 */
[----:B------:R-:W-:Y:S01]  /*5670*/  IMAD.U32 R11, RZ, RZ, UR22 ;  /* 0x00000016ff0b7e24 */ /* 0x000fe2000f8e00ff */
[----:B------:R-:W-:Y:S01]  /*5680*/  FMNMX3.FTZ R2, R103, R99, R85, !PT ;  /* 0x0000006367027276 */ /* 0x000fe20007810055 */
[----:B------:R-:W-:Y:S01]  /*5690*/  UIADD3 UR11, UPT, UPT, UR34, -0x61c88647, URZ ;  /* 0x9e3779b9220b7890 */ /* 0x000fe2000fffe0ff */
[----:B------:R-:W-:Y:S01]  /*56a0*/  FMNMX3.FTZ R4, R3, R82, R80, !PT ;  /* 0x0000005203047276 */ /* 0x000fe20007810050 */
[----:B------:R-:W-:Y:S01]  /*56b0*/  UIADD3 UR13, UPT, UPT, UR35, 0x76cf5d0a, URZ ;  /* 0x76cf5d0a230d7890 */ /* 0x000fe2000fffe0ff */
[----:B------:R-:W-:Y:S01]  /*56c0*/  FMNMX3.FTZ R6, R6, R71, R65, !PT ;  /* 0x0000004706067276 */ /* 0x000fe20007810041 */
[----:B------:R-:W-:Y:S01]  /*56d0*/  UIADD3 UR12, UPT, UPT, UR34, -0x255992d5, URZ ;  /* 0xdaa66d2b220c7890 */ /* 0x000fe2000fffe0ff */
[----:B------:R-:W-:Y:S01]  /*56e0*/  FMNMX3.FTZ R3, R2, R90, R88, !PT ;  /* 0x0000005a02037276 */ /* 0x000fe20007810058 */
[----:B------:R-:W1:Y:S01]  /*56f0*/  LDCU UR14, c[0x0][0x45c] ;  /* 0x00008b80ff0e77ac */ /* 0x000e620008000800 */
[----:B------:R-:W-:Y:S01]  /*5700*/  FMNMX3.FTZ R2, R5, R96, R94, !PT ;  /* 0x0000006005027276 */ /* 0x000fe2000781005e */
[----:B------:R-:W-:Y:S01]  /*5710*/  IMAD.IADD R118, R152, 0x1, R150 ;  /* 0x0000000198767824 */ /* 0x000fe200078e0296 */
[----:B------:R-:W-:Y:S01]  /*5720*/  IADD3 R7, P1, P0, R148, UR30, R153 ;  /* 0x0000001e94077c10 */ /* 0x000fe2000f83e099 */
[----:B------:R-:W-:Y:S01]  /*5730*/  USHF.R.S32.HI UR30, URZ, 0x1f, UR30 ;  /* 0x0000001fff1e7899 */ /* 0x000fe2000801141e */
[----:B------:R-:W-:-:S02]  /*5740*/  FMNMX3.FTZ R5, R4, R78, R76, !PT ;  /* 0x0000004e04057276 */ /* 0x000fc4000781004c */
[----:B------:R-:W-:Y:S01]  /*5750*/  FMNMX3.FTZ R9, R6, R62, R60, !PT ;  /* 0x0000003e06097276 */ /* 0x000fe2000781003c */
[----:B------:R-:W-:Y:S01]  /*5760*/  IMAD.WIDE.U32 R12, R7, -0x2daee0ad, RZ ;  /* 0xd2511f53070c7825 */ /* 0x000fe200078e00ff */
[----:B------:R-:W-:Y:S02]  /*5770*/  FMNMX3.FTZ R4, R3, R86, R83, !PT ;  /* 0x0000005603047276 */ /* 0x000fe40007810053 */
[----:B------:R-:W-:Y:S01]  /*5780*/  FMNMX3.FTZ R3, R2, R92, R89, !PT ;  /* 0x0000005c02037276 */ /* 0x000fe20007810059 */
[----:B----4-:R-:W-:Y:S01]  /*5790*/  IMAD R8, R8, 0x8, R22 ;  /* 0x0000000808087824 */ /* 0x010fe200078e0216 */
[----:B------:R-:W-:Y:S01]  /*57a0*/  FMNMX3.FTZ R9, R9, R52, R50, !PT ;  /* 0x0000003409097276 */ /* 0x000fe20007810032 */
[----:B------:R-:W-:Y:S01]  /*57b0*/  STL.64 [R1+0x10], R12 ;  /* 0x0000100c01007387 */ /* 0x000fe20000100a00 */
[----:B------:R-:W-:Y:S01]  /*57c0*/  FMNMX3.FTZ R4, R4, R81, R79, !PT ;  /* 0x0000005104047276 */ /* 0x000fe2000781004f */
[C---:B------:R-:W-:Y:S01]  /*57d0*/  VIADD R7, R8.reuse, 0x4 ;  /* 0x0000000408077836 */ /* 0x040fe20000000000 */
[----:B------:R-:W-:Y:S01]  /*57e0*/  FMNMX3.FTZ R3, R3, R87, R84, !PT ;  /* 0x0000005703037276 */ /* 0x000fe20007810054 */
[----:B------:R-:W-:Y:S01]  /*57f0*/  IMAD.WIDE.U32 R246, R8, -0x326172a9, RZ ;  /* 0xcd9e8d5708f67825 */ /* 0x000fe200078e00ff */
[----:B------:R-:W-:-:S02]  /*5800*/  FMNMX3.FTZ R9, R9, R45, R42, !PT ;  /* 0x0000002d09097276 */ /* 0x000fc4000781002a */
[----:B------:R-:W-:Y:S01]  /*5810*/  FMNMX3.FTZ R4, R4, R63, R59, !PT ;  /* 0x0000003f04047276 */ /* 0x000fe2000781003b */
[----:B------:R-:W-:Y:S01]  /*5820*/  IMAD.WIDE.U32 R244, R7, -0x326172a9, RZ ;  /* 0xcd9e8d5707f47825 */ /* 0x000fe200078e00ff */
[----:B------:R-:W-:Y:S02]  /*5830*/  IADD3.X R2, PT, PT, R149, UR30, RZ, P1, P0 ;  /* 0x0000001e95027c10 */ /* 0x000fe40008fe04ff */
[----:B------:R-:W-:Y:S02]  /*5840*/  FMNMX3.FTZ R5, R5, R69, R66, !PT ;  /* 0x0000004505057276 */ /* 0x000fe40007810042 */
[----:B------:R-:W-:Y:S02]  /*5850*/  FMNMX3.FTZ R3, R3, R67, R64, !PT ;  /* 0x0000004303037276 */ /* 0x000fe40007810040 */
[----:B------:R-:W-:Y:S02]  /*5860*/  FMNMX3.FTZ R9, R9, R40, R37, !PT ;  /* 0x0000002809097276 */ /* 0x000fe40007810025 */
[----:B------:R-:W-:-:S02]  /*5870*/  FMNMX3.FTZ R4, R4, R56, R55, !PT ;  /* 0x0000003804047276 */ /* 0x000fc40007810037 */
[C---:B------:R-:W-:Y:S02]  /*5880*/  LOP3.LUT R6, R2.reuse, UR34, R247, 0x96, !PT ;  /* 0x0000002202067c12 */ /* 0x040fe4000f8e96f7 */
[----:B------:R-:W-:Y:S02]  /*5890*/  LOP3.LUT R10, R2, UR34, R245, 0x96, !PT ;  /* 0x00000022020a7c12 */ /* 0x000fe4000f8e96f5 */
[----:B------:R-:W-:Y:S01]  /*58a0*/  FMNMX3.FTZ R5, R5, R57, R53, !PT ;  /* 0x0000003905057276 */ /* 0x000fe20007810035 */
[----:B------:R-:W-:Y:S01]  /*58b0*/  IMAD.WIDE.U32 R28, R6, -0x2daee0ad, RZ ;  /* 0xd2511f53061c7825 */ /* 0x000fe200078e00ff */
[----:B------:R-:W-:Y:S02]  /*58c0*/  FMNMX3.FTZ R2, R3, R61, R58, !PT ;  /* 0x0000003d03027276 */ /* 0x000fe4000781003a */
[----:B------:R-:W-:Y:S01]  /*58d0*/  FMNMX.FTZ R9, R36, R9, !PT ;  /* 0x0000000924097209 */ /* 0x000fe20007810000 */
[----:B------:R-:W-:Y:S01]  /*58e0*/  IMAD.WIDE.U32 R30, R10, -0x2daee0ad, RZ ;  /* 0xd2511f530a1e7825 */ /* 0x000fe200078e00ff */
[----:B------:R-:W-:Y:S01]  /*58f0*/  FMNMX3.FTZ R3, R4, R49, R46, !PT ;  /* 0x0000003104037276 */ /* 0x000fe2000781002e */
[----:B------:R-:W-:Y:S01]  /*5900*/  STL.64 [R1+0x130], R28 ;  /* 0x0001301c01007387 */ /* 0x000fe20000100a00 */
[----:B------:R-:W-:-:S02]  /*5910*/  FMNMX3.FTZ R5, R5, R51, R48, !PT ;  /* 0x0000003305057276 */ /* 0x000fc40007810030 */
[----:B------:R-:W-:Y:S01]  /*5920*/  FMNMX.FTZ R7, R39, R3, !PT ;  /* 0x0000000327077209 */ /* 0x000fe20007810000 */
[----:B------:R-:W2:Y:S01]  /*5930*/  SHFL.BFLY PT, R102, R9, 0x2, 0x1f ;  /* 0x0c401f0009667f89 */ /* 0x000ea200000e0000 */
[----:B------:R-:W-:Y:S02]  /*5940*/  FMNMX3.FTZ R2, R2, R54, R47, !PT ;  /* 0x0000003602027276 */ /* 0x000fe4000781002f */
[----:B------:R-:W-:Y:S01]  /*5950*/  FMNMX3.FTZ R5, R5, R43, R41, !PT ;  /* 0x0000002b05057276 */ /* 0x000fe20007810029 */
[----:B------:R-:W4:Y:S01]  /*5960*/  SHFL.BFLY PT, R100, R7, 0x2, 0x1f ;  /* 0x0c401f0007647f89 */ /* 0x000f2200000e0000 */
[----:B------:R-:W-:Y:S01]  /*5970*/  FMNMX.FTZ R6, R44, R2, !PT ;  /* 0x000000022c067209 */ /* 0x000fe20007810000 */
[----:B------:R-:W-:Y:S01]  /*5980*/  IMAD.U32 R2, RZ, RZ, UR9 ;  /* 0x00000009ff027e24 */ /* 0x000fe2000f8e00ff */
[----:B------:R-:W-:Y:S01]  /*5990*/  FMNMX.FTZ R8, R38, R5, !PT ;  /* 0x0000000526087209 */ /* 0x000fe20007810000 */
[----:B------:R-:W-:Y:S01]  /*59a0*/  UIADD3 UR9, UPT, UPT, UR35, 0x32370b8f, URZ ;  /* 0x32370b8f23097890 */ /* 0x000fe2000fffe0ff */
[----:B------:R-:W-:Y:S01]  /*59b0*/  LOP3.LUT R4, R11, UR35, R13, 0x96, !PT ;  /* 0x000000230b047c12 */ /* 0x000fe2000f8e960d */
[----:B------:R-:W5:Y:S01]  /*59c0*/  SHFL.BFLY PT, R18, R6, 0x2, 0x1f ;  /* 0x0c401f0006127f89 */ /* 0x000f6200000e0000 */
[----:B------:R-:W-:-:S02]  /*59d0*/  LOP3.LUT R10, R12, UR4, R29, 0x96, !PT ;  /* 0x000000040c0a7c12 */ /* 0x000fc4000f8e961d */
[----:B------:R-:W-:Y:S01]  /*59e0*/  LOP3.LUT R3, R12, UR4, R31, 0x96, !PT ;  /* 0x000000040c037c12 */ /* 0x000fe2000f8e961f */
[----:B------:R-:W3:Y:S01]  /*59f0*/  SHFL.BFLY PT, R101, R8, 0x2, 0x1f ;  /* 0x0c401f0008657f89 */ /* 0x000ee200000e0000 */
[----:B------:R-:W-:Y:S01]  /*5a00*/  LOP3.LUT R2, R2, UR35, R13, 0x96, !PT ;  /* 0x0000002302027c12 */ /* 0x000fe2000f8e960d */
[----:B------:R-:W-:Y:S01]  /*5a10*/  IMAD.WIDE.U32 R4, R4, -0x326172a9, RZ ;  /* 0xcd9e8d5704047825 */ /* 0x000fe200078e00ff */
[----:B------:R-:W-:Y:S01]  /*5a20*/  UIADD3 UR4, UPT, UPT, UR34, 0x3c6ef372, URZ ;  /* 0x3c6ef37222047890 */ /* 0x000fe2000fffe0ff */
[----:B------:R-:W-:Y:S02]  /*5a30*/  STL.64 [R1+0x120], R30 ;  /* 0x0001201e01007387 */ /* 0x000fe40000100a00 */
[----:B------:R-:W-:Y:S01]  /*5a40*/  IMAD.WIDE.U32 R26, R10, -0x326172a9, RZ ;  /* 0xcd9e8d570a1a7825 */ /* 0x000fe200078e00ff */
[--C-:B------:R-:W-:Y:S02]  /*5a50*/  LOP3.LUT R10, R246, UR11, R5.reuse, 0x96, !PT ;  /* 0x0000000bf60a7c12 */ /* 0x100fe4000f8e9605 */
[----:B------:R-:W-:Y:S01]  /*5a60*/  LOP3.LUT R5, R244, UR11, R5, 0x96, !PT ;  /* 0x0000000bf4057c12 */ /* 0x000fe2000f8e9605 */
[----:B------:R-:W-:Y:S01]  /*5a70*/  IMAD.WIDE.U32 R24, R3, -0x326172a9, RZ ;  /* 0xcd9e8d5703187825 */ /* 0x000fe200078e00ff */
[----:B--2---:R-:W-:Y:S01]  /*5a80*/  FMNMX.FTZ R102, R9, R102, !PT ;  /* 0x0000006609667209 */ /* 0x004fe20007810000 */
[----:B------:R-:W-:Y:S01]  /*5a90*/  STL.64 [R1+0xd0], R26 ;  /* 0x0000d01a01007387 */ /* 0x000fe20000100a00 */
[----:B------:R-:W-:Y:S01]  /*5aa0*/  LOP3.LUT R12, R4, UR4, R27, 0x96, !PT ;  /* 0x00000004040c7c12 */ /* 0x000fe2000f8e961b */
[----:B------:R-:W-:Y:S01]  /*5ab0*/  IMAD.WIDE.U32 R2, R2, -0x326172a9, RZ ;  /* 0xcd9e8d5702027825 */ /* 0x000fe200078e00ff */
[----:B----4-:R-:W-:Y:S01]  /*5ac0*/  FMNMX.FTZ R100, R7, R100, !PT ;  /* 0x0000006407647209 */ /* 0x010fe20007810000 */
[----:B------:R-:W2:Y:S01]  /*5ad0*/  SHFL.BFLY PT, R16, R102, 0x1, 0x1f ;  /* 0x0c201f0066107f89 */ /* 0x000ea200000e0000 */
[----:B------:R-:W-:Y:S01]  /*5ae0*/  LOP3.LUT R22, R4, UR4, R25, 0x96, !PT ;  /* 0x0000000404167c12 */ /* 0x000fe2000f8e9619 */
[----:B------:R-:W-:Y:S01]  /*5af0*/  IMAD.WIDE.U32 R12, R12, -0x2daee0ad, RZ ;  /* 0xd2511f530c0c7825 */ /* 0x000fe200078e00ff */
[--C-:B------:R-:W-:Y:S01]  /*5b00*/  LOP3.LUT R4, R244, UR11, R3.reuse, 0x96, !PT ;  /* 0x0000000bf4047c12 */ /* 0x100fe2000f8e9603 */
[----:B------:R-:W4:Y:S01]  /*5b10*/  SHFL.BFLY PT, R17, R100, 0x1, 0x1f ;  /* 0x0c201f0064117f89 */ /* 0x000f2200000e0000 */
[----:B-----5:R-:W-:Y:S01]  /*5b20*/  FMNMX.FTZ R18, R6, R18, !PT ;  /* 0x0000001206127209 */ /* 0x020fe20007810000 */
[----:B------:R-:W-:Y:S01]  /*5b30*/  IMAD.WIDE.U32 R6, R5, -0x2daee0ad, RZ ;  /* 0xd2511f5305067825 */ /* 0x000fe200078e00ff */
[----:B------:R-:W-:-:S02]  /*5b40*/  LOP3.LUT R11, R246, UR11, R3, 0x96, !PT ;  /* 0x0000000bf60b7c12 */ /* 0x000fc4000f8e9603 */
[----:B------:R-:W-:Y:S01]  /*5b50*/  LOP3.LUT R14, R2, UR4, R27, 0x96, !PT ;  /* 0x00000004020e7c12 */ /* 0x000fe2000f8e961b */
[----:B------:R-:W-:Y:S01]  /*5b60*/  IMAD.WIDE.U32 R4, R4, -0x2daee0ad, RZ ;  /* 0xd2511f5304047825 */ /* 0x000fe200078e00ff */
[----:B------:R-:W-:Y:S01]  /*5b70*/  LOP3.LUT R21, R2, UR4, R25, 0x96, !PT ;  /* 0x0000000402157c12 */ /* 0x000fe2000f8e9619 */
[----:B------:R-:W5:Y:S01]  /*5b80*/  SHFL.BFLY PT, R20, R18, 0x1, 0x1f ;  /* 0x0c201f0012147f89 */ /* 0x000f6200000e0000 */
[----:B---3--:R-:W-:Y:S01]  /*5b90*/  FMNMX.FTZ R101, R8, R101, !PT ;  /* 0x0000006508657209 */ /* 0x008fe20007810000 */
[----:B------:R-:W-:Y:S01]  /*5ba0*/  IMAD.WIDE.U32 R2, R10, -0x2daee0ad, RZ ;  /* 0xd2511f530a027825 */ /* 0x000fe200078e00ff */
[C---:B------:R-:W-:Y:S02]  /*5bb0*/  LOP3.LUT R7, R30.reuse, UR13, R7, 0x96, !PT ;  /* 0x0000000d1e077c12 */ /* 0x040fe4000f8e9607 */
[----:B------:R-:W-:Y:S01]  /*5bc0*/  LOP3.LUT R5, R30, UR13, R5, 0x96, !PT ;  /* 0x0000000d1e057c12 */ /* 0x000fe2000f8e9605 */
[----:B------:R-:W3:Y:S01]  /*5bd0*/  SHFL.BFLY PT, R19, R101, 0x1, 0x1f ;  /* 0x0c201f0065137f89 */ /* 0x000ee200000e0000 */
[----:B------:R-:W-:Y:S01]  /*5be0*/  LOP3.LUT R10, R28, UR13, R3, 0x96, !PT ;  /* 0x0000000d1c0a7c12 */ /* 0x000fe2000f8e9603 */
[----:B------:R-:W-:Y:S01]  /*5bf0*/  IMAD.WIDE.U32 R14, R14, -0x2daee0ad, RZ ;  /* 0xd2511f530e0e7825 */ /* 0x000fe200078e00ff */
[----:B------:R-:W-:-:S03]  /*5c00*/  LOP3.LUT R13, R2, UR9, R13, 0x96, !PT ;  /* 0x00000009020d7c12 */ /* 0x000fc6000f8e960d */
[----:B------:R-:W-:Y:S01]  /*5c10*/  IMAD.WIDE.U32 R2, R11, -0x2daee0ad, RZ ;  /* 0xd2511f530b027825 */ /* 0x000fe200078e00ff */
[----:B--2---:R-:W-:-:S03]  /*5c20*/  FMNMX.FTZ R102, R102, R16, !PT ;  /* 0x0000001066667209 */ /* 0x004fc60007810000 */
[----:B------:R-:W-:Y:S01]  /*5c30*/  IMAD.WIDE.U32 R32, R7, -0x326172a9, RZ ;  /* 0xcd9e8d5707207825 */ /* 0x000fe200078e00ff */
[----:B------:R-:W-:Y:S01]  /*5c40*/  LOP3.LUT R11, R28, UR13, R3, 0x96, !PT ;  /* 0x0000000d1c0b7c12 */ /* 0x000fe2000f8e9603 */
[----:B------:R-:W-:Y:S01]  /*5c50*/  UIADD3 UR13, UPT, UPT, UR34, 0x78dde6e4, URZ ;  /* 0x78dde6e4220d7890 */ /* 0x000fe2000fffe0ff */
[----:B------:R-:W-:Y:S01]  /*5c60*/  LOP3.LUT R7, R2, UR9, R15, 0x96, !PT ;  /* 0x0000000902077c12 */ /* 0x000fe2000f8e960f */
[----:B------:R-:W-:Y:S01]  /*5c70*/  IMAD.WIDE.U32 R2, R22, -0x2daee0ad, RZ ;  /* 0xd2511f5316027825 */ /* 0x000fe200078e00ff */
[----:B------:R-:W-:Y:S02]  /*5c80*/  LOP3.LUT R30, R24, UR12, R33, 0x96, !PT ;  /* 0x0000000c181e7c12 */ /* 0x000fe4000f8e9621 */
[----:B----4-:R-:W-:Y:S01]  /*5c90*/  FMNMX.FTZ R100, R100, R17, !PT ;  /* 0x0000001164647209 */ /* 0x010fe20007810000 */
[----:B------:R-:W-:Y:S01]  /*5ca0*/  IMAD.WIDE.U32 R34, R5, -0x326172a9, RZ ;  /* 0xcd9e8d5705227825 */ /* 0x000fe200078e00ff */
[----:B------:R-:W-:Y:S02]  /*5cb0*/  LOP3.LUT R5, R6, UR9, R3, 0x96, !PT ;  /* 0x0000000906057c12 */ /* 0x000fe4000f8e9603 */
[----:B-----5:R-:W-:Y:S01]  /*5cc0*/  FMNMX.FTZ R3, R18, R20, !PT ;  /* 0x0000001412037209 */ /* 0x020fe20007810000 */
[----:B------:R-:W-:Y:S01]  /*5cd0*/  IMAD.WIDE.U32 R8, R21, -0x2daee0ad, RZ ;  /* 0xd2511f5315087825 */ /* 0x000fe200078e00ff */
[----:B------:R-:W-:-:S02]  /*5ce0*/  LOP3.LUT R28, R24, UR12, R35, 0x96, !PT ;  /* 0x0000000c181c7c12 */ /* 0x000fc4000f8e9623 */
[----:B---3--:R-:W-:Y:S01]  /*5cf0*/  FMNMX.FTZ R101, R101, R19, !PT ;  /* 0x0000001365657209 */ /* 0x008fe20007810000 */
[----:B------:R-:W-:Y:S01]  /*5d00*/  IMAD.WIDE.U32 R22, R10, -0x326172a9, RZ ;  /* 0xcd9e8d570a167825 */ /* 0x000fe200078e00ff */
[----:B------:R-:W-:Y:S01]  /*5d10*/  LOP3.LUT R9, R4, UR9, R9, 0x96, !PT ;  /* 0x0000000904097c12 */ /* 0x000fe2000f8e9609 */
[----:B------:R-:W-:Y:S01]  /*5d20*/  UIADD3 UR9, UPT, UPT, UR35, -0x126145ec, URZ ;  /* 0xed9eba1423097890 */ /* 0x000fe2000fffe0ff */
[----:B------:R-:W-:Y:S01]  /*5d30*/  FSETP.NEU.FTZ.AND P1, PT, R102, -INF , PT ;  /* 0xff8000006600780b */ /* 0x000fe20003f3d000 */
[----:B------:R-:W-:Y:S01]  /*5d40*/  IMAD.WIDE.U32 R24, R11, -0x326172a9, RZ ;  /* 0xcd9e8d570b187825 */ /* 0x000fe200078e00ff */
[----:B------:R-:W-:Y:S02]  /*5d50*/  LOP3.LUT R16, R26, UR12, R23, 0x96, !PT ;  /* 0x0000000c1a107c12 */ /* 0x000fe4000f8e9617 */
[----:B------:R-:W-:Y:S01]  /*5d60*/  FSETP.NEU.FTZ.AND P0, PT, R101, -INF , PT ;  /* 0xff8000006500780b */ /* 0x000fe20003f1d000 */
[----:B------:R-:W-:-:S04]  /*5d70*/  IMAD.WIDE.U32 R30, R30, -0x2daee0ad, RZ ;  /* 0xd2511f531e1e7825 */ /* 0x000fc800078e00ff */
[----:B------:R-:W-:-:S04]  /*5d80*/  IMAD.WIDE.U32 R16, R16, -0x2daee0ad, RZ ;  /* 0xd2511f5310107825 */ /* 0x000fc800078e00ff */
[----:B------:R-:W-:Y:S01]  /*5d90*/  IMAD.WIDE.U32 R10, R13, -0x326172a9, RZ ;  /* 0xcd9e8d570d0a7825 */ /* 0x000fe200078e00ff */
[----:B------:R-:W-:Y:S01]  /*5da0*/  LOP3.LUT R13, R26, UR12, R25, 0x96, !PT ;  /* 0x0000000c1a0d7c12 */ /* 0x000fe2000f8e9619 */
[----:B------:R-:W-:Y:S01]  /*5db0*/  UIADD3 UR12, UPT, UPT, UR34, 0x1715609d, URZ ;  /* 0x1715609d220c7890 */ /* 0x000fe2000fffe0ff */
[----:B------:R-:W-:Y:S01]  /*5dc0*/  LOP3.LUT R26, R2, UR9, R31, 0x96, !PT ;  /* 0x00000009021a7c12 */ /* 0x000fe2000f8e961f */
[----:B------:R-:W-:Y:S01]  /*5dd0*/  IMAD.WIDE.U32 R4, R5, -0x326172a9, RZ ;  /* 0xcd9e8d5705047825 */ /* 0x000fe200078e00ff */
[----:B------:R-:W-:-:S03]  /*5de0*/  LOP3.LUT R20, R12, UR9, R17, 0x96, !PT ;  /* 0x000000090c147c12 */ /* 0x000fc6000f8e9611 */
[----:B-1----:R-:W-:Y:S01]  /*5df0*/  FMUL.FTZ R2, R102, UR14 ;  /* 0x0000000e66027c20 */ /* 0x002fe20008410000 */
[----:B------:R-:W-:Y:S01]  /*5e00*/  LOP3.LUT R22, R22, UR13, R11, 0x96, !PT ;  /* 0x0000000d16167c12 */ /* 0x000fe2000f8e960b */
[----:B------:R-:W-:Y:S01]  /*5e10*/  IMAD.WIDE.U32 R12, R13, -0x2daee0ad, RZ ;  /* 0xd2511f530d0c7825 */ /* 0x000fe200078e00ff */
[----:B------:R-:W-:-:S03]  /*5e20*/  LOP3.LUT R11, R32, UR13, R5, 0x96, !PT ;  /* 0x0000000d200b7c12 */ /* 0x000fc6000f8e9605 */
[----:B------:R-:W-:Y:S01]  /*5e30*/  FMUL.FTZ R5, R101, UR14 ;  /* 0x0000000e65057c20 */ /* 0x000fe20008410000 */
[----:B------:R-:W-:Y:S01]  /*5e40*/  FSEL R2, R2, RZ, P1 ;  /* 0x000000ff02027208 */ /* 0x000fe20000800000 */
[----:B------:R-:W-:Y:S01]  /*5e50*/  IMAD.WIDE.U32 R26, R26, -0x326172a9, RZ ;  /* 0xcd9e8d571a1a7825 */ /* 0x000fe200078e00ff */
[----:B------:R-:W-:Y:S02]  /*5e60*/  LOP3.LUT R17, R14, UR9, R13, 0x96, !PT ;  /* 0x000000090e117c12 */ /* 0x000fe4000f8e960d */
[----:B------:R-:W-:Y:S01]  /*5e70*/  FSETP.NEU.FTZ.AND P1, PT, R100, -INF , PT ;  /* 0xff8000006400780b */ /* 0x000fe20003f3d000 */
[----:B------:R-:W-:Y:S01]  /*5e80*/  IMAD.WIDE.U32 R6, R7, -0x326172a9, RZ ;  /* 0xcd9e8d5707067825 */ /* 0x000fe200078e00ff */
[----:B------:R-:W-:-:S03]  /*5e90*/  LOP3.LUT R13, R4, UR12, R27, 0x96, !PT ;  /* 0x0000000c040d7c12 */ /* 0x000fc6000f8e961b */
[----:B------:R-:W-:Y:S01]  /*5ea0*/  FMUL.FTZ R4, R100, UR14 ;  /* 0x0000000e64047c20 */ /* 0x000fe20008410000 */
[----:B------:R-:W-:Y:S01]  /*5eb0*/  FSEL R5, R5, RZ, P0 ;  /* 0x000000ff05057208 */ /* 0x000fe20000000000 */
[----:B------:R-:W-:Y:S01]  /*5ec0*/  IMAD.WIDE.U32 R28, R28, -0x2daee0ad, RZ ;  /* 0xd2511f531c1c7825 */ /* 0x000fe200078e00ff */
[----:B------:R-:W-:-:S03]  /*5ed0*/  LOP3.LUT R24, R24, UR13, R7, 0x96, !PT ;  /* 0x0000000d18187c12 */ /* 0x000fc6000f8e9607 */
[--C-:B------:R-:W-:Y:S01]  /*5ee0*/  FFMA.FTZ R106, R60, UR14, -R2.reuse ;  /* 0x0000000e3c6a7c23 */ /* 0x100fe20008010802 */
[----:B------:R-:W-:Y:S01]  /*5ef0*/  FSEL R4, R4, RZ, P1 ;  /* 0x000000ff04047208 */ /* 0x000fe20000800000 */
[----:B------:R-:W-:Y:S01]  /*5f00*/  IMAD.WIDE.U32 R22, R22, -0x2daee0ad, RZ ;  /* 0xd2511f5316167825 */ /* 0x000fe200078e00ff */
[----:B------:R-:W-:Y:S01]  /*5f10*/  LOP3.LUT R18, R8, UR9, R29, 0x96, !PT ;  /* 0x0000000908127c12 */ /* 0x000fe2000f8e961d */
[----:B------:R-:W-:Y:S02]  /*5f20*/  UIADD3 UR9, UPT, UPT, UR35, -0x56f99767, URZ ;  /* 0xa906689923097890 */ /* 0x000fe4000fffe0ff */
[----:B------:R-:W-:Y:S01]  /*5f30*/  FFMA.FTZ R75, R62, UR14, -R2 ;  /* 0x0000000e3e4b7c23 */ /* 0x000fe20008010802 */
[----:B------:R-:W-:-:S04]  /*5f40*/  IMAD.WIDE.U32 R8, R9, -0x326172a9, RZ ;  /* 0xcd9e8d5709087825 */ /* 0x000fc800078e00ff */
[--C-:B------:R-:W-:Y:S01]  /*5f50*/  FFMA.FTZ R162, R40, UR14, -R2.reuse ;  /* 0x0000000e28a27c23 */ /* 0x100fe20008010802 */
[----:B------:R-:W-:Y:S01]  /*5f60*/  FFMA.FTZ R60, R78, UR14, -R5 ;  /* 0x0000000e4e3c7c23 */ /* 0x000fe20008010805 */
[----:B------:R-:W-:Y:S01]  /*5f70*/  FFMA.FTZ R74, R65, UR14, -R2 ;  /* 0x0000000e414a7c23 */ /* 0x000fe20008010802 */
[----:B------:R-:W-:Y:S01]  /*5f80*/  IMAD.WIDE.U32 R20, R20, -0x326172a9, RZ ;  /* 0xcd9e8d5714147825 */ /* 0x000fe200078e00ff */
[----:B------:R-:W-:-:S03]  /*5f90*/  LOP3.LUT R14, R34, UR13, R9, 0x96, !PT ;  /* 0x0000000d220e7c12 */ /* 0x000fc6000f8e9609 */
[----:B------:R-:W-:Y:S01]  /*5fa0*/  FFMA.FTZ R34, R72, UR14, -R2 ;  /* 0x0000000e48227c23 */ /* 0x000fe20008010802 */
[----:B------:R-:W-:Y:S01]  /*5fb0*/  LOP3.LUT R7, R16, UR9, R23, 0x96, !PT ;  /* 0x0000000910077c12 */ /* 0x000fe2000f8e9617 */
[----:B------:R-:W-:Y:S01]  /*5fc0*/  IMAD.WIDE.U32 R24, R24, -0x2daee0ad, RZ ;  /* 0xd2511f5318187825 */ /* 0x000fe200078e00ff */
[----:B------:R-:W-:-:S03]  /*5fd0*/  LOP3.LUT R9, R10, UR12, R21, 0x96, !PT ;  /* 0x0000000c0a097c12 */ /* 0x000fc6000f8e9615 */
        /* <DEDUP_REMOVED lines=9> */
[----:B------:R-:W-:Y:S01]  /*6070*/  FFMA.FTZ R146, R51, UR14, -R5 ;  /* 0x0000000e33927c23 */ /* 0x000fe20008010805 */
[----:B------:R-:W-:Y:S01]  /*6080*/  IMAD.WIDE.U32 R16, R17, -0x326172a9, RZ ;  /* 0xcd9e8d5711107825 */ /* 0x000fe200078e00ff */
[----:B------:R-:W-:-:S03]  /*6090*/  LOP3.LUT R21, R12, UR9, R25, 0x96, !PT ;  /* 0x000000090c157c12 */ /* 0x000fc6000f8e9619 */
[--C-:B------:R-:W-:Y:S01]  /*60a0*/  FFMA.FTZ R23, R95, UR14, -R2.reuse ;  /* 0x0000000e5f177c23 */ /* 0x100fe20008010802 */
[----:B------:R-:W-:Y:S01]  /*60b0*/  FFMA.FTZ R27, R93, UR14, -R2 ;  /* 0x0000000e5d1b7c23 */ /* 0x000fe20008010802 */
[----:B------:R-:W-:-:S04]  /*60c0*/  IMAD.WIDE.U32 R18, R18, -0x326172a9, RZ ;  /* 0xcd9e8d5712127825 */ /* 0x000fc800078e00ff */
        /* <DEDUP_REMOVED lines=30> */
[----:B------:R-:W-:Y:S01]  /*62b0*/  UIADD3 UR13, UPT, UPT, UR35, 0x646e171e, URZ ;  /* 0x646e171e230d7890 */ /* 0x000fe2000fffe0ff */
[----:B------:R-:W-:Y:S01]  /*62c0*/  FMUL.FTZ R2, R3, UR14 ;  /* 0x0000000e03027c20 */ /* 0x000fe20008410000 */
[----:B------:R-:W-:Y:S01]  /*62d0*/  IMAD.WIDE.U32 R4, R11, -0x2daee0ad, RZ ;  /* 0xd2511f530b047825 */ /* 0x000fe200078e00ff */
[----:B------:R-:W-:Y:S01]  /*62e0*/  FSETP.NEU.FTZ.AND P0, PT, R3, -INF , PT ;  /* 0xff8000000300780b */ /* 0x000fe20003f1d000 */
[----:B------:R-:W-:Y:S01]  /*62f0*/  MUFU.EX2 R46, R23 ;  /* 0x00000017002e7308 */ /* 0x000fe20000000800 */
[----:B------:R-:W-:Y:S01]  /*6300*/  LOP3.LUT R10, R6, UR12, R17, 0x96, !PT ;  /* 0x0000000c060a7c12 */ /* 0x000fe2000f8e9611 */
[----:B------:R-:W-:Y:S01]  /*6310*/  IMAD.WIDE.U32 R12, R13, -0x2daee0ad, RZ ;  /* 0xd2511f530d0c7825 */ /* 0x000fe200078e00ff */
[----:B------:R-:W-:Y:S01]  /*6320*/  LOP3.LUT R19, R8, UR12, R19, 0x96, !PT ;  /* 0x0000000c08137c12 */ /* 0x000fe2000f8e9613 */
[----:B------:R-:W-:Y:S01]  /*6330*/  UIADD3 UR12, UPT, UPT, UR34, -0x4ab325aa, URZ ;  /* 0xb54cda56220c7890 */ /* 0x000fe2000fffe0ff */
[----:B------:R-:W-:Y:S01]  /*6340*/  FSEL R2, R2, RZ, P0 ;  /* 0x000000ff02027208 */ /* 0x000fe20000000000 */
[----:B------:R-:W-:Y:S01]  /*6350*/  IMAD.WIDE.U32 R14, R14, -0x2daee0ad, RZ ;  /* 0xd2511f530e0e7825 */ /* 0x000fe200078e00ff */
[----:B------:R-:W-:Y:S01]  /*6360*/  LOP3.LUT R30, R30, UR9, R5, 0x96, !PT ;  /* 0x000000091e1e7c12 */ /* 0x000fe2000f8e9605 */
[----:B------:R-:W-:Y:S01]  /*6370*/  MUFU.EX2 R81, R29 ;  /* 0x0000001d00517308 */ /* 0x000fe20000000800 */
[----:B------:R-:W-:Y:S01]  /*6380*/  LOP3.LUT R32, R4, UR13, R13, 0x96, !PT ;  /* 0x0000000d04207c12 */ /* 0x000fe2000f8e960d */
[----:B------:R-:W-:-:S04]  /*6390*/  IMAD.WIDE.U32 R4, R21, -0x326172a9, RZ ;  /* 0xcd9e8d5715047825 */ /* 0x000fc800078e00ff */
[--C-:B------:R-:W-:Y:S01]  /*63a0*/  FFMA.FTZ R165, R47, UR14, -R2.reuse ;  /* 0x0000000e2fa57c23 */ /* 0x100fe20008010802 */
[----:B------:R-:W-:Y:S01]  /*63b0*/  LOP3.LUT R28, R28, UR9, R15, 0x96, !PT ;  /* 0x000000091c1c7c12 */ /* 0x000fe2000f8e960f */
[----:B------:R-:W-:Y:S01]  /*63c0*/  FFMA.FTZ R57, R105, UR14, -R2 ;  /* 0x0000000e69397c23 */ /* 0x000fe20008010802 */
[----:B------:R-:W-:Y:S01]  /*63d0*/  IMAD.WIDE.U32 R6, R7, -0x326172a9, RZ ;  /* 0xcd9e8d5707067825 */ /* 0x000fe200078e00ff */
[----:B------:R-:W-:-:S03]  /*63e0*/  LOP3.LUT R47, R16, UR12, R5, 0x96, !PT ;  /* 0x0000000c102f7c12 */ /* 0x000fc6000f8e9605 */
[----:B------:R-:W-:Y:S01]  /*63f0*/  FFMA.FTZ R59, R104, UR14, -R2 ;  /* 0x0000000e683b7c23 */ /* 0x000fe20008010802 */
[----:B------:R-:W1:Y:S01]  /*6400*/  MUFU.EX2 R16, R27 ;  /* 0x0000001b00107308 */ /* 0x000e620000000800 */
[----:B------:R-:W-:Y:S01]  /*6410*/  IMAD.WIDE.U32 R8, R9, -0x2daee0ad, RZ ;  /* 0xd2511f5309087825 */ /* 0x000fe200078e00ff */
[----:B------:R-:W-:-:S03]  /*6420*/  LOP3.LUT R20, R20, UR12, R7, 0x96, !PT ;  /* 0x0000000c14147c12 */ /* 0x000fc6000f8e9607 */
[----:B------:R-:W-:Y:S01]  /*6430*/  FFMA.FTZ R43, R91, UR14, -R2 ;  /* 0x0000000e5b2b7c23 */ /* 0x000fe20008010802 */
[----:B------:R-:W-:Y:S01]  /*6440*/  PRMT R25, R12, 0x7771, RZ ;  /* 0x000077710c197816 */ /* 0x000fe200000000ff */
[----:B------:R-:W-:Y:S01]  /*6450*/  IMAD.WIDE.U32 R10, R10, -0x2daee0ad, RZ ;  /* 0xd2511f530a0a7825 */ /* 0x000fe200078e00ff */
[----:B------:R-:W-:-:S03]  /*6460*/  LOP3.LUT R17, R22, UR13, R9, 0x96, !PT ;  /* 0x0000000d16117c12 */ /* 0x000fc6000f8e9609 */
[----:B------:R-:W-:Y:S01]  /*6470*/  FFMA.FTZ R42, R96, UR14, -R2 ;  /* 0x0000000e602a7c23 */ /* 0x000fe20008010802 */
[C---:B------:R-:W-:Y:S01]  /*6480*/  PRMT R22, R12.reuse, 0x7772, RZ ;  /* 0x000077720c167816 */ /* 0x040fe200000000ff */
[----:B------:R-:W-:Y:S01]  /*6490*/  IMAD.MOV.U32 R35, RZ, RZ, R12 ;  /* 0x000000ffff237224 */ /* 0x000fe200078e000c */
[----:B------:R-:W-:Y:S01]  /*64a0*/  PRMT R21, R12, 0x7773, RZ ;  /* 0x000077730c157816 */ /* 0x000fe200000000ff */
        /* <DEDUP_REMOVED lines=12> */
[----:B------:R-:W-:Y:S01]  /*6570*/  IMAD.WIDE.U32 R38, R19, -0x2daee0ad, RZ ;  /* 0xd2511f5313267825 */ /* 0x000fe200078e00ff */
[C---:B------:R-:W-:Y:S01]  /*6580*/  PRMT R13, R6.reuse, 0x7770, RZ ;  /* 0x00007770060d7816 */ /* 0x040fe200000000ff */
[----:B------:R-:W2:Y:S01]  /*6590*/  MUFU.EX2 R98, R34 ;  /* 0x0000002200627308 */ /* 0x000ea20000000800 */
[C---:B------:R-:W-:Y:S01]  /*65a0*/  PRMT R12, R6.reuse, 0x7773, RZ ;  /* 0x00007773060c7816 */ /* 0x040fe200000000ff */
[----:B------:R-:W-:Y:S01]  /*65b0*/  IMAD.MOV.U32 R41, RZ, RZ, R6 ;  /* 0x000000ffff297224 */ /* 0x000fe200078e0006 */
[C---:B------:R-:W-:Y:S01]  /*65c0*/  PRMT R11, R6.reuse, 0x7772, RZ ;  /* 0x00007772060b7816 */ /* 0x040fe200000000ff */
[----:B------:R-:W-:Y:S01]  /*65d0*/  IMAD.MOV.U32 R234, RZ, RZ, R4 ;  /* 0x000000ffffea7224 */ /* 0x000fe200078e0004 */
[----:B------:R-:W-:Y:S01]  /*65e0*/  PRMT R24, R6, 0x7771, RZ ;  /* 0x0000777106187816 */ /* 0x000fe200000000ff */
[----:B------:R-:W-:Y:S01]  /*65f0*/  IMAD.WIDE.U32 R6, R28, -0x326172a9, RZ ;  /* 0xcd9e8d571c067825 */ /* 0x000fe200078e00ff */
[----:B------:R-:W-:-:S03]  /*6600*/  PRMT R2, R4, 0x7770, RZ ;  /* 0x0000777004027816 */ /* 0x000fc600000000ff */
[----:B-1----:R-:W-:Y:S01]  /*6610*/  FADD.FTZ R29, R46, R16 ;  /* 0x000000102e1d7221 */ /* 0x002fe20000010000 */
[C---:B------:R-:W-:Y:S01]  /*6620*/  PRMT R123, R4.reuse, 0x7771, RZ ;  /* 0x00007771047b7816 */ /* 0x040fe200000000ff */
[----:B------:R-:W-:Y:S01]  /*6630*/  IMAD.MOV.U32 R232, RZ, RZ, R10 ;  /* 0x000000ffffe87224 */ /* 0x000fe200078e000a */
[C---:B------:R-:W-:Y:S01]  /*6640*/  PRMT R92, R4.reuse, 0x7772, RZ ;  /* 0x00007772045c7816 */ /* 0x040fe200000000ff */
[----:B------:R-:W-:Y:S01]  /*6650*/  MUFU.EX2 R40, R40 ;  /* 0x0000002800287308 */ /* 0x000fe20000000800 */
[----:B------:R-:W-:Y:S01]  /*6660*/  PRMT R96, R4, 0x7773, RZ ;  /* 0x0000777304607816 */ /* 0x000fe200000000ff */
[----:B------:R-:W-:Y:S01]  /*6670*/  IMAD.WIDE.U32 R4, R30, -0x326172a9, RZ ;  /* 0xcd9e8d571e047825 */ /* 0x000fe200078e00ff */
[----:B------:R-:W-:Y:S01]  /*6680*/  LOP3.LUT R28, R20, 0xff, RZ, 0xc0, !PT ;  /* 0x000000ff141c7812 */ /* 0x000fe200078ec0ff */
[----:B------:R-:W-:Y:S01]  /*6690*/  MUFU.EX2 R61, R45 ;  /* 0x0000002d003d7308 */ /* 0x000fe20000000800 */
[----:B------:R-:W-:Y:S01]  /*66a0*/  LOP3.LUT R48, R14, UR13, R39, 0x96, !PT ;  /* 0x0000000d0e307c12 */ /* 0x000fe2000f8e9627 */
[----:B------:R-:W-:Y:S01]  /*66b0*/  IMAD.MOV.U32 R39, RZ, RZ, R8 ;  /* 0x000000ffff277224 */ /* 0x000fe200078e0008 */
[C---:B------:R-:W-:Y:S01]  /*66c0*/  PRMT R9, R8.reuse, 0x7770, RZ ;  /* 0x0000777008097816 */ /* 0x040fe200000000ff */
[----:B------:R-:W-:Y:S01]  /*66d0*/  MUFU.EX2 R37, R37 ;  /* 0x0000002500257308 */ /* 0x000fe20000000800 */
[C---:B------:R-:W-:Y:S01]  /*66e0*/  PRMT R23, R8.reuse, 0x7771, RZ ;  /* 0x0000777108177816 */ /* 0x040fe200000000ff */
[----:B------:R-:W-:Y:S01]  /*66f0*/  IMAD.MOV.U32 R130, RZ, RZ, R6 ;  /* 0x000000ffff827224 */ /* 0x000fe200078e0006 */
[C---:B------:R-:W-:Y:S01]  /*6700*/  PRMT R15, R8.reuse, 0x7772, RZ ;  /* 0x00007772080f7816 */ /* 0x040fe200000000ff */
[----:B------:R-:W-:Y:S01]  /*6710*/  MUFU.EX2 R34, R36 ;  /* 0x0000002400227308 */ /* 0x000fe20000000800 */
[----:B------:R-:W-:-:S02]  /*6720*/  PRMT R14, R8, 0x7773, RZ ;  /* 0x00007773080e7816 */ /* 0x000fc400000000ff */
[----:B------:R-:W-:Y:S01]  /*6730*/  ISETP.LE.U32.AND P2, PT, R28, UR8, PT ;  /* 0x000000081c007c0c */ /* 0x000fe2000bf43070 */
[----:B------:R-:W-:Y:S01]  /*6740*/  MUFU.EX2 R43, R43 ;  /* 0x0000002b002b7308 */ /* 0x000fe20000000800 */
[C---:B------:R-:W-:Y:S02]  /*6750*/  PRMT R8, R10.reuse, 0x7770, RZ ;  /* 0x000077700a087816 */ /* 0x040fe400000000ff */
[C---:B------:R-:W-:Y:S01]  /*6760*/  PRMT R122, R10.reuse, 0x7771, RZ ;  /* 0x000077710a7a7816 */ /* 0x040fe200000000ff */
[----:B------:R-:W-:Y:S01]  /*6770*/  MUFU.EX2 R42, R42 ;  /* 0x0000002a002a7308 */ /* 0x000fe20000000800 */
[C---:B------:R-:W-:Y:S02]  /*6780*/  PRMT R93, R10.reuse, 0x7772, RZ ;  /* 0x000077720a5d7816 */ /* 0x040fe400000000ff */
[----:B------:R-:W-:Y:S01]  /*6790*/  PRMT R95, R10, 0x7773, RZ ;  /* 0x000077730a5f7816 */ /* 0x000fe200000000ff */
[----:B------:R-:W-:Y:S01]  /*67a0*/  MUFU.EX2 R149, R71 ;  /* 0x0000004700957308 */ /* 0x000fe20000000800 */
[----:B------:R-:W-:-:S02]  /*67b0*/  LOP3.LUT R19, R26, UR12, R5, 0x96, !PT ;  /* 0x0000000c1a137c12 */ /* 0x000fc4000f8e9605 */
[----:B------:R-:W-:Y:S01]  /*67c0*/  ISETP.LE.U32.AND P4, PT, R2, UR8, PT ;  /* 0x0000000802007c0c */ /* 0x000fe2000bf83070 */
[----:B------:R-:W-:Y:S01]  /*67d0*/  MUFU.EX2 R10, R31 ;  /* 0x0000001f000a7308 */ /* 0x000fe20000000800 */
[----:B------:R-:W-:Y:S02]  /*67e0*/  F2FP.F16.F32.PACK_AB R2, R16, R46 ;  /* 0x0000002e1002723e */ /* 0x000fe400000000ff */
[----:B------:R-:W-:Y:S01]  /*67f0*/  SHF.R.U32.HI R16, RZ, 0x18, R20 ;  /* 0x00000018ff107819 */ /* 0x000fe20000011614 */
[----:B------:R-:W1:Y:S01]  /*6800*/  MUFU.EX2 R5, R33 ;  /* 0x0000002100057308 */ /* 0x000e620000000800 */
[C---:B------:R-:W-:Y:S02]  /*6810*/  PRMT R68, R2.reuse, 0x7610, R68 ;  /* 0x0000761002447816 */ /* 0x040fe40000000044 */
[----:B------:R-:W-:Y:S01]  /*6820*/  ISETP.LE.U32.AND P0, PT, R13, UR8, PT ;  /* 0x000000080d007c0c */ /* 0x000fe2000bf03070 */
[----:B------:R-:W-:Y:S01]  /*6830*/  MUFU.EX2 R139, R60 ;  /* 0x0000003c008b7308 */ /* 0x000fe20000000800 */
[----:B------:R-:W-:Y:S01]  /*6840*/  PRMT R67, R2, 0x7632, R67 ;  /* 0x0000763202437816 */ /* 0x000fe20000000043 */
[----:B------:R-:W-:Y:S01]  /*6850*/  @!P2 HADD2 R58, -R68.H0_H0, -RZ.H0_H0 ;  /* 0xa00000ff443aa230 */ /* 0x000fe20000000900 */
[----:B------:R-:W-:Y:S01]  /*6860*/  ISETP.LE.U32.AND P1, PT, R16, UR8, PT ;  /* 0x0000000810007c0c */ /* 0x000fe2000bf23070 */
[----:B------:R-:W-:Y:S01]  /*6870*/  MUFU.EX2 R249, R52 ;  /* 0x0000003400f97308 */ /* 0x000fe20000000800 */
[----:B------:R-:W-:-:S02]  /*6880*/  ISETP.LE.U32.AND P5, PT, R9, UR8, PT ;  /* 0x0000000809007c0c */ /* 0x000fc4000bfa3070 */
[----:B--2---:R-:W-:Y:S01]  /*6890*/  F2FP.F16.F32.PACK_AB R2, R98, R81 ;  /* 0x000000516202723e */ /* 0x004fe200000000ff */
[----:B------:R-:W-:Y:S01]  /*68a0*/  MUFU.EX2 R119, R53 ;  /* 0x0000003500777308 */ /* 0x000fe20000000800 */
[----:B------:R-:W-:Y:S01]  /*68b0*/  PRMT R54, R68, 0x5410, R67 ;  /* 0x0000541044367816 */ /* 0x000fe20000000043 */
[----:B-1----:R-:W-:Y:S01]  /*68c0*/  FADD.FTZ R9, R10, R5 ;  /* 0x000000050a097221 */ /* 0x002fe20000010000 */
[----:B------:R-:W-:Y:S01]  /*68d0*/  F2FP.F16.F32.PACK_AB R5, R5, R10 ;  /* 0x0000000a0505723e */ /* 0x000fe200000000ff */
[----:B------:R-:W-:Y:S01]  /*68e0*/  MUFU.EX2 R164, R56 ;  /* 0x0000003800a47308 */ /* 0x000fe20000000800 */
[----:B------:R-:W-:Y:S01]  /*68f0*/  @!P2 PRMT R68, R58, 0x5410, RZ ;  /* 0x000054103a44a816 */ /* 0x000fe200000000ff */
[----:B------:R-:W-:Y:S01]  /*6900*/  FADD.FTZ R10, R81, R29 ;  /* 0x0000001d510a7221 */ /* 0x000fe20000010000 */
[----:B------:R-:W-:Y:S01]  /*6910*/  PRMT R231, R2, 0x7610, R231 ;  /* 0x0000761002e77816 */ /* 0x000fe200000000e7 */
[----:B------:R-:W-:Y:S01]  /*6920*/  MUFU.EX2 R166, R55 ;  /* 0x0000003700a67308 */ /* 0x000fe20000000800 */
[----:B------:R-:W-:Y:S01]  /*6930*/  ISETP.GT.U32.AND P2, PT, R12, UR8, PT ;  /* 0x000000080c007c0c */ /* 0x000fe2000bf44070 */
[----:B------:R-:W-:Y:S01]  /*6940*/  FADD.FTZ R9, R40, R9 ;  /* 0x0000000928097221 */ /* 0x000fe20000010000 */
[----:B------:R-:W-:Y:S01]  /*6950*/  PRMT R70, R5, 0x7632, R70 ;  /* 0x0000763205467816 */ /* 0x000fe20000000046 */
[----:B------:R-:W-:Y:S01]  /*6960*/  @!P0 HADD2 R79, -R231.H0_H0, -RZ.H0_H0 ;  /* 0xa00000ffe74f8230 */ /* 0x000fe20000000900 */
[----:B------:R-:W-:Y:S01]  /*6970*/  PRMT R230, R2, 0x7632, R230 ;  /* 0x0000763202e67816 */ /* 0x000fe200000000e6 */
[----:B------:R-:W-:Y:S01]  /*6980*/  MUFU.EX2 R65, R65 ;  /* 0x0000004100417308 */ /* 0x000fe20000000800 */
[----:B------:R-:W-:Y:S01]  /*6990*/  F2FP.F16.F32.PACK_AB R2, R61, R40 ;  /* 0x000000283d02723e */ /* 0x000fe200000000ff */
[----:B------:R-:W-:Y:S01]  /*69a0*/  @!P1 HADD2 R64, -R70.H0_H0, -RZ.H0_H0 ;  /* 0xa00000ff46409230 */ /* 0x000fe20000000900 */
[----:B------:R-:W-:Y:S01]  /*69b0*/  PRMT R69, R5, 0x7610, R69 ;  /* 0x0000761005457816 */ /* 0x000fe20000000045 */
[----:B------:R-:W-:Y:S01]  /*69c0*/  MUFU.EX2 R66, R66 ;  /* 0x0000004200427308 */ /* 0x000fe20000000800 */
[----:B------:R-:W-:-:S02]  /*69d0*/  PRMT R5, R4, 0x7770, RZ ;  /* 0x0000777004057816 */ /* 0x000fc400000000ff */
[----:B------:R-:W-:Y:S01]  /*69e0*/  PRMT R229, R2, 0x7632, R229 ;  /* 0x0000763202e57816 */ /* 0x000fe200000000e5 */
[----:B------:R-:W-:Y:S01]  /*69f0*/  MUFU.EX2 R57, R57 ;  /* 0x0000003900397308 */ /* 0x000fe20000000800 */
[----:B------:R-:W-:Y:S02]  /*6a00*/  ISETP.GT.U32.AND P6, PT, R11, UR8, PT ;  /* 0x000000080b007c0c */ /* 0x000fe4000bfc4070 */
[----:B------:R-:W-:Y:S01]  /*6a10*/  PRMT R31, R231, 0x5410, R230 ;  /* 0x00005410e71f7816 */ /* 0x000fe200000000e6 */
[----:B------:R-:W-:Y:S01]  /*6a20*/  @P2 HADD2 R82, -R229.H0_H0, -RZ.H0_H0 ;  /* 0xa00000ffe5522230 */ /* 0x000fe20000000900 */
[----:B------:R-:W-:Y:S01]  /*6a30*/  @!P0 PRMT R231, R79, 0x5410, RZ ;  /* 0x000054104fe78816 */ /* 0x000fe200000000ff */
[----:B------:R-:W-:Y:S01]  /*6a40*/  MUFU.EX2 R59, R59 ;  /* 0x0000003b003b7308 */ /* 0x000fe20000000800 */
[----:B------:R-:W-:Y:S02]  /*6a50*/  PRMT R58, R69, 0x5410, R70 ;  /* 0x00005410453a7816 */ /* 0x000fe40000000046 */
[----:B------:R-:W-:Y:S01]  /*6a60*/  ISETP.LE.U32.AND P0, PT, R5, UR8, PT ;  /* 0x0000000805007c0c */ /* 0x000fe2000bf03070 */
[----:B------:R-:W-:Y:S01]  /*6a70*/  MUFU.EX2 R79, R62 ;  /* 0x0000003e004f7308 */ /* 0x000fe20000000800 */
[----:B------:R-:W-:-:S02]  /*6a80*/  @!P1 PRMT R70, R64, 0x5410, RZ ;  /* 0x0000541040469816 */ /* 0x000fc400000000ff */
[----:B------:R-:W-:Y:S01]  /*6a90*/  PRMT R228, R2, 0x7610, R228 ;  /* 0x0000761002e47816 */ /* 0x000fe200000000e4 */
[----:B------:R1:W-:Y:S01]  /*6aa0*/  MUFU.EX2 R71, R63 ;  /* 0x0000003f00477308 */ /* 0x0003e20000000800 */
[----:B------:R-:W-:Y:S02]  /*6ab0*/  ISETP.GT.U32.AND P1, PT, R24, UR8, PT ;  /* 0x0000000818007c0c */ /* 0x000fe4000bf24070 */
[----:B------:R-:W-:Y:S01]  /*6ac0*/  F2FP.F16.F32.PACK_AB R2, R34, R37 ;  /* 0x000000252202723e */ /* 0x000fe200000000ff */
[----:B------:R-:W-:Y:S01]  /*6ad0*/  @P6 HADD2 R83, -R228.H0_H0, -RZ.H0_H0 ;  /* 0xa00000ffe4536230 */ /* 0x000fe20000000900 */
[----:B------:R-:W-:Y:S01]  /*6ae0*/  PRMT R30, R228, 0x5410, R229 ;  /* 0x00005410e41e7816 */ /* 0x000fe200000000e5 */
[----:B------:R-:W-:Y:S01]  /*6af0*/  MUFU.EX2 R73, R73 ;  /* 0x0000004900497308 */ /* 0x000fe20000000800 */
[----:B------:R-:W-:Y:S02]  /*6b00*/  @P2 PRMT R229, R82, 0x5410, RZ ;  /* 0x0000541052e52816 */ /* 0x000fe400000000ff */
[----:B------:R-:W-:Y:S01]  /*6b10*/  PRMT R227, R2, 0x7610, R227 ;  /* 0x0000761002e37816 */ /* 0x000fe200000000e3 */
[----:B------:R-:W2:Y:S01]  /*6b20*/  MUFU.EX2 R82, R72 ;  /* 0x0000004800527308 */ /* 0x000ea20000000800 */
[----:B------:R-:W-:-:S02]  /*6b30*/  PRMT R13, R4, 0x7771, RZ ;  /* 0x00007771040d7816 */ /* 0x000fc400000000ff */
[----:B------:R-:W-:Y:S01]  /*6b40*/  PRMT R226, R2, 0x7632, R226 ;  /* 0x0000763202e27816 */ /* 0x000fe200000000e2 */
[----:B------:R-:W-:Y:S01]  /*6b50*/  @!P0 HADD2 R85, -R227.H0_H0, -RZ.H0_H0 ;  /* 0xa00000ffe3558230 */ /* 0x000fe20000000900 */
[----:B------:R-:W-:Y:S01]  /*6b60*/  LOP3.LUT R44, R18, UR12, R7, 0x96, !PT ;  /* 0x0000000c122c7c12 */ /* 0x000fe2000f8e9607 */
[----:B------:R-:W-:Y:S01]  /*6b70*/  @P1 HADD2 R84, -R230.H0_H0, -RZ.H0_H0 ;  /* 0xa00000ffe6541230 */ /* 0x000fe20000000900 */
[----:B------:R-:W-:Y:S01]  /*6b80*/  LOP3.LUT R18, R17, 0xff, RZ, 0xc0, !PT ;  /* 0x000000ff11127812 */ /* 0x000fe200078ec0ff */
[----:B------:R-:W-:Y:S01]  /*6b90*/  MUFU.EX2 R72, R51 ;  /* 0x0000003300487308 */ /* 0x000fe20000000800 */
[----:B------:R-:W-:Y:S01]  /*6ba0*/  PRMT R124, R6, 0x7771, RZ ;  /* 0x00007771067c7816 */ /* 0x000fe200000000ff */
[----:B-1----:R-:W-:Y:S01]  /*6bb0*/  FADD.FTZ R63, R98, R10 ;  /* 0x0000000a623f7221 */ /* 0x002fe20000010000 */
[C---:B------:R-:W-:Y:S01]  /*6bc0*/  PRMT R121, R6.reuse, 0x7772, RZ ;  /* 0x0000777206797816 */ /* 0x040fe200000000ff */
[----:B------:R-:W-:Y:S01]  /*6bd0*/  MUFU.EX2 R74, R74 ;  /* 0x0000004a004a7308 */ /* 0x000fe20000000800 */
[----:B------:R-:W-:-:S02]  /*6be0*/  PRMT R120, R6, 0x7773, RZ ;  /* 0x0000777306787816 */ /* 0x000fc400000000ff */
[----:B------:R-:W-:Y:S01]  /*6bf0*/  @P6 PRMT R228, R83, 0x5410, RZ ;  /* 0x0000541053e46816 */ /* 0x000fe200000000ff */
[----:B------:R-:W-:Y:S01]  /*6c00*/  MUFU.EX2 R150, R77 ;  /* 0x0000004d00967308 */ /* 0x000fe20000000800 */
[----:B------:R-:W-:Y:S02]  /*6c10*/  ISETP.GT.U32.AND P6, PT, R13, UR8, PT ;  /* 0x000000080d007c0c */ /* 0x000fe4000bfc4070 */
[----:B------:R-:W-:Y:S01]  /*6c20*/  F2FP.F16.F32.PACK_AB R2, R42, R43 ;  /* 0x0000002b2a02723e */ /* 0x000fe200000000ff */
[----:B------:R-:W1:Y:S01]  /*6c30*/  MUFU.EX2 R83, R50 ;  /* 0x0000003200537308 */ /* 0x000e620000000800 */
[----:B------:R-:W-:Y:S02]  /*6c40*/  PRMT R64, R227, 0x5410, R226 ;  /* 0x00005410e3407816 */ /* 0x000fe400000000e2 */
[----:B------:R-:W-:Y:S01]  /*6c50*/  PRMT R6, R4, 0x7773, RZ ;  /* 0x0000777304067816 */ /* 0x000fe200000000ff */
[----:B------:R-:W-:Y:S01]  /*6c60*/  MUFU.EX2 R81, R106 ;  /* 0x0000006a00517308 */ /* 0x000fe20000000800 */
[----:B------:R-:W-:-:S02]  /*6c70*/  @!P0 PRMT R227, R85, 0x5410, RZ ;  /* 0x0000541055e38816 */ /* 0x000fc400000000ff */
[----:B------:R-:W-:Y:S01]  /*6c80*/  ISETP.LE.U32.AND P0, PT, R18, UR8, PT ;  /* 0x0000000812007c0c */ /* 0x000fe2000bf03070 */
[----:B------:R-:W-:Y:S01]  /*6c90*/  MUFU.EX2 R98, R107 ;  /* 0x0000006b00627308 */ /* 0x000fe20000000800 */
[----:B------:R-:W-:Y:S01]  /*6ca0*/  @P1 PRMT R230, R84, 0x5410, RZ ;  /* 0x0000541054e61816 */ /* 0x000fe200000000ff */
[----:B------:R-:W-:Y:S01]  /*6cb0*/  @P6 HADD2 R86, -R226.H0_H0, -RZ.H0_H0 ;  /* 0xa00000ffe2566230 */ /* 0x000fe20000000900 */
[----:B------:R-:W-:Y:S01]  /*6cc0*/  PRMT R225, R2, 0x7610, R225 ;  /* 0x0000761002e17816 */ /* 0x000fe200000000e1 */
[----:B------:R3:W-:Y:S01]  /*6cd0*/  MUFU.EX2 R40, R78 ;  /* 0x0000004e00287308 */ /* 0x0007e20000000800 */
[----:B------:R-:W-:Y:S02]  /*6ce0*/  ISETP.GT.U32.AND P1, PT, R6, UR8, PT ;  /* 0x0000000806007c0c */ /* 0x000fe4000bf24070 */
[----:B------:R-:W-:Y:S01]  /*6cf0*/  PRMT R224, R2, 0x7632, R224 ;  /* 0x0000763202e07816 */ /* 0x000fe200000000e0 */
[----:B------:R-:W-:Y:S01]  /*6d00*/  MUFU.EX2 R250, R80 ;  /* 0x0000005000fa7308 */ /* 0x000fe20000000800 */
[----:B--2---:R-:W-:-:S02]  /*6d10*/  F2FP.F16.F32.PACK_AB R2, R149, R82 ;  /* 0x000000529502723e */ /* 0x004fc400000000ff */
[----:B------:R-:W-:Y:S01]  /*6d20*/  PRMT R7, R4, 0x7772, RZ ;  /* 0x0000777204077816 */ /* 0x000fe200000000ff */
[----:B------:R-:W-:Y:S01]  /*6d30*/  MUFU.EX2 R248, R112 ;  /* 0x0000007000f87308 */ /* 0x000fe20000000800 */
[C---:B------:R-:W-:Y:S02]  /*6d40*/  PRMT R223, R2.reuse, 0x7610, R223 ;  /* 0x0000761002df7816 */ /* 0x040fe400000000df */
[----:B------:R-:W-:Y:S01]  /*6d50*/  PRMT R222, R2, 0x7632, R222 ;  /* 0x0000763202de7816 */ /* 0x000fe200000000de */
[----:B------:R-:W-:Y:S01]  /*6d60*/  MUFU.EX2 R77, R127 ;  /* 0x0000007f004d7308 */ /* 0x000fe20000000800 */
[----:B------:R-:W-:Y:S01]  /*6d70*/  ISETP.GT.U32.AND P2, PT, R7, UR8, PT ;  /* 0x0000000807007c0c */ /* 0x000fe2000bf44070 */
[----:B------:R-:W-:Y:S01]  /*6d80*/  @!P0 HADD2 R89, -R223.H0_H0, -RZ.H0_H0 ;  /* 0xa00000ffdf598230 */ /* 0x000fe20000000900 */
[----:B------:R-:W-:Y:S01]  /*6d90*/  F2FP.F16.F32.PACK_AB R2, R139, R79 ;  /* 0x0000004f8b02723e */ /* 0x000fe200000000ff */
[----:B------:R-:W-:Y:S01]  /*6da0*/  @P1 HADD2 R87, -R224.H0_H0, -RZ.H0_H0 ;  /* 0xa00000ffe0571230 */ /* 0x000fe20000000900 */
[----:B------:R-:W-:Y:S01]  /*6db0*/  @P6 PRMT R226, R86, 0x5410, RZ ;  /* 0x0000541056e26816 */ /* 0x000fe200000000ff */
[----:B---3--:R-:W-:Y:S01]  /*6dc0*/  IMAD.MOV.U32 R78, RZ, RZ, R165 ;  /* 0x000000ffff4e7224 */ /* 0x008fe200078e00a5 */
[C---:B------:R-:W-:Y:S01]  /*6dd0*/  PRMT R220, R2.reuse, 0x7632, R220 ;  /* 0x0000763202dc7816 */ /* 0x040fe200000000dc */
[----:B------:R-:W-:Y:S01]  /*6de0*/  MUFU.EX2 R137, R137 ;  /* 0x0000008900897308 */ /* 0x000fe20000000800 */
[----:B------:R-:W-:-:S02]  /*6df0*/  PRMT R219, R2, 0x7610, R219 ;  /* 0x0000761002db7816 */ /* 0x000fc400000000db */
[----:B------:R-:W-:Y:S01]  /*6e00*/  LOP3.LUT R2, R35, 0xff, RZ, 0xc0, !PT ;  /* 0x000000ff23027812 */ /* 0x000fe200078ec0ff */
[----:B------:R-:W-:Y:S01]  /*6e10*/  MUFU.EX2 R138, R138 ;  /* 0x0000008a008a7308 */ /* 0x000fe20000000800 */
[----:B-1----:R-:W-:Y:S01]  /*6e20*/  F2FP.F16.F32.PACK_AB R5, R83, R72 ;  /* 0x000000485305723e */ /* 0x002fe200000000ff */
[----:B------:R-:W-:Y:S01]  /*6e30*/  @P2 HADD2 R88, -R225.H0_H0, -RZ.H0_H0 ;  /* 0xa00000ffe1582230 */ /* 0x000fe20000000900 */
[----:B------:R-:W-:Y:S01]  /*6e40*/  LOP3.LUT R33, R32, 0xff, RZ, 0xc0, !PT ;  /* 0x000000ff20217812 */ /* 0x000fe200078ec0ff */
[----:B------:R-:W-:Y:S01]  /*6e50*/  MUFU.EX2 R127, R136 ;  /* 0x00000088007f7308 */ /* 0x000fe20000000800 */
[----:B------:R-:W-:Y:S02]  /*6e60*/  PRMT R36, R223, 0x5410, R222 ;  /* 0x00005410df247816 */ /* 0x000fe400000000de */
[----:B------:R-:W-:Y:S01]  /*6e70*/  ISETP.LE.U32.AND P6, PT, R2, UR8, PT ;  /* 0x0000000802007c0c */ /* 0x000fe2000bfc3070 */
[----:B------:R-:W-:Y:S01]  /*6e80*/  MUFU.EX2 R252, R252 ;  /* 0x000000fc00fc7308 */ /* 0x000fe20000000800 */
[----:B------:R-:W-:-:S02]  /*6e90*/  @!P0 PRMT R223, R89, 0x5410, RZ ;  /* 0x0000541059df8816 */ /* 0x000fc400000000ff */
[----:B------:R-:W-:Y:S02]  /*6ea0*/  PRMT R46, R225, 0x5410, R224 ;  /* 0x00005410e12e7816 */ /* 0x000fe400000000e0 */
[----:B------:R-:W-:Y:S02]  /*6eb0*/  ISETP.GT.U32.AND P0, PT, R25, UR8, PT ;  /* 0x0000000819007c0c */ /* 0x000fe4000bf04070 */
[----:B------:R-:W-:Y:S02]  /*6ec0*/  @P1 PRMT R224, R87, 0x5410, RZ ;  /* 0x0000541057e01816 */ /* 0x000fe400000000ff */
[C---:B------:R-:W-:Y:S02]  /*6ed0*/  PRMT R217, R5.reuse, 0x7610, R217 ;  /* 0x0000761005d97816 */ /* 0x040fe400000000d9 */
[----:B------:R-:W-:Y:S02]  /*6ee0*/  PRMT R211, R5, 0x7632, R211 ;  /* 0x0000763205d37816 */ /* 0x000fe400000000d3 */
[----:B------:R-:W-:-:S02]  /*6ef0*/  ISETP.LE.U32.AND P1, PT, R33, UR8, PT ;  /* 0x0000000821007c0c */ /* 0x000fc4000bf23070 */
[----:B------:R-:W-:Y:S02]  /*6f00*/  F2FP.F16.F32.PACK_AB R5, R119, R249 ;  /* 0x000000f97705723e */ /* 0x000fe400000000ff */
[----:B------:R-:W-:Y:S02]  /*6f10*/  PRMT R26, R11, 0x5410, R12 ;  /* 0x000054100b1a7816 */ /* 0x000fe4000000000c */
[----:B------:R-:W-:Y:S02]  /*6f20*/  SHF.R.U32.HI R11, RZ, 0x18, R17 ;  /* 0x00000018ff0b7819 */ /* 0x000fe40000011611 */
[----:B------:R-:W-:Y:S02]  /*6f30*/  PRMT R216, R5, 0x7610, R216 ;  /* 0x0000761005d87816 */ /* 0x000fe400000000d8 */
[----:B------:R-:W-:Y:S02]  /*6f40*/  @P2 PRMT R225, R88, 0x5410, RZ ;  /* 0x0000541058e12816 */ /* 0x000fe400000000ff */
[----:B------:R-:W-:Y:S01]  /*6f50*/  ISETP.LE.U32.AND P2, PT, R11, UR8, PT ;  /* 0x000000080b007c0c */ /* 0x000fe2000bf43070 */
[----:B------:R-:W-:Y:S01]  /*6f60*/  @!P6 HADD2 R97, -R216.H0_H0, -RZ.H0_H0 ;  /* 0xa00000ffd861e230 */ /* 0x000fe20000000900 */
[----:B------:R-:W-:Y:S01]  /*6f70*/  PRMT R212, R5, 0x7632, R212 ;  /* 0x0000763205d47816 */ /* 0x000fe200000000d4 */
[----:B------:R-:W-:Y:S01]  /*6f80*/  @!P1 HADD2 R90, -R217.H0_H0, -RZ.H0_H0 ;  /* 0xa00000ffd95a9230 */ /* 0x000fe20000000900 */
[----:B------:R-:W-:-:S02]  /*6f90*/  PRMT R56, R217, 0x5410, R211 ;  /* 0x00005410d9387816 */ /* 0x000fc400000000d3 */
[----:B------:R-:W-:Y:S01]  /*6fa0*/  PRMT R53, R216, 0x5410, R212 ;  /* 0x00005410d8357816 */ /* 0x000fe200000000d4 */
[----:B------:R-:W-:Y:S01]  /*6fb0*/  @P0 HADD2 R94, -R212.H0_H0, -RZ.H0_H0 ;  /* 0xa00000ffd45e0230 */ /* 0x000fe20000000900 */
[----:B------:R-:W-:Y:S01]  /*6fc0*/  @!P6 PRMT R216, R97, 0x5410, RZ ;  /* 0x0000541061d8e816 */ /* 0x000fe200000000ff */
[----:B------:R-:W-:Y:S01]  /*6fd0*/  IMAD.MOV.U32 R97, RZ, RZ, R149 ;  /* 0x000000ffff617224 */ /* 0x000fe200078e0095 */
[----:B------:R-:W-:Y:S01]  /*6fe0*/  ISETP.GT.U32.AND P6, PT, R21, UR8, PT ;  /* 0x0000000815007c0c */ /* 0x000fe2000bfc4070 */
[----:B------:R-:W-:Y:S01]  /*6ff0*/  MUFU.EX2 R149, R110 ;  /* 0x0000006e00957308 */ /* 0x000fe20000000800 */
[----:B------:R-:W-:Y:S01]  /*7000*/  @P0 PRMT R212, R94, 0x5410, RZ ;  /* 0x000054105ed40816 */ /* 0x000fe200000000ff */
[----:B------:R-:W-:Y:S01]  /*7010*/  @!P2 HADD2 R91, -R220.H0_H0, -RZ.H0_H0 ;  /* 0xa00000ffdc5ba230 */ /* 0x000fe20000000900 */
[----:B------:R-:W-:Y:S01]  /*7020*/  ISETP.GT.U32.AND P0, PT, R22, UR8, PT ;  /* 0x0000000816007c0c */ /* 0x000fe2000bf04070 */
[----:B------:R-:W-:Y:S01]  /*7030*/  IMAD.MOV.U32 R94, RZ, RZ, R139 ;  /* 0x000000ffff5e7224 */ /* 0x000fe200078e008b */
[----:B------:R-:W-:-:S02]  /*7040*/  @!P1 PRMT R217, R90, 0x5410, RZ ;  /* 0x000054105ad99816 */ /* 0x000fc400000000ff */
[----:B------:R-:W-:Y:S02]  /*7050*/  ISETP.GT.U32.AND P1, PT, R14, UR8, PT ;  /* 0x000000080e007c0c */ /* 0x000fe4000bf24070 */
[----:B------:R-:W-:Y:S01]  /*7060*/  PRMT R27, R15, 0x5410, R14 ;  /* 0x000054100f1b7816 */ /* 0x000fe2000000000e */
[----:B------:R-:W-:Y:S01]  /*7070*/  IMAD.MOV.U32 R14, RZ, RZ, R4 ;  /* 0x000000ffff0e7224 */ /* 0x000fe200078e0004 */
[----:B------:R-:W-:Y:S01]  /*7080*/  F2FP.F16.F32.PACK_AB R5, R166, R164 ;  /* 0x000000a4a605723e */ /* 0x000fe200000000ff */
[----:B------:R-:W-:Y:S01]  /*7090*/  FADD.FTZ R4, R65, R66 ;  /* 0x0000004241047221 */ /* 0x000fe20000010000 */
[----:B------:R-:W-:Y:S02]  /*70a0*/  PRMT R52, R219, 0x5410, R220 ;  /* 0x00005410db347816 */ /* 0x000fe400000000dc */
[----:B------:R-:W-:Y:S01]  /*70b0*/  PRMT R209, R5, 0x7632, R209 ;  /* 0x0000763205d17816 */ /* 0x000fe200000000d1 */
[----:B------:R-:W-:Y:S01]  /*70c0*/  FADD.FTZ R12, R37, R4 ;  /* 0x00000004250c7221 */ /* 0x000fe20000010000 */
[----:B------:R-:W-:Y:S01]  /*70d0*/  ISETP.LE.U32.AND P3, PT, R8, UR8, PT ;  /* 0x0000000808007c0c */ /* 0x000fe2000bf63070 */
[----:B------:R-:W-:Y:S01]  /*70e0*/  FADD.FTZ R8, R57, R59 ;  /* 0x0000003b39087221 */ /* 0x000fe20000010000 */
[----:B------:R-:W-:Y:S01]  /*70f0*/  @!P2 PRMT R220, R91, 0x5410, RZ ;  /* 0x000054105bdca816 */ /* 0x000fe200000000ff */
[----:B------:R-:W-:Y:S01]  /*7100*/  @P6 HADD2 R103, -R209.H0_H0, -RZ.H0_H0 ;  /* 0xa00000ffd1676230 */ /* 0x000fe20000000900 */
[----:B------:R-:W-:Y:S01]  /*7110*/  ISETP.GT.U32.AND P2, PT, R15, UR8, PT ;  /* 0x000000080f007c0c */ /* 0x000fe2000bf44070 */
[----:B------:R-:W-:Y:S01]  /*7120*/  FADD.FTZ R62, R34, R12 ;  /* 0x0000000c223e7221 */ /* 0x000fe20000010000 */
[----:B------:R-:W-:Y:S01]  /*7130*/  PRMT R210, R5, 0x7610, R210 ;  /* 0x0000761005d27816 */ /* 0x000fe200000000d2 */
[----:B------:R-:W1:Y:S01]  /*7140*/  MUFU.EX2 R15, R75 ;  /* 0x0000004b000f7308 */ /* 0x000e620000000800 */
[----:B------:R-:W-:Y:S01]  /*7150*/  LOP3.LUT R4, R41, 0xff, RZ, 0xc0, !PT ;  /* 0x000000ff29047812 */ /* 0x000fe200078ec0ff */
[----:B------:R-:W-:Y:S01]  /*7160*/  FADD.FTZ R5, R43, R8 ;  /* 0x000000082b057221 */ /* 0x000fe20000010000 */
[----:B------:R-:W-:Y:S01]  /*7170*/  SHF.R.U32.HI R8, RZ, 0x18, R32 ;  /* 0x00000018ff087819 */ /* 0x000fe20000011620 */
[----:B------:R-:W-:Y:S01]  /*7180*/  @P0 HADD2 R99, -R210.H0_H0, -RZ.H0_H0 ;  /* 0xa00000ffd2630230 */ /* 0x000fe20000000900 */
[----:B------:R-:W-:Y:S01]  /*7190*/  PRMT R24, R4, 0x5410, R24 ;  /* 0x0000541004187816 */ /* 0x000fe20000000018 */
[----:B------:R1:W2:Y:S01]  /*71a0*/  MUFU.EX2 R75, R76 ;  /* 0x0000004c004b7308 */ /* 0x0002a20000000800 */
[----:B------:R-:W-:Y:S01]  /*71b0*/  LOP3.LUT R4, R39, 0xff, RZ, 0xc0, !PT ;  /* 0x000000ff27047812 */ /* 0x000fe200078ec0ff */
[----:B------:R-:W-:Y:S01]  /*71c0*/  FADD.FTZ R55, R42, R5 ;  /* 0x000000052a377221 */ /* 0x000fe20000010000 */
[----:B------:R-:W-:Y:S01]  /*71d0*/  PRMT R39, R210, 0x5410, R209 ;  /* 0x00005410d2277816 */ /* 0x000fe200000000d1 */
[----:B------:R-:W-:Y:S01]  /*71e0*/  FADD.FTZ R43, R61, R9 ;  /* 0x000000093d2b7221 */ /* 0x000fe20000010000 */
[----:B------:R-:W-:-:S02]  /*71f0*/  @P6 PRMT R209, R103, 0x5410, RZ ;  /* 0x0000541067d16816 */ /* 0x000fc400000000ff */
[----:B------:R-:W-:Y:S01]  /*7200*/  ISETP.LE.U32.AND P6, PT, R8, UR8, PT ;  /* 0x0000000808007c0c */ /* 0x000fe2000bfc3070 */
[----:B------:R-:W-:Y:S01]  /*7210*/  FADD.FTZ R43, R79, R43 ;  /* 0x0000002b4f2b7221 */ /* 0x000fe20000010000 */
[----:B------:R-:W-:Y:S01]  /*7220*/  @P0 PRMT R210, R99, 0x5410, RZ ;  /* 0x0000541063d20816 */ /* 0x000fe200000000ff */
[----:B------:R-:W-:Y:S01]  /*7230*/  IMAD.MOV.U32 R99, RZ, RZ, R164 ;  /* 0x000000ffff637224 */ /* 0x000fe200078e00a4 */
[----:B------:R-:W-:Y:S01]  /*7240*/  ISETP.GT.U32.AND P0, PT, R23, UR8, PT ;  /* 0x0000000817007c0c */ /* 0x000fe2000bf04070 */
[----:B------:R-:W-:Y:S01]  /*7250*/  MUFU.EX2 R79, R160 ;  /* 0x000000a0004f7308 */ /* 0x000fe20000000800 */
[----:B------:R-:W-:Y:S01]  /*7260*/  PRMT R23, R4, 0x5410, R23 ;  /* 0x0000541004177816 */ /* 0x000fe20000000017 */
[----:B-1----:R-:W-:Y:S01]  /*7270*/  IMAD.MOV.U32 R76, RZ, RZ, R15 ;  /* 0x000000ffff4c7224 */ /* 0x002fe200078e000f */
[----:B------:R-:W-:Y:S02]  /*7280*/  F2FP.F16.F32.PACK_AB R4, R73, R71 ;  /* 0x000000474904723e */ /* 0x000fe400000000ff */
[----:B------:R-:W-:-:S02]  /*7290*/  PRMT R35, R2, 0x5410, R25 ;  /* 0x0000541002237816 */ /* 0x000fc40000000019 */
[----:B------:R-:W-:Y:S02]  /*72a0*/  F2FP.F16.F32.PACK_AB R2, R15, R74 ;  /* 0x0000004a0f02723e */ /* 0x000fe400000000ff */
[----:B------:R-:W-:Y:S02]  /*72b0*/  PRMT R206, R4, 0x7632, R206 ;  /* 0x0000763204ce7816 */ /* 0x000fe400000000ce */
[C---:B------:R-:W-:Y:S02]  /*72c0*/  PRMT R208, R2.reuse, 0x7610, R208 ;  /* 0x0000761002d07816 */ /* 0x040fe400000000d0 */
[----:B------:R-:W-:Y:S01]  /*72d0*/  PRMT R207, R2, 0x7632, R207 ;  /* 0x0000763202cf7816 */ /* 0x000fe200000000cf */
[----:B------:R-:W-:Y:S01]  /*72e0*/  @!P6 HADD2 R104, -R206.H0_H0, -RZ.H0_H0 ;  /* 0xa00000ffce68e230 */ /* 0x000fe20000000900 */
[----:B------:R-:W-:Y:S01]  /*72f0*/  PRMT R2, R20, 0x7632, R2 ;  /* 0x0000763214027816 */ /* 0x000fe20000000002 */
[----:B------:R-:W-:Y:S01]  /*7300*/  @!P5 HADD2 R105, -R208.H0_H0, -RZ.H0_H0 ;  /* 0xa00000ffd069d230 */ /* 0x000fe20000000900 */
[----:B------:R-:W-:Y:S01]  /*7310*/  PRMT R205, R4, 0x7610, R205 ;  /* 0x0000761004cd7816 */ /* 0x000fe200000000cd */
[----:B------:R-:W-:Y:S01]  /*7320*/  @P0 HADD2 R108, -R207.H0_H0, -RZ.H0_H0 ;  /* 0xa00000ffcf6c0230 */ /* 0x000fe20000000900 */
[----:B------:R-:W-:-:S02]  /*7330*/  LOP3.LUT R4, R2, 0xff, RZ, 0xc0, !PT ;  /* 0x000000ff02047812 */ /* 0x000fc400078ec0ff */
[----:B------:R-:W-:Y:S02]  /*7340*/  PRMT R2, R17, 0x7632, R2 ;  /* 0x0000763211027816 */ /* 0x000fe40000000002 */
[----:B------:R-:W-:Y:S02]  /*7350*/  SHF.R.U32.HI R5, RZ, 0x10, R20 ;  /* 0x00000010ff057819 */ /* 0x000fe40000011614 */
[----:B------:R-:W-:Y:S02]  /*7360*/  PRMT R34, R205, 0x5410, R206 ;  /* 0x00005410cd227816 */ /* 0x000fe400000000ce */
[----:B------:R-:W-:Y:S02]  /*7370*/  @!P6 PRMT R206, R104, 0x5410, RZ ;  /* 0x0000541068cee816 */ /* 0x000fe400000000ff */
[----:B------:R-:W-:Y:S02]  /*7380*/  ISETP.LE.U32.AND P6, PT, R4, UR8, PT ;  /* 0x0000000804007c0c */ /* 0x000fe4000bfc3070 */
[----:B------:R-:W-:-:S02]  /*7390*/  LOP3.LUT R4, R2, 0xff, RZ, 0xc0, !PT ;  /* 0x000000ff02047812 */ /* 0x000fc400078ec0ff */
[----:B------:R-:W-:Y:S02]  /*73a0*/  LOP3.LUT R2, R5, 0xff, RZ, 0xc0, !PT ;  /* 0x000000ff05027812 */ /* 0x000fe400078ec0ff */
[----:B------:R-:W-:Y:S02]  /*73b0*/  PRMT R15, R208, 0x5410, R207 ;  /* 0x00005410d00f7816 */ /* 0x000fe400000000cf */
[----:B------:R-:W-:Y:S02]  /*73c0*/  @!P5 PRMT R208, R105, 0x5410, RZ ;  /* 0x0000541069d0d816 */ /* 0x000fe400000000ff */
[----:B------:R-:W-:Y:S02]  /*73d0*/  PRMT R12, R2, 0x5410, R16 ;  /* 0x00005410020c7816 */ /* 0x000fe40000000010 */
[----:B------:R-:W-:Y:S01]  /*73e0*/  ISETP.LE.U32.AND P5, PT, R4, UR8, PT ;  /* 0x0000000804007c0c */ /* 0x000fe2000bfa3070 */
[----:B------:R-:W-:Y:S01]  /*73f0*/  @!P6 HADD2 R116, -R69.H0_H0, -RZ.H0_H0 ;  /* 0xa00000ff4574e230 */ /* 0x000fe20000000900 */
[----:B--2---:R-:W-:-:S02]  /*7400*/  F2FP.F16.F32.PACK_AB R2, R150, R75 ;  /* 0x0000004b9602723e */ /* 0x004fc400000000ff */
[----:B------:R-:W-:Y:S02]  /*7410*/  SHF.R.U32.HI R4, RZ, 0x10, R17 ;  /* 0x00000010ff047819 */ /* 0x000fe40000011611 */
[----:B------:R-:W-:Y:S02]  /*7420*/  LOP3.LUT R51, R47, 0xff, RZ, 0xc0, !PT ;  /* 0x000000ff2f337812 */ /* 0x000fe400078ec0ff */
[C---:B------:R-:W-:Y:S02]  /*7430*/  PRMT R204, R2.reuse, 0x7610, R204 ;  /* 0x0000761002cc7816 */ /* 0x040fe400000000cc */
[----:B------:R-:W-:Y:S02]  /*7440*/  PRMT R203, R2, 0x7632, R203 ;  /* 0x0000763202cb7816 */ /* 0x000fe400000000cb */
[----:B------:R-:W-:Y:S01]  /*7450*/  LOP3.LUT R2, R4, 0xff, RZ, 0xc0, !PT ;  /* 0x000000ff04027812 */ /* 0x000fe200078ec0ff */
[----:B------:R-:W-:Y:S01]  /*7460*/  @P2 HADD2 R109, -R204.H0_H0, -RZ.H0_H0 ;  /* 0xa00000ffcc6d2230 */ /* 0x000fe20000000900 */
[----:B------:R-:W-:Y:S01]  /*7470*/  @P0 PRMT R207, R108, 0x5410, RZ ;  /* 0x000054106ccf0816 */ /* 0x000fe200000000ff */
[----:B------:R-:W-:Y:S01]  /*7480*/  @P1 HADD2 R111, -R203.H0_H0, -RZ.H0_H0 ;  /* 0xa00000ffcb6f1230 */ /* 0x000fe20000000900 */
[----:B------:R-:W-:Y:S01]  /*7490*/  ISETP.LE.U32.AND P0, PT, R51, UR8, PT ;  /* 0x0000000833007c0c */ /* 0x000fe2000bf03070 */
[----:B------:R-:W-:Y:S01]  /*74a0*/  @!P5 HADD2 R143, -R219.H0_H0, -RZ.H0_H0 ;  /* 0xa00000ffdb8fd230 */ /* 0x000fe20000000900 */
[----:B------:R-:W-:-:S02]  /*74b0*/  PRMT R45, R22, 0x5410, R21 ;  /* 0x00005410162d7816 */ /* 0x000fc40000000015 */
[----:B------:R-:W-:Y:S02]  /*74c0*/  PRMT R21, R2, 0x5410, R11 ;  /* 0x0000541002157816 */ /* 0x000fe4000000000b */
[----:B------:R-:W-:Y:S02]  /*74d0*/  F2FP.F16.F32.PACK_AB R2, R98, R81 ;  /* 0x000000516202723e */ /* 0x000fe400000000ff */
[----:B------:R-:W-:Y:S02]  /*74e0*/  LOP3.LUT R4, R14, 0xff, RZ, 0xc0, !PT ;  /* 0x000000ff0e047812 */ /* 0x000fe400078ec0ff */
[C---:B------:R-:W-:Y:S02]  /*74f0*/  PRMT R202, R2.reuse, 0x7610, R202 ;  /* 0x0000761002ca7816 */ /* 0x040fe400000000ca */
[----:B------:R-:W-:Y:S02]  /*7500*/  PRMT R201, R2, 0x7632, R201 ;  /* 0x0000763202c97816 */ /* 0x000fe400000000c9 */
[----:B------:R-:W-:Y:S01]  /*7510*/  F2FP.F16.F32.PACK_AB R2, R250, R40 ;  /* 0x00000028fa02723e */ /* 0x000fe200000000ff */
[----:B------:R-:W-:Y:S01]  /*7520*/  @!P0 HADD2 R113, -R202.H0_H0, -RZ.H0_H0 ;  /* 0xa00000ffca718230 */ /* 0x000fe20000000900 */
[----:B------:R-:W-:-:S02]  /*7530*/  PRMT R13, R4, 0x5410, R13 ;  /* 0x00005410040d7816 */ /* 0x000fc4000000000d */
[----:B------:R-:W-:Y:S02]  /*7540*/  PRMT R4, R32, 0x7632, R4 ;  /* 0x0000763220047816 */ /* 0x000fe40000000004 */
[C---:B------:R-:W-:Y:S02]  /*7550*/  PRMT R200, R2.reuse, 0x7632, R200 ;  /* 0x0000763202c87816 */ /* 0x040fe400000000c8 */
[----:B------:R-:W-:Y:S02]  /*7560*/  PRMT R199, R2, 0x7610, R199 ;  /* 0x0000761002c77816 */ /* 0x000fe400000000c7 */
[----:B------:R-:W-:Y:S02]  /*7570*/  LOP3.LUT R2, R4, 0xff, RZ, 0xc0, !PT ;  /* 0x000000ff04027812 */ /* 0x000fe400078ec0ff */
[----:B------:R-:W-:Y:S02]  /*7580*/  LOP3.LUT R9, R19, 0xff, RZ, 0xc0, !PT ;  /* 0x000000ff13097812 */ /* 0x000fe400078ec0ff */
[----:B------:R-:W-:-:S02]  /*7590*/  PRMT R10, R204, 0x5410, R203 ;  /* 0x00005410cc0a7816 */ /* 0x000fc400000000cb */
[----:B------:R-:W-:Y:S02]  /*75a0*/  @P1 PRMT R203, R111, 0x5410, RZ ;  /* 0x000054106fcb1816 */ /* 0x000fe400000000ff */
[----:B------:R-:W-:Y:S02]  /*75b0*/  PRMT R152, R202, 0x5410, R201 ;  /* 0x00005410ca987816 */ /* 0x000fe400000000c9 */
[----:B------:R-:W-:Y:S02]  /*75c0*/  @!P0 PRMT R202, R113, 0x5410, RZ ;  /* 0x0000541071ca8816 */ /* 0x000fe400000000ff */
[C---:B------:R-:W-:Y:S02]  /*75d0*/  ISETP.LE.U32.AND P1, PT, R2.reuse, UR8, PT ;  /* 0x0000000802007c0c */ /* 0x040fe4000bf23070 */
[----:B------:R-:W-:Y:S02]  /*75e0*/  PRMT R14, R2, 0x5410, R8 ;  /* 0x00005410020e7816 */ /* 0x000fe40000000008 */
[----:B------:R-:W-:-:S02]  /*75f0*/  ISETP.LE.U32.AND P0, PT, R9, UR8, PT ;  /* 0x0000000809007c0c */ /* 0x000fc4000bf03070 */
[----:B------:R-:W-:Y:S01]  /*7600*/  F2FP.F16.F32.PACK_AB R2, R66, R65 ;  /* 0x000000414202723e */ /* 0x000fe200000000ff */
[----:B------:R-:W-:Y:S01]  /*7610*/  IMAD.MOV.U32 R65, RZ, RZ, R119 ;  /* 0x000000ffff417224 */ /* 0x000fe200078e0077 */
[----:B------:R-:W-:Y:S01]  /*7620*/  F2FP.F16.F32.PACK_AB R4, R248, R149 ;  /* 0x00000095f804723e */ /* 0x000fe200000000ff */
[----:B------:R-:W-:Y:S01]  /*7630*/  IMAD.MOV.U32 R66, RZ, RZ, R132 ;  /* 0x000000ffff427224 */ /* 0x000fe200078e0084 */
[C---:B------:R-:W-:Y:S02]  /*7640*/  PRMT R60, R2.reuse, 0x7610, R60 ;  /* 0x00007610023c7816 */ /* 0x040fe4000000003c */
[----:B------:R-:W-:Y:S01]  /*7650*/  PRMT R61, R2, 0x7632, R61 ;  /* 0x00007632023d7816 */ /* 0x000fe2000000003d */
[----:B------:R-:W-:Y:S01]  /*7660*/  @!P1 HADD2 R140, -R205.H0_H0, -RZ.H0_H0 ;  /* 0xa00000ffcd8c9230 */ /* 0x000fe20000000900 */
[----:B------:R-:W-:Y:S02]  /*7670*/  F2FP.F16.F32.PACK_AB R2, R59, R57 ;  /* 0x000000393b02723e */ /* 0x000fe400000000ff */
[----:B------:R-:W-:Y:S01]  /*7680*/  LOP3.LUT R5, R20, 0xffff, RZ, 0xc0, !PT ;  /* 0x0000ffff14057812 */ /* 0x000fe200078ec0ff */
[----:B------:R-:W-:Y:S01]  /*7690*/  @!P0 HADD2 R117, -R60.H0_H0, -RZ.H0_H0 ;  /* 0xa00000ff3c758230 */ /* 0x000fe20000000900 */
[C---:B------:R-:W-:Y:S01]  /*76a0*/  PRMT R196, R2.reuse, 0x7632, R196 ;  /* 0x0000763202c47816 */ /* 0x040fe200000000c4 */
[----:B------:R-:W-:Y:S01]  /*76b0*/  MUFU.EX2 R59, R128 ;  /* 0x00000080003b7308 */ /* 0x000fe20000000800 */
[----:B------:R-:W-:-:S02]  /*76c0*/  PRMT R195, R2, 0x7610, R195 ;  /* 0x0000761002c37816 */ /* 0x000fc400000000c3 */
[----:B------:R-:W-:Y:S01]  /*76d0*/  HSET2.LE.AND R2, R24, R0, PT ;  /* 0x0000000018027233 */ /* 0x000fe20003803000 */
[----:B------:R-:W-:Y:S01]  /*76e0*/  MUFU.EX2 R128, R135 ;  /* 0x0000008700807308 */ /* 0x000fe20000000800 */
[C---:B------:R-:W-:Y:S02]  /*76f0*/  PRMT R198, R4.reuse, 0x7610, R198 ;  /* 0x0000761004c67816 */ /* 0x040fe400000000c6 */
[----:B------:R-:W-:Y:S01]  /*7700*/  PRMT R197, R4, 0x7632, R197 ;  /* 0x0000763204c57816 */ /* 0x000fe200000000c5 */
[----:B------:R-:W-:Y:S01]  /*7710*/  MUFU.EX2 R135, R177 ;  /* 0x000000b100877308 */ /* 0x000fe20000000800 */
[----:B------:R-:W-:Y:S01]  /*7720*/  LOP3.LUT R4, R26, 0xff00ff, RZ, 0xc0, !PT ;  /* 0x00ff00ff1a047812 */ /* 0x000fe200078ec0ff */
[----:B------:R-:W-:Y:S01]  /*7730*/  @!P4 HADD2 R115, -R198.H0_H0, -RZ.H0_H0 ;  /* 0xa00000ffc673c230 */ /* 0x000fe20000000900 */
[----:B------:R-:W-:Y:S02]  /*7740*/  LEA R80, R118, UR6, 0x1 ;  /* 0x0000000676507c11 */ /* 0x000fe4000f8e08ff */
[----:B------:R-:W-:-:S02]  /*7750*/  SHF.R.U32.HI R37, RZ, 0x8, R5 ;  /* 0x00000008ff257819 */ /* 0x000fc40000011605 */
[----:B------:R-:W-:Y:S01]  /*7760*/  LOP3.LUT R26, R31, R2, RZ, 0xc0, !PT ;  /* 0x000000021f1a7212 */ /* 0x000fe200078ec0ff */
[----:B------:R-:W-:Y:S01]  /*7770*/  LDSM.16.MT88.4 R84, [R80+0xa400] ;  /* 0x00a400005054783b */ /* 0x000fe20000004200 */
[----:B------:R-:W-:Y:S02]  /*7780*/  SHF.R.U32.HI R50, RZ, 0x18, R47 ;  /* 0x00000018ff327819 */ /* 0x000fe4000001162f */
[----:B------:R-:W-:Y:S02]  /*7790*/  HSET2.LE.AND R2, R23, R0, PT ;  /* 0x0000000017027233 */ /* 0x000fe40003803000 */
[----:B------:R-:W-:Y:S02]  /*77a0*/  PRMT R11, R60, 0x5410, R61 ;  /* 0x000054103c0b7816 */ /* 0x000fe4000000003d */
[----:B------:R-:W-:Y:S02]  /*77b0*/  @!P6 PRMT R69, R116, 0x5410, RZ ;  /* 0x000054107445e816 */ /* 0x000fe400000000ff */
[----:B------:R-:W-:-:S02]  /*77c0*/  @!P0 PRMT R60, R117, 0x5410, RZ ;  /* 0x00005410753c8816 */ /* 0x000fc400000000ff */
[----:B------:R-:W-:Y:S01]  /*77d0*/  PRMT R5, R28, 0x5410, R37 ;  /* 0x000054101c057816 */ /* 0x000fe20000000025 */
[----:B------:R-:W1:Y:S01]  /*77e0*/  LDSM.16.MT88.4 R116, [R80+0x9000] ;  /* 0x009000005074783b */ /* 0x000e620000004200 */
[----:B------:R-:W-:Y:S02]  /*77f0*/  @P2 PRMT R204, R109, 0x5410, RZ ;  /* 0x000054106dcc2816 */ /* 0x000fe400000000ff */
[----:B------:R-:W-:Y:S01]  /*7800*/  PRMT R29, R7, 0x5410, R6 ;  /* 0x00005410071d7816 */ /* 0x000fe20000000006 */
[----:B------:R-:W-:Y:S01]  /*7810*/  LDSM.16.MT88.4 R108, [R80+0xa000] ;  /* 0x00a00000506c783b */ /* 0x000fe20000004200 */
[----:B------:R-:W-:Y:S02]  /*7820*/  ISETP.LE.U32.AND P2, PT, R50, UR8, PT ;  /* 0x0000000832007c0c */ /* 0x000fe4000bf43070 */
[----:B------:R-:W-:Y:S02]  /*7830*/  HSET2.LE.AND R4, R4, R0, PT ;  /* 0x0000000004047233 */ /* 0x000fe40003803000 */
[----:B------:R-:W-:-:S02]  /*7840*/  LOP3.LUT R6, R27, 0xff00ff, RZ, 0xc0, !PT ;  /* 0x00ff00ff1b067812 */ /* 0x000fc400078ec0ff */
[----:B------:R-:W-:Y:S02]  /*7850*/  LOP3.LUT R22, R15, R2, RZ, 0xc0, !PT ;  /* 0x000000020f167212 */ /* 0x000fe400078ec0ff */
[--C-:B------:R-:W-:Y:S02]  /*7860*/  HSET2.LE.AND R2, R12, R0.reuse, PT ;  /* 0x000000000c027233 */ /* 0x100fe40003803000 */
[--C-:B------:R-:W-:Y:S02]  /*7870*/  HSET2.LE.AND R5, R5, R0.reuse, PT ;  /* 0x0000000005057233 */ /* 0x100fe40003803000 */
[----:B------:R-:W-:Y:S01]  /*7880*/  LOP3.LUT R7, R17, 0xffff, RZ, 0xc0, !PT ;  /* 0x0000ffff11077812 */ /* 0x000fe200078ec0ff */
[----:B------:R-:W-:Y:S01]  /*7890*/  @!P2 HADD2 R114, -R200.H0_H0, -RZ.H0_H0 ;  /* 0xa00000ffc872a230 */ /* 0x000fe20000000900 */
[----:B------:R-:W-:Y:S02]  /*78a0*/  LOP3.LUT R27, R30, R4, RZ, 0xc0, !PT ;  /* 0x000000041e1b7212 */ /* 0x000fe400078ec0ff */
[----:B------:R-:W-:-:S02]  /*78b0*/  HSET2.LE.AND R4, R6, R0, PT ;  /* 0x0000000006047233 */ /* 0x000fc40003803000 */
[----:B------:R-:W-:Y:S02]  /*78c0*/  LOP3.LUT R25, R58, R2, RZ, 0xc0, !PT ;  /* 0x000000023a197212 */ /* 0x000fe400078ec0ff */
[----:B------:R-:W-:Y:S01]  /*78d0*/  SHF.R.U32.HI R41, RZ, 0x8, R7 ;  /* 0x00000008ff297819 */ /* 0x000fe20000011607 */
[----:B------:R-:W2:Y:S01]  /*78e0*/  MUFU.EX2 R58, R125 ;  /* 0x0000007d003a7308 */ /* 0x000ea20000000800 */
[----:B------:R-:W-:Y:S02]  /*78f0*/  LOP3.LUT R24, R54, R5, RZ, 0xc0, !PT ;  /* 0x0000000536187212 */ /* 0x000fe400078ec0ff */
[----:B------:R-:W-:Y:S01]  /*7900*/  HSET2.LE.AND R2, R13, R0, PT ;  /* 0x000000000d027233 */ /* 0x000fe20003803000 */
[----:B------:R-:W3:Y:S01]  /*7910*/  MUFU.EX2 R54, R126 ;  /* 0x0000007e00367308 */ /* 0x000ee20000000800 */
[----:B------:R-:W-:Y:S02]  /*7920*/  LOP3.LUT R5, R19, 0xffff, RZ, 0xc0, !PT ;  /* 0x0000ffff13057812 */ /* 0x000fe400078ec0ff */
[----:B------:R-:W-:-:S02]  /*7930*/  LOP3.LUT R23, R10, R4, RZ, 0xc0, !PT ;  /* 0x000000040a177212 */ /* 0x000fc400078ec0ff */
[----:B------:R-:W-:Y:S02]  /*7940*/  PRMT R4, R18, 0x5410, R41 ;  /* 0x0000541012047816 */ /* 0x000fe40000000029 */
[----:B------:R-:W-:Y:S02]  /*7950*/  SHF.R.U32.HI R42, RZ, 0x8, R5 ;  /* 0x00000008ff2a7819 */ /* 0x000fe40000011605 */
[----:B------:R-:W-:Y:S01]  /*7960*/  LOP3.LUT R18, R64, R2, RZ, 0xc0, !PT ;  /* 0x0000000240127212 */ /* 0x000fe200078ec0ff */
[----:B------:R-:W-:Y:S01]  /*7970*/  IMAD.MOV.U32 R64, RZ, RZ, R40 ;  /* 0x000000ffff407224 */ /* 0x000fe200078e0028 */
[----:B------:R-:W-:Y:S01]  /*7980*/  PRMT R7, R19, 0x7632, R7 ;  /* 0x0000763213077816 */ /* 0x000fe20000000007 */
[----:B------:R-:W-:Y:S01]  /*7990*/  IMAD.IADD R40, R151, 0x1, R80 ;  /* 0x0000000197287824 */ /* 0x000fe200078e0250 */
[----:B------:R-:W-:Y:S01]  /*79a0*/  PRMT R139, R199, 0x5410, R200 ;  /* 0x00005410c78b7816 */ /* 0x000fe200000000c8 */
[----:B------:R-:W-:Y:S01]  /*79b0*/  IMAD.MOV.U32 R151, RZ, RZ, R166 ;  /* 0x000000ffff977224 */ /* 0x000fe200078e00a6 */
[----:B------:R-:W-:-:S02]  /*79c0*/  PRMT R132, R198, 0x5410, R197 ;  /* 0x00005410c6847816 */ /* 0x000fc400000000c5 */
[----:B------:R-:W-:Y:S01]  /*79d0*/  PRMT R5, R9, 0x5410, R42 ;  /* 0x0000541009057816 */ /* 0x000fe2000000002a */
[----:B------:R-:W-:Y:S01]  /*79e0*/  LDSM.16.MT88.4 R104, [R40+0x9000] ;  /* 0x009000002868783b */ /* 0x000fe20000004200 */
[----:B------:R-:W-:Y:S02]  /*79f0*/  @!P2 PRMT R200, R114, 0x5410, RZ ;  /* 0x0000541072c8a816 */ /* 0x000fe400000000ff */
[----:B------:R-:W-:Y:S01]  /*7a00*/  SHF.R.U32.HI R8, RZ, 0x18, R19 ;  /* 0x00000018ff087819 */ /* 0x000fe20000011613 */
[----:B------:R-:W-:Y:S01]  /*7a10*/  LDSM.16.MT88.4 R88, [R40+0x9400] ;  /* 0x009400002858783b */ /* 0x000fe20000004200 */
[----:B------:R-:W-:Y:S02]  /*7a20*/  @!P4 PRMT R198, R115, 0x5410, RZ ;  /* 0x0000541073c6c816 */ /* 0x000fe400000000ff */
[----:B------:R-:W-:Y:S01]  /*7a30*/  LOP3.LUT R7, R7, 0xff, RZ, 0xc0, !PT ;  /* 0x000000ff07077812 */ /* 0x000fe200078ec0ff */
[----:B------:R-:W4:Y:S01]  /*7a40*/  LDSM.16.MT88.4 R112, [R80+0x9400] ;  /* 0x009400005070783b */ /* 0x000f220000004200 */
[----:B------:R-:W-:-:S02]  /*7a50*/  HSET2.LE.AND R4, R4, R0, PT ;  /* 0x0000000004047233 */ /* 0x000fc40003803000 */
[----:B------:R-:W-:Y:S02]  /*7a60*/  LOP3.LUT R6, R29, 0xff00ff, RZ, 0xc0, !PT ;  /* 0x00ff00ff1d067812 */ /* 0x000fe400078ec0ff */
[--C-:B------:R-:W-:Y:S01]  /*7a70*/  HSET2.LE.AND R5, R5, R0.reuse, PT ;  /* 0x0000000005057233 */ /* 0x100fe20003803000 */
[----:B-1----:R-:W-:Y:S01]  /*7a80*/  HMMA.16816.F32 R28, R24, R116, RZ ;  /* 0x00000074181c723c */ /* 0x002fe200000018ff */
[----:B------:R-:W-:Y:S02]  /*7a90*/  PRMT R2, R7, 0x5410, R8 ;  /* 0x0000541007027816 */ /* 0x000fe40000000008 */
[----:B------:R-:W-:Y:S02]  /*7aa0*/  LOP3.LUT R20, R36, R4, RZ, 0xc0, !PT ;  /* 0x0000000424147212 */ /* 0x000fe400078ec0ff */
[----:B------:R-:W-:Y:S02]  /*7ab0*/  HSET2.LE.AND R4, R6, R0, PT ;  /* 0x0000000006047233 */ /* 0x000fe40003803000 */
[----:B------:R-:W-:-:S02]  /*7ac0*/  LOP3.LUT R16, R11, R5, RZ, 0xc0, !PT ;  /* 0x000000050b107212 */ /* 0x000fc400078ec0ff */
[--C-:B------:R-:W-:Y:S02]  /*7ad0*/  HSET2.LE.AND R2, R2, R0.reuse, PT ;  /* 0x0000000002027233 */ /* 0x100fe40003803000 */
[----:B------:R-:W-:Y:S02]  /*7ae0*/  PRMT R5, R195, 0x5410, R196 ;  /* 0x00005410c3057816 */ /* 0x000fe400000000c4 */
[----:B------:R-:W-:Y:S01]  /*7af0*/  LOP3.LUT R19, R46, R4, RZ, 0xc0, !PT ;  /* 0x000000042e137212 */ /* 0x000fe200078ec0ff */
[----:B------:R-:W-:Y:S01]  /*7b00*/  FADD.FTZ R46, R71, R55 ;  /* 0x00000037472e7221 */ /* 0x000fe20000010000 */
[----:B------:R-:W-:Y:S01]  /*7b10*/  LOP3.LUT R17, R5, R2, RZ, 0xc0, !PT ;  /* 0x0000000205117212 */ /* 0x000fe200078ec0ff */
[----:B------:R-:W-:Y:S01]  /*7b20*/  MUFU.EX2 R71, R155 ;  /* 0x0000009b00477308 */ /* 0x000fe20000000800 */
[----:B------:R-:W-:Y:S02]  /*7b30*/  LOP3.LUT R2, R32, 0xffff, RZ, 0xc0, !PT ;  /* 0x0000ffff20027812 */ /* 0x000fe400078ec0ff */
[----:B------:R-:W-:-:S02]  /*7b40*/  HSET2.LE.AND R4, R21, R0, PT ;  /* 0x0000000015047233 */ /* 0x000fc40003803000 */
[----:B------:R-:W-:Y:S02]  /*7b50*/  ISETP.LE.U32.AND P2, PT, R8, UR8, PT ;  /* 0x0000000808007c0c */ /* 0x000fe4000bf43070 */
[----:B------:R-:W-:Y:S01]  /*7b60*/  SHF.R.U32.HI R36, RZ, 0x8, R2 ;  /* 0x00000008ff247819 */ /* 0x000fe20000011602 */
[----:B------:R-:W-:Y:S01]  /*7b70*/  HMMA.16816.F32 R8, R16, R116, RZ ;  /* 0x000000741008723c */ /* 0x000fe200000018ff */
[----:B------:R-:W-:Y:S01]  /*7b80*/  LOP3.LUT R21, R52, R4, RZ, 0xc0, !PT ;  /* 0x0000000434157212 */ /* 0x000fe200078ec0ff */
[----:B------:R-:W-:Y:S01]  /*7b90*/  IMAD.MOV.U32 R116, RZ, RZ, R64 ;  /* 0x000000ffff747224 */ /* 0x000fe200078e0040 */
[----:B------:R-:W-:Y:S01]  /*7ba0*/  LOP3.LUT R4, R45, 0xff00ff, RZ, 0xc0, !PT ;  /* 0x00ff00ff2d047812 */ /* 0x000fe200078ec0ff */
[----:B------:R-:W-:Y:S01]  /*7bb0*/  FADD.FTZ R45, R72, R62 ;  /* 0x0000003e482d7221 */ /* 0x000fe20000010000 */
[----:B------:R-:W-:Y:S01]  /*7bc0*/  PRMT R5, R33, 0x5410, R36 ;  /* 0x0000541021057816 */ /* 0x000fe20000000024 */
[----:B------:R-:W-:Y:S01]  /*7bd0*/  IMAD.MOV.U32 R52, RZ, RZ, R65 ;  /* 0x000000ffff347224 */ /* 0x000fe200078e0041 */
[--C-:B------:R-:W-:Y:S01]  /*7be0*/  HSET2.LE.AND R2, R35, R0.reuse, PT ;  /* 0x0000000023027233 */ /* 0x100fe20003803000 */
[----:B------:R-:W-:Y:S01]  /*7bf0*/  IMAD.MOV.U32 R117, RZ, RZ, R151 ;  /* 0x000000ffff757224 */ /* 0x000fe200078e0097 */
[--C-:B------:R-:W-:Y:S01]  /*7c00*/  HSET2.LE.AND R4, R4, R0.reuse, PT ;  /* 0x0000000004047233 */ /* 0x100fe20003803000 */
[----:B----4-:R-:W-:Y:S01]  /*7c10*/  HMMA.16816.F32 R168, R20, R112, R28 ;  /* 0x0000007014a8723c */ /* 0x010fe2000000181c */
[--C-:B------:R-:W-:Y:S01]  /*7c20*/  HSET2.LE.AND R5, R5, R0.reuse, PT ;  /* 0x0000000005057233 */ /* 0x100fe20003803000 */
[----:B------:R-:W-:Y:S01]  /*7c30*/  IMAD.MOV.U32 R65, RZ, RZ, R150 ;  /* 0x000000ffff417224 */ /* 0x000fe200078e0096 */
[----:B------:R-:W-:Y:S01]  /*7c40*/  HSET2.LE.AND R6, R14, R0, PT ;  /* 0x000000000e067233 */ /* 0x000fe20003803000 */
[----:B------:R-:W-:Y:S01]  /*7c50*/  IMAD.MOV.U32 R64, RZ, RZ, R149 ;  /* 0x000000ffff407224 */ /* 0x000fe200078e0095 */
[----:B------:R-:W-:Y:S01]  /*7c60*/  LOP3.LUT R14, R53, R2, RZ, 0xc0, !PT ;  /* 0x00000002350e7212 */ /* 0x000fe200078ec0ff */
[----:B------:R-:W-:Y:S01]  /*7c70*/  MUFU.EX2 R62, R148 ;  /* 0x00000094003e7308 */ /* 0x000fe20000000800 */
[----:B------:R-:W-:Y:S01]  /*7c80*/  LOP3.LUT R15, R39, R4, RZ, 0xc0, !PT ;  /* 0x00000004270f7212 */ /* 0x000fe200078ec0ff */
[----:B------:R-:W-:Y:S01]  /*7c90*/  HMMA.16816.F32 R28, R16, R104, RZ ;  /* 0x00000068101c723c */ /* 0x000fe200000018ff */
[----:B------:R-:W-:Y:S01]  /*7ca0*/  LOP3.LUT R12, R56, R5, RZ, 0xc0, !PT ;  /* 0x00000005380c7212 */ /* 0x000fe200078ec0ff */
[----:B------:R-:W-:Y:S01]  /*7cb0*/  IMAD.MOV.U32 R72, RZ, RZ, R249 ;  /* 0x000000ffff487224 */ /* 0x000fe200078e00f9 */
[----:B------:R-:W-:Y:S01]  /*7cc0*/  LOP3.LUT R13, R34, R6, RZ, 0xc0, !PT ;  /* 0x00000006220d7212 */ /* 0x000fe200078ec0ff */
[----:B------:R-:W-:Y:S01]  /*7cd0*/  FADD.FTZ R6, R82, R63 ;  /* 0x0000003f52067221 */ /* 0x000fe20000010000 */
[----:B------:R-:W-:Y:S01]  /*7ce0*/  ISETP.GT.U32.AND P0, PT, R123, UR8, PT ;  /* 0x000000087b007c0c */ /* 0x000fe2000bf04070 */
[----:B------:R-:W-:Y:S01]  /*7cf0*/  @!P2 HADD2 R129, -R196.H0_H0, -RZ.H0_H0 ;  /* 0xa00000ffc481a230 */ /* 0x000fe20000000900 */
[----:B------:R-:W-:Y:S01]  /*7d00*/  @!P5 PRMT R219, R143, 0x5410, RZ ;  /* 0x000054108fdbd816 */ /* 0x000fe200000000ff */
[----:B------:R-:W-:Y:S01]  /*7d10*/  HMMA.16816.F32 R32, R24, R108, RZ ;  /* 0x0000006c1820723c */ /* 0x000fe200000018ff */
[----:B------:R-:W-:Y:S01]  /*7d20*/  PRMT R2, R47, 0x7632, R2 ;  /* 0x000076322f027816 */ /* 0x000fe20000000002 */
[----:B------:R-:W-:Y:S01]  /*7d30*/  IMAD.MOV.U32 R53, RZ, RZ, R66 ;  /* 0x000000ffff357224 */ /* 0x000fe200078e0042 */
[----:B------:R-:W-:Y:S01]  /*7d40*/  ISETP.GT.U32.AND P6, PT, R121, UR8, PT ;  /* 0x0000000879007c0c */ /* 0x000fe2000bfc4070 */
[----:B------:R-:W-:Y:S01]  /*7d50*/  IMAD.MOV.U32 R66, RZ, RZ, R76 ;  /* 0x000000ffff427224 */ /* 0x000fe200078e004c */
[----:B------:R-:W-:Y:S01]  /*7d60*/  LOP3.LUT R2, R2, 0xff, RZ, 0xc0, !PT ;  /* 0x000000ff02027812 */ /* 0x000fe200078ec0ff */
[----:B------:R1:W-:Y:S01]  /*7d70*/  MUFU.EX2 R76, R146 ;  /* 0x00000092004c7308 */ /* 0x0003e20000000800 */
[----:B------:R-:W-:Y:S01]  /*7d80*/  @!P2 PRMT R196, R129, 0x5410, RZ ;  /* 0x0000541081c4a816 */ /* 0x000fe200000000ff */
[----:B------:R-:W-:Y:S01]  /*7d90*/  HMMA.16816.F32 R164, R12, R112, R8 ;  /* 0x000000700ca4723c */ /* 0x000fe20000001808 */
[----:B------:R-:W-:Y:S01]  /*7da0*/  ISETP.LE.U32.AND P2, PT, R2, UR8, PT ;  /* 0x0000000802007c0c */ /* 0x000fe2000bf43070 */
[----:B------:R-:W-:Y:S01]  /*7db0*/  @P0 HADD2 R131, -R197.H0_H0, -RZ.H0_H0 ;  /* 0xa00000ffc5830230 */ /* 0x000fe20000000900 */
[----:B--2---:R-:W-:Y:S01]  /*7dc0*/  F2FP.F16.F32.PACK_AB R2, R59, R58 ;  /* 0x0000003a3b02723e */ /* 0x004fe200000000ff */
[----:B------:R-:W2:Y:S01]  /*7dd0*/  MUFU.EX2 R129, R145 ;  /* 0x0000009100817308 */ /* 0x000ea20000000800 */
[----:B------:R-:W-:Y:S01]  /*7de0*/  ISETP.GT.U32.AND P4, PT, R124, UR8, PT ;  /* 0x000000087c007c0c */ /* 0x000fe2000bf84070 */
[----:B------:R-:W-:Y:S01]  /*7df0*/  IMAD.MOV.U32 R55, RZ, RZ, R117 ;  /* 0x000000ffff377224 */ /* 0x000fe200078e0075 */
[----:B------:R-:W-:Y:S01]  /*7e00*/  @P0 PRMT R197, R131, 0x5410, RZ ;  /* 0x0000541083c50816 */ /* 0x000fe200000000ff */
[----:B------:R-:W-:Y:S01]  /*7e10*/  HMMA.16816.F32 R8, R24, R104, RZ ;  /* 0x000000681808723c */ /* 0x000fe200000018ff */
[----:B------:R-:W-:Y:S01]  /*7e20*/  ISETP.GT.U32.AND P0, PT, R120, UR8, PT ;  /* 0x0000000878007c0c */ /* 0x000fe2000bf04070 */
[----:B------:R-:W4:Y:S01]  /*7e30*/  MUFU.EX2 R82, R162 ;  /* 0x000000a200527308 */ /* 0x000f220000000800 */
[C---:B------:R-:W-:Y:S01]  /*7e40*/  PRMT R192, R2.reuse, 0x7610, R192 ;  /* 0x0000761002c07816 */ /* 0x040fe200000000c0 */
[----:B-1----:R-:W-:Y:S01]  /*7e50*/  IMAD.MOV.U32 R146, RZ, RZ, R98 ;  /* 0x000000ffff927224 */ /* 0x002fe200078e0062 */
[----:B---3--:R-:W-:Y:S01]  /*7e60*/  F2FP.F16.F32.PACK_AB R4, R77, R54 ;  /* 0x000000364d04723e */ /* 0x008fe200000000ff */
[----:B------:R-:W-:Y:S01]  /*7e70*/  @!P2 HADD2 R142, -R199.H0_H0, -RZ.H0_H0 ;  /* 0xa00000ffc78ea230 */ /* 0x000fe20000000900 */
[----:B------:R-:W-:Y:S01]  /*7e80*/  PRMT R191, R2, 0x7632, R191 ;  /* 0x0000763202bf7816 */ /* 0x000fe200000000bf */
[----:B------:R-:W-:Y:S01]  /*7e90*/  HMMA.16816.F32 R148, R12, R88, R28 ;  /* 0x000000580c94723c */ /* 0x000fe2000000181c */
[----:B------:R-:W-:Y:S01]  /*7ea0*/  PRMT R2, R48, 0x7632, R2 ;  /* 0x0000763230027816 */ /* 0x000fe20000000002 */
[----:B------:R-:W-:Y:S01]  /*7eb0*/  @P6 HADD2 R134, -R192.H0_H0, -RZ.H0_H0 ;  /* 0xa00000ffc0866230 */ /* 0x000fe20000000900 */
[----:B------:R-:W-:Y:S01]  /*7ec0*/  PRMT R194, R4, 0x7632, R194 ;  /* 0x0000763204c27816 */ /* 0x000fe200000000c2 */
[----:B------:R-:W-:Y:S01]  /*7ed0*/  MUFU.EX2 R145, R163 ;  /* 0x000000a300917308 */ /* 0x000fe20000000800 */
[----:B------:R-:W-:Y:S01]  /*7ee0*/  LOP3.LUT R2, R2, 0xff, RZ, 0xc0, !PT ;  /* 0x000000ff02027812 */ /* 0x000fe200078ec0ff */
[----:B------:R-:W-:Y:S01]  /*7ef0*/  @P0 HADD2 R141, -R191.H0_H0, -RZ.H0_H0 ;  /* 0xa00000ffbf8d0230 */ /* 0x000fe20000000900 */
[----:B------:R-:W-:Y:S01]  /*7f00*/  PRMT R193, R4, 0x7610, R193 ;  /* 0x0000761004c17816 */ /* 0x000fe200000000c1 */
[C---:B------:R-:W-:Y:S01]  /*7f10*/  HMMA.16816.F32 R32, R20.reuse, R84, R32 ;  /* 0x000000541420723c */ /* 0x040fe20000001820 */
[C---:B------:R-:W-:Y:S01]  /*7f20*/  PRMT R4, R49.reuse, 0x7632, R4 ;  /* 0x0000763231047816 */ /* 0x040fe20000000004 */
[----:B------:R-:W-:Y:S01]  /*7f30*/  @P4 HADD2 R133, -R194.H0_H0, -RZ.H0_H0 ;  /* 0xa00000ffc2854230 */ /* 0x000fe20000000900 */
[----:B------:R-:W-:Y:S01]  /*7f40*/  PRMT R125, R192, 0x5410, R191 ;  /* 0x00005410c07d7816 */ /* 0x000fe200000000bf */
[----:B------:R-:W-:Y:S01]  /*7f50*/  MUFU.EX2 R162, R173 ;  /* 0x000000ad00a27308 */ /* 0x000fe20000000800 */
[----:B------:R-:W-:Y:S01]  /*7f60*/  ISETP.GT.U32.AND P5, PT, R92, UR8, PT ;  /* 0x000000085c007c0c */ /* 0x000fe2000bfa4070 */
[----:B------:R-:W-:Y:S01]  /*7f70*/  IMAD.MOV.U32 R28, RZ, RZ, R78 ;  /* 0x000000ffff1c7224 */ /* 0x000fe200078e004e */
[----:B------:R-:W-:Y:S01]  /*7f80*/  @P6 PRMT R192, R134, 0x5410, RZ ;  /* 0x0000541086c06816 */ /* 0x000fe200000000ff */
[----:B------:R-:W-:Y:S01]  /*7f90*/  HMMA.16816.F32 R8, R20, R88, R8 ;  /* 0x000000581408723c */ /* 0x000fe20000001808 */
[----:B------:R-:W-:Y:S01]  /*7fa0*/  IMAD.MOV.U32 R88, RZ, RZ, R81 ;  /* 0x000000ffff587224 */ /* 0x000fe200078e0051 */
[----:B------:R-:W-:Y:S01]  /*7fb0*/  LOP3.LUT R39, R44, 0xff, RZ, 0xc0, !PT ;  /* 0x000000ff2c277812 */ /* 0x000fe200078ec0ff */
[----:B------:R-:W-:Y:S01]  /*7fc0*/  IMAD.MOV.U32 R81, RZ, RZ, R251 ;  /* 0x000000ffff517224 */ /* 0x000fe200078e00fb */
[----:B------:R-:W-:Y:S01]  /*7fd0*/  ISETP.LE.U32.AND P6, PT, R2, UR8, PT ;  /* 0x0000000802007c0c */ /* 0x000fe2000bfc3070 */
[----:B------:R-:W-:Y:S01]  /*7fe0*/  IMAD.MOV.U32 R89, RZ, RZ, R250 ;  /* 0x000000ffff597224 */ /* 0x000fe200078e00fa */
[----:B------:R-:W-:Y:S01]  /*7ff0*/  @!P2 PRMT R199, R142, 0x5410, RZ ;  /* 0x000054108ec7a816 */ /* 0x000fe200000000ff */
[----:B------:R-:W-:Y:S01]  /*8000*/  IMAD.MOV.U32 R78, RZ, RZ, R99 ;  /* 0x000000ffff4e7224 */ /* 0x000fe200078e0063 */
[----:B--2---:R-:W-:Y:S01]  /*8010*/  F2FP.F16.F32.PACK_AB R2, R76, R129 ;  /* 0x000000814c02723e */ /* 0x004fe200000000ff */
[----:B------:R-:W-:Y:S01]  /*8020*/  MUFU.EX2 R134, R238 ;  /* 0x000000ee00867308 */ /* 0x000fe20000000800 */
[----:B------:R-:W-:Y:S01]  /*8030*/  LOP3.LUT R4, R4, 0xff, RZ, 0xc0, !PT ;  /* 0x000000ff04047812 */ /* 0x000fe200078ec0ff */
[----:B------:R-:W-:Y:S01]  /*8040*/  IMAD.MOV.U32 R136, RZ, RZ, R32 ;  /* 0x000000ffff887224 */ /* 0x000fe200078e0020 */
[----:B------:R-:W-:Y:S01]  /*8050*/  LOP3.LUT R32, R49, 0xff, RZ, 0xc0, !PT ;  /* 0x000000ff31207812 */ /* 0x000fe200078ec0ff */
[----:B------:R-:W-:Y:S01]  /*8060*/  IMAD.MOV.U32 R29, RZ, RZ, R34 ;  /* 0x000000ffff1d7224 */ /* 0x000fe200078e0022 */
[----:B------:R-:W-:Y:S01]  /*8070*/  @P0 PRMT R191, R141, 0x5410, RZ ;  /* 0x000054108dbf0816 */ /* 0x000fe200000000ff */
[----:B------:R-:W-:Y:S01]  /*8080*/  IMAD.MOV.U32 R142, RZ, RZ, R35 ;  /* 0x000000ffff8e7224 */ /* 0x000fe200078e0023 */
[----:B------:R-:W-:Y:S01]  /*8090*/  ISETP.LE.U32.AND P2, PT, R32, UR8, PT ;  /* 0x0000000820007c0c */ /* 0x000fe2000bf43070 */
[----:B------:R-:W-:Y:S01]  /*80a0*/  IMAD.MOV.U32 R56, RZ, RZ, R33 ;  /* 0x000000ffff387224 */ /* 0x000fe200078e0021 */
[----:B------:R-:W-:Y:S01]  /*80b0*/  ISETP.LE.U32.AND P0, PT, R39, UR8, PT ;  /* 0x0000000827007c0c */ /* 0x000fe2000bf03070 */
[----:B------:R-:W-:Y:S01]  /*80c0*/  IMAD.MOV.U32 R63, RZ, RZ, R8 ;  /* 0x000000ffff3f7224 */ /* 0x000fe200078e0008 */
[----:B------:R-:W-:Y:S01]  /*80d0*/  PRMT R126, R193, 0x5410, R194 ;  /* 0x00005410c17e7816 */ /* 0x000fe200000000c2 */
[----:B------:R-:W-:Y:S01]  /*80e0*/  IMAD.MOV.U32 R57, RZ, RZ, R9 ;  /* 0x000000ffff397224 */ /* 0x000fe200078e0009 */
[----:B------:R-:W-:Y:S01]  /*80f0*/  @P4 PRMT R194, R133, 0x5410, RZ ;  /* 0x0000541085c24816 */ /* 0x000fe200000000ff */
[----:B------:R-:W-:Y:S01]  /*8100*/  IMAD.MOV.U32 R5, RZ, RZ, R10 ;  /* 0x000000ffff057224 */ /* 0x000fe200078e000a */
[C---:B------:R-:W-:Y:S01]  /*8110*/  PRMT R190, R2.reuse, 0x7610, R190 ;  /* 0x0000761002be7816 */ /* 0x040fe200000000be */
[----:B------:R-:W-:Y:S01]  /*8120*/  IMAD.MOV.U32 R131, RZ, RZ, R11 ;  /* 0x000000ffff837224 */ /* 0x000fe200078e000b */
[----:B------:R-:W-:Y:S01]  /*8130*/  PRMT R187, R2, 0x7632, R187 ;  /* 0x0000763202bb7816 */ /* 0x000fe200000000bb */
[----:B------:R-:W-:Y:S01]  /*8140*/  HMMA.16816.F32 R8, R16, R108, RZ ;  /* 0x0000006c1008723c */ /* 0x000fe200000018ff */
[----:B------:R-:W-:Y:S01]  /*8150*/  IMAD.MOV.U32 R143, RZ, RZ, R57 ;  /* 0x000000ffff8f7224 */ /* 0x000fe200078e0039 */
[----:B------:R-:W-:Y:S01]  /*8160*/  ISETP.LE.U32.AND P4, PT, R4, UR8, PT ;  /* 0x0000000804007c0c */ /* 0x000fe2000bf83070 */
[----:B------:R-:W-:Y:S01]  /*8170*/  IMAD.MOV.U32 R57, RZ, RZ, R248 ;  /* 0x000000ffff397224 */ /* 0x000fe200078e00f8 */
[----:B----4-:R-:W-:Y:S01]  /*8180*/  F2FP.F16.F32.PACK_AB R2, R82, R62 ;  /* 0x0000003e5202723e */ /* 0x010fe200000000ff */
[----:B------:R-:W-:Y:S01]  /*8190*/  @P5 HADD2 R147, -R190.H0_H0, -RZ.H0_H0 ;  /* 0xa00000ffbe935230 */ /* 0x000fe20000000900 */
[----:B------:R-:W-:Y:S01]  /*81a0*/  F2FP.F16.F32.PACK_AB R4, R138, R137 ;  /* 0x000000898a04723e */ /* 0x000fe200000000ff */
[----:B------:R-:W-:Y:S01]  /*81b0*/  IMAD.MOV.U32 R141, RZ, RZ, R5 ;  /* 0x000000ffff8d7224 */ /* 0x000fe200078e0005 */
[----:B------:R-:W-:Y:S01]  /*81c0*/  @!P1 PRMT R205, R140, 0x5410, RZ ;  /* 0x000054108ccd9816 */ /* 0x000fe200000000ff */
[----:B------:R-:W-:Y:S01]  /*81d0*/  IMAD.MOV.U32 R140, RZ, RZ, R63 ;  /* 0x000000ffff8c7224 */ /* 0x000fe200078e003f */
[----:B------:R-:W-:Y:S01]  /*81e0*/  PRMT R186, R2, 0x7610, R186 ;  /* 0x0000761002ba7816 */ /* 0x000fe200000000ba */
[----:B------:R-:W1:Y:S01]  /*81f0*/  MUFU.EX2 R63, R158 ;  /* 0x0000009e003f7308 */ /* 0x000e620000000800 */
[----:B------:R-:W-:Y:S01]  /*8200*/  PRMT R189, R4, 0x7610, R189 ;  /* 0x0000761004bd7816 */ /* 0x000fe200000000bd */
[----:B------:R-:W-:Y:S01]  /*8210*/  IMAD.MOV.U32 R133, RZ, RZ, R53 ;  /* 0x000000ffff857224 */ /* 0x000fe200078e0035 */
[----:B------:R-:W-:Y:S01]  /*8220*/  PRMT R112, R190, 0x5410, R187 ;  /* 0x00005410be707816 */ /* 0x000fe200000000bb */
[----:B------:R-:W-:Y:S01]  /*8230*/  @!P2 HADD2 R156, -R186.H0_H0, -RZ.H0_H0 ;  /* 0xa00000ffba9ca230 */ /* 0x000fe20000000900 */
[----:B------:R-:W-:Y:S01]  /*8240*/  PRMT R185, R2, 0x7632, R185 ;  /* 0x0000763202b97816 */ /* 0x000fe200000000b9 */
[----:B------:R-:W-:Y:S01]  /*8250*/  @!P0 HADD2 R144, -R189.H0_H0, -RZ.H0_H0 ;  /* 0xa00000ffbd908230 */ /* 0x000fe20000000900 */
[----:B------:R-:W-:Y:S01]  /*8260*/  PRMT R188, R4, 0x7632, R188 ;  /* 0x0000763204bc7816 */ /* 0x000fe200000000bc */
[----:B------:R-:W-:Y:S01]  /*8270*/  MUFU.EX2 R158, R178 ;  /* 0x000000b2009e7308 */ /* 0x000fe20000000800 */
[----:B------:R-:W-:Y:S01]  /*8280*/  HMMA.16816.F32 R248, R12, R84, R8 ;  /* 0x000000540cf8723c */ /* 0x000fe20000001808 */
[----:B------:R2:W3:Y:S01]  /*8290*/  LDL.LU.S16 R84, [R1+0xc] ;  /* 0x00000c0001547983 */ /* 0x0004e20000300600 */
[----:B------:R-:W-:Y:S01]  /*82a0*/  @P5 PRMT R190, R147, 0x5410, RZ ;  /* 0x0000541093be5816 */ /* 0x000fe200000000ff */
[----:B------:R-:W-:Y:S01]  /*82b0*/  IMAD.MOV.U32 R11, RZ, RZ, R94 ;  /* 0x000000ffff0b7224 */ /* 0x000fe200078e005e */
[----:B------:R-:W-:Y:S01]  /*82c0*/  LOP3.LUT R34, R48, 0xff, RZ, 0xc0, !PT ;  /* 0x000000ff30227812 */ /* 0x000fe200078ec0ff */
[----:B------:R-:W4:Y:S01]  /*82d0*/  MUFU.EX2 R147, R154 ;  /* 0x0000009a00937308 */ /* 0x000f220000000800 */
[----:B------:R-:W-:Y:S01]  /*82e0*/  PRMT R113, R186, 0x5410, R185 ;  /* 0x00005410ba717816 */ /* 0x000fe200000000b9 */
[----:B------:R-:W-:Y:S01]  /*82f0*/  IMAD.MOV.U32 R53, RZ, RZ, R116 ;  /* 0x000000ffff357224 */ /* 0x000fe200078e0074 */
[----:B------:R-:W-:Y:S01]  /*8300*/  PRMT R117, R189, 0x5410, R188 ;  /* 0x00005410bd757816 */ /* 0x000fe200000000bc */
[----:B------:R-:W-:Y:S01]  /*8310*/  IMAD.MOV.U32 R10, RZ, RZ, R97 ;  /* 0x000000ffff0a7224 */ /* 0x000fe200078e0061 */
[----:B------:R-:W-:-:S02]  /*8320*/  F2FP.F16.F32.PACK_AB R4, R128, R127 ;  /* 0x0000007f8004723e */ /* 0x000fc400000000ff */
[----:B------:R-:W-:Y:S02]  /*8330*/  @!P2 PRMT R186, R156, 0x5410, RZ ;  /* 0x000054109cbaa816 */ /* 0x000fe400000000ff */
[----:B------:R-:W-:Y:S02]  /*8340*/  @!P0 PRMT R189, R144, 0x5410, RZ ;  /* 0x0000541090bd8816 */ /* 0x000fe400000000ff */
[----:B------:R-:W-:Y:S01]  /*8350*/  ISETP.LE.U32.AND P2, PT, R34, UR8, PT ;  /* 0x0000000822007c0c */ /* 0x000fe2000bf43070 */
[----:B------:R5:W2:Y:S01]  /*8360*/  MUFU.EX2 R144, R176 ;  /* 0x000000b000907308 */ /* 0x000aa20000000800 */
[C---:B------:R-:W-:Y:S02]  /*8370*/  PRMT R179, R4.reuse, 0x7632, R179 ;  /* 0x0000763204b37816 */ /* 0x040fe400000000b3 */
[----:B------:R-:W-:Y:S02]  /*8380*/  PRMT R174, R4, 0x7610, R174 ;  /* 0x0000761004ae7816 */ /* 0x000fe400000000ae */
[----:B-1----:R-:W-:-:S02]  /*8390*/  F2FP.F16.F32.PACK_AB R4, R63, R79 ;  /* 0x0000004f3f04723e */ /* 0x002fc400000000ff */
[----:B------:R-:W-:Y:S02]  /*83a0*/  F2FP.F16.F32.PACK_AB R2, R162, R145 ;  /* 0x00000091a202723e */ /* 0x000fe400000000ff */
[----:B------:R-:W-:Y:S02]  /*83b0*/  PRMT R183, R4, 0x7610, R183 ;  /* 0x0000761004b77816 */ /* 0x000fe400000000b7 */
[C---:B------:R-:W-:Y:S02]  /*83c0*/  PRMT R184, R2.reuse, 0x7632, R184 ;  /* 0x0000763202b87816 */ /* 0x040fe400000000b8 */
[----:B------:R-:W-:Y:S01]  /*83d0*/  PRMT R182, R2, 0x7610, R182 ;  /* 0x0000761002b67816 */ /* 0x000fe200000000b6 */
[----:B------:R-:W-:Y:S01]  /*83e0*/  @!P2 HADD2 R161, -R183.H0_H0, -RZ.H0_H0 ;  /* 0xa00000ffb7a1a230 */ /* 0x000fe20000000900 */
[----:B----4-:R-:W-:Y:S02]  /*83f0*/  F2FP.F16.F32.PACK_AB R2, R71, R147 ;  /* 0x000000934702723e */ /* 0x010fe400000000ff */
[----:B------:R-:W-:-:S02]  /*8400*/  PRMT R181, R4, 0x7632, R181 ;  /* 0x0000763204b57816 */ /* 0x000fc400000000b5 */
[----:B------:R-:W-:Y:S01]  /*8410*/  LOP3.LUT R30, R130, 0xff, RZ, 0xc0, !PT ;  /* 0x000000ff821e7812 */ /* 0x000fe200078ec0ff */
[----:B------:R1:W-:Y:S01]  /*8420*/  MUFU.EX2 R156, R28 ;  /* 0x0000001c009c7308 */ /* 0x0003e20000000800 */
[C---:B------:R-:W-:Y:S01]  /*8430*/  PRMT R178, R2.reuse, 0x7632, R178 ;  /* 0x0000763202b27816 */ /* 0x040fe200000000b2 */
[----:B------:R-:W-:Y:S01]  /*8440*/  @!P4 HADD2 R241, -R182.H0_H0, -RZ.H0_H0 ;  /* 0xa00000ffb6f1c230 */ /* 0x000fe20000000900 */
[----:B-----5:R-:W-:Y:S02]  /*8450*/  PRMT R176, R2, 0x7610, R176 ;  /* 0x0000761002b07816 */ /* 0x020fe400000000b0 */
[----:B--2---:R-:W-:Y:S02]  /*8460*/  F2FP.F16.F32.PACK_AB R2, R144, R158 ;  /* 0x0000009e9002723e */ /* 0x004fe400000000ff */
[----:B------:R-:W-:Y:S02]  /*8470*/  PRMT R109, R183, 0x5410, R181 ;  /* 0x00005410b76d7816 */ /* 0x000fe400000000b5 */
[----:B------:R-:W-:-:S02]  /*8480*/  @!P2 PRMT R183, R161, 0x5410, RZ ;  /* 0x00005410a1b7a816 */ /* 0x000fc400000000ff */
[----:B------:R-:W-:Y:S02]  /*8490*/  ISETP.LE.U32.AND P2, PT, R30, UR8, PT ;  /* 0x000000081e007c0c */ /* 0x000fe4000bf43070 */
[C---:B------:R-:W-:Y:S02]  /*84a0*/  PRMT R180, R2.reuse, 0x7610, R180 ;  /* 0x0000761002b47816 */ /* 0x040fe400000000b4 */
[----:B------:R-:W-:Y:S02]  /*84b0*/  PRMT R177, R2, 0x7632, R177 ;  /* 0x0000763202b17816 */ /* 0x000fe400000000b1 */
[----:B------:R-:W-:Y:S01]  /*84c0*/  F2FP.F16.F32.PACK_AB R4, R135, R252 ;  /* 0x000000fc8704723e */ /* 0x000fe200000000ff */
[----:B------:R-:W-:Y:S01]  /*84d0*/  @!P3 HADD2 R233, -R180.H0_H0, -RZ.H0_H0 ;  /* 0xa00000ffb4e9b230 */ /* 0x000fe20000000900 */
[----:B------:R-:W-:Y:S02]  /*84e0*/  PRMT R98, R180, 0x5410, R177 ;  /* 0x00005410b4627816 */ /* 0x000fe400000000b1 */
[----:B------:R-:W-:-:S02]  /*84f0*/  PRMT R2, R38, 0x7770, RZ ;  /* 0x0000777026027816 */ /* 0x000fc400000000ff */
[----:B------:R-:W-:Y:S01]  /*8500*/  @!P3 PRMT R180, R233, 0x5410, RZ ;  /* 0x00005410e9b4b816 */ /* 0x000fe200000000ff */
[----:B------:R-:W-:Y:S01]  /*8510*/  @!P2 HADD2 R175, -R193.H0_H0, -RZ.H0_H0 ;  /* 0xa00000ffc1afa230 */ /* 0x000fe20000000900 */
[----:B------:R-:W-:Y:S02]  /*8520*/  ISETP.GT.U32.AND P3, PT, R93, UR8, PT ;  /* 0x000000085d007c0c */ /* 0x000fe4000bf64070 */
[C---:B------:R-:W-:Y:S02]  /*8530*/  PRMT R173, R4.reuse, 0x7632, R173 ;  /* 0x0000763204ad7816 */ /* 0x040fe400000000ad */
[----:B------:R-:W-:Y:S02]  /*8540*/  @!P2 PRMT R193, R175, 0x5410, RZ ;  /* 0x00005410afc1a816 */ /* 0x000fe400000000ff */
[----:B------:R-:W-:Y:S02]  /*8550*/  PRMT R175, R4, 0x7610, R175 ;  /* 0x0000761004af7816 */ /* 0x000fe400000000af */
[----:B------:R-:W-:-:S02]  /*8560*/  ISETP.LE.U32.AND P2, PT, R2, UR8, PT ;  /* 0x0000000802007c0c */ /* 0x000fc4000bf43070 */
[----:B------:R-:W-:Y:S02]  /*8570*/  LOP3.LUT R2, R41, 0xffff, RZ, 0xc0, !PT ;  /* 0x0000ffff29027812 */ /* 0x000fe400078ec0ff */
[----:B------:R-:W-:Y:S01]  /*8580*/  PRMT R99, R175, 0x5410, R173 ;  /* 0x00005410af637816 */ /* 0x000fe200000000ad */
[----:B------:R-:W-:Y:S01]  /*8590*/  @P3 HADD2 R236, -R175.H0_H0, -RZ.H0_H0 ;  /* 0xa00000ffafec3230 */ /* 0x000fe20000000900 */
[----:B------:R2:W4:Y:S01]  /*85a0*/  LDL.LU.S16 R41, [R1+0x4] ;  /* 0x0000040001297983 */ /* 0x0005220000300600 */
[----:B------:R-:W-:Y:S02]  /*85b0*/  LOP3.LUT R5, R37, 0xffff, RZ, 0xc0, !PT ;  /* 0x0000ffff25057812 */ /* 0x000fe400078ec0ff */
[----:B------:R-:W-:Y:S02]  /*85c0*/  SHF.R.U32.HI R35, RZ, 0x18, R44 ;  /* 0x00000018ff237819 */ /* 0x000fe4000001162c */
[----:B------:R-:W-:Y:S02]  /*85d0*/  @P3 PRMT R175, R236, 0x5410, RZ ;  /* 0x00005410ecaf3816 */ /* 0x000fe400000000ff */
[----:B------:R-:W-:-:S02]  /*85e0*/  ISETP.LE.U32.AND P3, PT, R2, UR8, PT ;  /* 0x0000000802007c0c */ /* 0x000fc4000bf63070 */
[----:B------:R-:W-:Y:S01]  /*85f0*/  LOP3.LUT R2, R36, 0xffff, RZ, 0xc0, !PT ;  /* 0x0000ffff24027812 */ /* 0x000fe200078ec0ff */
[----:B------:R-:W-:Y:S01]  /*8600*/  FADD.FTZ R36, R11, R43 ;  /* 0x0000002b0b247221 */ /* 0x000fe20000010000 */
[----:B------:R-:W-:Y:S01]  /*8610*/  ISETP.LE.U32.AND P5, PT, R5, UR8, PT ;  /* 0x0000000805007c0c */ /* 0x000fe2000bfa3070 */
[----:B------:R2:W5:Y:S01]  /*8620*/  LDL.LU.S16 R11, [R1+0x8] ;  /* 0x00000800010b7983 */ /* 0x0005620000300600 */
[----:B------:R-:W-:Y:S01]  /*8630*/  FADD.FTZ R37, R83, R45 ;  /* 0x0000002d53257221 */ /* 0x000fe20000010000 */
[----:B------:R-:W-:Y:S02]  /*8640*/  ISETP.LE.U32.AND P0, PT, R35, UR8, PT ;  /* 0x0000000823007c0c */ /* 0x000fe4000bf03070 */
[----:B------:R2:W2:Y:S01]  /*8650*/  LDL.LU.S16 R9, [R1] ;  /* 0x0000000001097983 */ /* 0x0004a20000300600 */
[----:B------:R-:W-:Y:S02]  /*8660*/  SHF.R.U32.HI R33, RZ, 0x18, R49 ;  /* 0x00000018ff217819 */ /* 0x000fe40000011631 */
[----:B------:R-:W-:Y:S01]  /*8670*/  PRMT R116, R174, 0x5410, R179 ;  /* 0x00005410ae747816 */ /* 0x000fe200000000b3 */
[----:B-1----:R1:W5:Y:S01]  /*8680*/  LDL.LU.S16 R28, [R1+0x20] ;  /* 0x00002000011c7983 */ /* 0x0023620000300600 */
[----:B------:R-:W-:-:S02]  /*8690*/  SHF.R.U32.HI R31, RZ, 0x18, R48 ;  /* 0x00000018ff1f7819 */ /* 0x000fc40000011630 */
[----:B------:R-:W-:Y:S02]  /*86a0*/  PRMT R97, R182, 0x5410, R184 ;  /* 0x00005410b6617816 */ /* 0x000fe400000000b8 */
[----:B------:R-:W-:Y:S02]  /*86b0*/  PRMT R108, R176, 0x5410, R178 ;  /* 0x00005410b06c7816 */ /* 0x000fe400000000b2 */
[----:B------:R-:W-:Y:S01]  /*86c0*/  @!P0 HADD2 R157, -R179.H0_H0, -RZ.H0_H0 ;  /* 0xa00000ffb39d8230 */ /* 0x000fe20000000900 */
[----:B------:R-:W-:Y:S02]  /*86d0*/  ISETP.GT.U32.AND P1, PT, R96, UR8, PT ;  /* 0x0000000860007c0c */ /* 0x000fe4000bf24070 */
[----:B------:R-:W-:Y:S02]  /*86e0*/  @!P4 PRMT R182, R241, 0x5410, RZ ;  /* 0x00005410f1b6c816 */ /* 0x000fe400000000ff */
[----:B------:R-:W-:Y:S02]  /*86f0*/  @!P0 PRMT R179, R157, 0x5410, RZ ;  /* 0x000054109db38816 */ /* 0x000fe400000000ff */
[----:B------:R-:W-:Y:S01]  /*8700*/  ISETP.LE.U32.AND P0, PT, R33, UR8, PT ;  /* 0x0000000821007c0c */ /* 0x000fe2000bf03070 */
[----:B------:R-:W1:Y:S06]  /*8710*/  MUFU.EX2 R157, R237 ;  /* 0x000000ed009d7308 */ /* 0x000e6c0000000800 */
[----:B------:R-:W-:-:S05]  /*8720*/  @P1 HADD2 R153, -R187.H0_H0, -RZ.H0_H0 ;  /* 0xa00000ffbb991230 */ /* 0x000fca0000000900 */
[----:B------:R-:W-:Y:S01]  /*8730*/  @P1 PRMT R187, R153, 0x5410, RZ ;  /* 0x0000541099bb1816 */ /* 0x000fe200000000ff */
[----:B------:R-:W-:Y:S01]  /*8740*/  @!P0 HADD2 R159, -R184.H0_H0, -RZ.H0_H0 ;  /* 0xa00000ffb89f8230 */ /* 0x000fe20000000900 */
[----:B------:R-:W-:Y:S01]  /*8750*/  ISETP.LE.U32.AND P1, PT, R7, UR8, PT ;  /* 0x0000000807007c0c */ /* 0x000fe2000bf23070 */
[----:B------:R-:W-:Y:S01]  /*8760*/  FADD.FTZ R7, R10, R6 ;  /* 0x000000060a077221 */ /* 0x000fe20000010000 */
[----:B-1----:R-:W-:Y:S02]  /*8770*/  F2FP.F16.F32.PACK_AB R4, R134, R157 ;  /* 0x0000009d8604723e */ /* 0x002fe400000000ff */
[----:B------:R-:W-:Y:S02]  /*8780*/  @!P0 PRMT R184, R159, 0x5410, RZ ;  /* 0x000054109fb88816 */ /* 0x000fe400000000ff */
[----:B------:R-:W-:Y:S02]  /*8790*/  ISETP.LE.U32.AND P0, PT, R31, UR8, PT ;  /* 0x000000081f007c0c */ /* 0x000fe4000bf03070 */
[----:B------:R-:W-:-:S11]  /*87a0*/  PRMT R105, R4, 0x7632, R105 ;  /* 0x0000763204697816 */ /* 0x000fd60000000069 */
[----:B------:R-:W-:-:S05]  /*87b0*/  @!P0 HADD2 R172, -R178.H0_H0, -RZ.H0_H0 ;  /* 0xa00000ffb2ac8230 */ /* 0x000fca0000000900 */
[----:B------:R-:W-:Y:S02]  /*87c0*/  @!P0 PRMT R178, R172, 0x5410, RZ ;  /* 0x00005410acb28816 */ /* 0x000fe400000000ff */
[----:B------:R-:W-:Y:S02]  /*87d0*/  ISETP.GT.U32.AND P0, PT, R122, UR8, PT ;  /* 0x000000087a007c0c */ /* 0x000fe4000bf04070 */
[----:B------:R-:W-:Y:S01]  /*87e0*/  PRMT R172, R4, 0x7610, R172 ;  /* 0x0000761004ac7816 */ /* 0x000fe200000000ac */
[----:B---3--:R-:W-:Y:S01]  /*87f0*/  @!P5 HADD2 R84, -R67.H0_H0, -RZ.H0_H0 ;  /* 0xa00000ff4354d230 */ /* 0x008fe20000000900 */
[----:B------:R-:W-:-:S09]  /*8800*/  LOP3.LUT R6, R42, 0xffff, RZ, 0xc0, !PT ;  /* 0x0000ffff2a067812 */ /* 0x000fd200078ec0ff */
[----:B------:R-:W-:Y:S01]  /*8810*/  @P0 HADD2 R235, -R177.H0_H0, -RZ.H0_H0 ;  /* 0xa00000ffb1eb0230 */ /* 0x000fe20000000900 */
[----:B------:R-:W-:Y:S01]  /*8820*/  PRMT R94, R172, 0x5410, R105 ;  /* 0x00005410ac5e7816 */ /* 0x000fe20000000069 */
[----:B------:R-:W-:Y:S01]  /*8830*/  @!P6 HADD2 R243, -R176.H0_H0, -RZ.H0_H0 ;  /* 0xa00000ffb0f3e230 */ /* 0x000fe20000000900 */
[----:B------:R-:W-:Y:S01]  /*8840*/  PRMT R45, R84, 0x7610, R45 ;  /* 0x00007610542d7816 */ /* 0x000fe2000000002d */
[----:B------:R-:W-:Y:S01]  /*8850*/  @!P2 HADD2 R240, -R172.H0_H0, -RZ.H0_H0 ;  /* 0xa00000ffacf0a230 */ /* 0x000fe20000000900 */
[----:B------:R-:W-:Y:S02]  /*8860*/  @P0 PRMT R177, R235, 0x5410, RZ ;  /* 0x00005410ebb10816 */ /* 0x000fe400000000ff */
[----:B------:R-:W-:Y:S01]  /*8870*/  @!P5 PRMT R67, R45, 0x5410, RZ ;  /* 0x000054102d43d816 */ /* 0x000fe200000000ff */
[----:B------:R-:W-:Y:S01]  /*8880*/  IMAD.MOV.U32 R45, RZ, RZ, R52 ;  /* 0x000000ffff2d7224 */ /* 0x000fe200078e0034 */
[----:B------:R-:W-:Y:S01]  /*8890*/  ISETP.GT.U32.AND P0, PT, R95, UR8, PT ;  /* 0x000000085f007c0c */ /* 0x000fe2000bf04070 */
[----:B------:R1:W3:Y:S01]  /*88a0*/  LDL.LU.S16 R52, [R1+0x24] ;  /* 0x0000240001347983 */ /* 0x0002e20000300600 */
[----:B------:R-:W-:Y:S01]  /*88b0*/  PRMT R4, R44, 0x7632, R4 ;  /* 0x000076322c047816 */ /* 0x000fe20000000004 */
[----:B------:R-:W1:Y:S01]  /*88c0*/  MUFU.EX2 R133, R133 ;  /* 0x0000008500857308 */ /* 0x000e620000000800 */
[----:B------:R-:W-:-:S02]  /*88d0*/  @!P6 PRMT R176, R243, 0x5410, RZ ;  /* 0x00005410f3b0e816 */ /* 0x000fc400000000ff */
[----:B------:R-:W-:Y:S02]  /*88e0*/  LOP3.LUT R4, R4, 0xff, RZ, 0xc0, !PT ;  /* 0x000000ff04047812 */ /* 0x000fe400078ec0ff */
[----:B------:R-:W-:Y:S02]  /*88f0*/  @!P2 PRMT R172, R240, 0x5410, RZ ;  /* 0x00005410f0aca816 */ /* 0x000fe400000000ff */
[----:B------:R-:W-:-:S03]  /*8900*/  ISETP.LE.U32.AND P2, PT, R4, UR8, PT ;  /* 0x0000000804007c0c */ /* 0x000fc6000bf43070 */
[----:B------:R-:W-:-:S05]  /*8910*/  @P0 HADD2 R239, -R173.H0_H0, -RZ.H0_H0 ;  /* 0xa00000ffadef0230 */ /* 0x000fca0000000900 */
[----:B------:R-:W-:Y:S02]  /*8920*/  @P0 PRMT R173, R239, 0x5410, RZ ;  /* 0x00005410efad0816 */ /* 0x000fe400000000ff */
[----:B------:R-:W-:Y:S02]  /*8930*/  ISETP.LE.U32.AND P0, PT, R2, UR8, PT ;  /* 0x0000000802007c0c */ /* 0x000fe4000bf03070 */
[----:B------:R-:W-:-:S04]  /*8940*/  PRMT R2, R38, 0x7771, RZ ;  /* 0x0000777126027816 */ /* 0x000fc800000000ff */
[----:B------:R-:W-:-:S13]  /*8950*/  ISETP.GT.U32.AND P4, PT, R2, UR8, PT ;  /* 0x0000000802007c0c */ /* 0x000fda000bf84070 */
[----:B------:R-:W-:-:S05]  /*8960*/  @P4 HADD2 R242, -R105.H0_H0, -RZ.H0_H0 ;  /* 0xa00000ff69f24230 */ /* 0x000fca0000000900 */
[----:B------:R-:W-:Y:S02]  /*8970*/  @P4 PRMT R105, R242, 0x5410, RZ ;  /* 0x00005410f2694816 */ /* 0x000fe400000000ff */
[----:B------:R-:W-:Y:S01]  /*8980*/  ISETP.LE.U32.AND P4, PT, R6, UR8, PT ;  /* 0x0000000806007c0c */ /* 0x000fe2000bf83070 */
[----:B----4-:R-:W-:-:S05]  /*8990*/  @!P1 HADD2 R41, -R195.H0_H0, -RZ.H0_H0 ;  /* 0xa00000ffc3299230 */ /* 0x010fca0000000900 */
[----:B------:R-:W-:Y:S01]  /*89a0*/  PRMT R43, R41, 0x7610, R43 ;  /* 0x00007610292b7816 */ /* 0x000fe2000000002b */
[----:B------:R-:W-:Y:S01]  /*89b0*/  FADD.FTZ R41, R74, R7 ;  /* 0x000000074a297221 */ /* 0x000fe20000010000 */
[----:B------:R-:W-:Y:S01]  /*89c0*/  LOP3.LUT R7, R47, 0xffff, RZ, 0xc0, !PT ;  /* 0x0000ffff2f077812 */ /* 0x000fe200078ec0ff */
[----:B--2---:R-:W-:-:S03]  /*89d0*/  @!P0 HADD2 R9, -R211.H0_H0, -RZ.H0_H0 ;  /* 0xa00000ffd3098230 */ /* 0x004fc60000000900 */
[----:B------:R-:W-:Y:S02]  /*89e0*/  SHF.R.U32.HI R7, RZ, 0x8, R7 ;  /* 0x00000008ff077819 */ /* 0x000fe40000011607 */
[----:B------:R-:W-:-:S04]  /*89f0*/  PRMT R6, R9, 0x7610, R6 ;  /* 0x0000761009067816 */ /* 0x000fc80000000006 */
[----:B------:R-:W-:Y:S02]  /*8a00*/  @!P0 PRMT R211, R6, 0x5410, RZ ;  /* 0x0000541006d38816 */ /* 0x000fe400000000ff */
[----:B------:R-:W-:Y:S01]  /*8a10*/  LOP3.LUT R6, R7, 0xffff, RZ, 0xc0, !PT ;  /* 0x0000ffff07067812 */ /* 0x000fe200078ec0ff */
[----:B-----5:R-:W-:-:S03]  /*8a20*/  @!P3 HADD2 R11, -R222.H0_H0, -RZ.H0_H0 ;  /* 0xa00000ffde0bb230 */ /* 0x020fc60000000900 */
[----:B------:R-:W-:Y:S02]  /*8a30*/  ISETP.LE.U32.AND P6, PT, R6, UR8, PT ;  /* 0x0000000806007c0c */ /* 0x000fe4000bfc3070 */
[----:B------:R-:W-:Y:S02]  /*8a40*/  LOP3.LUT R6, R49, 0xffff, RZ, 0xc0, !PT ;  /* 0x0000ffff31067812 */ /* 0x000fe400078ec0ff */
[----:B------:R-:W-:Y:S02]  /*8a50*/  PRMT R4, R38, 0x7772, RZ ;  /* 0x0000777226047816 */ /* 0x000fe400000000ff */
[----:B------:R-:W-:Y:S02]  /*8a60*/  SHF.R.U32.HI R6, RZ, 0x8, R6 ;  /* 0x00000008ff067819 */ /* 0x000fe40000011606 */
[----:B------:R-:W-:Y:S02]  /*8a70*/  PRMT R8, R11, 0x7610, R8 ;  /* 0x000076100b087816 */ /* 0x000fe40000000008 */
[----:B------:R-:W-:-:S02]  /*8a80*/  LOP3.LUT R9, R6, 0xffff, RZ, 0xc0, !PT ;  /* 0x0000ffff06097812 */ /* 0x000fc400078ec0ff */
[----:B------:R-:W-:Y:S02]  /*8a90*/  ISETP.GT.U32.AND P0, PT, R4, UR8, PT ;  /* 0x0000000804007c0c */ /* 0x000fe4000bf04070 */
[----:B------:R-:W-:Y:S02]  /*8aa0*/  @!P3 PRMT R222, R8, 0x5410, RZ ;  /* 0x0000541008deb816 */ /* 0x000fe400000000ff */
[----:B------:R-:W-:Y:S02]  /*8ab0*/  LOP3.LUT R8, R48, 0xffff, RZ, 0xc0, !PT ;  /* 0x0000ffff30087812 */ /* 0x000fe400078ec0ff */
[----:B------:R-:W-:Y:S01]  /*8ac0*/  ISETP.LE.U32.AND P5, PT, R9, UR8, PT ;  /* 0x0000000809007c0c */ /* 0x000fe2000bfa3070 */
[----:B------:R-:W-:Y:S01]  /*8ad0*/  IMAD.MOV.U32 R153, RZ, RZ, R29 ;  /* 0x000000ffff997224 */ /* 0x000fe200078e001d */
[----:B-1----:R-:W-:Y:S02]  /*8ae0*/  F2FP.F16.F32.PACK_AB R9, R133, R156 ;  /* 0x0000009c8509723e */ /* 0x002fe400000000ff */
[----:B------:R-:W-:-:S02]  /*8af0*/  SHF.R.U32.HI R29, RZ, 0x8, R8 ;  /* 0x00000008ff1d7819 */ /* 0x000fc40000011608 */
[----:B------:R-:W-:Y:S02]  /*8b00*/  PRMT R104, R9, 0x7610, R104 ;  /* 0x0000761009687816 */ /* 0x000fe40000000068 */
[----:B------:R-:W-:Y:S01]  /*8b10*/  LOP3.LUT R8, R29, 0xffff, RZ, 0xc0, !PT ;  /* 0x0000ffff1d087812 */ /* 0x000fe200078ec0ff */
[----:B------:R-:W-:Y:S01]  /*8b20*/  IMAD.MOV.U32 R10, RZ, RZ, R38 ;  /* 0x000000ffff0a7224 */ /* 0x000fe200078e0026 */
[----:B------:R-:W-:Y:S01]  /*8b30*/  PRMT R5, R38, 0x7773, RZ ;  /* 0x0000777326057816 */ /* 0x000fe200000000ff */
[----:B------:R-:W-:Y:S01]  /*8b40*/  FADD.FTZ R38, R73, R46 ;  /* 0x0000002e49267221 */ /* 0x000fe20000010000 */
[----:B------:R-:W-:Y:S01]  /*8b50*/  @!P1 PRMT R195, R43, 0x5410, RZ ;  /* 0x000054102bc39816 */ /* 0x000fe200000000ff */
[----:B------:R-:W-:Y:S02]  /*8b60*/  IMAD.MOV.U32 R154, RZ, RZ, R72 ;  /* 0x000000ffff9a7224 */ /* 0x000fe400078e0048 */
[----:B------:R-:W-:Y:S02]  /*8b70*/  @P0 HADD2 R28, -R104.H0_H0, -RZ.H0_H0 ;  /* 0xa00000ff681c0230 */ /* 0x000fe40000000900 */
[----:B------:R-:W-:Y:S01]  /*8b80*/  IMAD.MOV.U32 R160, RZ, RZ, R75 ;  /* 0x000000ffffa07224 */ /* 0x000fe200078e004b */
[----:B------:R-:W-:Y:S01]  /*8b90*/  ISETP.LE.U32.AND P1, PT, R8, UR8, PT ;  /* 0x0000000808007c0c */ /* 0x000fe2000bf23070 */
[----:B------:R-:W1:Y:S01]  /*8ba0*/  LDSM.16.MT88.4 R72, [R40+0xa000] ;  /* 0x00a000002848783b */ /* 0x000e620000004200 */
[----:B------:R-:W-:-:S02]  /*8bb0*/  LOP3.LUT R8, R44, 0xffff, RZ, 0xc0, !PT ;  /* 0x0000ffff2c087812 */ /* 0x000fc400078ec0ff */
[----:B------:R-:W-:Y:S02]  /*8bc0*/  PRMT R42, R28, 0x7610, R42 ;  /* 0x000076101c2a7816 */ /* 0x000fe4000000002a */
[----:B------:R-:W-:-:S04]  /*8bd0*/  SHF.R.U32.HI R28, RZ, 0x8, R8 ;  /* 0x00000008ff1c7819 */ /* 0x000fc80000011608 */
[----:B------:R-:W-:Y:S02]  /*8be0*/  LOP3.LUT R8, R28, 0xffff, RZ, 0xc0, !PT ;  /* 0x0000ffff1c087812 */ /* 0x000fe400078ec0ff */
[----:B------:R-:W-:Y:S02]  /*8bf0*/  PRMT R103, R9, 0x7632, R103 ;  /* 0x0000763209677816 */ /* 0x000fe40000000067 */
[----:B------:R-:W-:Y:S02]  /*8c00*/  ISETP.LE.U32.AND P3, PT, R8, UR8, PT ;  /* 0x0000000808007c0c */ /* 0x000fe4000bf63070 */
[----:B------:R-:W-:Y:S02]  /*8c10*/  LOP3.LUT R9, R234, 0xff, RZ, 0xc0, !PT ;  /* 0x000000ffea097812 */ /* 0x000fe400078ec0ff */
[----:B------:R-:W-:Y:S01]  /*8c20*/  LOP3.LUT R8, R232, 0xff, RZ, 0xc0, !PT ;  /* 0x000000ffe8087812 */ /* 0x000fe200078ec0ff */
[----:B------:R-:W-:Y:S02]  /*8c30*/  IMAD.MOV.U32 R11, RZ, RZ, R88 ;  /* 0x000000ffff0b7224 */ /* 0x000fe400078e0058 */
[----:B------:R-:W-:Y:S01]  /*8c40*/  IMAD.MOV.U32 R163, RZ, RZ, R82 ;  /* 0x000000ffffa37224 */ /* 0x000fe200078e0052 */
[----:B------:R-:W-:Y:S01]  /*8c50*/  PRMT R82, R9, 0x5410, R123 ;  /* 0x0000541009527816 */ /* 0x000fe2000000007b */
[----:B------:R-:W-:Y:S01]  /*8c60*/  IMAD.MOV.U32 R159, RZ, RZ, R79 ;  /* 0x000000ffff9f7224 */ /* 0x000fe200078e004f */
[----:B------:R-:W-:Y:S01]  /*8c70*/  PRMT R88, R8, 0x5410, R122 ;  /* 0x0000541008587816 */ /* 0x000fe2000000007a */
[----:B------:R-:W-:-:S02]  /*8c80*/  IMAD.MOV.U32 R122, RZ, RZ, R78 ;  /* 0x000000ffff7a7224 */ /* 0x000fc400078e004e */
[----:B------:R-:W-:Y:S02]  /*8c90*/  IMAD.MOV.U32 R123, RZ, RZ, R77 ;  /* 0x000000ffff7b7224 */ /* 0x000fe400078e004d */
[----:B------:R-:W-:Y:S02]  /*8ca0*/  IMAD.MOV.U32 R232, RZ, RZ, R76 ;  /* 0x000000ffffe87224 */ /* 0x000fe400078e004c */
[----:B------:R-:W2:Y:S01]  /*8cb0*/  LDSM.16.MT88.4 R76, [R40+0xa400] ;  /* 0x00a40000284c783b */ /* 0x000ea20000004200 */
[----:B------:R-:W-:Y:S02]  /*8cc0*/  PRMT R85, R4, 0x5410, R5 ;  /* 0x0000541004557816 */ /* 0x000fe40000000005 */
[----:B------:R-:W-:Y:S02]  /*8cd0*/  PRMT R93, R93, 0x5410, R95 ;  /* 0x000054105d5d7816 */ /* 0x000fe4000000005f */
[----:B------:R-:W-:Y:S02]  /*8ce0*/  SHF.R.U32.HI R4, RZ, 0x10, R47 ;  /* 0x00000010ff047819 */ /* 0x000fe4000001162f */
[----:B------:R-:W-:Y:S01]  /*8cf0*/  PRMT R95, R104, 0x5410, R103 ;  /* 0x00005410685f7816 */ /* 0x000fe20000000067 */
[----:B------:R-:W-:Y:S01]  /*8d00*/  IMAD.MOV.U32 R84, RZ, RZ, R89 ;  /* 0x000000ffff547224 */ /* 0x000fe200078e0059 */
[----:B------:R-:W-:-:S02]  /*8d10*/  @P0 PRMT R104, R42, 0x5410, RZ ;  /* 0x000054102a680816 */ /* 0x000fc400000000ff */
[----:B------:R-:W-:Y:S02]  /*8d20*/  ISETP.GT.U32.AND P0, PT, R5, UR8, PT ;  /* 0x0000000805007c0c */ /* 0x000fe4000bf04070 */
[----:B------:R-:W-:Y:S02]  /*8d30*/  LOP3.LUT R4, R4, 0xff, RZ, 0xc0, !PT ;  /* 0x000000ff04047812 */ /* 0x000fe400078ec0ff */
[----:B------:R-:W-:Y:S02]  /*8d40*/  PRMT R89, R121, 0x5410, R120 ;  /* 0x0000541079597816 */ /* 0x000fe40000000078 */
[----:B------:R-:W-:Y:S01]  /*8d50*/  LOP3.LUT R5, R10, 0xff, RZ, 0xc0, !PT ;  /* 0x000000ff0a057812 */ /* 0x000fe200078ec0ff */
[----:B------:R-:W-:Y:S01]  /*8d60*/  IMAD.MOV.U32 R121, RZ, RZ, R160 ;  /* 0x000000ffff797224 */ /* 0x000fe200078e00a0 */
[----:B------:R-:W-:Y:S01]  /*8d70*/  PRMT R83, R4, 0x5410, R50 ;  /* 0x0000541004537816 */ /* 0x000fe20000000032 */
[----:B------:R-:W-:Y:S01]  /*8d80*/  IMAD.MOV.U32 R160, RZ, RZ, R84 ;  /* 0x000000ffffa07224 */ /* 0x000fe200078e0054 */
[----:B------:R-:W-:Y:S01]  /*8d90*/  PRMT R84, R51, 0x5410, R7 ;  /* 0x0000541033547816 */ /* 0x000fe20000000007 */
[----:B------:R-:W-:Y:S01]  /*8da0*/  IMAD.MOV.U32 R161, RZ, RZ, R71 ;  /* 0x000000ffffa17224 */ /* 0x000fe200078e0047 */
[----:B------:R-:W-:Y:S01]  /*8db0*/  PRMT R71, R5, 0x5410, R2 ;  /* 0x0000541005477816 */ /* 0x000fe20000000002 */
[----:B------:R-:W-:Y:S01]  /*8dc0*/  IMAD.MOV.U32 R234, RZ, RZ, R81 ;  /* 0x000000ffffea7224 */ /* 0x000fe200078e0051 */
[----:B------:R-:W-:Y:S01]  /*8dd0*/  PRMT R81, R32, 0x5410, R6 ;  /* 0x0000541020517816 */ /* 0x000fe20000000006 */
[----:B------:R-:W-:Y:S01]  /*8de0*/  IMAD.MOV.U32 R155, RZ, RZ, R146 ;  /* 0x000000ffff9b7224 */ /* 0x000fe200078e0092 */
[----:B-1----:R-:W-:Y:S01]  /*8df0*/  HMMA.16816.F32 R4, R16, R72, RZ ;  /* 0x000000481004723c */ /* 0x002fe200000018ff */
[----:B------:R-:W-:-:S02]  /*8e00*/  IMAD.MOV.U32 R120, RZ, RZ, R154 ;  /* 0x000000ffff787224 */ /* 0x000fc400078e009a */
[----:B------:R-:W-:Y:S02]  /*8e10*/  IMAD.MOV.U32 R233, RZ, RZ, R55 ;  /* 0x000000ffffe97224 */ /* 0x000fe400078e0037 */
[----:B------:R-:W-:Y:S01]  /*8e20*/  IMAD.MOV.U32 R43, RZ, RZ, R53 ;  /* 0x000000ffff2b7224 */ /* 0x000fe200078e0035 */
[----:B------:R-:W-:Y:S01]  /*8e30*/  PRMT R92, R92, 0x5410, R96 ;  /* 0x000054105c5c7816 */ /* 0x000fe20000000060 */
[----:B------:R-:W-:Y:S01]  /*8e40*/  IMAD.MOV.U32 R154, RZ, RZ, R11 ;  /* 0x000000ffff9a7224 */ /* 0x000fe200078e000b */
[----:B------:R-:W-:Y:S01]  /*8e50*/  PRMT R39, R39, 0x5410, R28 ;  /* 0x0000541027277816 */ /* 0x000fe2000000001c */
[----:B------:R-:W-:Y:S01]  /*8e60*/  HMMA.16816.F32 R8, R24, R72, RZ ;  /* 0x000000481808723c */ /* 0x000fe200000018ff */
[----:B------:R-:W-:Y:S01]  /*8e70*/  IMAD.MOV.U32 R46, RZ, RZ, R65 ;  /* 0x000000ffff2e7224 */ /* 0x000fe200078e0041 */
[----:B------:R-:W1:Y:S09]  /*8e80*/  LDCU.64 UR8, c[0x0][0x418] ;  /* 0x00008300ff0877ac */ /* 0x000e720008000a00 */
[-C--:B--2---:R-:W-:Y:S09]  /*8e90*/  HMMA.16816.F32 R240, R12, R76.reuse, R4 ;  /* 0x0000004c0cf0723c */ /* 0x084ff20000001804 */
[----:B------:R-:W-:Y:S01]  /*8ea0*/  HMMA.16816.F32 R236, R20, R76, R8 ;  /* 0x0000004c14ec723c */ /* 0x000fe20000001808 */
[----:B------:R2:W4:Y:S04]  /*8eb0*/  LDL.LU.S16 R9, [R1+0x34] ;  /* 0x0000340001097983 */ /* 0x0005280000300600 */
[----:B------:R2:W5:Y:S01]  /*8ec0*/  LDL.LU.S16 R8, [R1+0x2c] ;  /* 0x00002c0001087983 */ /* 0x0005620000300600 */
[----:B---3--:R-:W-:-:S05]  /*8ed0*/  @P0 HADD2 R52, -R103.H0_H0, -RZ.H0_H0 ;  /* 0xa00000ff67340230 */ /* 0x008fca0000000900 */
[----:B------:R-:W-:-:S04]  /*8ee0*/  PRMT R7, R52, 0x7610, R7 ;  /* 0x0000761034077816 */ /* 0x000fc80000000007 */
[----:B------:R-:W-:Y:S02]  /*8ef0*/  @P0 PRMT R103, R7, 0x5410, RZ ;  /* 0x0000541007670816 */ /* 0x000fe400000000ff */
[----:B------:R2:W3:Y:S01]  /*8f00*/  LDL.LU.S16 R7, [R1+0x30] ;  /* 0x0000300001077983 */ /* 0x0004e20000300600 */
[----:B------:R-:W-:-:S03]  /*8f10*/  IMAD.MOV.U32 R146, RZ, RZ, R54 ;  /* 0x000000ffff927224 */ /* 0x000fc600078e0036 */
[----:B------:R-:W1:Y:S01]  /*8f20*/  LDSM.16.MT88.4 R52, [R80+0xb000] ;  /* 0x00b000005034783b */ /* 0x000e620000004200 */
[----:B------:R-:W-:Y:S02]  /*8f30*/  IMAD.MOV.U32 R42, RZ, RZ, R66 ;  /* 0x000000ffff2a7224 */ /* 0x000fe400078e0042 */
[----:B------:R-:W-:Y:S01]  /*8f40*/  FADD.FTZ R28, R121, R36 ;  /* 0x00000024791c7221 */ /* 0x000fe20000010000 */
        /* <DEDUP_REMOVED lines=24> */
[----:B------:R-:W2:Y:S01]  /*90d0*/  LDSM.16.MT88.4 R56, [R80+0xb400] ;  /* 0x00b400005038783b */ /* 0x000ea20000004200 */
[----:B------:R-:W-:-:S04]  /*90e0*/  SHF.R.U32.HI R2, RZ, 0x10, R49 ;  /* 0x00000010ff027819 */ /* 0x000fc80000011631 */
[----:B------:R-:W-:-:S04]  /*90f0*/  LOP3.LUT R4, R2, 0xff, RZ, 0xc0, !PT ;  /* 0x000000ff02047812 */ /* 0x000fc800078ec0ff */
[----:B------:R-:W-:Y:S01]  /*9100*/  PRMT R66, R4, 0x5410, R33 ;  /* 0x0000541004427816 */ /* 0x000fe20000000021 */
[----:B------:R-:W-:Y:S01]  /*9110*/  IMAD.MOV.U32 R49, RZ, RZ, R47 ;  /* 0x000000ffff317224 */ /* 0x000fe200078e002f */
[----:B------:R-:W-:Y:S01]  /*9120*/  PRMT R65, R30, 0x5410, R124 ;  /* 0x000054101e417816 */ /* 0x000fe2000000007c */
[----:B------:R-:W-:Y:S02]  /*9130*/  IMAD.MOV.U32 R76, RZ, RZ, R122 ;  /* 0x000000ffff4c7224 */ /* 0x000fe400078e007a */
[----:B------:R-:W-:Y:S01]  /*9140*/  FADD.FTZ R30, R50, R37 ;  /* 0x00000025321e7221 */ /* 0x000fe20000010000 */
[----:B------:R-:W-:Y:S02]  /*9150*/  IMAD.MOV.U32 R77, RZ, RZ, R123 ;  /* 0x000000ffff4d7224 */ /* 0x000fe400078e007b */
[----:B------:R-:W-:Y:S02]  /*9160*/  IMAD.MOV.U32 R122, RZ, RZ, R42 ;  /* 0x000000ffff7a7224 */ /* 0x000fe400078e002a */
[----:B------:R-:W-:-:S02]  /*9170*/  IMAD.MOV.U32 R47, RZ, RZ, R96 ;  /* 0x000000ffff2f7224 */ /* 0x000fc400078e0060 */
[----:B------:R-:W-:Y:S02]  /*9180*/  IMAD.MOV.U32 R42, RZ, RZ, R161 ;  /* 0x000000ffff2a7224 */ /* 0x000fe400078e00a1 */
[----:B------:R-:W-:Y:S02]  /*9190*/  IMAD.MOV.U32 R96, RZ, RZ, R160 ;  /* 0x000000ffff607224 */ /* 0x000fe400078e00a0 */
[----:B------:R-:W-:Y:S02]  /*91a0*/  IMAD.MOV.U32 R123, RZ, RZ, R163 ;  /* 0x000000ffff7b7224 */ /* 0x000fe400078e00a3 */
[----:B------:R-:W-:Y:S02]  /*91b0*/  IMAD.MOV.U32 R50, RZ, RZ, R162 ;  /* 0x000000ffff327224 */ /* 0x000fe400078e00a2 */
[----:B----4-:R-:W-:Y:S02]  /*91c0*/  @!P6 HADD2 R9, -R201.H0_H0, -RZ.H0_H0 ;  /* 0xa00000ffc909e230 */ /* 0x010fe40000000900 */
[----:B-----5:R-:W-:-:S03]  /*91d0*/  @!P2 HADD2 R8, -R174.H0_H0, -RZ.H0_H0 ;  /* 0xa00000ffae08a230 */ /* 0x020fc60000000900 */
[----:B------:R-:W-:Y:S02]  /*91e0*/  PRMT R6, R9, 0x7610, R6 ;  /* 0x0000761009067816 */ /* 0x000fe40000000006 */
[----:B------:R-:W-:Y:S02]  /*91f0*/  PRMT R5, R8, 0x7610, R5 ;  /* 0x0000761008057816 */ /* 0x000fe40000000005 */
[----:B-1----:R-:W-:-:S15]  /*9200*/  HMMA.16816.F32 R8, R24, R52, RZ ;  /* 0x000000341808723c */ /* 0x002fde00000018ff */
[----:B------:R-:W-:-:S05]  /*9210*/  NOP ;  /* 0x0000000000007918 */ /* 0x000fca0000000000 */
[----:B--2---:R-:W-:Y:S01]  /*9220*/  HMMA.16816.F32 R160, R20, R56, R8 ;  /* 0x0000003814a0723c */ /* 0x004fe20000001808 */
[----:B---3--:R-:W-:-:S05]  /*9230*/  @!P5 HADD2 R7, -R185.H0_H0, -RZ.H0_H0 ;  /* 0xa00000ffb907d230 */ /* 0x008fca0000000900 */
[----:B------:R-:W-:Y:S02]  /*9240*/  PRMT R4, R7, 0x7610, R4 ;  /* 0x0000761007047816 */ /* 0x000fe40000000004 */
[----:B------:R1:W2:Y:S04]  /*9250*/  LDL.LU.S16 R7, [R1+0x28] ;  /* 0x0000280001077983 */ /* 0x0002a80000300600 */
[----:B------:R1:W3:Y:S04]  /*9260*/  LDL.LU.S16 R10, [R1+0x3c] ;  /* 0x00003c00010a7983 */ /* 0x0002e80000300600 */
[----:B------:R1:W4:Y:S01]  /*9270*/  LDL.LU.S16 R9, [R1+0x38] ;  /* 0x0000380001097983 */ /* 0x0003220000300600 */
[----:B------:R-:W-:-:S04]  /*9280*/  SHF.R.U32.HI R2, RZ, 0x10, R48 ;  /* 0x00000010ff027819 */ /* 0x000fc80000011630 */
[----:B------:R-:W-:-:S04]  /*9290*/  LOP3.LUT R2, R2, 0xff, RZ, 0xc0, !PT ;  /* 0x000000ff02027812 */ /* 0x000fc800078ec0ff */
[----:B------:R-:W-:Y:S02]  /*92a0*/  PRMT R63, R2, 0x5410, R31 ;  /* 0x00005410023f7816 */ /* 0x000fe4000000001f */
[----:B------:R-:W-:-:S04]  /*92b0*/  SHF.R.U32.HI R2, RZ, 0x10, R44 ;  /* 0x00000010ff027819 */ /* 0x000fc8000001162c */
[----:B------:R-:W-:Y:S02]  /*92c0*/  LOP3.LUT R2, R2, 0xff, RZ, 0xc0, !PT ;  /* 0x000000ff02027812 */ /* 0x000fe400078ec0ff */
[----:B------:R-:W-:Y:S02]  /*92d0*/  @!P6 PRMT R201, R6, 0x5410, RZ ;  /* 0x0000541006c9e816 */ /* 0x000fe400000000ff */
[----:B------:R-:W-:Y:S02]  /*92e0*/  PRMT R62, R2, 0x5410, R35 ;  /* 0x00005410023e7816 */ /* 0x000fe40000000023 */
[----:B------:R-:W-:Y:S02]  /*92f0*/  @!P2 PRMT R174, R5, 0x5410, RZ ;  /* 0x0000541005aea816 */ /* 0x000fe400000000ff */
[----:B------:R-:W-:Y:S01]  /*9300*/  @!P5 PRMT R185, R4, 0x5410, RZ ;  /* 0x0000541004b9d816 */ /* 0x000fe200000000ff */
[----:B------:R-:W-:-:S05]  /*9310*/  IMAD.SHL.U32 R48, R218, 0x2, RZ ;  /* 0x00000002da307824 */ /* 0x000fca00078e00ff */
[----:B------:R-:W-:Y:S01]  /*9320*/  LOP3.LUT R48, R48, 0x6, RZ, 0xc0, !PT ;  /* 0x0000000630307812 */ /* 0x000fe200078ec0ff */
[----:B------:R-:W-:Y:S02]  /*9330*/  IMAD.MOV.U32 R73, RZ, RZ, R46 ;  /* 0x000000ffff497224 */ /* 0x000fe400078e002e */
[----:B------:R-:W-:Y:S01]  /*9340*/  FADD.FTZ R31, R51, R38 ;  /* 0x00000026331f7221 */ /* 0x000fe20000010000 */
[----:B------:R-:W-:Y:S02]  /*9350*/  IMAD.MOV.U32 R46, RZ, RZ, R43 ;  /* 0x000000ffff2e7224 */ /* 0x000fe400078e002b */
[----:B------:R-:W-:Y:S02]  /*9360*/  IMAD.MOV.U32 R72, RZ, RZ, R232 ;  /* 0x000000ffff487224 */ /* 0x000fe400078e00e8 */
[----:B------:R-:W-:Y:S02]  /*9370*/  IMAD.MOV.U32 R51, RZ, RZ, R234 ;  /* 0x000000ffff337224 */ /* 0x000fe400078e00ea */
[----:B------:R-:W-:-:S02]  /*9380*/  IMAD.MOV.U32 R43, RZ, RZ, R235 ;  /* 0x000000ffff2b7224 */ /* 0x000fc400078e00eb */
[----:B------:R-:W-:Y:S02]  /*9390*/  IMAD.MOV.U32 R32, RZ, RZ, R233 ;  /* 0x000000ffff207224 */ /* 0x000fe400078e00e9 */
[----:B------:R-:W-:Y:S01]  /*93a0*/  IMAD.MOV.U32 R145, RZ, RZ, R64 ;  /* 0x000000ffff917224 */ /* 0x000fe200078e0040 */
[----:B------:R-:W-:Y:S02]  /*93b0*/  PRMT R64, R34, 0x5410, R29 ;  /* 0x0000541022407816 */ /* 0x000fe4000000001d */
[--C-:B------:R-:W-:Y:S02]  /*93c0*/  HSET2.LE.AND R34, R66, R0.reuse, PT ;  /* 0x0000000042227233 */ /* 0x100fe40003803000 */
[--C-:B------:R-:W-:Y:S02]  /*93d0*/  HSET2.LE.AND R35, R65, R0.reuse, PT ;  /* 0x0000000041237233 */ /* 0x100fe40003803000 */
[--C-:B------:R-:W-:Y:S02]  /*93e0*/  HSET2.LE.AND R37, R64, R0.reuse, PT ;  /* 0x0000000040257233 */ /* 0x100fe40003803000 */
[----:B------:R-:W-:-:S02]  /*93f0*/  HSET2.LE.AND R38, R63, R0, PT ;  /* 0x000000003f267233 */ /* 0x000fc40003803000 */
[----:B------:R-:W-:Y:S02]  /*9400*/  HSET2.LE.AND R39, R39, R0, PT ;  /* 0x0000000027277233 */ /* 0x000fe40003803000 */
[----:B------:R-:W-:Y:S01]  /*9410*/  LOP3.LUT R97, R97, R34, RZ, 0xc0, !PT ;  /* 0x0000002261617212 */ /* 0x000fe200078ec0ff */
[----:B------:R-:W-:Y:S02]  /*9420*/  IMAD.U32 R34, RZ, RZ, UR24 ;  /* 0x00000018ff227e24 */ /* 0x000fe4000f8e00ff */
[----:B--2---:R-:W-:-:S05]  /*9430*/  @!P1 HADD2 R7, -R181.H0_H0, -RZ.H0_H0 ;  /* 0xa00000ffb5079230 */ /* 0x004fca0000000900 */
[----:B------:R-:W-:Y:S02]  /*9440*/  PRMT R2, R7, 0x7610, R2 ;  /* 0x0000761007027816 */ /* 0x000fe40000000002 */
[----:B------:R-:W-:Y:S02]  /*9450*/  HMMA.16816.F32 R4, R16, R52, RZ ;  /* 0x000000341004723c */ /* 0x000fe400000018ff */
[----:B------:R-:W-:Y:S01]  /*9460*/  @!P1 PRMT R181, R2, 0x5410, RZ ;  /* 0x0000541002b59816 */ /* 0x000fe200000000ff */
[----:B------:R-:W-:Y:S02]  /*9470*/  IMAD R2, R49, UR24, R48 ;  /* 0x0000001831027c24 */ /* 0x000fe4000f8e0230 */
[----:B---3--:R-:W-:Y:S02]  /*9480*/  @!P4 HADD2 R10, -R61.H0_H0, -RZ.H0_H0 ;  /* 0xa00000ff3d0ac230 */ /* 0x008fe40000000900 */
[----:B----4-:R-:W-:-:S03]  /*9490*/  @!P3 HADD2 R9, -R188.H0_H0, -RZ.H0_H0 ;  /* 0xa00000ffbc09b230 */ /* 0x010fc60000000900 */
[----:B------:R-:W-:-:S10]  /*94a0*/  PRMT R8, R10, 0x7610, R8 ;  /* 0x000076100a087816 */ /* 0x000fd40000000008 */
[----:B------:R-:W-:Y:S01]  /*94b0*/  HMMA.16816.F32 R232, R12, R56, R4 ;  /* 0x000000380ce8723c */ /* 0x000fe20000001804 */
[----:B------:R-:W-:Y:S01]  /*94c0*/  SHF.R.S32.HI R7, RZ, 0x1f, R2 ;  /* 0x0000001fff077819 */ /* 0x000fe20000011402 */
[----:B------:R-:W-:Y:S01]  /*94d0*/  IMAD.U32 R4, RZ, RZ, UR20 ;  /* 0x00000014ff047e24 */ /* 0x000fe2000f8e00ff */
[----:B------:R-:W-:Y:S01]  /*94e0*/  IADD3 R2, P0, PT, R2, UR20, RZ ;  /* 0x0000001402027c10 */ /* 0x000fe2000ff1e0ff */
[----:B------:R-:W-:Y:S01]  /*94f0*/  FADD.FTZ R5, R77, R28 ;  /* 0x0000001c4d057221 */ /* 0x000fe20000010000 */
[----:B------:R-:W-:Y:S02]  /*9500*/  FADD.FTZ R6, R76, R41 ;  /* 0x000000294c067221 */ /* 0x000fe40000010000 */
[----:B------:R-:W-:Y:S02]  /*9510*/  LEA.HI.X.SX32 R4, R4, R7, 0x1, P0 ;  /* 0x0000000704047211 */ /* 0x000fe400000f0eff */
[----:B------:R-:W-:Y:S02]  /*9520*/  LEA R28, P0, R2, UR8, 0x1 ;  /* 0x00000008021c7c11 */ /* 0x000fe4000f8008ff */
[----:B------:R-:W-:-:S02]  /*9530*/  PRMT R7, R9, 0x7610, R7 ;  /* 0x0000761009077816 */ /* 0x000fc40000000007 */
[----:B------:R-:W-:Y:S01]  /*9540*/  LEA.HI.X R29, R2, UR9, R4, 0x1, P0 ;  /* 0x00000009021d7c11 */ /* 0x000fe200080f0c04 */
[----:B------:R-:W-:Y:S01]  /*9550*/  FADD.FTZ R2, R73, R31 ;  /* 0x0000001f49027221 */ /* 0x000fe20000010000 */
[----:B------:R-:W-:Y:S01]  /*9560*/  @!P4 PRMT R61, R8, 0x5410, RZ ;  /* 0x00005410083dc816 */ /* 0x000fe200000000ff */
[----:B------:R-:W-:Y:S01]  /*9570*/  FADD.FTZ R8, R32, R6 ;  /* 0x0000000620087221 */ /* 0x000fe20000010000 */
[----:B------:R-:W-:Y:S01]  /*9580*/  @!P3 PRMT R188, R7, 0x5410, RZ ;  /* 0x0000541007bcb816 */ /* 0x000fe200000000ff */
[----:B------:R-:W-:Y:S02]  /*9590*/  IMAD.MOV.U32 R73, RZ, RZ, R47 ;  /* 0x000000ffff497224 */ /* 0x000fe400078e002f */
[----:B------:R-:W-:Y:S01]  /*95a0*/  FADD.FTZ R7, R45, R5 ;  /* 0x000000052d077221 */ /* 0x000fe20000010000 */
[----:B------:R-:W-:Y:S02]  /*95b0*/  IMAD.MOV.U32 R32, RZ, RZ, R46 ;  /* 0x000000ffff207224 */ /* 0x000fe400078e002e */
[----:B------:R-:W2:Y:S01]  /*95c0*/  LDSM.16.MT88.4 R44, [R40+0xb000] ;  /* 0x00b00000282c783b */ /* 0x000ea20000004200 */
[----:B------:R-:W-:Y:S01]  /*95d0*/  FADD.FTZ R4, R72, R30 ;  /* 0x0000001e48047221 */ /* 0x000fe20000010000 */
[----:B------:R-:W-:-:S02]  /*95e0*/  IMAD.MOV.U32 R77, RZ, RZ, R50 ;  /* 0x000000ffff4d7224 */ /* 0x000fc400078e0032 */
[----:B------:R-:W-:Y:S02]  /*95f0*/  IMAD.MOV.U32 R72, RZ, RZ, R51 ;  /* 0x000000ffff487224 */ /* 0x000fe400078e0033 */
[----:B------:R-:W3:Y:S01]  /*9600*/  LDSM.16.MT88.4 R48, [R40+0xb400] ;  /* 0x00b400002830783b */ /* 0x000ee20000004200 */
[----:B------:R-:W-:Y:S01]  /*9610*/  USHF.L.U32 UR8, UR24, 0x3, URZ ;  /* 0x0000000318087899 */ /* 0x000fe200080006ff */
[----:B------:R-:W-:Y:S01]  /*9620*/  FADD.FTZ R6, R137, R4 ;  /* 0x0000000489067221 */ /* 0x000fe20000010000 */
[----:B------:R-:W-:-:S04]  /*9630*/  FADD.FTZ R2, R127, R2 ;  /* 0x000000027f027221 */ /* 0x000fc80000010000 */
[----:B------:R-:W-:Y:S02]  /*9640*/  IMAD.U32 R4, RZ, RZ, UR8 ;  /* 0x00000008ff047e24 */ /* 0x000fe4000f8e00ff */
[----:B------:R-:W-:Y:S01]  /*9650*/  FADD.FTZ R52, R128, R2 ;  /* 0x0000000280347221 */ /* 0x000fe20000010000 */
[----:B------:R-:W-:Y:S02]  /*9660*/  IMAD.U32 R2, RZ, RZ, UR24 ;  /* 0x00000018ff027e24 */ /* 0x000fe4000f8e00ff */
[----:B------:R-:W-:Y:S01]  /*9670*/  IMAD.WIDE R4, R4, 0x2, R28 ;  /* 0x0000000204047825 */ /* 0x000fe200078e021c */
[----:B------:R-:W-:Y:S03]  /*9680*/  STG.E.U16 desc[UR26][R28.64], R68 ;  /* 0x000000441c007986 */ /* 0x000fe6000c10151a */
[----:B------:R-:W-:Y:S01]  /*9690*/  FADD.FTZ R42, R42, R7 ;  /* 0x000000072a2a7221 */ /* 0x000fe20000010000 */
[----:B------:R-:W-:Y:S01]  /*96a0*/  FADD.FTZ R41, R138, R6 ;  /* 0x000000068a297221 */ /* 0x000fe20000010000 */
[----:B------:R-:W-:Y:S01]  /*96b0*/  IMAD.MOV.U32 R53, RZ, RZ, R32 ;  /* 0x000000ffff357224 */ /* 0x000fe200078e0020 */
[----:B------:R-:W-:Y:S01]  /*96c0*/  STG.E.U16 desc[UR26][R28.64+0x2], R67 ;  /* 0x000002431c007986 */ /* 0x000fe2000c10151a */
[----:B------:R-:W-:-:S04]  /*96d0*/  IMAD.WIDE R32, R2, 0x70, R4 ;  /* 0x0000007002207825 */ /* 0x000fc800078e0204 */
[----:B------:R-:W-:Y:S01]  /*96e0*/  FADD.FTZ R43, R43, R8 ;  /* 0x000000082b2b7221 */ /* 0x000fe20000010000 */
[----:B------:R-:W-:Y:S04]  /*96f0*/  STG.E.U16 desc[UR26][R4.64], R69 ;  /* 0x0000004504007986 */ /* 0x000fe8000c10151a */
[----:B------:R4:W-:Y:S01]  /*9700*/  STG.E.U16 desc[UR26][R4.64+0x2], R70 ;  /* 0x0000024604007986 */ /* 0x0009e2000c10151a */
[-C--:B--2---:R-:W-:Y:S08]  /*9710*/  HMMA.16816.F32 R8, R24, R44.reuse, RZ ;  /* 0x0000002c1808723c */ /* 0x084ff000000018ff */
[----:B----4-:R-:W-:Y:S01]  /*9720*/  HMMA.16816.F32 R4, R16, R44, RZ ;  /* 0x0000002c1004723c */ /* 0x010fe200000018ff */
        /* <DEDUP_REMOVED lines=9> */
[----:B------:R-:W-:Y:S01]  /*97c0*/  IMAD.MOV.U32 R252, RZ, RZ, R146 ;  /* 0x000000fffffc7224 */ /* 0x000fe200078e0092 */
[----:B---3--:R-:W-:Y:S01]  /*97d0*/  HMMA.16816.F32 R156, R12, R48, R4 ;  /* 0x000000300c9c723c */ /* 0x008fe20000001804 */
[----:B------:R-:W-:Y:S01]  /*97e0*/  IMAD.MOV.U32 R127, RZ, RZ, R145 ;  /* 0x000000ffff7f7224 */ /* 0x000fe200078e0091 */
[----:B------:R-:W-:Y:S02]  /*97f0*/  LOP3.LUT R4, R92, 0xff00ff, RZ, 0xc0, !PT ;  /* 0x00ff00ff5c047812 */ /* 0x000fe400078ec0ff */
[----:B------:R-:W-:-:S04]  /*9800*/  LOP3.LUT R6, R93, 0xff00ff, RZ, 0xc0, !PT ;  /* 0x00ff00ff5d067812 */ /* 0x000fc800078ec0ff */
[----:B------:R-:W-:Y:S01]  /*9810*/  HMMA.16816.F32 R144, R20, R48, R8 ;  /* 0x000000301490723c */ /* 0x000fe20000001808 */
[----:B------:R-:W-:Y:S02]  /*9820*/  LOP3.LUT R8, R85, 0xff00ff, RZ, 0xc0, !PT ;  /* 0x00ff00ff55087812 */ /* 0x000fe400078ec0ff */
[----:B------:R-:W-:Y:S02]  /*9830*/  LOP3.LUT R10, R89, 0xff00ff, RZ, 0xc0, !PT ;  /* 0x00ff00ff590a7812 */ /* 0x000fe400078ec0ff */
[--C-:B------:R-:W-:Y:S02]  /*9840*/  HSET2.LE.AND R2, R82, R0.reuse, PT ;  /* 0x0000000052027233 */ /* 0x100fe40003803000 */
[--C-:B------:R-:W-:Y:S02]  /*9850*/  HSET2.LE.AND R4, R4, R0.reuse, PT ;  /* 0x0000000004047233 */ /* 0x100fe40003803000 */
[--C-:B------:R-:W-:Y:S02]  /*9860*/  HSET2.LE.AND R8, R8, R0.reuse, PT ;  /* 0x0000000008087233 */ /* 0x100fe40003803000 */
[----:B------:R-:W-:-:S02]  /*9870*/  HSET2.LE.AND R9, R84, R0, PT ;  /* 0x0000000054097233 */ /* 0x000fc40003803000 */
[--C-:B------:R-:W-:Y:S02]  /*9880*/  HSET2.LE.AND R6, R6, R0.reuse, PT ;  /* 0x0000000006067233 */ /* 0x100fe40003803000 */
[--C-:B------:R-:W-:Y:S02]  /*9890*/  HSET2.LE.AND R7, R71, R0.reuse, PT ;  /* 0x0000000047077233 */ /* 0x100fe40003803000 */
[--C-:B------:R-:W-:Y:S02]  /*98a0*/  HSET2.LE.AND R30, R83, R0.reuse, PT ;  /* 0x00000000531e7233 */ /* 0x100fe40003803000 */
[--C-:B------:R-:W-:Y:S02]  /*98b0*/  HSET2.LE.AND R31, R81, R0.reuse, PT ;  /* 0x00000000511f7233 */ /* 0x100fe40003803000 */
[--C-:B------:R-:W-:Y:S02]  /*98c0*/  HSET2.LE.AND R36, R10, R0.reuse, PT ;  /* 0x000000000a247233 */ /* 0x100fe40003803000 */
[----:B------:R-:W-:Y:S01]  /*98d0*/  LOP3.LUT R10, R132, R2, RZ, 0xc0, !PT ;  /* 0x00000002840a7212 */ /* 0x000fe200078ec0ff */
[----:B------:R-:W-:Y:S01]  /*98e0*/  IMAD.U32 R2, RZ, RZ, UR8 ;  /* 0x00000008ff027e24 */ /* 0x000fe2000f8e00ff */
[----:B------:R-:W-:Y:S01]  /*98f0*/  LOP3.LUT R11, R112, R4, RZ, 0xc0, !PT ;  /* 0x00000004700b7212 */ /* 0x000fe200078ec0ff */
[----:B------:R-:W-:Y:S01]  /*9900*/  IMAD.MOV.U32 R112, RZ, RZ, R123 ;  /* 0x000000ffff707224 */ /* 0x000fe200078e007b */
[----:B------:R-:W-:Y:S01]  /*9910*/  LOP3.LUT R95, R95, R8, RZ, 0xc0, !PT ;  /* 0x000000085f5f7212 */ /* 0x000fe200078ec0ff */
[----:B------:R-:W-:Y:S01]  /*9920*/  IMAD.MOV.U32 R123, RZ, RZ, R96 ;  /* 0x000000ffff7b7224 */ /* 0x000fe200078e0060 */
[----:B------:R-:W-:Y:S01]  /*9930*/  LOP3.LUT R8, R152, R9, RZ, 0xc0, !PT ;  /* 0x0000000998087212 */ /* 0x000fe200078ec0ff */
[----:B------:R-:W-:Y:S01]  /*9940*/  STG.E.U16 desc[UR26][R32.64], R60 ;  /* 0x0000003c20007986 */ /* 0x000fe2000c10151a */
[--C-:B------:R-:W-:Y:S01]  /*9950*/  HSET2.LE.AND R5, R88, R0.reuse, PT ;  /* 0x0000000058057233 */ /* 0x100fe20003803000 */
[----:B------:R-:W-:Y:S01]  /*9960*/  IMAD.MOV.U32 R48, RZ, RZ, R67 ;  /* 0x000000ffff307224 */ /* 0x000fe200078e0043 */
[----:B------:R-:W-:Y:S01]  /*9970*/  LOP3.LUT R99, R99, R6, RZ, 0xc0, !PT ;  /* 0x0000000663637212 */ /* 0x000fe200078ec0ff */
[----:B------:R2:W-:Y:S01]  /*9980*/  STG.E.U16 desc[UR26][R32.64+0x2], R61 ;  /* 0x0000023d20007986 */ /* 0x0005e2000c10151a */
[----:B------:R-:W-:Y:S01]  /*9990*/  LOP3.LUT R94, R94, R7, RZ, 0xc0, !PT ;  /* 0x000000075e5e7212 */ /* 0x000fe200078ec0ff */
[----:B------:R-:W-:Y:S01]  /*99a0*/  IMAD.MOV.U32 R85, RZ, RZ, R68 ;  /* 0x000000ffff557224 */ /* 0x000fe200078e0044 */
[----:B------:R-:W-:Y:S01]  /*99b0*/  LOP3.LUT R9, R139, R30, RZ, 0xc0, !PT ;  /* 0x0000001e8b097212 */ /* 0x000fe200078ec0ff */
[--C-:B------:R-:W-:Y:S01]  /*99c0*/  IMAD.WIDE R44, R34, -0x70, R32.reuse ;  /* 0xffffff90222c7825 */ /* 0x100fe200078e0220 */
[----:B------:R-:W-:Y:S01]  /*99d0*/  LOP3.LUT R96, R113, R31, RZ, 0xc0, !PT ;  /* 0x0000001f71607212 */ /* 0x000fe200078ec0ff */
[----:B------:R-:W-:Y:S01]  /*99e0*/  HMMA.16816.F32 R68, R16, R118, RZ ;  /* 0x000000761044723c */ /* 0x000fe200000018ff */
[----:B------:R-:W-:Y:S01]  /*99f0*/  HSET2.LE.AND R0, R62, R0, PT ;  /* 0x000000003e007233 */ /* 0x000fe20003803000 */
[----:B------:R-:W-:Y:S01]  /*9a00*/  IMAD.WIDE R30, R2, 0x2, R32 ;  /* 0x00000002021e7825 */ /* 0x000fe200078e0220 */
[----:B------:R-:W-:-:S02]  /*9a10*/  LOP3.LUT R6, R126, R35, RZ, 0xc0, !PT ;  /* 0x000000237e067212 */ /* 0x000fc400078ec0ff */
[----:B------:R-:W-:Y:S02]  /*9a20*/  LOP3.LUT R7, R125, R36, RZ, 0xc0, !PT ;  /* 0x000000247d077212 */ /* 0x000fe400078ec0ff */
[----:B------:R-:W-:Y:S01]  /*9a30*/  LOP3.LUT R92, R109, R37, RZ, 0xc0, !PT ;  /* 0x000000256d5c7212 */ /* 0x000fe200078ec0ff */
[----:B------:R-:W-:Y:S01]  /*9a40*/  HMMA.16816.F32 R64, R16, R106, RZ ;  /* 0x0000006a1040723c */ /* 0x000fe200000018ff */
[----:B------:R-:W-:Y:S02]  /*9a50*/  LOP3.LUT R93, R108, R38, RZ, 0xc0, !PT ;  /* 0x000000266c5d7212 */ /* 0x000fe400078ec0ff */
[----:B------:R-:W-:-:S05]  /*9a60*/  LOP3.LUT R4, R117, R39, RZ, 0xc0, !PT ;  /* 0x0000002775047212 */ /* 0x000fca00078ec0ff */
[C---:B------:R-:W-:Y:S08]  /*9a70*/  HMMA.16816.F32 R36, R16.reuse, R74, RZ ;  /* 0x0000004a1024723c */ /* 0x040ff000000018ff */
[C---:B--2---:R-:W-:Y:S08]  /*9a80*/  HMMA.16816.F32 R60, R16.reuse, R110, RZ ;  /* 0x0000006e103c723c */ /* 0x044ff000000018ff */
[C---:B------:R-:W-:Y:S08]  /*9a90*/  HMMA.16816.F32 R32, R16.reuse, R54, RZ ;  /* 0x000000361020723c */ /* 0x040ff000000018ff */
[----:B------:R-:W-:Y:S01]  /*9aa0*/  HMMA.16816.F32 R16, R16, R46, RZ ;  /* 0x0000002e1010723c */ /* 0x000fe200000018ff */
[----:B------:R-:W-:Y:S01]  /*9ab0*/  IMAD.MOV.U32 R49, RZ, RZ, R137 ;  /* 0x000000ffff317224 */ /* 0x000fe200078e0089 */
[----:B------:R-:W-:Y:S01]  /*9ac0*/  LOP3.LUT R98, R98, R5, RZ, 0xc0, !PT ;  /* 0x0000000562627212 */ /* 0x000fe200078ec0ff */
[----:B------:R-:W-:Y:S01]  /*9ad0*/  FADD.FTZ R252, R252, R41 ;  /* 0x00000029fcfc7221 */ /* 0x000fe20000010000 */
[----:B------:R-:W-:Y:S01]  /*9ae0*/  IMAD.MOV.U32 R109, RZ, RZ, R72 ;  /* 0x000000ffff6d7224 */ /* 0x000fe200078e0048 */
[----:B------:R-:W-:Y:S01]  /*9af0*/  LOP3.LUT R5, R116, R0, RZ, 0xc0, !PT ;  /* 0x0000000074057212 */ /* 0x000fe200078ec0ff */
[----:B------:R-:W-:-:S02]  /*9b00*/  IMAD.MOV.U32 R108, RZ, RZ, R73 ;  /* 0x000000ffff6c7224 */ /* 0x000fc400078e0049 */
[----:B------:R-:W-:Y:S01]  /*9b10*/  FADD.FTZ R43, R127, R43 ;  /* 0x0000002b7f2b7221 */ /* 0x000fe20000010000 */
[----:B------:R-:W-:Y:S02]  /*9b20*/  IMAD.MOV.U32 R88, RZ, RZ, R155 ;  /* 0x000000ffff587224 */ /* 0x000fe400078e009b */
[----:B------:R-:W-:Y:S01]  /*9b30*/  FADD.FTZ R42, R129, R42 ;  /* 0x0000002a812a7221 */ /* 0x000fe20000010000 */
[----:B------:R-:W-:Y:S02]  /*9b40*/  IMAD.MOV.U32 R137, RZ, RZ, R154 ;  /* 0x000000ffff897224 */ /* 0x000fe400078e009a */
[----:B------:R-:W-:Y:S01]  /*9b50*/  IMAD.MOV.U32 R138, RZ, RZ, R153 ;  /* 0x000000ffff8a7224 */ /* 0x000fe200078e0099 */
[----:B------:R-:W-:Y:S01]  /*9b60*/  HMMA.16816.F32 R68, R12, R114, R68 ;  /* 0x000000720c44723c */ /* 0x000fe20000001844 */
[----:B------:R-:W-:Y:S02]  /*9b70*/  IMAD.MOV.U32 R41, RZ, RZ, R124 ;  /* 0x000000ffff297224 */ /* 0x000fe400078e007c */
[----:B------:R-:W-:-:S02]  /*9b80*/  IMAD.MOV.U32 R89, RZ, RZ, R121 ;  /* 0x000000ffff597224 */ /* 0x000fc400078e0079 */
[----:B------:R-:W-:Y:S02]  /*9b90*/  IMAD.MOV.U32 R72, RZ, RZ, R120 ;  /* 0x000000ffff487224 */ /* 0x000fe400078e0078 */
[----:B------:R-:W-:Y:S01]  /*9ba0*/  IMAD.MOV.U32 R117, RZ, RZ, R122 ;  /* 0x000000ffff757224 */ /* 0x000fe200078e007a */
[C---:B------:R-:W-:Y:S01]  /*9bb0*/  HMMA.16816.F32 R64, R12.reuse, R90, R64 ;  /* 0x0000005a0c40723c */ /* 0x040fe20000001840 */
[----:B------:R-:W-:Y:S02]  /*9bc0*/  IMAD.MOV.U32 R0, RZ, RZ, R123 ;  /* 0x000000ffff007224 */ /* 0x000fe400078e007b */
[----:B------:R-:W-:Y:S02]  /*9bd0*/  IMAD.MOV.U32 R73, RZ, RZ, R130 ;  /* 0x000000ffff497224 */ /* 0x000fe400078e0082 */
[----:B------:R-:W-:Y:S02]  /*9be0*/  IMAD.MOV.U32 R139, RZ, RZ, R142 ;  /* 0x000000ffff8b7224 */ /* 0x000fe400078e008e */
[----:B------:R-:W-:Y:S01]  /*9bf0*/  IMAD.MOV.U32 R152, RZ, RZ, R140 ;  /* 0x000000ffff987224 */ /* 0x000fe200078e008c */
[----:B------:R-:W-:Y:S01]  /*9c00*/  HMMA.16816.F32 R120, R12, R86, R60 ;  /* 0x000000560c78723c */ /* 0x000fe2000000183c */
[----:B------:R-:W-:-:S02]  /*9c10*/  IMAD.MOV.U32 R153, RZ, RZ, R143 ;  /* 0x000000ffff997224 */ /* 0x000fc400078e008f */
[----:B------:R-:W-:Y:S02]  /*9c20*/  IMAD.MOV.U32 R154, RZ, RZ, R141 ;  /* 0x000000ffff9a7224 */ /* 0x000fe400078e008d */
[----:B------:R-:W-:-:S03]  /*9c30*/  IMAD.MOV.U32 R155, RZ, RZ, R131 ;  /* 0x000000ffff9b7224 */ /* 0x000fc600078e0083 */
        /* <DEDUP_REMOVED lines=11> */
[----:B------:R-:W-:Y:S01]  /*9cf0*/  HMMA.16816.F32 R24, R24, R46, RZ ;  /* 0x0000002e1818723c */ /* 0x000fe200000018ff */
[----:B------:R-:W-:-:S02]  /*9d00*/  IMAD.MOV.U32 R84, RZ, RZ, R56 ;  /* 0x000000ffff547224 */ /* 0x000fc400078e0038 */
[----:B------:R-:W-:Y:S02]  /*9d10*/  IMAD.MOV.U32 R83, RZ, RZ, R57 ;  /* 0x000000ffff537224 */ /* 0x000fe400078e0039 */
[----:B------:R-:W-:Y:S02]  /*9d20*/  IMAD.MOV.U32 R132, RZ, RZ, R76 ;  /* 0x000000ffff847224 */ /* 0x000fe400078e004c */
[----:B------:R-:W-:Y:S02]  /*9d30*/  IMAD.MOV.U32 R113, RZ, RZ, R77 ;  /* 0x000000ffff717224 */ /* 0x000fe400078e004d */
[C---:B------:R-:W-:Y:S01]  /*9d40*/  HMMA.16816.F32 R76, R20.reuse, R78, R16 ;  /* 0x0000004e144c723c */ /* 0x040fe20000001810 */
[----:B------:R-:W2:Y:S07]  /*9d50*/  LDSM.16.MT88.4 R16, [R40+0x9800] ;  /* 0x009800002810783b */ /* 0x000eae0000004200 */
[C---:B------:R-:W-:Y:S01]  /*9d60*/  HMMA.16816.F32 R56, R20.reuse, R58, R12 ;  /* 0x0000003a1438723c */ /* 0x040fe2000000180c */
[----:B------:R-:W-:Y:S07]  /*9d70*/  LDSM.16.MT88.4 R12, [R80+0xa800] ;  /* 0x00a80000500c783b */ /* 0x000fee0000004200 */
[----:B------:R-:W-:Y:S01]  /*9d80*/  HMMA.16816.F32 R24, R20, R50, R24 ;  /* 0x000000321418723c */ /* 0x000fe20000001818 */
[----:B------:R-:W3:Y:S01]  /*9d90*/  LDSM.16.MT88.4 R20, [R80+0x9800] ;  /* 0x009800005014783b */ /* 0x000ee20000004200 */
        /* <DEDUP_REMOVED lines=11> */
[----:B------:R-:W-:Y:S01]  /*9e50*/  IMAD.MOV.U32 R81, RZ, RZ, R134 ;  /* 0x000000ffff517224 */ /* 0x000fe200078e0086 */
[----:B--2---:R-:W-:Y:S01]  /*9e60*/  HMMA.16816.F32 R152, R8, R16, R152 ;  /* 0x000000100898723c */ /* 0x004fe20000001898 */
[----:B------:R-:W-:-:S07]  /*9e70*/  IMAD.MOV.U32 R83, RZ, RZ, R133 ;  /* 0x000000ffff537224 */ /* 0x000fce00078e0085 */
[----:B------:R-:W-:Y:S08]  /*9e80*/  HMMA.16816.F32 R148, R4, R16, R148 ;  /* 0x000000100494723c */ /* 0x000ff00000001894 */
[-C--:B---3--:R-:W-:Y:S08]  /*9e90*/  HMMA.16816.F32 R168, R8, R20.reuse, R168 ;  /* 0x0000001408a8723c */ /* 0x088ff000000018a8 */
[----:B------:R-:W-:Y:S08]  /*9ea0*/  HMMA.16816.F32 R164, R4, R20, R164 ;  /* 0x0000001404a4723c */ /* 0x000ff000000018a4 */
[-C--:B------:R-:W-:Y:S08]  /*9eb0*/  HMMA.16816.F32 R60, R8, R22.reuse, R60 ;  /* 0x00000016083c723c */ /* 0x080ff0000000183c */
[----:B------:R-:W-:Y:S01]  /*9ec0*/  HMMA.16816.F32 R52, R4, R22, R68 ;  /* 0x000000160434723c */ /* 0x000fe20000001844 */
[----:B------:R-:W2:Y:S07]  /*9ed0*/  LDSM.16.MT88.4 R20, [R40+0xa800] ;  /* 0x00a800002814783b */ /* 0x000eae0000004200 */
[-C--:B------:R-:W-:Y:S08]  /*9ee0*/  HMMA.16816.F32 R36, R8, R18.reuse, R36 ;  /* 0x000000120824723c */ /* 0x080ff00000001824 */
[----:B------:R-:W-:Y:S01]  /*9ef0*/  HMMA.16816.F32 R64, R4, R18, R64 ;  /* 0x000000120440723c */ /* 0x000fe20000001840 */
[----:B------:R-:W3:Y:S07]  /*9f00*/  LDSM.16.MT88.4 R16, [R80+0xb800] ;  /* 0x00b800005010783b */ /* 0x000eee0000004200 */
[-C--:B------:R-:W-:Y:S08]  /*9f10*/  HMMA.16816.F32 R136, R8, R12.reuse, R136 ;  /* 0x0000000c0888723c */ /* 0x080ff00000001888 */
[----:B------:R-:W-:Y:S08]  /*9f20*/  HMMA.16816.F32 R132, R4, R12, R248 ;  /* 0x0000000c0484723c */ /* 0x000ff000000018f8 */
[-C--:B------:R-:W-:Y:S08]  /*9f30*/  HMMA.16816.F32 R32, R8, R14.reuse, R32 ;  /* 0x0000000e0820723c */ /* 0x080ff00000001820 */
[----:B------:R-:W-:Y:S01]  /*9f40*/  HMMA.16816.F32 R48, R4, R14, R120 ;  /* 0x0000000e0430723c */ /* 0x000fe20000001878 */
[----:B------:R-:W4:Y:S01]  /*9f50*/  LDSM.16.MT88.4 R12, [R40+0xb800] ;  /* 0x00b80000280c783b */ /* 0x000f220000004200 */
[----:B------:R-:W-:-:S02]  /*9f60*/  IMAD.MOV.U32 R116, RZ, RZ, R0 ;  /* 0x000000ffff747224 */ /* 0x000fc400078e0000 */
[----:B------:R-:W-:Y:S02]  /*9f70*/  IMAD.MOV.U32 R2, RZ, RZ, R84 ;  /* 0x000000ffff027224 */ /* 0x000fe400078e0054 */
[----:B------:R-:W-:Y:S02]  /*9f80*/  IMAD.MOV.U32 R74, RZ, RZ, R108 ;  /* 0x000000ffff4a7224 */ /* 0x000fe400078e006c */
[----:B------:R-:W-:Y:S01]  /*9f90*/  IMAD.MOV.U32 R75, RZ, RZ, R109 ;  /* 0x000000ffff4b7224 */ /* 0x000fe200078e006d */
[----:B--2---:R-:W-:Y:S01]  /*9fa0*/  HMMA.16816.F32 R120, R8, R20, R236 ;  /* 0x000000140878723c */ /* 0x004fe200000018ec */
[----:B------:R-:W-:Y:S02]  /*9fb0*/  IMAD.MOV.U32 R0, RZ, RZ, R85 ;  /* 0x000000ffff007224 */ /* 0x000fe400078e0055 */
[----:B------:R-:W-:Y:S02]  /*9fc0*/  IMAD.MOV.U32 R249, RZ, RZ, R2 ;  /* 0x000000fffff97224 */ /* 0x000fe400078e0002 */
[----:B------:R-:W-:-:S03]  /*9fd0*/  IMAD.MOV.U32 R250, RZ, RZ, R0 ;  /* 0x000000fffffa7224 */ /* 0x000fc600078e0000 */
[----:B---3--:R-:W-:Y:S01]  /*9fe0*/  HMMA.16816.F32 R68, R8, R16, R160 ;  /* 0x000000100844723c */ /* 0x008fe200000018a0 */
[----:B------:R-:W-:Y:S01]  /*9ff0*/  IMAD.MOV.U32 R2, RZ, RZ, R73 ;  /* 0x000000ffff027224 */ /* 0x000fe200078e0049 */
[----:B------:R-:W2:Y:S01]  /*a000*/  LDSM.16.MT88.4 R160, [R80+0x9c00] ;  /* 0x009c000050a0783b */ /* 0x000ea20000004200 */
[----:B------:R-:W-:-:S05]  /*a010*/  IMAD.MOV.U32 R236, RZ, RZ, R91 ;  /* 0x000000ffffec7224 */ /* 0x000fca00078e005b */
[C---:B------:R-:W-:Y:S01]  /*a020*/  HMMA.16816.F32 R108, R8.reuse, R22, R76 ;  /* 0x00000016086c723c */ /* 0x040fe2000000184c */
[----:B------:R-:W-:Y:S01]  /*a030*/  IMAD.MOV.U32 R0, RZ, RZ, R88 ;  /* 0x000000ffff007224 */ /* 0x000fe200078e0058 */
[----:B------:R-:W-:Y:S06]  /*a040*/  LDSM.16.MT88.4 R76, [R80+0xbc00] ;  /* 0x00bc0000504c783b */ /* 0x000fec0000004200 */
[----:B------:R-:W-:Y:S01]  /*a050*/  HMMA.16816.F32 R56, R8, R18, R56 ;  /* 0x000000120838723c */ /* 0x000fe20000001838 */
[----:B------:R-:W-:-:S07]  /*a060*/  IMAD.MOV.U32 R239, RZ, RZ, R114 ;  /* 0x000000ffffef7224 */ /* 0x000fce00078e0072 */
[C---:B----4-:R-:W-:Y:S01]  /*a070*/  HMMA.16816.F32 R84, R8.reuse, R12, R144 ;  /* 0x0000000c0854723c */ /* 0x050fe20000001890 */
[----:B------:R-:W-:Y:S01]  /*a080*/  IMAD.MOV.U32 R248, RZ, RZ, R115 ;  /* 0x000000fffff87224 */ /* 0x000fe200078e0073 */
[----:B------:R-:W3:Y:S06]  /*a090*/  LDSM.16.MT88.4 R144, [R40+0x9c00] ;  /* 0x009c00002890783b */ /* 0x000eec0000004200 */
[----:B------:R-:W-:Y:S01]  /*a0a0*/  HMMA.16816.F32 R24, R8, R14, R24 ;  /* 0x0000000e0818723c */ /* 0x000fe20000001818 */
[----:B------:R-:W-:Y:S02]  /*a0b0*/  IMAD.MOV.U32 R9, RZ, RZ, R116 ;  /* 0x000000ffff097224 */ /* 0x000fe400078e0074 */
[----:B------:R-:W-:-:S02]  /*a0c0*/  IMAD.MOV.U32 R8, RZ, RZ, R117 ;  /* 0x000000ffff087224 */ /* 0x000fc400078e0075 */
[----:B------:R-:W-:-:S03]  /*a0d0*/  IMAD.MOV.U32 R10, RZ, RZ, R72 ;  /* 0x000000ffff0a7224 */ /* 0x000fc600078e0048 */
        /* <DEDUP_REMOVED lines=8> */
[----:B------:R-:W-:Y:S01]  /*a160*/  IMAD.MOV.U32 R47, RZ, RZ, R41 ;  /* 0x000000ffff2f7224 */ /* 0x000fe200078e0029 */
[----:B------:R-:W-:Y:S02]  /*a170*/  LDSM.16.MT88.4 R112, [R40+0xac00] ;  /* 0x00ac00002870783b */ /* 0x000fe40000004200 */
[C---:B------:R-:W-:Y:S01]  /*a180*/  HMMA.16816.F32 R20, R4.reuse, R22, R124 ;  /* 0x000000160414723c */ /* 0x040fe2000000187c */
[----:B------:R-:W-:Y:S02]  /*a190*/  IMAD.MOV.U32 R240, RZ, RZ, R42 ;  /* 0x000000fffff07224 */ /* 0x000fe400078e002a */
[----:B------:R-:W-:Y:S02]  /*a1a0*/  IMAD.MOV.U32 R235, RZ, RZ, R43 ;  /* 0x000000ffffeb7224 */ /* 0x000fe400078e002b */
[----:B------:R-:W-:Y:S03]  /*a1b0*/  LDSM.16.MT88.4 R40, [R40+0xbc00] ;  /* 0x00bc00002828783b */ /* 0x000fe60000004200 */
[C---:B------:R-:W-:Y:S08]  /*a1c0*/  HMMA.16816.F32 R16, R4.reuse, R18, R140 ;  /* 0x000000120410723c */ /* 0x040ff0000000188c */
[C---:B------:R-:W-:Y:S08]  /*a1d0*/  HMMA.16816.F32 R88, R4.reuse, R12, R156 ;  /* 0x0000000c0458723c */ /* 0x040ff0000000189c */
[----:B------:R-:W-:Y:S01]  /*a1e0*/  HMMA.16816.F32 R4, R4, R14, R128 ;  /* 0x0000000e0404723c */ /* 0x000fe20000001880 */
[----:B------:R-:W4:Y:S01]  /*a1f0*/  LDSM.16.MT88.4 R128, [R80+0xac00] ;  /* 0x00ac00005080783b */ /* 0x000f220000004200 */
[----:B------:R-:W-:-:S02]  /*a200*/  IMAD.MOV.U32 R237, RZ, RZ, R106 ;  /* 0x000000ffffed7224 */ /* 0x000fc400078e006a */
[----:B------:R-:W-:Y:S02]  /*a210*/  IMAD.MOV.U32 R238, RZ, RZ, R107 ;  /* 0x000000ffffee7224 */ /* 0x000fe400078e006b */
[----:B------:R-:W-:Y:S02]  /*a220*/  IMAD.MOV.U32 R106, RZ, RZ, R81 ;  /* 0x000000ffff6a7224 */ /* 0x000fe400078e0051 */
[----:B------:R-:W-:Y:S01]  /*a230*/  IMAD.MOV.U32 R107, RZ, RZ, R83 ;  /* 0x000000ffff6b7224 */ /* 0x000fe200078e0053 */
[----:B--2---:R-:W-:Y:S01]  /*a240*/  HMMA.16816.F32 R168, R96, R160, R168 ;  /* 0x000000a060a8723c */ /* 0x004fe200000018a8 */
[----:B------:R-:W-:-:S07]  /*a250*/  IMAD.MOV.U32 R234, RZ, RZ, R82 ;  /* 0x000000ffffea7224 */ /* 0x000fce00078e0052 */
[----:B------:R-:W-:Y:S08]  /*a260*/  HMMA.16816.F32 R164, R92, R160, R164 ;  /* 0x000000a05ca4723c */ /* 0x000ff000000018a4 */
[C---:B------:R-:W-:Y:S08]  /*a270*/  HMMA.16816.F32 R156, R96.reuse, R162, R60 ;  /* 0x000000a2609c723c */ /* 0x040ff0000000183c */
[C---:B---3--:R-:W-:Y:S08]  /*a280*/  HMMA.16816.F32 R152, R96.reuse, R144, R152 ;  /* 0x000000906098723c */ /* 0x048ff00000001898 */
[C---:B------:R-:W-:Y:S08]  /*a290*/  HMMA.16816.F32 R140, R96.reuse, R146, R36 ;  /* 0x00000092608c723c */ /* 0x040ff00000001824 */
[C---:B----4-:R-:W-:Y:S08]  /*a2a0*/  HMMA.16816.F32 R136, R96.reuse, R128, R136 ;  /* 0x000000806088723c */ /* 0x050ff00000001888 */
        /* <DEDUP_REMOVED lines=16> */
[----:B------:R-:W-:-:S02]  /*a3b0*/  IMAD.U32 R4, RZ, RZ, UR24 ;  /* 0x00000018ff047e24 */ /* 0x000fc4000f8e00ff */
[----:B------:R-:W-:Y:S02]  /*a3c0*/  IMAD.U32 R6, RZ, RZ, UR24 ;  /* 0x00000018ff067e24 */ /* 0x000fe4000f8e00ff */
[----:B------:R-:W-:-:S04]  /*a3d0*/  IMAD.WIDE R4, R4, 0x70, R44 ;  /* 0x0000007004047825 */ /* 0x000fc800078e022c */
[----:B------:R-:W-:Y:S01]  /*a3e0*/  FADD.FTZ R10, R10, R240 ;  /* 0x000000f00a0a7221 */ /* 0x000fe20000010000 */
[----:B------:R-:W-:Y:S01]  /*a3f0*/  STG.E.U16 desc[UR26][R30.64], R195 ;  /* 0x000000c31e007986 */ /* 0x000fe2000c10151a */
[----:B------:R-:W-:Y:S02]  /*a400*/  IMAD.MOV.U32 R240, RZ, RZ, R8 ;  /* 0x000000fffff07224 */ /* 0x000fe400078e0008 */
[----:B------:R-:W-:Y:S01]  /*a410*/  IMAD.WIDE R6, R6, -0x70, R4 ;  /* 0xffffff9006067825 */ /* 0x000fe200078e0204 */
[----:B------:R-:W-:Y:S03]  /*a420*/  STG.E.U16 desc[UR26][R30.64+0x2], R196 ;  /* 0x000002c41e007986 */ /* 0x000fe6000c10151a */
[----:B------:R-:W-:Y:S01]  /*a430*/  IMAD.U32 R8, RZ, RZ, UR24 ;  /* 0x00000018ff087e24 */ /* 0x000fe2000f8e00ff */
        /* <DEDUP_REMOVED lines=10> */
[----:B------:R-:W-:Y:S01]  /*a4e0*/  STG.E.U16 desc[UR26][R6.64+0x20], R219 ;  /* 0x000020db06007986 */ /* 0x000fe2000c10151a */
[----:B--2---:R-:W-:-:S03]  /*a4f0*/  IMAD.WIDE R4, R8, 0x70, R6 ;  /* 0x0000007008047825 */ /* 0x004fc600078e0206 */
[----:B------:R2:W-:Y:S04]  /*a500*/  STG.E.U16 desc[UR26][R6.64+0x22], R220 ;  /* 0x000022dc06007986 */ /* 0x0005e8000c10151a */
[----:B------:R-:W-:Y:S04]  /*a510*/  STG.E.U16 desc[UR26][R4.64+0x20], R217 ;  /* 0x000020d904007986 */ /* 0x000fe8000c10151a */
[----:B------:R3:W-:Y:S04]  /*a520*/  STG.E.U16 desc[UR26][R4.64+0x22], R211 ;  /* 0x000022d304007986 */ /* 0x0007e8000c10151a */
[----:B------:R-:W-:Y:S04]  /*a530*/  STG.E.U16 desc[UR26][R30.64+0x20], R205 ;  /* 0x000020cd1e007986 */ /* 0x000fe8000c10151a */
[----:B------:R-:W-:Y:S01]  /*a540*/  STG.E.U16 desc[UR26][R30.64+0x22], R206 ;  /* 0x000022ce1e007986 */ /* 0x000fe2000c10151a */
[----:B--2---:R-:W-:-:S03]  /*a550*/  IMAD.WIDE R6, R8, -0x70, R4 ;  /* 0xffffff9008067825 */ /* 0x004fc600078e0204 */
[----:B------:R-:W-:Y:S01]  /*a560*/  STG.E.U16 desc[UR26][R28.64+0x30], R208 ;  /* 0x000030d01c007986 */ /* 0x000fe2000c10151a */
[----:B---3--:R-:W-:-:S03]  /*a570*/  IMAD.WIDE R4, R8, 0x70, R6 ;  /* 0x0000007008047825 */ /* 0x008fc600078e0206 */
[----:B------:R-:W-:Y:S04]  /*a580*/  STG.E.U16 desc[UR26][R28.64+0x32], R207 ;  /* 0x000032cf1c007986 */ /* 0x000fe8000c10151a */
[----:B------:R-:W-:Y:S04]  /*a590*/  STG.E.U16 desc[UR26][R6.64+0x30], R204 ;  /* 0x000030cc06007986 */ /* 0x000fe8000c10151a */
        /* <DEDUP_REMOVED lines=12> */
[----:B------:R3:W-:Y:S01]  /*a660*/  STG.E.U16 desc[UR26][R4.64+0x42], R188 ;  /* 0x000042bc04007986 */ /* 0x0007e2000c10151a */
[----:B------:R-:W-:Y:S01]  /*a670*/  FADD.FTZ R2, R2, R235 ;  /* 0x000000eb02027221 */ /* 0x000fe20000010000 */
[----:B------:R-:W-:-:S02]  /*a680*/  IMAD.MOV.U32 R235, RZ, RZ, R9 ;  /* 0x000000ffffeb7224 */ /* 0x000fc400078e0009 */
[----:B------:R-:W-:Y:S04]  /*a690*/  STG.E.U16 desc[UR26][R30.64+0x40], R174 ;  /* 0x000040ae1e007986 */ /* 0x000fe8000c10151a */
[----:B------:R-:W-:Y:S01]  /*a6a0*/  STG.E.U16 desc[UR26][R30.64+0x42], R179 ;  /* 0x000042b31e007986 */ /* 0x000fe2000c10151a */
[----:B--2---:R-:W-:-:S03]  /*a6b0*/  IMAD.WIDE R6, R8, -0x70, R4 ;  /* 0xffffff9008067825 */ /* 0x004fc600078e0204 */
[----:B------:R-:W-:Y:S01]  /*a6c0*/  STG.E.U16 desc[UR26][R28.64+0x50], R198 ;  /* 0x000050c61c007986 */ /* 0x000fe2000c10151a */
[----:B---3--:R-:W-:-:S03]  /*a6d0*/  IMAD.WIDE R4, R8, 0x70, R6 ;  /* 0x0000007008047825 */ /* 0x008fc600078e0206 */
[----:B------:R-:W-:Y:S04]  /*a6e0*/  STG.E.U16 desc[UR26][R28.64+0x52], R197 ;  /* 0x000052c51c007986 */ /* 0x000fe8000c10151a */
[----:B------:R-:W-:Y:S01]  /*a6f0*/  STG.E.U16 desc[UR26][R6.64+0x50], R190 ;  /* 0x000050be06007986 */ /* 0x000fe2000c10151a */
[----:B------:R-:W-:-:S03]  /*a700*/  IMAD.WIDE R8, R8, -0x70, R4 ;  /* 0xffffff9008087825 */ /* 0x000fc600078e0204 */
[----:B------:R2:W-:Y:S04]  /*a710*/  STG.E.U16 desc[UR26][R6.64+0x52], R187 ;  /* 0x000052bb06007986 */ /* 0x0005e8000c10151a */
[----:B------:R-:W-:Y:S04]  /*a720*/  STG.E.U16 desc[UR26][R4.64+0x50], R193 ;  /* 0x000050c104007986 */ /* 0x000fe8000c10151a */
[----:B------:R3:W-:Y:S04]  /*a730*/  STG.E.U16 desc[UR26][R4.64+0x52], R194 ;  /* 0x000052c204007986 */ /* 0x0007e8000c10151a */
[----:B------:R-:W-:Y:S04]  /*a740*/  STG.E.U16 desc[UR26][R30.64+0x50], R192 ;  /* 0x000050c01e007986 */ /* 0x000fe8000c10151a */
[----:B------:R-:W-:Y:S01]  /*a750*/  STG.E.U16 desc[UR26][R30.64+0x52], R191 ;  /* 0x000052bf1e007986 */ /* 0x000fe2000c10151a */
[----:B--2---:R-:W-:-:S04]  /*a760*/  IMAD.U32 R6, RZ, RZ, UR24 ;  /* 0x00000018ff067e24 */ /* 0x004fc8000f8e00ff */
[----:B------:R-:W-:-:S04]  /*a770*/  IMAD.WIDE R6, R6, 0x70, R8 ;  /* 0x0000007006067825 */ /* 0x000fc800078e0208 */
[----:B---3--:R-:W-:Y:S01]  /*a780*/  IMAD.U32 R4, RZ, RZ, UR24 ;  /* 0x00000018ff047e24 */ /* 0x008fe2000f8e00ff */
[----:B------:R-:W-:Y:S03]  /*a790*/  STG.E.U16 desc[UR26][R28.64+0x60], R186 ;  /* 0x000060ba1c007986 */ /* 0x000fe6000c10151a */
[----:B------:R-:W-:Y:S01]  /*a7a0*/  IMAD.WIDE R4, R4, -0x70, R6 ;  /* 0xffffff9004047825 */ /* 0x000fe200078e0206 */
[----:B------:R-:W-:Y:S04]  /*a7b0*/  STG.E.U16 desc[UR26][R28.64+0x62], R185 ;  /* 0x000062b91c007986 */ /* 0x000fe8000c10151a */
[----:B------:R-:W-:Y:S04]  /*a7c0*/  STG.E.U16 desc[UR26][R8.64+0x60], R182 ;  /* 0x000060b608007986 */ /* 0x000fe8000c10151a */
[----:B------:R2:W-:Y:S01]  /*a7d0*/  STG.E.U16 desc[UR26][R8.64+0x62], R184 ;  /* 0x000062b808007986 */ /* 0x0005e2000c10151a */
[----:B------:R-:W-:-:S03]  /*a7e0*/  FADD.FTZ R11, R11, R252 ;  /* 0x000000fc0b0b7221 */ /* 0x000fc60000010000 */
[----:B------:R-:W-:Y:S04]  /*a7f0*/  STG.E.U16 desc[UR26][R6.64+0x60], R183 ;  /* 0x000060b706007986 */ /* 0x000fe8000c10151a */
[----:B------:R3:W-:Y:S04]  /*a800*/  STG.E.U16 desc[UR26][R6.64+0x62], R181 ;  /* 0x000062b506007986 */ /* 0x0007e8000c10151a */
[----:B------:R-:W-:Y:S04]  /*a810*/  STG.E.U16 desc[UR26][R30.64+0x60], R176 ;  /* 0x000060b01e007986 */ /* 0x000fe8000c10151a */
[----:B------:R-:W-:Y:S04]  /*a820*/  STG.E.U16 desc[UR26][R30.64+0x62], R178 ;  /* 0x000062b21e007986 */ /* 0x000fe8000c10151a */
[----:B------:R-:W-:Y:S01]  /*a830*/  STG.E.U16 desc[UR26][R28.64+0x70], R180 ;  /* 0x000070b41c007986 */ /* 0x000fe2000c10151a */
[----:B--2---:R-:W-:-:S03]  /*a840*/  IMAD.U32 R8, RZ, RZ, UR24 ;  /* 0x00000018ff087e24 */ /* 0x004fc6000f8e00ff */
[----:B------:R-:W-:Y:S04]  /*a850*/  STG.E.U16 desc[UR26][R28.64+0x72], R177 ;  /* 0x000072b11c007986 */ /* 0x000fe8000c10151a */
[----:B------:R-:W-:Y:S01]  /*a860*/  STG.E.U16 desc[UR26][R4.64+0x70], R175 ;  /* 0x000070af04007986 */ /* 0x000fe2000c10151a */
[----:B---3--:R-:W-:-:S03]  /*a870*/  IMAD.WIDE R6, R8, 0x70, R4 ;  /* 0x0000007008067825 */ /* 0x008fc600078e0204 */
[----:B------:R2:W-:Y:S04]  /*a880*/  STG.E.U16 desc[UR26][R4.64+0x72], R173 ;  /* 0x000072ad04007986 */ /* 0x0005e8000c10151a */
[----:B------:R-:W-:Y:S04]  /*a890*/  STG.E.U16 desc[UR26][R6.64+0x70], R172 ;  /* 0x000070ac06007986 */ /* 0x000fe8000c10151a */
[----:B------:R3:W-:Y:S01]  /*a8a0*/  STG.E.U16 desc[UR26][R6.64+0x72], R105 ;  /* 0x0000726906007986 */ /* 0x0007e2000c10151a */
[----:B------:R-:W-:Y:S01]  /*a8b0*/  FADD.FTZ R0, R0, R234 ;  /* 0x000000ea00007221 */ /* 0x000fe20000010000 */
[----:B--2---:R-:W-:Y:S01]  /*a8c0*/  FADD.FTZ R4, R240, R2 ;  /* 0x00000002f0047221 */ /* 0x004fe20000010000 */
[----:B------:R-:W-:Y:S01]  /*a8d0*/  FADD.FTZ R2, R241, R10 ;  /* 0x0000000af1027221 */ /* 0x000fe20000010000 */
[----:B------:R-:W-:-:S02]  /*a8e0*/  FADD.FTZ R5, R242, R11 ;  /* 0x0000000bf2057221 */ /* 0x000fc40000010000 */
[----:B---3--:R-:W-:Y:S01]  /*a8f0*/  FADD.FTZ R6, R236, R4 ;  /* 0x00000004ec067221 */ /* 0x008fe20000010000 */
[----:B------:R-:W-:Y:S01]  /*a900*/  FADD.FTZ R4, R237, R2 ;  /* 0x00000002ed047221 */ /* 0x000fe20000010000 */
[----:B------:R-:W-:Y:S02]  /*a910*/  FADD.FTZ R2, R238, R5 ;  /* 0x00000005ee027221 */ /* 0x000fe40000010000 */
[----:B------:R-:W-:Y:S01]  /*a920*/  FADD.FTZ R5, R248, R6 ;  /* 0x00000006f8057221 */ /* 0x000fe20000010000 */
[----:B------:R-:W-:-:S03]  /*a930*/  FADD.FTZ R4, R249, R4 ;  /* 0x00000004f9047221 */ /* 0x000fc60000010000 */
[----:B------:R-:W-:Y:S01]  /*a940*/  FADD.FTZ R5, R46, R5 ;  /* 0x000000052e057221 */ /* 0x000fe20000010000 */
[----:B------:R-:W-:Y:S01]  /*a950*/  FADD.FTZ R4, R47, R4 ;  /* 0x000000042f047221 */ /* 0x000fe20000010000 */
[----:B------:R1:W-:Y:S01]  /*a960*/  STG.E.U16 desc[UR26][R30.64+0x70], R104 ;  /* 0x000070681e007986 */ /* 0x0003e2000c10151a */
[C---:B------:R-:W-:Y:S03]  /*a970*/  HMMA.16816.F32 R84, R96.reuse, R40, R84 ;  /* 0x000000286054723c */ /* 0x040fe60000001854 */
[----:B------:R1:W-:Y:S04]  /*a980*/  STL [R1+0x12c], R5 ;  /* 0x00012c0501007387 */ /* 0x0003e80000100800 */
[----:B------:R1:W-:Y:S01]  /*a990*/  STG.E.U16 desc[UR26][R30.64+0x72], R103 ;  /* 0x000072671e007986 */ /* 0x0003e2000c10151a */
[----:B------:R-:W-:Y:S03]  /*a9a0*/  HMMA.16816.F32 R96, R96, R42, R24 ;  /* 0x0000002a6060723c */ /* 0x000fe60000001818 */
        /* <DEDUP_REMOVED lines=8> */
[----:B------:R-:W-:Y:S06]  /*aa30*/  BRA.U !UP1, `(.L_x_825) ;  /* 0x0000007909547547 */ /* 0x000fec000b800000 */
[----:B------:R-:W2:Y:S01]  /*aa40*/  LDL.LU.64 R46, [R1+0xd0] ;  /* 0x0000d000012e7983 */ /* 0x000ea20000300a00 */
[----:B------:R-:W-:Y:S01]  /*aa50*/  IMAD.SHL.U32 R106, R218, 0x20, RZ ;  /* 0x00000020da6a7824 */ /* 0x000fe200078e00ff */
[----:B------:R-:W-:Y:S01]  /*aa60*/  SHF.R.U32.HI R212, RZ, 0x1, R218 ;  /* 0x00000001ffd47819 */ /* 0x000fe200000116da */
[----:B------:R-:W3:Y:S01]  /*aa70*/  LDCU UR8, c[0x0][0x440] ;  /* 0x00008800ff0877ac */ /* 0x000ee20008000800 */
[----:B------:R-:W4:Y:S01]  /*aa80*/  LDL.LU R107, [R1+0x80] ;  /* 0x00008000016b7983 */ /* 0x000f220000300800 */
[----:B-1----:R-:W-:Y:S01]  /*aa90*/  LOP3.LUT R4, R246, UR11, RZ, 0x3c, !PT ;  /* 0x0000000bf6047c12 */ /* 0x002fe2000f8e3cff */
[----:B------:R-:W-:Y:S01]  /*aaa0*/  IMAD.MOV.U32 R104, RZ, RZ, R3 ;  /* 0x000000ffff687224 */ /* 0x000fe200078e0003 */
[----:B------:R-:W-:Y:S01]  /*aab0*/  LOP3.LUT R106, R106, 0xc0, RZ, 0xc0, !PT ;  /* 0x000000c06a6a7812 */ /* 0x000fe200078ec0ff */
[----:B------:R-:W1:Y:S01]  /*aac0*/  LDC R220, c[0x0][0x4f8] ;  /* 0x00013e00ffdc7b82 */ /* 0x000e620000000800 */
[----:B------:R-:W-:Y:S01]  /*aad0*/  LOP3.LUT R0, R244, UR11, RZ, 0x3c, !PT ;  /* 0x0000000bf4007c12 */ /* 0x000fe2000f8e3cff */
[----:B------:R-:W-:Y:S01]  /*aae0*/  STL [R1+0x138], R4 ;  /* 0x0001380401007387 */ /* 0x000fe20000100800 */
[----:B------:R-:W-:Y:S01]  /*aaf0*/  LOP3.LUT R214, R106, 0x18, R214, 0xf8, !PT ;  /* 0x000000186ad67812 */ /* 0x000fe200078ef8d6 */
[----:B------:R-:W-:Y:S01]  /*ab00*/  IMAD.SHL.U32 R106, R218, 0x20, RZ ;  /* 0x00000020da6a7824 */ /* 0x000fe200078e00ff */
[----:B------:R-:W5:Y:S01]  /*ab10*/  LDCU UR21, c[0x0][0x448] ;  /* 0x00008900ff1577ac */ /* 0x000f620008000800 */
[----:B------:R-:W-:Y:S01]  /*ab20*/  IMAD.MOV.U32 R217, RZ, RZ, 0x20 ;  /* 0x00000020ffd97424 */ /* 0x000fe200078e00ff */
[----:B------:R-:W-:Y:S01]  /*ab30*/  LOP3.LUT R212, R214, 0x8, R212, 0x78, !PT ;  /* 0x00000008d6d47812 */ /* 0x000fe200078e78d4 */
[C---:B------:R-:W-:Y:S01]  /*ab40*/  IMAD.SHL.U32 R219, R218.reuse, 0x20, RZ ;  /* 0x00000020dadb7824 */ /* 0x040fe200078e00ff */
[----:B------:R-:W-:Y:S01]  /*ab50*/  LOP3.LUT P0, RZ, R218, 0x4, RZ, 0xc0, !PT ;  /* 0x00000004daff7812 */ /* 0x000fe2000780c0ff */
[----:B------:R-:W-:Y:S01]  /*ab60*/  IMAD.MOV.U32 R103, RZ, RZ, R100 ;  /* 0x000000ffff677224 */ /* 0x000fe200078e0064 */
[----:B------:R-:W-:Y:S01]  /*ab70*/  LOP3.LUT R212, R212, 0x120, R106, 0xf8, !PT ;  /* 0x00000120d4d47812 */ /* 0x000fe200078ef86a */
[----:B------:R-:W-:Y:S01]  /*ab80*/  IMAD.SHL.U32 R106, R218, 0x2, RZ ;  /* 0x00000002da6a7824 */ /* 0x000fe200078e00ff */
[----:B------:R-:W-:Y:S01]  /*ab90*/  SEL R217, R217, 0xffffffe0, !P0 ;  /* 0xffffffe0d9d97807 */ /* 0x000fe20004000000 */
[----:B------:R-:W-:Y:S01]  /*aba0*/  IMAD.MOV.U32 R105, RZ, RZ, R101 ;  /* 0x000000ffff697224 */ /* 0x000fe200078e0065 */
[----:B------:R-:W-:Y:S01]  /*abb0*/  LEA R212, R212, UR6, 0x1 ;  /* 0x00000006d4d47c11 */ /* 0x000fe2000f8e08ff */
[----:B------:R-:W-:Y:S01]  /*abc0*/  ULEA.HI UR23, UR23, 0xfffffffe, URZ, 0x1a ;  /* 0xfffffffe17177891 */ /* 0x000fe2000f8fd0ff */
[----:B------:R-:W-:Y:S01]  /*abd0*/  LOP3.LUT R106, R106, 0x6, RZ, 0xc0, !PT ;  /* 0x000000066a6a7812 */ /* 0x000fe200078ec0ff */
[----:B------:R-:W1:Y:S01]  /*abe0*/  LDCU.U8 UR18, c[0x0][0x4f8] ;  /* 0x00009f00ff1277ac */ /* 0x000e620008000000 */
[----:B-----5:R-:W-:Y:S01]  /*abf0*/  USHF.L.U32 UR21, UR21, 0x3, URZ ;  /* 0x0000000315157899 */ /* 0x020fe200080006ff */
[----:B-1----:R-:W-:-:S05]  /*ac00*/  LOP3.LUT R220, R220, 0xff, RZ, 0xc0, !PT ;  /* 0x000000ffdcdc7812 */ /* 0x002fca00078ec0ff */
[----:B------:R-:W-:Y:S01]  /*ac10*/  IMAD R220, R220, 0x10000, R220 ;  /* 0x00010000dcdc7824 */ /* 0x000fe200078e02dc */
[----:B--2---:R-:W-:Y:S01]  /*ac20*/  LOP3.LUT R2, R47, UR4, RZ, 0x3c, !PT ;  /* 0x000000042f027c12 */ /* 0x004fe2000f8e3cff */
[----:B------:R-:W-:Y:S01]  /*ac30*/  IMAD.SHL.U32 R47, R218, 0x8, RZ ;  /* 0x00000008da2f7824 */ /* 0x000fe200078e00ff */
[----:B------:R-:W1:Y:S03]  /*ac40*/  LDCU UR4, c[0x0][0x45c] ;  /* 0x00008b80ff0477ac */ /* 0x000e660008000800 */
[----:B------:R2:W-:Y:S01]  /*ac50*/  STL [R1+0x13c], R2 ;  /* 0x00013c0201007387 */ /* 0x0005e20000100800 */
[----:B------:R-:W-:-:S03]  /*ac60*/  LOP3.LUT R47, R47, 0x18, RZ, 0xc0, !PT ;  /* 0x000000182f2f7812 */ /* 0x000fc600078ec0ff */
[----:B------:R4:W-:Y:S01]  /*ac70*/  STL [R1+0x140], R0 ;  /* 0x0001400001007387 */ /* 0x0009e20000100800 */
[----:B---3--:R-:W-:Y:S01]  /*ac80*/  ISETP.GE.AND P3, PT, R47, UR8, PT ;  /* 0x000000082f007c0c */ /* 0x008fe2000bf66270 */
[----:B------:R-:W3:Y:S02]  /*ac90*/  LDCU UR8, c[0x0][0x440] ;  /* 0x00008800ff0877ac */ /* 0x000ee40008000800 */
[----:B------:R-:W-:Y:S04]  /*aca0*/  STL [R1+0xc], R28 ;  /* 0x00000c1c01007387 */ /* 0x000fe80000100800 */
[----:B------:R-:W-:Y:S01]  /*acb0*/  STL [R1+0x8], R29 ;  /* 0x0000081d01007387 */ /* 0x000fe20000100800 */
[----:B--2---:R-:W-:Y:S02]  /*acc0*/  VIADD R2, R106, UR29 ;  /* 0x0000001d6a027c36 */ /* 0x004fe40008000000 */
[----:B----4-:R-:W-:-:S03]  /*acd0*/  VIADD R0, R107, UR28 ;  /* 0x0000001c6b007c36 */ /* 0x010fc60008000000 */
[----:B------:R2:W-:Y:S04]  /*ace0*/  STL [R1+0x164], R2 ;  /* 0x0001640201007387 */ /* 0x0005e80000100800 */
[----:B------:R4:W-:Y:S01]  /*acf0*/  STL [R1+0x160], R0 ;  /* 0x0001600001007387 */ /* 0x0009e20000100800 */
[----:B--2---:R-:W2:Y:S01]  /*ad00*/  LDC.64 R2, c[0x0][0x3c0] ;  /* 0x0000f000ff027b82 */ /* 0x004ea20000000a00 */
[----:B----4-:R-:W-:Y:S02]  /*ad10*/  IMAD.MOV.U32 R0, RZ, RZ, R102 ;  /* 0x000000ffff007224 */ /* 0x010fe400078e0066 */
[----:B--2---:R2:W-:Y:S02]  /*ad20*/  STL.64 [R1+0xa0], R2 ;  /* 0x0000a00201007387 */ /* 0x0045e40000100a00 */
[----:B--2---:R-:W-:-:S02]  /*ad30*/  VIADD R2, R212, 0x9000 ;  /* 0x00009000d4027836 */ /* 0x004fc40000000000 */
[----:B------:R-:W-:-:S03]  /*ad40*/  IMAD.SHL.U32 R3, R218, 0x10, RZ ;  /* 0x00000010da037824 */ /* 0x000fc600078e00ff */
[----:B------:R2:W-:Y:S02]  /*ad50*/  STL [R1+0x15c], R2 ;  /* 0x00015c0201007387 */ /* 0x0005e40000100800 */
[----:B------:R-:W-:-:S04]  /*ad60*/  LOP3.LUT R216, R3, 0x100, RZ, 0xc0, !PT ;  /* 0x0000010003d87812 */ /* 0x000fc800078ec0ff */
[----:B------:R-:W-:Y:S01]  /*ad70*/  LOP3.LUT R216, R216, 0x20, R219, 0xf8, !PT ;  /* 0x00000020d8d87812 */ /* 0x000fe200078ef8db */
[----:B-1-3--:R-:W-:Y:S06]  /*ad80*/  BRA `(.L_x_826) ;  /* 0x0000000000b87947 */ /* 0x00afec0003800000 */
.L_x_828:
        /* <DEDUP_REMOVED lines=46> */
.L_x_826:
[----:B------:R-:W3:Y:S01]  /*b070*/  LDL R10, [R1+0xa0] ;  /* 0x0000a000010a7983 */ /* 0x000ee20000100800 */
[----:B------:R-:W-:Y:S04]  /*b080*/  DEPBAR.LE SB0, 0x0 ;  /* 0x000080000000791a */ /* 0x000fe80000000000 */
[----:B------:R-:W2:Y:S01]  /*b090*/  LDL R13, [R1+0xa4] ;  /* 0x0000a400010d7983 */ /* 0x000ea20000100800 */
[C---:B------:R-:W-:Y:S01]  /*b0a0*/  IMAD.SHL.U32 R12, R218.reuse, 0x8, RZ ;  /* 0x00000008da0c7824 */ /* 0x040fe200078e00ff */
[----:B------:R-:W-:Y:S01]  /*b0b0*/  SHF.R.U32.HI R213, RZ, 0x1, R218 ;  /* 0x00000001ffd57819 */ /* 0x000fe200000116da */
[C---:B------:R-:W-:Y:S01]  /*b0c0*/  IMAD.SHL.U32 R214, R218.reuse, 0x4, RZ ;  /* 0x00000004dad67824 */ /* 0x040fe200078e00ff */
[----:B------:R-:W4:Y:S01]  /*b0d0*/  LDL R8, [R1+0x158] ;  /* 0x0001580001087983 */ /* 0x000f220000100800 */
[----:B------:R-:W-:Y:S01]  /*b0e0*/  IMAD.SHL.U32 R15, R218, 0x10, RZ ;  /* 0x00000010da0f7824 */ /* 0x000fe200078e00ff */
[----:B------:R-:W-:Y:S01]  /*b0f0*/  LOP3.LUT R12, R12, 0x18, RZ, 0xc0, !PT ;  /* 0x000000180c0c7812 */ /* 0x000fe200078ec0ff */
[----:B------:R-:W-:Y:S01]  /*b100*/  USHF.L.U32 UR9, UR23, 0x1, URZ ;  /* 0x0000000117097899 */ /* 0x000fe200080006ff */
[----:B------:R-:W5:Y:S01]  /*b110*/  LDL R11, [R1+0x154] ;  /* 0x00015400010b7983 */ /* 0x000f620000100800 */
[----:B------:R-:W-:Y:S01]  /*b120*/  UIADD3 UR13, UPT, UPT, UR34, 0x3c6ef372, URZ ;  /* 0x3c6ef372220d7890 */ /* 0x000fe2000fffe0ff */
[C---:B------:R-:W-:Y:S01]  /*b130*/  LOP3.LUT R14, R12.reuse, 0x20, RZ, 0xfc, !PT ;  /* 0x000000200c0e7812 */ /* 0x040fe200078efcff */
[----:B------:R-:W-:Y:S01]  /*b140*/  UIADD3 UR14, UPT, UPT, UR35, 0x76cf5d0a, URZ ;  /* 0x76cf5d0a230e7890 */ /* 0x000fe2000fffe0ff */
[----:B------:R-:W-:Y:S01]  /*b150*/  BAR.SYNC.DEFER_BLOCKING 0x0 ;  /* 0x0000000000007b1d */ /* 0x000fe20000010000 */
[----:B------:R-:W-:Y:S01]  /*b160*/  LOP3.LUT R3, R12, 0x40, RZ, 0xfc, !PT ;  /* 0x000000400c037812 */ /* 0x000fe200078efcff */
[----:B------:R-:W-:Y:S01]  /*b170*/  UIADD3 UR12, UPT, UPT, UR35, 0x32370b8f, URZ ;  /* 0x32370b8f230c7890 */ /* 0x000fe2000fffe0ff */
[----:B------:R-:W-:Y:S01]  /*b180*/  ISETP.GE.AND P2, PT, R14, UR8, PT ;  /* 0x000000080e007c0c */ /* 0x000fe2000bf46270 */
[----:B------:R-:W-:Y:S01]  /*b190*/  UIADD3 UR15, UPT, UPT, UR34, -0x255992d5, URZ ;  /* 0xdaa66d2b220f7890 */ /* 0x000fe2000fffe0ff */
[----:B------:R-:W-:Y:S01]  /*b1a0*/  LOP3.LUT R215, R15, 0x3e00, RZ, 0xc0, !PT ;  /* 0x00003e000fd77812 */ /* 0x000fe200078ec0ff */
[----:B------:R-:W-:Y:S01]  /*b1b0*/  UIADD3 UR17, UPT, UPT, UR34, 0x78dde6e4, URZ ;  /* 0x78dde6e422117890 */ /* 0x000fe2000fffe0ff */
[----:B------:R-:W-:Y:S01]  /*b1c0*/  STL [R1+0x144], R14 ;  /* 0x0001440e01007387 */ /* 0x000fe20000100800 */
[----:B------:R-:W-:Y:S02]  /*b1d0*/  UIADD3 UR11, UPT, UPT, UR35, -0x4498517b, URZ ;  /* 0xbb67ae85230b7890 */ /* 0x000fe4000fffe0ff */
[----:B------:R-:W-:Y:S01]  /*b1e0*/  UISETP.NE.AND UP0, UPT, UR23, URZ, UPT ;  /* 0x000000ff1700728c */ /* 0x000fe2000bf05270 */
[----:B-1----:R1:W-:Y:S04]  /*b1f0*/  STL [R1+0x148], R3 ;  /* 0x0001480301007387 */ /* 0x0023e80000100800 */
[----:B------:R-:W5:Y:S06]  /*b200*/  LDL.64 R222, [R1+0x120] ;  /* 0x0001200001de7983 */ /* 0x000f6c0000100a00 */
[----:B------:R-:W5:Y:S04]  /*b210*/  LDL R236, [R1+0x138] ;  /* 0x0001380001ec7983 */ /* 0x000f680000100800 */
[----:B------:R-:W5:Y:S04]  /*b220*/  LDL R231, [R1+0x13c] ;  /* 0x00013c0001e77983 */ /* 0x000f680000100800 */
[----:B------:R-:W5:Y:S04]  /*b230*/  LDL R245, [R1+0x140] ;  /* 0x0001400001f57983 */ /* 0x000f680000100800 */
[----:B------:R-:W5:Y:S06]  /*b240*/  LDL.64 R226, [R1+0x130] ;  /* 0x0001300001e27983 */ /* 0x000f6c0000100a00 */
[----:B------:R-:W5:Y:S04]  /*b250*/  LDL R229, [R1+0x164] ;  /* 0x0001640001e57983 */ /* 0x000f680000100800 */
[----:B------:R-:W5:Y:S01]  /*b260*/  LDL R228, [R1+0x160] ;  /* 0x0001600001e47983 */ /* 0x000f620000100800 */
[----:B---3--:R-:W-:Y:S04]  /*b270*/  IMAD.WIDE.U32 R4, R10, UR23, RZ ;  /* 0x000000170a047c25 */ /* 0x008fe8000f8e00ff */
[C---:B------:R-:W-:Y:S02]  /*b280*/  IMAD.SHL.U32 R9, R4.reuse, 0x40, RZ ;  /* 0x0000004004097824 */ /* 0x040fe400078e00ff */
[----:B--2---:R-:W-:Y:S01]  /*b290*/  IMAD R2, R13, UR23, R5 ;  /* 0x000000170d027c24 */ /* 0x004fe2000f8e0205 */
[----:B------:R-:W-:Y:S02]  /*b2a0*/  LOP3.LUT R5, R215, 0x120, R219, 0xf8, !PT ;  /* 0x00000120d7057812 */ /* 0x000fe400078ef8db */
[----:B----4-:R-:W-:Y:S02]  /*b2b0*/  LEA R6, P1, R4, R8, 0x7 ;  /* 0x0000000804067211 */ /* 0x010fe400078238ff */
[----:B------:R-:W-:Y:S02]  /*b2c0*/  LEA R9, P4, R10, R9, 0x5 ;  /* 0x000000090a097211 */ /* 0x000fe400078828ff */
[CCC-:B-----5:R-:W-:Y:S02]  /*b2d0*/  LEA.HI.X R7, R4.reuse, R11.reuse, R2.reuse, 0x7, P1 ;  /* 0x0000000b04077211 */ /* 0x1e0fe400008f3c02 */
[----:B------:R-:W-:Y:S02]  /*b2e0*/  ISETP.GE.AND P1, PT, R3, UR8, PT ;  /* 0x0000000803007c0c */ /* 0x000fe4000bf26270 */
[----:B------:R-:W-:Y:S01]  /*b2f0*/  SHF.L.U64.HI R4, R4, 0x6, R2 ;  /* 0x0000000604047819 */ /* 0x000fe20000010202 */
[----:B------:R-:W-:Y:S01]  /*b300*/  @!PT LDS RZ, [RZ] ;  /* 0x00000000fffff984 */ /* 0x000fe20000000800 */
[----:B------:R-:W-:Y:S01]  /*b310*/  @!PT LDS RZ, [RZ] ;  /* 0x00000000fffff984 */ /* 0x000fe20000000800 */
[----:B------:R-:W-:Y:S01]  /*b320*/  @!PT LDS RZ, [RZ] ;  /* 0x00000000fffff984 */ /* 0x000fe20000000800 */
[----:B------:R-:W-:Y:S01]  /*b330*/  @!P3 LDGSTS.E.BYPASS.LTC128B.128 [R221+0x9000], desc[UR26][R6.64] ;  /* 0x0900000006ddbfae */ /* 0x000fe2000b981a1a */
[----:B------:R-:W-:Y:S02]  /*b340*/  LOP3.LUT R2, R214, 0x18, RZ, 0xc0, !PT ;  /* 0x00000018d6027812 */ /* 0x000fe400078ec0ff */
[----:B------:R-:W-:Y:S02]  /*b350*/  LEA.HI.X R10, R10, R4, R13, 0x5, P4 ;  /* 0x000000040a0a7211 */ /* 0x000fe400020f2c0d */
[C---:B------:R-:W-:Y:S02]  /*b360*/  LEA R8, P4, R9.reuse, R8, 0x1 ;  /* 0x0000000809087211 */ /* 0x040fe400078808ff */
[----:B------:R-:W-:Y:S01]  /*b370*/  LOP3.LUT R2, R2, 0xc0, R219, 0xf8, !PT ;  /* 0x000000c002027812 */ /* 0x000fe200078ef8db */
[----:B------:R-:W-:Y:S01]  /*b380*/  @P3 STS.128 [R221+0x9000], RZ ;  /* 0x009000ffdd003388 */ /* 0x000fe20000000c00 */
[----:B------:R-:W-:Y:S02]  /*b390*/  ISETP.GE.AND P3, PT, R12, UR8, PT ;  /* 0x000000080c007c0c */ /* 0x000fe4000bf66270 */
[----:B------:R-:W-:Y:S02]  /*b3a0*/  LEA.HI.X R9, R9, R11, R10, 0x1, P4 ;  /* 0x0000000b09097211 */ /* 0x000fe400020f0c0a */
[----:B-1----:R-:W-:Y:S02]  /*b3b0*/  LOP3.LUT R3, R213, 0x8, RZ, 0xc0, !PT ;  /* 0x00000008d5037812 */ /* 0x002fe400078ec0ff */
[----:B------:R-:W-:Y:S01]  /*b3c0*/  LOP3.LUT R4, R2, 0x8, R218, 0x78, !PT ;  /* 0x0000000802047812 */ /* 0x000fe200078e78da */
[----:B------:R-:W-:Y:S01]  /*b3d0*/  @!PT LDS RZ, [RZ] ;  /* 0x00000000fffff984 */ /* 0x000fe20000000800 */
[----:B------:R-:W-:Y:S01]  /*b3e0*/  @!PT LDS RZ, [RZ] ;  /* 0x00000000fffff984 */ /* 0x000fe20000000800 */
[----:B------:R-:W-:Y:S01]  /*b3f0*/  @!PT LDS RZ, [RZ] ;  /* 0x00000000fffff984 */ /* 0x000fe20000000800 */
[----:B------:R-:W-:Y:S01]  /*b400*/  @!P2 LDGSTS.E.BYPASS.LTC128B.128 [R221+0xa000], desc[UR26][R6.64+0x40] ;  /* 0x0a00004006ddafae */ /* 0x000fe2000b981a1a */
[----:B------:R-:W-:Y:S02]  /*b410*/  LOP3.LUT R2, R5, R2, R3, 0xf6, !PT ;  /* 0x0000000205027212 */ /* 0x000fe400078ef603 */
[----:B------:R-:W-:Y:S02]  /*b420*/  LOP3.LUT R3, R216, R4, RZ, 0xfc, !PT ;  /* 0x00000004d8037212 */ /* 0x000fe400078efcff */
[----:B------:R-:W-:Y:S02]  /*b430*/  LEA R100, R2, UR6, 0x1 ;  /* 0x0000000602647c11 */ /* 0x000fe4000f8e08ff */
[----:B------:R-:W-:Y:S01]  /*b440*/  LEA R2, R3, UR6, 0x1 ;  /* 0x0000000603027c11 */ /* 0x000fe2000f8e08ff */
[----:B------:R-:W-:Y:S02]  /*b450*/  @P2 STS.128 [R221+0xa000], RZ ;  /* 0x00a000ffdd002388 */ /* 0x000fe40000000c00 */
[C---:B------:R-:W-:Y:S02]  /*b460*/  IMAD.IADD R101, R217.reuse, 0x1, R100 ;  /* 0x00000001d9657824 */ /* 0x040fe400078e0264 */
[----:B------:R-:W-:Y:S04]  /*b470*/  IMAD.IADD R3, R217, 0x1, R2 ;  /* 0x00000001d9037824 */ /* 0x000fe800078e0202 */
        /* <DEDUP_REMOVED lines=45> */
[C---:B------:R-:W-:Y:S08]  /*b750*/  HMMA.16816.F32 R40, R60.reuse, R48, RZ ;  /* 0x000000303c28723c */ /* 0x040ff000000018ff */
        /* <DEDUP_REMOVED lines=30> */
[C---:B------:R-:W-:Y:S08]  /*b940*/  HMMA.16816.F32 R8, R204.reuse, R200, R8 ;  /* 0x000000c8cc08723c */ /* 0x040ff00000001808 */
[-C--:B------:R-:W-:Y:S08]  /*b950*/  HMMA.16816.F32 R12, R204, R202.reuse, R12 ;  /* 0x000000cacc0c723c */ /* 0x080ff0000000180c */
[C---:B------:R-:W-:Y:S01]  /*b960*/  HMMA.16816.F32 R16, R172.reuse, R202, R16 ;  /* 0x000000caac10723c */ /* 0x040fe20000001810 */
[----:B------:R-:W5:Y:S07]  /*b970*/  LDSM.16.M88.4 R200, [R3+0x7400] ;  /* 0x0074000003c8783b */ /* 0x000f6e0000000200 */
[-C--:B-1----:R-:W-:Y:S08]  /*b980*/  HMMA.16816.F32 R20, R172, R180.reuse, R20 ;  /* 0x000000b4ac14723c */ /* 0x082ff00000001814 */
        /* <DEDUP_REMOVED lines=14> */
[----:B------:R-:W1:Y:S07]  /*ba70*/  LDSM.16.M88.4 R172, [R3+0x7800] ;  /* 0x0078000003ac783b */ /* 0x000e6e0000000200 */
[-C--:B------:R-:W-:Y:S01]  /*ba80*/  HMMA.16816.F32 R4, R188, R192.reuse, R4 ;  /* 0x000000c0bc04723c */ /* 0x080fe20000001804 */
[----:B------:R-:W2:Y:S07]  /*ba90*/  LDSM.16.M88.4 R176, [R3+0x7c00] ;  /* 0x007c000003b0783b */ /* 0x000eae0000000200 */
[C---:B----4-:R-:W-:Y:S08]  /*baa0*/  HMMA.16816.F32 R8, R196.reuse, R192, R8 ;  /* 0x000000c0c408723c */ /* 0x050ff00000001808 */
[-C--:B------:R-:W-:Y:S08]  /*bab0*/  HMMA.16816.F32 R12, R196, R194.reuse, R12 ;  /* 0x000000c2c40c723c */ /* 0x080ff0000000180c */
[C---:B------:R-:W-:Y:S01]  /*bac0*/  HMMA.16816.F32 R16, R188.reuse, R194, R16 ;  /* 0x000000c2bc10723c */ /* 0x040fe20000001810 */
[----:B------:R-:W3:Y:S07]  /*bad0*/  LDSM.16.M88.4 R192, [R100+0x5000] ;  /* 0x0050000064c0783b */ /* 0x000eee0000000200 */
        /* <DEDUP_REMOVED lines=8> */
[----:B----4-:R-:W-:Y:S07]  /*bb60*/  IMAD.U32 R2, RZ, RZ, UR35 ;  /* 0x00000023ff027e24 */ /* 0x010fee000f8e00ff */
[C---:B------:R-:W-:Y:S01]  /*bb70*/  HMMA.16816.F32 R48, R188.reuse, R174, R48 ;  /* 0x000000aebc30723c */ /* 0x040fe20000001830 */
[----:B------:R-:W-:Y:S07]  /*bb80*/  LDSM.16.M88.4 R172, [R101+0x4000] ;  /* 0x0040000065ac783b */ /* 0x000fee0000000200 */
[-C--:B--2---:R-:W-:Y:S08]  /*bb90*/  HMMA.16816.F32 R52, R188, R176.reuse, R52 ;  /* 0x000000b0bc34723c */ /* 0x084ff00000001834 */
[C---:B------:R-:W-:Y:S08]  /*bba0*/  HMMA.16816.F32 R56, R196.reuse, R176, R56 ;  /* 0x000000b0c438723c */ /* 0x040ff00000001838 */
[-C--:B------:R-:W-:Y:S08]  /*bbb0*/  HMMA.16816.F32 R60, R196, R178.reuse, R60 ;  /* 0x000000b2c43c723c */ /* 0x080ff0000000183c */
[----:B------:R-:W-:Y:S01]  /*bbc0*/  HMMA.16816.F32 R64, R188, R178, R64 ;  /* 0x000000b2bc40723c */ /* 0x000fe20000001840 */
[----:B------:R-:W1:Y:S07]  /*bbd0*/  LDSM.16.M88.4 R176, [R3+0x8000] ;  /* 0x0080000003b0783b */ /* 0x000e6e0000000200 */
[-C--:B------:R-:W-:Y:S08]  /*bbe0*/  HMMA.16816.F32 R4, R180, R184.reuse, R4 ;  /* 0x000000b8b404723c */ /* 0x080ff00000001804 */
[C---:B---3--:R-:W-:Y:S08]  /*bbf0*/  HMMA.16816.F32 R8, R192.reuse, R184, R8 ;  /* 0x000000b8c008723c */ /* 0x048ff00000001808 */
[-C--:B------:R-:W-:Y:S08]  /*bc00*/  HMMA.16816.F32 R12, R192, R186.reuse, R12 ;  /* 0x000000bac00c723c */ /* 0x080ff0000000180c */
[C---:B------:R-:W-:Y:S01]  /*bc10*/  HMMA.16816.F32 R16, R180.reuse, R186, R16 ;  /* 0x000000bab410723c */ /* 0x040fe20000001810 */
[----:B------:R-:W2:Y:S07]  /*bc20*/  LDSM.16.M88.4 R184, [R101+0x5000] ;  /* 0x0050000065b8783b */ /* 0x000eae0000000200 */
[-C--:B------:R-:W-:Y:S08]  /*bc30*/  HMMA.16816.F32 R20, R180, R204.reuse, R20 ;  /* 0x000000ccb414723c */ /* 0x080ff00000001814 */
[C---:B------:R-:W-:Y:S08]  /*bc40*/  HMMA.16816.F32 R24, R192.reuse, R204, R24 ;  /* 0x000000ccc018723c */ /* 0x040ff00000001818 */
[-C--:B------:R-:W-:Y:S08]  /*bc50*/  HMMA.16816.F32 R28, R192, R206.reuse, R28 ;  /* 0x000000cec01c723c */ /* 0x080ff0000000181c */
[C---:B------:R-:W-:Y:S08]  /*bc60*/  HMMA.16816.F32 R32, R180.reuse, R206, R32 ;  /* 0x000000ceb420723c */ /* 0x040ff00000001820 */
[-C--:B------:R-:W-:Y:S08]  /*bc70*/  HMMA.16816.F32 R36, R180, R208.reuse, R36 ;  /* 0x000000d0b424723c */ /* 0x080ff00000001824 */
[C---:B------:R-:W-:Y:S01]  /*bc80*/  HMMA.16816.F32 R40, R192.reuse, R208, R40 ;  /* 0x000000d0c028723c */ /* 0x040fe20000001828 */
[----:B------:R-:W3:Y:S07]  /*bc90*/  LDL.64 R208, [R1+0x10] ;  /* 0x0000100001d07983 */ /* 0x000eee0000100a00 */
[-C--:B------:R-:W-:Y:S08]  /*bca0*/  HMMA.16816.F32 R44, R192, R210.reuse, R44 ;  /* 0x000000d2c02c723c */ /* 0x080ff0000000182c */
[C---:B------:R-:W-:Y:S08]  /*bcb0*/  HMMA.16816.F32 R48, R180.reuse, R210, R48 ;  /* 0x000000d2b430723c */ /* 0x040ff00000001830 */
[-C--:B-----5:R-:W-:Y:S08]  /*bcc0*/  HMMA.16816.F32 R52, R180, R200.reuse, R52 ;  /* 0x000000c8b434723c */ /* 0x0a0ff00000001834 */
[C---:B------:R-:W-:Y:S08]  /*bcd0*/  HMMA.16816.F32 R56, R192.reuse, R200, R56 ;  /* 0x000000c8c038723c */ /* 0x040ff00000001838 */
[-C--:B------:R-:W-:Y:S08]  /*bce0*/  HMMA.16816.F32 R60, R192, R202.reuse, R60 ;  /* 0x000000cac03c723c */ /* 0x080ff0000000183c */
[----:B------:R-:W-:Y:S08]  /*bcf0*/  HMMA.16816.F32 R64, R180, R202, R64 ;  /* 0x000000cab440723c */ /* 0x000ff00000001840 */
[-C--:B-1----:R-:W-:Y:S08]  /*bd00*/  HMMA.16816.F32 R4, R172, R176.reuse, R4 ;  /* 0x000000b0ac04723c */ /* 0x082ff00000001804 */
[C---:B--2---:R-:W-:Y:S08]  /*bd10*/  HMMA.16816.F32 R8, R184.reuse, R176, R8 ;  /* 0x000000b0b808723c */ /* 0x044ff00000001808 */
[-C--:B------:R-:W-:Y:S08]  /*bd20*/  HMMA.16816.F32 R12, R184, R178.reuse, R12 ;  /* 0x000000b2b80c723c */ /* 0x080ff0000000180c */
[C---:B------:R-:W-:Y:S04]  /*bd30*/  HMMA.16816.F32 R16, R172.reuse, R178, R16 ;  /* 0x000000b2ac10723c */ /* 0x040fe80000001810 */
[----:B---3--:R-:W-:Y:S01]  /*bd40*/  LOP3.LUT R2, R209, UR9, R2, 0x96, !PT ;  /* 0x00000009d1027c12 */ /* 0x008fe2000f8e9602 */
[----:B------:R-:W-:Y:S01]  /*bd50*/  UIADD3 UR9, UPT, UPT, UR35, 0x76cf5d0a, URZ ;  /* 0x76cf5d0a23097890 */ /* 0x000fe2000fffe0ff */
[----:B------:R-:W-:Y:S03]  /*bd60*/  LOP3.LUT R100, R208, UR11, R223, 0x96, !PT ;  /* 0x0000000bd0647c12 */ /* 0x000fe6000f8e96df */
[----:B------:R-:W-:Y:S01]  /*bd70*/  IMAD.WIDE.U32 R188, R2, -0x326172a9, RZ ;  /* 0xcd9e8d5702bc7825 */ /* 0x000fe200078e00ff */
[----:B------:R-:W-:Y:S01]  /*bd80*/  LOP3.LUT R2, R208, UR11, R227, 0x96, !PT ;  /* 0x0000000bd0027c12 */ /* 0x000fe2000f8e96e3 */
[----:B------:R-:W-:Y:S02]  /*bd90*/  UIADD3 UR11, UPT, UPT, UR35, -0x126145ec, URZ ;  /* 0xed9eba14230b7890 */ /* 0x000fe4000fffe0ff */
[----:B------:R-:W-:Y:S01]  /*bda0*/  IMAD.WIDE.U32 R210, R100, -0x326172a9, RZ ;  /* 0xcd9e8d5764d27825 */ /* 0x000fe200078e00ff */
[----:B------:R-:W-:Y:S02]  /*bdb0*/  LOP3.LUT R100, R189, R236, RZ, 0x3c, !PT ;  /* 0x000000ecbd647212 */ /* 0x000fe400078e3cff */
[----:B------:R-:W-:Y:S01]  /*bdc0*/  LOP3.LUT R106, R188, R231, RZ, 0x3c, !PT ;  /* 0x000000e7bc6a7212 */ /* 0x000fe200078e3cff */
[----:B------:R-:W-:Y:S01]  /*bdd0*/  IMAD R232, R2, -0x326172a9, RZ ;  /* 0xcd9e8d5702e87824 */ /* 0x000fe200078e02ff */
[----:B------:R-:W-:Y:S01]  /*bde0*/  LOP3.LUT R235, R211, UR13, RZ, 0x3c, !PT ;  /* 0x0000000dd3eb7c12 */ /* 0x000fe2000f8e3cff */
[----:B------:R-:W-:Y:S01]  /*bdf0*/  IMAD.WIDE.U32 R100, R100, -0x2daee0ad, RZ ;  /* 0xd2511f5364647825 */ /* 0x000fe200078e00ff */
[----:B------:R-:W-:Y:S01]  /*be00*/  LOP3.LUT R180, R189, R245, RZ, 0x3c, !PT ;  /* 0x000000f5bdb47212 */ /* 0x000fe200078e3cff */
[----:B------:R-:W-:Y:S01]  /*be10*/  UIADD3 UR13, UPT, UPT, UR35, 0x32370b8f, URZ ;  /* 0x32370b8f230d7890 */ /* 0x000fe2000fffe0ff */
[----:B------:R-:W-:Y:S01]  /*be20*/  LOP3.LUT R102, R188, R235, RZ, 0x3c, !PT ;  /* 0x000000ebbc667212 */ /* 0x000fe200078e3cff */
[----:B------:R-:W-:Y:S01]  /*be30*/  IMAD.WIDE.U32 R106, R106, -0x2daee0ad, RZ ;  /* 0xd2511f536a6a7825 */ /* 0x000fe200078e00ff */
[----:B------:R-:W-:Y:S03]  /*be40*/  LOP3.LUT R101, R226, UR14, R101, 0x96, !PT ;  /* 0x0000000ee2657c12 */ /* 0x000fe6000f8e9665 */
[----:B------:R-:W-:Y:S01]  /*be50*/  IMAD.WIDE.U32 R180, R180, -0x2daee0ad, RZ ;  /* 0xd2511f53b4b47825 */ /* 0x000fe200078e00ff */
[----:B------:R-:W-:Y:S03]  /*be60*/  LOP3.LUT R100, R100, UR12, R107, 0x96, !PT ;  /* 0x0000000c64647c12 */ /* 0x000fe6000f8e966b */
[----:B------:R-:W-:Y:S04]  /*be70*/  IMAD.WIDE.U32 R200, R102, -0x2daee0ad, RZ ;  /* 0xd2511f5366c87825 */ /* 0x000fe800078e00ff */
[----:B------:R-:W-:Y:S01]  /*be80*/  IMAD.WIDE.U32 R176, R101, -0x326172a9, RZ ;  /* 0xcd9e8d5765b07825 */ /* 0x000fe200078e00ff */
[----:B------:R-:W-:Y:S03]  /*be90*/  LOP3.LUT R101, R180, UR13, R201, 0x96, !PT ;  /* 0x0000000db4657c12 */ /* 0x000fe6000f8e96c9 */
[----:B------:R-:W-:Y:S01]  /*bea0*/  IMAD.WIDE.U32 R194, R100, -0x326172a9, RZ ;  /* 0xcd9e8d5764c27825 */ /* 0x000fe200078e00ff */
[----:B------:R-:W-:Y:S02]  /*beb0*/  LOP3.LUT R100, R222, UR9, R181, 0x96, !PT ;  /* 0x00000009de647c12 */ /* 0x000fe4000f8e96b5 */
[----:B------:R-:W-:Y:S01]  /*bec0*/  LOP3.LUT R102, R232, UR15, R177, 0x96, !PT ;  /* 0x0000000fe8667c12 */ /* 0x000fe2000f8e96b1 */
[----:B------:R-:W1:Y:S01]  /*bed0*/  LDSM.16.M88.4 R180, [R3+0x8400] ;  /* 0x0084000003b4783b */ /* 0x000e620000000200 */
[----:B------:R-:W-:Y:S01]  /*bee0*/  LOP3.LUT R197, R176, UR17, R195, 0x96, !PT ;  /* 0x00000011b0c57c12 */ /* 0x000fe2000f8e96c3 */
[----:B------:R-:W-:Y:S04]  /*bef0*/  IMAD.WIDE.U32 R176, R100, -0x326172a9, RZ ;  /* 0xcd9e8d5764b07825 */ /* 0x000fe800078e00ff */
[----:B------:R-:W-:Y:S01]  /*bf00*/  IMAD.U32 R2, RZ, RZ, UR23 ;  /* 0x00000017ff027e24 */ /* 0x000fe2000f8e00ff */
[----:B------:R-:W-:Y:S01]  /*bf10*/  LOP3.LUT R193, R210, UR15, R177, 0x96, !PT ;  /* 0x0000000fd2c17c12 */ /* 0x000fe2000f8e96b1 */
[----:B------:R-:W-:Y:S04]  /*bf20*/  IMAD.WIDE.U32 R198, R101, -0x326172a9, RZ ;  /* 0xcd9e8d5765c67825 */ /* 0x000fe800078e00ff */
[----:B------:R-:W-:Y:S01]  /*bf30*/  IMAD R2, R2, 0x40, R229 ;  /* 0x0000004002027824 */ /* 0x000fe200078e02e5 */
[----:B------:R-:W-:Y:S01]  /*bf40*/  LOP3.LUT R196, R176, UR17, R199, 0x96, !PT ;  /* 0x00000011b0c47c12 */ /* 0x000fe2000f8e96c7 */
[----:B------:R-:W-:Y:S04]  /*bf50*/  IMAD.WIDE.U32 R190, R102, -0x2daee0ad, RZ ;  /* 0xd2511f5366be7825 */ /* 0x000fe800078e00ff */
[----:B------:R-:W-:Y:S01]  /*bf60*/  IMAD.IADD R189, R228, 0x1, -R2 ;  /* 0x00000001e4bd7824 */ /* 0x000fe200078e0a02 */
[----:B------:R-:W-:Y:S03]  /*bf70*/  LOP3.LUT R202, R106, UR11, R191, 0x96, !PT ;  /* 0x0000000b6aca7c12 */ /* 0x000fe6000f8e96bf */
[C---:B------:R-:W-:Y:S01]  /*bf80*/  VIADD R177, R189.reuse, 0x40 ;  /* 0x00000040bdb17836 */ /* 0x040fe20000000000 */
[----:B------:R-:W-:Y:S01]  /*bf90*/  IABS R102, R189 ;  /* 0x000000bd00667213 */ /* 0x000fe20000000000 */
[C---:B------:R-:W-:Y:S02]  /*bfa0*/  VIADD R178, R189.reuse, 0x3f ;  /* 0x0000003fbdb27836 */ /* 0x040fe40000000000 */
[C---:B------:R-:W-:Y:S01]  /*bfb0*/  VIADD R176, R189.reuse, 0x48 ;  /* 0x00000048bdb07836 */ /* 0x040fe20000000000 */
[----:B------:R-:W-:Y:S01]  /*bfc0*/  IABS R177, R177 ;  /* 0x000000b100b17213 */ /* 0x000fe20000000000 */
        /* <DEDUP_REMOVED lines=9> */
[----:B------:R-:W-:Y:S02]  /*c060*/  I2FP.F32.S32 R176, R176 ;  /* 0x000000b000b07245 */ /* 0x000fe40000201400 */
[----:B------:R-:W-:Y:S01]  /*c070*/  I2FP.F32.S32 R188, R100 ;  /* 0x0000006400bc7245 */ /* 0x000fe20000201400 */
[-C--:B-1----:R-:W-:Y:S03]  /*c080*/  HMMA.16816.F32 R20, R172, R180.reuse, R20 ;  /* 0x000000b4ac14723c */ /* 0x082fe60000001814 */
[----:B------:R-:W-:Y:S01]  /*c090*/  I2FP.F32.S32 R107, R2 ;  /* 0x00000002006b7245 */ /* 0x000fe20000201400 */
[----:B------:R-:W-:Y:S01]  /*c0a0*/  FFMA.FTZ R10, R176, -UR5, R10 ;  /* 0x80000005b00a7c23 */ /* 0x000fe2000801000a */
[----:B------:R-:W-:Y:S01]  /*c0b0*/  I2FP.F32.S32 R100, R177 ;  /* 0x000000b100647245 */ /* 0x000fe20000201400 */
[----:B------:R-:W-:Y:S01]  /*c0c0*/  FFMA.FTZ R6, R188, -UR5, R6 ;  /* 0x80000005bc067c23 */ /* 0x000fe20008010006 */
[----:B------:R-:W-:Y:S01]  /*c0d0*/  I2FP.F32.S32 R2, R178 ;  /* 0x000000b200027245 */ /* 0x000fe20000201400 */
[C---:B------:R-:W-:Y:S01]  /*c0e0*/  HMMA.16816.F32 R24, R184.reuse, R180, R24 ;  /* 0x000000b4b818723c */ /* 0x040fe20000001818 */
[----:B------:R-:W1:Y:S03]  /*c0f0*/  LDSM.16.M88.4 R176, [R3+0x8800] ;  /* 0x0088000003b0783b */ /* 0x000e660000000200 */
[----:B------:R-:W-:Y:S01]  /*c100*/  I2FP.F32.S32 R102, R102 ;  /* 0x0000006600667245 */ /* 0x000fe20000201400 */
[C---:B------:R-:W-:Y:S01]  /*c110*/  VIADD R180, R189.reuse, 0xfffffff0 ;  /* 0xfffffff0bdb47836 */ /* 0x040fe20000000000 */
[----:B------:R-:W-:Y:S01]  /*c120*/  IABS R101, R101 ;  /* 0x0000006500657213 */ /* 0x000fe20000000000 */
[C---:B------:R-:W-:Y:S01]  /*c130*/  FFMA.FTZ R8, R100.reuse, -UR5, R8 ;  /* 0x8000000564087c23 */ /* 0x040fe20008010008 */
[----:B------:R-:W-:Y:S01]  /*c140*/  IABS R106, R106 ;  /* 0x0000006a006a7213 */ /* 0x000fe20000000000 */
[-C--:B------:R-:W-:Y:S03]  /*c150*/  HMMA.16816.F32 R28, R184, R182.reuse, R28 ;  /* 0x000000b6b81c723c */ /* 0x080fe6000000181c */
[----:B------:R-:W-:Y:S01]  /*c160*/  IABS R180, R180 ;  /* 0x000000b400b47213 */ /* 0x000fe20000000000 */
[----:B------:R-:W-:Y:S01]  /*c170*/  FFMA.FTZ R14, R100, -UR5, R14 ;  /* 0x80000005640e7c23 */ /* 0x000fe2000801000e */
[----:B------:R-:W-:Y:S01]  /*c180*/  I2FP.F32.S32 R101, R101 ;  /* 0x0000006500657245 */ /* 0x000fe20000201400 */
[C---:B------:R-:W-:Y:S01]  /*c190*/  VIADD R100, R189.reuse, 0xfffffff7 ;  /* 0xfffffff7bd647836 */ /* 0x040fe20000000000 */
[----:B------:R-:W-:Y:S01]  /*c1a0*/  I2FP.F32.S32 R180, R180 ;  /* 0x000000b400b47245 */ /* 0x000fe20000201400 */
[C---:B------:R-:W-:Y:S04]  /*c1b0*/  HMMA.16816.F32 R32, R172.reuse, R182, R32 ;  /* 0x000000b6ac20723c */ /* 0x040fe80000001820 */
[----:B------:R-:W-:Y:S01]  /*c1c0*/  IABS R100, R100 ;  /* 0x0000006400647213 */ /* 0x000fe20000000000 */
[----:B------:R-:W-:Y:S01]  /*c1d0*/  FFMA.FTZ R20, R180, -UR5, R20 ;  /* 0x80000005b4147c23 */ /* 0x000fe20008010014 */
[----:B------:R-:W-:Y:S01]  /*c1e0*/  I2FP.F32.S32 R106, R106 ;  /* 0x0000006a006a7245 */ /* 0x000fe20000201400 */
[C---:B------:R-:W-:Y:S01]  /*c1f0*/  FFMA.FTZ R4, R102.reuse, -UR5, R4 ;  /* 0x8000000566047c23 */ /* 0x040fe20008010004 */
[----:B------:R-:W-:Y:S01]  /*c200*/  I2FP.F32.S32 R100, R100 ;  /* 0x0000006400647245 */ /* 0x000fe20000201400 */
[----:B------:R-:W-:Y:S01]  /*c210*/  FFMA.FTZ R18, R102, -UR5, R18 ;  /* 0x8000000566127c23 */ /* 0x000fe20008010012 */
[----:B------:R-:W-:Y:S01]  /*c220*/  IABS R192, R192 ;  /* 0x000000c000c07213 */ /* 0x000fe20000000000 */
[C---:B------:R-:W-:Y:S02]  /*c230*/  VIADD R102, R189.reuse, 0xfffffff8 ;  /* 0xfffffff8bd667836 */ /* 0x040fe40000000000 */
[C---:B------:R-:W-:Y:S01]  /*c240*/  FFMA.FTZ R9, R2.reuse, -UR5, R9 ;  /* 0x8000000502097c23 */ /* 0x040fe20008010009 */
[----:B------:R-:W-:Y:S01]  /*c250*/  FFMA.FTZ R15, R2, -UR5, R15 ;  /* 0x80000005020f7c23 */ /* 0x000fe2000801000f */
[----:B------:R-:W-:Y:S01]  /*c260*/  I2FP.F32.S32 R192, R192 ;  /* 0x000000c000c07245 */ /* 0x000fe20000201400 */
[C---:B------:R-:W-:Y:S01]  /*c270*/  VIADD R2, R189.reuse, 0x38 ;  /* 0x00000038bd027836 */ /* 0x040fe20000000000 */
[----:B------:R-:W-:Y:S01]  /*c280*/  IABS R102, R102 ;  /* 0x0000006600667213 */ /* 0x000fe20000000000 */
[C---:B------:R-:W-:Y:S01]  /*c290*/  FFMA.FTZ R17, R100.reuse, -UR5, R17 ;  /* 0x8000000564117c23 */ /* 0x040fe20008010011 */
[----:B------:R-:W-:Y:S01]  /*c2a0*/  FFMA.FTZ R23, R100, -UR5, R23 ;  /* 0x8000000564177c23 */ /* 0x000fe20008010017 */
[----:B------:R-:W-:Y:S01]  /*c2b0*/  FFMA.FTZ R34, R180, -UR5, R34 ;  /* 0x80000005b4227c23 */ /* 0x000fe20008010022 */
[----:B------:R-:W-:Y:S01]  /*c2c0*/  IABS R2, R2 ;  /* 0x0000000200027213 */ /* 0x000fe20000000000 */
[----:B------:R-:W2:Y:S01]  /*c2d0*/  LDSM.16.M88.4 R180, [R3+0x8c00] ;  /* 0x008c000003b4783b */ /* 0x000ea20000000200 */
[----:B------:R-:W-:Y:S01]  /*c2e0*/  I2FP.F32.S32 R102, R102 ;  /* 0x0000006600667245 */ /* 0x000fe20000201400 */
[----:B------:R-:W-:Y:S04]  /*c2f0*/  DEPBAR.LE SB0, 0x0 ;  /* 0x000080000000791a */ /* 0x000fe80000000000 */
[----:B------:R-:W-:Y:S01]  /*c300*/  I2FP.F32.S32 R2, R2 ;  /* 0x0000000200027245 */ /* 0x000fe20000201400 */
[C---:B------:R-:W-:Y:S01]  /*c310*/  FFMA.FTZ R16, R102.reuse, -UR5, R16 ;  /* 0x8000000566107c23 */ /* 0x040fe20008010010 */
[----:B------:R-:W-:Y:S01]  /*c320*/  BAR.SYNC.DEFER_BLOCKING 0x0 ;  /* 0x0000000000007b1d */ /* 0x000fe20000010000 */
[-C--:B-1----:R-:W-:Y:S05]  /*c330*/  HMMA.16816.F32 R36, R172, R176.reuse, R36 ;  /* 0x000000b0ac24723c */ /* 0x082fea0000001824 */
[----:B------:R-:W-:Y:S01]  /*c340*/  FFMA.FTZ R22, R102, -UR5, R22 ;  /* 0x8000000566167c23 */ /* 0x000fe20008010016 */
[C---:B------:R-:W-:Y:S02]  /*c350*/  VIADD R100, R189.reuse, 0x30 ;  /* 0x00000030bd647836 */ /* 0x040fe40000000000 */
[C---:B------:R-:W-:Y:S01]  /*c360*/  FFMA.FTZ R12, R2.reuse, -UR5, R12 ;  /* 0x80000005020c7c23 */ /* 0x040fe2000801000c */
[----:B------:R-:W-:Y:S02]  /*c370*/  VIADD R102, R189, 0x2f ;  /* 0x0000002fbd667836 */ /* 0x000fe40000000000 */
[----:B------:R-:W-:Y:S01]  /*c380*/  FFMA.FTZ R26, R2, -UR5, R26 ;  /* 0x80000005021a7c23 */ /* 0x000fe2000801001a */
[C---:B------:R-:W-:Y:S04]  /*c390*/  HMMA.16816.F32 R40, R184.reuse, R176, R40 ;  /* 0x000000b0b828723c */ /* 0x040fe80000001828 */
[----:B------:R-:W-:Y:S01]  /*c3a0*/  IABS R2, R100 ;  /* 0x0000006400027213 */ /* 0x000fe20000000000 */
[C---:B------:R-:W-:Y:S01]  /*c3b0*/  FFMA.FTZ R5, R101.reuse, -UR5, R5 ;  /* 0x8000000565057c23 */ /* 0x040fe20008010005 */
[----:B------:R-:W-:Y:S01]  /*c3c0*/  IABS R100, R102 ;  /* 0x0000006600647213 */ /* 0x000fe20000000000 */
[----:B------:R-:W-:Y:S01]  /*c3d0*/  FFMA.FTZ R19, R101, -UR5, R19 ;  /* 0x8000000565137c23 */ /* 0x000fe20008010013 */
[----:B------:R-:W-:Y:S01]  /*c3e0*/  I2FP.F32.S32 R2, R2 ;  /* 0x0000000200027245 */ /* 0x000fe20000201400 */
[-C--:B------:R-:W-:Y:S03]  /*c3f0*/  HMMA.16816.F32 R44, R184, R178.reuse, R44 ;  /* 0x000000b2b82c723c */ /* 0x080fe6000000182c */
[----:B------:R-:W-:Y:S01]  /*c400*/  I2FP.F32.S32 R100, R100 ;  /* 0x0000006400647245 */ /* 0x000fe20000201400 */
[C---:B------:R-:W-:Y:S02]  /*c410*/  VIADD R101, R189.reuse, 0x37 ;  /* 0x00000037bd657836 */ /* 0x040fe40000000000 */
[----:B------:R-:W-:Y:S01]  /*c420*/  FFMA.FTZ R11, R106, -UR5, R11 ;  /* 0x800000056a0b7c23 */ /* 0x000fe2000801000b */
[C---:B------:R-:W-:Y:S02]  /*c430*/  VIADD R106, R189.reuse, 0x28 ;  /* 0x00000028bd6a7836 */ /* 0x040fe40000000000 */
[----:B------:R-:W-:Y:S01]  /*c440*/  FFMA.FTZ R24, R2, -UR5, R24 ;  /* 0x8000000502187c23 */ /* 0x000fe20008010018 */
[C---:B------:R-:W-:Y:S01]  /*c450*/  FFMA.FTZ R25, R100.reuse, -UR5, R25 ;  /* 0x8000000564197c23 */ /* 0x040fe20008010019 */
[----:B------:R-:W-:Y:S01]  /*c460*/  IABS R101, R101 ;  /* 0x0000006500657213 */ /* 0x000fe20000000000 */
[----:B------:R-:W-:Y:S01]  /*c470*/  FFMA.FTZ R31, R100, -UR5, R31 ;  /* 0x80000005641f7c23 */ /* 0x000fe2000801001f */
[----:B------:R-:W-:Y:S01]  /*c480*/  IABS R106, R106 ;  /* 0x0000006a006a7213 */ /* 0x000fe20000000000 */
[C---:B------:R-:W-:Y:S01]  /*c490*/  VIADD R100, R189.reuse, 0xffffffe8 ;  /* 0xffffffe8bd647836 */ /* 0x040fe20000000000 */
[----:B------:R-:W-:Y:S01]  /*c4a0*/  I2FP.F32.S32 R101, R101 ;  /* 0x0000006500657245 */ /* 0x000fe20000201400 */
[C---:B------:R-:W-:Y:S04]  /*c4b0*/  HMMA.16816.F32 R48, R172.reuse, R178, R48 ;  /* 0x000000b2ac30723c */ /* 0x040fe80000001830 */
[----:B------:R-:W-:Y:S01]  /*c4c0*/  IABS R100, R100 ;  /* 0x0000006400647213 */ /* 0x000fe20000000000 */
[----:B------:R-:W-:Y:S01]  /*c4d0*/  FFMA.FTZ R30, R2, -UR5, R30 ;  /* 0x80000005021e7c23 */ /* 0x000fe2000801001e */
[----:B------:R-:W-:Y:S02]  /*c4e0*/  VIADD R2, R189, 0xffffffe7 ;  /* 0xffffffe7bd027836 */ /* 0x000fe40000000000 */
[C---:B------:R-:W-:Y:S01]  /*c4f0*/  FFMA.FTZ R13, R101.reuse, -UR5, R13 ;  /* 0x80000005650d7c23 */ /* 0x040fe2000801000d */
[-C--:B--2---:R-:W-:Y:S03]  /*c500*/  HMMA.16816.F32 R52, R172, R180.reuse, R52 ;  /* 0x000000b4ac34723c */ /* 0x084fe60000001834 */
[----:B------:R-:W-:Y:S01]  /*c510*/  IABS R2, R2 ;  /* 0x0000000200027213 */ /* 0x000fe20000000000 */
[----:B------:R-:W-:Y:S02]  /*c520*/  IMAD.MOV.U32 R3, RZ, RZ, R100 ;  /* 0x000000ffff037224 */ /* 0x000fe400078e0064 */
[----:B------:R-:W-:Y:S01]  /*c530*/  FFMA.FTZ R27, R101, -UR5, R27 ;  /* 0x80000005651b7c23 */ /* 0x000fe2000801001b */
[----:B------:R-:W-:Y:S01]  /*c540*/  IMAD.MOV.U32 R101, RZ, RZ, R106 ;  /* 0x000000ffff657224 */ /* 0x000fe200078e006a */
[----:B------:R-:W-:Y:S01]  /*c550*/  I2FP.F32.S32 R2, R2 ;  /* 0x0000000200027245 */ /* 0x000fe20000201400 */
[C---:B------:R-:W-:Y:S04]  /*c560*/  HMMA.16816.F32 R56, R184.reuse, R180, R56 ;  /* 0x000000b4b838723c */ /* 0x040fe80000001838 */
[----:B------:R-:W-:Y:S01]  /*c570*/  I2FP.F32.S32 R3, R3 ;  /* 0x0000000300037245 */ /* 0x000fe20000201400 */
[C---:B------:R-:W-:Y:S01]  /*c580*/  VIADD R100, R189.reuse, 0x18 ;  /* 0x00000018bd647836 */ /* 0x040fe20000000000 */
[----:B------:R-:W-:Y:S01]  /*c590*/  I2FP.F32.S32 R101, R101 ;  /* 0x0000006500657245 */ /* 0x000fe20000201400 */
[----:B------:R-:W-:Y:S02]  /*c5a0*/  VIADD R106, R189, 0xffffffe0 ;  /* 0xffffffe0bd6a7836 */ /* 0x000fe40000000000 */
[C---:B------:R-:W-:Y:S01]  /*c5b0*/  FFMA.FTZ R33, R2.reuse, -UR5, R33 ;  /* 0x8000000502217c23 */ /* 0x040fe20008010021 */
[C---:B------:R-:W-:Y:S01]  /*c5c0*/  FFMA.FTZ R32, R3.reuse, -UR5, R32 ;  /* 0x8000000503207c23 */ /* 0x040fe20008010020 */
[----:B------:R-:W-:Y:S01]  /*c5d0*/  IABS R100, R100 ;  /* 0x0000006400647213 */ /* 0x000fe20000000000 */
[----:B------:R-:W-:Y:S01]  /*c5e0*/  FFMA.FTZ R38, R3, -UR5, R38 ;  /* 0x8000000503267c23 */ /* 0x000fe20008010026 */
[----:B------:R-:W-:Y:S01]  /*c5f0*/  IABS R106, R106 ;  /* 0x0000006a006a7213 */ /* 0x000fe20000000000 */
[----:B------:R-:W-:Y:S01]  /*c600*/  VIADD R3, R189, 0x1f ;  /* 0x0000001fbd037836 */ /* 0x000fe20000000000 */
[----:B------:R-:W-:Y:S01]  /*c610*/  I2FP.F32.S32 R100, R100 ;  /* 0x0000006400647245 */ /* 0x000fe20000201400 */
[C---:B------:R-:W-:Y:S01]  /*c620*/  FFMA.FTZ R28, R101.reuse, -UR5, R28 ;  /* 0x80000005651c7c23 */ /* 0x040fe2000801001c */
[----:B------:R-:W-:Y:S01]  /*c630*/  I2FP.F32.S32 R106, R106 ;  /* 0x0000006a006a7245 */ /* 0x000fe20000201400 */
[----:B------:R-:W-:Y:S01]  /*c640*/  FFMA.FTZ R39, R2, -UR5, R39 ;  /* 0x8000000502277c23 */ /* 0x000fe20008010027 */
[----:B------:R-:W-:Y:S01]  /*c650*/  IABS R3, R3 ;  /* 0x0000000300037213 */ /* 0x000fe20000000000 */
[----:B------:R-:W-:Y:S01]  /*c660*/  FFMA.FTZ R42, R101, -UR5, R42 ;  /* 0x80000005652a7c23 */ /* 0x000fe2000801002a */
[C---:B------:R-:W-:Y:S01]  /*c670*/  VIADD R2, R189.reuse, 0x20 ;  /* 0x00000020bd027836 */ /* 0x040fe20000000000 */
[-C--:B------:R-:W-:Y:S03]  /*c680*/  HMMA.16816.F32 R60, R184, R182.reuse, R60 ;  /* 0x000000b6b83c723c */ /* 0x080fe6000000183c */
[----:B------:R-:W-:Y:S01]  /*c690*/  I2FP.F32.S32 R3, R3 ;  /* 0x0000000300037245 */ /* 0x000fe20000201400 */
[C---:B------:R-:W-:Y:S01]  /*c6a0*/  VIADD R101, R189.reuse, 0x17 ;  /* 0x00000017bd657836 */ /* 0x040fe20000000000 */
[----:B------:R-:W-:Y:S01]  /*c6b0*/  IABS R2, R2 ;  /* 0x0000000200027213 */ /* 0x000fe20000000000 */
[----:B------:R-:W-:Y:S02]  /*c6c0*/  VIADD R176, R189, 0xffffffdf ;  /* 0xffffffdfbdb07836 */ /* 0x000fe40000000000 */
[C---:B------:R-:W-:Y:S01]  /*c6d0*/  FFMA.FTZ R44, R100.reuse, -UR5, R44 ;  /* 0x80000005642c7c23 */ /* 0x040fe2000801002c */
[C---:B------:R-:W-:Y:S01]  /*c6e0*/  FFMA.FTZ R41, R3.reuse, -UR5, R41 ;  /* 0x8000000503297c23 */ /* 0x040fe20008010029 */
[----:B------:R-:W-:Y:S01]  /*c6f0*/  IABS R101, R101 ;  /* 0x0000006500657213 */ /* 0x000fe20000000000 */
[----:B------:R-:W-:Y:S01]  /*c700*/  FFMA.FTZ R47, R3, -UR5, R47 ;  /* 0x80000005032f7c23 */ /* 0x000fe2000801002f */
[----:B------:R-:W-:Y:S01]  /*c710*/  IABS R176, R176 ;  /* 0x000000b000b07213 */ /* 0x000fe20000000000 */
[C---:B------:R-:W-:Y:S01]  /*c720*/  VIADD R3, R189.reuse, 0xffffffd7 ;  /* 0xffffffd7bd037836 */ /* 0x040fe20000000000 */
[----:B------:R-:W-:Y:S01]  /*c730*/  I2FP.F32.S32 R2, R2 ;  /* 0x0000000200027245 */ /* 0x000fe20000201400 */
[----:B------:R-:W-:Y:S01]  /*c740*/  FFMA.FTZ R58, R100, -UR5, R58 ;  /* 0x80000005643a7c23 */ /* 0x000fe2000801003a */
[----:B------:R-:W-:Y:S01]  /*c750*/  I2FP.F32.S32 R101, R101 ;  /* 0x0000006500657245 */ /* 0x000fe20000201400 */
[C---:B------:R-:W-:Y:S01]  /*c760*/  FFMA.FTZ R36, R106.reuse, -UR5, R36 ;  /* 0x800000056a247c23 */ /* 0x040fe20008010024 */
[----:B------:R-:W-:Y:S01]  /*c770*/  IABS R3, R3 ;  /* 0x0000000300037213 */ /* 0x000fe20000000000 */
[----:B------:R-:W-:Y:S01]  /*c780*/  FFMA.FTZ R50, R106, -UR5, R50 ;  /* 0x800000056a327c23 */ /* 0x000fe20008010032 */
[----:B------:R-:W-:Y:S01]  /*c790*/  I2FP.F32.S32 R176, R176 ;  /* 0x000000b000b07245 */ /* 0x000fe20000201400 */
[C---:B------:R-:W-:Y:S01]  /*c7a0*/  VIADD R100, R189.reuse, 0xffffffc8 ;  /* 0xffffffc8bd647836 */ /* 0x040fe20000000000 */
[----:B------:R-:W-:Y:S01]  /*c7b0*/  I2FP.F32.S32 R3, R3 ;  /* 0x0000000300037245 */ /* 0x000fe20000201400 */
[----:B------:R-:W-:Y:S01]  /*c7c0*/  VIADD R102, R189, 0x27 ;  /* 0x00000027bd667836 */ /* 0x000fe20000000000 */
[----:B------:R-:W-:Y:S04]  /*c7d0*/  HMMA.16816.F32 R64, R172, R182, R64 ;  /* 0x000000b6ac40723c */ /* 0x000fe80000001840 */
[----:B------:R-:W-:Y:S01]  /*c7e0*/  IABS R100, R100 ;  /* 0x0000006400647213 */ /* 0x000fe20000000000 */
[C---:B------:R-:W-:Y:S01]  /*c7f0*/  FFMA.FTZ R49, R3.reuse, -UR5, R49 ;  /* 0x8000000503317c23 */ /* 0x040fe20008010031 */
[----:B------:R-:W-:Y:S01]  /*c800*/  IABS R102, R102 ;  /* 0x0000006600667213 */ /* 0x000fe20000000000 */
[----:B------:R-:W-:Y:S01]  /*c810*/  FFMA.FTZ R55, R3, -UR5, R55 ;  /* 0x8000000503377c23 */ /* 0x000fe20008010037 */
[C---:B------:R-:W-:Y:S02]  /*c820*/  VIADD R3, R189.reuse, 0x10 ;  /* 0x00000010bd037836 */ /* 0x040fe40000000000 */
[C---:B------:R-:W-:Y:S01]  /*c830*/  FFMA.FTZ R40, R2.reuse, -UR5, R40 ;  /* 0x8000000502287c23 */ /* 0x040fe20008010028 */
[----:B------:R-:W-:Y:S01]  /*c840*/  I2FP.F32.S32 R102, R102 ;  /* 0x0000006600667245 */ /* 0x000fe20000201400 */
[----:B------:R-:W-:Y:S02]  /*c850*/  VIADD R106, R189, 0xffffffcf ;  /* 0xffffffcfbd6a7836 */ /* 0x000fe40000000000 */
[----:B------:R-:W-:Y:S01]  /*c860*/  FFMA.FTZ R46, R2, -UR5, R46 ;  /* 0x80000005022e7c23 */ /* 0x000fe2000801002e */
[----:B------:R-:W-:Y:S01]  /*c870*/  IABS R3, R3 ;  /* 0x0000000300037213 */ /* 0x000fe20000000000 */
[C---:B------:R-:W-:Y:S01]  /*c880*/  FFMA.FTZ R45, R101.reuse, -UR5, R45 ;  /* 0x80000005652d7c23 */ /* 0x040fe2000801002d */
[----:B------:R-:W-:Y:S01]  /*c890*/  FFMA.FTZ R59, R101, -UR5, R59 ;  /* 0x80000005653b7c23 */ /* 0x000fe2000801003b */
[----:B------:R-:W-:Y:S01]  /*c8a0*/  IABS R106, R106 ;  /* 0x0000006a006a7213 */ /* 0x000fe20000000000 */
[C---:B------:R-:W-:Y:S01]  /*c8b0*/  FFMA.FTZ R37, R176.reuse, -UR5, R37 ;  /* 0x80000005b0257c23 */ /* 0x040fe20008010025 */
[----:B------:R-:W-:Y:S01]  /*c8c0*/  I2FP.F32.S32 R3, R3 ;  /* 0x0000000300037245 */ /* 0x000fe20000201400 */
[C---:B------:R-:W-:Y:S02]  /*c8d0*/  VIADD R2, R189.reuse, 0xffffffd8 ;  /* 0xffffffd8bd027836 */ /* 0x040fe40000000000 */
[----:B------:R-:W-:Y:S01]  /*c8e0*/  FFMA.FTZ R51, R176, -UR5, R51 ;  /* 0x80000005b0337c23 */ /* 0x000fe20008010033 */
[----:B------:R-:W-:Y:S01]  /*c8f0*/  IMAD.MOV.U32 R101, RZ, RZ, R100 ;  /* 0x000000ffff657224 */ /* 0x000fe200078e0064 */
[----:B------:R-:W-:Y:S01]  /*c900*/  FMNMX3.FTZ R100, R0, R4, R5, !PT ;  /* 0x0000000400647276 */ /* 0x000fe20007810005 */
[----:B------:R-:W-:Y:S01]  /*c910*/  IMAD.MOV.U32 R176, RZ, RZ, R106 ;  /* 0x000000ffffb07224 */ /* 0x000fe200078e006a */
[----:B------:R-:W-:Y:S01]  /*c920*/  IABS R2, R2 ;  /* 0x0000000200027213 */ /* 0x000fe20000000000 */
[----:B------:R-:W-:Y:S01]  /*c930*/  VIADD R106, R189, 0xffffffc7 ;  /* 0xffffffc7bd6a7836 */ /* 0x000fe20000000000 */
[----:B------:R-:W-:Y:S01]  /*c940*/  I2FP.F32.S32 R101, R101 ;  /* 0x0000006500657245 */ /* 0x000fe20000201400 */
[----:B------:R-:W-:Y:S01]  /*c950*/  FFMA.FTZ R21, R192, -UR5, R21 ;  /* 0x80000005c0157c23 */ /* 0x000fe20008010015 */
[----:B------:R-:W-:Y:S01]  /*c960*/  I2FP.F32.S32 R2, R2 ;  /* 0x0000000200027245 */ /* 0x000fe20000201400 */
[C---:B------:R-:W-:Y:S01]  /*c970*/  FFMA.FTZ R56, R3.reuse, -UR5, R56 ;  /* 0x8000000503387c23 */ /* 0x040fe20008010038 */
[----:B------:R-:W-:Y:S01]  /*c980*/  IABS R106, R106 ;  /* 0x0000006a006a7213 */ /* 0x000fe20000000000 */
[----:B------:R-:W-:Y:S01]  /*c990*/  FFMA.FTZ R62, R3, -UR5, R62 ;  /* 0x80000005033e7c23 */ /* 0x000fe2000801003e */
[----:B------:R-:W-:Y:S01]  /*c9a0*/  FMNMX3.FTZ R3, R100, R16, R17, !PT ;  /* 0x0000001064037276 */ /* 0x000fe20007810011 */
[C---:B------:R-:W-:Y:S01]  /*c9b0*/  FFMA.FTZ R29, R102.reuse, -UR5, R29 ;  /* 0x80000005661d7c23 */ /* 0x040fe2000801001d */
[----:B------:R-:W-:Y:S01]  /*c9c0*/  I2FP.F32.S32 R106, R106 ;  /* 0x0000006a006a7245 */ /* 0x000fe20000201400 */
[----:B------:R-:W-:Y:S01]  /*c9d0*/  FFMA.FTZ R43, R102, -UR5, R43 ;  /* 0x80000005662b7c23 */ /* 0x000fe2000801002b */
[----:B------:R-:W-:Y:S01]  /*c9e0*/  FMNMX3.FTZ R3, R3, R20, R21, !PT ;  /* 0x0000001403037276 */ /* 0x000fe20007810015 */
[----:B------:R-:W-:Y:S01]  /*c9f0*/  VIADD R102, R189, 0xffffffd0 ;  /* 0xffffffd0bd667836 */ /* 0x000fe20000000000 */
[----:B------:R-:W-:Y:S01]  /*ca00*/  I2FP.F32.S32 R176, R176 ;  /* 0x000000b000b07245 */ /* 0x000fe20000201400 */
[----:B------:R-:W-:Y:S01]  /*ca10*/  FFMA.FTZ R7, R107, -UR5, R7 ;  /* 0x800000056b077c23 */ /* 0x000fe20008010007 */
[----:B------:R-:W-:Y:S01]  /*ca20*/  FMNMX3.FTZ R100, R3, R32, R33, !PT ;  /* 0x0000002003647276 */ /* 0x000fe20007810021 */
[C---:B------:R-:W-:Y:S01]  /*ca30*/  FFMA.FTZ R48, R2.reuse, -UR5, R48 ;  /* 0x8000000502307c23 */ /* 0x040fe20008010030 */
[----:B------:R-:W-:Y:S01]  /*ca40*/  IABS R102, R102 ;  /* 0x0000006600667213 */ /* 0x000fe20000000000 */
[----:B------:R-:W-:Y:S01]  /*ca50*/  FFMA.FTZ R54, R2, -UR5, R54 ;  /* 0x8000000502367c23 */ /* 0x000fe20008010036 */
[----:B------:R-:W-:Y:S01]  /*ca60*/  FMNMX3.FTZ R3, R103, R8, R9, !PT ;  /* 0x0000000867037276 */ /* 0x000fe20007810009 */
[----:B------:R-:W-:Y:S01]  /*ca70*/  VIADD R2, R189, 0xf ;  /* 0x0000000fbd027836 */ /* 0x000fe20000000000 */
[----:B------:R-:W-:Y:S01]  /*ca80*/  I2FP.F32.S32 R102, R102 ;  /* 0x0000006600667245 */ /* 0x000fe20000201400 */
[----:B------:R-:W-:Y:S01]  /*ca90*/  FFMA.FTZ R64, R101, -UR5, R64 ;  /* 0x8000000565407c23 */ /* 0x000fe20008010040 */
[----:B------:R-:W-:Y:S01]  /*caa0*/  FMNMX3.FTZ R101, R104, R10, R11, !PT ;  /* 0x0000000a68657276 */ /* 0x000fe2000781000b */
[----:B------:R-:W-:Y:S01]  /*cab0*/  FFMA.FTZ R65, R106, -UR5, R65 ;  /* 0x800000056a417c23 */ /* 0x000fe20008010041 */
[----:B------:R-:W-:Y:S01]  /*cac0*/  FMNMX3.FTZ R106, R105, R6, R7, !PT ;  /* 0x00000006696a7276 */ /* 0x000fe20007810007 */
[----:B------:R-:W-:Y:S01]  /*cad0*/  FFMA.FTZ R52, R102, -UR5, R52 ;  /* 0x8000000566347c23 */ /* 0x000fe20008010034 */
[----:B------:R-:W-:Y:S01]  /*cae0*/  FMNMX3.FTZ R174, R100, R36, R37, !PT ;  /* 0x0000002464ae7276 */ /* 0x000fe20007810025 */
[----:B------:R-:W-:Y:S01]  /*caf0*/  FFMA.FTZ R53, R176, -UR5, R53 ;  /* 0x80000005b0357c23 */ /* 0x000fe20008010035 */
[----:B------:R-:W-:Y:S01]  /*cb00*/  FMNMX3.FTZ R100, R3, R12, R13, !PT ;  /* 0x0000000c03647276 */ /* 0x000fe2000781000d */
[----:B------:R-:W-:Y:S01]  /*cb10*/  FFMA.FTZ R35, R192, -UR5, R35 ;  /* 0x80000005c0237c23 */ /* 0x000fe20008010023 */
[----:B------:R-:W-:Y:S01]  /*cb20*/  IABS R2, R2 ;  /* 0x0000000200027213 */ /* 0x000fe20000000000 */
[----:B------:R-:W-:Y:S01]  /*cb30*/  FFMA.FTZ R60, R188, -UR5, R60 ;  /* 0x80000005bc3c7c23 */ /* 0x000fe2000801003c */
[----:B------:R-:W-:Y:S01]  /*cb40*/  FMNMX3.FTZ R3, R101, R14, R15, !PT ;  /* 0x0000000e65037276 */ /* 0x000fe2000781000f */
[----:B------:R-:W-:Y:S01]  /*cb50*/  FFMA.FTZ R61, R107, -UR5, R61 ;  /* 0x800000056b3d7c23 */ /* 0x000fe2000801003d */
[----:B------:R-:W-:Y:S02]  /*cb60*/  FMNMX3.FTZ R101, R106, R18, R19, !PT ;  /* 0x000000126a657276 */ /* 0x000fe40007810013 */
[----:B------:R-:W-:Y:S02]  /*cb70*/  FMNMX3.FTZ R174, R174, R48, R49, !PT ;  /* 0x00000030aeae7276 */ /* 0x000fe40007810031 */
[----:B------:R-:W-:Y:S02]  /*cb80*/  I2FP.F32.S32 R2, R2 ;  /* 0x0000000200027245 */ /* 0x000fe40000201400 */
[----:B------:R-:W-:Y:S02]  /*cb90*/  FMNMX3.FTZ R106, R100, R24, R25, !PT ;  /* 0x00000018646a7276 */ /* 0x000fe40007810019 */
[----:B------:R-:W-:Y:S01]  /*cba0*/  FMNMX3.FTZ R3, R3, R26, R27, !PT ;  /* 0x0000001a03037276 */ /* 0x000fe2000781001b */
[----:B------:R-:W-:Y:S01]  /*cbb0*/  FFMA.FTZ R57, R2, -UR5, R57 ;  /* 0x8000000502397c23 */ /* 0x000fe20008010039 */
[----:B------:R-:W-:Y:S02]  /*cbc0*/  FMNMX3.FTZ R100, R101, R22, R23, !PT ;  /* 0x0000001665647276 */ /* 0x000fe40007810017 */
[----:B------:R-:W-:Y:S02]  /*cbd0*/  FMNMX3.FTZ R174, R174, R52, R53, !PT ;  /* 0x00000034aeae7276 */ /* 0x000fe40007810035 */
[----:B------:R-:W-:Y:S02]  /*cbe0*/  FMNMX3.FTZ R177, R106, R28, R29, !PT ;  /* 0x0000001c6ab17276 */ /* 0x000fe4000781001d */
[----:B------:R-:W-:Y:S02]  /*cbf0*/  FMNMX3.FTZ R175, R3, R30, R31, !PT ;  /* 0x0000001e03af7276 */ /* 0x000fe4000781001f */
[----:B------:R-:W-:Y:S02]  /*cc00*/  FMNMX3.FTZ R173, R100, R34, R35, !PT ;  /* 0x0000002264ad7276 */ /* 0x000fe40007810023 */
[----:B------:R-:W-:Y:S01]  /*cc10*/  FMNMX3.FTZ R174, R174, R64, R65, !PT ;  /* 0x00000040aeae7276 */ /* 0x000fe20007810041 */
[----:B------:R-:W-:Y:S06]  /*cc20*/  BRA.U.ANY UP0, `(.L_x_828) ;  /* 0xffffffe100587547 */ /* 0x000fec000b93ffff */
.L_x_827:
[----:B------:R-:W-:Y:S01]  /*cc30*/  FMNMX3.FTZ R3, R173, R38, R39, !PT ;  /* 0x00000026ad037276 */ /* 0x000fe20007810027 */
[----:B------:R-:W-:Y:S01]  /*cc40*/  UIADD3 UR11, UPT, UPT, UR34, -0x4ab325aa, URZ ;  /* 0xb54cda56220b7890 */ /* 0x000fe2000fffe0ff */
[----:B------:R-:W-:Y:S01]  /*cc50*/  FMNMX3.FTZ R172, R177, R40, R41, !PT ;  /* 0x00000028b1ac7276 */ /* 0x000fe20007810029 */
[----:B------:R-:W-:Y:S01]  /*cc60*/  IMAD.MOV.U32 R187, RZ, RZ, R227 ;  /* 0x000000ffffbb7224 */ /* 0x000fe200078e00e3 */
[----:B------:R-:W-:Y:S01]  /*cc70*/  FMNMX3.FTZ R3, R3, R50, R51, !PT ;  /* 0x0000003203037276 */ /* 0x000fe20007810033 */
[----:B-1----:R-:W1:Y:S01]  /*cc80*/  SHFL.BFLY PT, R100, R174, 0x2, 0x1f ;  /* 0x0c401f00ae647f89 */ /* 0x002e6200000e0000 */
[----:B------:R-:W-:Y:S01]  /*cc90*/  FMNMX3.FTZ R172, R172, R44, R45, !PT ;  /* 0x0000002cacac7276 */ /* 0x000fe2000781002d */
[----:B------:R-:W-:Y:S01]  /*cca0*/  FFMA.FTZ R67, R176, -UR5, R67 ;  /* 0x80000005b0437c23 */ /* 0x000fe20008010043 */
[----:B------:R-:W-:Y:S01]  /*ccb0*/  FMNMX3.FTZ R173, R175, R42, R43, !PT ;  /* 0x0000002aafad7276 */ /* 0x000fe2000781002b */
[----:B------:R-:W-:Y:S01]  /*ccc0*/  FFMA.FTZ R66, R102, -UR5, R66 ;  /* 0x8000000566427c23 */ /* 0x000fe20008010042 */
[----:B------:R-:W-:Y:S01]  /*ccd0*/  FMNMX3.FTZ R102, R3, R54, R55, !PT ;  /* 0x0000003603667276 */ /* 0x000fe20007810037 */
[----:B------:R-:W-:Y:S01]  /*cce0*/  FFMA.FTZ R63, R2, -UR5, R63 ;  /* 0x80000005023f7c23 */ /* 0x000fe2000801003f */
[----:B------:R-:W-:Y:S01]  /*ccf0*/  FMNMX3.FTZ R172, R172, R56, R57, !PT ;  /* 0x00000038acac7276 */ /* 0x000fe20007810039 */
[----:B------:R-:W-:Y:S01]  /*cd00*/  UIADD3 UR20, UPT, UPT, UR35, -0x56f99767, URZ ;  /* 0xa906689923147890 */ /* 0x000fe2000fffe0ff */
[----:B------:R-:W-:Y:S01]  /*cd10*/  FMNMX3.FTZ R102, R102, R66, R67, !PT ;  /* 0x0000004266667276 */ /* 0x000fe20007810043 */
[----:B------:R-:W-:Y:S01]  /*cd20*/  IMAD.WIDE.U32 R106, R197, -0x2daee0ad, RZ ;  /* 0xd2511f53c56a7825 */ /* 0x000fe200078e00ff */
[----:B------:R-:W-:Y:S01]  /*cd30*/  FMNMX3.FTZ R173, R173, R46, R47, !PT ;  /* 0x0000002eadad7276 */ /* 0x000fe2000781002f */
[----:B------:R-:W-:Y:S01]  /*cd40*/  UIADD3 UR16, UPT, UPT, UR34, 0x1715609d, URZ ;  /* 0x1715609d22107890 */ /* 0x000fe2000fffe0ff */
[----:B------:R-:W-:Y:S01]  /*cd50*/  FMNMX3.FTZ R172, R172, R60, R61, !PT ;  /* 0x0000003cacac7276 */ /* 0x000fe2000781003d */
[----:B------:R-:W2:Y:S01]  /*cd60*/  SHFL.BFLY PT, R175, R102, 0x2, 0x1f ;  /* 0x0c401f0066af7f89 */ /* 0x000ea200000e0000 */
[----:B------:R-:W-:Y:S01]  /*cd70*/  FMNMX3.FTZ R173, R173, R58, R59, !PT ;  /* 0x0000003aadad7276 */ /* 0x000fe2000781003b */
[----:B------:R-:W-:Y:S01]  /*cd80*/  IMAD.WIDE.U32 R196, R196, -0x2daee0ad, RZ ;  /* 0xd2511f53c4c47825 */ /* 0x000fe200078e00ff */
[----:B------:R-:W-:Y:S05]  /*cd90*/  LOP3.LUT R107, R190, UR20, R107, 0x96, !PT ;  /* 0x00000014be6b7c12 */ /* 0x000fea000f8e966b */
[----:B------:R-:W3:Y:S01]  /*cda0*/  SHFL.BFLY PT, R177, R172, 0x2, 0x1f ;  /* 0x0c401f00acb17f89 */ /* 0x000ee200000e0000 */
[----:B------:R-:W-:Y:S01]  /*cdb0*/  FMNMX3.FTZ R173, R173, R62, R63, !PT ;  /* 0x0000003eadad7276 */ /* 0x000fe2000781003f */
[----:B------:R-:W-:Y:S01]  /*cdc0*/  IMAD.MOV.U32 R188, RZ, RZ, R222 ;  /* 0x000000ffffbc7224 */ /* 0x000fe200078e00de */
[----:B------:R-:W-:Y:S01]  /*cdd0*/  UIADD3 UR19, UPT, UPT, UR35, 0x646e171e, URZ ;  /* 0x646e171e23137890 */ /* 0x000fe2000fffe0ff */
[----:B------:R-:W-:Y:S01]  /*cde0*/  IMAD.WIDE.U32 R180, R107, -0x326172a9, RZ ;  /* 0xcd9e8d576bb47825 */ /* 0x000fe200078e00ff */
[----:B------:R-:W-:Y:S03]  /*cdf0*/  UIADD3 UR12, UPT, UPT, UR35, -0x126145ec, URZ ;  /* 0xed9eba14230c7890 */ /* 0x000fe6000fffe0ff */
[----:B------:R-:W4:Y:S01]  /*ce00*/  SHFL.BFLY PT, R178, R173, 0x2, 0x1f ;  /* 0x0c401f00adb27f89 */ /* 0x000f2200000e0000 */
[----:B-1----:R-:W-:Y:S01]  /*ce10*/  FMNMX.FTZ R174, R174, R100, !PT ;  /* 0x00000064aeae7209 */ /* 0x002fe20007810000 */
[----:B------:R-:W-:Y:S01]  /*ce20*/  IMAD.WIDE.U32 R100, R202, -0x326172a9, RZ ;  /* 0xcd9e8d57ca647825 */ /* 0x000fe200078e00ff */
[C---:B------:R-:W-:Y:S01]  /*ce30*/  PRMT R192, R180.reuse, 0x7771, RZ ;  /* 0x00007771b4c07816 */ /* 0x040fe200000000ff */
[----:B------:R-:W-:Y:S01]  /*ce40*/  USHF.L.U32 UR14, UR23, 0x1, URZ ;  /* 0x00000001170e7899 */ /* 0x000fe200080006ff */
[----:B------:R-:W-:Y:S03]  /*ce50*/  PRMT R185, R180, 0x7772, RZ ;  /* 0x00007772b4b97816 */ /* 0x000fe600000000ff */
[----:B------:R-:W1:Y:S01]  /*ce60*/  SHFL.BFLY PT, R179, R174, 0x1, 0x1f ;  /* 0x0c201f00aeb37f89 */ /* 0x000e6200000e0000 */
[----:B------:R-:W-:Y:S01]  /*ce70*/  LOP3.LUT R176, R194, UR16, R101, 0x96, !PT ;  /* 0x00000010c2b07c12 */ /* 0x000fe2000f8e9665 */
[----:B------:R-:W-:Y:S01]  /*ce80*/  IMAD.WIDE.U32 R2, R193, -0x2daee0ad, RZ ;  /* 0xd2511f53c1027825 */ /* 0x000fe200078e00ff */
[----:B------:R-:W-:Y:S01]  /*ce90*/  LOP3.LUT R194, R100, UR11, R181, 0x96, !PT ;  /* 0x0000000b64c27c12 */ /* 0x000fe2000f8e96b5 */
[----:B------:R-:W-:Y:S01]  /*cea0*/  UIADD3 UR14, UPT, UPT, UR14, 0x1, URZ ;  /* 0x000000010e0e7890 */ /* 0x000fe2000fffe0ff */
[----:B------:R-:W-:Y:S01]  /*ceb0*/  PRMT R184, R180, 0x7773, RZ ;  /* 0x00007773b4b87816 */ /* 0x000fe200000000ff */
[----:B------:R-:W-:Y:S01]  /*cec0*/  IMAD.MOV.U32 R247, RZ, RZ, R180 ;  /* 0x000000fffff77224 */ /* 0x000fe200078e00b4 */
[----:B------:R-:W-:Y:S01]  /*ced0*/  LOP3.LUT R3, R200, UR12, R3, 0x96, !PT ;  /* 0x0000000cc8037c12 */ /* 0x000fe2000f8e9603 */
[----:B------:R-:W-:Y:S01]  /*cee0*/  IMAD.MOV.U32 R189, RZ, RZ, R223 ;  /* 0x000000ffffbd7224 */ /* 0x000fe200078e00df */
[----:B--2---:R-:W-:Y:S01]  /*cef0*/  FMNMX.FTZ R101, R102, R175, !PT ;  /* 0x000000af66657209 */ /* 0x004fe20007810000 */
[----:B------:R-:W-:Y:S01]  /*cf00*/  IMAD.WIDE.U32 R222, R176, -0x2daee0ad, RZ ;  /* 0xd2511f53b0de7825 */ /* 0x000fe200078e00ff */
[----:B------:R-:W-:Y:S01]  /*cf10*/  LOP3.LUT R2, R2, UR20, R197, 0x96, !PT ;  /* 0x0000001402027c12 */ /* 0x000fe2000f8e96c5 */
[----:B------:R-:W-:Y:S01]  /*cf20*/  UISETP.GT.AND UP0, UPT, UR23, URZ, UPT ;  /* 0x000000ff1700728c */ /* 0x000fe2000bf04270 */
[----:B---3--:R-:W-:Y:S01]  /*cf30*/  FMNMX.FTZ R100, R172, R177, !PT ;  /* 0x000000b1ac647209 */ /* 0x008fe20007810000 */
[----:B------:R-:W-:Y:S01]  /*cf40*/  IMAD.WIDE.U32 R182, R3, -0x326172a9, RZ ;  /* 0xcd9e8d5703b67825 */ /* 0x000fe200078e00ff */
[----:B------:R-:W-:Y:S01]  /*cf50*/  LOP3.LUT R207, R106, UR19, R223, 0x96, !PT ;  /* 0x000000136acf7c12 */ /* 0x000fe2000f8e96df */
[----:B------:R-:W2:Y:S01]  /*cf60*/  SHFL.BFLY PT, R172, R101, 0x1, 0x1f ;  /* 0x0c201f0065ac7f89 */ /* 0x000ea200000e0000 */
[----:B------:R-:W-:Y:S01]  /*cf70*/  LOP3.LUT R106, R194, 0xffff, RZ, 0xc0, !PT ;  /* 0x0000ffffc26a7812 */ /* 0x000fe200078ec0ff */
[----:B------:R-:W-:Y:S01]  /*cf80*/  IMAD.WIDE.U32 R2, R2, -0x326172a9, RZ ;  /* 0xcd9e8d5702027825 */ /* 0x000fe200078e00ff */
[----:B----4-:R-:W-:Y:S02]  /*cf90*/  FMNMX.FTZ R107, R173, R178, !PT ;  /* 0x000000b2ad6b7209 */ /* 0x010fe40007810000 */
[----:B------:R-:W-:Y:S01]  /*cfa0*/  LOP3.LUT R206, R198, UR16, R183, 0x96, !PT ;  /* 0x00000010c6ce7c12 */ /* 0x000fe2000f8e96b7 */
[----:B------:R-:W-:Y:S01]  /*cfb0*/  IMAD.MOV.U32 R242, RZ, RZ, R2 ;  /* 0x000000fffff27224 */ /* 0x000fe200078e0002 */
[----:B------:R-:W-:Y:S01]  /*cfc0*/  LOP3.LUT R180, R182, UR11, R3, 0x96, !PT ;  /* 0x0000000bb6b47c12 */ /* 0x000fe2000f8e9603 */
[----:B------:R-:W3:Y:S01]  /*cfd0*/  SHFL.BFLY PT, R173, R100, 0x1, 0x1f ;  /* 0x0c201f0064ad7f89 */ /* 0x000ee200000e0000 */
[----:B-1----:R-:W-:Y:S01]  /*cfe0*/  FMNMX.FTZ R102, R174, R179, !PT ;  /* 0x000000b3ae667209 */ /* 0x002fe20007810000 */
[----:B------:R-:W-:Y:S01]  /*cff0*/  IMAD.MOV.U32 R186, RZ, RZ, R226 ;  /* 0x000000ffffba7224 */ /* 0x000fe200078e00e2 */
[----:B------:R-:W-:Y:S05]  /*d000*/  LOP3.LUT R3, R180, 0xffff, RZ, 0xc0, !PT ;  /* 0x0000ffffb4037812 */ /* 0x000fea00078ec0ff */
[----:B------:R-:W1:Y:S01]  /*d010*/  SHFL.BFLY PT, R175, R107, 0x1, 0x1f ;  /* 0x0c201f006baf7f89 */ /* 0x000e6200000e0000 */
[----:B------:R-:W-:Y:S02]  /*d020*/  PRMT R228, R2, 0x7771, RZ ;  /* 0x0000777102e47816 */ /* 0x000fe400000000ff */
[----:B------:R-:W-:Y:S01]  /*d030*/  SHF.R.U32.HI R198, RZ, 0x8, R3 ;  /* 0x00000008ffc67819 */ /* 0x000fe20000011603 */
[----:B------:R-:W-:Y:S01]  /*d040*/  FMUL.FTZ R3, R102, UR4 ;  /* 0x0000000466037c20 */ /* 0x000fe20008410000 */
[C---:B------:R-:W-:Y:S02]  /*d050*/  PRMT R248, R2.reuse, 0x7772, RZ ;  /* 0x0000777202f87816 */ /* 0x040fe400000000ff */
[----:B------:R-:W-:Y:S02]  /*d060*/  PRMT R249, R2, 0x7773, RZ ;  /* 0x0000777302f97816 */ /* 0x000fe400000000ff */
[----:B------:R-:W-:Y:S02]  /*d070*/  LOP3.LUT R2, R198, 0xffff, RZ, 0xc0, !PT ;  /* 0x0000ffffc6027812 */ /* 0x000fe400078ec0ff */
[----:B------:R-:W-:Y:S02]  /*d080*/  FSETP.NEU.FTZ.AND P1, PT, R102, -INF , PT ;  /* 0xff8000006600780b */ /* 0x000fe40003f3d000 */
[----:B------:R-:W-:Y:S02]  /*d090*/  ISETP.LE.U32.AND P4, PT, R2, UR18, PT ;  /* 0x0000001202007c0c */ /* 0x000fe4000bf83070 */
[----:B------:R-:W-:Y:S02]  /*d0a0*/  FSEL R2, R3, RZ, P1 ;  /* 0x000000ff03027208 */ /* 0x000fe40000800000 */
[----:B--2---:R-:W-:Y:S02]  /*d0b0*/  FMNMX.FTZ R101, R101, R172, !PT ;  /* 0x000000ac65657209 */ /* 0x004fe40007810000 */
[----:B------:R-:W-:Y:S01]  /*d0c0*/  SHF.R.U32.HI R202, RZ, 0x8, R106 ;  /* 0x00000008ffca7819 */ /* 0x000fe2000001166a */
[--C-:B------:R-:W-:Y:S01]  /*d0d0*/  FFMA.FTZ R195, R16, UR4, -R2.reuse ;  /* 0x0000000410c37c23 */ /* 0x100fe20008010802 */
[C---:B------:R-:W-:Y:S01]  /*d0e0*/  FSETP.NEU.FTZ.AND P1, PT, R101.reuse, -INF , PT ;  /* 0xff8000006500780b */ /* 0x040fe20003f3d000 */
[----:B------:R-:W-:Y:S01]  /*d0f0*/  FMUL.FTZ R16, R101, UR4 ;  /* 0x0000000465107c20 */ /* 0x000fe20008410000 */
[----:B------:R-:W-:Y:S01]  /*d100*/  LOP3.LUT R106, R202, 0xffff, RZ, 0xc0, !PT ;  /* 0x0000ffffca6a7812 */ /* 0x000fe200078ec0ff */
[--C-:B------:R-:W-:Y:S01]  /*d110*/  FFMA.FTZ R251, R52, UR4, -R2.reuse ;  /* 0x0000000434fb7c23 */ /* 0x100fe20008010802 */
[----:B---3--:R-:W-:Y:S01]  /*d120*/  FMNMX.FTZ R100, R100, R173, !PT ;  /* 0x000000ad64647209 */ /* 0x008fe20007810000 */
[--C-:B------:R-:W-:Y:S01]  /*d130*/  FFMA.FTZ R200, R17, UR4, -R2.reuse ;  /* 0x0000000411c87c23 */ /* 0x100fe20008010802 */
[----:B-1----:R-:W-:Y:S01]  /*d140*/  FMNMX.FTZ R3, R107, R175, !PT ;  /* 0x000000af6b037209 */ /* 0x002fe20007810000 */
[--C-:B------:R-:W-:Y:S01]  /*d150*/  FFMA.FTZ R107, R5, UR4, -R2.reuse ;  /* 0x00000004056b7c23 */ /* 0x100fe20008010802 */
[----:B------:R-:W-:Y:S01]  /*d160*/  FSEL R16, R16, RZ, P1 ;  /* 0x000000ff10107208 */ /* 0x000fe20000800000 */
[--C-:B------:R-:W-:Y:S01]  /*d170*/  FFMA.FTZ R226, R20, UR4, -R2.reuse ;  /* 0x0000000414e27c23 */ /* 0x100fe20008010802 */
[----:B------:R-:W-:Y:S01]  /*d180*/  ISETP.LE.U32.AND P6, PT, R106, UR18, PT ;  /* 0x000000126a007c0c */ /* 0x000fe2000bfc3070 */
        /* <DEDUP_REMOVED lines=11> */
[C---:B------:R-:W-:Y:S01]  /*d240*/  FMUL.FTZ R5, R100.reuse, UR4 ;  /* 0x0000000464057c20 */ /* 0x040fe20008410000 */
[----:B------:R-:W-:Y:S01]  /*d250*/  FSETP.NEU.FTZ.AND P2, PT, R100, -INF , PT ;  /* 0xff8000006400780b */ /* 0x000fe20003f5d000 */
[----:B------:R-:W-:Y:S01]  /*d260*/  FADD.FTZ R2, -R102, R0 ;  /* 0x0000000066027221 */ /* 0x000fe20000010100 */
[----:B------:R-:W-:Y:S01]  /*d270*/  FADD.FTZ R0, -R100, R103 ;  /* 0x0000006764007221 */ /* 0x000fe20000010100 */
[--C-:B------:R-:W-:Y:S01]  /*d280*/  FFMA.FTZ R103, R18, UR4, -R16.reuse ;  /* 0x0000000412677c23 */ /* 0x100fe20008010810 */
[----:B------:R-:W-:Y:S01]  /*d290*/  FSEL R5, R5, RZ, P2 ;  /* 0x000000ff05057208 */ /* 0x000fe20001000000 */
[----:B------:R1:W-:Y:S01]  /*d2a0*/  MUFU.EX2 R18, R106 ;  /* 0x0000006a00127308 */ /* 0x0003e20000000800 */
[C---:B------:R-:W-:Y:S01]  /*d2b0*/  FMUL.FTZ R4, R3.reuse, UR4 ;  /* 0x0000000403047c20 */ /* 0x040fe20008410000 */
[----:B------:R-:W-:Y:S01]  /*d2c0*/  FSETP.NEU.FTZ.AND P1, PT, R3, -INF , PT ;  /* 0xff8000000300780b */ /* 0x000fe20003f3d000 */
[--C-:B------:R-:W-:Y:S01]  /*d2d0*/  FFMA.FTZ R252, R55, UR4, -R16.reuse ;  /* 0x0000000437fc7c23 */ /* 0x100fe20008010810 */
[--C-:B------:R-:W-:Y:S01]  /*d2e0*/  FFMA.FTZ R179, R41, UR4, -R5.reuse ;  /* 0x0000000429b37c23 */ /* 0x100fe20008010805 */
[----:B------:R-:W-:Y:S01]  /*d2f0*/  FFMA.FTZ R181, R40, UR4, -R5 ;  /* 0x0000000428b57c23 */ /* 0x000fe20008010805 */
[----:B------:R-:W2:Y:S01]  /*d300*/  LDL.LU R41, [R1+0x12c] ;  /* 0x00012c0001297983 */ /* 0x000ea20000300800 */
[----:B------:R-:W-:Y:S01]  /*d310*/  FSEL R4, R4, RZ, P1 ;  /* 0x000000ff04047208 */ /* 0x000fe20000800000 */
[----:B------:R-:W-:Y:S01]  /*d320*/  FFMA.FTZ R229, R34, UR4, -R16 ;  /* 0x0000000422e57c23 */ /* 0x000fe20008010810 */
[----:B------:R-:W-:Y:S02]  /*d330*/  IMAD.MOV.U32 R55, RZ, RZ, R187 ;  /* 0x000000ffff377224 */ /* 0x000fe400078e00bb */
[----:B------:R-:W-:Y:S01]  /*d340*/  FMUL.FTZ R2, R2, UR4 ;  /* 0x0000000402027c20 */ /* 0x000fe20008410000 */
[----:B------:R-:W-:Y:S02]  /*d350*/  IMAD.MOV.U32 R34, RZ, RZ, R192 ;  /* 0x000000ffff227224 */ /* 0x000fe400078e00c0 */
[--C-:B------:R-:W-:Y:S01]  /*d360*/  FFMA.FTZ R187, R59, UR4, -R4.reuse ;  /* 0x000000043bbb7c23 */ /* 0x100fe20008010804 */
[--C-:B------:R-:W-:Y:S01]  /*d370*/  FFMA.FTZ R176, R31, UR4, -R4.reuse ;  /* 0x000000041fb07c23 */ /* 0x100fe20008010804 */
[----:B------:R3:W4:Y:S01]  /*d380*/  LDL.S16 R59, [R1+0xd8] ;  /* 0x0000d800013b7983 */ /* 0x0007220000100600 */
[----:B-1----:R-:W-:Y:S01]  /*d390*/  FFMA.FTZ R106, R27, UR4, -R4 ;  /* 0x000000041b6a7c23 */ /* 0x002fe20008010804 */
[----:B------:R-:W-:Y:S02]  /*d3a0*/  IMAD.MOV.U32 R27, RZ, RZ, R34 ;  /* 0x000000ffff1b7224 */ /* 0x000fe400078e0022 */
[----:B------:R-:W-:Y:S01]  /*d3b0*/  FFMA.FTZ R175, R30, UR4, -R4 ;  /* 0x000000041eaf7c23 */ /* 0x000fe20008010804 */
[----:B------:R3:W5:Y:S01]  /*d3c0*/  LDL.S16 R34, [R1+0xd4] ;  /* 0x0000d40001227983 */ /* 0x0007620000100600 */
[----:B------:R-:W-:Y:S01]  /*d3d0*/  LOP3.LUT R197, R194, 0xff, RZ, 0xc0, !PT ;  /* 0x000000ffc2c57812 */ /* 0x000fe200078ec0ff */
[----:B------:R-:W-:Y:S01]  /*d3e0*/  FFMA.FTZ R218, R67, UR4, -R16 ;  /* 0x0000000443da7c23 */ /* 0x000fe20008010810 */
[----:B------:R-:W-:Y:S01]  /*d3f0*/  LOP3.LUT R174, R207, 0xffff, RZ, 0xc0, !PT ;  /* 0x0000ffffcfae7812 */ /* 0x000fe200078ec0ff */
[----:B------:R-:W3:Y:S01]  /*d400*/  LDL.LU R31, [R1+0x8] ;  /* 0x00000800011f7983 */ /* 0x000ee20000300800 */
[----:B------:R-:W-:Y:S01]  /*d410*/  ISETP.LE.U32.AND P2, PT, R197, UR18, PT ;  /* 0x00000012c5007c0c */ /* 0x000fe2000bf43070 */
[----:B------:R-:W-:Y:S01]  /*d420*/  IMAD.MOV.U32 R67, RZ, RZ, R236 ;  /* 0x000000ffff437224 */ /* 0x000fe200078e00ec */
[----:B------:R-:W-:Y:S01]  /*d430*/  SHF.R.U32.HI R237, RZ, 0x8, R174 ;  /* 0x00000008ffed7819 */ /* 0x000fe200000116ae */
[----:B------:R-:W3:Y:S01]  /*d440*/  LDL.LU R30, [R1+0xc] ;  /* 0x00000c00011e7983 */ /* 0x000ee20000300800 */
[----:B------:R-:W1:Y:S01]  /*d450*/  MUFU.EX2 R2, R2 ;  /* 0x0000000200027308 */ /* 0x000e620000000800 */
[--C-:B------:R-:W-:Y:S01]  /*d460*/  FFMA.FTZ R243, R50, UR4, -R16.reuse ;  /* 0x0000000432f37c23 */ /* 0x100fe20008010810 */
[----:B------:R-:W-:Y:S01]  /*d470*/  LOP3.LUT R174, R237, 0xffff, RZ, 0xc0, !PT ;  /* 0x0000ffffedae7812 */ /* 0x000fe200078ec0ff */
[--C-:B------:R-:W-:Y:S07]  /*d480*/  FFMA.FTZ R7, R7, UR4, -R16.reuse ;  /* 0x0000000407077c23 */ /* 0x100fee0008010810 */
[----:B------:R-:W-:Y:S01]  /*d490*/  MUFU.EX2 R236, R107 ;  /* 0x0000006b00ec7308 */ /* 0x000fe20000000800 */
[----:B------:R-:W-:Y:S01]  /*d4a0*/  IMAD.MOV.U32 R50, RZ, RZ, R245 ;  /* 0x000000ffff327224 */ /* 0x000fe200078e00f5 */
[----:B------:R-:W-:Y:S01]  /*d4b0*/  ISETP.LE.U32.AND P5, PT, R174, UR18, PT ;  /* 0x00000012ae007c0c */ /* 0x000fe2000bfa3070 */
[----:B------:R-:W-:Y:S01]  /*d4c0*/  FFMA.FTZ R245, R51, UR4, -R16 ;  /* 0x0000000433f57c23 */ /* 0x000fe20008010810 */
[----:B------:R-:W-:Y:S02]  /*d4d0*/  IMAD.MOV.U32 R51, RZ, RZ, R231 ;  /* 0x000000ffff337224 */ /* 0x000fe400078e00e7 */
[----:B------:R-:W-:Y:S04]  /*d4e0*/  FMUL.FTZ R0, R0, UR4 ;  /* 0x0000000400007c20 */ /* 0x000fe80008410000 */
[----:B------:R-:W-:Y:S01]  /*d4f0*/  MUFU.EX2 R231, R7 ;  /* 0x0000000700e77308 */ /* 0x000fe20000000800 */
[----:B------:R-:W-:Y:S01]  /*d500*/  FFMA.FTZ R174, R29, UR4, -R5 ;  /* 0x000000041dae7c23 */ /* 0x000fe20008010805 */
[----:B------:R-:W-:Y:S02]  /*d510*/  IMAD.MOV.U32 R29, RZ, RZ, R65 ;  /* 0x000000ffff1d7224 */ /* 0x000fe400078e0041 */
[----:B------:R-:W-:Y:S01]  /*d520*/  FFMA.FTZ R201, R15, UR4, -R4 ;  /* 0x000000040fc97c23 */ /* 0x000fe20008010804 */
[----:B-1----:R-:W-:Y:S05]  /*d530*/  FMUL.FTZ R52, R2, R120 ;  /* 0x0000007802347220 */ /* 0x002fea0000410000 */
[----:B------:R-:W1:Y:S01]  /*d540*/  MUFU.EX2 R0, R0 ;  /* 0x0000000000007308 */ /* 0x000e620000000800 */
[----:B------:R-:W-:Y:S02]  /*d550*/  IMAD.MOV.U32 R15, RZ, RZ, R29 ;  /* 0x000000ffff0f7224 */ /* 0x000fe400078e001d */
[----:B------:R-:W-:Y:S01]  /*d560*/  FFMA.FTZ R238, R38, UR4, -R16 ;  /* 0x0000000426ee7c23 */ /* 0x000fe20008010810 */
[----:B------:R-:W-:Y:S02]  /*d570*/  IMAD.MOV.U32 R40, RZ, RZ, R185 ;  /* 0x000000ffff287224 */ /* 0x000fe400078e00b9 */
[----:B------:R-:W-:Y:S01]  /*d580*/  FFMA.FTZ R38, R11, UR4, -R4 ;  /* 0x000000040b267c23 */ /* 0x000fe20008010804 */
[--C-:B------:R-:W-:Y:S01]  /*d590*/  FFMA.FTZ R185, R45, UR4, -R5.reuse ;  /* 0x000000042db97c23 */ /* 0x100fe20008010805 */
[----:B------:R-:W-:Y:S01]  /*d5a0*/  FFMA.FTZ R223, R23, UR4, -R16 ;  /* 0x0000000417df7c23 */ /* 0x000fe20008010810 */
[----:B------:R-:W-:Y:S02]  /*d5b0*/  IMAD.MOV.U32 R11, RZ, RZ, R40 ;  /* 0x000000ffff0b7224 */ /* 0x000fe400078e0028 */
[----:B------:R-:W-:Y:S01]  /*d5c0*/  FFMA.FTZ R6, R6, UR4, -R16 ;  /* 0x0000000406067c23 */ /* 0x000fe20008010810 */
[----:B------:R-:W-:Y:S01]  /*d5d0*/  FFMA.FTZ R23, R10, UR4, -R4 ;  /* 0x000000040a177c23 */ /* 0x000fe20008010804 */
[--C-:B------:R-:W-:Y:S01]  /*d5e0*/  FFMA.FTZ R250, R54, UR4, -R16.reuse ;  /* 0x0000000436fa7c23 */ /* 0x100fe20008010810 */
[----:B------:R-:W-:Y:S01]  /*d5f0*/  FFMA.FTZ R239, R39, UR4, -R16 ;  /* 0x0000000427ef7c23 */ /* 0x000fe20008010810 */
[----:B------:R-:W-:Y:S01]  /*d600*/  FFMA.FTZ R173, R28, UR4, -R5 ;  /* 0x000000041cad7c23 */ /* 0x000fe20008010805 */
[----:B------:R-:W-:Y:S01]  /*d610*/  FFMA.FTZ R203, R14, UR4, -R4 ;  /* 0x000000040ecb7c23 */ /* 0x000fe20008010804 */
[C---:B-1----:R-:W-:Y:S01]  /*d620*/  FMUL.FTZ R29, R0.reuse, R145 ;  /* 0x00000091001d7220 */ /* 0x042fe20000410000 */
[C---:B------:R-:W-:Y:S01]  /*d630*/  FMUL.FTZ R40, R0.reuse, R132 ;  /* 0x0000008400287220 */ /* 0x040fe20000410000 */
[----:B------:R-:W-:Y:S01]  /*d640*/  FMUL.FTZ R45, R0, R129 ;  /* 0x00000081002d7220 */ /* 0x000fe20000410000 */
[----:B------:R-:W-:Y:S01]  /*d650*/  PRMT R10, R194, 0x7632, R10 ;  /* 0x00007632c20a7816 */ /* 0x000fe2000000000a */
[C---:B------:R-:W-:Y:S01]  /*d660*/  FMUL.FTZ R20, R2.reuse, R152 ;  /* 0x0000009802147220 */ /* 0x040fe20000410000 */
[----:B------:R-:W-:Y:S01]  /*d670*/  FMUL.FTZ R21, R2, R153 ;  /* 0x0000009902157220 */ /* 0x000fe20000410000 */
[----:B------:R-:W-:Y:S01]  /*d680*/  IMAD.MOV.U32 R28, RZ, RZ, R53 ;  /* 0x000000ffff1c7224 */ /* 0x000fe200078e0035 */
[----:B------:R-:W-:Y:S01]  /*d690*/  MUFU.EX2 R39, R6 ;  /* 0x0000000600277308 */ /* 0x000fe20000000800 */
[----:B------:R-:W-:Y:S02]  /*d6a0*/  IMAD.MOV.U32 R54, RZ, RZ, R186 ;  /* 0x000000ffff367224 */ /* 0x000fe400078e00ba */
[--C-:B------:R-:W-:Y:S01]  /*d6b0*/  FFMA.FTZ R186, R58, UR4, -R4.reuse ;  /* 0x000000043aba7c23 */ /* 0x100fe20008010804 */
[----:B------:R-:W-:Y:S01]  /*d6c0*/  FMUL.FTZ R48, R2, R124 ;  /* 0x0000007c02307220 */ /* 0x000fe20000410000 */
[--C-:B------:R-:W-:Y:S01]  /*d6d0*/  FFMA.FTZ R190, R61, UR4, -R5.reuse ;  /* 0x000000043dbe7c23 */ /* 0x100fe20008010805 */
[----:B------:R-:W-:Y:S01]  /*d6e0*/  LOP3.LUT R124, R10, 0xff, RZ, 0xc0, !PT ;  /* 0x000000ff0a7c7812 */ /* 0x000fe200078ec0ff */
[----:B------:R-:W-:Y:S01]  /*d6f0*/  FFMA.FTZ R172, R26, UR4, -R4 ;  /* 0x000000041aac7c23 */ /* 0x000fe20008010804 */
[----:B------:R-:W-:Y:S01]  /*d700*/  FMUL.FTZ R61, R0, R113 ;  /* 0x00000071003d7220 */ /* 0x000fe20000410000 */
[----:B------:R-:W-:Y:S01]  /*d710*/  FFMA.FTZ R230, R35, UR4, -R16 ;  /* 0x0000000423e67c23 */ /* 0x000fe20008010810 */
[--C-:B------:R-:W-:Y:S01]  /*d720*/  FFMA.FTZ R8, R8, UR4, -R5.reuse ;  /* 0x0000000408087c23 */ /* 0x100fe20008010805 */
[----:B------:R-:W-:Y:S02]  /*d730*/  IMAD.MOV.U32 R26, RZ, RZ, R28 ;  /* 0x000000ffff1a7224 */ /* 0x000fe400078e001c */
[--C-:B------:R-:W-:Y:S01]  /*d740*/  FFMA.FTZ R9, R9, UR4, -R5.reuse ;  /* 0x0000000409097c23 */ /* 0x100fe20008010805 */
[----:B------:R-:W-:Y:S02]  /*d750*/  IMAD.MOV.U32 R35, RZ, RZ, R184 ;  /* 0x000000ffff237224 */ /* 0x000fe400078e00b8 */
[----:B------:R-:W-:Y:S01]  /*d760*/  FFMA.FTZ R205, R13, UR4, -R5 ;  /* 0x000000040dcd7c23 */ /* 0x000fe20008010805 */
[----:B------:R-:W-:Y:S01]  /*d770*/  FFMA.FTZ R199, R19, UR4, -R16 ;  /* 0x0000000413c77c23 */ /* 0x000fe20008010810 */
[C---:B------:R-:W-:Y:S01]  /*d780*/  FMUL.FTZ R49, R2.reuse, R125 ;  /* 0x0000007d02317220 */ /* 0x040fe20000410000 */
[----:B------:R-:W-:Y:S02]  /*d790*/  IMAD.MOV.U32 R13, RZ, RZ, R209 ;  /* 0x000000ffff0d7224 */ /* 0x000fe400078e00d1 */
[----:B------:R-:W-:Y:S01]  /*d7a0*/  FMUL.FTZ R36, R2, R136 ;  /* 0x0000008802247220 */ /* 0x000fe20000410000 */
[----:B------:R-:W-:Y:S01]  /*d7b0*/  SHF.R.U32.HI R125, RZ, 0x18, R194 ;  /* 0x00000018ff7d7819 */ /* 0x000fe200000116c2 */
[----:B------:R-:W-:Y:S01]  /*d7c0*/  FFMA.FTZ R209, R25, UR4, -R5 ;  /* 0x0000000419d17c23 */ /* 0x000fe20008010805 */
[----:B------:R-:W1:Y:S01]  /*d7d0*/  MUFU.EX2 R19, R8 ;  /* 0x0000000800137308 */ /* 0x000e620000000800 */
[----:B------:R-:W-:Y:S02]  /*d7e0*/  IMAD.MOV.U32 R25, RZ, RZ, R189 ;  /* 0x000000ffff197224 */ /* 0x000fe400078e00bd */
[--C-:B------:R-:W-:Y:S01]  /*d7f0*/  FFMA.FTZ R204, R12, UR4, -R5.reuse ;  /* 0x000000040ccc7c23 */ /* 0x100fe20008010805 */
[--C-:B------:R-:W-:Y:S06]  /*d800*/  FFMA.FTZ R189, R57, UR4, -R5.reuse ;  /* 0x0000000439bd7c23 */ /* 0x100fec0008010805 */
[----:B------:R-:W1:Y:S01]  /*d810*/  MUFU.EX2 R136, R9 ;  /* 0x0000000900887308 */ /* 0x000e620000000800 */
[----:B------:R-:W-:Y:S01]  /*d820*/  FMUL.FTZ R57, R0, R117 ;  /* 0x0000007500397220 */ /* 0x000fe20000410000 */
[----:B------:R-:W-:Y:S01]  /*d830*/  IMAD.MOV.U32 R12, RZ, RZ, R208 ;  /* 0x000000ffff0c7224 */ /* 0x000fe200078e00d0 */
[----:B------:R-:W-:Y:S01]  /*d840*/  LOP3.LUT R117, R180, 0xff, RZ, 0xc0, !PT ;  /* 0x000000ffb4757812 */ /* 0x000fe200078ec0ff */
[--C-:B------:R-:W-:Y:S01]  /*d850*/  FFMA.FTZ R208, R24, UR4, -R5.reuse ;  /* 0x0000000418d07c23 */ /* 0x100fe20008010805 */
[----:B------:R-:W-:Y:S01]  /*d860*/  FFMA.FTZ R219, R66, UR4, -R16 ;  /* 0x0000000442db7c23 */ /* 0x000fe20008010810 */
[----:B------:R-:W-:Y:S02]  /*d870*/  IMAD.MOV.U32 R24, RZ, RZ, R188 ;  /* 0x000000ffff187224 */ /* 0x000fe400078e00bc */
[--C-:B------:R-:W-:Y:S01]  /*d880*/  FFMA.FTZ R191, R60, UR4, -R5.reuse ;  /* 0x000000043cbf7c23 */ /* 0x100fe20008010805 */
[--C-:B------:R-:W-:Y:S01]  /*d890*/  FFMA.FTZ R177, R42, UR4, -R4.reuse ;  /* 0x000000042ab17c23 */ /* 0x100fe20008010804 */
[--C-:B------:R-:W-:Y:S01]  /*d8a0*/  FFMA.FTZ R178, R43, UR4, -R4.reuse ;  /* 0x000000042bb27c23 */ /* 0x100fe20008010804 */
[--C-:B------:R-:W-:Y:S01]  /*d8b0*/  FFMA.FTZ R182, R46, UR4, -R4.reuse ;  /* 0x000000042eb67c23 */ /* 0x100fe20008010804 */
[----:B------:R-:W-:Y:S01]  /*d8c0*/  FFMA.FTZ R183, R47, UR4, -R4 ;  /* 0x000000042fb77c23 */ /* 0x000fe20008010804 */
[--C-:B------:R-:W-:Y:S01]  /*d8d0*/  FFMA.FTZ R184, R44, UR4, -R5.reuse ;  /* 0x000000042cb87c23 */ /* 0x100fe20008010805 */
[----:B------:R-:W-:Y:S01]  /*d8e0*/  FFMA.FTZ R211, R22, UR4, -R16 ;  /* 0x0000000416d37c23 */ /* 0x000fe20008010810 */
[----:B------:R-:W-:Y:S02]  /*d8f0*/  IMAD.MOV.U32 R66, RZ, RZ, R64 ;  /* 0x000000ffff427224 */ /* 0x000fe400078e0040 */
[----:B------:R-:W-:Y:S01]  /*d900*/  FFMA.FTZ R188, R56, UR4, -R5 ;  /* 0x0000000438bc7c23 */ /* 0x000fe20008010805 */
[--C-:B------:R-:W-:Y:S01]  /*d910*/  FFMA.FTZ R192, R62, UR4, -R4.reuse ;  /* 0x000000043ec07c23 */ /* 0x100fe20008010804 */
[----:B------:R-:W-:Y:S01]  /*d920*/  FFMA.FTZ R193, R63, UR4, -R4 ;  /* 0x000000043fc17c23 */ /* 0x000fe20008010804 */
        /* <DEDUP_REMOVED lines=19> */
[----:B------:R-:W-:Y:S02]  /*da60*/  IMAD.MOV.U32 R42, RZ, RZ, R24 ;  /* 0x000000ffff2a7224 */ /* 0x000fe400078e0018 */
[----:B-1----:R-:W-:Y:S01]  /*da70*/  FFMA.FTZ R128, R0, R225, R19 ;  /* 0x000000e100807223 */ /* 0x002fe20000010013 */
[----:B------:R-:W-:Y:S01]  /*da80*/  IMAD.MOV.U32 R43, RZ, RZ, R25 ;  /* 0x000000ffff2b7224 */ /* 0x000fe200078e0019 */
[----:B------:R-:W-:Y:S01]  /*da90*/  F2FP.F16.F32.PACK_AB R19, R136, R19 ;  /* 0x000000138813723e */ /* 0x000fe200000000ff */
        /* <DEDUP_REMOVED lines=19> */
[----:B------:R-:W1:Y:S01]  /*dbd0*/  LDC R107, c[0x0][0x448] ;  /* 0x00011200ff6b7b82 */ /* 0x000e620000000800 */
[----:B------:R-:W-:Y:S01]  /*dbe0*/  PRMT R22, R19, 0x7632, R22 ;  /* 0x0000763213167816 */ /* 0x000fe20000000016 */
[----:B------:R-:W-:Y:S01]  /*dbf0*/  MUFU.EX2 R23, R23 ;  /* 0x0000001700177308 */ /* 0x000fe20000000800 */
[----:B------:R-:W-:Y:S01]  /*dc00*/  IMAD.MOV.U32 R140, RZ, RZ, R42 ;  /* 0x000000ffff8c7224 */ /* 0x000fe200078e002a */
[----:B------:R-:W-:Y:S01]  /*dc10*/  PRMT R116, R180, 0x7632, R116 ;  /* 0x00007632b4747816 */ /* 0x000fe20000000074 */
[----:B------:R-:W-:Y:S01]  /*dc20*/  IMAD.MOV.U32 R108, RZ, RZ, R46 ;  /* 0x000000ffff6c7224 */ /* 0x000fe200078e002e */
[----:B------:R-:W-:Y:S01]  /*dc30*/  SHF.R.U32.HI R180, RZ, 0x18, R180 ;  /* 0x00000018ffb47819 */ /* 0x000fe200000116b4 */
[----:B------:R-:W-:Y:S01]  /*dc40*/  IMAD.MOV.U32 R109, RZ, RZ, R47 ;  /* 0x000000ffff6d7224 */ /* 0x000fe200078e002f */
[----:B------:R-:W-:Y:S01]  /*dc50*/  LOP3.LUT R116, R116, 0xff, RZ, 0xc0, !PT ;  /* 0x000000ff74747812 */ /* 0x000fe200078ec0ff */
[----:B------:R-:W-:Y:S03]  /*dc60*/  IMAD.MOV.U32 R141, RZ, RZ, R43 ;  /* 0x000000ffff8d7224 */ /* 0x000fe600078e002b */
[----:B------:R-:W-:Y:S01]  /*dc70*/  MUFU.EX2 R200, R200 ;  /* 0x000000c800c87308 */ /* 0x000fe20000000800 */
[----:B------:R-:W-:Y:S02]  /*dc80*/  IMAD.U32 R194, RZ, RZ, UR21 ;  /* 0x00000015ffc27e24 */ /* 0x000fe4000f8e00ff */
[----:B------:R-:W-:Y:S02]  /*dc90*/  IMAD.MOV.U32 R160, RZ, RZ, R108 ;  /* 0x000000ffffa07224 */ /* 0x000fe400078e006c */
[----:B------:R-:W-:Y:S02]  /*dca0*/  IMAD.MOV.U32 R160, RZ, RZ, R54 ;  /* 0x000000ffffa07224 */ /* 0x000fe400078e0036 */
[----:B------:R-:W-:Y:S02]  /*dcb0*/  IMAD.MOV.U32 R161, RZ, RZ, R109 ;  /* 0x000000ffffa17224 */ /* 0x000fe400078e006d */
[----:B------:R-:W-:Y:S02]  /*dcc0*/  IMAD.MOV.U32 R108, RZ, RZ, R140 ;  /* 0x000000ffff6c7224 */ /* 0x000fe400078e008c */
[----:B------:R-:W-:Y:S02]  /*dcd0*/  IMAD.MOV.U32 R109, RZ, RZ, R141 ;  /* 0x000000ffff6d7224 */ /* 0x000fe400078e008d */
[----:B------:R-:W-:Y:S02]  /*dce0*/  IMAD.MOV.U32 R140, RZ, RZ, R66 ;  /* 0x000000ffff8c7224 */ /* 0x000fe400078e0042 */
[----:B------:R-:W-:Y:S02]  /*dcf0*/  IMAD.MOV.U32 R165, RZ, RZ, R222 ;  /* 0x000000ffffa57224 */ /* 0x000fe400078e00de */
[----:B--2---:R-:W-:Y:S01]  /*dd00*/  FFMA.FTZ R120, R2, R41, R18 ;  /* 0x0000002902787223 */ /* 0x004fe20000010012 */
[----:B------:R-:W-:Y:S01]  /*dd10*/  F2FP.F16.F32.PACK_AB R18, R236, R18 ;  /* 0x00000012ec12723e */ /* 0x000fe200000000ff */
[----:B------:R-:W-:Y:S01]  /*dd20*/  FMUL.FTZ R41, R0, R133 ;  /* 0x0000008500297220 */ /* 0x000fe20000410000 */
[----:B------:R-:W-:Y:S01]  /*dd30*/  F2FP.F16.F32.PACK_AB R2, R231, R39 ;  /* 0x00000027e702723e */ /* 0x000fe200000000ff */
[----:B------:R-:W-:Y:S01]  /*dd40*/  FADD.FTZ R0, -R3, R104 ;  /* 0x0000006803007221 */ /* 0x000fe20000010100 */
[----:B------:R-:W-:Y:S02]  /*dd50*/  PRMT R7, R18, 0x7632, R7 ;  /* 0x0000763212077816 */ /* 0x000fe40000000007 */
[----:B------:R-:W-:Y:S01]  /*dd60*/  PRMT R6, R2, 0x7632, R6 ;  /* 0x0000763202067816 */ /* 0x000fe20000000006 */
[----:B----4-:R-:W-:Y:S01]  /*dd70*/  @!P2 HADD2 R59, -R18.H0_H0, -RZ.H0_H0 ;  /* 0xa00000ff123ba230 */ /* 0x010fe20000000900 */
[----:B------:R-:W-:Y:S01]  /*dd80*/  PRMT R113, R18, 0x5410, R7 ;  /* 0x0000541012717816 */ /* 0x000fe20000000007 */
[----:B------:R-:W-:Y:S01]  /*dd90*/  FMUL.FTZ R0, R0, UR4 ;  /* 0x0000000400007c20 */ /* 0x000fe20008410000 */
[----:B-----5:R-:W-:Y:S02]  /*dda0*/  @!P6 HADD2 R34, -R7.H0_H0, -RZ.H0_H0 ;  /* 0xa00000ff0722e230 */ /* 0x020fe40000000900 */
[----:B------:R-:W-:Y:S01]  /*ddb0*/  @!P2 STL.S16 [R1+0xd8], R59 ;  /* 0x0000d83b0100a387 */ /* 0x000fe20000100600 */
[----:B------:R-:W-:Y:S01]  /*ddc0*/  PRMT R58, R59, 0x7610, R58 ;  /* 0x000076103b3a7816 */ /* 0x000fe2000000003a */
[----:B---3--:R-:W-:Y:S02]  /*ddd0*/  IMAD.MOV.U32 R153, RZ, RZ, R31 ;  /* 0x000000ffff997224 */ /* 0x008fe400078e001f */
[----:B------:R2:W-:Y:S01]  /*dde0*/  @!P6 STL.S16 [R1+0xd4], R34 ;  /* 0x0000d4220100e387 */ /* 0x0005e20000100600 */
[----:B------:R-:W-:Y:S01]  /*ddf0*/  @!P2 PRMT R18, R58, 0x5410, RZ ;  /* 0x000054103a12a816 */ /* 0x000fe200000000ff */
[----:B------:R-:W3:Y:S01]  /*de00*/  MUFU.EX2 R0, R0 ;  /* 0x0000000000007308 */ /* 0x000ee20000000800 */
[----:B------:R-:W-:Y:S01]  /*de10*/  IMAD.MOV.U32 R152, RZ, RZ, R30 ;  /* 0x000000ffff987224 */ /* 0x000fe200078e001e */
[----:B------:R4:W5:Y:S01]  /*de20*/  LDL.S16 R145, [R1+0xf0] ;  /* 0x0000f00001917983 */ /* 0x0009620000100600 */
[----:B------:R-:W-:Y:S01]  /*de30*/  ISETP.LE.U32.AND P2, PT, R124, UR18, PT ;  /* 0x000000127c007c0c */ /* 0x000fe2000bf43070 */
[----:B------:R-:W-:Y:S01]  /*de40*/  IMAD.MOV.U32 R31, RZ, RZ, R27 ;  /* 0x000000ffff1f7224 */ /* 0x000fe200078e001b */
[----:B------:R-:W-:Y:S01]  /*de50*/  PRMT R14, R34, 0x7610, R14 ;  /* 0x00007610220e7816 */ /* 0x000fe2000000000e */
[----:B------:R4:W4:Y:S01]  /*de60*/  LDL.S16 R133, [R1+0xec] ;  /* 0x0000ec0001857983 */ /* 0x0009220000100600 */
[----:B------:R-:W-:Y:S02]  /*de70*/  IMAD.MOV.U32 R27, RZ, RZ, R15 ;  /* 0x000000ffff1b7224 */ /* 0x000fe400078e000f */
[----:B------:R-:W-:Y:S01]  /*de80*/  @!P6 PRMT R7, R14, 0x5410, RZ ;  /* 0x000054100e07e816 */ /* 0x000fe200000000ff */
[----:B------:R1:W4:Y:S01]  /*de90*/  LDL.S16 R132, [R1+0xe8] ;  /* 0x0000e80001847983 */ /* 0x0003220000100600 */
[C---:B------:R-:W-:Y:S01]  /*dea0*/  ISETP.LE.U32.AND P6, PT, R117.reuse, UR18, PT ;  /* 0x0000001275007c0c */ /* 0x040fe2000bfc3070 */
[----:B------:R-:W-:Y:S01]  /*deb0*/  IMAD.MOV.U32 R15, RZ, RZ, R11 ;  /* 0x000000ffff0f7224 */ /* 0x000fe200078e000b */
[----:B------:R-:W-:Y:S01]  /*dec0*/  PRMT R117, R117, 0x5410, R198 ;  /* 0x0000541075757816 */ /* 0x000fe200000000c6 */
[----:B------:R1:W4:Y:S01]  /*ded0*/  LDL.S16 R129, [R1+0xe4] ;  /* 0x0000e40001817983 */ /* 0x0003220000100600 */
[----:B------:R-:W-:Y:S02]  /*dee0*/  IMAD.U32 R11, RZ, RZ, UR21 ;  /* 0x00000015ff0b7e24 */ /* 0x000fe4000f8e00ff */
[C---:B---3--:R-:W-:Y:S01]  /*def0*/  FMUL.FTZ R42, R0.reuse, R134 ;  /* 0x00000086002a7220 */ /* 0x048fe20000410000 */
[----:B------:R-:W-:Y:S01]  /*df00*/  IMAD.MOV.U32 R30, RZ, RZ, R26 ;  /* 0x000000ffff1e7224 */ /* 0x000fe200078e001a */
[----:B------:R-:W-:Y:S01]  /*df10*/  STG.E.U16 desc[UR26][R152.64+-0x80], R18 ;  /* 0xffff801298007986 */ /* 0x000fe2000c10151a */
[----:B------:R-:W-:Y:S02]  /*df20*/  IMAD.MOV.U32 R26, RZ, RZ, R35 ;  /* 0x000000ffff1a7224 */ /* 0x000fe400078e0023 */
[C---:B------:R-:W-:Y:S01]  /*df30*/  FMUL.FTZ R62, R0.reuse, R114 ;  /* 0x00000072003e7220 */ /* 0x040fe20000410000 */
[C---:B------:R-:W-:Y:S01]  /*df40*/  FMUL.FTZ R58, R0.reuse, R118 ;  /* 0x00000076003a7220 */ /* 0x040fe20000410000 */
[----:B------:R-:W-:Y:S01]  /*df50*/  STG.E.U16 desc[UR26][R152.64+-0x7e], R7 ;  /* 0xffff820798007986 */ /* 0x000fe2000c10151a */
[----:B--2---:R-:W-:Y:S02]  /*df60*/  IMAD.U32 R34, RZ, RZ, UR21 ;  /* 0x00000015ff227e24 */ /* 0x004fe4000f8e00ff */
[C---:B------:R-:W-:Y:S01]  /*df70*/  FMUL.FTZ R63, R0.reuse, R115 ;  /* 0x00000073003f7220 */ /* 0x040fe20000410000 */
[C---:B------:R-:W-:Y:S01]  /*df80*/  FFMA.FTZ R118, R0.reuse, R224, R23 ;  /* 0x000000e000767223 */ /* 0x040fe20000010017 */
[----:B------:R-:W-:Y:S02]  /*df90*/  IMAD.MOV.U32 R121, RZ, RZ, R15 ;  /* 0x000000ffff797224 */ /* 0x000fe400078e000f */
[----:B------:R-:W-:Y:S01]  /*dfa0*/  FMUL.FTZ R15, R0, R163 ;  /* 0x000000a3000f7220 */ /* 0x000fe20000410000 */
[----:B------:R-:W-:Y:S01]  /*dfb0*/  LEA R34, P1, R34, R152, 0x1 ;  /* 0x0000009822227211 */ /* 0x000fe200078208ff */
[C---:B------:R-:W-:Y:S01]  /*dfc0*/  FMUL.FTZ R14, R0.reuse, R162 ;  /* 0x000000a2000e7220 */ /* 0x040fe20000410000 */
[----:B------:R-:W-:Y:S02]  /*dfd0*/  IMAD.MOV.U32 R163, RZ, RZ, R121 ;  /* 0x000000ffffa37224 */ /* 0x000fe400078e0079 */
[C---:B------:R-:W-:Y:S01]  /*dfe0*/  FMUL.FTZ R10, R0.reuse, R166 ;  /* 0x000000a6000a7220 */ /* 0x040fe20000410000 */
[----:B------:R-:W-:Y:S01]  /*dff0*/  LEA.HI.X.SX32 R35, R11, R153, 0x1, P1 ;  /* 0x000000990b237211 */ /* 0x000fe200008f0eff */
[----:B------:R-:W-:Y:S01]  /*e000*/  IMAD.MOV.U32 R162, RZ, RZ, R31 ;  /* 0x000000ffffa27224 */ /* 0x000fe200078e001f */
[----:B------:R-:W-:Y:S01]  /*e010*/  ISETP.LE.U32.AND P1, PT, R125, UR18, PT ;  /* 0x000000127d007c0c */ /* 0x000fe2000bf23070 */
[----:B------:R-:W-:Y:S02]  /*e020*/  IMAD.MOV.U32 R157, RZ, RZ, R27 ;  /* 0x000000ffff9d7224 */ /* 0x000fe400078e001b */
[----:B------:R-:W-:Y:S01]  /*e030*/  FMUL.FTZ R11, R0, R167 ;  /* 0x000000a7000b7220 */ /* 0x000fe20000410000 */
[----:B-1----:R-:W-:Y:S01]  /*e040*/  IMAD.WIDE R224, R107, 0x70, R34 ;  /* 0x000000706be07825 */ /* 0x002fe200078e0222 */
[----:B------:R-:W-:Y:S03]  /*e050*/  PRMT R107, R2, 0x5410, R6 ;  /* 0x00005410026b7816 */ /* 0x000fe60000000006 */
        /* <DEDUP_REMOVED lines=18> */
[----:B------:R1:W-:Y:S01]  /*e180*/  MUFU.EX2 R130, R195 ;  /* 0x000000c300827308 */ /* 0x0003e20000000800 */
[----:B------:R-:W-:Y:S01]  /*e190*/  IMAD.MOV.U32 R146, RZ, RZ, R137 ;  /* 0x000000ffff927224 */ /* 0x000fe200078e0089 */
[C---:B------:R-:W-:Y:S01]  /*e1a0*/  PRMT R151, R222.reuse, 0x7772, RZ ;  /* 0x00007772de977816 */ /* 0x040fe200000000ff */
[----:B------:R-:W-:Y:S07]  /*e1b0*/  IMAD.MOV.U32 R147, RZ, RZ, R51 ;  /* 0x000000ffff937224 */ /* 0x000fee00078e0033 */
[----:B------:R-:W2:Y:S01]  /*e1c0*/  MUFU.EX2 R119, R38 ;  /* 0x0000002600777308 */ /* 0x000ea20000000800 */
[----:B------:R-:W-:Y:S09]  /*e1d0*/  PRMT R150, R222, 0x7773, RZ ;  /* 0x00007773de967816 */ /* 0x000ff200000000ff */
[----:B------:R3:W-:Y:S10]  /*e1e0*/  MUFU.EX2 R131, R103 ;  /* 0x0000006700837308 */ /* 0x0007f40000000800 */
[----:B------:R-:W3:Y:S01]  /*e1f0*/  MUFU.EX2 R135, R199 ;  /* 0x000000c700877308 */ /* 0x000ee20000000800 */
[----:B-----5:R-:W-:Y:S02]  /*e200*/  @!P2 HADD2 R145, -R2.H0_H0, -RZ.H0_H0 ;  /* 0xa00000ff0291a230 */ /* 0x020fe40000000900 */
[----:B----4-:R-:W-:Y:S03]  /*e210*/  @!P1 HADD2 R133, -R6.H0_H0, -RZ.H0_H0 ;  /* 0xa00000ff06859230 */ /* 0x010fe60000000900 */
[----:B------:R4:W-:Y:S01]  /*e220*/  @!P2 STL.S16 [R1+0xf0], R145 ;  /* 0x0000f0910100a387 */ /* 0x0009e20000100600 */
[----:B------:R-:W-:Y:S01]  /*e230*/  PRMT R0, R145, 0x7610, R0 ;  /* 0x0000761091007816 */ /* 0x000fe20000000000 */
[----:B------:R-:W-:Y:S02]  /*e240*/  @!P6 HADD2 R132, -R19.H0_H0, -RZ.H0_H0 ;  /* 0xa00000ff1384e230 */ /* 0x000fe40000000900 */
[----:B------:R5:W-:Y:S01]  /*e250*/  @!P1 STL.S16 [R1+0xec], R133 ;  /* 0x0000ec8501009387 */ /* 0x000be20000100600 */
[----:B------:R-:W-:Y:S01]  /*e260*/  PRMT R114, R133, 0x7610, R114 ;  /* 0x0000761085727816 */ /* 0x000fe20000000072 */
[----:B------:R-:W-:Y:S02]  /*e270*/  @!P4 HADD2 R129, -R22.H0_H0, -RZ.H0_H0 ;  /* 0xa00000ff1681c230 */ /* 0x000fe40000000900 */
[----:B------:R2:W-:Y:S01]  /*e280*/  @!P6 STL.S16 [R1+0xe8], R132 ;  /* 0x0000e8840100e387 */ /* 0x0005e20000100600 */
[----:B------:R-:W-:Y:S02]  /*e290*/  PRMT R115, R132, 0x7610, R115 ;  /* 0x0000761084737816 */ /* 0x000fe40000000073 */
[----:B------:R-:W-:Y:S01]  /*e2a0*/  @!P1 PRMT R6, R114, 0x5410, RZ ;  /* 0x0000541072069816 */ /* 0x000fe200000000ff */
[----:B------:R3:W-:Y:S01]  /*e2b0*/  @!P4 STL.S16 [R1+0xe4], R129 ;  /* 0x0000e4810100c387 */ /* 0x0007e20000100600 */
[----:B------:R-:W-:Y:S02]  /*e2c0*/  PRMT R104, R129, 0x7610, R104 ;  /* 0x0000761081687816 */ /* 0x000fe40000000068 */
[----:B------:R-:W-:Y:S01]  /*e2d0*/  @!P2 PRMT R2, R0, 0x5410, RZ ;  /* 0x000054100002a816 */ /* 0x000fe200000000ff */
[----:B------:R3:W3:Y:S01]  /*e2e0*/  LDL.S16 R134, [R1+0x104] ;  /* 0x0001040001867983 */ /* 0x0006e20000100600 */
[----:B------:R-:W-:Y:S01]  /*e2f0*/  LEA R194, P2, R194, R224, 0x1 ;  /* 0x000000e0c2c27211 */ /* 0x000fe200078408ff */
[----:B------:R-:W-:Y:S01]  /*e300*/  IMAD.U32 R0, RZ, RZ, UR21 ;  /* 0x00000015ff007e24 */ /* 0x000fe2000f8e00ff */
[----:B------:R-:W-:Y:S01]  /*e310*/  ISETP.LE.U32.AND P1, PT, R180, UR18, PT ;  /* 0x00000012b4007c0c */ /* 0x000fe2000bf23070 */
[----:B------:R3:W3:Y:S01]  /*e320*/  LDL.S16 R121, [R1+0x10c] ;  /* 0x00010c0001797983 */ /* 0x0006e20000100600 */
[----:B------:R-:W-:Y:S02]  /*e330*/  PRMT R114, R19, 0x5410, R22 ;  /* 0x0000541013727816 */ /* 0x000fe40000000016 */
[----:B------:R-:W-:Y:S01]  /*e340*/  @!P6 PRMT R19, R115, 0x5410, RZ ;  /* 0x000054107313e816 */ /* 0x000fe200000000ff */
[----:B------:R3:W-:Y:S01]  /*e350*/  STG.E.U16 desc[UR26][R34.64+-0x80], R2 ;  /* 0xffff800222007986 */ /* 0x0007e2000c10151a */
[----:B------:R-:W-:Y:S01]  /*e360*/  @!P4 PRMT R22, R104, 0x5410, RZ ;  /* 0x000054106816c816 */ /* 0x000fe200000000ff */
[----:B----4-:R-:W-:Y:S01]  /*e370*/  IMAD.MOV.U32 R145, RZ, RZ, R50 ;  /* 0x000000ffff917224 */ /* 0x010fe200078e0032 */
[----:B------:R-:W-:Y:S01]  /*e380*/  ISETP.LE.U32.AND P6, PT, R116, UR18, PT ;  /* 0x0000001274007c0c */ /* 0x000fe2000bfc3070 */
[----:B------:R4:W4:Y:S01]  /*e390*/  LDL.S16 R115, [R1+0x110] ;  /* 0x0001100001737983 */ /* 0x0009220000100600 */
[----:B-1----:R-:W-:Y:S02]  /*e3a0*/  LEA.HI.X.SX32 R195, R0, R225, 0x1, P2 ;  /* 0x000000e100c37211 */ /* 0x002fe400010f0eff */
[----:B------:R-:W-:Y:S01]  /*e3b0*/  ISETP.GT.U32.AND P4, PT, R162, UR18, PT ;  /* 0x00000012a2007c0c */ /* 0x000fe2000bf84070 */
[----:B-----5:R1:W5:Y:S01]  /*e3c0*/  LDL.S16 R133, [R1+0x100] ;  /* 0x0001000001857983 */ /* 0x0203620000100600 */
[----:B------:R-:W-:Y:S01]  /*e3d0*/  PRMT R116, R116, 0x5410, R180 ;  /* 0x0000541074747816 */ /* 0x000fe200000000b4 */
[----:B------:R-:W-:Y:S02]  /*e3e0*/  VIADD R180, R212, 0x9020 ;  /* 0x00009020d4b47836 */ /* 0x000fe40000000000 */
[----:B--2---:R1:W2:Y:S01]  /*e3f0*/  LDL.S16 R132, [R1+0x114] ;  /* 0x0001140001847983 */ /* 0x0042a20000100600 */
[----:B---3--:R-:W-:Y:S02]  /*e400*/  LOP3.LUT R129, R247, 0xff, RZ, 0xc0, !PT ;  /* 0x000000fff7817812 */ /* 0x008fe400078ec0ff */
[----:B------:R-:W-:Y:S01]  /*e410*/  PRMT R247, R222, 0x7771, RZ ;  /* 0x00007771def77816 */ /* 0x000fe200000000ff */
[----:B------:R1:W3:Y:S01]  /*e420*/  LDL.S16 R104, [R1+0x108] ;  /* 0x0001080001687983 */ /* 0x0002e20000100600 */
[----:B------:R-:W-:Y:S03]  /*e430*/  ISETP.LE.U32.AND P2, PT, R129, UR18, PT ;  /* 0x0000001281007c0c */ /* 0x000fe6000bf43070 */
[----:B------:R1:W-:Y:S04]  /*e440*/  STG.E.U16 desc[UR26][R34.64+-0x7e], R6 ;  /* 0xffff820622007986 */ /* 0x0003e8000c10151a */
[----:B------:R-:W-:Y:S01]  /*e450*/  STG.E.U16 desc[UR26][R224.64+-0x7e], R22 ;  /* 0xffff8216e0007986 */ /* 0x000fe2000c10151a */
[----:B------:R-:W-:Y:S03]  /*e460*/  F2FP.F16.F32.PACK_AB R2, R119, R23 ;  /* 0x000000177702723e */ /* 0x000fe600000000ff */
[----:B------:R2:W-:Y:S01]  /*e470*/  STG.E.U16 desc[UR26][R224.64+-0x80], R19 ;  /* 0xffff8013e0007986 */ /* 0x0005e2000c10151a */
[----:B------:R-:W-:Y:S02]  /*e480*/  PRMT R0, R2, 0x7632, R0 ;  /* 0x0000763202007816 */ /* 0x000fe40000000000 */
[----:B-1----:R-:W-:Y:S04]  /*e490*/  F2FP.F16.F32.PACK_AB R6, R200, R130 ;  /* 0x00000082c806723e */ /* 0x002fe800000000ff */
[----:B------:R-:W-:Y:S01]  /*e4a0*/  PRMT R7, R6, 0x7632, R7 ;  /* 0x0000763206077816 */ /* 0x000fe20000000007 */
[----:B------:R-:W-:Y:S05]  /*e4b0*/  @!P6 HADD2 R134, -R2.H0_H0, -RZ.H0_H0 ;  /* 0xa00000ff0286e230 */ /* 0x000fea0000000900 */
[----:B------:R1:W-:Y:S01]  /*e4c0*/  @!P6 STL.S16 [R1+0x104], R134 ;  /* 0x000104860100e387 */ /* 0x0003e20000100600 */
[----:B------:R-:W-:Y:S01]  /*e4d0*/  PRMT R112, R134, 0x7610, R112 ;  /* 0x0000761086707816 */ /* 0x000fe20000000070 */
[----:B----4-:R-:W-:Y:S02]  /*e4e0*/  @P4 HADD2 R115, -R7.H0_H0, -RZ.H0_H0 ;  /* 0xa00000ff07734230 */ /* 0x010fe40000000900 */
[----:B-----5:R-:W-:Y:S03]  /*e4f0*/  @!P1 HADD2 R133, -R0.H0_H0, -RZ.H0_H0 ;  /* 0xa00000ff00859230 */ /* 0x020fe60000000900 */
[----:B------:R-:W-:Y:S01]  /*e500*/  PRMT R103, R115, 0x7610, R103 ;  /* 0x0000761073677816 */ /* 0x000fe20000000067 */
[----:B--2---:R-:W-:Y:S01]  /*e510*/  @!P2 HADD2 R132, -R6.H0_H0, -RZ.H0_H0 ;  /* 0xa00000ff0684a230 */ /* 0x004fe20000000900 */
[----:B------:R2:W-:Y:S01]  /*e520*/  @!P1 STL.S16 [R1+0x100], R133 ;  /* 0x0001008501009387 */ /* 0x0005e20000100600 */
[----:B------:R-:W-:Y:S03]  /*e530*/  PRMT R19, R133, 0x7610, R19 ;  /* 0x0000761085137816 */ /* 0x000fe60000000013 */
[----:B------:R4:W-:Y:S01]  /*e540*/  @!P2 STL.S16 [R1+0x114], R132 ;  /* 0x000114840100a387 */ /* 0x0009e20000100600 */
[----:B------:R-:W-:Y:S03]  /*e550*/  PRMT R18, R132, 0x7610, R18 ;  /* 0x0000761084127816 */ /* 0x000fe60000000012 */
[----:B------:R5:W-:Y:S01]  /*e560*/  @P4 STL.S16 [R1+0x110], R115 ;  /* 0x0001107301004387 */ /* 0x000be20000100600 */
[----:B-1----:R-:W-:Y:S03]  /*e570*/  MUFU.EX2 R134, R204 ;  /* 0x000000cc00867308 */ /* 0x002fe60000000800 */
[----:B------:R-:W3:Y:S01]  /*e580*/  LDL.LU R22, [R1+0x18] ;  /* 0x0000180001167983 */ /* 0x000ee20000300800 */
[----:B--2---:R-:W-:Y:S02]  /*e590*/  IMAD.MOV.U32 R133, RZ, RZ, R109 ;  /* 0x000000ffff857224 */ /* 0x004fe400078e006d */
[----:B----4-:R-:W-:Y:S01]  /*e5a0*/  IMAD.MOV.U32 R132, RZ, RZ, R108 ;  /* 0x000000ffff847224 */ /* 0x010fe200078e006c */
[----:B-----5:R-:W-:Y:S02]  /*e5b0*/  PRMT R115, R2, 0x5410, R0 ;  /* 0x0000541002737816 */ /* 0x020fe40000000000 */
[----:B------:R-:W-:Y:S02]  /*e5c0*/  @!P6 PRMT R2, R112, 0x5410, RZ ;  /* 0x000054107002e816 */ /* 0x000fe400000000ff */
[----:B------:R-:W-:Y:S02]  /*e5d0*/  @!P1 PRMT R0, R19, 0x5410, RZ ;  /* 0x0000541013009816 */ /* 0x000fe400000000ff */
[----:B------:R-:W-:Y:S01]  /*e5e0*/  PRMT R112, R6, 0x5410, R7 ;  /* 0x0000541006707816 */ /* 0x000fe20000000007 */
[----:B------:R-:W-:Y:S01]  /*e5f0*/  STG.E.U16 desc[UR26][R194.64+-0x80], R2 ;  /* 0xffff8002c2007986 */ /* 0x000fe2000c10151a */
[----:B------:R-:W-:Y:S01]  /*e600*/  @!P2 PRMT R6, R18, 0x5410, RZ ;  /* 0x000054101206a816 */ /* 0x000fe200000000ff */
[----:B------:R-:W-:Y:S01]  /*e610*/  IMAD.WIDE.U32 R18, R206, -0x2daee0ad, RZ ;  /* 0xd2511f53ce127825 */ /* 0x000fe200078e00ff */
[----:B------:R-:W-:Y:S01]  /*e620*/  ISETP.GT.U32.AND P6, PT, R163, UR18, PT ;  /* 0x00000012a3007c0c */ /* 0x000fe2000bfc4070 */
[----:B------:R1:W-:Y:S01]  /*e630*/  STG.E.U16 desc[UR26][R194.64+-0x7e], R0 ;  /* 0xffff8200c2007986 */ /* 0x0003e2000c10151a */
[----:B------:R-:W-:Y:S01]  /*e640*/  ISETP.GT.U32.AND P1, PT, R146, UR18, PT ;  /* 0x0000001292007c0c */ /* 0x000fe2000bf24070 */
[----:B------:R-:W-:Y:S01]  /*e650*/  IMAD.MOV.U32 R137, RZ, RZ, R18 ;  /* 0x000000ffff897224 */ /* 0x000fe200078e0012 */
[----:B------:R-:W-:Y:S01]  /*e660*/  @P4 PRMT R7, R103, 0x5410, RZ ;  /* 0x0000541067074816 */ /* 0x000fe200000000ff */
[----:B------:R2:W-:Y:S01]  /*e670*/  STG.E.U16 desc[UR26][R152.64+-0x70], R6 ;  /* 0xffff900698007986 */ /* 0x0005e2000c10151a */
[C---:B------:R-:W-:Y:S02]  /*e680*/  PRMT R149, R18.reuse, 0x7771, RZ ;  /* 0x0000777112957816 */ /* 0x040fe400000000ff */
[----:B------:R-:W-:Y:S01]  /*e690*/  PRMT R141, R18, 0x7772, RZ ;  /* 0x00007772128d7816 */ /* 0x000fe200000000ff */
[----:B------:R4:W-:Y:S01]  /*e6a0*/  STG.E.U16 desc[UR26][R152.64+-0x6e], R7 ;  /* 0xffff920798007986 */ /* 0x0009e2000c10151a */
[----:B------:R-:W-:Y:S02]  /*e6b0*/  LOP3.LUT R196, R196, UR19, R19, 0x96, !PT ;  /* 0x00000013c4c47c12 */ /* 0x000fe4000f8e9613 */
[----:B------:R-:W-:Y:S02]  /*e6c0*/  PRMT R148, R18, 0x7773, RZ ;  /* 0x0000777312947816 */ /* 0x000fe400000000ff */
[----:B------:R-:W-:Y:S02]  /*e6d0*/  LOP3.LUT R137, R137, 0xff, RZ, 0xc0, !PT ;  /* 0x000000ff89897812 */ /* 0x000fe400078ec0ff */
[----:B-1----:R-:W-:Y:S04]  /*e6e0*/  F2FP.F16.F32.PACK_AB R0, R135, R131 ;  /* 0x000000838700723e */ /* 0x002fe800000000ff */
[C---:B--2---:R-:W-:Y:S02]  /*e6f0*/  PRMT R6, R0.reuse, 0x7610, R6 ;  /* 0x0000761000067816 */ /* 0x044fe40000000006 */
[----:B------:R-:W-:Y:S01]  /*e700*/  PRMT R2, R0, 0x7632, R2 ;  /* 0x0000763200027816 */ /* 0x000fe20000000002 */
[----:B------:R-:W-:Y:S01]  /*e710*/  FADD.FTZ R0, -R101, R105 ;  /* 0x0000006965007221 */ /* 0x000fe20000010100 */
[----:B----4-:R-:W-:Y:S01]  /*e720*/  LOP3.LUT R7, R196, 0xffff, RZ, 0xc0, !PT ;  /* 0x0000ffffc4077812 */ /* 0x010fe200078ec0ff */
[----:B------:R-:W-:Y:S01]  /*e730*/  @P6 HADD2 R121, -R6.H0_H0, -RZ.H0_H0 ;  /* 0xa00000ff06796230 */ /* 0x000fe20000000900 */
[----:B------:R-:W-:Y:S01]  /*e740*/  PRMT R103, R6, 0x5410, R2 ;  /* 0x0000541006677816 */ /* 0x000fe20000000002 */
[----:B------:R-:W-:Y:S01]  /*e750*/  FMUL.FTZ R0, R0, UR4 ;  /* 0x0000000400007c20 */ /* 0x000fe20008410000 */
[----:B---3--:R-:W-:Y:S01]  /*e760*/  @P1 HADD2 R104, -R2.H0_H0, -RZ.H0_H0 ;  /* 0xa00000ff02681230 */ /* 0x008fe20000000900 */
[----:B------:R-:W-:Y:S01]  /*e770*/  SHF.R.U32.HI R206, RZ, 0x8, R7 ;  /* 0x00000008ffce7819 */ /* 0x000fe20000011607 */
[----:B------:R1:W-:Y:S01]  /*e780*/  @P6 STL.S16 [R1+0x10c], R121 ;  /* 0x00010c7901006387 */ /* 0x0003e20000100600 */
[----:B------:R-:W-:Y:S02]  /*e790*/  PRMT R38, R121, 0x7610, R38 ;  /* 0x0000761079267816 */ /* 0x000fe40000000026 */
[----:B------:R-:W2:Y:S01]  /*e7a0*/  MUFU.EX2 R0, R0 ;  /* 0x0000000000007308 */ /* 0x000ea20000000800 */
[----:B------:R-:W-:Y:S01]  /*e7b0*/  @P1 STL.S16 [R1+0x108], R104 ;  /* 0x0001086801001387 */ /* 0x000fe20000100600 */
[----:B------:R-:W-:Y:S02]  /*e7c0*/  PRMT R23, R104, 0x7610, R23 ;  /* 0x0000761068177816 */ /* 0x000fe40000000017 */
[----:B------:R-:W-:Y:S02]  /*e7d0*/  @P6 PRMT R6, R38, 0x5410, RZ ;  /* 0x0000541026066816 */ /* 0x000fe400000000ff */
[----:B------:R-:W-:Y:S02]  /*e7e0*/  @P1 PRMT R2, R23, 0x5410, RZ ;  /* 0x0000541017021816 */ /* 0x000fe400000000ff */
[----:B------:R-:W-:Y:S01]  /*e7f0*/  ISETP.LE.U32.AND P6, PT, R137, UR18, PT ;  /* 0x0000001289007c0c */ /* 0x000fe2000bfc3070 */
[----:B------:R3:W-:Y:S04]  /*e800*/  STG.E.U16 desc[UR26][R34.64+-0x70], R6 ;  /* 0xffff900622007986 */ /* 0x0007e8000c10151a */
[----:B------:R4:W-:Y:S01]  /*e810*/  STG.E.U16 desc[UR26][R34.64+-0x6e], R2 ;  /* 0xffff920222007986 */ /* 0x0009e2000c10151a */
[----:B--2---:R-:W-:Y:S01]  /*e820*/  FMUL.FTZ R54, R0, R122 ;  /* 0x0000007a00367220 */ /* 0x004fe20000410000 */
[----:B------:R-:W-:Y:S01]  /*e830*/  FADD.FTZ R122, R136, R128 ;  /* 0x00000080887a7221 */ /* 0x000fe20000010000 */
[C---:B------:R-:W-:Y:S01]  /*e840*/  FMUL.FTZ R7, R0.reuse, R171 ;  /* 0x000000ab00077220 */ /* 0x040fe20000410000 */
[----:B------:R2:W5:Y:S01]  /*e850*/  LDL.S16 R136, [R1+0xf4] ;  /* 0x0000f40001887983 */ /* 0x0005620000100600 */
[C---:B------:R-:W-:Y:S01]  /*e860*/  FMUL.FTZ R18, R0.reuse, R158 ;  /* 0x0000009e00127220 */ /* 0x040fe20000410000 */
[C---:B------:R-:W-:Y:S01]  /*e870*/  FMUL.FTZ R19, R0.reuse, R159 ;  /* 0x0000009f00137220 */ /* 0x040fe20000410000 */
[C---:B------:R-:W-:Y:S01]  /*e880*/  FMUL.FTZ R23, R0.reuse, R155 ;  /* 0x0000009b00177220 */ /* 0x040fe20000410000 */
[C---:B------:R-:W-:Y:S01]  /*e890*/  FMUL.FTZ R38, R0.reuse, R138 ;  /* 0x0000008a00267220 */ /* 0x040fe20000410000 */
[----:B-1----:R-:W-:Y:S02]  /*e8a0*/  IMAD.MOV.U32 R121, RZ, RZ, R67 ;  /* 0x000000ffff797224 */ /* 0x002fe400078e0043 */
        /* <DEDUP_REMOVED lines=12> */
[----:B------:R-:W-:Y:S01]  /*e970*/  MUFU.EX2 R128, R208 ;  /* 0x000000d000807308 */ /* 0x000fe20000000800 */
[----:B---3--:R-:W-:Y:S01]  /*e980*/  FMUL.FTZ R6, R0, R170 ;  /* 0x000000aa00067220 */ /* 0x008fe20000410000 */
[----:B------:R-:W-:Y:S02]  /*e990*/  PRMT R159, R207, 0x7632, R159 ;  /* 0x00007632cf9f7816 */ /* 0x000fe4000000009f */
[----:B----4-:R-:W-:Y:S01]  /*e9a0*/  LOP3.LUT R2, R206, 0xffff, RZ, 0xc0, !PT ;  /* 0x0000ffffce027812 */ /* 0x010fe200078ec0ff */
[C---:B------:R-:W-:Y:S01]  /*e9b0*/  FMUL.FTZ R34, R0.reuse, R142 ;  /* 0x0000008e00227220 */ /* 0x040fe20000410000 */
[----:B------:R-:W-:Y:S04]  /*e9c0*/  FMUL.FTZ R35, R0, R143 ;  /* 0x0000008f00237220 */ /* 0x000fe80000410000 */
[----:B------:R-:W-:Y:S01]  /*e9d0*/  MUFU.EX2 R142, R233 ;  /* 0x000000e9008e7308 */ /* 0x000fe20000000800 */
[----:B------:R-:W-:Y:S01]  /*e9e0*/  ISETP.LE.U32.AND P1, PT, R2, UR18, PT ;  /* 0x0000001202007c0c */ /* 0x000fe2000bf23070 */
[----:B------:R-:W-:Y:S01]  /*e9f0*/  IMAD.U32 R2, RZ, RZ, UR14 ;  /* 0x0000000eff027e24 */ /* 0x000fe2000f8e00ff */
[----:B------:R-:W-:Y:S07]  /*ea00*/  LOP3.LUT R159, R159, 0xff, RZ, 0xc0, !PT ;  /* 0x000000ff9f9f7812 */ /* 0x000fee00078ec0ff */
[----:B------:R-:W1:Y:S01]  /*ea10*/  MUFU.EX2 R143, R203 ;  /* 0x000000cb008f7308 */ /* 0x000e620000000800 */
[----:B------:R-:W-:Y:S01]  /*ea20*/  LOP3.LUT R2, R161, UR35, R2, 0x96, !PT ;  /* 0x00000023a1027c12 */ /* 0x000fe2000f8e9602 */
[----:B------:R-:W-:Y:S02]  /*ea30*/  IMAD.MOV.U32 R161, RZ, RZ, R55 ;  /* 0x000000ffffa17224 */ /* 0x000fe400078e0037 */
[----:B------:R-:W-:Y:S02]  /*ea40*/  FMUL.FTZ R55, R0, R123 ;  /* 0x0000007b00377220 */ /* 0x000fe40000410000 */
[----:B------:R-:W-:Y:S04]  /*ea50*/  IMAD.WIDE.U32 R108, R2, -0x326172a9, RZ ;  /* 0xcd9e8d57026c7825 */ /* 0x000fe800078e00ff */
[----:B------:R-:W-:Y:S01]  /*ea60*/  FADD.FTZ R2, R236, R120 ;  /* 0x00000078ec027221 */ /* 0x000fe20000010000 */
[----:B------:R-:W-:Y:S01]  /*ea70*/  FADD.FTZ R120, R119, R118 ;  /* 0x0000007677787221 */ /* 0x000fe20000010000 */
[C---:B------:R-:W-:Y:S02]  /*ea80*/  LOP3.LUT R104, R109.reuse, R121, RZ, 0x3c, !PT ;  /* 0x000000796d687212 */ /* 0x040fe400078e3cff */
[----:B------:R-:W-:Y:S02]  /*ea90*/  LOP3.LUT R110, R108, R235, RZ, 0x3c, !PT ;  /* 0x000000eb6c6e7212 */ /* 0x000fe400078e3cff */
[----:B------:R-:W-:Y:S01]  /*eaa0*/  LOP3.LUT R111, R109, R145, RZ, 0x3c, !PT ;  /* 0x000000916d6f7212 */ /* 0x000fe200078e3cff */
[----:B------:R-:W-:Y:S02]  /*eab0*/  IMAD.MOV.U32 R145, RZ, RZ, R157 ;  /* 0x000000ffff917224 */ /* 0x000fe400078e009d */
[C---:B------:R-:W-:Y:S01]  /*eac0*/  FFMA.FTZ R105, R0.reuse, R22, R39 ;  /* 0x0000001600697223 */ /* 0x040fe20000010027 */
[C---:B------:R-:W-:Y:S01]  /*ead0*/  FMUL.FTZ R22, R0.reuse, R154 ;  /* 0x0000009a00167220 */ /* 0x040fe20000410000 */
[----:B------:R-:W-:Y:S01]  /*eae0*/  FMUL.FTZ R39, R0, R139 ;  /* 0x0000008b00277220 */ /* 0x000fe20000410000 */
[----:B------:R-:W-:Y:S01]  /*eaf0*/  LOP3.LUT R0, R108, R147, RZ, 0x3c, !PT ;  /* 0x000000936c007212 */ /* 0x000fe200078e3cff */
[----:B------:R-:W-:Y:S01]  /*eb00*/  FADD.FTZ R121, R231, R105 ;  /* 0x00000069e7797221 */ /* 0x000fe20000010000 */
[----:B------:R-:W-:Y:S04]  /*eb10*/  IMAD.WIDE.U32 R104, R104, -0x2daee0ad, RZ ;  /* 0xd2511f5368687825 */ /* 0x000fe800078e00ff */
[----:B------:R-:W-:Y:S01]  /*eb20*/  IMAD.WIDE.U32 R118, R0, -0x2daee0ad, RZ ;  /* 0xd2511f5300767825 */ /* 0x000fe200078e00ff */
[----:B------:R-:W-:Y:S03]  /*eb30*/  LOP3.LUT R0, R160, UR9, R105, 0x96, !PT ;  /* 0x00000009a0007c12 */ /* 0x000fe6000f8e9669 */
[----:B------:R-:W-:Y:S01]  /*eb40*/  IMAD.MOV.U32 R160, RZ, RZ, R140 ;  /* 0x000000ffffa07224 */ /* 0x000fe200078e008c */
[----:B------:R-:W-:Y:S01]  /*eb50*/  LOP3.LUT R108, R104, UR13, R119, 0x96, !PT ;  /* 0x0000000d686c7c12 */ /* 0x000fe2000f8e9677 */
[----:B------:R-:W-:Y:S04]  /*eb60*/  IMAD.WIDE.U32 R126, R0, -0x326172a9, RZ ;  /* 0xcd9e8d57007e7825 */ /* 0x000fe800078e00ff */
[----:B------:R-:W-:Y:S01]  /*eb70*/  FADD.FTZ R119, R130, R2 ;  /* 0x0000000282777221 */ /* 0x000fe20000010000 */
[----:B------:R-:W-:Y:S01]  /*eb80*/  IMAD.WIDE.U32 R108, R108, -0x326172a9, RZ ;  /* 0xcd9e8d576c6c7825 */ /* 0x000fe200078e00ff */
[----:B------:R-:W-:Y:S03]  /*eb90*/  LOP3.LUT R0, R232, UR15, R127, 0x96, !PT ;  /* 0x0000000fe8007c12 */ /* 0x000fe6000f8e967f */
[----:B------:R-:W-:Y:S01]  /*eba0*/  FADD.FTZ R119, R200, R119 ;  /* 0x00000077c8777221 */ /* 0x000fe20000010000 */
[----:B------:R-:W-:Y:S02]  /*ebb0*/  IMAD.MOV.U32 R140, RZ, RZ, R156 ;  /* 0x000000ffff8c7224 */ /* 0x000fe400078e009c */
[----:B------:R-:W-:Y:S01]  /*ebc0*/  IMAD.WIDE.U32 R156, R0, -0x2daee0ad, RZ ;  /* 0xd2511f53009c7825 */ /* 0x000fe200078e00ff */
[----:B------:R-:W-:Y:S03]  /*ebd0*/  LOP3.LUT R0, R126, UR17, R109, 0x96, !PT ;  /* 0x000000117e007c12 */ /* 0x000fe6000f8e966d */
[----:B------:R-:W-:Y:S01]  /*ebe0*/  FADD.FTZ R109, R131, R121 ;  /* 0x00000079836d7221 */ /* 0x000fe20000010000 */
[----:B------:R-:W-:Y:S01]  /*ebf0*/  IMAD.MOV.U32 R126, RZ, RZ, R132 ;  /* 0x000000ffff7e7224 */ /* 0x000fe200078e0084 */
[----:B------:R-:W-:Y:S01]  /*ec00*/  LOP3.LUT R104, R118, UR12, R157, 0x96, !PT ;  /* 0x0000000c76687c12 */ /* 0x000fe2000f8e969d */
[----:B------:R-:W-:Y:S01]  /*ec10*/  IMAD.WIDE.U32 R154, R0, -0x2daee0ad, RZ ;  /* 0xd2511f53009a7825 */ /* 0x000fe200078e00ff */
[----:B------:R-:W-:Y:S03]  /*ec20*/  MUFU.EX2 R118, R205 ;  /* 0x000000cd00767308 */ /* 0x000fe60000000800 */
[----:B------:R-:W-:Y:S01]  /*ec30*/  FADD.FTZ R123, R135, R109 ;  /* 0x0000006d877b7221 */ /* 0x000fe20000010000 */
[----:B------:R-:W-:Y:S01]  /*ec40*/  IMAD.WIDE.U32 R104, R104, -0x326172a9, RZ ;  /* 0xcd9e8d5768687825 */ /* 0x000fe200078e00ff */
[----:B------:R-:W-:Y:S03]  /*ec50*/  LOP3.LUT R156, R156, UR20, R155, 0x96, !PT ;  /* 0x000000149c9c7c12 */ /* 0x000fe6000f8e969b */
[----:B------:R-:W-:Y:S01]  /*ec60*/  IMAD.MOV.U32 R127, RZ, RZ, R133 ;  /* 0x000000ffff7f7224 */ /* 0x000fe200078e0085 */
[----:B------:R-:W-:Y:S01]  /*ec70*/  LOP3.LUT R222, R108, UR16, R105, 0x96, !PT ;  /* 0x000000106cde7c12 */ /* 0x000fe2000f8e9669 */
[----:B------:R-:W-:Y:S04]  /*ec80*/  IMAD.WIDE.U32 R156, R156, -0x326172a9, RZ ;  /* 0xcd9e8d579c9c7825 */ /* 0x000fe800078e00ff */
[----:B-1----:R-:W-:Y:S01]  /*ec90*/  FADD.FTZ R108, R143, R120 ;  /* 0x000000788f6c7221 */ /* 0x002fe20000010000 */
[----:B------:R-:W1:Y:S01]  /*eca0*/  MUFU.EX2 R105, R201 ;  /* 0x000000c900697308 */ /* 0x000e620000000800 */
[----:B------:R-:W-:Y:S01]  /*ecb0*/  PRMT R127, R163, 0x5410, R146 ;  /* 0x00005410a37f7816 */ /* 0x000fe20000000092 */
[----:B------:R-:W-:Y:S01]  /*ecc0*/  IMAD.WIDE.U32 R120, R111, -0x2daee0ad, RZ ;  /* 0xd2511f536f787825 */ /* 0x000fe200078e00ff */
[----:B------:R-:W-:Y:S02]  /*ecd0*/  LOP3.LUT R161, R104, UR11, R157, 0x96, !PT ;  /* 0x0000000b68a17c12 */ /* 0x000fe4000f8e969d */
[----:B------:R-:W-:Y:S01]  /*ece0*/  PRMT R104, R196, 0x7632, R104 ;  /* 0x00007632c4687816 */ /* 0x000fe20000000068 */
[----:B------:R-:W-:Y:S01]  /*ecf0*/  IMAD.WIDE.U32 R132, R110, -0x2daee0ad, RZ ;  /* 0xd2511f536e847825 */ /* 0x000fe200078e00ff */
[----:B------:R-:W-:Y:S02]  /*ed00*/  LOP3.LUT R0, R161, 0xffff, RZ, 0xc0, !PT ;  /* 0x0000ffffa1007812 */ /* 0x000fe400078ec0ff */
[----:B------:R-:W-:Y:S01]  /*ed10*/  LOP3.LUT R171, R104, 0xff, RZ, 0xc0, !PT ;  /* 0x000000ff68ab7812 */ /* 0x000fe200078ec0ff */
[----:B------:R-:W-:Y:S01]  /*ed20*/  IMAD.MOV.U32 R163, RZ, RZ, R145 ;  /* 0x000000ffffa37224 */ /* 0x000fe200078e0091 */
[----:B------:R-:W-:Y:S01]  /*ed30*/  SHF.R.U32.HI R199, RZ, 0x8, R0 ;  /* 0x00000008ffc77819 */ /* 0x000fe20000011600 */
[----:B------:R-:W-:Y:S01]  /*ed40*/  IMAD.MOV.U32 R204, RZ, RZ, R154 ;  /* 0x000000ffffcc7224 */ /* 0x000fe200078e009a */
[----:B------:R-:W3:Y:S01]  /*ed50*/  MUFU.EX2 R0, R172 ;  /* 0x000000ac00007308 */ /* 0x000ee20000000800 */
[----:B------:R-:W-:Y:S01]  /*ed60*/  ISETP.LE.U32.AND P4, PT, R171, UR18, PT ;  /* 0x00000012ab007c0c */ /* 0x000fe2000bf83070 */
[----:B-1----:R-:W-:Y:S01]  /*ed70*/  FADD.FTZ R108, R105, R108 ;  /* 0x0000006c696c7221 */ /* 0x002fe20000010000 */
[----:B------:R-:W-:Y:S01]  /*ed80*/  LOP3.LUT R2, R199, 0xffff, RZ, 0xc0, !PT ;  /* 0x0000ffffc7027812 */ /* 0x000fe200078ec0ff */
[----:B------:R-:W-:Y:S01]  /*ed90*/  IMAD.MOV.U32 R205, RZ, RZ, R155 ;  /* 0x000000ffffcd7224 */ /* 0x000fe200078e009b */
[----:B------:R-:W-:Y:S01]  /*eda0*/  LOP3.LUT R130, R120, UR13, R133, 0x96, !PT ;  /* 0x0000000d78827c12 */ /* 0x000fe2000f8e9685 */
[----:B------:R-:W-:Y:S01]  /*edb0*/  IMAD.MOV.U32 R232, RZ, RZ, R160 ;  /* 0x000000ffffe87224 */ /* 0x000fe200078e00a0 */
[----:B------:R-:W-:Y:S03]  /*edc0*/  ISETP.LE.U32.AND P2, PT, R2, UR18, PT ;  /* 0x0000001202007c0c */ /* 0x000fe6000bf43070 */
[----:B------:R-:W-:Y:S01]  /*edd0*/  MUFU.EX2 R133, R226 ;  /* 0x000000e200857308 */ /* 0x000fe20000000800 */
[----:B------:R-:W-:Y:S01]  /*ede0*/  LOP3.LUT R121, R126, UR9, R121, 0x96, !PT ;  /* 0x000000097e797c12 */ /* 0x000fe2000f8e9679 */
[----:B------:R-:W-:Y:S01]  /*edf0*/  UIADD3 UR9, UPT, UPT, UR23, -0x1, URZ ;  /* 0xffffffff17097890 */ /* 0x000fe2000fffe0ff */
[----:B------:R-:W-:Y:S07]  /*ee00*/  F2FP.F16.F32.PACK_AB R143, R105, R143 ;  /* 0x0000008f698f723e */ /* 0x000fee00000000ff */
[----:B------:R-:W1:Y:S01]  /*ee10*/  MUFU.EX2 R2, R106 ;  /* 0x0000006a00027308 */ /* 0x000e620000000800 */
[----:B------:R-:W-:Y:S01]  /*ee20*/  FADD.FTZ R105, R134, R122 ;  /* 0x0000007a86697221 */ /* 0x000fe20000010000 */
[----:B------:R-:W-:Y:S01]  /*ee30*/  PRMT R122, R129, 0x5410, R162 ;  /* 0x00005410817a7816 */ /* 0x000fe200000000a2 */
[----:B------:R-:W-:Y:S07]  /*ee40*/  IMAD.WIDE.U32 R146, R121, -0x326172a9, RZ ;  /* 0xcd9e8d5779927825 */ /* 0x000fee00078e00ff */
[----:B------:R-:W4:Y:S01]  /*ee50*/  MUFU.EX2 R126, R209 ;  /* 0x000000d1007e7308 */ /* 0x000f220000000800 */
[----:B------:R-:W-:Y:S01]  /*ee60*/  UMOV UR23, UR9 ;  /* 0x0000000900177c82 */ /* 0x000fe20008000000 */
[C---:B------:R-:W-:Y:S01]  /*ee70*/  FADD.FTZ R105, R118.reuse, R105 ;  /* 0x0000006976697221 */ /* 0x040fe20000010000 */
[----:B------:R-:W-:Y:S01]  /*ee80*/  F2FP.F16.F32.PACK_AB R134, R118, R134 ;  /* 0x000000867686723e */ /* 0x000fe200000000ff */
[----:B---3--:R-:W-:Y:S01]  /*ee90*/  FADD.FTZ R118, R0, R108 ;  /* 0x0000006c00767221 */ /* 0x008fe20000010000 */
[----:B------:R-:W-:Y:S01]  /*eea0*/  PRMT R104, R197, 0x5410, R202 ;  /* 0x00005410c5687816 */ /* 0x000fe200000000ca */
[----:B------:R-:W3:Y:S01]  /*eeb0*/  LDSM.16.MT88.4 R108, [R212+0x9000] ;  /* 0x00900000d46c783b */ /* 0x000ee20000004200 */
[----:B------:R-:W-:Y:S03]  /*eec0*/  PRMT R138, R134, 0x7632, R138 ;  /* 0x00007632868a7816 */ /* 0x000fe6000000008a */
[----:B------:R-:W-:Y:S01]  /*eed0*/  MUFU.EX2 R121, R174 ;  /* 0x000000ae00797308 */ /* 0x000fe20000000800 */
[----:B------:R-:W-:Y:S01]  /*eee0*/  PRMT R144, R143, 0x7632, R144 ;  /* 0x000076328f907816 */ /* 0x000fe20000000090 */
[----:B------:R-:W-:Y:S01]  /*eef0*/  IMAD.MOV.U32 R162, RZ, RZ, R140 ;  /* 0x000000ffffa27224 */ /* 0x000fe200078e008c */
[----:B-1----:R-:W-:Y:S01]  /*ef00*/  F2FP.F16.F32.PACK_AB R120, R2, R0 ;  /* 0x000000000278723e */ /* 0x002fe200000000ff */
[----:B------:R-:W-:Y:S01]  /*ef10*/  FADD.FTZ R0, R128, R105 ;  /* 0x0000006980007221 */ /* 0x000fe20000010000 */
[----:B------:R-:W-:Y:S01]  /*ef20*/  PRMT R106, R124, 0x5410, R125 ;  /* 0x000054107c6a7816 */ /* 0x000fe2000000007d */
[----:B------:R-:W-:Y:S04]  /*ef30*/  FADD.FTZ R125, R2, R118 ;  /* 0x00000076027d7221 */ /* 0x000fe80000010000 */
[----:B------:R-:W-:Y:S01]  /*ef40*/  MUFU.EX2 R124, R227 ;  /* 0x000000e3007c7308 */ /* 0x000fe20000000800 */
[C---:B----4-:R-:W-:Y:S01]  /*ef50*/  F2FP.F16.F32.PACK_AB R128, R126.reuse, R128 ;  /* 0x000000807e80723e */ /* 0x050fe200000000ff */
[----:B------:R-:W-:Y:S01]  /*ef60*/  FADD.FTZ R126, R126, R0 ;  /* 0x000000007e7e7221 */ /* 0x000fe20000010000 */
[--C-:B------:R-:W-:Y:S07]  /*ef70*/  HSET2.LE.AND R105, R106, R220.reuse, PT ;  /* 0x000000dc6a697233 */ /* 0x100fee0003803000 */
[----:B------:R-:W1:Y:S01]  /*ef80*/  MUFU.EX2 R2, R173 ;  /* 0x000000ad00027308 */ /* 0x000e620000000800 */
[--C-:B------:R-:W-:Y:S01]  /*ef90*/  HSET2.LE.AND R106, R122, R220.reuse, PT ;  /* 0x000000dc7a6a7233 */ /* 0x100fe20003803000 */
[----:B-----5:R-:W-:Y:S01]  /*efa0*/  @!P4 HADD2 R136, -R120.H0_H0, -RZ.H0_H0 ;  /* 0xa00000ff7888c230 */ /* 0x020fe20000000900 */
[----:B------:R-:W-:Y:S01]  /*efb0*/  SHF.R.U32.HI R160, RZ, 0x18, R207 ;  /* 0x00000018ffa07819 */ /* 0x000fe200000116cf */
[----:B------:R-:W-:Y:S01]  /*efc0*/  IMAD.MOV.U32 R236, RZ, RZ, R162 ;  /* 0x000000ffffec7224 */ /* 0x000fe200078e00a2 */
[----:B------:R-:W-:Y:S05]  /*efd0*/  LOP3.LUT R105, R107, R105, RZ, 0xc0, !PT ;  /* 0x000000696b697212 */ /* 0x000fea00078ec0ff */
[----:B------:R-:W-:Y:S01]  /*efe0*/  MUFU.EX2 R140, R229 ;  /* 0x000000e5008c7308 */ /* 0x000fe20000000800 */
[----:B------:R4:W-:Y:S01]  /*eff0*/  @!P4 STL.S16 [R1+0xf4], R136 ;  /* 0x0000f4880100c387 */ /* 0x0009e20000100600 */
[----:B------:R-:W-:Y:S02]  /*f000*/  LOP3.LUT R106, R112, R106, RZ, 0xc0, !PT ;  /* 0x0000006a706a7212 */ /* 0x000fe400078ec0ff */
[----:B------:R-:W-:Y:S01]  /*f010*/  LOP3.LUT R0, R127, 0xff00ff, RZ, 0xc0, !PT ;  /* 0x00ff00ff7f007812 */ /* 0x000fe200078ec0ff */
[----:B------:R-:W5:Y:S01]  /*f020*/  LDL R131, [R1+0x15c] ;  /* 0x00015c0001837983 */ /* 0x000f620000100800 */
[--C-:B------:R-:W-:Y:S04]  /*f030*/  HSET2.LE.AND R112, R117, R220.reuse, PT ;  /* 0x000000dc75707233 */ /* 0x100fe80003803000 */
[----:B------:R-:W-:Y:S01]  /*f040*/  MUFU.EX2 R127, R234 ;  /* 0x000000ea007f7308 */ /* 0x000fe20000000800 */
[----:B------:R-:W-:Y:S01]  /*f050*/  PRMT R129, R136, 0x7610, R129 ;  /* 0x0000761088817816 */ /* 0x000fe20000000081 */
[----:B------:R2:W2:Y:S01]  /*f060*/  LDL.S16 R170, [R1+0xfc] ;  /* 0x0000fc0001aa7983 */ /* 0x0004a20000100600 */
[----:B------:R-:W-:Y:S07]  /*f070*/  LOP3.LUT R122, R242, 0xff, RZ, 0xc0, !PT ;  /* 0x000000fff27a7812 */ /* 0x000fee00078ec0ff */
[----:B------:R-:W-:Y:S01]  /*f080*/  MUFU.EX2 R117, R223 ;  /* 0x000000df00757308 */ /* 0x000fe20000000800 */
[----:B------:R-:W-:Y:S01]  /*f090*/  LOP3.LUT R112, R114, R112, RZ, 0xc0, !PT ;  /* 0x0000007072707212 */ /* 0x000fe200078ec0ff */
[----:B------:R2:W2:Y:S01]  /*f0a0*/  LDL.S16 R135, [R1+0x11c] ;  /* 0x00011c0001877983 */ /* 0x0004a20000100600 */
[--C-:B------:R-:W-:Y:S01]  /*f0b0*/  HSET2.LE.AND R104, R104, R220.reuse, PT ;  /* 0x000000dc68687233 */ /* 0x100fe20003803000 */
[----:B-1----:R-:W-:Y:S01]  /*f0c0*/  FADD.FTZ R126, R2, R126 ;  /* 0x0000007e027e7221 */ /* 0x002fe20000010000 */
[--C-:B------:R-:W-:Y:S01]  /*f0d0*/  HSET2.LE.AND R107, R0, R220.reuse, PT ;  /* 0x000000dc006b7233 */ /* 0x100fe20003803000 */
[----:B------:R1:W2:Y:S01]  /*f0e0*/  LDL.S16 R145, [R1+0x128] ;  /* 0x0001280001917983 */ /* 0x0002a20000100600 */
[----:B------:R-:W-:Y:S01]  /*f0f0*/  PRMT R114, R122, 0x5410, R228 ;  /* 0x000054107a727816 */ /* 0x000fe200000000e4 */
[----:B------:R-:W-:Y:S01]  /*f100*/  FADD.FTZ R0, R133, R119 ;  /* 0x0000007785007221 */ /* 0x000fe20000010000 */
[----:B------:R-:W-:Y:S01]  /*f110*/  LOP3.LUT R104, R113, R104, RZ, 0xc0, !PT ;  /* 0x0000006871687212 */ /* 0x000fe200078ec0ff */
[----:B------:R-:W-:Y:S01]  /*f120*/  FADD.FTZ R126, R121, R126 ;  /* 0x0000007e797e7221 */ /* 0x000fe20000010000 */
[--C-:B------:R-:W-:Y:S02]  /*f130*/  HSET2.LE.AND R113, R116, R220.reuse, PT ;  /* 0x000000dc74717233 */ /* 0x100fe40003803000 */
[----:B------:R-:W-:Y:S01]  /*f140*/  LOP3.LUT R107, R103, R107, RZ, 0xc0, !PT ;  /* 0x0000006b676b7212 */ /* 0x000fe200078ec0ff */
[----:B------:R-:W-:Y:S01]  /*f150*/  FADD.FTZ R103, R124, R0 ;  /* 0x000000007c677221 */ /* 0x000fe20000010000 */
[----:B----4-:R-:W4:Y:S01]  /*f160*/  MUFU.EX2 R136, R211 ;  /* 0x000000d300887308 */ /* 0x010f220000000800 */
[----:B------:R-:W-:Y:S02]  /*f170*/  LOP3.LUT R113, R115, R113, RZ, 0xc0, !PT ;  /* 0x0000007173717212 */ /* 0x000fe400078ec0ff */
[--C-:B------:R-:W-:Y:S01]  /*f180*/  HSET2.LE.AND R114, R114, R220.reuse, PT ;  /* 0x000000dc72727233 */ /* 0x100fe20003803000 */
[----:B------:R-:W-:Y:S01]  /*f190*/  FADD.FTZ R103, R142, R103 ;  /* 0x000000678e677221 */ /* 0x000fe20000010000 */
[----:B------:R-:W-:Y:S01]  /*f1a0*/  PRMT R0, R134, 0x5410, R138 ;  /* 0x0000541086007816 */ /* 0x000fe2000000008a */
[-C--:B---3--:R-:W-:Y:S05]  /*f1b0*/  HMMA.16816.F32 R4, R104, R108.reuse, R4 ;  /* 0x0000006c6804723c */ /* 0x088fea0000001804 */
[----:B------:R-:W-:Y:S02]  /*f1c0*/  PRMT R115, R248, 0x5410, R249 ;  /* 0x00005410f8737816 */ /* 0x000fe400000000f9 */
[----:B------:R-:W-:Y:S01]  /*f1d0*/  LOP3.LUT R114, R0, R114, RZ, 0xc0, !PT ;  /* 0x0000007200727212 */ /* 0x000fe200078ec0ff */
[----:B----4-:R-:W-:Y:S01]  /*f1e0*/  FADD.FTZ R0, R136, R123 ;  /* 0x0000007b88007221 */ /* 0x010fe20000010000 */
[----:B------:R-:W-:Y:S02]  /*f1f0*/  LOP3.LUT R115, R115, 0xff00ff, RZ, 0xc0, !PT ;  /* 0x00ff00ff73737812 */ /* 0x000fe400078ec0ff */
[----:B------:R-:W-:Y:S01]  /*f200*/  PRMT R167, R120, 0x7610, R167 ;  /* 0x0000761078a77816 */ /* 0x000fe200000000a7 */
[----:B------:R-:W-:Y:S01]  /*f210*/  FADD.FTZ R123, R117, R0 ;  /* 0x00000000757b7221 */ /* 0x000fe20000010000 */
[----:B------:R-:W-:Y:S02]  /*f220*/  PRMT R0, R143, 0x5410, R144 ;  /* 0x000054108f007816 */ /* 0x000fe40000000090 */
[--C-:B------:R-:W-:Y:S01]  /*f230*/  HSET2.LE.AND R115, R115, R220.reuse, PT ;  /* 0x000000dc73737233 */ /* 0x100fe20003803000 */
[----:B------:R-:W-:Y:S01]  /*f240*/  FADD.FTZ R123, R140, R123 ;  /* 0x0000007b8c7b7221 */ /* 0x000fe20000010000 */
[----:B------:R-:W-:Y:S02]  /*f250*/  @!P4 PRMT R167, R129, 0x5410, RZ ;  /* 0x0000541081a7c816 */ /* 0x000fe400000000ff */
[----:B------:R-:W-:Y:S01]  /*f260*/  ISETP.GT.U32.AND P4, PT, R149, UR18, PT ;  /* 0x0000001295007c0c */ /* 0x000fe2000bf84070 */
[----:B------:R-:W3:Y:S01]  /*f270*/  MUFU.EX2 R129, R230 ;  /* 0x000000e600817308 */ /* 0x000ee20000000800 */
[----:B------:R-:W-:Y:S02]  /*f280*/  LOP3.LUT R115, R0, R115, RZ, 0xc0, !PT ;  /* 0x0000007300737212 */ /* 0x000fe400078ec0ff */
[----:B------:R-:W-:Y:S02]  /*f290*/  LOP3.LUT R0, R210, UR15, R147, 0x96, !PT ;  /* 0x0000000fd2007c12 */ /* 0x000fe4000f8e9693 */
[----:B------:R-:W-:Y:S05]  /*f2a0*/  F2FP.F16.F32.PACK_AB R136, R117, R136 ;  /* 0x000000887588723e */ /* 0x000fea00000000ff */
[----:B------:R-:W-:Y:S01]  /*f2b0*/  MUFU.EX2 R147, R177 ;  /* 0x000000b100937308 */ /* 0x000fe20000000800 */
[----:B------:R-:W-:Y:S01]  /*f2c0*/  F2FP.F16.F32.PACK_AB R142, R127, R142 ;  /* 0x0000008e7f8e723e */ /* 0x000fe200000000ff */
[----:B------:R-:W-:Y:S01]  /*f2d0*/  IMAD.WIDE.U32 R154, R0, -0x2daee0ad, RZ ;  /* 0xd2511f53009a7825 */ /* 0x000fe200078e00ff */
[----:B------:R-:W-:Y:S01]  /*f2e0*/  F2FP.F16.F32.PACK_AB R0, R121, R2 ;  /* 0x000000027900723e */ /* 0x000fe200000000ff */
[C---:B------:R-:W-:Y:S06]  /*f2f0*/  HMMA.16816.F32 R8, R112.reuse, R108, R8 ;  /* 0x0000006c7008723c */ /* 0x040fec0000001808 */
[----:B------:R-:W4:Y:S01]  /*f300*/  MUFU.EX2 R2, R175 ;  /* 0x000000af00027308 */ /* 0x000f220000000800 */
[C---:B---3--:R-:W-:Y:S01]  /*f310*/  F2FP.F16.F32.PACK_AB R140, R129.reuse, R140 ;  /* 0x0000008c818c723e */ /* 0x048fe200000000ff */
[----:B------:R-:W-:Y:S01]  /*f320*/  FADD.FTZ R129, R129, R123 ;  /* 0x0000007b81817221 */ /* 0x000fe20000010000 */
[----:B------:R-:W-:Y:S01]  /*f330*/  FADD.FTZ R127, R127, R103 ;  /* 0x000000677f7f7221 */ /* 0x000fe20000010000 */
[C---:B------:R-:W-:Y:S06]  /*f340*/  PRMT R168, R0.reuse, 0x7610, R168 ;  /* 0x0000761000a87816 */ /* 0x040fec00000000a8 */
[----:B------:R-:W3:Y:S01]  /*f350*/  MUFU.EX2 R103, R176 ;  /* 0x000000b000677308 */ /* 0x000ee20000000800 */
[-C--:B------:R-:W-:Y:S03]  /*f360*/  HMMA.16816.F32 R12, R112, R110.reuse, R12 ;  /* 0x0000006e700c723c */ /* 0x080fe6000000180c */
[----:B------:R-:W-:Y:S06]  /*f370*/  PRMT R169, R0, 0x7632, R169 ;  /* 0x0000763200a97816 */ /* 0x000fec00000000a9 */
[----:B------:R-:W-:Y:S01]  /*f380*/  MUFU.EX2 R121, R241 ;  /* 0x000000f100797308 */ /* 0x000fe20000000800 */
[----:B------:R-:W-:Y:S01]  /*f390*/  F2FP.F16.F32.PACK_AB R133, R124, R133 ;  /* 0x000000857c85723e */ /* 0x000fe200000000ff */
[----:B----4-:R-:W-:Y:S01]  /*f3a0*/  FADD.FTZ R125, R2, R125 ;  /* 0x0000007d027d7221 */ /* 0x010fe20000010000 */
[----:B------:R-:W-:Y:S01]  /*f3b0*/  LOP3.LUT R124, R132, UR12, R155, 0x96, !PT ;  /* 0x0000000c847c7c12 */ /* 0x000fe2000f8e969b */
[C---:B------:R-:W-:Y:S01]  /*f3c0*/  HMMA.16816.F32 R16, R104.reuse, R110, R16 ;  /* 0x0000006e6810723c */ /* 0x040fe20000001810 */
[----:B------:R-:W-:Y:S03]  /*f3d0*/  LDSM.16.MT88.4 R108, [R212+0xa000] ;  /* 0x00a00000d46c783b */ /* 0x000fe60000004200 */
[----:B------:R-:W-:Y:S02]  /*f3e0*/  PRMT R132, R133, 0x7632, R132 ;  /* 0x0000763285847816 */ /* 0x000fe40000000084 */
[----:B---3--:R-:W-:Y:S02]  /*f3f0*/  F2FP.F16.F32.PACK_AB R2, R103, R2 ;  /* 0x000000026702723e */ /* 0x008fe400000000ff */
[----:B------:R-:W-:Y:S02]  /*f400*/  PRMT R139, R140, 0x7632, R139 ;  /* 0x000076328c8b7816 */ /* 0x000fe4000000008b */
[C---:B------:R-:W-:Y:S02]  /*f410*/  PRMT R166, R2.reuse, 0x7610, R166 ;  /* 0x0000761002a67816 */ /* 0x040fe400000000a6 */
[----:B------:R-:W-:Y:S01]  /*f420*/  PRMT R164, R2, 0x7632, R164 ;  /* 0x0000763202a47816 */ /* 0x000fe200000000a4 */
[----:B-----5:R-:W-:Y:S02]  /*f430*/  @P0 VIADD R180, R131, 0xffffffe0 ;  /* 0xffffffe083b40836 */ /* 0x020fe40000000000 */
[----:B------:R1:W3:Y:S01]  /*f440*/  LDL.S16 R131, [R1+0xf8] ;  /* 0x0000f80001837983 */ /* 0x0002e20000100600 */
[----:B--2---:R-:W-:Y:S03]  /*f450*/  @!P6 HADD2 R170, -R0.H0_H0, -RZ.H0_H0 ;  /* 0xa00000ff00aae230 */ /* 0x004fe60000000900 */
[----:B------:R-:W2:Y:S02]  /*f460*/  LDSM.16.MT88.4 R116, [R180] ;  /* 0x00000000b474783b */ /* 0x000ea40000004200 */
[----:B------:R-:W-:Y:S04]  /*f470*/  PRMT R158, R170, 0x7610, R158 ;  /* 0x00007610aa9e7816 */ /* 0x000fe8000000009e */
[----:B------:R-:W-:Y:S02]  /*f480*/  @!P6 PRMT R168, R158, 0x5410, RZ ;  /* 0x000054109ea8e816 */ /* 0x000fe400000000ff */
[----:B------:R4:W-:Y:S01]  /*f490*/  @!P6 STL.S16 [R1+0xfc], R170 ;  /* 0x0000fcaa0100e387 */ /* 0x0009e20000100600 */
[----:B------:R-:W-:Y:S01]  /*f4a0*/  ISETP.GT.U32.AND P6, PT, R141, UR18, PT ;  /* 0x000000128d007c0c */ /* 0x000fe2000bfc4070 */
[----:B------:R-:W-:Y:S02]  /*f4b0*/  IMAD.MOV.U32 R158, RZ, RZ, R150 ;  /* 0x000000ffff9e7224 */ /* 0x000fe400078e0096 */
[----:B------:R-:W-:Y:S02]  /*f4c0*/  MUFU.EX2 R150, R245 ;  /* 0x000000f500967308 */ /* 0x000fe40000000800 */
[----:B------:R-:W-:Y:S08]  /*f4d0*/  IMAD.MOV.U32 R231, RZ, RZ, R158 ;  /* 0x000000ffffe77224 */ /* 0x000ff000078e009e */
[----:B------:R-:W-:Y:S02]  /*f4e0*/  @P6 HADD2 R135, -R2.H0_H0, -RZ.H0_H0 ;  /* 0xa00000ff02876230 */ /* 0x000fe40000000900 */
[----:B----4-:R-:W-:Y:S02]  /*f4f0*/  IMAD.MOV.U32 R170, RZ, RZ, R151 ;  /* 0x000000ffffaa7224 */ /* 0x010fe400078e0097 */
[----:B------:R-:W-:Y:S02]  /*f500*/  MUFU.EX2 R151, R243 ;  /* 0x000000f300977308 */ /* 0x000fe40000000800 */
[----:B------:R-:W-:Y:S01]  /*f510*/  IMAD.MOV.U32 R235, RZ, RZ, R170 ;  /* 0x000000ffffeb7224 */ /* 0x000fe200078e00aa */
[----:B------:R-:W-:Y:S01]  /*f520*/  LOP3.LUT R170, R165, 0xff, RZ, 0xc0, !PT ;  /* 0x000000ffa5aa7812 */ /* 0x000fe200078ec0ff */
[-C--:B--2---:R-:W-:Y:S06]  /*f530*/  HMMA.16816.F32 R20, R104, R116.reuse, R20 ;  /* 0x000000746814723c */ /* 0x084fec0000001814 */
[----:B------:R-:W-:Y:S02]  /*f540*/  MUFU.EX2 R165, R232 ;  /* 0x000000e800a57308 */ /* 0x000fe40000000800 */
[C---:B------:R-:W-:Y:S04]  /*f550*/  HMMA.16816.F32 R24, R112.reuse, R116, R24 ;  /* 0x000000747018723c */ /* 0x040fe80000001818 */
[----:B------:R-:W-:Y:S04]  /*f560*/  PRMT R116, R135, 0x7610, R116 ;  /* 0x0000761087747816 */ /* 0x000fe80000000074 */
[-C--:B------:R-:W-:Y:S03]  /*f570*/  HMMA.16816.F32 R28, R112, R118.reuse, R28 ;  /* 0x00000076701c723c */ /* 0x080fe6000000181c */
[----:B------:R-:W-:Y:S05]  /*f580*/  @P6 PRMT R166, R116, 0x5410, RZ ;  /* 0x0000541074a66816 */ /* 0x000fea00000000ff */
[C---:B------:R-:W-:Y:S01]  /*f590*/  HMMA.16816.F32 R32, R104.reuse, R118, R32 ;  /* 0x000000766820723c */ /* 0x040fe20000001820 */
[----:B------:R-:W2:Y:S07]  /*f5a0*/  LDSM.16.MT88.4 R116, [R180+0x1000] ;  /* 0x00100000b474783b */ /* 0x000eae0000004200 */
[-C--:B------:R-:W-:Y:S08]  /*f5b0*/  HMMA.16816.F32 R36, R104, R108.reuse, R36 ;  /* 0x0000006c6824723c */ /* 0x080ff00000001824 */
[C---:B------:R-:W-:Y:S08]  /*f5c0*/  HMMA.16816.F32 R40, R112.reuse, R108, R40 ;  /* 0x0000006c7028723c */ /* 0x040ff00000001828 */
[-C--:B------:R-:W-:Y:S08]  /*f5d0*/  HMMA.16816.F32 R44, R112, R110.reuse, R44 ;  /* 0x0000006e702c723c */ /* 0x080ff0000000182c */
[C---:B------:R-:W-:Y:S08]  /*f5e0*/  HMMA.16816.F32 R48, R104.reuse, R110, R48 ;  /* 0x0000006e6830723c */ /* 0x040ff00000001830 */
[-C--:B--2---:R-:W-:Y:S08]  /*f5f0*/  HMMA.16816.F32 R52, R104, R116.reuse, R52 ;  /* 0x000000746834723c */ /* 0x084ff00000001834 */
[C---:B------:R-:W-:Y:S08]  /*f600*/  HMMA.16816.F32 R56, R112.reuse, R116, R56 ;  /* 0x000000747038723c */ /* 0x040ff00000001838 */
[-C--:B------:R-:W-:Y:S08]  /*f610*/  HMMA.16816.F32 R60, R112, R118.reuse, R60 ;  /* 0x00000076703c723c */ /* 0x080ff0000000183c */
[C---:B------:R-:W-:Y:S04]  /*f620*/  HMMA.16816.F32 R64, R104.reuse, R118, R64 ;  /* 0x000000766840723c */ /* 0x040fe80000001840 */
[----:B---3--:R-:W-:Y:S05]  /*f630*/  @P4 HADD2 R131, -R0.H1_H1, -RZ.H0_H0 ;  /* 0xa00000ff00834230 */ /* 0x008fea0000000d00 */
[----:B------:R2:W-:Y:S01]  /*f640*/  @P4 STL.S16 [R1+0xf8], R131 ;  /* 0x0000f88301004387 */ /* 0x0005e20000100600 */
[----:B------:R-:W-:Y:S04]  /*f650*/  PRMT R157, R131, 0x7610, R157 ;  /* 0x00007610839d7816 */ /* 0x000fe8000000009d */
[----:B------:R-:W-:Y:S02]  /*f660*/  @P4 PRMT R169, R157, 0x5410, RZ ;  /* 0x000054109da94816 */ /* 0x000fe400000000ff */
[----:B------:R-:W-:Y:S11]  /*f670*/  ISETP.LE.U32.AND P4, PT, R122, UR18, PT ;  /* 0x000000127a007c0c */ /* 0x000ff6000bf83070 */
[----:B------:R-:W-:Y:S02]  /*f680*/  @!UPT UIADD3 URZ, UPT, UPT, URZ, URZ, URZ ;  /* 0x000000fffffff290 */ /* 0x000fe4000fffe0ff */
[----:B------:R-:W-:Y:S02]  /*f690*/  @!P4 HADD2 R145, -R134.H0_H0, -RZ.H0_H0 ;  /* 0xa00000ff8691c230 */ /* 0x000fe40000000900 */
[----:B--2---:R-:W-:Y:S05]  /*f6a0*/  IMAD.WIDE.U32 R130, R130, -0x326172a9, RZ ;  /* 0xcd9e8d5782827825 */ /* 0x004fea00078e00ff */
[----:B------:R-:W-:Y:S02]  /*f6b0*/  LOP3.LUT R123, R146, UR17, R131, 0x96, !PT ;  /* 0x00000011927b7c12 */ /* 0x000fe4000f8e9683 */
[----:B------:R1:W2:Y:S01]  /*f6c0*/  LDL.S16 R146, [R1+0x118] ;  /* 0x0001180001927983 */ /* 0x0002a20000100600 */
[----:B------:R-:W-:Y:S02]  /*f6d0*/  PRMT R131, R137, 0x5410, R149 ;  /* 0x0000541089837816 */ /* 0x000fe40000000095 */
[----:B------:R-:W-:Y:S01]  /*f6e0*/  MUFU.EX2 R149, R182 ;  /* 0x000000b600957308 */ /* 0x000fe20000000800 */
[----:B------:R3:W-:Y:S01]  /*f6f0*/  @P6 STL.S16 [R1+0x11c], R135 ;  /* 0x00011c8701006387 */ /* 0x0007e20000100600 */
[----:B------:R-:W-:Y:S01]  /*f700*/  ISETP.GT.U32.AND P6, PT, R148, UR18, PT ;  /* 0x0000001294007c0c */ /* 0x000fe2000bfc4070 */
[----:B------:R-:W-:Y:S01]  /*f710*/  IMAD.WIDE.U32 R200, R123, -0x2daee0ad, RZ ;  /* 0xd2511f537bc87825 */ /* 0x000fe200078e00ff */
[----:B------:R-:W-:Y:S01]  /*f720*/  PRMT R137, R128, 0x7632, R137 ;  /* 0x0000763280897816 */ /* 0x000fe20000000089 */
[----:B------:R4:W-:Y:S01]  /*f730*/  @!P4 STL.S16 [R1+0x128], R145 ;  /* 0x000128910100c387 */ /* 0x0009e20000100600 */
[----:B------:R-:W-:Y:S01]  /*f740*/  PRMT R148, R141, 0x5410, R148 ;  /* 0x000054108d947816 */ /* 0x000fe20000000094 */
[----:B------:R-:W-:Y:S01]  /*f750*/  IMAD.WIDE.U32 R122, R124, -0x326172a9, RZ ;  /* 0xcd9e8d577c7a7825 */ /* 0x000fe200078e00ff */
[----:B------:R-:W-:Y:S02]  /*f760*/  LOP3.LUT R154, R154, UR20, R201, 0x96, !PT ;  /* 0x000000149a9a7c12 */ /* 0x000fe4000f8e96c9 */
[----:B------:R-:W-:Y:S02]  /*f770*/  PRMT R124, R145, 0x7610, R124 ;  /* 0x00007610917c7816 */ /* 0x000fe4000000007c */
[----:B------:R-:W-:Y:S01]  /*f780*/  LOP3.LUT R176, R130, UR16, R123, 0x96, !PT ;  /* 0x0000001082b07c12 */ /* 0x000fe2000f8e967b */
[----:B------:R-:W-:Y:S01]  /*f790*/  IMAD.WIDE.U32 R154, R154, -0x326172a9, RZ ;  /* 0xcd9e8d579a9a7825 */ /* 0x000fe200078e00ff */
[----:B------:R-:W5:Y:S02]  /*f7a0*/  MUFU.EX2 R123, R238 ;  /* 0x000000ee007b7308 */ /* 0x000f640000000800 */
[----:B------:R-:W-:Y:S01]  /*f7b0*/  @!P4 PRMT R134, R124, 0x5410, RZ ;  /* 0x000054107c86c816 */ /* 0x000fe200000000ff */
[----:B------:R-:W-:Y:S07]  /*f7c0*/  FADD.FTZ R124, R103, R125 ;  /* 0x0000007d677c7221 */ /* 0x000fee0000010000 */
[----:B------:R-:W-:Y:S01]  /*f7d0*/  MUFU.EX2 R130, R239 ;  /* 0x000000ef00827308 */ /* 0x000fe20000000800 */
[----:B------:R-:W-:Y:S01]  /*f7e0*/  LOP3.LUT R157, R122, UR11, R155, 0x96, !PT ;  /* 0x0000000b7a9d7c12 */ /* 0x000fe2000f8e969b */
[----:B------:R-:W-:Y:S08]  /*f7f0*/  STG.E.U16 desc[UR26][R224.64+-0x70], R134 ;  /* 0xffff9086e0007986 */ /* 0x000ff0000c10151a */
[----:B------:R-:W-:Y:S01]  /*f800*/  MUFU.EX2 R122, R179 ;  /* 0x000000b3007a7308 */ /* 0x000fe20000000800 */
[----:B------:R-:W-:Y:S02]  /*f810*/  PRMT R141, R142, 0x7632, R141 ;  /* 0x000076328e8d7816 */ /* 0x000fe4000000008d */
[----:B------:R-:W-:Y:S07]  /*f820*/  ISETP.GT.U32.AND P4, PT, R228, UR18, PT ;  /* 0x00000012e4007c0c */ /* 0x000fee000bf84070 */
[----:B---3--:R-:W3:Y:S01]  /*f830*/  MUFU.EX2 R135, R240 ;  /* 0x000000f000877308 */ /* 0x008ee20000000800 */
[----:B-----5:R-:W-:Y:S09]  /*f840*/  FADD.FTZ R108, R123, R129 ;  /* 0x000000817b6c7221 */ /* 0x020ff20000010000 */
[----:B----4-:R-:W4:Y:S10]  /*f850*/  MUFU.EX2 R145, R181 ;  /* 0x000000b500917308 */ /* 0x010f340000000800 */
[----:B------:R-:W-:Y:S10]  /*f860*/  MUFU.EX2 R129, R244 ;  /* 0x000000f400817308 */ /* 0x000ff40000000800 */
[----:B------:R5:W-:Y:S01]  /*f870*/  MUFU.EX2 R155, R236 ;  /* 0x000000ec009b7308 */ /* 0x000be20000000800 */
[----:B---3--:R-:W-:Y:S01]  /*f880*/  FADD.FTZ R103, R135, R127 ;  /* 0x0000007f87677221 */ /* 0x008fe20000010000 */
[C---:B------:R-:W-:Y:S02]  /*f890*/  F2FP.F16.F32.PACK_AB R172, R121.reuse, R135 ;  /* 0x0000008779ac723e */ /* 0x040fe400000000ff */
[----:B------:R-:W-:Y:S01]  /*f8a0*/  LOP3.LUT R127, R148, 0xff00ff, RZ, 0xc0, !PT ;  /* 0x00ff00ff947f7812 */ /* 0x000fe200078ec0ff */
[----:B------:R-:W-:Y:S01]  /*f8b0*/  FADD.FTZ R125, R121, R103 ;  /* 0x00000067797d7221 */ /* 0x000fe20000010000 */
[----:B------:R-:W-:Y:S04]  /*f8c0*/  F2FP.F16.F32.PACK_AB R103, R130, R123 ;  /* 0x0000007b8267723e */ /* 0x000fe800000000ff */
[----:B------:R-:W3:Y:S01]  /*f8d0*/  MUFU.EX2 R121, R178 ;  /* 0x000000b200797308 */ /* 0x000ee20000000800 */
[----:B----4-:R-:W-:Y:S01]  /*f8e0*/  FADD.FTZ R123, R145, R126 ;  /* 0x0000007e917b7221 */ /* 0x010fe20000010000 */
[----:B------:R-:W-:Y:S01]  /*f8f0*/  F2FP.F16.F32.PACK_AB R145, R122, R145 ;  /* 0x000000917a91723e */ /* 0x000fe200000000ff */
[----:B------:R-:W-:Y:S07]  /*f900*/  FADD.FTZ R130, R130, R108 ;  /* 0x0000006c82827221 */ /* 0x000fee0000010000 */
[----:B------:R-:W4:Y:S01]  /*f910*/  MUFU.EX2 R126, R246 ;  /* 0x000000f6007e7308 */ /* 0x000f220000000800 */
[----:B------:R-:W1:Y:S01]  /*f920*/  LDSM.16.MT88.4 R108, [R212+0xb000] ;  /* 0x00b00000d46c783b */ /* 0x000e620000004200 */
[----:B------:R-:W-:Y:S01]  /*f930*/  FADD.FTZ R123, R122, R123 ;  /* 0x0000007b7a7b7221 */ /* 0x000fe20000010000 */
[----:B------:R-:W-:Y:S01]  /*f940*/  FADD.FTZ R122, R147, R124 ;  /* 0x0000007c937a7221 */ /* 0x000fe20000010000 */
[--C-:B------:R-:W-:Y:S01]  /*f950*/  HSET2.LE.AND R127, R127, R220.reuse, PT ;  /* 0x000000dc7f7f7233 */ /* 0x100fe20003803000 */
[--C-:B------:R-:W-:Y:S01]  /*f960*/  FADD.FTZ R116, R151, R130.reuse ;  /* 0x0000008297747221 */ /* 0x100fe20000010000 */
[----:B------:R-:W-:Y:S01]  /*f970*/  PRMT R130, R120, 0x7632, R130 ;  /* 0x0000763278827816 */ /* 0x000fe20000000082 */
[----:B-----5:R-:W-:Y:S01]  /*f980*/  IMAD.MOV.U32 R236, RZ, RZ, R163 ;  /* 0x000000ffffec7224 */ /* 0x020fe200078e00a3 */
[----:B------:R-:W-:Y:S01]  /*f990*/  LOP3.LUT R163, R207, 0xff, RZ, 0xc0, !PT ;  /* 0x000000ffcfa37812 */ /* 0x000fe200078ec0ff */
[C---:B---3--:R-:W-:Y:S01]  /*f9a0*/  FADD.FTZ R122, R121.reuse, R122 ;  /* 0x0000007a797a7221 */ /* 0x048fe20000010000 */
[----:B------:R-:W-:Y:S01]  /*f9b0*/  F2FP.F16.F32.PACK_AB R147, R121, R147 ;  /* 0x000000937993723e */ /* 0x000fe200000000ff */
[----:B------:R-:W-:Y:S01]  /*f9c0*/  FADD.FTZ R121, R129, R125 ;  /* 0x0000007d81797221 */ /* 0x000fe20000010000 */
[----:B------:R-:W-:Y:S01]  /*f9d0*/  FADD.FTZ R125, R150, R116 ;  /* 0x00000074967d7221 */ /* 0x000fe20000010000 */
[C---:B----4-:R-:W-:Y:S01]  /*f9e0*/  F2FP.F16.F32.PACK_AB R129, R126.reuse, R129 ;  /* 0x000000817e81723e */ /* 0x050fe200000000ff */
[----:B------:R-:W3:Y:S01]  /*f9f0*/  LDSM.16.MT88.4 R116, [R180+0x2000] ;  /* 0x00200000b474783b */ /* 0x000ee20000004200 */
[----:B------:R-:W-:Y:S01]  /*fa00*/  FADD.FTZ R124, R126, R121 ;  /* 0x000000797e7c7221 */ /* 0x000fe20000010000 */
[--C-:B------:R-:W-:Y:S01]  /*fa10*/  HSET2.LE.AND R126, R131, R220.reuse, PT ;  /* 0x000000dc837e7233 */ /* 0x100fe20003803000 */
[----:B------:R-:W-:Y:S01]  /*fa20*/  MUFU.EX2 R121, R185 ;  /* 0x000000b900797308 */ /* 0x000fe20000000800 */
[----:B------:R-:W-:Y:S02]  /*fa30*/  LOP3.LUT R127, R2, R127, RZ, 0xc0, !PT ;  /* 0x0000007f027f7212 */ /* 0x000fe400078ec0ff */
[----:B------:R-:W-:Y:S02]  /*fa40*/  PRMT R148, R120, 0x5410, R130 ;  /* 0x0000541078947816 */ /* 0x000fe40000000082 */
[----:B------:R-:W-:Y:S05]  /*fa50*/  LOP3.LUT R126, R0, R126, RZ, 0xc0, !PT ;  /* 0x0000007e007e7212 */ /* 0x000fea00078ec0ff */
[----:B------:R-:W-:Y:S01]  /*fa60*/  MUFU.EX2 R120, R250 ;  /* 0x000000fa00787308 */ /* 0x000fe20000000800 */
[----:B------:R-:W-:Y:S02]  /*fa70*/  F2FP.F16.F32.PACK_AB R131, R150, R151 ;  /* 0x000000979683723e */ /* 0x000fe400000000ff */
[----:B------:R-:W-:Y:S07]  /*fa80*/  PRMT R135, R136, 0x7632, R135 ;  /* 0x0000763288877816 */ /* 0x000fee0000000087 */
[----:B------:R-:W-:Y:S10]  /*fa90*/  MUFU.EX2 R0, R183 ;  /* 0x000000b700007308 */ /* 0x000ff40000000800 */
[----:B------:R-:W-:Y:S10]  /*faa0*/  MUFU.EX2 R151, R188 ;  /* 0x000000bc00977308 */ /* 0x000ff40000000800 */
[----:B------:R-:W-:Y:S01]  /*fab0*/  MUFU.EX2 R150, R186 ;  /* 0x000000ba00967308 */ /* 0x000fe20000000800 */
[-C--:B-1----:R-:W-:Y:S08]  /*fac0*/  HMMA.16816.F32 R68, R104, R108.reuse, R68 ;  /* 0x0000006c6844723c */ /* 0x082ff00000001844 */
[C---:B------:R-:W-:Y:S01]  /*fad0*/  HMMA.16816.F32 R72, R112.reuse, R108, R72 ;  /* 0x0000006c7048723c */ /* 0x040fe20000001848 */
[----:B------:R-:W1:Y:S03]  /*fae0*/  MUFU.EX2 R109, R252 ;  /* 0x000000fc006d7308 */ /* 0x000e660000000800 */
[----:B------:R-:W-:Y:S04]  /*faf0*/  PRMT R108, R133, 0x5410, R132 ;  /* 0x00005410856c7816 */ /* 0x000fe80000000084 */
[-C--:B------:R-:W-:Y:S03]  /*fb00*/  HMMA.16816.F32 R76, R112, R110.reuse, R76 ;  /* 0x0000006e704c723c */ /* 0x080fe6000000184c */
[----:B-1----:R-:W-:Y:S05]  /*fb10*/  F2FP.F16.F32.PACK_AB R174, R109, R120 ;  /* 0x000000786dae723e */ /* 0x002fea00000000ff */
[C---:B------:R-:W-:Y:S01]  /*fb20*/  HMMA.16816.F32 R80, R104.reuse, R110, R80 ;  /* 0x0000006e6850723c */ /* 0x040fe20000001850 */
[----:B------:R-:W-:Y:S03]  /*fb30*/  MUFU.EX2 R111, R187 ;  /* 0x000000bb006f7308 */ /* 0x000fe60000000800 */
[----:B------:R-:W-:Y:S04]  /*fb40*/  PRMT R110, R170, 0x5410, R247 ;  /* 0x00005410aa6e7816 */ /* 0x000fe800000000f7 */
[-C--:B---3--:R-:W-:Y:S03]  /*fb50*/  HMMA.16816.F32 R84, R104, R116.reuse, R84 ;  /* 0x000000746854723c */ /* 0x088fe60000001854 */
[--C-:B------:R-:W-:Y:S05]  /*fb60*/  HSET2.LE.AND R110, R110, R220.reuse, PT ;  /* 0x000000dc6e6e7233 */ /* 0x100fea0003803000 */
[C---:B------:R-:W-:Y:S04]  /*fb70*/  HMMA.16816.F32 R88, R112.reuse, R116, R88 ;  /* 0x000000747058723c */ /* 0x040fe80000001858 */
[----:B------:R-:W-:Y:S04]  /*fb80*/  PRMT R117, R235, 0x5410, R231 ;  /* 0x00005410eb757816 */ /* 0x000fe800000000e7 */
[----:B------:R-:W-:Y:S01]  /*fb90*/  LOP3.LUT R117, R117, 0xff00ff, RZ, 0xc0, !PT ;  /* 0x00ff00ff75757812 */ /* 0x000fe200078ec0ff */
[-C--:B------:R-:W-:Y:S01]  /*fba0*/  HMMA.16816.F32 R92, R112, R118.reuse, R92 ;  /* 0x00000076705c723c */ /* 0x080fe2000000185c */
[----:B------:R-:W-:Y:S07]  /*fbb0*/  LDSM.16.MT88.4 R112, [R180+0x400] ;  /* 0x00040000b470783b */ /* 0x000fee0000004200 */
[----:B------:R-:W-:Y:S04]  /*fbc0*/  HMMA.16816.F32 R96, R104, R118, R96 ;  /* 0x000000766860723c */ /* 0x000fe80000001860 */
[----:B------:R-:W-:Y:S01]  /*fbd0*/  PRMT R104, R128, 0x5410, R137 ;  /* 0x0000541080687816 */ /* 0x000fe20000000089 */
[----:B--2---:R-:W-:Y:S05]  /*fbe0*/  @P6 HADD2 R146, -R2.H1_H1, -RZ.H0_H0 ;  /* 0xa00000ff02926230 */ /* 0x004fea0000000d00 */
[----:B------:R1:W-:Y:S01]  /*fbf0*/  @P6 STL.S16 [R1+0x118], R146 ;  /* 0x0001189201006387 */ /* 0x0003e20000100600 */
[----:B------:R-:W-:Y:S03]  /*fc00*/  PRMT R197, R146, 0x7610, R197 ;  /* 0x0000761092c57816 */ /* 0x000fe600000000c5 */
[----:B------:R3:W2:Y:S01]  /*fc10*/  LDL.S16 R183, [R1+0xe0] ;  /* 0x0000e00001b77983 */ /* 0x0006a20000100600 */
[----:B------:R-:W-:Y:S03]  /*fc20*/  @P6 PRMT R164, R197, 0x5410, RZ ;  /* 0x00005410c5a46816 */ /* 0x000fe600000000ff */
[----:B------:R3:W4:Y:S01]  /*fc30*/  LDL.S16 R182, [R1+0xdc] ;  /* 0x0000dc0001b67983 */ /* 0x0007220000100600 */
[----:B-1----:R-:W1:Y:S02]  /*fc40*/  MUFU.EX2 R146, R184 ;  /* 0x000000b800927308 */ /* 0x002e640000000800 */
[----:B-1----:R-:W-:Y:S01]  /*fc50*/  FADD.FTZ R2, R146, R123 ;  /* 0x0000007b92027221 */ /* 0x002fe20000010000 */
[C---:B------:R-:W-:Y:S07]  /*fc60*/  F2FP.F16.F32.PACK_AB R146, R121.reuse, R146 ;  /* 0x000000927992723e */ /* 0x040fee00000000ff */
[----:B------:R-:W1:Y:S01]  /*fc70*/  MUFU.EX2 R123, R251 ;  /* 0x000000fb007b7308 */ /* 0x000e620000000800 */
[----:B------:R-:W-:Y:S01]  /*fc80*/  FADD.FTZ R162, R121, R2 ;  /* 0x0000000279a27221 */ /* 0x000fe20000010000 */
[----:B------:R-:W-:Y:S01]  /*fc90*/  FADD.FTZ R2, R149, R122 ;  /* 0x0000007a95027221 */ /* 0x000fe20000010000 */
[C---:B------:R-:W-:Y:S03]  /*fca0*/  F2FP.F16.F32.PACK_AB R149, R0.reuse, R149 ;  /* 0x000000950095723e */ /* 0x040fe600000000ff */
[----:B------:R-:W-:Y:S01]  /*fcb0*/  FADD.FTZ R158, R0, R2 ;  /* 0x00000002009e7221 */ /* 0x000fe20000010000 */
[----:B------:R-:W-:Y:S05]  /*fcc0*/  PRMT R0, R163, 0x5410, R237 ;  /* 0x00005410a3007816 */ /* 0x000fea00000000ed */
[--C-:B------:R-:W-:Y:S01]  /*fcd0*/  HSET2.LE.AND R0, R0, R220.reuse, PT ;  /* 0x000000dc00007233 */ /* 0x100fe20003803000 */
[----:B-1----:R-:W-:Y:S02]  /*fce0*/  FADD.FTZ R2, R123, R124 ;  /* 0x0000007c7b027221 */ /* 0x002fe40000010000 */
[----:B------:R-:W1:Y:S02]  /*fcf0*/  MUFU.EX2 R124, R189 ;  /* 0x000000bd007c7308 */ /* 0x000e640000000800 */
[----:B------:R-:W-:Y:S02]  /*fd00*/  LOP3.LUT R108, R108, R0, RZ, 0xc0, !PT ;  /* 0x000000006c6c7212 */ /* 0x000fe400078ec0ff */
[C---:B------:R-:W-:Y:S01]  /*fd10*/  F2FP.F16.F32.PACK_AB R0, R155.reuse, R123 ;  /* 0x0000007b9b00723e */ /* 0x040fe200000000ff */
[----:B------:R-:W-:Y:S01]  /*fd20*/  FADD.FTZ R155, R155, R2 ;  /* 0x000000029b9b7221 */ /* 0x000fe20000010000 */
[----:B------:R-:W-:Y:S02]  /*fd30*/  FADD.FTZ R2, R120, R125 ;  /* 0x0000007d78027221 */ /* 0x000fe40000010000 */
[----:B------:R-:W5:Y:S02]  /*fd40*/  LDSM.16.MT88.4 R120, [R212+0x9400] ;  /* 0x00940000d478783b */ /* 0x000f640000004200 */
[----:B------:R3:W3:Y:S01]  /*fd50*/  MUFU.EX2 R125, R236 ;  /* 0x000000ec007d7308 */ /* 0x0006e20000000800 */
[----:B------:R-:W-:Y:S01]  /*fd60*/  FADD.FTZ R173, R109, R2 ;  /* 0x000000026dad7221 */ /* 0x000fe20000010000 */
[----:B------:R-:W-:Y:S01]  /*fd70*/  PRMT R109, R159, 0x5410, R160 ;  /* 0x000054109f6d7816 */ /* 0x000fe200000000a0 */
[----:B------:R-:W-:Y:S01]  /*fd80*/  FADD.FTZ R116, R165, R155 ;  /* 0x0000009ba5747221 */ /* 0x000fe20000010000 */
[----:B------:R-:W-:Y:S02]  /*fd90*/  PRMT R2, R136, 0x5410, R135 ;  /* 0x0000541088027816 */ /* 0x000fe40000000087 */
[----:B------:R-:W-:Y:S02]  /*fda0*/  LOP3.LUT R155, R196, 0xff, RZ, 0xc0, !PT ;  /* 0x000000ffc49b7812 */ /* 0x000fe400078ec0ff */
[--C-:B------:R-:W-:Y:S05]  /*fdb0*/  HSET2.LE.AND R109, R109, R220.reuse, PT ;  /* 0x000000dc6d6d7233 */ /* 0x100fea0003803000 */
[----:B------:R-:W-:Y:S01]  /*fdc0*/  LOP3.LUT R109, R2, R109, RZ, 0xc0, !PT ;  /* 0x0000006d026d7212 */ /* 0x000fe200078ec0ff */
[--C-:B------:R-:W-:Y:S01]  /*fdd0*/  FADD.FTZ R2, R151, R162.reuse ;  /* 0x000000a297027221 */ /* 0x100fe20000010000 */
[C---:B-1----:R-:W-:Y:S01]  /*fde0*/  F2FP.F16.F32.PACK_AB R151, R124.reuse, R151 ;  /* 0x000000977c97723e */ /* 0x042fe200000000ff */
[----:B---3--:R-:W1:Y:S01]  /*fdf0*/  LDC R236, c[0x0][0x448] ;  /* 0x00011200ffec7b82 */ /* 0x008e620000000800 */
[----:B------:R-:W-:Y:S01]  /*fe00*/  PRMT R162, R145, 0x7610, R162 ;  /* 0x0000761091a27816 */ /* 0x000fe200000000a2 */
[----:B------:R-:W-:Y:S01]  /*fe10*/  FADD.FTZ R175, R124, R2 ;  /* 0x000000027caf7221 */ /* 0x000fe20000010000 */
[----:B------:R-:W-:Y:S02]  /*fe20*/  PRMT R2, R142, 0x5410, R141 ;  /* 0x000054108e027816 */ /* 0x000fe4000000008d */
[----:B------:R-:W-:Y:S02]  /*fe30*/  PRMT R124, R155, 0x5410, R206 ;  /* 0x000054109b7c7816 */ /* 0x000fe400000000ce */
[----:B------:R-:W-:Y:S01]  /*fe40*/  LOP3.LUT R110, R2, R110, RZ, 0xc0, !PT ;  /* 0x0000006e026e7212 */ /* 0x000fe200078ec0ff */
[----:B------:R-:W-:Y:S01]  /*fe50*/  FADD.FTZ R2, R150, R158 ;  /* 0x0000009e96027221 */ /* 0x000fe20000010000 */
[C---:B------:R-:W-:Y:S02]  /*fe60*/  F2FP.F16.F32.PACK_AB R150, R111.reuse, R150 ;  /* 0x000000966f96723e */ /* 0x040fe400000000ff */
[--C-:B------:R-:W-:Y:S01]  /*fe70*/  HSET2.LE.AND R124, R124, R220.reuse, PT ;  /* 0x000000dc7c7c7233 */ /* 0x100fe20003803000 */
[----:B------:R-:W-:Y:S01]  /*fe80*/  FADD.FTZ R186, R111, R2 ;  /* 0x000000026fba7221 */ /* 0x000fe20000010000 */
[C---:B------:R-:W-:Y:S01]  /*fe90*/  FADD.FTZ R111, R125.reuse, R116 ;  /* 0x000000747d6f7221 */ /* 0x040fe20000010000 */
[----:B------:R-:W-:Y:S02]  /*fea0*/  PRMT R116, R140, 0x5410, R139 ;  /* 0x000054108c747816 */ /* 0x000fe4000000008b */
[----:B------:R-:W-:Y:S02]  /*feb0*/  LOP3.LUT R124, R104, R124, RZ, 0xc0, !PT ;  /* 0x0000007c687c7212 */ /* 0x000fe400078ec0ff */
[----:B------:R3:W-:Y:S01]  /*fec0*/  STL [R1+0x12c], R111 ;  /* 0x00012c6f01007387 */ /* 0x0007e20000100800 */
[----:B------:R-:W-:Y:S02]  /*fed0*/  SHF.R.U32.HI R158, RZ, 0x18, R196 ;  /* 0x00000018ff9e7819 */ /* 0x000fe400000116c4 */
[----:B------:R-:W-:Y:S01]  /*fee0*/  F2FP.F16.F32.PACK_AB R2, R125, R165 ;  /* 0x000000a57d02723e */ /* 0x000fe200000000ff */
[----:B------:R1:W4:Y:S01]  /*fef0*/  LDL.S16 R181, [R1+0xd0] ;  /* 0x0000d00001b57983 */ /* 0x0003220000100600 */
[----:B------:R-:W-:Y:S03]  /*ff00*/  PRMT R125, R171, 0x5410, R158 ;  /* 0x00005410ab7d7816 */ /* 0x000fe6000000009e */
[----:B------:R1:W4:Y:S02]  /*ff10*/  LDL.S16 R179, [R1+0xcc] ;  /* 0x0000cc0001b37983 */ /* 0x0003240000100600 */
[--C-:B------:R-:W-:Y:S02]  /*ff20*/  HSET2.LE.AND R125, R125, R220.reuse, PT ;  /* 0x000000dc7d7d7233 */ /* 0x100fe40003803000 */
[----:B------:R1:W4:Y:S03]  /*ff30*/  LDL.S16 R178, [R1+0xc8] ;  /* 0x0000c80001b27983 */ /* 0x0003260000100600 */
[----:B------:R-:W-:Y:S01]  /*ff40*/  LOP3.LUT R125, R148, R125, RZ, 0xc0, !PT ;  /* 0x0000007d947d7212 */ /* 0x000fe200078ec0ff */
[----:B------:R1:W4:Y:S01]  /*ff50*/  LDL.S16 R177, [R1+0xc0] ;  /* 0x0000c00001b17983 */ /* 0x0003220000100600 */
[--C-:B---3--:R-:W-:Y:S02]  /*ff60*/  HSET2.LE.AND R111, R117, R220.reuse, PT ;  /* 0x000000dc756f7233 */ /* 0x108fe40003803000 */
[----:B------:R-:W-:Y:S03]  /*ff70*/  LOP3.LUT R117, R157, 0xff, RZ, 0xc0, !PT ;  /* 0x000000ff9d757812 */ /* 0x000fe600078ec0ff */
[----:B------:R-:W-:Y:S02]  /*ff80*/  LOP3.LUT R111, R116, R111, RZ, 0xc0, !PT ;  /* 0x0000006f746f7212 */ /* 0x000fe400078ec0ff */
[----:B------:R-:W-:Y:S05]  /*ff90*/  ISETP.LE.U32.AND P6, PT, R117, UR18, PT ;  /* 0x0000001275007c0c */ /* 0x000fea000bfc3070 */
[-C--:B-----5:R-:W-:Y:S08]  /*ffa0*/  HMMA.16816.F32 R4, R108, R120.reuse, R4 ;  /* 0x000000786c04723c */ /* 0x0a0ff00000001804 */
[C---:B------:R-:W-:Y:S08]  /*ffb0*/  HMMA.16816.F32 R8, R124.reuse, R120, R8 ;  /* 0x000000787c08723c */ /* 0x040ff00000001808 */
[-C--:B------:R-:W-:Y:S08]  /*ffc0*/  HMMA.16816.F32 R12, R124, R122.reuse, R12 ;  /* 0x0000007a7c0c723c */ /* 0x080ff0000000180c */
[C---:B------:R-:W-:Y:S04]  /*ffd0*/  HMMA.16816.F32 R16, R108.reuse, R122, R16 ;  /* 0x0000007a6c10723c */ /* 0x040fe80000001810 */
[C---:B------:R-:W-:Y:S02]  /*ffe0*/  PRMT R122, R172.reuse, 0x7610, R122 ;  /* 0x00007610ac7a7816 */ /* 0x040fe4000000007a */
[----:B------:R-:W-:Y:S02]  /*fff0*/  PRMT R123, R172, 0x7632, R123 ;  /* 0x00007632ac7b7816 */ /* 0x000fe4000000007b */
[-C--:B------:R-:W-:Y:S08]  /*10000*/  HMMA.16816.F32 R20, R108, R112.reuse, R20 ;  /* 0x000000706c14723c */ /* 0x080ff00000001814 */
[C---:B------:R-:W-:Y:S08]  /*10010*/  HMMA.16816.F32 R24, R124.reuse, R112, R24 ;  /* 0x000000707c18723c */ /* 0x040ff00000001818 */
[-C--:B------:R-:W-:Y:S08]  /*10020*/  HMMA.16816.F32 R28, R124, R114.reuse, R28 ;  /* 0x000000727c1c723c */ /* 0x080ff0000000181c */
[C---:B------:R-:W-:Y:S04]  /*10030*/  HMMA.16816.F32 R32, R108.reuse, R114, R32 ;  /* 0x000000726c20723c */ /* 0x040fe80000001820 */
[----:B--2---:R-:W-:Y:S02]  /*10040*/  @P4 HADD2 R183, -R138.H0_H0, -RZ.H0_H0 ;  /* 0xa00000ff8ab74230 */ /* 0x004fe40000000900 */
[----:B----4-:R-:W-:Y:S03]  /*10050*/  @!P6 HADD2 R182, -R145.H0_H0, -RZ.H0_H0 ;  /* 0xa00000ff91b6e230 */ /* 0x010fe60000000900 */
[----:B------:R-:W-:Y:S01]  /*10060*/  @P4 STL.S16 [R1+0xe0], R183 ;  /* 0x0000e0b701004387 */ /* 0x000fe20000100600 */
[----:B------:R-:W-:Y:S03]  /*10070*/  PRMT R104, R183, 0x7610, R104 ;  /* 0x00007610b7687816 */ /* 0x000fe60000000068 */
[----:B------:R3:W2:Y:S01]  /*10080*/  LDL.S16 R116, [R1+0xc4] ;  /* 0x0000c40001747983 */ /* 0x0006a20000100600 */
[----:B------:R-:W-:Y:S02]  /*10090*/  @P4 PRMT R138, R104, 0x5410, RZ ;  /* 0x00005410688a4816 */ /* 0x000fe400000000ff */
[----:B------:R-:W-:Y:S01]  /*100a0*/  PRMT R120, R182, 0x7610, R120 ;  /* 0x00007610b6787816 */ /* 0x000fe20000000078 */
[----:B------:R-:W4:Y:S01]  /*100b0*/  LDSM.16.MT88.4 R104, [R212+0xa400] ;  /* 0x00a40000d468783b */ /* 0x000f220000004200 */
[----:B------:R-:W-:Y:S02]  /*100c0*/  ISETP.GT.U32.AND P4, PT, R248, UR18, PT ;  /* 0x00000012f8007c0c */ /* 0x000fe4000bf84070 */
[----:B------:R-:W-:Y:S05]  /*100d0*/  @!P6 PRMT R162, R120, 0x5410, RZ ;  /* 0x0000541078a2e816 */ /* 0x000fea00000000ff */
[----:B------:R5:W-:Y:S04]  /*100e0*/  STG.E.U16 desc[UR26][R224.64+-0x6e], R138 ;  /* 0xffff928ae0007986 */ /* 0x000be8000c10151a */
[----:B------:R1:W-:Y:S01]  /*100f0*/  @!P6 STL.S16 [R1+0xdc], R182 ;  /* 0x0000dcb60100e387 */ /* 0x0003e20000100600 */
[----:B------:R-:W-:Y:S03]  /*10100*/  ISETP.GT.U32.AND P6, PT, R249, UR18, PT ;  /* 0x00000012f9007c0c */ /* 0x000fe6000bfc4070 */
[----:B------:R3:W3:Y:S04]  /*10110*/  LDL.S16 R120, [R1+0xb8] ;  /* 0x0000b80001787983 */ /* 0x0006e80000100600 */
[----:B-----5:R2:W5:Y:S01]  /*10120*/  LDL.S16 R138, [R1+0xbc] ;  /* 0x0000bc00018a7983 */ /* 0x0205620000100600 */
[----:B-1----:R-:W-:Y:S01]  /*10130*/  MUFU.EX2 R182, R191 ;  /* 0x000000bf00b67308 */ /* 0x002fe20000000800 */
[-C--:B----4-:R-:W-:Y:S08]  /*10140*/  HMMA.16816.F32 R36, R108, R104.reuse, R36 ;  /* 0x000000686c24723c */ /* 0x090ff00000001824 */
[C---:B------:R-:W-:Y:S08]  /*10150*/  HMMA.16816.F32 R40, R124.reuse, R104, R40 ;  /* 0x000000687c28723c */ /* 0x040ff00000001828 */
[-C--:B------:R-:W-:Y:S08]  /*10160*/  HMMA.16816.F32 R44, R124, R106.reuse, R44 ;  /* 0x0000006a7c2c723c */ /* 0x080ff0000000182c */
[C---:B------:R-:W-:Y:S04]  /*10170*/  HMMA.16816.F32 R48, R108.reuse, R106, R48 ;  /* 0x0000006a6c30723c */ /* 0x040fe80000001830 */
[----:B------:R-:W-:Y:S02]  /*10180*/  @P4 HADD2 R181, -R143.H0_H0, -RZ.H0_H0 ;  /* 0xa00000ff8fb54230 */ /* 0x000fe40000000900 */
[----:B------:R-:W-:Y:S03]  /*10190*/  @P6 HADD2 R179, -R144.H0_H0, -RZ.H0_H0 ;  /* 0xa00000ff90b36230 */ /* 0x000fe60000000900 */
[----:B------:R1:W-:Y:S01]  /*101a0*/  @P4 STL.S16 [R1+0xd0], R181 ;  /* 0x0000d0b501004387 */ /* 0x0003e20000100600 */
[----:B------:R-:W-:Y:S03]  /*101b0*/  PRMT R118, R181, 0x7610, R118 ;  /* 0x00007610b5767816 */ /* 0x000fe60000000076 */
[----:B------:R-:W-:Y:S01]  /*101c0*/  @P6 STL.S16 [R1+0xcc], R179 ;  /* 0x0000ccb301006387 */ /* 0x000fe20000100600 */
[----:B------:R-:W-:Y:S02]  /*101d0*/  @P4 PRMT R143, R118, 0x5410, RZ ;  /* 0x00005410768f4816 */ /* 0x000fe400000000ff */
[----:B------:R-:W-:Y:S01]  /*101e0*/  ISETP.LE.U32.AND P4, PT, R163, UR18, PT ;  /* 0x00000012a3007c0c */ /* 0x000fe2000bf83070 */
[----:B------:R4:W4:Y:S01]  /*101f0*/  LDL.S16 R118, [R1+0xac] ;  /* 0x0000ac0001767983 */ /* 0x0009220000100600 */
[----:B------:R-:W-:Y:S01]  /*10200*/  PRMT R112, R179, 0x7610, R112 ;  /* 0x00007610b3707816 */ /* 0x000fe20000000070 */
[----:B------:R-:W-:Y:S02]  /*10210*/  @!P5 HADD2 R177, -R132.H0_H0, -RZ.H0_H0 ;  /* 0xa00000ff84b1d230 */ /* 0x000fe40000000900 */
[----:B------:R1:W-:Y:S01]  /*10220*/  STG.E.U16 desc[UR26][R194.64+-0x70], R143 ;  /* 0xffff908fc2007986 */ /* 0x0003e2000c10151a */
[----:B------:R-:W-:Y:S02]  /*10230*/  @P6 PRMT R144, R112, 0x5410, RZ ;  /* 0x0000541070906816 */ /* 0x000fe400000000ff */
[----:B------:R-:W-:Y:S01]  /*10240*/  ISETP.LE.U32.AND P6, PT, R159, UR18, PT ;  /* 0x000000129f007c0c */ /* 0x000fe2000bfc3070 */
[----:B------:R-:W1:Y:S01]  /*10250*/  LDSM.16.MT88.4 R112, [R180+0x1400] ;  /* 0x00140000b470783b */ /* 0x000e620000004200 */
[----:B------:R-:W-:Y:S03]  /*10260*/  PRMT R159, R177, 0x7610, R159 ;  /* 0x00007610b19f7816 */ /* 0x000fe6000000009f */
[----:B------:R-:W-:Y:S01]  /*10270*/  @!P4 HADD2 R178, -R133.H0_H0, -RZ.H0_H0 ;  /* 0xa00000ff85b2c230 */ /* 0x000fe20000000900 */
[----:B------:R-:W-:Y:S01]  /*10280*/  @!P5 PRMT R132, R159, 0x5410, RZ ;  /* 0x000054109f84d816 */ /* 0x000fe200000000ff */
[----:B------:R-:W-:Y:S02]  /*10290*/  IMAD.MOV.U32 R159, RZ, RZ, R156 ;  /* 0x000000ffff9f7224 */ /* 0x000fe400078e009c */
[----:B------:R-:W-:Y:S01]  /*102a0*/  STG.E.U16 desc[UR26][R194.64+-0x6e], R144 ;  /* 0xffff9290c2007986 */ /* 0x000fe2000c10151a */
[----:B------:R-:W-:Y:S01]  /*102b0*/  PRMT R171, R178, 0x7610, R171 ;  /* 0x00007610b2ab7816 */ /* 0x000fe200000000ab */
[----:B-1----:R-:W-:Y:S02]  /*102c0*/  MUFU.EX2 R181, R192 ;  /* 0x000000c000b57308 */ /* 0x002fe40000000800 */
[----:B------:R-:W-:Y:S01]  /*102d0*/  @!P4 STL.S16 [R1+0xc8], R178 ;  /* 0x0000c8b20100c387 */ /* 0x000fe20000100600 */
[----:B------:R-:W-:Y:S02]  /*102e0*/  @!P4 PRMT R133, R171, 0x5410, RZ ;  /* 0x00005410ab85c816 */ /* 0x000fe400000000ff */
[----:B------:R-:W-:Y:S01]  /*102f0*/  ISETP.LE.U32.AND P4, PT, R160, UR18, PT ;  /* 0x00000012a0007c0c */ /* 0x000fe2000bf83070 */
[----:B------:R-:W-:Y:S01]  /*10300*/  @!P5 STL.S16 [R1+0xc0], R177 ;  /* 0x0000c0b10100d387 */ /* 0x000fe20000100600 */
[----:B------:R-:W-:Y:S03]  /*10310*/  ISETP.LE.U32.AND P5, PT, R155, UR18, PT ;  /* 0x000000129b007c0c */ /* 0x000fe6000bfa3070 */
[----:B------:R-:W-:Y:S01]  /*10320*/  STG.E.U16 desc[UR26][R152.64+-0x60], R133 ;  /* 0xffffa08598007986 */ /* 0x000fe2000c10151a */
[----:B------:R-:W-:Y:S03]  /*10330*/  PRMT R143, R156, 0x7772, RZ ;  /* 0x000077729c8f7816 */ /* 0x000fe600000000ff */
[----:B------:R1:W-:Y:S01]  /*10340*/  STG.E.U16 desc[UR26][R152.64+-0x5e], R132 ;  /* 0xffffa28498007986 */ /* 0x0003e2000c10151a */
[-C--:B------:R-:W-:Y:S08]  /*10350*/  HMMA.16816.F32 R52, R108, R112.reuse, R52 ;  /* 0x000000706c34723c */ /* 0x080ff00000001834 */
[C---:B------:R-:W-:Y:S04]  /*10360*/  HMMA.16816.F32 R56, R124.reuse, R112, R56 ;  /* 0x000000707c38723c */ /* 0x040fe80000001838 */
[----:B------:R-:W-:Y:S02]  /*10370*/  LOP3.LUT R112, R161, 0xff, RZ, 0xc0, !PT ;  /* 0x000000ffa1707812 */ /* 0x000fe400078ec0ff */
[----:B-1----:R-:W-:Y:S02]  /*10380*/  PRMT R132, R129, 0x7632, R132 ;  /* 0x0000763281847816 */ /* 0x002fe40000000084 */
[-C--:B------:R-:W-:Y:S08]  /*10390*/  HMMA.16816.F32 R60, R124, R114.reuse, R60 ;  /* 0x000000727c3c723c */ /* 0x080ff0000000183c */
[C---:B------:R-:W-:Y:S04]  /*103a0*/  HMMA.16816.F32 R64, R108.reuse, R114, R64 ;  /* 0x000000726c40723c */ /* 0x040fe80000001840 */
[----:B--2---:R-:W-:Y:S05]  /*103b0*/  @!P6 HADD2 R116, -R136.H0_H0, -RZ.H0_H0 ;  /* 0xa00000ff8874e230 */ /* 0x004fea0000000900 */
[----:B------:R1:W-:Y:S01]  /*103c0*/  @!P6 STL.S16 [R1+0xc4], R116 ;  /* 0x0000c4740100e387 */ /* 0x0003e20000100600 */
[----:B------:R-:W-:Y:S03]  /*103d0*/  PRMT R148, R116, 0x7610, R148 ;  /* 0x0000761074947816 */ /* 0x000fe60000000094 */
[----:B------:R2:W2:Y:S01]  /*103e0*/  LDL.S16 R178, [R1+0xb0] ;  /* 0x0000b00001b27983 */ /* 0x0004a20000100600 */
[----:B------:R-:W-:Y:S02]  /*103f0*/  @!P6 PRMT R136, R148, 0x5410, RZ ;  /* 0x000054109488e816 */ /* 0x000fe400000000ff */
[----:B------:R-:W-:Y:S01]  /*10400*/  ISETP.LE.U32.AND P6, PT, R158, UR18, PT ;  /* 0x000000129e007c0c */ /* 0x000fe2000bfc3070 */
[----:B------:R2:W2:Y:S01]  /*10410*/  LDL.S16 R160, [R1+0xb4] ;  /* 0x0000b40001a07983 */ /* 0x0004a20000100600 */
[----:B------:R-:W-:Y:S02]  /*10420*/  PRMT R148, R156, 0x7773, RZ ;  /* 0x000077739c947816 */ /* 0x000fe400000000ff */
[----:B------:R-:W-:Y:S01]  /*10430*/  PRMT R158, R154, 0x7772, RZ ;  /* 0x000077729a9e7816 */ /* 0x000fe200000000ff */
[----:B---3--:R-:W-:Y:S05]  /*10440*/  @!P5 HADD2 R120, -R128.H0_H0, -RZ.H0_H0 ;  /* 0xa00000ff8078d230 */ /* 0x008fea0000000900 */
[----:B------:R-:W-:Y:S04]  /*10450*/  PRMT R105, R120, 0x7610, R105 ;  /* 0x0000761078697816 */ /* 0x000fe80000000069 */
[----:B------:R-:W-:Y:S02]  /*10460*/  @!P5 PRMT R128, R105, 0x5410, RZ ;  /* 0x000054106980d816 */ /* 0x000fe400000000ff */
[----:B-1----:R-:W-:Y:S04]  /*10470*/  LOP3.LUT R116, R157, 0xffff, RZ, 0xc0, !PT ;  /* 0x0000ffff9d747812 */ /* 0x002fe800078ec0ff */
[----:B------:R-:W-:Y:S01]  /*10480*/  SHF.R.U32.HI R116, RZ, 0x8, R116 ;  /* 0x00000008ff747819 */ /* 0x000fe20000011674 */
[----:B-----5:R-:W-:Y:S03]  /*10490*/  @!P4 HADD2 R138, -R135.H0_H0, -RZ.H0_H0 ;  /* 0xa00000ff878ac230 */ /* 0x020fe60000000900 */
[----:B------:R-:W-:Y:S02]  /*104a0*/  LOP3.LUT R104, R116, 0xffff, RZ, 0xc0, !PT ;  /* 0x0000ffff74687812 */ /* 0x000fe400078ec0ff */
[----:B------:R1:W-:Y:S01]  /*104b0*/  @!P4 STL.S16 [R1+0xbc], R138 ;  /* 0x0000bc8a0100c387 */ /* 0x0003e20000100600 */
[----:B------:R-:W-:Y:S03]  /*104c0*/  PRMT R119, R138, 0x7610, R119 ;  /* 0x000076108a777816 */ /* 0x000fe60000000077 */
[----:B------:R3:W-:Y:S01]  /*104d0*/  @!P5 STL.S16 [R1+0xb8], R120 ;  /* 0x0000b8780100d387 */ /* 0x0007e20000100600 */
[----:B------:R-:W-:Y:S02]  /*104e0*/  @!P4 PRMT R135, R119, 0x5410, RZ ;  /* 0x000054107787c816 */ /* 0x000fe400000000ff */
[----:B------:R-:W-:Y:S02]  /*104f0*/  ISETP.LE.U32.AND P4, PT, R170, UR18, PT ;  /* 0x00000012aa007c0c */ /* 0x000fe4000bf83070 */
[----:B------:R-:W-:Y:S02]  /*10500*/  ISETP.LE.U32.AND P5, PT, R104, UR18, PT ;  /* 0x0000001268007c0c */ /* 0x000fe4000bfa3070 */
[----:B------:R-:W5:Y:S01]  /*10510*/  LDSM.16.MT88.4 R104, [R212+0xb400] ;  /* 0x00b40000d468783b */ /* 0x000f620000004200 */
[----:B-1----:R-:W-:Y:S02]  /*10520*/  PRMT R138, R156, 0x7771, RZ ;  /* 0x000077719c8a7816 */ /* 0x002fe400000000ff */
[----:B------:R-:W-:Y:S05]  /*10530*/  PRMT R156, R154, 0x7773, RZ ;  /* 0x000077739a9c7816 */ /* 0x000fea00000000ff */
[----:B---3--:R3:W3:Y:S01]  /*10540*/  LDL.S16 R120, [R1+0xa8] ;  /* 0x0000a80001787983 */ /* 0x0086e20000100600 */
[-C--:B-----5:R-:W-:Y:S08]  /*10550*/  HMMA.16816.F32 R68, R108, R104.reuse, R68 ;  /* 0x000000686c44723c */ /* 0x0a0ff00000001844 */
[C---:B------:R-:W-:Y:S04]  /*10560*/  HMMA.16816.F32 R72, R124.reuse, R104, R72 ;  /* 0x000000687c48723c */ /* 0x040fe80000001848 */
[----:B----4-:R-:W-:Y:S01]  /*10570*/  @!P1 HADD2 R118, -R137.H0_H0, -RZ.H0_H0 ;  /* 0xa00000ff89769230 */ /* 0x010fe20000000900 */
[----:B------:R-:W-:Y:S02]  /*10580*/  SHF.R.U32.HI R104, RZ, 0x18, R157 ;  /* 0x00000018ff687819 */ /* 0x000fe4000001169d */
[----:B------:R-:W-:Y:S01]  /*10590*/  PRMT R105, R122, 0x5410, R123 ;  /* 0x000054107a697816 */ /* 0x000fe2000000007b */
[-C--:B------:R-:W-:Y:S01]  /*105a0*/  HMMA.16816.F32 R76, R124, R106.reuse, R76 ;  /* 0x0000006a7c4c723c */ /* 0x080fe2000000184c */
[----:B------:R1:W-:Y:S02]  /*105b0*/  @!P1 STL.S16 [R1+0xac], R118 ;  /* 0x0000ac7601009387 */ /* 0x0003e40000100600 */
[----:B------:R-:W-:Y:S02]  /*105c0*/  PRMT R144, R118, 0x7610, R144 ;  /* 0x0000761076907816 */ /* 0x000fe40000000090 */
[----:B------:R4:W5:Y:S02]  /*105d0*/  LDL.S16 R177, [R1+0x9c] ;  /* 0x00009c0001b17983 */ /* 0x0009640000100600 */
[----:B------:R-:W-:Y:S01]  /*105e0*/  @!P1 PRMT R137, R144, 0x5410, RZ ;  /* 0x0000541090899816 */ /* 0x000fe200000000ff */
[C---:B------:R-:W-:Y:S01]  /*105f0*/  HMMA.16816.F32 R80, R108.reuse, R106, R80 ;  /* 0x0000006a6c50723c */ /* 0x040fe20000001850 */
[----:B------:R4:W4:Y:S03]  /*10600*/  LDL.S16 R171, [R1+0x90] ;  /* 0x0000900001ab7983 */ /* 0x0009260000100600 */
[----:B------:R-:W-:Y:S02]  /*10610*/  ISETP.GT.U32.AND P1, PT, R247, UR18, PT ;  /* 0x00000012f7007c0c */ /* 0x000fe4000bf24070 */
[----:B------:R-:W-:Y:S02]  /*10620*/  PRMT R144, R154, 0x7771, RZ ;  /* 0x000077719a907816 */ /* 0x000fe400000000ff */
[----:B------:R-:W-:Y:S04]  /*10630*/  PRMT R107, R143, 0x5410, R148 ;  /* 0x000054108f6b7816 */ /* 0x000fe80000000094 */
[----:B------:R-:W-:Y:S05]  /*10640*/  LOP3.LUT R107, R107, 0xff00ff, RZ, 0xc0, !PT ;  /* 0x00ff00ff6b6b7812 */ /* 0x000fea00078ec0ff */
[--C-:B------:R-:W-:Y:S01]  /*10650*/  HSET2.LE.AND R107, R107, R220.reuse, PT ;  /* 0x000000dc6b6b7233 */ /* 0x100fe20003803000 */
[C---:B-1----:R-:W-:Y:S05]  /*10660*/  IMAD.WIDE R118, R236.reuse, -0x70, R224 ;  /* 0xffffff90ec767825 */ /* 0x042fea00078e02e0 */
[----:B------:R-:W-:Y:S04]  /*10670*/  STG.E.U16 desc[UR26][R118.64+-0x5e], R135 ;  /* 0xffffa28776007986 */ /* 0x000fe8000c10151a */
[----:B------:R1:W-:Y:S02]  /*10680*/  STG.E.U16 desc[UR26][R118.64+-0x60], R136 ;  /* 0xffffa08876007986 */ /* 0x0003e4000c10151a */
[----:B-1----:R-:W-:Y:S05]  /*10690*/  IMAD.WIDE R118, R236, 0x70, R118 ;  /* 0x00000070ec767825 */ /* 0x002fea00078e0276 */
[----:B------:R1:W-:Y:S04]  /*106a0*/  STG.E.U16 desc[UR26][R118.64+-0x60], R128 ;  /* 0xffffa08076007986 */ /* 0x0003e8000c10151a */
[----:B------:R1:W-:Y:S04]  /*106b0*/  STG.E.U16 desc[UR26][R118.64+-0x5e], R137 ;  /* 0xffffa28976007986 */ /* 0x0003e8000c10151a */
[----:B------:R-:W-:Y:S01]  /*106c0*/  STG.E.U16 desc[UR26][R194.64+-0x60], R167 ;  /* 0xffffa0a7c2007986 */ /* 0x000fe2000c10151a */
[C---:B-1----:R-:W-:Y:S04]  /*106d0*/  PRMT R128, R103.reuse, 0x7632, R128 ;  /* 0x0000763267807816 */ /* 0x042fe80000000080 */
[----:B------:R-:W-:Y:S02]  /*106e0*/  PRMT R106, R103, 0x5410, R128 ;  /* 0x00005410676a7816 */ /* 0x000fe40000000080 */
[----:B------:R-:W-:Y:S01]  /*106f0*/  PRMT R137, R145, 0x7632, R137 ;  /* 0x0000763291897816 */ /* 0x000fe20000000089 */
[----:B--2---:R-:W-:Y:S02]  /*10700*/  @!P6 HADD2 R178, -R130.H0_H0, -RZ.H0_H0 ;  /* 0xa00000ff82b2e230 */ /* 0x004fe40000000900 */
[----:B------:R-:W-:Y:S03]  /*10710*/  @!P4 HADD2 R160, -R142.H0_H0, -RZ.H0_H0 ;  /* 0xa00000ff8ea0c230 */ /* 0x000fe60000000900 */
[----:B------:R-:W-:Y:S01]  /*10720*/  @!P6 STL.S16 [R1+0xb0], R178 ;  /* 0x0000b0b20100e387 */ /* 0x000fe20000100600 */
[----:B------:R-:W-:Y:S03]  /*10730*/  PRMT R163, R178, 0x7610, R163 ;  /* 0x00007610b2a37816 */ /* 0x000fe600000000a3 */
[----:B------:R1:W-:Y:S01]  /*10740*/  @!P4 STL.S16 [R1+0xb4], R160 ;  /* 0x0000b4a00100c387 */ /* 0x0003e20000100600 */
[----:B------:R-:W-:Y:S02]  /*10750*/  @!P6 PRMT R130, R163, 0x5410, RZ ;  /* 0x00005410a382e816 */ /* 0x000fe400000000ff */
[----:B------:R-:W-:Y:S01]  /*10760*/  PRMT R134, R160, 0x7610, R134 ;  /* 0x00007610a0867816 */ /* 0x000fe20000000086 */
[----:B------:R2:W2:Y:S01]  /*10770*/  LDL.S16 R163, [R1+0x98] ;  /* 0x0000980001a37983 */ /* 0x0004a20000100600 */
[----:B------:R-:W-:Y:S02]  /*10780*/  ISETP.GT.U32.AND P6, PT, R235, UR18, PT ;  /* 0x00000012eb007c0c */ /* 0x000fe4000bfc4070 */
[----:B------:R-:W-:Y:S01]  /*10790*/  @!P4 PRMT R142, R134, 0x5410, RZ ;  /* 0x00005410868ec816 */ /* 0x000fe200000000ff */
[----:B------:R2:W2:Y:S01]  /*107a0*/  LDL.S16 R135, [R1+0x94] ;  /* 0x0000940001877983 */ /* 0x0004a20000100600 */
[----:B------:R-:W-:Y:S03]  /*107b0*/  ISETP.GT.U32.AND P4, PT, R231, UR18, PT ;  /* 0x00000012e7007c0c */ /* 0x000fe6000bf84070 */
[----:B------:R3:W-:Y:S04]  /*107c0*/  STG.E.U16 desc[UR26][R194.64+-0x5e], R130 ;  /* 0xffffa282c2007986 */ /* 0x0007e8000c10151a */
[----:B------:R-:W-:Y:S01]  /*107d0*/  STG.E.U16 desc[UR26][R152.64+-0x50], R142 ;  /* 0xffffb08e98007986 */ /* 0x000fe2000c10151a */
[----:B-1----:R-:W-:Y:S02]  /*107e0*/  IMAD.MOV.U32 R160, RZ, RZ, R154 ;  /* 0x000000ffffa07224 */ /* 0x002fe400078e009a */
[----:B------:R-:W-:Y:S05]  /*107f0*/  IMAD.WIDE.U32 R154, R222, -0x2daee0ad, RZ ;  /* 0xd2511f53de9a7825 */ /* 0x000fea00078e00ff */
[----:B------:R-:W-:Y:S02]  /*10800*/  LOP3.LUT R136, R204, UR19, R155, 0x96, !PT ;  /* 0x00000013cc887c12 */ /* 0x000fe4000f8e969b */
[----:B------:R-:W-:Y:S02]  /*10810*/  PRMT R155, R112, 0x5410, R199 ;  /* 0x00005410709b7816 */ /* 0x000fe400000000c7 */
[----:B------:R-:W-:Y:S02]  /*10820*/  PRMT R183, R154, 0x7773, RZ ;  /* 0x000077739ab77816 */ /* 0x000fe400000000ff */
[----:B---3--:R-:W-:Y:S01]  /*10830*/  PRMT R130, R131, 0x7632, R130 ;  /* 0x0000763283827816 */ /* 0x008fe20000000082 */
[----:B------:R-:W-:Y:S05]  /*10840*/  @P1 HADD2 R120, -R141.H0_H0, -RZ.H0_H0 ;  /* 0xa00000ff8d781230 */ /* 0x000fea0000000900 */
[----:B------:R1:W-:Y:S01]  /*10850*/  @P1 STL.S16 [R1+0xa8], R120 ;  /* 0x0000a87801001387 */ /* 0x0003e20000100600 */
[----:B------:R-:W-:Y:S03]  /*10860*/  PRMT R113, R120, 0x7610, R113 ;  /* 0x0000761078717816 */ /* 0x000fe60000000071 */
[----:B------:R3:W3:Y:S01]  /*10870*/  LDL.S16 R134, [R1+0x8c] ;  /* 0x00008c0001867983 */ /* 0x0006e20000100600 */
[----:B------:R-:W-:Y:S02]  /*10880*/  @P1 PRMT R141, R113, 0x5410, RZ ;  /* 0x00005410718d1816 */ /* 0x000fe400000000ff */
[----:B------:R-:W-:Y:S02]  /*10890*/  ISETP.LE.U32.AND P1, PT, R112, UR18, PT ;  /* 0x0000001270007c0c */ /* 0x000fe4000bf23070 */
[----:B------:R-:W4:Y:S08]  /*108a0*/  LDSM.16.MT88.4 R112, [R180+0x2400] ;  /* 0x00240000b470783b */ /* 0x000f300000004200 */
[----:B------:R-:W-:Y:S01]  /*108b0*/  STG.E.U16 desc[UR26][R152.64+-0x4e], R141 ;  /* 0xffffb28d98007986 */ /* 0x000fe2000c10151a */
[----:B-1----:R-:W-:Y:S02]  /*108c0*/  PRMT R120, R117, 0x5410, R116 ;  /* 0x0000541075787816 */ /* 0x002fe40000000074 */
[----:B------:R-:W-:Y:S02]  /*108d0*/  PRMT R117, R161, 0x7632, R117 ;  /* 0x00007632a1757816 */ /* 0x000fe40000000075 */
[----:B------:R-:W-:Y:S02]  /*108e0*/  SHF.R.U32.HI R116, RZ, 0x18, R161 ;  /* 0x00000018ff747819 */ /* 0x000fe400000116a1 */
[----:B------:R-:W-:Y:S02]  /*108f0*/  LOP3.LUT R117, R117, 0xff, RZ, 0xc0, !PT ;  /* 0x000000ff75757812 */ /* 0x000fe400078ec0ff */
[--C-:B------:R-:W-:Y:S01]  /*10900*/  HSET2.LE.AND R120, R120, R220.reuse, PT ;  /* 0x000000dc78787233 */ /* 0x100fe20003803000 */
[----:B-----5:R-:W-:Y:S04]  /*10910*/  @P6 HADD2 R177, -R140.H0_H0, -RZ.H0_H0 ;  /* 0xa00000ff8cb16230 */ /* 0x020fe80000000900 */
[----:B------:R-:W-:Y:S01]  /*10920*/  LOP3.LUT R120, R145, R120, RZ, 0xc0, !PT ;  /* 0x0000007891787212 */ /* 0x000fe200078ec0ff */
[----:B----4-:R-:W-:Y:S01]  /*10930*/  @P4 HADD2 R171, -R139.H0_H0, -RZ.H0_H0 ;  /* 0xa00000ff8bab4230 */ /* 0x010fe20000000900 */
[----:B------:R-:W-:Y:S01]  /*10940*/  @P6 STL.S16 [R1+0x9c], R177 ;  /* 0x00009cb101006387 */ /* 0x000fe20000100600 */
[----:B------:R-:W-:Y:S03]  /*10950*/  PRMT R170, R177, 0x7610, R170 ;  /* 0x00007610b1aa7816 */ /* 0x000fe600000000aa */
[----:B------:R-:W-:Y:S01]  /*10960*/  @P4 STL.S16 [R1+0x90], R171 ;  /* 0x000090ab01004387 */ /* 0x000fe20000100600 */
[----:B------:R-:W-:Y:S01]  /*10970*/  PRMT R133, R171, 0x7610, R133 ;  /* 0x00007610ab857816 */ /* 0x000fe20000000085 */
[-C--:B------:R-:W-:Y:S03]  /*10980*/  HMMA.16816.F32 R84, R108, R112.reuse, R84 ;  /* 0x000000706c54723c */ /* 0x080fe60000001854 */
[----:B------:R-:W-:Y:S02]  /*10990*/  @P4 PRMT R139, R133, 0x5410, RZ ;  /* 0x00005410858b4816 */ /* 0x000fe400000000ff */
[C---:B------:R-:W-:Y:S02]  /*109a0*/  ISETP.LE.U32.AND P4, PT, R117.reuse, UR18, PT ;  /* 0x0000001275007c0c */ /* 0x040fe4000bf83070 */
[----:B------:R-:W-:Y:S01]  /*109b0*/  @P6 PRMT R140, R170, 0x5410, RZ ;  /* 0x00005410aa8c6816 */ /* 0x000fe200000000ff */
[C---:B------:R-:W-:Y:S04]  /*109c0*/  HMMA.16816.F32 R88, R124.reuse, R112, R88 ;  /* 0x000000707c58723c */ /* 0x040fe80000001858 */
[----:B------:R-:W-:Y:S02]  /*109d0*/  ISETP.LE.U32.AND P6, PT, R116, UR18, PT ;  /* 0x0000001274007c0c */ /* 0x000fe4000bfc3070 */
[--C-:B------:R-:W-:Y:S02]  /*109e0*/  PRMT R133, R117, 0x5410, R116.reuse ;  /* 0x0000541075857816 */ /* 0x100fe40000000074 */
[----:B------:R-:W-:Y:S01]  /*109f0*/  PRMT R116, R157, 0x7632, R116 ;  /* 0x000076329d747816 */ /* 0x000fe20000000074 */
[-C--:B------:R-:W-:Y:S03]  /*10a00*/  HMMA.16816.F32 R92, R124, R114.reuse, R92 ;  /* 0x000000727c5c723c */ /* 0x080fe6000000185c */
[----:B------:R-:W-:Y:S02]  /*10a10*/  LOP3.LUT R116, R116, 0xff, RZ, 0xc0, !PT ;  /* 0x000000ff74747812 */ /* 0x000fe400078ec0ff */
[----:B------:R-:W-:Y:S02]  /*10a20*/  PRMT R112, R129, 0x5410, R132 ;  /* 0x0000541081707816 */ /* 0x000fe40000000084 */
[----:B------:R-:W-:Y:S01]  /*10a30*/  LOP3.LUT R124, R160, 0xff, RZ, 0xc0, !PT ;  /* 0x000000ffa07c7812 */ /* 0x000fe200078ec0ff */
[----:B------:R-:W-:Y:S04]  /*10a40*/  HMMA.16816.F32 R96, R108, R114, R96 ;  /* 0x000000726c60723c */ /* 0x000fe80000001860 */
[----:B------:R-:W-:Y:S02]  /*10a50*/  PRMT R108, R158, 0x5410, R156 ;  /* 0x000054109e6c7816 */ /* 0x000fe4000000009c */
[----:B------:R-:W-:Y:S02]  /*10a60*/  PRMT R127, R146, 0x7610, R127 ;  /* 0x00007610927f7816 */ /* 0x000fe4000000007f */
[----:B------:R-:W-:Y:S01]  /*10a70*/  PRMT R126, R149, 0x7610, R126 ;  /* 0x00007610957e7816 */ /* 0x000fe2000000007e */
[----:B--2---:R-:W-:Y:S02]  /*10a80*/  @!P1 HADD2 R163, -R122.H0_H0, -RZ.H0_H0 ;  /* 0xa00000ff7aa39230 */ /* 0x004fe40000000900 */
[----:B------:R-:W-:Y:S03]  /*10a90*/  @!P2 HADD2 R135, -R123.H0_H0, -RZ.H0_H0 ;  /* 0xa00000ff7b87a230 */ /* 0x000fe60000000900 */
[----:B------:R-:W-:Y:S01]  /*10aa0*/  @!P1 STL.S16 [R1+0x98], R163 ;  /* 0x000098a301009387 */ /* 0x000fe20000100600 */
[----:B------:R-:W-:Y:S03]  /*10ab0*/  PRMT R121, R163, 0x7610, R121 ;  /* 0x00007610a3797816 */ /* 0x000fe60000000079 */
[----:B------:R-:W-:Y:S01]  /*10ac0*/  @!P2 STL.S16 [R1+0x94], R135 ;  /* 0x000094870100a387 */ /* 0x000fe20000100600 */
[----:B------:R-:W-:Y:S02]  /*10ad0*/  @!P1 PRMT R122, R121, 0x5410, RZ ;  /* 0x00005410797a9816 */ /* 0x000fe400000000ff */
[----:B------:R-:W-:Y:S01]  /*10ae0*/  ISETP.LE.U32.AND P1, PT, R104, UR18, PT ;  /* 0x0000001268007c0c */ /* 0x000fe2000bf23070 */
[----:B------:R4:W2:Y:S01]  /*10af0*/  LDL.S16 R161, [R1+0x88] ;  /* 0x0000880001a17983 */ /* 0x0008a20000100600 */
[C---:B------:R-:W-:Y:S02]  /*10b00*/  PRMT R121, R116.reuse, 0x5410, R104 ;  /* 0x0000541074797816 */ /* 0x040fe40000000068 */
[--C-:B------:R-:W-:Y:S02]  /*10b10*/  HSET2.LE.AND R104, R155, R220.reuse, PT ;  /* 0x000000dc9b687233 */ /* 0x100fe40003803000 */
[----:B------:R-:W-:Y:S02]  /*10b20*/  PRMT R117, R135, 0x7610, R117 ;  /* 0x0000761087757816 */ /* 0x000fe40000000075 */
[--C-:B------:R-:W-:Y:S02]  /*10b30*/  HSET2.LE.AND R121, R121, R220.reuse, PT ;  /* 0x000000dc79797233 */ /* 0x100fe40003803000 */
[----:B------:R-:W-:Y:S02]  /*10b40*/  LOP3.LUT R104, R105, R104, RZ, 0xc0, !PT ;  /* 0x0000006869687212 */ /* 0x000fe400078ec0ff */
[--C-:B------:R-:W-:Y:S02]  /*10b50*/  HSET2.LE.AND R105, R133, R220.reuse, PT ;  /* 0x000000dc85697233 */ /* 0x100fe40003803000 */
[----:B------:R-:W-:Y:S02]  /*10b60*/  LOP3.LUT R133, R159, 0xff, RZ, 0xc0, !PT ;  /* 0x000000ff9f857812 */ /* 0x000fe400078ec0ff */
[----:B------:R-:W-:Y:S02]  /*10b70*/  @!P2 PRMT R123, R117, 0x5410, RZ ;  /* 0x00005410757ba816 */ /* 0x000fe400000000ff */
[----:B------:R-:W-:Y:S01]  /*10b80*/  ISETP.LE.U32.AND P2, PT, R116, UR18, PT ;  /* 0x0000001274007c0c */ /* 0x000fe2000bf43070 */
[----:B------:R-:W-:Y:S01]  /*10b90*/  IMAD.WIDE R116, R236, -0x70, R118 ;  /* 0xffffff90ec747825 */ /* 0x000fe200078e0276 */
[----:B------:R-:W-:Y:S02]  /*10ba0*/  LOP3.LUT R105, R106, R105, RZ, 0xc0, !PT ;  /* 0x000000696a697212 */ /* 0x000fe400078ec0ff */
[----:B------:R-:W-:Y:S02]  /*10bb0*/  PRMT R106, R133, 0x5410, R138 ;  /* 0x00005410856a7816 */ /* 0x000fe4000000008a */
[----:B------:R-:W-:Y:S01]  /*10bc0*/  STG.E.U16 desc[UR26][R116.64+-0x50], R140 ;  /* 0xffffb08c74007986 */ /* 0x000fe2000c10151a */
[----:B------:R-:W-:Y:S02]  /*10bd0*/  LOP3.LUT R121, R147, R121, RZ, 0xc0, !PT ;  /* 0x0000007993797212 */ /* 0x000fe400078ec0ff */
[--C-:B------:R-:W-:Y:S01]  /*10be0*/  HSET2.LE.AND R106, R106, R220.reuse, PT ;  /* 0x000000dc6a6a7233 */ /* 0x100fe20003803000 */
[----:B------:R-:W-:Y:S04]  /*10bf0*/  STG.E.U16 desc[UR26][R116.64+-0x4e], R139 ;  /* 0xffffb28b74007986 */ /* 0x000fe8000c10151a */
[----:B------:R-:W-:Y:S02]  /*10c00*/  LOP3.LUT R106, R112, R106, RZ, 0xc0, !PT ;  /* 0x0000006a706a7212 */ /* 0x000fe400078ec0ff */
[----:B------:R-:W-:Y:S04]  /*10c10*/  PRMT R112, R131, 0x5410, R130 ;  /* 0x0000541083707816 */ /* 0x000fe80000000082 */
[----:B------:R-:W-:Y:S01]  /*10c20*/  LOP3.LUT R107, R112, R107, RZ, 0xc0, !PT ;  /* 0x0000006b706b7212 */ /* 0x000fe200078ec0ff */
[----:B---3--:R-:W-:Y:S05]  /*10c30*/  @!P5 HADD2 R134, -R145.H1_H1, -RZ.H0_H0 ;  /* 0xa00000ff9186d230 */ /* 0x008fea0000000d00 */
[----:B------:R1:W-:Y:S01]  /*10c40*/  @!P5 STL.S16 [R1+0x8c], R134 ;  /* 0x00008c860100d387 */ /* 0x0003e20000100600 */
[----:B------:R-:W-:Y:S03]  /*10c50*/  PRMT R165, R134, 0x7610, R165 ;  /* 0x0000761086a57816 */ /* 0x000fe600000000a5 */
[----:B------:R4:W3:Y:S01]  /*10c60*/  LDL.S16 R167, [R1+0x84] ;  /* 0x0000840001a77983 */ /* 0x0008e20000100600 */
[----:B------:R-:W-:Y:S02]  /*10c70*/  @!P5 PRMT R137, R165, 0x5410, RZ ;  /* 0x00005410a589d816 */ /* 0x000fe400000000ff */
[----:B------:R-:W-:Y:S01]  /*10c80*/  ISETP.LE.U32.AND P5, PT, R124, UR18, PT ;  /* 0x000000127c007c0c */ /* 0x000fe2000bfa3070 */
[C---:B-1----:R-:W-:Y:S02]  /*10c90*/  IMAD.WIDE R134, R236.reuse, 0x70, R116 ;  /* 0x00000070ec867825 */ /* 0x042fe400078e0274 */
[----:B------:R-:W1:Y:S02]  /*10ca0*/  LDSM.16.MT88.4 R116, [R212+0x9800] ;  /* 0x00980000d474783b */ /* 0x000e640000004200 */
[----:B------:R-:W-:Y:S06]  /*10cb0*/  IMAD.WIDE R112, R236, -0x70, R134 ;  /* 0xffffff90ec707825 */ /* 0x000fec00078e0286 */
[----:B------:R-:W-:Y:S04]  /*10cc0*/  STG.E.U16 desc[UR26][R134.64+-0x50], R168 ;  /* 0xffffb0a886007986 */ /* 0x000fe8000c10151a */
[----:B------:R-:W-:Y:S04]  /*10cd0*/  STG.E.U16 desc[UR26][R134.64+-0x4e], R169 ;  /* 0xffffb2a986007986 */ /* 0x000fe8000c10151a */
[----:B------:R-:W-:Y:S04]  /*10ce0*/  STG.E.U16 desc[UR26][R194.64+-0x50], R166 ;  /* 0xffffb0a6c2007986 */ /* 0x000fe8000c10151a */
[----:B------:R-:W-:Y:S04]  /*10cf0*/  STG.E.U16 desc[UR26][R194.64+-0x4e], R164 ;  /* 0xffffb2a4c2007986 */ /* 0x000fe8000c10151a */
[----:B------:R5:W-:Y:S04]  /*10d00*/  STG.E.U16 desc[UR26][R152.64+-0x40], R122 ;  /* 0xffffc07a98007986 */ /* 0x000be8000c10151a */
[----:B------:R4:W-:Y:S01]  /*10d10*/  STG.E.U16 desc[UR26][R152.64+-0x3e], R123 ;  /* 0xffffc27b98007986 */ /* 0x0009e2000c10151a */
[-C--:B-1----:R-:W-:Y:S05]  /*10d20*/  HMMA.16816.F32 R4, R104, R116.reuse, R4 ;  /* 0x000000746804723c */ /* 0x082fea0000001804 */
[----:B-----5:R-:W-:Y:S01]  /*10d30*/  PRMT R122, R124, 0x5410, R144 ;  /* 0x000054107c7a7816 */ /* 0x020fe20000000090 */
[----:B------:R-:W-:Y:S01]  /*10d40*/  IMAD.WIDE R124, R236, 0x70, R112 ;  /* 0x00000070ec7c7825 */ /* 0x000fe200078e0270 */
[----:B----4-:R-:W-:Y:S02]  /*10d50*/  LOP3.LUT R123, R108, 0xff00ff, RZ, 0xc0, !PT ;  /* 0x00ff00ff6c7b7812 */ /* 0x010fe400078ec0ff */
[----:B------:R-:W1:Y:S01]  /*10d60*/  LDSM.16.MT88.4 R108, [R180+0x800] ;  /* 0x00080000b46c783b */ /* 0x000e620000004200 */
[--C-:B------:R-:W-:Y:S02]  /*10d70*/  HSET2.LE.AND R122, R122, R220.reuse, PT ;  /* 0x000000dc7a7a7233 */ /* 0x100fe40003803000 */
[--C-:B------:R-:W-:Y:S03]  /*10d80*/  HSET2.LE.AND R123, R123, R220.reuse, PT ;  /* 0x000000dc7b7b7233 */ /* 0x100fe60003803000 */
[----:B------:R-:W-:Y:S02]  /*10d90*/  LOP3.LUT R122, R146, R122, RZ, 0xc0, !PT ;  /* 0x0000007a927a7212 */ /* 0x000fe400078ec0ff */
[----:B------:R-:W-:Y:S07]  /*10da0*/  LOP3.LUT R123, R149, R123, RZ, 0xc0, !PT ;  /* 0x0000007b957b7212 */ /* 0x000fee00078ec0ff */
[C---:B------:R-:W-:Y:S04]  /*10db0*/  HMMA.16816.F32 R8, R120.reuse, R116, R8 ;  /* 0x000000747808723c */ /* 0x040fe80000001808 */
[----:B------:R-:W-:Y:S04]  /*10dc0*/  IMAD.WIDE.U32 R116, R176, -0x2daee0ad, RZ ;  /* 0xd2511f53b0747825 */ /* 0x000fe800078e00ff */
[-C--:B------:R-:W-:Y:S08]  /*10dd0*/  HMMA.16816.F32 R12, R120, R118.reuse, R12 ;  /* 0x00000076780c723c */ /* 0x080ff0000000180c */
[C---:B------:R-:W-:Y:S04]  /*10de0*/  HMMA.16816.F32 R16, R104.reuse, R118, R16 ;  /* 0x000000766810723c */ /* 0x040fe80000001810 */
[----:B------:R-:W-:Y:S04]  /*10df0*/  LOP3.LUT R118, R200, UR19, R117, 0x96, !PT ;  /* 0x00000013c8767c12 */ /* 0x000fe8000f8e9675 */
[-C--:B-1----:R-:W-:Y:S08]  /*10e00*/  HMMA.16816.F32 R20, R104, R108.reuse, R20 ;  /* 0x0000006c6814723c */ /* 0x082ff00000001814 */
[C---:B------:R-:W-:Y:S08]  /*10e10*/  HMMA.16816.F32 R24, R120.reuse, R108, R24 ;  /* 0x0000006c7818723c */ /* 0x040ff00000001818 */
[-C--:B------:R-:W-:Y:S08]  /*10e20*/  HMMA.16816.F32 R28, R120, R110.reuse, R28 ;  /* 0x0000006e781c723c */ /* 0x080ff0000000181c */
[C---:B------:R-:W-:Y:S04]  /*10e30*/  HMMA.16816.F32 R32, R104.reuse, R110, R32 ;  /* 0x0000006e6820723c */ /* 0x040fe80000001820 */
[----:B--2---:R-:W-:Y:S05]  /*10e40*/  @!P4 HADD2 R161, -R103.H0_H0, -RZ.H0_H0 ;  /* 0xa00000ff67a1c230 */ /* 0x004fea0000000900 */
[----:B------:R1:W-:Y:S01]  /*10e50*/  @!P4 STL.S16 [R1+0x88], R161 ;  /* 0x000088a10100c387 */ /* 0x0003e20000100600 */
[----:B------:R-:W-:Y:S03]  /*10e60*/  PRMT R157, R161, 0x7610, R157 ;  /* 0x00007610a19d7816 */ /* 0x000fe6000000009d */
[----:B------:R4:W2:Y:S01]  /*10e70*/  LDL.S16 R163, [R1+0x80] ;  /* 0x0000800001a37983 */ /* 0x0008a20000100600 */
[----:B------:R-:W-:Y:S02]  /*10e80*/  @!P4 PRMT R103, R157, 0x5410, RZ ;  /* 0x000054109d67c816 */ /* 0x000fe400000000ff */
[----:B------:R-:W-:Y:S01]  /*10e90*/  ISETP.GT.U32.AND P4, PT, R138, UR18, PT ;  /* 0x000000128a007c0c */ /* 0x000fe2000bf84070 */
[----:B------:R4:W5:Y:S04]  /*10ea0*/  LDL.S16 R159, [R1+0x7c] ;  /* 0x00007c00019f7983 */ /* 0x0009680000100600 */
[----:B------:R4:W4:Y:S04]  /*10eb0*/  LDL.S16 R157, [R1+0x74] ;  /* 0x00007400019d7983 */ /* 0x0009280000100600 */
[----:B------:R3:W-:Y:S04]  /*10ec0*/  STG.E.U16 desc[UR26][R112.64+-0x40], R103 ;  /* 0xffffc06770007986 */ /* 0x0007e8000c10151a */
[----:B-1----:R1:W4:Y:S01]  /*10ed0*/  LDL.S16 R161, [R1+0x78] ;  /* 0x0000780001a17983 */ /* 0x0023220000100600 */
[----:B---3--:R-:W-:Y:S04]  /*10ee0*/  LOP3.LUT R103, R136, 0xffff, RZ, 0xc0, !PT ;  /* 0x0000ffff88677812 */ /* 0x008fe800078ec0ff */
[--C-:B------:R-:W-:Y:S02]  /*10ef0*/  SHF.R.U32.HI R172, RZ, 0x8, R103.reuse ;  /* 0x00000008ffac7819 */ /* 0x100fe40000011667 */
[----:B------:R-:W-:Y:S01]  /*10f00*/  PRMT R103, R147, 0x7632, R103 ;  /* 0x0000763293677816 */ /* 0x000fe20000000067 */
[----:B------:R-:W-:Y:S05]  /*10f10*/  @!P6 HADD2 R167, -R128.H0_H0, -RZ.H0_H0 ;  /* 0xa00000ff80a7e230 */ /* 0x000fea0000000900 */
[----:B------:R-:W-:Y:S01]  /*10f20*/  @!P6 STL.S16 [R1+0x84], R167 ;  /* 0x000084a70100e387 */ /* 0x000fe20000100600 */
[----:B------:R-:W-:Y:S03]  /*10f30*/  PRMT R115, R167, 0x7610, R115 ;  /* 0x00007610a7737816 */ /* 0x000fe60000000073 */
[----:B------:R1:W3:Y:S01]  /*10f40*/  LDL.S16 R135, [R1+0x70] ;  /* 0x0000700001877983 */ /* 0x0002e20000100600 */
[----:B------:R-:W-:Y:S02]  /*10f50*/  @!P6 PRMT R128, R115, 0x5410, RZ ;  /* 0x000054107380e816 */ /* 0x000fe400000000ff */
[----:B------:R-:W-:Y:S01]  /*10f60*/  ISETP.LE.U32.AND P6, PT, R133, UR18, PT ;  /* 0x0000001285007c0c */ /* 0x000fe2000bfc3070 */
[----:B------:R1:W3:Y:S04]  /*10f70*/  LDL.S16 R134, [R1+0x6c] ;  /* 0x00006c0001867983 */ /* 0x0002e80000100600 */
[----:B------:R1:W-:Y:S04]  /*10f80*/  STG.E.U16 desc[UR26][R112.64+-0x3e], R128 ;  /* 0xffffc28070007986 */ /* 0x0003e8000c10151a */
[----:B------:R-:W-:Y:S04]  /*10f90*/  STG.E.U16 desc[UR26][R124.64+-0x40], R162 ;  /* 0xffffc0a27c007986 */ /* 0x000fe8000c10151a */
[----:B------:R1:W-:Y:S02]  /*10fa0*/  STG.E.U16 desc[UR26][R124.64+-0x3e], R137 ;  /* 0xffffc2897c007986 */ /* 0x0003e4000c10151a */
[----:B-1----:R-:W-:Y:S01]  /*10fb0*/  LOP3.LUT R112, R172, 0xffff, RZ, 0xc0, !PT ;  /* 0x0000ffffac707812 */ /* 0x002fe200078ec0ff */
[----:B------:R-:W-:Y:S02]  /*10fc0*/  IMAD.MOV.U32 R137, RZ, RZ, R116 ;  /* 0x000000ffff897224 */ /* 0x000fe400078e0074 */
[C---:B--2---:R-:W-:Y:S02]  /*10fd0*/  @!P2 HADD2 R163, -R147.reuse.H0_H0, -RZ.H0_H0 ;  /* 0xa00000ff93a3a230 */ /* 0x044fe40000000900 */
[----:B-----5:R-:W-:Y:S03]  /*10fe0*/  @!P1 HADD2 R159, -R147.H1_H1, -RZ.H0_H0 ;  /* 0xa00000ff939f9230 */ /* 0x020fe60000000d00 */
[----:B------:R-:W-:Y:S01]  /*10ff0*/  @!P2 STL.S16 [R1+0x80], R163 ;  /* 0x000080a30100a387 */ /* 0x000fe20000100600 */
[----:B------:R-:W-:Y:S01]  /*11000*/  PRMT R114, R163, 0x7610, R114 ;  /* 0x00007610a3727816 */ /* 0x000fe20000000072 */
[----:B----4-:R-:W-:Y:S02]  /*11010*/  @!P6 HADD2 R157, -R129.H0_H0, -RZ.H0_H0 ;  /* 0xa00000ff819de230 */ /* 0x010fe40000000900 */
[----:B------:R1:W-:Y:S01]  /*11020*/  @!P1 STL.S16 [R1+0x7c], R159 ;  /* 0x00007c9f01009387 */ /* 0x0003e20000100600 */
[----:B------:R-:W-:Y:S02]  /*11030*/  PRMT R113, R159, 0x7610, R113 ;  /* 0x000076109f717816 */ /* 0x000fe40000000071 */
[----:B------:R-:W-:Y:S02]  /*11040*/  @!P2 PRMT R147, R114, 0x5410, RZ ;  /* 0x000054107293a816 */ /* 0x000fe400000000ff */
[----:B------:R-:W-:Y:S02]  /*11050*/  PRMT R133, R157, 0x7610, R133 ;  /* 0x000076109d857816 */ /* 0x000fe40000000085 */
[----:B------:R-:W-:Y:S01]  /*11060*/  ISETP.GT.U32.AND P2, PT, R143, UR18, PT ;  /* 0x000000128f007c0c */ /* 0x000fe2000bf44070 */
[----:B------:R-:W-:Y:S01]  /*11070*/  STG.E.U16 desc[UR26][R194.64+-0x40], R147 ;  /* 0xffffc093c2007986 */ /* 0x000fe2000c10151a */
[----:B------:R-:W-:Y:S02]  /*11080*/  @!P6 PRMT R129, R133, 0x5410, RZ ;  /* 0x000054108581e816 */ /* 0x000fe400000000ff */
[----:B------:R-:W-:Y:S01]  /*11090*/  @!P1 PRMT R103, R113, 0x5410, RZ ;  /* 0x0000541071679816 */ /* 0x000fe200000000ff */
[----:B------:R-:W-:Y:S01]  /*110a0*/  @!P5 HADD2 R161, -R146.H0_H0, -RZ.H0_H0 ;  /* 0xa00000ff92a1d230 */ /* 0x000fe20000000900 */
[----:B------:R-:W-:Y:S02]  /*110b0*/  ISETP.LE.U32.AND P1, PT, R112, UR18, PT ;  /* 0x0000001270007c0c */ /* 0x000fe4000bf23070 */
[----:B------:R-:W2:Y:S01]  /*110c0*/  LDSM.16.MT88.4 R112, [R212+0xa800] ;  /* 0x00a80000d470783b */ /* 0x000ea20000004200 */
[----:B------:R-:W-:Y:S02]  /*110d0*/  PRMT R133, R116, 0x7773, RZ ;  /* 0x0000777374857816 */ /* 0x000fe400000000ff */
[----:B------:R-:W-:Y:S04]  /*110e0*/  PRMT R145, R161, 0x7610, R145 ;  /* 0x00007610a1917816 */ /* 0x000fe80000000091 */
[----:B------:R-:W-:Y:S01]  /*110f0*/  @!P5 PRMT R127, R145, 0x5410, RZ ;  /* 0x00005410917fd816 */ /* 0x000fe200000000ff */
[----:B------:R4:W-:Y:S04]  /*11100*/  STG.E.U16 desc[UR26][R194.64+-0x3e], R103 ;  /* 0xffffc267c2007986 */ /* 0x0009e8000c10151a */
[----:B-1----:R1:W5:Y:S04]  /*11110*/  LDL.S16 R159, [R1+0x68] ;  /* 0x00006800019f7983 */ /* 0x0023680000100600 */
[----:B------:R-:W-:Y:S01]  /*11120*/  @!P5 STL.S16 [R1+0x78], R161 ;  /* 0x000078a10100d387 */ /* 0x000fe20000100600 */
[----:B------:R-:W-:Y:S03]  /*11130*/  ISETP.GT.U32.AND P5, PT, R148, UR18, PT ;  /* 0x0000001294007c0c */ /* 0x000fe6000bfa4070 */
[----:B------:R1:W-:Y:S01]  /*11140*/  @!P6 STL.S16 [R1+0x74], R157 ;  /* 0x0000749d0100e387 */ /* 0x0003e20000100600 */
[----:B------:R-:W-:Y:S03]  /*11150*/  ISETP.GT.U32.AND P6, PT, R144, UR18, PT ;  /* 0x0000001290007c0c */ /* 0x000fe6000bfc4070 */
[----:B------:R5:W5:Y:S04]  /*11160*/  LDL.S16 R145, [R1+0x40] ;  /* 0x0000400001917983 */ /* 0x000b680000100600 */
[----:B------:R5:W5:Y:S04]  /*11170*/  LDL.S16 R119, [R1+0x3c] ;  /* 0x00003c0001777983 */ /* 0x000b680000100600 */
[----:B------:R1:W-:Y:S01]  /*11180*/  STG.E.U16 desc[UR26][R152.64+-0x30], R129 ;  /* 0xffffd08198007986 */ /* 0x0003e2000c10151a */
[----:B---3--:R-:W-:Y:S01]  /*11190*/  @P4 HADD2 R135, -R132.H0_H0, -RZ.H0_H0 ;  /* 0xa00000ff84874230 */ /* 0x008fe20000000900 */
[----:B----4-:R-:W-:Y:S01]  /*111a0*/  LOP3.LUT R103, R118, 0xffff, RZ, 0xc0, !PT ;  /* 0x0000ffff76677812 */ /* 0x010fe200078ec0ff */
[----:B------:R-:W-:Y:S03]  /*111b0*/  @P2 HADD2 R134, -R131.H0_H0, -RZ.H0_H0 ;  /* 0xa00000ff83862230 */ /* 0x000fe60000000900 */
[----:B------:R-:W-:Y:S01]  /*111c0*/  PRMT R148, R135, 0x7610, R148 ;  /* 0x0000761087947816 */ /* 0x000fe20000000094 */
[-C--:B--2---:R-:W-:Y:S03]  /*111d0*/  HMMA.16816.F32 R36, R104, R112.reuse, R36 ;  /* 0x000000706824723c */ /* 0x084fe60000001824 */
[----:B------:R-:W-:Y:S01]  /*111e0*/  PRMT R144, R134, 0x7610, R144 ;  /* 0x0000761086907816 */ /* 0x000fe20000000090 */
[----:B-1----:R3:W2:Y:S01]  /*111f0*/  LDL.S16 R157, [R1+0x44] ;  /* 0x00004400019d7983 */ /* 0x0026a20000100600 */
[----:B------:R-:W-:Y:S02]  /*11200*/  @P4 PRMT R132, R148, 0x5410, RZ ;  /* 0x0000541094844816 */ /* 0x000fe400000000ff */
[----:B------:R-:W-:Y:S01]  /*11210*/  @P2 PRMT R131, R144, 0x5410, RZ ;  /* 0x0000541090832816 */ /* 0x000fe200000000ff */
[----:B------:R1:W-:Y:S01]  /*11220*/  @P4 STL.S16 [R1+0x70], R135 ;  /* 0x0000708701004387 */ /* 0x0003e20000100600 */
[----:B------:R-:W-:Y:S01]  /*11230*/  ISETP.GT.U32.AND P4, PT, R158, UR18, PT ;  /* 0x000000129e007c0c */ /* 0x000fe2000bf84070 */
[C---:B------:R-:W-:Y:S02]  /*11240*/  HMMA.16816.F32 R40, R120.reuse, R112, R40 ;  /* 0x000000707828723c */ /* 0x040fe40000001828 */
[----:B------:R4:W-:Y:S02]  /*11250*/  @P2 STL.S16 [R1+0x6c], R134 ;  /* 0x00006c8601002387 */ /* 0x0009e40000100600 */
[----:B------:R-:W-:Y:S02]  /*11260*/  ISETP.GT.U32.AND P2, PT, R156, UR18, PT ;  /* 0x000000129c007c0c */ /* 0x000fe4000bf44070 */
[----:B------:R-:W-:Y:S01]  /*11270*/  STG.E.U16 desc[UR26][R152.64+-0x2e], R132 ;  /* 0xffffd28498007986 */ /* 0x000fe2000c10151a */
[----:B------:R-:W-:Y:S01]  /*11280*/  SHF.R.U32.HI R176, RZ, 0x8, R103 ;  /* 0x00000008ffb07819 */ /* 0x000fe20000011667 */
[-C--:B------:R-:W-:Y:S03]  /*11290*/  HMMA.16816.F32 R44, R120, R114.reuse, R44 ;  /* 0x00000072782c723c */ /* 0x080fe6000000182c */
[----:B------:R-:W-:Y:S02]  /*112a0*/  LOP3.LUT R103, R176, 0xffff, RZ, 0xc0, !PT ;  /* 0x0000ffffb0677812 */ /* 0x000fe400078ec0ff */
[----:B------:R-:W-:Y:S03]  /*112b0*/  LOP3.LUT R129, R136, 0xff, RZ, 0xc0, !PT ;  /* 0x000000ff88817812 */ /* 0x000fe600078ec0ff */
[C---:B------:R-:W-:Y:S04]  /*112c0*/  HMMA.16816.F32 R48, R104.reuse, R114, R48 ;  /* 0x000000726830723c */ /* 0x040fe80000001830 */
[----:B------:R-:W-:Y:S02]  /*112d0*/  PRMT R172, R129, 0x5410, R172 ;  /* 0x0000541081ac7816 */ /* 0x000fe400000000ac */
[C---:B-1----:R-:W-:Y:S03]  /*112e0*/  PRMT R135, R116.reuse, 0x7771, RZ ;  /* 0x0000777174877816 */ /* 0x042fe600000000ff */
[--C-:B------:R-:W-:Y:S02]  /*112f0*/  HSET2.LE.AND R172, R172, R220.reuse, PT ;  /* 0x000000dcacac7233 */ /* 0x100fe40003803000 */
[----:B----4-:R-:W-:Y:S01]  /*11300*/  PRMT R134, R116, 0x7772, RZ ;  /* 0x0000777274867816 */ /* 0x010fe200000000ff */
[----:B------:R-:W-:Y:S01]  /*11310*/  IMAD.WIDE R116, R236, -0x70, R124 ;  /* 0xffffff90ec747825 */ /* 0x000fe200078e027c */
[----:B------:R-:W-:Y:S02]  /*11320*/  PRMT R124, R136, 0x7632, R124 ;  /* 0x00007632887c7816 */ /* 0x000fe4000000007c */
[----:B------:R-:W-:Y:S02]  /*11330*/  SHF.R.U32.HI R136, RZ, 0x18, R136 ;  /* 0x00000018ff887819 */ /* 0x000fe40000011688 */
[----:B------:R-:W-:Y:S01]  /*11340*/  STG.E.U16 desc[UR26][R116.64+-0x30], R131 ;  /* 0xffffd08374007986 */ /* 0x000fe2000c10151a */
[----:B------:R-:W-:Y:S04]  /*11350*/  PRMT R179, R134, 0x5410, R133 ;  /* 0x0000541086b37816 */ /* 0x000fe80000000085 */
[----:B------:R-:W-:Y:S05]  /*11360*/  LOP3.LUT R179, R179, 0xff00ff, RZ, 0xc0, !PT ;  /* 0x00ff00ffb3b37812 */ /* 0x000fea00078ec0ff */
[--C-:B------:R-:W-:Y:S01]  /*11370*/  HSET2.LE.AND R179, R179, R220.reuse, PT ;  /* 0x000000dcb3b37233 */ /* 0x100fe20003803000 */
[----:B-----5:R-:W-:Y:S05]  /*11380*/  @P5 HADD2 R159, -R130.H0_H0, -RZ.H0_H0 ;  /* 0xa00000ff829f5230 */ /* 0x020fea0000000900 */
[----:B------:R-:W-:Y:S01]  /*11390*/  @P5 STL.S16 [R1+0x68], R159 ;  /* 0x0000689f01005387 */ /* 0x000fe20000100600 */
[----:B------:R-:W-:Y:S04]  /*113a0*/  PRMT R108, R159, 0x7610, R108 ;  /* 0x000076109f6c7816 */ /* 0x000fe8000000006c */
[----:B------:R-:W-:Y:S02]  /*113b0*/  @P5 PRMT R130, R108, 0x5410, RZ ;  /* 0x000054106c825816 */ /* 0x000fe400000000ff */
[----:B------:R-:W1:Y:S01]  /*113c0*/  LDSM.16.MT88.4 R108, [R180+0x1800] ;  /* 0x00180000b46c783b */ /* 0x000e620000004200 */
[C---:B------:R-:W-:Y:S01]  /*113d0*/  @P4 HADD2 R145, -R149.reuse.H0_H0, -RZ.H0_H0 ;  /* 0xa00000ff95914230 */ /* 0x040fe20000000900 */
[----:B------:R-:W-:Y:S01]  /*113e0*/  ISETP.LE.U32.AND P5, PT, R103, UR18, PT ;  /* 0x0000001267007c0c */ /* 0x000fe2000bfa3070 */
[----:B------:R-:W-:Y:S01]  /*113f0*/  @P2 HADD2 R119, -R149.H1_H1, -RZ.H0_H0 ;  /* 0xa00000ff95772230 */ /* 0x000fe20000000d00 */
[----:B------:R4:W-:Y:S02]  /*11400*/  MUFU.EX2 R103, R218 ;  /* 0x000000da00677308 */ /* 0x0009e40000000800 */
[----:B------:R-:W-:Y:S02]  /*11410*/  PRMT R138, R145, 0x7610, R138 ;  /* 0x00007610918a7816 */ /* 0x000fe4000000008a */
[----:B------:R5:W-:Y:S01]  /*11420*/  STG.E.U16 desc[UR26][R116.64+-0x2e], R130 ;  /* 0xffffd28274007986 */ /* 0x000be2000c10151a */
[----:B------:R-:W-:Y:S02]  /*11430*/  PRMT R128, R119, 0x7610, R128 ;  /* 0x0000761077807816 */ /* 0x000fe40000000080 */
[----:B------:R-:W-:Y:S02]  /*11440*/  @P4 PRMT R126, R138, 0x5410, RZ ;  /* 0x000054108a7e4816 */ /* 0x000fe400000000ff */
[----:B------:R-:W-:Y:S02]  /*11450*/  PRMT R149, R149, 0x7632, R149 ;  /* 0x0000763295957816 */ /* 0x000fe40000000095 */
[----:B------:R-:W-:Y:S02]  /*11460*/  @P2 PRMT R149, R128, 0x5410, RZ ;  /* 0x0000541080952816 */ /* 0x000fe400000000ff */
[----:B------:R-:W-:Y:S01]  /*11470*/  LOP3.LUT R128, R118, 0xff, RZ, 0xc0, !PT ;  /* 0x000000ff76807812 */ /* 0x000fe200078ec0ff */
[----:B----4-:R-:W4:Y:S01]  /*11480*/  S2R R218, SR_TID.X ;  /* 0x0000000000da7919 */ /* 0x010f220000002100 */
[----:B--2---:R-:W-:Y:S01]  /*11490*/  @P6 HADD2 R157, -R146.H1_H1, -RZ.H0_H0 ;  /* 0xa00000ff929d6230 */ /* 0x004fe20000000d00 */
[----:B------:R-:W-:Y:S02]  /*114a0*/  PRMT R146, R146, 0x7632, R146 ;  /* 0x0000763292927816 */ /* 0x000fe40000000092 */
[----:B------:R-:W-:Y:S02]  /*114b0*/  PRMT R176, R128, 0x5410, R176 ;  /* 0x0000541080b07816 */ /* 0x000fe400000000b0 */
[----:B------:R-:W-:Y:S01]  /*114c0*/  @P6 STL.S16 [R1+0x44], R157 ;  /* 0x0000449d01006387 */ /* 0x000fe20000100600 */
[----:B------:R-:W-:Y:S02]  /*114d0*/  PRMT R141, R157, 0x7610, R141 ;  /* 0x000076109d8d7816 */ /* 0x000fe4000000008d */
[--C-:B------:R-:W-:Y:S01]  /*114e0*/  HSET2.LE.AND R176, R176, R220.reuse, PT ;  /* 0x000000dcb0b07233 */ /* 0x100fe20003803000 */
[----:B------:R2:W-:Y:S01]  /*114f0*/  @P4 STL.S16 [R1+0x40], R145 ;  /* 0x0000409101004387 */ /* 0x0005e20000100600 */
[----:B------:R-:W-:Y:S02]  /*11500*/  @P6 PRMT R146, R141, 0x5410, RZ ;  /* 0x000054108d926816 */ /* 0x000fe400000000ff */
[----:B------:R-:W-:Y:S01]  /*11510*/  ISETP.LE.U32.AND P6, PT, R129, UR18, PT ;  /* 0x0000001281007c0c */ /* 0x000fe2000bfc3070 */
[----:B------:R3:W-:Y:S01]  /*11520*/  @P2 STL.S16 [R1+0x3c], R119 ;  /* 0x00003c7701002387 */ /* 0x0007e20000100600 */
[----:B-----5:R-:W-:Y:S01]  /*11530*/  LOP3.LUT R130, R124, 0xff, RZ, 0xc0, !PT ;  /* 0x000000ff7c827812 */ /* 0x020fe200078ec0ff */
[--C-:B------:R-:W-:Y:S01]  /*11540*/  IMAD.WIDE R124, R236, 0x70, R116.reuse ;  /* 0x00000070ec7c7825 */ /* 0x100fe200078e0274 */
[----:B------:R-:W-:Y:S01]  /*11550*/  PRMT R117, R174, 0x7610, R117 ;  /* 0x00007610ae757816 */ /* 0x000fe20000000075 */
[----:B------:R4:W5:Y:S01]  /*11560*/  LDL.S16 R156, [R1+0x54] ;  /* 0x00005400019c7983 */ /* 0x0009620000100600 */
[----:B------:R-:W-:Y:S01]  /*11570*/  ISETP.LE.U32.AND P4, PT, R130, UR18, PT ;  /* 0x0000001282007c0c */ /* 0x000fe2000bf83070 */
[-C--:B-1----:R-:W-:Y:S02]  /*11580*/  HMMA.16816.F32 R52, R104, R108.reuse, R52 ;  /* 0x0000006c6834723c */ /* 0x082fe40000001834 */
[----:B------:R1:W4:Y:S01]  /*11590*/  LDL.S16 R148, [R1+0x50] ;  /* 0x0000500001947983 */ /* 0x0003220000100600 */
[----:B------:R-:W-:Y:S02]  /*115a0*/  ISETP.LE.U32.AND P2, PT, R128, UR18, PT ;  /* 0x0000001280007c0c */ /* 0x000fe4000bf43070 */
[----:B------:R-:W-:Y:S01]  /*115b0*/  PRMT R116, R174, 0x7632, R116 ;  /* 0x00007632ae747816 */ /* 0x000fe20000000074 */
[----:B------:R1:W4:Y:S01]  /*115c0*/  LDL.S16 R144, [R1+0x4c] ;  /* 0x00004c0001907983 */ /* 0x0003220000100600 */
[C---:B------:R-:W-:Y:S01]  /*115d0*/  LOP3.LUT R176, R151.reuse, R176, RZ, 0xc0, !PT ;  /* 0x000000b097b07212 */ /* 0x040fe200078ec0ff */
[C---:B------:R-:W-:Y:S02]  /*115e0*/  HMMA.16816.F32 R56, R120.reuse, R108, R56 ;  /* 0x0000006c7838723c */ /* 0x040fe40000001838 */
[----:B------:R1:W4:Y:S02]  /*115f0*/  LDL.S16 R147, [R1+0x5c] ;  /* 0x00005c0001937983 */ /* 0x0003240000100600 */
[C---:B------:R-:W-:Y:S02]  /*11600*/  IMAD.WIDE R108, R236.reuse, -0x70, R124 ;  /* 0xffffff90ec6c7825 */ /* 0x040fe400078e027c */
[----:B------:R1:W-:Y:S02]  /*11610*/  STG.E.U16 desc[UR26][R124.64+-0x30], R127 ;  /* 0xffffd07f7c007986 */ /* 0x0003e4000c10151a */
[-C--:B------:R-:W-:Y:S02]  /*11620*/  HMMA.16816.F32 R60, R120, R110.reuse, R60 ;  /* 0x0000006e783c723c */ /* 0x080fe4000000183c */
[----:B--2---:R2:W2:Y:S01]  /*11630*/  LDL.S16 R145, [R1+0x58] ;  /* 0x0000580001917983 */ /* 0x0044a20000100600 */
[----:B---3--:R-:W3:Y:S01]  /*11640*/  MUFU.EX2 R119, R219 ;  /* 0x000000db00777308 */ /* 0x008ee20000000800 */
[----:B------:R-:W-:Y:S02]  /*11650*/  IMAD.WIDE R184, R236, 0x70, R108 ;  /* 0x00000070ecb87825 */ /* 0x000fe400078e026c */
[----:B------:R1:W-:Y:S02]  /*11660*/  STG.E.U16 desc[UR26][R124.64+-0x2e], R146 ;  /* 0xffffd2927c007986 */ /* 0x0003e4000c10151a */
[C---:B------:R-:W-:Y:S02]  /*11670*/  HMMA.16816.F32 R64, R104.reuse, R110, R64 ;  /* 0x0000006e6840723c */ /* 0x040fe40000001840 */
[----:B------:R1:W-:Y:S02]  /*11680*/  STG.E.U16 desc[UR26][R194.64+-0x30], R126 ;  /* 0xffffd07ec2007986 */ /* 0x0003e4000c10151a */
[----:B------:R-:W-:Y:S02]  /*11690*/  PRMT R110, R151, 0x7610, R110 ;  /* 0x00007610976e7816 */ /* 0x000fe4000000006e */
[----:B------:R-:W-:Y:S01]  /*116a0*/  STG.E.U16 desc[UR26][R194.64+-0x2e], R149 ;  /* 0xffffd295c2007986 */ /* 0x000fe2000c10151a */
[----:B---3--:R-:W-:Y:S01]  /*116b0*/  FADD.FTZ R112, R119, R173 ;  /* 0x000000ad77707221 */ /* 0x008fe20000010000 */
[C---:B------:R-:W-:Y:S01]  /*116c0*/  F2FP.F16.F32.PACK_AB R131, R103.reuse, R119 ;  /* 0x000000776783723e */ /* 0x040fe200000000ff */
[----:B------:R-:W3:Y:S01]  /*116d0*/  S2R R219, SR_TID.X ;  /* 0x0000000000db7919 */ /* 0x000ee20000002100 */
[----:B------:R-:W-:Y:S01]  /*116e0*/  PRMT R173, R130, 0x5410, R136 ;  /* 0x0000541082ad7816 */ /* 0x000fe20000000088 */
[----:B------:R-:W-:Y:S01]  /*116f0*/  FADD.FTZ R138, R103, R112 ;  /* 0x00000070678a7221 */ /* 0x000fe20000010000 */
[----:B------:R-:W-:Y:S02]  /*11700*/  PRMT R103, R0, 0x7632, R103 ;  /* 0x0000763200677816 */ /* 0x000fe40000000067 */
[----:B-1----:R-:W-:Y:S02]  /*11710*/  SHF.R.U32.HI R127, RZ, 0x18, R118 ;  /* 0x00000018ff7f7819 */ /* 0x002fe40000011676 */
[----:B------:R1:W-:Y:S01]  /*11720*/  STL [R1+0x18], R138 ;  /* 0x0000188a01007387 */ /* 0x0003e20000100800 */
[--C-:B------:R-:W-:Y:S03]  /*11730*/  HSET2.LE.AND R173, R173, R220.reuse, PT ;  /* 0x000000dcadad7233 */ /* 0x100fe60003803000 */
[----:B------:R2:W2:Y:S01]  /*11740*/  LDL.S16 R141, [R1+0x38] ;  /* 0x00003800018d7983 */ /* 0x0004a20000100600 */
[----:B------:R-:W-:Y:S01]  /*11750*/  IMAD.MOV.U32 R124, RZ, RZ, R154 ;  /* 0x000000ffff7c7224 */ /* 0x000fe200078e009a */
[----:B------:R-:W-:Y:S02]  /*11760*/  PRMT R126, R118, 0x7632, R126 ;  /* 0x00007632767e7816 */ /* 0x000fe4000000007e */
[----:B------:R-:W-:Y:S02]  /*11770*/  PRMT R118, R0, 0x5410, R103 ;  /* 0x0000541000767816 */ /* 0x000fe40000000067 */
[----:B------:R-:W-:Y:S02]  /*11780*/  LOP3.LUT R126, R126, 0xff, RZ, 0xc0, !PT ;  /* 0x000000ff7e7e7812 */ /* 0x000fe400078ec0ff */
[----:B------:R-:W-:Y:S02]  /*11790*/  LOP3.LUT R124, R124, 0xff, RZ, 0xc0, !PT ;  /* 0x000000ff7c7c7812 */ /* 0x000fe400078ec0ff */
[----:B------:R-:W-:Y:S02]  /*117a0*/  PRMT R177, R126, 0x5410, R127 ;  /* 0x000054107eb17816 */ /* 0x000fe4000000007f */
[----:B------:R-:W-:Y:S03]  /*117b0*/  LOP3.LUT R172, R118, R172, RZ, 0xc0, !PT ;  /* 0x000000ac76ac7212 */ /* 0x000fe600078ec0ff */
[--C-:B------:R-:W-:Y:S01]  /*117c0*/  HSET2.LE.AND R177, R177, R220.reuse, PT ;  /* 0x000000dcb1b17233 */ /* 0x100fe20003803000 */
[----:B-1----:R1:W2:Y:S01]  /*117d0*/  LDL.S16 R138, [R1+0x34] ;  /* 0x00003400018a7983 */ /* 0x0022a20000100600 */
[----:B---3--:R-:W-:Y:S03]  /*117e0*/  IMAD.SHL.U32 R219, R219, 0x20, RZ ;  /* 0x00000020dbdb7824 */ /* 0x008fe600078e00ff */
[----:B------:R-:W-:Y:S01]  /*117f0*/  LOP3.LUT R177, R150, R177, RZ, 0xc0, !PT ;  /* 0x000000b196b17212 */ /* 0x000fe200078ec0ff */
[----:B-----5:R-:W-:Y:S02]  /*11800*/  @!P6 HADD2 R156, -R0.H0_H0, -RZ.H0_H0 ;  /* 0xa00000ff009ce230 */ /* 0x020fe40000000900 */
[----:B----4-:R-:W-:Y:S03]  /*11810*/  @!P1 HADD2 R148, -R103.H0_H0, -RZ.H0_H0 ;  /* 0xa00000ff67949230 */ /* 0x010fe60000000900 */
[----:B------:R-:W-:Y:S01]  /*11820*/  @!P6 STL.S16 [R1+0x54], R156 ;  /* 0x0000549c0100e387 */ /* 0x000fe20000100600 */
[----:B------:R-:W-:Y:S01]  /*11830*/  PRMT R119, R156, 0x7610, R119 ;  /* 0x000076109c777816 */ /* 0x000fe20000000077 */
[----:B------:R-:W-:Y:S02]  /*11840*/  @!P4 HADD2 R144, -R117.H0_H0, -RZ.H0_H0 ;  /* 0xa00000ff7590c230 */ /* 0x000fe40000000900 */
[----:B------:R-:W-:Y:S01]  /*11850*/  @!P1 STL.S16 [R1+0x50], R148 ;  /* 0x0000509401009387 */ /* 0x000fe20000100600 */
[----:B------:R-:W-:Y:S02]  /*11860*/  @!P6 PRMT R0, R119, 0x5410, RZ ;  /* 0x000054107700e816 */ /* 0x000fe400000000ff */
[----:B------:R-:W-:Y:S01]  /*11870*/  PRMT R119, R117, 0x5410, R116 ;  /* 0x0000541075777816 */ /* 0x000fe20000000074 */
[----:B------:R3:W-:Y:S01]  /*11880*/  @!P4 STL.S16 [R1+0x4c], R144 ;  /* 0x00004c900100c387 */ /* 0x0007e20000100600 */
[----:B------:R-:W-:Y:S01]  /*11890*/  PRMT R112, R144, 0x7610, R112 ;  /* 0x0000761090707816 */ /* 0x000fe20000000070 */
[C---:B------:R-:W-:Y:S01]  /*118a0*/  @!P2 HADD2 R147, -R151.reuse.H0_H0, -RZ.H0_H0 ;  /* 0xa00000ff9793a230 */ /* 0x040fe20000000900 */
[----:B------:R-:W-:Y:S01]  /*118b0*/  ISETP.LE.U32.AND P6, PT, R127, UR18, PT ;  /* 0x000000127f007c0c */ /* 0x000fe2000bfc3070 */
[----:B------:R4:W-:Y:S01]  /*118c0*/  STG.E.U16 desc[UR26][R152.64+-0x20], R0 ;  /* 0xffffe00098007986 */ /* 0x0009e2000c10151a */
[----:B------:R-:W-:Y:S02]  /*118d0*/  @!P4 PRMT R117, R112, 0x5410, RZ ;  /* 0x000054107075c816 */ /* 0x000fe400000000ff */
[----:B------:R-:W-:Y:S01]  /*118e0*/  ISETP.LE.U32.AND P4, PT, R126, UR18, PT ;  /* 0x000000127e007c0c */ /* 0x000fe2000bf83070 */
[----:B--2---:R-:W-:Y:S01]  /*118f0*/  @!P5 HADD2 R145, -R151.H1_H1, -RZ.H0_H0 ;  /* 0xa00000ff9791d230 */ /* 0x004fe20000000d00 */
[----:B------:R-:W-:Y:S01]  /*11900*/  PRMT R113, R148, 0x7610, R113 ;  /* 0x0000761094717816 */ /* 0x000fe20000000071 */
[----:B------:R-:W-:Y:S01]  /*11910*/  LDSM.16.MT88.4 R156, [R212+0x9c00] ;  /* 0x009c0000d49c783b */ /* 0x000fe20000004200 */
[----:B------:R-:W-:Y:S02]  /*11920*/  PRMT R142, R147, 0x7610, R142 ;  /* 0x00007610938e7816 */ /* 0x000fe4000000008e */
[----:B------:R-:W-:Y:S02]  /*11930*/  @!P1 PRMT R103, R113, 0x5410, RZ ;  /* 0x0000541071679816 */ /* 0x000fe400000000ff */
[----:B------:R-:W-:Y:S02]  /*11940*/  ISETP.LE.U32.AND P1, PT, R136, UR18, PT ;  /* 0x0000001288007c0c */ /* 0x000fe4000bf23070 */
[----:B------:R-:W-:Y:S01]  /*11950*/  PRMT R140, R145, 0x7610, R140 ;  /* 0x00007610918c7816 */ /* 0x000fe2000000008c */
[----:B------:R2:W-:Y:S01]  /*11960*/  STG.E.U16 desc[UR26][R152.64+-0x1e], R103 ;  /* 0xffffe26798007986 */ /* 0x0005e2000c10151a */
[----:B------:R-:W-:Y:S02]  /*11970*/  @!P2 PRMT R110, R142, 0x5410, RZ ;  /* 0x000054108e6ea816 */ /* 0x000fe400000000ff */
[----:B------:R-:W-:Y:S01]  /*11980*/  LOP3.LUT R173, R119, R173, RZ, 0xc0, !PT ;  /* 0x000000ad77ad7212 */ /* 0x000fe200078ec0ff */
[----:B------:R5:W-:Y:S04]  /*11990*/  STG.E.U16 desc[UR26][R108.64+-0x20], R117 ;  /* 0xffffe0756c007986 */ /* 0x000be8000c10151a */
[----:B---3--:R1:W3:Y:S04]  /*119a0*/  LDL.S16 R144, [R1+0x48] ;  /* 0x0000480001907983 */ /* 0x0082e80000100600 */
[----:B------:R-:W-:Y:S01]  /*119b0*/  @!P2 STL.S16 [R1+0x5c], R147 ;  /* 0x00005c930100a387 */ /* 0x000fe20000100600 */
[----:B----4-:R-:W-:Y:S03]  /*119c0*/  PRMT R0, R2, 0x7632, R0 ;  /* 0x0000763202007816 */ /* 0x010fe60000000000 */
[----:B------:R-:W-:Y:S01]  /*119d0*/  @!P5 STL.S16 [R1+0x58], R145 ;  /* 0x000058910100d387 */ /* 0x000fe20000100600 */
[C---:B------:R-:W-:Y:S03]  /*119e0*/  @!P4 HADD2 R141, -R150.reuse.H0_H0, -RZ.H0_H0 ;  /* 0xa00000ff968dc230 */ /* 0x040fe60000000900 */
[----:B------:R-:W4:Y:S02]  /*119f0*/  LDSM.16.MT88.4 R112, [R212+0xb800] ;  /* 0x00b80000d470783b */ /* 0x000f240000004200 */
[----:B------:R-:W-:Y:S01]  /*11a00*/  PRMT R139, R141, 0x7610, R139 ;  /* 0x000076108d8b7816 */ /* 0x000fe2000000008b */
[----:B--2---:R-:W2:Y:S05]  /*11a10*/  MUFU.EX2 R103, R190 ;  /* 0x000000be00677308 */ /* 0x004eaa0000000800 */
[----:B------:R1:W-:Y:S01]  /*11a20*/  @!P4 STL.S16 [R1+0x38], R141 ;  /* 0x0000388d0100c387 */ /* 0x0003e20000100600 */
[----:B-----5:R-:W-:Y:S04]  /*11a30*/  PRMT R117, R154, 0x7771, RZ ;  /* 0x000077719a757816 */ /* 0x020fe800000000ff */
[----:B------:R-:W-:Y:S02]  /*11a40*/  ISETP.GT.U32.AND P2, PT, R117, UR18, PT ;  /* 0x0000001275007c0c */ /* 0x000fe4000bf44070 */
[----:B------:R-:W-:Y:S01]  /*11a50*/  PRMT R174, R124, 0x5410, R117 ;  /* 0x000054107cae7816 */ /* 0x000fe20000000075 */
[----:B------:R-:W-:Y:S04]  /*11a60*/  @!P6 HADD2 R138, -R150.H1_H1, -RZ.H0_H0 ;  /* 0xa00000ff968ae230 */ /* 0x000fe80000000d00 */
[--C-:B------:R-:W-:Y:S01]  /*11a70*/  HSET2.LE.AND R174, R174, R220.reuse, PT ;  /* 0x000000dcaeae7233 */ /* 0x100fe20003803000 */
[----:B------:R5:W-:Y:S01]  /*11a80*/  @!P6 STL.S16 [R1+0x34], R138 ;  /* 0x0000348a0100e387 */ /* 0x000be20000100600 */
[----:B------:R-:W-:Y:S03]  /*11a90*/  PRMT R132, R138, 0x7610, R132 ;  /* 0x000076108a847816 */ /* 0x000fe60000000084 */
[----:B-1----:R1:W2:Y:S01]  /*11aa0*/  LDL.S16 R141, [R1+0x64] ;  /* 0x00006400018d7983 */ /* 0x0022a20000100600 */
[-C--:B----4-:R-:W-:Y:S08]  /*11ab0*/  HMMA.16816.F32 R68, R104, R112.reuse, R68 ;  /* 0x000000706844723c */ /* 0x090ff00000001844 */
[C---:B------:R-:W-:Y:S01]  /*11ac0*/  HMMA.16816.F32 R72, R120.reuse, R112, R72 ;  /* 0x000000707848723c */ /* 0x040fe20000001848 */
[----:B-----5:R1:W4:Y:S03]  /*11ad0*/  LDL.S16 R138, [R1+0x60] ;  /* 0x00006000018a7983 */ /* 0x0203260000100600 */
[----:B------:R-:W-:Y:S02]  /*11ae0*/  PRMT R112, R2, 0x5410, R0 ;  /* 0x0000541002707816 */ /* 0x000fe40000000000 */
[----:B------:R-:W-:Y:S02]  /*11af0*/  PRMT R113, R154, 0x7772, RZ ;  /* 0x000077729a717816 */ /* 0x000fe400000000ff */
[-C--:B------:R-:W-:Y:S03]  /*11b00*/  HMMA.16816.F32 R76, R120, R114.reuse, R76 ;  /* 0x00000072784c723c */ /* 0x080fe6000000184c */
[----:B------:R-:W-:Y:S05]  /*11b10*/  LOP3.LUT R174, R112, R174, RZ, 0xc0, !PT ;  /* 0x000000ae70ae7212 */ /* 0x000fea00078ec0ff */
[C---:B------:R-:W-:Y:S04]  /*11b20*/  HMMA.16816.F32 R80, R104.reuse, R114, R80 ;  /* 0x000000726850723c */ /* 0x040fe80000001850 */
[----:B------:R-:W-:Y:S01]  /*11b30*/  FADD.FTZ R114, R181, R186 ;  /* 0x000000bab5727221 */ /* 0x000fe20000010000 */
        /* <DEDUP_REMOVED lines=8> */
[C---:B--2---:R-:W-:Y:S02]  /*11bc0*/  F2FP.F16.F32.PACK_AB R182, R103.reuse, R182 ;  /* 0x000000b667b6723e */ /* 0x044fe400000000ff */
[----:B------:R-:W-:Y:S01]  /*11bd0*/  PRMT R116, R150, 0x7610, R116 ;  /* 0x0000761096747816 */ /* 0x000fe20000000074 */
[----:B------:R-:W-:Y:S01]  /*11be0*/  FADD.FTZ R225, R103, R108 ;  /* 0x0000006c67e17221 */ /* 0x000fe20000010000 */
[----:B------:R-:W-:Y:S01]  /*11bf0*/  PRMT R103, R151, 0x7632, R103 ;  /* 0x0000763297677816 */ /* 0x000fe20000000067 */
[----:B------:R-:W-:Y:S01]  /*11c00*/  @!P1 HADD2 R141, -R2.H0_H0, -RZ.H0_H0 ;  /* 0xa00000ff028d9230 */ /* 0x000fe20000000900 */
[----:B------:R-:W-:Y:S01]  /*11c10*/  @!P5 PRMT R103, R140, 0x5410, RZ ;  /* 0x000054108c67d816 */ /* 0x000fe200000000ff */
[----:B------:R-:W2:Y:S01]  /*11c20*/  LDSM.16.MT88.4 R108, [R180+0x2800] ;  /* 0x00280000b46c783b */ /* 0x000ea20000004200 */
[----:B------:R-:W-:Y:S02]  /*11c30*/  @!P4 PRMT R116, R139, 0x5410, RZ ;  /* 0x000054108b74c816 */ /* 0x000fe400000000ff */
[----:B------:R-:W-:Y:S04]  /*11c40*/  PRMT R125, R141, 0x7610, R125 ;  /* 0x000076108d7d7816 */ /* 0x000fe8000000007d */
[----:B------:R-:W-:Y:S01]  /*11c50*/  @!P1 PRMT R2, R125, 0x5410, RZ ;  /* 0x000054107d029816 */ /* 0x000fe200000000ff */
[----:B------:R3:W-:Y:S01]  /*11c60*/  STG.E.U16 desc[UR26][R184.64+-0x1e], R103 ;  /* 0xffffe267b8007986 */ /* 0x0007e2000c10151a */
[----:B----4-:R-:W-:Y:S03]  /*11c70*/  @P2 HADD2 R138, -R0.H0_H0, -RZ.H0_H0 ;  /* 0xa00000ff008a2230 */ /* 0x010fe60000000900 */
[----:B------:R-:W-:Y:S01]  /*11c80*/  @!P1 STL.S16 [R1+0x64], R141 ;  /* 0x0000648d01009387 */ /* 0x000fe20000100600 */
[----:B------:R-:W-:Y:S03]  /*11c90*/  ISETP.GT.U32.AND P1, PT, R133, UR18, PT ;  /* 0x0000001285007c0c */ /* 0x000fe6000bf24070 */
[----:B------:R4:W-:Y:S04]  /*11ca0*/  STG.E.U16 desc[UR26][R194.64+-0x20], R116 ;  /* 0xffffe074c2007986 */ /* 0x0009e8000c10151a */
[----:B------:R-:W-:Y:S04]  /*11cb0*/  @P2 STL.S16 [R1+0x60], R138 ;  /* 0x0000608a01002387 */ /* 0x000fe80000100600 */
[----:B------:R-:W5:Y:S01]  /*11cc0*/  LDSM.16.MT88.4 R140, [R180+0xc00] ;  /* 0x000c0000b48c783b */ /* 0x000f620000004200 */
[----:B---3--:R-:W-:Y:S02]  /*11cd0*/  PRMT R103, R150, 0x7632, R103 ;  /* 0x0000763296677816 */ /* 0x008fe40000000067 */
[----:B------:R-:W-:Y:S02]  /*11ce0*/  @!P6 PRMT R103, R132, 0x5410, RZ ;  /* 0x000054108467e816 */ /* 0x000fe400000000ff */
[C---:B------:R-:W-:Y:S01]  /*11cf0*/  ISETP.GT.U32.AND P6, PT, R113.reuse, UR18, PT ;  /* 0x0000001271007c0c */ /* 0x040fe2000bfc4070 */
[-C--:B--2---:R-:W-:Y:S02]  /*11d00*/  HMMA.16816.F32 R84, R104, R108.reuse, R84 ;  /* 0x0000006c6854723c */ /* 0x084fe40000001854 */
[----:B------:R2:W-:Y:S01]  /*11d10*/  STG.E.U16 desc[UR26][R194.64+-0x1e], R103 ;  /* 0xffffe267c2007986 */ /* 0x0005e2000c10151a */
[----:B----4-:R-:W-:Y:S03]  /*11d20*/  PRMT R116, R138, 0x7610, R116 ;  /* 0x000076108a747816 */ /* 0x010fe60000000074 */
[----:B------:R3:W-:Y:S02]  /*11d30*/  STG.E.U16 desc[UR26][R152.64+-0x10], R2 ;  /* 0xfffff00298007986 */ /* 0x0007e4000c10151a */
[C---:B------:R-:W-:Y:S04]  /*11d40*/  HMMA.16816.F32 R88, R120.reuse, R108, R88 ;  /* 0x0000006c7858723c */ /* 0x040fe80000001858 */
[----:B------:R-:W-:Y:S02]  /*11d50*/  @P2 PRMT R0, R116, 0x5410, RZ ;  /* 0x0000541074002816 */ /* 0x000fe400000000ff */
[----:B------:R-:W-:Y:S02]  /*11d60*/  ISETP.GT.U32.AND P2, PT, R134, UR18, PT ;  /* 0x0000001286007c0c */ /* 0x000fe4000bf44070 */
[-C--:B------:R-:W-:Y:S01]  /*11d70*/  HMMA.16816.F32 R92, R120, R110.reuse, R92 ;  /* 0x0000006e785c723c */ /* 0x080fe2000000185c */
[----:B------:R4:W-:Y:S02]  /*11d80*/  STG.E.U16 desc[UR26][R152.64+-0xe], R0 ;  /* 0xfffff20098007986 */ /* 0x0009e4000c10151a */
[----:B------:R-:W-:Y:S04]  /*11d90*/  PRMT R108, R113, 0x5410, R183 ;  /* 0x00005410716c7816 */ /* 0x000fe800000000b7 */
[----:B------:R-:W-:Y:S01]  /*11da0*/  LOP3.LUT R108, R108, 0xff00ff, RZ, 0xc0, !PT ;  /* 0x00ff00ff6c6c7812 */ /* 0x000fe200078ec0ff */
[----:B------:R-:W-:Y:S01]  /*11db0*/  HMMA.16816.F32 R96, R104, R110, R96 ;  /* 0x0000006e6860723c */ /* 0x000fe20000001860 */
[----:B------:R-:W-:Y:S03]  /*11dc0*/  LDSM.16.MT88.4 R104, [R212+0xbc00] ;  /* 0x00bc0000d468783b */ /* 0x000fe60000004200 */
[--C-:B------:R-:W-:Y:S02]  /*11dd0*/  HSET2.LE.AND R175, R108, R220.reuse, PT ;  /* 0x000000dc6caf7233 */ /* 0x100fe40003803000 */
[----:B--2---:R-:W-:Y:S02]  /*11de0*/  IADD3 R103, P4, PT, R152, -0x80, RZ ;  /* 0xffffff8098677810 */ /* 0x004fe40007f9e0ff */
[----:B---3--:R-:W-:Y:S03]  /*11df0*/  PRMT R2, R131, 0x7632, R2 ;  /* 0x0000763283027816 */ /* 0x008fe60000000002 */
[----:B------:R2:W-:Y:S04]  /*11e00*/  STL [R1+0xc], R103 ;  /* 0x00000c6701007387 */ /* 0x0005e80000100800 */
[----:B------:R1:W3:Y:S04]  /*11e10*/  LDL.S16 R138, [R1+0x30] ;  /* 0x00003000018a7983 */ /* 0x0002e80000100600 */
[----:B------:R1:W3:Y:S01]  /*11e20*/  LDL.S16 R132, [R1+0x2c] ;  /* 0x00002c0001847983 */ /* 0x0002e20000100600 */
[----:B----4-:R-:W-:Y:S03]  /*11e30*/  LOP3.LUT R0, R137, 0xff, RZ, 0xc0, !PT ;  /* 0x000000ff89007812 */ /* 0x010fe600078ec0ff */
[----:B------:R1:W4:Y:S01]  /*11e40*/  LDL.S16 R125, [R1+0x28] ;  /* 0x00002800017d7983 */ /* 0x0003220000100600 */
[C---:B------:R-:W-:Y:S02]  /*11e50*/  ISETP.LE.U32.AND P5, PT, R0.reuse, UR18, PT ;  /* 0x0000001200007c0c */ /* 0x040fe4000bfa3070 */
[----:B------:R-:W-:Y:S02]  /*11e60*/  PRMT R178, R0, 0x5410, R135 ;  /* 0x0000541000b27816 */ /* 0x000fe40000000087 */
[----:B------:R-:W-:Y:S03]  /*11e70*/  PRMT R0, R131, 0x7610, R0 ;  /* 0x0000761083007816 */ /* 0x000fe60000000000 */
[----:B------:R-:W-:Y:S02]  /*11e80*/  HSET2.LE.AND R178, R178, R220, PT ;  /* 0x000000dcb2b27233 */ /* 0x000fe40003803000 */
[----:B------:R-:W-:Y:S02]  /*11e90*/  PRMT R108, R0, 0x5410, R2 ;  /* 0x00005410006c7816 */ /* 0x000fe40000000002 */
[----:B--2---:R-:W-:Y:S02]  /*11ea0*/  IADD3.X R103, PT, PT, R153, -0x1, RZ, P4, !PT ;  /* 0xffffffff99677810 */ /* 0x004fe400027fe4ff */
[----:B------:R-:W-:Y:S02]  /*11eb0*/  ISETP.GT.U32.AND P4, PT, R135, UR18, PT ;  /* 0x0000001287007c0c */ /* 0x000fe4000bf84070 */
[----:B------:R-:W-:Y:S01]  /*11ec0*/  LOP3.LUT R175, R108, R175, RZ, 0xc0, !PT ;  /* 0x000000af6caf7212 */ /* 0x000fe200078ec0ff */
[----:B------:R2:W-:Y:S01]  /*11ed0*/  STL [R1+0x8], R103 ;  /* 0x0000086701007387 */ /* 0x0005e20000100800 */
[----:B------:R-:W-:Y:S03]  /*11ee0*/  LOP3.LUT R178, R182, R178, RZ, 0xc0, !PT ;  /* 0x000000b2b6b27212 */ /* 0x000fe600078ec0ff */
[----:B------:R1:W4:Y:S02]  /*11ef0*/  LDL.S16 R116, [R1+0x24] ;  /* 0x0000240001747983 */ /* 0x0003240000100600 */
[-C--:B------:R-:W-:Y:S02]  /*11f00*/  HMMA.16816.F32 R168, R172, R156.reuse, R4 ;  /* 0x0000009caca8723c */ /* 0x080fe40000001804 */
[----:B------:R-:W-:Y:S08]  /*11f10*/  LDSM.16.MT88.4 R108, [R180+0x1c00] ;  /* 0x001c0000b46c783b */ /* 0x000ff00000004200 */
[----:B------:R-:W-:Y:S01]  /*11f20*/  LDSM.16.MT88.4 R4, [R180+0x2c00] ;  /* 0x002c0000b404783b */ /* 0x000fe20000004200 */
[----:B--2---:R-:W2:Y:S02]  /*11f30*/  MUFU.EX2 R103, R193 ;  /* 0x000000c100677308 */ /* 0x004ea40000000800 */
[C---:B--2---:R-:W-:Y:S01]  /*11f40*/  F2FP.F16.F32.PACK_AB R181, R103.reuse, R181 ;  /* 0x000000b567b5723e */ /* 0x044fe200000000ff */
[----:B------:R-:W-:Y:S01]  /*11f50*/  FADD.FTZ R224, R103, R114 ;  /* 0x0000007267e07221 */ /* 0x000fe20000010000 */
[----:B------:R-:W-:Y:S02]  /*11f60*/  IMAD.MOV.U32 R103, RZ, RZ, R100 ;  /* 0x000000ffff677224 */ /* 0x000fe400078e0064 */
[----:B------:R-:W-:Y:S07]  /*11f70*/  LOP3.LUT R179, R181, R179, RZ, 0xc0, !PT ;  /* 0x000000b3b5b37212 */ /* 0x000fee00078ec0ff */
[C---:B------:R-:W-:Y:S08]  /*11f80*/  HMMA.16816.F32 R164, R176.reuse, R156, R8 ;  /* 0x0000009cb0a4723c */ /* 0x040ff00000001808 */
[-C--:B------:R-:W-:Y:S08]  /*11f90*/  HMMA.16816.F32 R160, R176, R158.reuse, R12 ;  /* 0x0000009eb0a0723c */ /* 0x080ff0000000180c */
[C---:B------:R-:W-:Y:S08]  /*11fa0*/  HMMA.16816.F32 R156, R172.reuse, R158, R16 ;  /* 0x0000009eac9c723c */ /* 0x040ff00000001810 */
[-C--:B-----5:R-:W-:Y:S08]  /*11fb0*/  HMMA.16816.F32 R152, R172, R140.reuse, R20 ;  /* 0x0000008cac98723c */ /* 0x0a0ff00000001814 */
[C---:B------:R-:W-:Y:S08]  /*11fc0*/  HMMA.16816.F32 R148, R176.reuse, R140, R24 ;  /* 0x0000008cb094723c */ /* 0x040ff00000001818 */
[-C--:B------:R-:W-:Y:S08]  /*11fd0*/  HMMA.16816.F32 R144, R176, R142.reuse, R28 ;  /* 0x0000008eb090723c */ /* 0x080ff0000000181c */
[C---:B------:R-:W-:Y:S04]  /*11fe0*/  HMMA.16816.F32 R140, R172.reuse, R142, R32 ;  /* 0x0000008eac8c723c */ /* 0x040fe80000001820 */
[C---:B---3--:R-:W-:Y:S02]  /*11ff0*/  @!P5 HADD2 R138, -R182.reuse.H0_H0, -RZ.H0_H0 ;  /* 0xa00000ffb68ad230 */ /* 0x048fe40000000900 */
[----:B------:R-:W-:Y:S03]  /*12000*/  @P4 HADD2 R132, -R182.H1_H1, -RZ.H0_H0 ;  /* 0xa00000ffb6844230 */ /* 0x000fe60000000d00 */
[----:B------:R-:W-:Y:S01]  /*12010*/  @!P5 STL.S16 [R1+0x30], R138 ;  /* 0x0000308a0100d387 */ /* 0x000fe20000100600 */
[----:B------:R-:W-:Y:S01]  /*12020*/  PRMT R189, R138, 0x7610, R189 ;  /* 0x000076108abd7816 */ /* 0x000fe200000000bd */
[C---:B----4-:R-:W-:Y:S02]  /*12030*/  @P2 HADD2 R125, -R181.reuse.H0_H0, -RZ.H0_H0 ;  /* 0xa00000ffb57d2230 */ /* 0x050fe40000000900 */
[----:B------:R-:W-:Y:S01]  /*12040*/  @P4 STL.S16 [R1+0x2c], R132 ;  /* 0x00002c8401004387 */ /* 0x000fe20000100600 */
[----:B------:R-:W-:Y:S03]  /*12050*/  PRMT R188, R132, 0x7610, R188 ;  /* 0x0000761084bc7816 */ /* 0x000fe600000000bc */
[----:B------:R-:W-:Y:S01]  /*12060*/  @P2 STL.S16 [R1+0x28], R125 ;  /* 0x0000287d01002387 */ /* 0x000fe20000100600 */
[----:B------:R-:W-:Y:S03]  /*12070*/  PRMT R187, R125, 0x7610, R187 ;  /* 0x000076107dbb7816 */ /* 0x000fe600000000bb */
[----:B------:R-:W2:Y:S01]  /*12080*/  LDSM.16.MT88.4 R124, [R212+0xac00] ;  /* 0x00ac0000d47c783b */ /* 0x000ea20000004200 */
[----:B------:R-:W-:Y:S07]  /*12090*/  @P1 HADD2 R116, -R181.H1_H1, -RZ.H0_H0 ;  /* 0xa00000ffb5741230 */ /* 0x000fee0000000d00 */
[----:B------:R3:W-:Y:S01]  /*120a0*/  @P1 STL.S16 [R1+0x24], R116 ;  /* 0x0000247401001387 */ /* 0x0007e20000100600 */
[----:B------:R-:W-:Y:S03]  /*120b0*/  PRMT R186, R116, 0x7610, R186 ;  /* 0x0000761074ba7816 */ /* 0x000fe600000000ba */
[----:B------:R1:W4:Y:S04]  /*120c0*/  LDL.S16 R191, [R1+0x20] ;  /* 0x0000200001bf7983 */ /* 0x0003280000100600 */
[----:B------:R1:W5:Y:S01]  /*120d0*/  LDL.S16 R190, [R1+0x1c] ;  /* 0x00001c0001be7983 */ /* 0x0003620000100600 */
[-C--:B--2---:R-:W-:Y:S08]  /*120e0*/  HMMA.16816.F32 R136, R172, R124.reuse, R36 ;  /* 0x0000007cac88723c */ /* 0x084ff00000001824 */
[C---:B------:R-:W-:Y:S08]  /*120f0*/  HMMA.16816.F32 R132, R176.reuse, R124, R40 ;  /* 0x0000007cb084723c */ /* 0x040ff00000001828 */
[-C--:B------:R-:W-:Y:S08]  /*12100*/  HMMA.16816.F32 R128, R176, R126.reuse, R44 ;  /* 0x0000007eb080723c */ /* 0x080ff0000000182c */
[C---:B------:R-:W-:Y:S08]  /*12110*/  HMMA.16816.F32 R124, R172.reuse, R126, R48 ;  /* 0x0000007eac7c723c */ /* 0x040ff00000001830 */
[-C--:B------:R-:W-:Y:S08]  /*12120*/  HMMA.16816.F32 R120, R172, R108.reuse, R52 ;  /* 0x0000006cac78723c */ /* 0x080ff00000001834 */
[C---:B---3--:R-:W-:Y:S08]  /*12130*/  HMMA.16816.F32 R116, R176.reuse, R108, R56 ;  /* 0x0000006cb074723c */ /* 0x048ff00000001838 */
        /* <DEDUP_REMOVED lines=9> */
[C---:B------:R-:W-:Y:S04]  /*121d0*/  HMMA.16816.F32 R88, R176.reuse, R4, R88 ;  /* 0x00000004b058723c */ /* 0x040fe80000001858 */
[----:B------:R-:W-:Y:S02]  /*121e0*/  PRMT R4, R182, 0x7632, R4 ;  /* 0x00007632b6047816 */ /* 0x000fe40000000004 */
[----:B------:R-:W-:Y:S02]  /*121f0*/  @!P5 PRMT R182, R189, 0x5410, RZ ;  /* 0x00005410bdb6d816 */ /* 0x000fe400000000ff */
[----:B------:R-:W-:Y:S01]  /*12200*/  @P4 PRMT R4, R188, 0x5410, RZ ;  /* 0x00005410bc044816 */ /* 0x000fe200000000ff */
[-C--:B------:R-:W-:Y:S08]  /*12210*/  HMMA.16816.F32 R92, R176, R6.reuse, R92 ;  /* 0x00000006b05c723c */ /* 0x080ff0000000185c */
[----:B------:R-:W-:Y:S04]  /*12220*/  HMMA.16816.F32 R96, R172, R6, R96 ;  /* 0x00000006ac60723c */ /* 0x000fe80000001860 */
[----:B----4-:R-:W-:Y:S05]  /*12230*/  @P6 HADD2 R191, -R0.H0_H0, -RZ.H0_H0 ;  /* 0xa00000ff00bf6230 */ /* 0x010fea0000000900 */
[----:B------:R-:W-:Y:S01]  /*12240*/  @P6 STL.S16 [R1+0x20], R191 ;  /* 0x000020bf01006387 */ /* 0x000fe20000100600 */
[----:B------:R-:W-:Y:S04]  /*12250*/  PRMT R8, R191, 0x7610, R8 ;  /* 0x00007610bf087816 */ /* 0x000fe80000000008 */
[----:B------:R-:W-:Y:S01]  /*12260*/  @P6 PRMT R0, R8, 0x5410, RZ ;  /* 0x0000541008006816 */ /* 0x000fe200000000ff */
[----:B------:R-:W-:Y:S01]  /*12270*/  IMAD.WIDE R8, R236, -0x70, R184 ;  /* 0xffffff90ec087825 */ /* 0x000fe200078e02b8 */
[----:B------:R-:W-:Y:S04]  /*12280*/  ISETP.GT.U32.AND P6, PT, R183, UR18, PT ;  /* 0x00000012b7007c0c */ /* 0x000fe8000bfc4070 */
[----:B------:R2:W-:Y:S09]  /*12290*/  STG.E.U16 desc[UR26][R8.64+-0x10], R0 ;  /* 0xfffff00008007986 */ /* 0x0005f2000c10151a */
[----:B-----5:R-:W-:Y:S05]  /*122a0*/  @P6 HADD2 R190, -R2.H0_H0, -RZ.H0_H0 ;  /* 0xa00000ff02be6230 */ /* 0x020fea0000000900 */
[----:B------:R-:W-:Y:S01]  /*122b0*/  @P6 STL.S16 [R1+0x1c], R190 ;  /* 0x00001cbe01006387 */ /* 0x000fe20000100600 */
[----:B------:R-:W-:Y:S04]  /*122c0*/  PRMT R10, R190, 0x7610, R10 ;  /* 0x00007610be0a7816 */ /* 0x000fe8000000000a */
[----:B------:R-:W-:Y:S05]  /*122d0*/  @P6 PRMT R2, R10, 0x5410, RZ ;  /* 0x000054100a026816 */ /* 0x000fea00000000ff */
[----:B------:R3:W-:Y:S01]  /*122e0*/  STG.E.U16 desc[UR26][R8.64+-0xe], R2 ;  /* 0xfffff20208007986 */ /* 0x0007e2000c10151a */
[----:B--2---:R-:W-:Y:S02]  /*122f0*/  PRMT R0, R181, 0x7632, R0 ;  /* 0x00007632b5007816 */ /* 0x004fe40000000000 */
[----:B------:R-:W-:Y:S02]  /*12300*/  @P1 PRMT R0, R186, 0x5410, RZ ;  /* 0x00005410ba001816 */ /* 0x000fe400000000ff */
[----:B------:R-:W-:Y:S01]  /*12310*/  @P2 PRMT R181, R187, 0x5410, RZ ;  /* 0x00005410bbb52816 */ /* 0x000fe200000000ff */
[----:B---3--:R-:W-:Y:S05]  /*12320*/  IMAD.WIDE R8, R236, 0x70, R8 ;  /* 0x00000070ec087825 */ /* 0x008fea00078e0208 */
[----:B------:R-:W-:Y:S04]  /*12330*/  STG.E.U16 desc[UR26][R8.64+-0x10], R182 ;  /* 0xfffff0b608007986 */ /* 0x000fe8000c10151a */
[----:B------:R-:W-:Y:S04]  /*12340*/  STG.E.U16 desc[UR26][R8.64+-0xe], R4 ;  /* 0xfffff20408007986 */ /* 0x000fe8000c10151a */
[----:B------:R2:W-:Y:S04]  /*12350*/  STG.E.U16 desc[UR26][R194.64+-0xe], R0 ;  /* 0xfffff200c2007986 */ /* 0x0005e8000c10151a */
[----:B------:R1:W-:Y:S01]  /*12360*/  STG.E.U16 desc[UR26][R194.64+-0x10], R181 ;  /* 0xfffff0b5c2007986 */ /* 0x0003e2000c10151a */
[----:B--2---:R-:W-:Y:S01]  /*12370*/  IMAD.MOV.U32 R0, RZ, RZ, R102 ;  /* 0x000000ffff007224 */ /* 0x004fe200078e0066 */
[----:B------:R-:W-:Y:S06]  /*12380*/  BRA.U UP0, `(.L_x_826) ;  /* 0xffffff8d00387547 */ /* 0x000fec000b83ffff */
.L_x_825:
[----:B------:R-:W2:Y:S01]  /*12390*/  LDL.LU R2, [R1+0x18] ;  /* 0x0000180001027983 */ /* 0x000ea20000300800 */
[----:B------:R-:W3:Y:S03]  /*123a0*/  LDCU UR4, c[0x0][0x4fc] ;  /* 0x00009f80ff0477ac */ /* 0x000ee60008000800 */
[----:B------:R-:W4:Y:S01]  /*123b0*/  LDL.LU R7, [R1+0x12c] ;  /* 0x00012c0001077983 */ /* 0x000f220000300800 */
[----:B------:R-:W5:Y:S01]  /*123c0*/  S2UR UR12, SR_CgaCtaId ;  /* 0x00000000000c79c3 */ /* 0x000f620000008800 */
[----:B------:R-:W-:Y:S02]  /*123d0*/  UISETP.NE.AND UP3, UPT, UR7, -0x1, UPT ;  /* 0xffffffff0700788c */ /* 0x000fe4000bf65270 */
[----:B------:R-:W1:Y:S01]  /*123e0*/  SHFL.BFLY PT, R0, R224, 0x2, 0x1f ;  /* 0x0c401f00e0007f89 */ /* 0x000e6200000e0000 */
[----:B------:R-:W3:Y:S01]  /*123f0*/  LDCU.U8 UR6, c[0x0][0x549] ;  /* 0x0000a920ff0677ac */ /* 0x000ee20008000000 */
[----:B------:R-:W5:Y:S03]  /*12400*/  S2R R53, SR_TID.X ;  /* 0x0000000000357919 */ /* 0x000f660000002100 */
[----:B------:R-:W4:Y:S01]  /*12410*/  S2UR UR13, SR_CTAID.Y ;  /* 0x00000000000d79c3 */ /* 0x000f220000002600 */
[----:B------:R-:W5:Y:S01]  /*12420*/  LDCU UR9, c[0x0][0x434] ;  /* 0x00008680ff0977ac */ /* 0x000f620008000800 */
[----:B------:R-:W1:Y:S01]  /*12430*/  LDCU.U8 UR11, c[0x0][0x548] ;  /* 0x0000a900ff0b77ac */ /* 0x000e620008000000 */
[----:B------:R-:W-:Y:S01]  /*12440*/  UISETP.NE.AND UP2, UPT, UR7, -0x1, UPT ;  /* 0xffffffff0700788c */ /* 0x000fe2000bf45270 */
[----:B------:R-:W5:Y:S01]  /*12450*/  LDCU UR15, c[0x0][0x434] ;  /* 0x00008680ff0f77ac */ /* 0x000f620008000800 */
[----:B---3--:R-:W-:-:S03]  /*12460*/  UISETP.NE.AND UP1, UPT, UR6, URZ, UPT ;  /* 0x000000ff0600728c */ /* 0x008fc6000bf25270 */
[----:B------:R-:W3:Y:S01]  /*12470*/  S2UR UR6, SR_CTAID.X ;  /* 0x00000000000679c3 */ /* 0x000ee20000002500 */
[----:B-1----:R-:W-:Y:S01]  /*12480*/  FADD.FTZ R0, R0, R224 ;  /* 0x000000e000007221 */ /* 0x002fe20000010000 */
[----:B------:R-:W-:-:S04]  /*12490*/  UISETP.NE.AND UP0, UPT, UR11, URZ, !UP1 ;  /* 0x000000ff0b00728c */ /* 0x000fc8000cf05270 */
[----:B------:R-:W1:Y:S02]  /*124a0*/  SHFL.BFLY PT, R51, R0, 0x1, 0x1f ;  /* 0x0c201f0000337f89 */ /* 0x000e6400000e0000 */
[----:B------:R-:W3:Y:S01]  /*124b0*/  @UP1 LDCU UR8, c[0x0][0x430] ;  /* 0x00008600ff0817ac */ /* 0x000ee20008000800 */
[----:B-----5:R-:W-:Y:S01]  /*124c0*/  SHF.L.U32 R52, R53, 0x3, RZ ;  /* 0x0000000335347819 */ /* 0x020fe200000006ff */
[----:B---3--:R-:W-:Y:S01]  /*124d0*/  @UP1 UIMAD UR15, UR8, UR9, URZ ;  /* 0x00000009080f12a4 */ /* 0x008fe2000f8e02ff */
[----:B-1----:R-:W-:-:S04]  /*124e0*/  FADD.FTZ R51, R0, R51 ;  /* 0x0000003300337221 */ /* 0x002fc80000010000 */
[----:B------:R-:W1:Y:S01]  /*124f0*/  MUFU.RCP R43, R51 ;  /* 0x00000033002b7308 */ /* 0x000e620000001000 */
[----:B------:R-:W-:-:S04]  /*12500*/  FSETP.NE.FTZ.AND P0, PT, R51, RZ, PT ;  /* 0x000000ff3300720b */ /* 0x000fc80003f15000 */
[----:B-1----:R-:W-:-:S05]  /*12510*/  FSEL R43, R43, 1, P0 ;  /* 0x3f8000002b2b7808 */ /* 0x002fca0000000000 */
[----:B------:R-:W-:-:S04]  /*12520*/  FMUL.FTZ R43, R43, UR4 ;  /* 0x000000042b2b7c20 */ /* 0x000fc80008410000 */
        /* <DEDUP_REMOVED lines=12> */
[C---:B------:R-:W-:Y:S01]  /*125f0*/  FMUL.FTZ R130, R43.reuse, R130 ;  /* 0x000000822b827220 */ /* 0x040fe20000410000 */
[----:B------:R-:W-:Y:S01]  /*12600*/  FMUL.FTZ R28, R43, R131 ;  /* 0x000000832b1c7220 */ /* 0x000fe20000410000 */
[----:B------:R-:W-:Y:S01]  /*12610*/  F2FP.F16.F32.PACK_AB R151, R151, R150 ;  /* 0x000000969797723e */ /* 0x000fe200000000ff */
[C---:B------:R-:W-:Y:S01]  /*12620*/  FMUL.FTZ R118, R43.reuse, R118 ;  /* 0x000000762b767220 */ /* 0x040fe20000410000 */
[----:B------:R-:W-:Y:S01]  /*12630*/  F2FP.F16.F32.PACK_AB R36, R36, R146 ;  /* 0x000000922424723e */ /* 0x000fe200000000ff */
[C---:B------:R-:W-:Y:S01]  /*12640*/  FMUL.FTZ R24, R43.reuse, R119 ;  /* 0x000000772b187220 */ /* 0x040fe20000410000 */
[C---:B------:R-:W-:Y:S01]  /*12650*/  FMUL.FTZ R114, R43.reuse, R114 ;  /* 0x000000722b727220 */ /* 0x040fe20000410000 */
[C---:B------:R-:W-:Y:S01]  /*12660*/  FMUL.FTZ R20, R43.reuse, R115 ;  /* 0x000000732b147220 */ /* 0x040fe20000410000 */
        /* <DEDUP_REMOVED lines=10> */
[----:B------:R-:W-:Y:S01]  /*12710*/  F2FP.F16.F32.PACK_AB R16, R16, R74 ;  /* 0x0000004a1010723e */ /* 0x000fe200000000ff */
[----:B------:R-:W-:Y:S01]  /*12720*/  FMUL.FTZ R94, R43, R94 ;  /* 0x0000005e2b5e7220 */ /* 0x000fe20000410000 */
[----:B------:R-:W-:-:S02]  /*12730*/  F2FP.F16.F32.PACK_AB R12, R12, R78 ;  /* 0x0000004e0c0c723e */ /* 0x000fc400000000ff */
[----:B------:R-:W-:Y:S02]  /*12740*/  F2FP.F16.F32.PACK_AB R8, R8, R90 ;  /* 0x0000005a0808723e */ /* 0x000fe400000000ff */
[----:B--2---:R-:W-:Y:S02]  /*12750*/  MOV R6, R2 ;  /* 0x0000000200067202 */ /* 0x004fe40000000f00 */
[----:B------:R-:W1:Y:S04]  /*12760*/  SHFL.BFLY PT, R2, R225, 0x2, 0x1f ;  /* 0x0c401f00e1027f89 */ /* 0x000e6800000e0000 */
[----:B------:R-:W2:Y:S04]  /*12770*/  SHFL.BFLY PT, R4, R6, 0x2, 0x1f ;  /* 0x0c401f0006047f89 */ /* 0x000ea800000e0000 */
        /* <DEDUP_REMOVED lines=8> */
[----:B--2---:R-:W-:Y:S01]  /*12800*/  FADD.FTZ R50, R4, R50 ;  /* 0x0000003204327221 */ /* 0x004fe20000010000 */
[----:B------:R-:W-:-:S03]  /*12810*/  SHF.L.U32 R4, R53, 0x1, RZ ;  /* 0x0000000135047819 */ /* 0x000fc600000006ff */
[----:B------:R-:W-:Y:S01]  /*12820*/  FSETP.NE.FTZ.AND P1, PT, R48, RZ, PT ;  /* 0x000000ff3000720b */ /* 0x000fe20003f35000 */
[----:B---3--:R-:W-:Y:S01]  /*12830*/  FADD.FTZ R49, R5, R49 ;  /* 0x0000003105317221 */ /* 0x008fe20000010000 */
[----:B------:R-:W-:Y:S01]  /*12840*/  LOP3.LUT R215, R215, 0x6, R4, 0xf8, !PT ;  /* 0x00000006d7d77812 */ /* 0x000fe200078ef804 */
[----:B------:R-:W-:Y:S01]  /*12850*/  MUFU.RCP R6, R50 ;  /* 0x0000003200067308 */ /* 0x000fe20000001000 */
[----:B------:R-:W-:Y:S02]  /*12860*/  LOP3.LUT R4, R52, 0xc0, RZ, 0xc0, !PT ;  /* 0x000000c034047812 */ /* 0x000fe400078ec0ff */
[----:B------:R-:W-:Y:S02]  /*12870*/  LOP3.LUT R215, R215, 0x20, R52, 0xf8, !PT ;  /* 0x00000020d7d77812 */ /* 0x000fe400078ef834 */
[----:B------:R-:W-:Y:S02]  /*12880*/  LOP3.LUT R4, R4, 0x18, R53, 0xf8, !PT ;  /* 0x0000001804047812 */ /* 0x000fe400078ef835 */
[----:B------:R-:W-:Y:S01]  /*12890*/  FSETP.NE.FTZ.AND P3, PT, R49, RZ, PT ;  /* 0x000000ff3100720b */ /* 0x000fe20003f75000 */
[----:B------:R-:W1:Y:S01]  /*128a0*/  MUFU.RCP R5, R49 ;  /* 0x0000003100057308 */ /* 0x000e620000001000 */
[----:B------:R-:W-:-:S02]  /*128b0*/  LOP3.LUT R215, R215, R4, RZ, 0xfc, !PT ;  /* 0x00000004d7d77212 */ /* 0x000fc400078efcff */
[----:B------:R-:W-:-:S05]  /*128c0*/  FSETP.NE.FTZ.AND P2, PT, R50, RZ, PT ;  /* 0x000000ff3200720b */ /* 0x000fca0003f55000 */
[----:B------:R-:W2:Y:S01]  /*128d0*/  MUFU.RCP R4, R48 ;  /* 0x0000003000047308 */ /* 0x000ea20000001000 */
[----:B-1----:R-:W-:Y:S02]  /*128e0*/  FSEL R2, R5, 1, P3 ;  /* 0x3f80000005027808 */ /* 0x002fe40001800000 */
[----:B------:R-:W-:-:S03]  /*128f0*/  FSEL R5, R6, 1, P2 ;  /* 0x3f80000006057808 */ /* 0x000fc60001000000 */
[----:B------:R-:W-:Y:S02]  /*12900*/  FMUL.FTZ R0, R2, UR4 ;  /* 0x0000000402007c20 */ /* 0x000fe40008410000 */
[----:B------:R-:W-:Y:S01]  /*12910*/  FMUL.FTZ R2, R5, UR4 ;  /* 0x0000000405027c20 */ /* 0x000fe20008410000 */
        /* <DEDUP_REMOVED lines=31> */
[----:B------:R-:W-:Y:S01]  /*12b10*/  UMOV UR4, 0x400 ;  /* 0x0000040000047882 */ /* 0x000fe20000000000 */
[----:B------:R-:W-:Y:S01]  /*12b20*/  F2FP.F16.F32.PACK_AB R46, R46, R168 ;  /* 0x000000a82e2e723e */ /* 0x000fe200000000ff */
[----:B------:R-:W-:Y:S01]  /*12b30*/  ULEA UR12, UR12, UR4, 0x18 ;  /* 0x000000040c0c7291 */ /* 0x000fe2000f8ec0ff */
[C---:B------:R-:W-:Y:S01]  /*12b40*/  FMUL.FTZ R164, R0.reuse, R164 ;  /* 0x000000a400a47220 */ /* 0x040fe20000410000 */
[----:B------:R-:W1:Y:S01]  /*12b50*/  @!UP3 LDCU.64 UR4, c[0x0][0x400] ;  /* 0x00008000ff04b7ac */ /* 0x000e620008000a00 */
[C---:B------:R-:W-:Y:S01]  /*12b60*/  FMUL.FTZ R47, R0.reuse, R165 ;  /* 0x000000a5002f7220 */ /* 0x040fe20000410000 */
[C---:B------:R-:W-:Y:S01]  /*12b70*/  FMUL.FTZ R160, R0.reuse, R160 ;  /* 0x000000a000a07220 */ /* 0x040fe20000410000 */
        /* <DEDUP_REMOVED lines=48> */
[----:B-1----:R-:W-:Y:S01]  /*12e80*/  @!UP3 UIMAD.WIDE.U32 UR16, UR13, UR4, URZ ;  /* 0x000000040d10b2a5 */ /* 0x002fe2000f8e00ff */
[----:B------:R-:W-:Y:S01]  /*12e90*/  F2FP.F16.F32.PACK_AB R44, R44, R160 ;  /* 0x000000a02c2c723e */ /* 0x000fe200000000ff */
[----:B------:R-:W-:Y:S01]  /*12ea0*/  STS [R4+0x200], R45 ;  /* 0x0002002d04007388 */ /* 0x000fe20000000800 */
[----:B------:R-:W-:Y:S01]  /*12eb0*/  F2FP.F16.F32.PACK_AB R42, R42, R152 ;  /* 0x000000982a2a723e */ /* 0x000fe200000000ff */
[----:B------:R-:W-:Y:S01]  /*12ec0*/  @!UP3 UIMAD UR14, UR13, UR5, UR17 ;  /* 0x000000050d0eb2a4 */ /* 0x000fe2000f8e0211 */
[----:B------:R-:W-:Y:S01]  /*12ed0*/  F2FP.F16.F32.PACK_AB R41, R41, R154 ;  /* 0x0000009a2929723e */ /* 0x000fe200000000ff */
[----:B------:R1:W-:Y:S01]  /*12ee0*/  STS [R5+0x10], R0 ;  /* 0x0000100005007388 */ /* 0x0003e20000000800 */
[----:B------:R-:W-:Y:S01]  /*12ef0*/  F2FP.F16.F32.PACK_AB R39, R39, R140 ;  /* 0x0000008c2727723e */ /* 0x000fe200000000ff */
[----:B------:R-:W2:Y:S01]  /*12f00*/  @UP3 LDCU.64 UR4, c[0x0][0x408] ;  /* 0x00008100ff0437ac */ /* 0x000ea20008000a00 */
[----:B------:R-:W-:Y:S01]  /*12f10*/  F2FP.F16.F32.PACK_AB R38, R38, R142 ;  /* 0x0000008e2626723e */ /* 0x000fe200000000ff */
[----:B------:R3:W-:Y:S01]  /*12f20*/  STS [R5+0x210], R2 ;  /* 0x0002100205007388 */ /* 0x0007e20000000800 */
[----:B------:R-:W-:Y:S01]  /*12f30*/  F2FP.F16.F32.PACK_AB R40, R40, R148 ;  /* 0x000000942828723e */ /* 0x000fe200000000ff */
[----:B------:R-:W4:Y:S01]  /*12f40*/  @UP1 LDCU UR17, c[0x0][0x430] ;  /* 0x00008600ff1117ac */ /* 0x000f220008000800 */
        /* <DEDUP_REMOVED lines=12> */
[----:B--2---:R-:W-:Y:S01]  /*13010*/  @UP3 UIMAD.WIDE.U32 UR18, UR7, UR4, URZ ;  /* 0x00000004071232a5 */ /* 0x004fe2000f8e00ff */
[----:B------:R-:W-:Y:S01]  /*13020*/  F2FP.F16.F32.PACK_AB R26, R26, R122 ;  /* 0x0000007a1a1a723e */ /* 0x000fe200000000ff */
[----:B------:R-:W2:Y:S01]  /*13030*/  S2UR UR4, SR_CTAID.Z ;  /* 0x00000000000479c3 */ /* 0x000ea20000002700 */
[----:B-1----:R-:W-:Y:S01]  /*13040*/  LOP3.LUT R0, R214, 0x40, RZ, 0xc0, !PT ;  /* 0x00000040d6007812 */ /* 0x002fe200078ec0ff */
[----:B------:R-:W-:Y:S01]  /*13050*/  @UP3 UIMAD UR14, UR7, UR5, UR19 ;  /* 0x00000005070e32a4 */ /* 0x000fe2000f8e0213 */
[----:B------:R-:W-:Y:S01]  /*13060*/  F2FP.F16.F32.PACK_AB R23, R23, R108 ;  /* 0x0000006c1717723e */ /* 0x000fe200000000ff */
[----:B------:R-:W-:Y:S01]  /*13070*/  @!UP2 UIMAD UR7, UR13, UR9, URZ ;  /* 0x000000090d07a2a4 */ /* 0x000fe2000f8e02ff */
[-C--:B---3--:R-:W-:Y:S01]  /*13080*/  IADD3 R2, PT, PT, R4, -R0.reuse, RZ ;  /* 0x8000000004027210 */ /* 0x088fe20007ffe0ff */
[----:B------:R-:W-:Y:S01]  /*13090*/  @UP1 UMOV UR5, 0x1 ;  /* 0x0000000100051882 */ /* 0x000fe20000000000 */
[----:B------:R-:W-:Y:S01]  /*130a0*/  IADD3 R0, PT, PT, R5, -R0, RZ ;  /* 0x8000000005007210 */ /* 0x000fe20007ffe0ff */
[----:B------:R-:W-:Y:S01]  /*130b0*/  @UP3 UMOV UR16, UR18 ;  /* 0x0000001200103c82 */ /* 0x000fe20008000000 */
[----:B------:R-:W-:Y:S01]  /*130c0*/  F2FP.F16.F32.PACK_AB R22, R22, R110 ;  /* 0x0000006e1616723e */ /* 0x000fe200000000ff */
[----:B------:R-:W-:Y:S01]  /*130d0*/  STS [R2+0x20], R42 ;  /* 0x0000202a02007388 */ /* 0x000fe20000000800 */
[----:B------:R-:W-:Y:S01]  /*130e0*/  F2FP.F16.F32.PACK_AB R25, R25, R116 ;  /* 0x000000741919723e */ /* 0x000fe200000000ff */
[----:B------:R-:W-:Y:S01]  /*130f0*/  USHF.R.S32.HI UR8, URZ, 0x1f, UR7 ;  /* 0x0000001fff087899 */ /* 0x000fe20008011407 */
        /* <DEDUP_REMOVED lines=47> */
[----:B-1----:R-:W-:-:S03]  /*133f0*/  F2FP.F16.F32.PACK_AB R4, R93, R92 ;  /* 0x0000005c5d04723e */ /* 0x002fc600000000ff */
[----:B------:R-:W-:Y:S04]  /*13400*/  STS [R2+0x5020], R9 ;  /* 0x0050200902007388 */ /* 0x000fe80000000800 */
[----:B------:R1:W-:Y:S01]  /*13410*/  STS [R2+0x5220], R8 ;  /* 0x0052200802007388 */ /* 0x0003e20000000800 */
[----:B---3--:R-:W-:Y:S01]  /*13420*/  LOP3.LUT R5, R52, 0xd8, RZ, 0xc0, !PT ;  /* 0x000000d834057812 */ /* 0x008fe200078ec0ff */
[----:B-----5:R-:W3:Y:S03]  /*13430*/  @P3 LDC R11, c[0x0][0x458] ;  /* 0x00011600ff0b3b82 */ /* 0x020ee60000000800 */
[----:B------:R-:W-:Y:S01]  /*13440*/  LOP3.LUT R5, R5, 0x18, R53, 0x78, !PT ;  /* 0x0000001805057812 */ /* 0x000fe200078e7835 */
[----:B----4-:R4:W2:Y:S03]  /*13450*/  @P3 MUFU.LG2 R10, R49 ;  /* 0x00000031000a3308 */ /* 0x0108a60000000c00 */
[----:B------:R-:W-:Y:S01]  /*13460*/  LOP3.LUT R5, R5, 0x1f20, R52, 0xf8, !PT ;  /* 0x00001f2005057812 */ /* 0x000fe200078ef834 */
[----:B-1----:R-:W-:-:S05]  /*13470*/  FMUL.FTZ R2, R43, R95 ;  /* 0x0000005f2b027220 */ /* 0x002fca0000410000 */
[----:B------:R-:W-:Y:S01]  /*13480*/  F2FP.F16.F32.PACK_AB R2, R2, R94 ;  /* 0x0000005e0202723e */ /* 0x000fe200000000ff */
[----:B--2-4-:R-:W-:Y:S06]  /*13490*/  BRA.U UP1, `(.L_x_829) ;  /* 0x0000000101207547 */ /* 0x014fec000b800000 */
        /* <DEDUP_REMOVED lines=8> */
.L_x_829:
        /* <DEDUP_REMOVED lines=75> */
.L_x_831:
[----:B------:R-:W-:Y:S05]  /*139d0*/  BSYNC.RECONVERGENT B0 ;  /* 0x0000000000007941 */ /* 0x000fea0003800200 */
.L_x_830:
        /* <DEDUP_REMOVED lines=41> */
.L_x_833:
[----:B------:R-:W-:Y:S05]  /*13c70*/  BSYNC.RECONVERGENT B0 ;  /* 0x0000000000007941 */ /* 0x000fea0003800200 */
.L_x_832:
        /* <DEDUP_REMOVED lines=24> */
.L_x_835:
[----:B------:R-:W-:Y:S05]  /*13e00*/  BSYNC.RECONVERGENT B0 ;  /* 0x0000000000007941 */ /* 0x000fea0003800200 */
.L_x_834:
        /* <DEDUP_REMOVED lines=24> */
.L_x_837:
[----:B------:R-:W-:Y:S05]  /*13f90*/  BSYNC.RECONVERGENT B0 ;  /* 0x0000000000007941 */ /* 0x000fea0003800200 */
.L_x_836:
        /* <DEDUP_REMOVED lines=24> */
.L_x_838:
        /* <DEDUP_REMOVED lines=14> */
.L_x_1363:


//--------------------- .text._ZN5flash16flash_fwd_kernelI23Flash_fwd_kernel_traitsILi96ELi128ELi64ELi4ELb0ELb0EN7cutlass6half_tE19Flash_kernel_traitsILi96ELi128ELi64ELi4ES3_EELb0ELb0ELb0ELb1ELb0ELb0ELb1ELb0EEEvNS_16Flash_fwd_paramsE --------------------------
	.section	.text._ZN5flash16flash_fwd_kernelI23Flash_fwd_kernel_traitsILi96ELi128ELi64ELi4ELb0ELb0EN7cutlass6half_tE19Flash_kernel_traitsILi96ELi128ELi64ELi4ES3_EELb0ELb0ELb0ELb1ELb0ELb0ELb1ELb0EEEvNS_16Flash_fwd_paramsE,"ax",@progbits
	.align	128
        .global         _ZN5flash16flash_fwd_kernelI23Flash_fwd_kernel_traitsILi96ELi128ELi64ELi4ELb0ELb0EN7cutlass6half_tE19Flash_kernel_traitsILi96ELi128ELi64ELi4ES3_EELb0ELb0ELb0ELb1ELb0ELb0ELb1ELb0EEEvNS_16Flash_fwd_paramsE
        .type           _ZN5flash16flash_fwd_kernelI23Flash_fwd_kernel_traitsILi96ELi128ELi64ELi4ELb0ELb0EN7cutlass6half_tE19Flash_kernel_traitsILi96ELi128ELi64ELi4ES3_EELb0ELb0ELb0ELb1ELb0ELb0ELb1ELb0EEEvNS_16Flash_fwd_paramsE,@function
        .size           _ZN5flash16flash_fwd_kernelI23Flash_fwd_kernel_traitsILi96ELi128ELi64ELi4ELb0ELb0EN7cutlass6half_tE19Flash_kernel_traitsILi96ELi128ELi64ELi4ES3_EELb0ELb0ELb0ELb1ELb0ELb0ELb1ELb0EEEvNS_16Flash_fwd_paramsE,(.L_x_1364 - _ZN5flash16flash_fwd_kernelI23Flash_fwd_kernel_traitsILi96ELi128ELi64ELi4ELb0ELb0EN7cutlass6half_tE19Flash_kernel_traitsILi96ELi128ELi64ELi4ES3_EELb0ELb0ELb0ELb1ELb0ELb0ELb1ELb0EEEvNS_16Flash_fwd_paramsE)
        .other          _ZN5flash16flash_fwd_kernelI23Flash_fwd_kernel_traitsILi96ELi128ELi64ELi4ELb0ELb0EN7cutlass6half_tE19Flash_kernel_traitsILi96ELi128ELi64ELi4ES3_EELb0ELb0ELb0ELb1ELb0ELb0ELb1ELb0EEEvNS_16Flash_fwd_paramsE,@"STO_CUDA_ENTRY STV_DEFAULT"
_ZN5flash16flash_fwd_kernelI23Flash_fwd_kernel_traitsILi96ELi128ELi64ELi4ELb0ELb0EN7cutlass6half_tE19Flash_kernel_traitsILi96ELi128ELi64ELi4ES3_EELb0ELb0ELb0ELb1ELb0ELb0ELb1ELb0EEEvNS_16Flash_fwd_paramsE:
.text._ZN5flash16flash_fwd_kernelI23Flash_fwd_kernel_traitsILi96ELi128ELi64ELi4ELb0ELb0EN7cutlass6half_tE19Flash_kernel_traitsILi96ELi128ELi64ELi4ES3_EELb0ELb0ELb0ELb1ELb0ELb0ELb1ELb0EEEvNS_16Flash_fwd_paramsE:
        /* <DEDUP_REMOVED lines=22> */
[----:B------:R1:W3:Y:S02]  /*0160*/  @P0 LDG.E R8, desc[UR16][R2.64+0x4] ;  /* 0x0000041002080981 */ /* 0x0002e4000c1e1900 */
[----:B------:R-:W-:Y:S01]  /*0170*/  @P4 IADD3 R4, P3, PT, R11, UR6, RZ ;  /* 0x000000060b044c10 */ /* 0x000fe2000ff7e0ff */
[----:B------:R-:W-:-:S03]  /*0180*/  IMAD.MOV.U32 R10, RZ, RZ, RZ ;  /* 0x000000ffff0a7224 */ /* 0x000fc600078e00ff */
[----:B------:R-:W-:-:S05]  /*0190*/  @P4 IADD3.X R5, PT, PT, R9, UR7, RZ, P3, !PT ;  /* 0x0000000709054c10 */ /* 0x000fca0009ffe4ff */
[----:B------:R4:W3:Y:S01]  /*01a0*/  @P4 LDG.E R10, desc[UR16][R4.64] ;  /* 0x00000010040a4981 */ /* 0x0008e2000c1e1900 */
[----:B-1----:R-:W-:-:S04]  /*01b0*/  @P2 IADD3 R2, P1, PT, R11, UR4, RZ ;  /* 0x000000040b022c10 */ /* 0x002fc8000ff3e0ff */
[----:B------:R-:W-:-:S05]  /*01c0*/  @P2 IADD3.X R3, PT, PT, R9, UR5, RZ, P1, !PT ;  /* 0x0000000509032c10 */ /* 0x000fca0008ffe4ff */
[----:B------:R1:W3:Y:S01]  /*01d0*/  @P2 LDG.E R0, desc[UR16][R2.64] ;  /* 0x0000001002002981 */ /* 0x0002e2000c1e1900 */
[----:B------:R-:W1:Y:S01]  /*01e0*/  LDCU.U8 UR4, c[0x0][0x532] ;  /* 0x0000a640ff0477ac */ /* 0x000e620008000000 */
[----:B------:R-:W-:Y:S01]  /*01f0*/  ISETP.EQ.U32.AND P3, PT, R6, RZ, PT ;  /* 0x000000ff0600720c */ /* 0x000fe20003f62070 */
[----:B------:R-:W1:Y:S01]  /*0200*/  S2R R17, SR_CTAID.X ;  /* 0x0000000000117919 */ /* 0x000e620000002500 */
[----:B------:R-:W3:Y:S08]  /*0210*/  @!P0 LDC R211, c[0x0][0x434] ;  /* 0x00010d00ffd38b82 */ /* 0x000ef00000000800 */
[----:B----4-:R-:W4:Y:S01]  /*0220*/  @!P2 LDC.64 R4, c[0x0][0x488] ;  /* 0x00012200ff04ab82 */ /* 0x010f220000000a00 */
        /* <DEDUP_REMOVED lines=14> */
[----:B----4-:R-:W-:-:S04]  /*0310*/  @!P2 ISETP.NE.U32.AND P0, PT, R4, RZ, PT ;  /* 0x000000ff0400a20c */ /* 0x010fc80003f05070 */
        /* <DEDUP_REMOVED lines=9> */
.L_x_839:
        /* <DEDUP_REMOVED lines=29> */
.L_x_841:
        /* <DEDUP_REMOVED lines=40> */
.L_x_843:
[----:B------:R-:W-:Y:S05]  /*0800*/  BSYNC.RECONVERGENT B0 ;  /* 0x0000000000007941 */ /* 0x000fea0003800200 */
.L_x_842:
        /* <DEDUP_REMOVED lines=22> */
.L_x_845:
[----:B------:R-:W-:Y:S05]  /*0970*/  BSYNC.RECONVERGENT B0 ;  /* 0x0000000000007941 */ /* 0x000fea0003800200 */
.L_x_844:
        /* <DEDUP_REMOVED lines=24> */
.L_x_847:
[----:B------:R-:W-:Y:S05]  /*0b00*/  BSYNC.RECONVERGENT B0 ;  /* 0x0000000000007941 */ /* 0x000fea0003800200 */
.L_x_846:
        /* <DEDUP_REMOVED lines=32> */
.L_x_849:
[----:B------:R-:W-:Y:S05]  /*0d10*/  BSYNC.RECONVERGENT B0 ;  /* 0x0000000000007941 */ /* 0x000fea0003800200 */
.L_x_848:
        /* <DEDUP_REMOVED lines=15> */
.L_x_851:
[----:B------:R-:W-:Y:S05]  /*0e10*/  BSYNC.RECONVERGENT B0 ;  /* 0x0000000000007941 */ /* 0x000fea0003800200 */
.L_x_850:
        /* <DEDUP_REMOVED lines=10> */
.L_x_853:
[----:B------:R-:W-:Y:S05]  /*0ec0*/  BSYNC.RECONVERGENT B0 ;  /* 0x0000000000007941 */ /* 0x000fea0003800200 */
.L_x_852:
        /* <DEDUP_REMOVED lines=10> */
.L_x_855:
[----:B------:R-:W-:Y:S05]  /*0f70*/  BSYNC.RECONVERGENT B0 ;  /* 0x0000000000007941 */ /* 0x000fea0003800200 */
.L_x_854:
        /* <DEDUP_REMOVED lines=10> */
.L_x_840:
        /* <DEDUP_REMOVED lines=22> */
.L_x_856:
[----:B------:R-:W1:Y:S01]  /*1180*/  LDCU.64 UR8, c[0x0][0x3b8] ;  /* 0x00007700ff0877ac */ /* 0x000e620008000a00 */
[----:B------:R-:W-:-:S05]  /*1190*/  IADD3 R2, PT, PT, R10, R11, RZ ;  /* 0x0000000b0a027210 */ /* 0x000fca0007ffe0ff */
[C---:B-1----:R-:W-:Y:S02]  /*11a0*/  IMAD R0, R2.reuse, UR9, RZ ;  /* 0x0000000902007c24 */ /* 0x042fe4000f8e02ff */
[----:B------:R-:W-:-:S05]  /*11b0*/  IMAD.WIDE.U32 R2, R2, UR8, RZ ;  /* 0x0000000802027c25 */ /* 0x000fca000f8e00ff */
[----:B------:R-:W-:Y:S02]  /*11c0*/  IADD3 R7, PT, PT, R3, R0, RZ ;  /* 0x0000000003077210 */ /* 0x000fe40007ffe0ff */
[----:B------:R-:W-:-:S07]  /*11d0*/  MOV R5, R2 ;  /* 0x0000000200057202 */ /* 0x000fce0000000f00 */
.L_x_857:
        /* <DEDUP_REMOVED lines=39> */
.L_x_858:
[----:B------:R-:W1:Y:S01]  /*1450*/  LDC.64 R14, c[0x0][0x3c0] ;  /* 0x0000f000ff0e7b82 */ /* 0x000e620000000a00 */
[----:B------:R-:W-:-:S05]  /*1460*/  IADD3 R0, PT, PT, R10, R11, RZ ;  /* 0x0000000b0a007210 */ /* 0x000fca0007ffe0ff */
[C---:B-1----:R-:W-:Y:S02]  /*1470*/  IMAD R4, R0.reuse, R15, RZ ;  /* 0x0000000f00047224 */ /* 0x042fe400078e02ff */
[----:B------:R-:W-:-:S05]  /*1480*/  IMAD.WIDE.U32 R2, R0, R14, RZ ;  /* 0x0000000e00027225 */ /* 0x000fca00078e00ff */
[----:B------:R-:W-:-:S07]  /*1490*/  IADD3 R0, PT, PT, R3, R4, RZ ;  /* 0x0000000403007210 */ /* 0x000fce0007ffe0ff */
.L_x_859:
[----:B------:R-:W-:Y:S01]  /*14a0*/  IMAD.SHL.U32 R18, R230, 0x8, RZ ;  /* 0x00000008e6127824 */ /* 0x000fe200078e00ff */
[----:B------:R-:W1:Y:S01]  /*14b0*/  LDCU.128 UR4, c[0x0][0x3d0] ;  /* 0x00007a00ff0477ac */ /* 0x000e620008000c00 */
[----:B------:R-:W-:Y:S01]  /*14c0*/  SHF.R.U32.HI R63, RZ, 0x2, R230 ;  /* 0x00000002ff3f7819 */ /* 0x000fe200000116e6 */
[----:B------:R-:W2:Y:S01]  /*14d0*/  S2UR UR18, SR_CgaCtaId ;  /* 0x00000000001279c3 */ /* 0x000ea20000008800 */
[----:B------:R-:W-:Y:S01]  /*14e0*/  IMAD.IADD R21, R211, 0x1, -R101 ;  /* 0x00000001d3157824 */ /* 0x000fe200078e0a65 */
[C---:B------:R-:W-:Y:S01]  /*14f0*/  LOP3.LUT R154, R18.reuse, 0x18, RZ, 0xc0, !PT ;  /* 0x00000018129a7812 */ /* 0x040fe200078ec0ff */
[----:B------:R-:W3:Y:S01]  /*1500*/  LDCU.64 UR12, c[0x0][0x390] ;  /* 0x00007200ff0c77ac */ /* 0x000ee20008000a00 */
[----:B------:R3:W-:Y:S01]  /*1510*/  STL [R1+0x2c], R18 ;  /* 0x00002c1201007387 */ /* 0x0007e20000100800 */
[----:B------:R-:W-:Y:S01]  /*1520*/  LOP3.LUT R12, R18, 0xd8, RZ, 0xc0, !PT ;  /* 0x000000d8120c7812 */ /* 0x000fe200078ec0ff */
[----:B------:R-:W-:Y:S01]  /*1530*/  IMAD.SHL.U32 R225, R230, 0x4, RZ ;  /* 0x00000004e6e17824 */ /* 0x000fe200078e00ff */
[C---:B------:R-:W-:Y:S01]  /*1540*/  IADD3 R2, P0, PT, R154.reuse, R2, RZ ;  /* 0x000000029a027210 */ /* 0x040fe20007f1e0ff */
[----:B------:R-:W4:Y:S01]  /*1550*/  LDCU.64 UR14, c[0x0][0x388] ;  /* 0x00007100ff0e77ac */ /* 0x000f220008000a00 */
[C---:B------:R-:W-:Y:S01]  /*1560*/  IADD3 R4, P1, PT, R154.reuse, R5, RZ ;  /* 0x000000059a047210 */ /* 0x040fe20007f3e0ff */
[----:B------:R2:W-:Y:S01]  /*1570*/  STL [R1+0x8], R154 ;  /* 0x0000089a01007387 */ /* 0x0005e20000100800 */
[C---:B------:R-:W-:Y:S01]  /*1580*/  LOP3.LUT R152, R154.reuse, 0x40, RZ, 0xfc, !PT ;  /* 0x000000409a987812 */ /* 0x040fe200078efcff */
[----:B------:R-:W-:Y:S01]  /*1590*/  IMAD.X R3, RZ, RZ, R0, P0 ;  /* 0x000000ffff037224 */ /* 0x000fe200000e0600 */
[----:B------:R-:W-:Y:S01]  /*15a0*/  SHF.R.S32.HI R0, RZ, 0x1f, R6 ;  /* 0x0000001fff007819 */ /* 0x000fe20000011406 */
[----:B------:R-:W-:Y:S01]  /*15b0*/  IMAD.X R5, RZ, RZ, R7, P1 ;  /* 0x000000ffff057224 */ /* 0x000fe200008e0607 */
[C---:B------:R-:W-:Y:S01]  /*15c0*/  IADD3 R8, P0, PT, R154.reuse, R8, RZ ;  /* 0x000000089a087210 */ /* 0x040fe20007f1e0ff */
[C---:B------:R-:W-:Y:S01]  /*15d0*/  IMAD.WIDE.U32 R2, R63.reuse, R14, R2 ;  /* 0x0000000e3f027225 */ /* 0x040fe200078e0002 */
[----:B------:R-:W5:Y:S01]  /*15e0*/  LDCU.64 UR10, c[0x0][0x3c8] ;  /* 0x00007900ff0a77ac */ /* 0x000f620008000a00 */
[----:B------:R-:W-:Y:S01]  /*15f0*/  LOP3.LUT R153, R154, 0x20, RZ, 0xfc, !PT ;  /* 0x000000209a997812 */ /* 0x000fe200078efcff */
[----:B------:R-:W-:Y:S01]  /*1600*/  BSSY.RECONVERGENT B0, `(.L_x_860) ;  /* 0x0000048000007945 */ /* 0x000fe20003800200 */
[----:B------:R-:W-:Y:S01]  /*1610*/  IMAD.WIDE.U32 R4, R63, UR8, R4 ;  /* 0x000000083f047c25 */ /* 0x000fe2000f8e0004 */
[----:B------:R-:W-:-:S03]  /*1620*/  SHF.R.U32.HI R226, RZ, 0x1, R230 ;  /* 0x00000001ffe27819 */ /* 0x000fc600000116e6 */
[C---:B-1----:R-:W-:Y:S02]  /*1630*/  IMAD R7, R0.reuse, UR4, RZ ;  /* 0x0000000400077c24 */ /* 0x042fe4000f8e02ff */
[C---:B------:R-:W-:Y:S02]  /*1640*/  IMAD R3, R63.reuse, R15, R3 ;  /* 0x0000000f3f037224 */ /* 0x040fe400078e0203 */
[----:B------:R-:W-:Y:S02]  /*1650*/  IMAD R0, R0, UR6, RZ ;  /* 0x0000000600007c24 */ /* 0x000fe4000f8e02ff */
[----:B------:R-:W-:Y:S02]  /*1660*/  IMAD R5, R63, UR9, R5 ;  /* 0x000000093f057c24 */ /* 0x000fe4000f8e0205 */
[C---:B------:R-:W-:Y:S02]  /*1670*/  IMAD R10, R6.reuse, UR7, R0 ;  /* 0x00000007060a7c24 */ /* 0x040fe4000f8e0200 */
[----:B------:R-:W-:-:S04]  /*1680*/  IMAD.WIDE.U32 R2, R6, UR6, R2 ;  /* 0x0000000606027c25 */ /* 0x000fc8000f8e0002 */
[----:B------:R-:W-:Y:S01]  /*1690*/  IMAD R11, R6, UR5, R7 ;  /* 0x00000005060b7c24 */ /* 0x000fe2000f8e0207 */
[----:B------:R-:W-:Y:S01]  /*16a0*/  LOP3.LUT R7, R18, 0x1f20, RZ, 0xc0, !PT ;  /* 0x00001f2012077812 */ /* 0x000fe200078ec0ff */
[----:B------:R-:W-:Y:S01]  /*16b0*/  IMAD.WIDE.U32 R4, R6, UR4, R4 ;  /* 0x0000000406047c25 */ /* 0x000fe2000f8e0004 */
[----:B------:R-:W-:Y:S01]  /*16c0*/  LOP3.LUT R6, R12, 0x18, R230, 0x78, !PT ;  /* 0x000000180c067812 */ /* 0x000fe200078e78e6 */
[----:B------:R-:W-:Y:S02]  /*16d0*/  UMOV UR5, 0x400 ;  /* 0x0000040000057882 */ /* 0x000fe40000000000 */
[----:B------:R-:W-:Y:S01]  /*16e0*/  IMAD.X R9, RZ, RZ, R13, P0 ;  /* 0x000000ffff097224 */ /* 0x000fe200000e060d */
[----:B---3--:R-:W-:Y:S01]  /*16f0*/  LEA R18, P0, R2, UR12, 0x1 ;  /* 0x0000000c02127c11 */ /* 0x008fe2000f8008ff */
[----:B------:R-:W-:Y:S01]  /*1700*/  IMAD.IADD R3, R3, 0x1, R10 ;  /* 0x0000000103037824 */ /* 0x000fe200078e020a */
[----:B----4-:R-:W-:Y:S01]  /*1710*/  LEA R151, P1, R4, UR14, 0x1 ;  /* 0x0000000e04977c11 */ /* 0x010fe2000f8208ff */
[----:B------:R-:W-:Y:S01]  /*1720*/  IMAD.IADD R0, R5, 0x1, R11 ;  /* 0x0000000105007824 */ /* 0x000fe200078e020b */
[----:B--2---:R-:W-:Y:S01]  /*1730*/  ULEA UR5, UR18, UR5, 0x18 ;  /* 0x0000000512057291 */ /* 0x004fe2000f8ec0ff */
[----:B-----5:R-:W-:Y:S01]  /*1740*/  IMAD.WIDE.U32 R8, R16, UR10, R8 ;  /* 0x0000000a10087c25 */ /* 0x020fe2000f8e0008 */
[----:B------:R-:W-:Y:S01]  /*1750*/  LEA.HI.X R13, R2, UR13, R3, 0x1, P0 ;  /* 0x0000000d020d7c11 */ /* 0x000fe200080f0c03 */
[----:B------:R1:W-:Y:S01]  /*1760*/  STL [R1+0x4], R151 ;  /* 0x0000049701007387 */ /* 0x0003e20000100800 */
[----:B------:R-:W-:Y:S01]  /*1770*/  LEA.HI.X R103, R4, UR15, R0, 0x1, P1 ;  /* 0x0000000f04677c11 */ /* 0x000fe200088f0c00 */
[----:B------:R-:W-:Y:S01]  /*1780*/  IMAD.SHL.U32 R150, R230, 0x20, RZ ;  /* 0x00000020e6967824 */ /* 0x000fe200078e00ff */
[----:B------:R-:W-:Y:S01]  /*1790*/  LEA R20, P0, R17, R63, 0x7 ;  /* 0x0000003f11147211 */ /* 0x000fe200078038ff */
[----:B------:R1:W-:Y:S01]  /*17a0*/  STL [R1+0x34], R18 ;  /* 0x0000341201007387 */ /* 0x0003e20000100800 */
[----:B------:R-:W-:Y:S01]  /*17b0*/  ISETP.GE.AND P1, PT, R63, R21, PT ;  /* 0x000000153f00720c */ /* 0x000fe20003f26270 */
[----:B------:R-:W-:Y:S01]  /*17c0*/  IMAD R3, R16, UR11, R9 ;  /* 0x0000000b10037c24 */ /* 0x000fe2000f8e0209 */
[----:B------:R-:W-:Y:S01]  /*17d0*/  LEA.HI.X R19, R17, RZ, RZ, 0x7, P0 ;  /* 0x000000ff11137211 */ /* 0x000fe200000f3cff */
[----:B------:R1:W-:Y:S01]  /*17e0*/  STL [R1], R103 ;  /* 0x0000006701007387 */ /* 0x0003e20000100800 */
[----:B------:R-:W-:-:S02]  /*17f0*/  LOP3.LUT R6, R7, R6, RZ, 0xfc, !PT ;  /* 0x0000000607067212 */ /* 0x000fc400078efcff */
[----:B------:R-:W-:Y:S01]  /*1800*/  LOP3.LUT R0, R225, 0x18, RZ, 0xc0, !PT ;  /* 0x00000018e1007812 */ /* 0x000fe200078ec0ff */
[----:B------:R1:W-:Y:S01]  /*1810*/  STL [R1+0x30], R13 ;  /* 0x0000300d01007387 */ /* 0x0003e20000100800 */
[----:B------:R-:W-:Y:S02]  /*1820*/  LEA R232, R6, UR5, 0x1 ;  /* 0x0000000506e87c11 */ /* 0x000fe4000f8e08ff */
[----:B------:R-:W-:Y:S01]  /*1830*/  LOP3.LUT R10, R0, 0xc0, R150, 0xf8, !PT ;  /* 0x000000c0000a7812 */ /* 0x000fe200078ef896 */
        /* <DEDUP_REMOVED lines=35> */
.L_x_862:
[----:B------:R3:W-:Y:S02]  /*1a70*/  STS.128 [R232+0x4000], RZ ;  /* 0x004000ffe8007388 */ /* 0x0007e40000000c00 */
.L_x_861:
[----:B------:R-:W-:Y:S05]  /*1a80*/  BSYNC.RECONVERGENT B0 ;  /* 0x0000000000007941 */ /* 0x000fea0003800200 */
.L_x_860:
        /* <DEDUP_REMOVED lines=36> */
.L_x_865:
[----:B------:R2:W-:Y:S02]  /*1cd0*/  STS.128 [R232+0x4800], RZ ;  /* 0x004800ffe8007388 */ /* 0x0005e40000000c00 */
.L_x_864:
[----:B------:R-:W-:Y:S05]  /*1ce0*/  BSYNC.RECONVERGENT B0 ;  /* 0x0000000000007941 */ /* 0x000fea0003800200 */
.L_x_863:
        /* <DEDUP_REMOVED lines=36> */
.L_x_868:
[----:B------:R2:W-:Y:S02]  /*1f30*/  STS.128 [R232+0x5000], RZ ;  /* 0x005000ffe8007388 */ /* 0x0005e40000000c00 */
.L_x_867:
[----:B------:R-:W-:Y:S05]  /*1f40*/  BSYNC.RECONVERGENT B0 ;  /* 0x0000000000007941 */ /* 0x000fea0003800200 */
.L_x_866:
        /* <DEDUP_REMOVED lines=40> */
.L_x_871:
[----:B------:R4:W-:Y:S02]  /*21d0*/  STS.128 [R232+0x5800], RZ ;  /* 0x005800ffe8007388 */ /* 0x0009e40000000c00 */
.L_x_870:
[----:B------:R-:W-:Y:S05]  /*21e0*/  BSYNC.RECONVERGENT B0 ;  /* 0x0000000000007941 */ /* 0x000fea0003800200 */
.L_x_869:
        /* <DEDUP_REMOVED lines=32> */
.L_x_874:
[----:B------:R2:W-:Y:S02]  /*23f0*/  STS.128 [R232+0x8000], RZ ;  /* 0x008000ffe8007388 */ /* 0x0005e40000000c00 */
.L_x_873:
[----:B------:R-:W-:Y:S05]  /*2400*/  BSYNC.RECONVERGENT B0 ;  /* 0x0000000000007941 */ /* 0x000fea0003800200 */
.L_x_872:
        /* <DEDUP_REMOVED lines=29> */
.L_x_877:
[----:B------:R2:W-:Y:S02]  /*25e0*/  STS.128 [R232+0x8800], RZ ;  /* 0x008800ffe8007388 */ /* 0x0005e40000000c00 */
.L_x_876:
[----:B------:R-:W-:Y:S05]  /*25f0*/  BSYNC.RECONVERGENT B0 ;  /* 0x0000000000007941 */ /* 0x000fea0003800200 */
.L_x_875:
        /* <DEDUP_REMOVED lines=47> */
.L_x_880:
[----:B------:R2:W-:Y:S01]  /*28f0*/  STS.128 [R232+0xb000], RZ ;  /* 0x00b000ffe8007388 */ /* 0x0005e20000000c00 */
[----:B------:R-:W-:Y:S05]  /*2900*/  BRA `(.L_x_881) ;  /* 0x00000000000c7947 */ /* 0x000fea0003800000 */
.L_x_879:
[----:B------:R1:W-:Y:S04]  /*2910*/  STS.128 [R232+0x9000], RZ ;  /* 0x009000ffe8007388 */ /* 0x0003e80000000c00 */
[----:B------:R1:W-:Y:S04]  /*2920*/  STS.128 [R232+0xa000], RZ ;  /* 0x00a000ffe8007388 */ /* 0x0003e80000000c00 */
[----:B------:R1:W-:Y:S02]  /*2930*/  STS.128 [R232+0xb000], RZ ;  /* 0x00b000ffe8007388 */ /* 0x0003e40000000c00 */
.L_x_881:
[----:B------:R-:W-:Y:S05]  /*2940*/  BSYNC.RECONVERGENT B0 ;  /* 0x0000000000007941 */ /* 0x000fea0003800200 */
.L_x_878:
        /* <DEDUP_REMOVED lines=35> */
.L_x_884:
[----:B------:R2:W-:Y:S02]  /*2b80*/  STS.128 [R232+0xb800], RZ ;  /* 0x00b800ffe8007388 */ /* 0x0005e40000000c00 */
.L_x_883:
[----:B------:R-:W-:Y:S05]  /*2b90*/  BSYNC.RECONVERGENT B0 ;  /* 0x0000000000007941 */ /* 0x000fea0003800200 */
.L_x_882:
[----:B------:R-:W-:Y:S01]  /*2ba0*/  LOP3.LUT R0, R6, 0x100, RZ, 0xc0, !PT ;  /* 0x0000010006007812 */ /* 0x000fe200078ec0ff */
[----:B------:R-:W-:Y:S01]  /*2bb0*/  IMAD.MOV.U32 R148, RZ, RZ, 0x20 ;  /* 0x00000020ff947424 */ /* 0x000fe200078e00ff */
[----:B-12---:R-:W-:Y:S01]  /*2bc0*/  LOP3.LUT R2, R10, R8, RZ, 0x3c, !PT ;  /* 0x000000080a027212 */ /* 0x006fe200078e3cff */
        /* <DEDUP_REMOVED lines=12> */
[----:B------:R-:W2:Y:S01]  /*2c90*/  LDSM.16.M88.4 R16, [R2+0x6000] ;  /* 0x006000000210783b */ /* 0x000ea20000000200 */
[----:B------:R-:W-:-:S03]  /*2ca0*/  IMAD.IADD R0, R2, 0x1, R148 ;  /* 0x0000000102007824 */ /* 0x000fc600078e0294 */
[----:B------:R-:W5:Y:S04]  /*2cb0*/  LDSM.16.M88.4 R4, [R62+0x1000] ;  /* 0x001000003e04783b */ /* 0x000f680000000200 */
[----:B------:R-:W3:Y:S04]  /*2cc0*/  LDSM.16.M88.4 R28, [R2+0x6400] ;  /* 0x00640000021c783b */ /* 0x000ee80000000200 */
[----:B------:R-:W4:Y:S04]  /*2cd0*/  LDSM.16.M88.4 R24, [R2+0x6800] ;  /* 0x006800000218783b */ /* 0x000f280000000200 */
[----:B------:R-:W1:Y:S04]  /*2ce0*/  LDSM.16.M88.4 R20, [R2+0x6c00] ;  /* 0x006c00000214783b */ /* 0x000e680000000200 */
[----:B------:R-:W-:Y:S04]  /*2cf0*/  LDSM.16.M88.4 R12, [R3+0x1000] ;  /* 0x00100000030c783b */ /* 0x000fe80000000200 */
[----:B------:R-:W1:Y:S04]  /*2d00*/  LDSM.16.M88.4 R44, [R0+0x6000] ;  /* 0x00600000002c783b */ /* 0x000e680000000200 */
[----:B------:R-:W1:Y:S04]  /*2d10*/  LDSM.16.M88.4 R40, [R0+0x6400] ;  /* 0x006400000028783b */ /* 0x000e680000000200 */
[----:B------:R-:W1:Y:S04]  /*2d20*/  LDSM.16.M88.4 R48, [R0+0x6800] ;  /* 0x006800000030783b */ /* 0x000e680000000200 */
[----:B------:R-:W1:Y:S01]  /*2d30*/  LDSM.16.M88.4 R56, [R0+0x6c00] ;  /* 0x006c00000038783b */ /* 0x000e620000000200 */
[-C--:B--2---:R-:W-:Y:S08]  /*2d40*/  HMMA.16816.F32 R108, R8, R16.reuse, RZ ;  /* 0x00000010086c723c */ /* 0x084ff000000018ff */
[C---:B-----5:R-:W-:Y:S08]  /*2d50*/  HMMA.16816.F32 R68, R4.reuse, R16, RZ ;  /* 0x000000100444723c */ /* 0x060ff000000018ff */
[-C--:B------:R-:W-:Y:S08]  /*2d60*/  HMMA.16816.F32 R64, R4, R18.reuse, RZ ;  /* 0x000000120440723c */ /* 0x080ff000000018ff */
[----:B------:R-:W-:Y:S01]  /*2d70*/  HMMA.16816.F32 R104, R8, R18, RZ ;  /* 0x000000120868723c */ /* 0x000fe200000018ff */
[----:B------:R-:W2:Y:S07]  /*2d80*/  LDSM.16.M88.4 R16, [R3] ;  /* 0x000000000310783b */ /* 0x000eae0000000200 */
[C---:B---3--:R-:W-:Y:S08]  /*2d90*/  HMMA.16816.F32 R52, R4.reuse, R28, RZ ;  /* 0x0000001c0434723c */ /* 0x048ff000000018ff */
[C---:B----4-:R-:W-:Y:S08]  /*2da0*/  HMMA.16816.F32 R36, R4.reuse, R24, RZ ;  /* 0x000000180424723c */ /* 0x050ff000000018ff */
[C---:B-1----:R-:W-:Y:S08]  /*2db0*/  HMMA.16816.F32 R32, R4.reuse, R20, RZ ;  /* 0x000000140420723c */ /* 0x042ff000000018ff */
[C---:B------:R-:W-:Y:S08]  /*2dc0*/  HMMA.16816.F32 R88, R4.reuse, R30, RZ ;  /* 0x0000001e0458723c */ /* 0x040ff000000018ff */
[C---:B------:R-:W-:Y:S08]  /*2dd0*/  HMMA.16816.F32 R92, R4.reuse, R26, RZ ;  /* 0x0000001a045c723c */ /* 0x040ff000000018ff */
[----:B------:R-:W-:Y:S08]  /*2de0*/  HMMA.16816.F32 R84, R4, R22, RZ ;  /* 0x000000160454723c */ /* 0x000ff000000018ff */
[C---:B------:R-:W-:Y:S08]  /*2df0*/  HMMA.16816.F32 R4, R8.reuse, R20, RZ ;  /* 0x000000140804723c */ /* 0x040ff000000018ff */
[C---:B------:R-:W-:Y:S08]  /*2e00*/  HMMA.16816.F32 R80, R8.reuse, R28, RZ ;  /* 0x0000001c0850723c */ /* 0x040ff000000018ff */
[C---:B------:R-:W-:Y:S01]  /*2e10*/  HMMA.16816.F32 R76, R8.reuse, R30, RZ ;  /* 0x0000001e084c723c */ /* 0x040fe200000018ff */
[----:B------:R-:W-:Y:S07]  /*2e20*/  LDSM.16.M88.4 R28, [R2+0x7800] ;  /* 0x00780000021c783b */ /* 0x000fee0000000200 */
[C---:B------:R-:W-:Y:S08]  /*2e30*/  HMMA.16816.F32 R72, R8.reuse, R24, RZ ;  /* 0x000000180848723c */ /* 0x040ff000000018ff */
[C---:B------:R-:W-:Y:S01]  /*2e40*/  HMMA.16816.F32 R96, R8.reuse, R26, RZ ;  /* 0x0000001a0860723c */ /* 0x040fe200000018ff */
[----:B------:R-:W-:Y:S07]  /*2e50*/  LDSM.16.M88.4 R24, [R2+0x7c00] ;  /* 0x007c00000218783b */ /* 0x000fee0000000200 */
[----:B------:R-:W-:Y:S01]  /*2e60*/  HMMA.16816.F32 R20, R8, R22, RZ ;  /* 0x000000160814723c */ /* 0x000fe200000018ff */
[----:B------:R-:W1:Y:S07]  /*2e70*/  LDSM.16.M88.4 R8, [R62+0x3000] ;  /* 0x003000003e08783b */ /* 0x000e6e0000000200 */
[C---:B------:R-:W-:Y:S08]  /*2e80*/  HMMA.16816.F32 R132, R12.reuse, R44, R68 ;  /* 0x0000002c0c84723c */ /* 0x040ff00000001844 */
[C---:B------:R-:W-:Y:S08]  /*2e90*/  HMMA.16816.F32 R128, R12.reuse, R46, R64 ;  /* 0x0000002e0c80723c */ /* 0x040ff00000001840 */
[C---:B------:R-:W-:Y:S08]  /*2ea0*/  HMMA.16816.F32 R120, R12.reuse, R40, R52 ;  /* 0x000000280c78723c */ /* 0x040ff00000001834 */
[C---:B------:R-:W-:Y:S01]  /*2eb0*/  HMMA.16816.F32 R68, R12.reuse, R48, R36 ;  /* 0x000000300c44723c */ /* 0x040fe20000001824 */
[----:B------:R-:W3:Y:S07]  /*2ec0*/  LDSM.16.M88.4 R36, [R2+0x7000] ;  /* 0x007000000224783b */ /* 0x000eee0000000200 */
[C---:B------:R-:W-:Y:S01]  /*2ed0*/  HMMA.16816.F32 R116, R12.reuse, R56, R32 ;  /* 0x000000380c74723c */ /* 0x040fe20000001820 */
[----:B------:R-:W4:Y:S07]  /*2ee0*/  LDSM.16.M88.4 R32, [R2+0x7400] ;  /* 0x007400000220783b */ /* 0x000f2e0000000200 */
[C---:B------:R-:W-:Y:S08]  /*2ef0*/  HMMA.16816.F32 R64, R12.reuse, R42, R88 ;  /* 0x0000002a0c40723c */ /* 0x040ff00000001858 */
[C---:B------:R-:W-:Y:S08]  /*2f00*/  HMMA.16816.F32 R144, R12.reuse, R50, R92 ;  /* 0x000000320c90723c */ /* 0x040ff0000000185c */
[----:B------:R-:W-:Y:S01]  /*2f10*/  HMMA.16816.F32 R112, R12, R58, R84 ;  /* 0x0000003a0c70723c */ /* 0x000fe20000001854 */
[----:B------:R-:W5:Y:S07]  /*2f20*/  LDSM.16.M88.4 R12, [R62+0x2000] ;  /* 0x002000003e0c783b */ /* 0x000f6e0000000200 */
[C---:B--2---:R-:W-:Y:S08]  /*2f30*/  HMMA.16816.F32 R124, R16.reuse, R40, R80 ;  /* 0x00000028107c723c */ /* 0x044ff00000001850 */
[C---:B------:R-:W-:Y:S01]  /*2f40*/  HMMA.16816.F32 R140, R16.reuse, R56, R4 ;  /* 0x00000038108c723c */ /* 0x040fe20000001804 */
[----:B------:R-:W-:Y:S07]  /*2f50*/  LDSM.16.M88.4 R4, [R3+0x3000] ;  /* 0x003000000304783b */ /* 0x000fee0000000200 */
[C---:B------:R-:W-:Y:S01]  /*2f60*/  HMMA.16816.F32 R52, R16.reuse, R42, R76 ;  /* 0x0000002a1034723c */ /* 0x040fe2000000184c */
[----:B------:R-:W2:Y:S07]  /*2f70*/  LDSM.16.M88.4 R40, [R0+0x7800] ;  /* 0x007800000028783b */ /* 0x000eae0000000200 */
[C---:B------:R-:W-:Y:S08]  /*2f80*/  HMMA.16816.F32 R136, R16.reuse, R48, R72 ;  /* 0x000000301088723c */ /* 0x040ff00000001848 */
[C---:B------:R-:W-:Y:S01]  /*2f90*/  HMMA.16816.F32 R96, R16.reuse, R50, R96 ;  /* 0x000000321060723c */ /* 0x040fe20000001860 */
[----:B------:R-:W-:Y:S07]  /*2fa0*/  LDSM.16.M88.4 R48, [R0+0x7000] ;  /* 0x007000000030783b */ /* 0x000fee0000000200 */
[C---:B------:R-:W-:Y:S01]  /*2fb0*/  HMMA.16816.F32 R88, R16.reuse, R58, R20 ;  /* 0x0000003a1058723c */ /* 0x040fe20000001814 */
[----:B------:R-:W2:Y:S04]  /*2fc0*/  LDSM.16.M88.4 R20, [R3+0x2000] ;  /* 0x002000000314783b */ /* 0x000ea80000000200 */
[----:B------:R-:W2:Y:S03]  /*2fd0*/  LDSM.16.M88.4 R56, [R0+0x7c00] ;  /* 0x007c00000038783b */ /* 0x000ea60000000200 */
[C---:B------:R-:W-:Y:S08]  /*2fe0*/  HMMA.16816.F32 R108, R16.reuse, R44, R108 ;  /* 0x0000002c106c723c */ /* 0x040ff0000000186c */
[----:B------:R-:W-:Y:S01]  /*2ff0*/  HMMA.16816.F32 R92, R16, R46, R104 ;  /* 0x0000002e105c723c */ /* 0x000fe20000001868 */
[----:B------:R-:W2:Y:S07]  /*3000*/  LDSM.16.M88.4 R44, [R0+0x7400] ;  /* 0x00740000002c783b */ /* 0x000eae0000000200 */
[C---:B-1----:R-:W-:Y:S08]  /*3010*/  HMMA.16816.F32 R68, R8.reuse, R28, R68 ;  /* 0x0000001c0844723c */ /* 0x042ff00000001844 */
[C---:B---3--:R-:W-:Y:S08]  /*3020*/  HMMA.16816.F32 R84, R8.reuse, R36, R132 ;  /* 0x000000240854723c */ /* 0x048ff00000001884 */
[C---:B------:R-:W-:Y:S08]  /*3030*/  HMMA.16816.F32 R80, R8.reuse, R38, R128 ;  /* 0x000000260850723c */ /* 0x040ff00000001880 */
[----:B----4-:R-:W-:Y:S08]  /*3040*/  HMMA.16816.F32 R72, R8, R34, R64 ;  /* 0x000000220848723c */ /* 0x010ff00000001840 */
[C---:B-----5:R-:W-:Y:S08]  /*3050*/  HMMA.16816.F32 R108, R12.reuse, R36, R108 ;  /* 0x000000240c6c723c */ /* 0x060ff0000000186c */
[----:B------:R-:W-:Y:S08]  /*3060*/  HMMA.16816.F32 R92, R12, R38, R92 ;  /* 0x000000260c5c723c */ /* 0x000ff0000000185c */
        /* <DEDUP_REMOVED lines=12> */
[----:B------:R-:W-:Y:S03]  /*3130*/  LDSM.16.M88.4 R24, [R2+0x8c00] ;  /* 0x008c00000218783b */ /* 0x000fe60000000200 */
[----:B--2---:R-:W-:Y:S08]  /*3140*/  HMMA.16816.F32 R132, R4, R40, R68 ;  /* 0x000000280484723c */ /* 0x004ff00000001844 */
[C---:B------:R-:W-:Y:S08]  /*3150*/  HMMA.16816.F32 R68, R20.reuse, R48, R108 ;  /* 0x000000301444723c */ /* 0x040ff0000000186c */
[-C--:B------:R-:W-:Y:S08]  /*3160*/  HMMA.16816.F32 R108, R20, R50.reuse, R92 ;  /* 0x00000032146c723c */ /* 0x080ff0000000185c */
[C---:B------:R-:W-:Y:S08]  /*3170*/  HMMA.16816.F32 R144, R4.reuse, R50, R80 ;  /* 0x000000320490723c */ /* 0x040ff00000001850 */
[----:B------:R-:W-:Y:S01]  /*3180*/  HMMA.16816.F32 R124, R4, R56, R16 ;  /* 0x00000038047c723c */ /* 0x000fe20000001810 */
[----:B------:R-:W2:Y:S07]  /*3190*/  LDSM.16.M88.4 R16, [R62+0x5000] ;  /* 0x005000003e10783b */ /* 0x000eae0000000200 */
[C---:B------:R-:W-:Y:S01]  /*31a0*/  HMMA.16816.F32 R92, R20.reuse, R46, R32 ;  /* 0x0000002e145c723c */ /* 0x040fe20000001820 */
[----:B------:R-:W3:Y:S07]  /*31b0*/  LDSM.16.M88.4 R32, [R2+0x8400] ;  /* 0x008400000220783b */ /* 0x000eee0000000200 */
[----:B------:R-:W-:Y:S01]  /*31c0*/  HMMA.16816.F32 R80, R20, R42, R28 ;  /* 0x0000002a1450723c */ /* 0x000fe2000000181c */
[----:B------:R-:W4:Y:S07]  /*31d0*/  LDSM.16.M88.4 R28, [R2+0x8800] ;  /* 0x00880000021c783b */ /* 0x000f2e0000000200 */
[C---:B------:R-:W-:Y:S08]  /*31e0*/  HMMA.16816.F32 R140, R4.reuse, R44, R76 ;  /* 0x0000002c048c723c */ /* 0x040ff0000000184c */
[----:B------:R-:W-:Y:S08]  /*31f0*/  HMMA.16816.F32 R120, R4, R42, R64 ;  /* 0x0000002a0478723c */ /* 0x000ff00000001840 */
[C---:B------:R-:W-:Y:S01]  /*3200*/  HMMA.16816.F32 R96, R20.reuse, R44, R36 ;  /* 0x0000002c1460723c */ /* 0x040fe20000001824 */
[----:B------:R-:W-:Y:S07]  /*3210*/  LDSM.16.M88.4 R36, [R0+0x8400] ;  /* 0x008400000024783b */ /* 0x000fee0000000200 */
[C---:B------:R-:W-:Y:S01]  /*3220*/  HMMA.16816.F32 R88, R20.reuse, R40, R8 ;  /* 0x000000281458723c */ /* 0x040fe20000001808 */
[----:B------:R-:W-:Y:S04]  /*3230*/  LDSM.16.M88.4 R8, [R3+0x4000] ;  /* 0x004000000308783b */ /* 0x000fe80000000200 */
[----:B------:R-:W-:Y:S03]  /*3240*/  LDSM.16.M88.4 R40, [R0+0x8800] ;  /* 0x008800000028783b */ /* 0x000fe60000000200 */
[C---:B------:R-:W-:Y:S08]  /*3250*/  HMMA.16816.F32 R76, R20.reuse, R56, R116 ;  /* 0x00000038144c723c */ /* 0x040ff00000001874 */
[----:B------:R-:W-:Y:S01]  /*3260*/  HMMA.16816.F32 R64, R20, R58, R112 ;  /* 0x0000003a1440723c */ /* 0x000fe20000001870 */
[----:B------:R-:W5:Y:S07]  /*3270*/  LDSM.16.M88.4 R20, [R0+0x8000] ;  /* 0x008000000014783b */ /* 0x000f6e0000000200 */
[C---:B------:R-:W-:Y:S08]  /*3280*/  HMMA.16816.F32 R84, R4.reuse, R48, R84 ;  /* 0x000000300454723c */ /* 0x040ff00000001854 */
[C---:B------:R-:W-:Y:S01]  /*3290*/  HMMA.16816.F32 R136, R4.reuse, R46, R72 ;  /* 0x0000002e0488723c */ /* 0x040fe20000001848 */
[----:B------:R5:W-:Y:S07]  /*32a0*/  LDSM.16.M88.4 R44, [R0+0x8c00] ;  /* 0x008c0000002c783b */ /* 0x000bee0000000200 */
[----:B------:R-:W-:Y:S01]  /*32b0*/  HMMA.16816.F32 R128, R4, R58, R104 ;  /* 0x0000003a0480723c */ /* 0x000fe20000001868 */
[----:B------:R-:W5:Y:S01]  /*32c0*/  LDSM.16.M88.4 R4, [R3+0x5000] ;  /* 0x005000000304783b */ /* 0x000f620000000200 */
[----:B------:R-:W-:-:S06]  /*32d0*/  DEPBAR.LE SB0, 0x0 ;  /* 0x000080000000791a */ /* 0x000fcc0000000000 */
[C---:B-1----:R-:W-:Y:S08]  /*32e0*/  HMMA.16816.F32 R48, R12.reuse, R52, R68 ;  /* 0x000000340c30723c */ /* 0x042ff00000001844 */
[----:B------:R-:W-:Y:S08]  /*32f0*/  HMMA.16816.F32 R112, R12, R54, R108 ;  /* 0x000000360c70723c */ /* 0x000ff0000000186c */
[----:B--2---:R-:W-:Y:S08]  /*3300*/  HMMA.16816.F32 R56, R16, R52, R84 ;  /* 0x000000341038723c */ /* 0x004ff00000001854 */
[----:B---3--:R-:W-:Y:S08]  /*3310*/  HMMA.16816.F32 R108, R12, R32, R96 ;  /* 0x000000200c6c723c */ /* 0x008ff00000001860 */
[C---:B------:R-:W-:Y:S08]  /*3320*/  HMMA.16816.F32 R68, R16.reuse, R54, R144 ;  /* 0x000000361044723c */ /* 0x040ff00000001890 */
[C---:B------:R-:W-:Y:S08]  /*3330*/  HMMA.16816.F32 R72, R16.reuse, R32, R140 ;  /* 0x000000201048723c */ /* 0x040ff0000000188c */
[C---:B------:R-:W-:Y:S08]  /*3340*/  HMMA.16816.F32 R84, R16.reuse, R34, R136 ;  /* 0x000000221054723c */ /* 0x040ff00000001888 */
[C---:B----4-:R-:W-:Y:S08]  /*3350*/  HMMA.16816.F32 R104, R16.reuse, R28, R132 ;  /* 0x0000001c1068723c */ /* 0x050ff00000001884 */
[C---:B------:R-:W-:Y:S08]  /*3360*/  HMMA.16816.F32 R120, R16.reuse, R30, R120 ;  /* 0x0000001e1078723c */ /* 0x040ff00000001878 */
[C---:B------:R-:W-:Y:S08]  /*3370*/  HMMA.16816.F32 R124, R16.reuse, R24, R124 ;  /* 0x00000018107c723c */ /* 0x040ff0000000187c */
[----:B------:R-:W-:Y:S08]  /*3380*/  HMMA.16816.F32 R116, R16, R26, R128 ;  /* 0x0000001a1074723c */ /* 0x000ff00000001880 */
[C---:B------:R-:W-:Y:S08]  /*3390*/  HMMA.16816.F32 R96, R12.reuse, R34, R92 ;  /* 0x000000220c60723c */ /* 0x040ff0000000185c */
[C---:B------:R-:W-:Y:S08]  /*33a0*/  HMMA.16816.F32 R16, R12.reuse, R28, R88 ;  /* 0x0000001c0c10723c */ /* 0x040ff00000001858 */
[----:B------:R-:W-:Y:S08]  /*33b0*/  HMMA.16816.F32 R92, R12, R30, R80 ;  /* 0x0000001e0c5c723c */ /* 0x000ff00000001850 */
[----:B-----5:R-:W-:Y:S08]  /*33c0*/  HMMA.16816.F32 R28, R8, R20, R48 ;  /* 0x00000014081c723c */ /* 0x020ff00000001830 */
[C---:B------:R-:W-:Y:S08]  /*33d0*/  HMMA.16816.F32 R88, R12.reuse, R24, R76 ;  /* 0x000000180c58723c */ /* 0x040ff0000000184c */
[----:B------:R-:W-:Y:S03]  /*33e0*/  HMMA.16816.F32 R80, R12, R26, R64 ;  /* 0x0000001a0c50723c */ /* 0x000fe60000001840 */
[----:B------:R-:W-:Y:S01]  /*33f0*/  FMUL.FTZ R0, R28, UR6 ;  /* 0x000000061c007c20 */ /* 0x000fe20008410000 */
[----:B------:R-:W-:-:S04]  /*3400*/  FMUL.FTZ R2, R30, UR6 ;  /* 0x000000061e027c20 */ /* 0x000fc80008410000 */
[-C--:B------:R-:W-:Y:S08]  /*3410*/  HMMA.16816.F32 R52, R4, R36.reuse, R72 ;  /* 0x000000240434723c */ /* 0x080ff00000001848 */
[----:B------:R-:W-:Y:S01]  /*3420*/  HMMA.16816.F32 R12, R8, R36, R108 ;  /* 0x00000024080c723c */ /* 0x000fe2000000186c */
[----:B------:R1:W-:Y:S07]  /*3430*/  MUFU.TANH R36, R0 ;  /* 0x0000000000247308 */ /* 0x0003ee0000002400 */
[----:B------:R-:W-:Y:S03]  /*3440*/  HMMA.16816.F32 R76, R4, R20, R56 ;  /* 0x00000014044c723c */ /* 0x000fe60000001838 */
[----:B------:R-:W-:Y:S01]  /*3450*/  FMUL.FTZ R63, R52, UR6 ;  /* 0x00000006343f7c20 */ /* 0x000fe20008410000 */
[----:B------:R-:W-:-:S04]  /*3460*/  FMUL.FTZ R54, R54, UR6 ;  /* 0x0000000636367c20 */ /* 0x000fc80008410000 */
[----:B------:R-:W-:Y:S01]  /*3470*/  HMMA.16816.F32 R32, R4, R22, R68 ;  /* 0x000000160420723c */ /* 0x000fe20000001844 */
[----:B------:R-:W-:Y:S01]  /*3480*/  FMUL.FTZ R69, R55, UR6 ;  /* 0x0000000637457c20 */ /* 0x000fe20008410000 */
[----:B------:R-:W-:Y:S01]  /*3490*/  FMUL.FTZ R68, R53, UR6 ;  /* 0x0000000635447c20 */ /* 0x000fe20008410000 */
[----:B-1----:R-:W-:Y:S01]  /*34a0*/  FMUL.FTZ R0, R29, UR6 ;  /* 0x000000061d007c20 */ /* 0x002fe20008410000 */
[----:B------:R-:W-:-:S03]  /*34b0*/  FMUL.FTZ R62, R15, UR6 ;  /* 0x000000060f3e7c20 */ /* 0x000fc60008410000 */
[----:B------:R1:W-:Y:S01]  /*34c0*/  MUFU.TANH R37, R0 ;  /* 0x0000000000257308 */ /* 0x0003e20000002400 */
[----:B------:R-:W-:Y:S03]  /*34d0*/  HMMA.16816.F32 R20, R8, R22, R112 ;  /* 0x000000160814723c */ /* 0x000fe60000001870 */
[----:B------:R-:W-:Y:S01]  /*34e0*/  FMUL.FTZ R28, R76, UR6 ;  /* 0x000000064c1c7c20 */ /* 0x000fe20008410000 */
[----:B------:R-:W-:-:S03]  /*34f0*/  FMUL.FTZ R29, R79, UR6 ;  /* 0x000000064f1d7c20 */ /* 0x000fc60008410000 */
[----:B------:R2:W-:Y:S01]  /*3500*/  MUFU.TANH R30, R28 ;  /* 0x0000001c001e7308 */ /* 0x0005e20000002400 */
[----:B------:R-:W-:Y:S03]  /*3510*/  HMMA.16816.F32 R64, R4, R42, R120 ;  /* 0x0000002a0440723c */ /* 0x000fe60000001878 */
[----:B------:R-:W-:-:S05]  /*3520*/  FMUL.FTZ R32, R32, UR6 ;  /* 0x0000000620207c20 */ /* 0x000fca0008410000 */
[----:B------:R-:W-:Y:S01]  /*3530*/  HMMA.16816.F32 R24, R8, R42, R92 ;  /* 0x0000002a0818723c */ /* 0x000fe2000000185c */
[----:B-1----:R-:W-:Y:S01]  /*3540*/  LOP3.LUT R0, R226, 0x1f0, RZ, 0xc0, !PT ;  /* 0x000001f0e2007812 */ /* 0x002fe200078ec0ff */
[----:B------:R-:W-:Y:S01]  /*3550*/  FMUL.FTZ R42, R35, UR6 ;  /* 0x00000006232a7c20 */ /* 0x000fe20008410000 */
[----:B------:R-:W-:Y:S01]  /*3560*/  FMUL.FTZ R3, R20, UR6 ;  /* 0x0000000614037c20 */ /* 0x000fe20008410000 */
[----:B------:R-:W-:Y:S01]  /*3570*/  FMUL.FTZ R35, R14, UR6 ;  /* 0x000000060e237c20 */ /* 0x000fe20008410000 */
[----:B------:R-:W-:Y:S01]  /*3580*/  IADD3 R213, PT, PT, R213, R0, R101 ;  /* 0x00000000d5d57210 */ /* 0x000fe20007ffe065 */
[----:B------:R-:W-:Y:S01]  /*3590*/  FMUL.FTZ R0, R31, UR6 ;  /* 0x000000061f007c20 */ /* 0x000fe20008410000 */
[----:B------:R-:W-:Y:S01]  /*35a0*/  MUFU.TANH R14, R3 ;  /* 0x00000003000e7308 */ /* 0x000fe20000002400 */
[----:B------:R-:W-:Y:S01]  /*35b0*/  HMMA.16816.F32 R48, R4, R38, R84 ;  /* 0x000000260430723c */ /* 0x000fe20000001854 */
[----:B--2---:R-:W-:Y:S01]  /*35c0*/  IADD3 R28, PT, PT, R61, R213, -R211 ;  /* 0x000000d53d1c7210 */ /* 0x004fe20007ffe8d3 */
[----:B------:R-:W-:Y:S01]  /*35d0*/  FMUL.FTZ R31, R23, UR6 ;  /* 0x00000006171f7c20 */ /* 0x000fe20008410000 */
[----:B------:R-:W-:Y:S01]  /*35e0*/  FMUL.FTZ R92, R65, UR6 ;  /* 0x00000006415c7c20 */ /* 0x000fe20008410000 */
[----:B------:R-:W-:Y:S01]  /*35f0*/  FMUL.FTZ R94, R67, UR6 ;  /* 0x00000006435e7c20 */ /* 0x000fe20008410000 */
[----:B------:R-:W-:-:S02]  /*3600*/  FMUL.FTZ R93, R66, UR6 ;  /* 0x00000006425d7c20 */ /* 0x000fc40008410000 */
[----:B------:R1:W-:Y:S01]  /*3610*/  MUFU.TANH R43, R0 ;  /* 0x00000000002b7308 */ /* 0x0003e20000002400 */
[----:B------:R-:W-:Y:S03]  /*3620*/  HMMA.16816.F32 R56, R4, R40, R104 ;  /* 0x000000280438723c */ /* 0x000fe60000001868 */
[----:B------:R-:W-:Y:S01]  /*3630*/  FMUL.FTZ R65, R25, UR6 ;  /* 0x0000000619417c20 */ /* 0x000fe20008410000 */
[----:B------:R-:W-:-:S03]  /*3640*/  FMUL.FTZ R67, R26, UR6 ;  /* 0x000000061a437c20 */ /* 0x000fc60008410000 */
[----:B------:R-:W-:Y:S01]  /*3650*/  MUFU.TANH R31, R31 ;  /* 0x0000001f001f7308 */ /* 0x000fe20000002400 */
[C---:B------:R-:W-:Y:S03]  /*3660*/  HMMA.16816.F32 R124, R4.reuse, R44, R124 ;  /* 0x0000002c047c723c */ /* 0x040fe6000000187c */
[----:B------:R-:W-:Y:S01]  /*3670*/  FMUL.FTZ R72, R49, UR6 ;  /* 0x0000000631487c20 */ /* 0x000fe20008410000 */
[----:B------:R-:W-:Y:S01]  /*3680*/  FMUL.FTZ R74, R51, UR6 ;  /* 0x00000006334a7c20 */ /* 0x000fe20008410000 */
[----:B------:R-:W-:Y:S01]  /*3690*/  FMUL.FTZ R71, R50, UR6 ;  /* 0x0000000632477c20 */ /* 0x000fe20008410000 */
[----:B------:R-:W-:Y:S02]  /*36a0*/  FMUL.FTZ R70, R48, UR6 ;  /* 0x0000000630467c20 */ /* 0x000fe40008410000 */
[----:B------:R-:W-:Y:S01]  /*36b0*/  HMMA.16816.F32 R116, R4, R46, R116 ;  /* 0x0000002e0474723c */ /* 0x000fe20000001874 */
[----:B-1----:R-:W-:-:S02]  /*36c0*/  IMAD.SHL.U32 R0, R230, 0x2, RZ ;  /* 0x00000002e6007824 */ /* 0x002fc400078e00ff */
[----:B------:R-:W-:Y:S01]  /*36d0*/  FMUL.FTZ R56, R56, UR6 ;  /* 0x0000000638387c20 */ /* 0x000fe20008410000 */
[----:B------:R-:W-:-:S04]  /*36e0*/  FMUL.FTZ R76, R58, UR6 ;  /* 0x000000063a4c7c20 */ /* 0x000fc80008410000 */
[----:B------:R-:W-:Y:S01]  /*36f0*/  HMMA.16816.F32 R4, R8, R38, R96 ;  /* 0x000000260804723c */ /* 0x000fe20000001860 */
[----:B------:R1:W-:Y:S01]  /*3700*/  MUFU.TANH R38, R2 ;  /* 0x0000000200267308 */ /* 0x0003e20000002400 */
[----:B------:R-:W-:-:S06]  /*3710*/  FMUL.FTZ R39, R33, UR6 ;  /* 0x0000000621277c20 */ /* 0x000fcc0008410000 */
[----:B------:R-:W-:Y:S01]  /*3720*/  HMMA.16816.F32 R16, R8, R40, R16 ;  /* 0x000000280810723c */ /* 0x000fe20000001810 */
[----:B------:R-:W-:Y:S01]  /*3730*/  LOP3.LUT R40, R0, 0x6, RZ, 0xc0, !PT ;  /* 0x0000000600287812 */ /* 0x000fe200078ec0ff */
[----:B------:R-:W-:-:S06]  /*3740*/  FMUL.FTZ R41, R34, UR6 ;  /* 0x0000000622297c20 */ /* 0x000fcc0008410000 */
[----:B------:R-:W-:Y:S01]  /*3750*/  HMMA.16816.F32 R88, R8, R44, R88 ;  /* 0x0000002c0858723c */ /* 0x000fe20000001858 */
[----:B-1----:R-:W-:Y:S02]  /*3760*/  FMUL.FTZ R2, R22, UR6 ;  /* 0x0000000616027c20 */ /* 0x002fe40008410000 */
[----:B------:R-:W-:Y:S01]  /*3770*/  FMUL.FTZ R20, R4, UR6 ;  /* 0x0000000604147c20 */ /* 0x000fe20008410000 */
[----:B------:R-:W-:Y:S01]  /*3780*/  FMUL.FTZ R22, R5, UR6 ;  /* 0x0000000605167c20 */ /* 0x000fe20008410000 */
[----:B------:R-:W-:-:S03]  /*3790*/  FMUL.FTZ R55, R6, UR6 ;  /* 0x0000000606377c20 */ /* 0x000fc60008410000 */
[----:B------:R-:W-:Y:S01]  /*37a0*/  HMMA.16816.F32 R84, R8, R46, R80 ;  /* 0x0000002e0854723c */ /* 0x000fe20000001850 */
[----:B------:R-:W-:Y:S01]  /*37b0*/  FMUL.FTZ R10, R21, UR6 ;  /* 0x00000006150a7c20 */ /* 0x000fe20008410000 */
[----:B------:R-:W-:Y:S01]  /*37c0*/  FMUL.FTZ R21, R13, UR6 ;  /* 0x000000060d157c20 */ /* 0x000fe20008410000 */
[----:B------:R-:W-:Y:S01]  /*37d0*/  IMAD R13, R60, 0x40, R40 ;  /* 0x000000403c0d7824 */ /* 0x000fe200078e0228 */
[----:B------:R-:W1:Y:S01]  /*37e0*/  MUFU.TANH R2, R2 ;  /* 0x0000000200027308 */ /* 0x000e620000002400 */
[----:B------:R-:W-:Y:S01]  /*37f0*/  FMUL.FTZ R8, R77, UR6 ;  /* 0x000000064d087c20 */ /* 0x000fe20008410000 */
[----:B------:R-:W-:Y:S01]  /*3800*/  FMUL.FTZ R11, R78, UR6 ;  /* 0x000000064e0b7c20 */ /* 0x000fe20008410000 */
[----:B------:R-:W-:Y:S02]  /*3810*/  IMAD.IADD R0, R28, 0x1, -R13 ;  /* 0x000000011c007824 */ /* 0x000fe400078e0a0d */
[----:B------:R-:W-:Y:S01]  /*3820*/  FMUL.FTZ R9, R12, UR6 ;  /* 0x000000060c097c20 */ /* 0x000fe20008410000 */
[----:B------:R-:W-:-:S02]  /*3830*/  VIADD R12, R13, 0x8 ;  /* 0x000000080d0c7836 */ /* 0x000fc40000000000 */
[----:B------:R-:W-:Y:S01]  /*3840*/  FMUL.FTZ R60, R7, UR6 ;  /* 0x00000006073c7c20 */ /* 0x000fe20008410000 */
[C---:B------:R-:W-:Y:S01]  /*3850*/  VIADD R15, R13.reuse, 0x10 ;  /* 0x000000100d0f7836 */ /* 0x040fe20000000000 */
[----:B------:R-:W-:Y:S01]  /*3860*/  IABS R0, R0 ;  /* 0x0000000000007213 */ /* 0x000fe20000000000 */
[----:B------:R2:W-:Y:S01]  /*3870*/  MUFU.TANH R34, R8 ;  /* 0x0000000800227308 */ /* 0x0005e20000002400 */
[----:B------:R-:W-:Y:S01]  /*3880*/  FMUL.FTZ R23, R16, UR6 ;  /* 0x0000000610177c20 */ /* 0x000fe20008410000 */
[C---:B------:R-:W-:Y:S01]  /*3890*/  VIADD R16, R13.reuse, 0x11 ;  /* 0x000000110d107836 */ /* 0x040fe20000000000 */
[----:B------:R-:W-:Y:S01]  /*38a0*/  I2FP.F32.S32 R0, R0 ;  /* 0x0000000000007245 */ /* 0x000fe20000201400 */
[C---:B------:R-:W-:Y:S01]  /*38b0*/  VIADD R25, R13.reuse, 0x19 ;  /* 0x000000190d197836 */ /* 0x040fe20000000000 */
[C---:B------:R-:W-:Y:S01]  /*38c0*/  IADD3 R5, PT, PT, R28.reuse, -R15, RZ ;  /* 0x8000000f1c057210 */ /* 0x040fe20007ffe0ff */
[----:B------:R-:W-:Y:S01]  /*38d0*/  IMAD.IADD R6, R28, 0x1, -R16 ;  /* 0x000000011c067824 */ /* 0x000fe200078e0a10 */
[----:B------:R-:W-:Y:S01]  /*38e0*/  IADD3 R26, PT, PT, R13, 0x20, RZ ;  /* 0x000000200d1a7810 */ /* 0x000fe20007ffe0ff */
[----:B------:R3:W-:Y:S01]  /*38f0*/  MUFU.TANH R33, R11 ;  /* 0x0000000b00217308 */ /* 0x0007e20000002400 */
[CC--:B-1----:R-:W-:Y:S01]  /*3900*/  FFMA.FTZ R52, R0.reuse, -R100.reuse, R2 ;  /* 0x8000006400347223 */ /* 0x0c2fe20000010002 */
[----:B------:R-:W-:Y:S01]  /*3910*/  FFMA.FTZ R45, R0, -R100, R36 ;  /* 0x80000064002d7223 */ /* 0x000fe20000010024 */
[C---:B------:R-:W-:Y:S01]  /*3920*/  IMAD.IADD R0, R28.reuse, 0x1, -R12 ;  /* 0x000000011c007824 */ /* 0x040fe200078e0a0c */
[----:B------:R-:W-:Y:S01]  /*3930*/  IABS R5, R5 ;  /* 0x0000000500057213 */ /* 0x000fe20000000000 */
[----:B------:R-:W-:Y:S01]  /*3940*/  FMUL.FTZ R78, R17, UR6 ;  /* 0x00000006114e7c20 */ /* 0x000fe20008410000 */
[----:B------:R-:W-:Y:S01]  /*3950*/  IABS R6, R6 ;  /* 0x0000000600067213 */ /* 0x000fe20000000000 */
[----:B------:R-:W-:Y:S01]  /*3960*/  FMUL.FTZ R79, R19, UR6 ;  /* 0x00000006134f7c20 */ /* 0x000fe20008410000 */
[----:B------:R-:W1:Y:S01]  /*3970*/  MUFU.TANH R10, R10 ;  /* 0x0000000a000a7308 */ /* 0x000e620000002400 */
[----:B------:R-:W-:Y:S01]  /*3980*/  VIADD R19, R28, 0x40 ;  /* 0x000000401c137836 */ /* 0x000fe20000000000 */
[----:B--2---:R-:W-:Y:S01]  /*3990*/  IADD3 R8, PT, PT, R13, 0x1, RZ ;  /* 0x000000010d087810 */ /* 0x004fe20007ffe0ff */
[----:B------:R-:W-:Y:S01]  /*39a0*/  FMUL.FTZ R73, R18, UR6 ;  /* 0x0000000612497c20 */ /* 0x000fe20008410000 */
[----:B------:R-:W-:-:S02]  /*39b0*/  VIADD R18, R28, 0x48 ;  /* 0x000000481c127836 */ /* 0x000fc40000000000 */
[----:B------:R-:W-:Y:S01]  /*39c0*/  FMUL.FTZ R83, R64, UR6 ;  /* 0x0000000640537c20 */ /* 0x000fe20008410000 */
[----:B------:R-:W-:Y:S01]  /*39d0*/  FMUL.FTZ R64, R24, UR6 ;  /* 0x0000000618407c20 */ /* 0x000fe20008410000 */
[----:B------:R-:W-:Y:S01]  /*39e0*/  IMAD.IADD R2, R28, 0x1, -R8 ;  /* 0x000000011c027824 */ /* 0x000fe200078e0a08 */
[----:B------:R-:W2:Y:S01]  /*39f0*/  MUFU.TANH R9, R9 ;  /* 0x0000000900097308 */ /* 0x000ea20000002400 */
[-C--:B------:R-:W-:Y:S01]  /*3a00*/  ISETP.GE.AND P1, PT, R8, R61.reuse, PT ;  /* 0x0000003d0800720c */ /* 0x080fe20003f26270 */
[----:B---3--:R-:W-:Y:S02]  /*3a10*/  VIADD R11, R13, 0x9 ;  /* 0x000000090d0b7836 */ /* 0x008fe40000000000 */
[----:B------:R-:W-:Y:S01]  /*3a20*/  FMUL.FTZ R82, R27, UR6 ;  /* 0x000000061b527c20 */ /* 0x000fe20008410000 */
[----:B------:R-:W-:Y:S01]  /*3a30*/  IABS R3, R2 ;  /* 0x0000000200037213 */ /* 0x000fe20000000000 */
[----:B------:R-:W-:Y:S01]  /*3a40*/  FMUL.FTZ R80, R57, UR6 ;  /* 0x0000000639507c20 */ /* 0x000fe20008410000 */
[----:B------:R-:W-:Y:S01]  /*3a50*/  IMAD.IADD R4, R28, 0x1, -R11 ;  /* 0x000000011c047824 */ /* 0x000fe200078e0a0b */
[----:B------:R-:W-:Y:S01]  /*3a60*/  IABS R2, R0 ;  /* 0x0000000000027213 */ /* 0x000fe20000000000 */
[----:B------:R3:W4:Y:S01]  /*3a70*/  MUFU.TANH R7, R21 ;  /* 0x0000001500077308 */ /* 0x0007220000002400 */
[-C--:B------:R-:W-:Y:S01]  /*3a80*/  ISETP.GE.AND P6, PT, R11, R61.reuse, PT ;  /* 0x0000003d0b00720c */ /* 0x080fe20003fc6270 */
[----:B------:R-:W-:Y:S01]  /*3a90*/  FMUL.FTZ R81, R59, UR6 ;  /* 0x000000063b517c20 */ /* 0x000fe20008410000 */
[----:B------:R-:W-:Y:S01]  /*3aa0*/  IABS R0, R4 ;  /* 0x0000000400007213 */ /* 0x000fe20000000000 */
[----:B------:R-:W-:Y:S01]  /*3ab0*/  IMAD.MOV.U32 R4, RZ, RZ, R3 ;  /* 0x000000ffff047224 */ /* 0x000fe200078e0003 */
[-C--:B------:R-:W-:Y:S01]  /*3ac0*/  ISETP.GE.AND P5, PT, R15, R61.reuse, PT ;  /* 0x0000003d0f00720c */ /* 0x080fe20003fa6270 */
[----:B------:R-:W-:Y:S01]  /*3ad0*/  IMAD.MOV.U32 R3, RZ, RZ, R2 ;  /* 0x000000ffff037224 */ /* 0x000fe200078e0002 */
[----:B------:R-:W-:Y:S01]  /*3ae0*/  BAR.SYNC.DEFER_BLOCKING 0x0 ;  /* 0x0000000000007b1d */ /* 0x000fe20000010000 */
[----:B------:R-:W-:Y:S01]  /*3af0*/  IMAD.MOV.U32 R2, RZ, RZ, R0 ;  /* 0x000000ffff027224 */ /* 0x000fe200078e0000 */
[----:B------:R-:W-:Y:S01]  /*3b00*/  ISETP.GE.AND P0, PT, R12, R61, PT ;  /* 0x0000003d0c00720c */ /* 0x000fe20003f06270 */
[----:B------:R-:W-:Y:S01]  /*3b10*/  IMAD.MOV.U32 R0, RZ, RZ, R5 ;  /* 0x000000ffff007224 */ /* 0x000fe200078e0005 */
[----:B------:R-:W-:-:S02]  /*3b20*/  I2FP.F32.S32 R5, R4 ;  /* 0x0000000400057245 */ /* 0x000fc40000201400 */
[----:B------:R-:W-:Y:S01]  /*3b30*/  I2FP.F32.S32 R4, R3 ;  /* 0x0000000300047245 */ /* 0x000fe20000201400 */
[----:B------:R-:W5:Y:S01]  /*3b40*/  MUFU.TANH R17, R20 ;  /* 0x0000001400117308 */ /* 0x000f620000002400 */
[----:B------:R-:W-:Y:S01]  /*3b50*/  I2FP.F32.S32 R3, R2 ;  /* 0x0000000200037245 */ /* 0x000fe20000201400 */
[----:B------:R-:W-:Y:S01]  /*3b60*/  FFMA.FTZ R44, R5, -R100, R37 ;  /* 0x80000064052c7223 */ /* 0x000fe20000010025 */
[----:B------:R-:W-:Y:S01]  /*3b70*/  I2FP.F32.S32 R2, R0 ;  /* 0x0000000000027245 */ /* 0x000fe20000201400 */
[----:B------:R-:W-:Y:S01]  /*3b80*/  FFMA.FTZ R47, R4, -R100, R14 ;  /* 0x80000064042f7223 */ /* 0x000fe2000001000e */
[----:B------:R-:W-:Y:S01]  /*3b90*/  VIADD R14, R13, 0x18 ;  /* 0x000000180d0e7836 */ /* 0x000fe20000000000 */
[----:B------:R-:W-:Y:S01]  /*3ba0*/  I2FP.F32.S32 R0, R6 ;  /* 0x0000000600007245 */ /* 0x000fe20000201400 */
[----:B---3--:R-:W-:Y:S02]  /*3bb0*/  VIADD R21, R28, 0x8 ;  /* 0x000000081c157836 */ /* 0x008fe40000000000 */
[-C--:B-1----:R-:W-:Y:S01]  /*3bc0*/  FFMA.FTZ R49, R3, -R100.reuse, R10 ;  /* 0x8000006403317223 */ /* 0x082fe2000001000a */
[----:B--2---:R-:W-:Y:S01]  /*3bd0*/  FFMA.FTZ R51, R2, -R100, R9 ;  /* 0x8000006402337223 */ /* 0x004fe20000010009 */
[C---:B------:R-:W-:Y:S01]  /*3be0*/  IMAD.IADD R3, R28.reuse, 0x1, -R14 ;  /* 0x000000011c037824 */ /* 0x040fe200078e0a0e */
[----:B------:R-:W1:Y:S01]  /*3bf0*/  MUFU.TANH R9, R22 ;  /* 0x0000001600097308 */ /* 0x000e620000002400 */
[----:B------:R-:W-:-:S02]  /*3c00*/  IMAD.IADD R2, R28, 0x1, -R25 ;  /* 0x000000011c027824 */ /* 0x000fc400078e0a19 */
[----:B----4-:R-:W-:Y:S01]  /*3c10*/  FFMA.FTZ R53, R0, -R100, R7 ;  /* 0x8000006400357223 */ /* 0x010fe20000010007 */
[--C-:B------:R-:W-:Y:S01]  /*3c20*/  IMAD.IADD R6, R21, 0x1, -R13.reuse ;  /* 0x0000000115067824 */ /* 0x100fe200078e0a0d */
[----:B------:R-:W-:Y:S01]  /*3c30*/  IABS R5, R3 ;  /* 0x0000000300057213 */ /* 0x000fe20000000000 */
[----:B------:R-:W-:Y:S01]  /*3c40*/  IMAD.IADD R0, R28, 0x1, -R26 ;  /* 0x000000011c007824 */ /* 0x000fe200078e0a1a */
[----:B------:R-:W-:Y:S01]  /*3c50*/  IABS R4, R2 ;  /* 0x0000000200047213 */ /* 0x000fe20000000000 */
[C---:B------:R-:W-:Y:S01]  /*3c60*/  IMAD.IADD R7, R19.reuse, 0x1, -R13 ;  /* 0x0000000113077824 */ /* 0x040fe200078e0a0d */
[----:B------:R-:W-:Y:S01]  /*3c70*/  IABS R2, R6 ;  /* 0x0000000600027213 */ /* 0x000fe20000000000 */
[----:B------:R-:W2:Y:S01]  /*3c80*/  MUFU.TANH R10, R23 ;  /* 0x00000017000a7308 */ /* 0x000ea20000002400 */
[----:B------:R-:W-:Y:S02]  /*3c90*/  IABS R3, R0 ;  /* 0x0000000000037213 */ /* 0x000fe40000000000 */
[----:B------:R-:W-:Y:S01]  /*3ca0*/  MOV R0, R5 ;  /* 0x0000000500007202 */ /* 0x000fe20000000f00 */
[----:B------:R-:W-:Y:S01]  /*3cb0*/  IMAD.MOV.U32 R5, RZ, RZ, R2 ;  /* 0x000000ffff057224 */ /* 0x000fe200078e0002 */
[----:B------:R-:W-:Y:S01]  /*3cc0*/  IABS R7, R7 ;  /* 0x0000000700077213 */ /* 0x000fe20000000000 */
[----:B------:R-:W-:Y:S01]  /*3cd0*/  IMAD.MOV.U32 R6, RZ, RZ, R3 ;  /* 0x000000ffff067224 */ /* 0x000fe200078e0003 */
[----:B------:R-:W-:Y:S01]  /*3ce0*/  I2FP.F32.S32 R2, R0 ;  /* 0x0000000000027245 */ /* 0x000fe20000201400 */
[----:B------:R3:W4:Y:S01]  /*3cf0*/  MUFU.TANH R24, R29 ;  /* 0x0000001d00187308 */ /* 0x0007220000002400 */
[----:B------:R-:W-:Y:S01]  /*3d00*/  I2FP.F32.S32 R0, R4 ;  /* 0x0000000400007245 */ /* 0x000fe20000201400 */
[----:B------:R-:W-:Y:S01]  /*3d10*/  IMAD.MOV.U32 R3, RZ, RZ, R7 ;  /* 0x000000ffff037224 */ /* 0x000fe200078e0007 */
[----:B------:R-:W-:Y:S01]  /*3d20*/  I2FP.F32.S32 R4, R6 ;  /* 0x0000000600047245 */ /* 0x000fe20000201400 */
[-C--:B-----5:R-:W-:Y:S01]  /*3d30*/  FFMA.FTZ R46, R2, -R100.reuse, R17 ;  /* 0x80000064022e7223 */ /* 0x0a0fe20000010011 */
[----:B------:R-:W-:Y:S01]  /*3d40*/  I2FP.F32.S32 R2, R5 ;  /* 0x0000000500027245 */ /* 0x000fe20000201400 */
[-C--:B-1----:R-:W-:Y:S01]  /*3d50*/  FFMA.FTZ R50, R0, -R100.reuse, R9 ;  /* 0x8000006400327223 */ /* 0x082fe20000010009 */
[----:B------:R-:W-:Y:S01]  /*3d60*/  I2FP.F32.S32 R0, R3 ;  /* 0x0000000300007245 */ /* 0x000fe20000201400 */
[----:B------:R-:W-:Y:S01]  /*3d70*/  IMAD.IADD R3, R19, 0x1, -R8 ;  /* 0x0000000113037824 */ /* 0x000fe200078e0a08 */
[----:B------:R-:W1:Y:S01]  /*3d80*/  MUFU.TANH R20, R32 ;  /* 0x0000002000147308 */ /* 0x000e620000002400 */
[----:B------:R-:W-:Y:S01]  /*3d90*/  FFMA.FTZ R40, R2, -R100, R38 ;  /* 0x8000006402287223 */ /* 0x000fe20000010026 */
[----:B------:R-:W-:-:S02]  /*3da0*/  IMAD.IADD R2, R18, 0x1, -R13 ;  /* 0x0000000112027824 */ /* 0x000fc400078e0a0d */
[-C--:B------:R-:W-:Y:S01]  /*3db0*/  FFMA.FTZ R38, R0, -R100.reuse, R30 ;  /* 0x8000006400267223 */ /* 0x080fe2000001001e */
[----:B------:R-:W-:Y:S02]  /*3dc0*/  IMAD.IADD R0, R21, 0x1, -R8 ;  /* 0x0000000115007824 */ /* 0x000fe400078e0a08 */
[----:B--2---:R-:W-:Y:S01]  /*3dd0*/  FFMA.FTZ R48, R4, -R100, R10 ;  /* 0x8000006404307223 */ /* 0x004fe2000001000a */
[----:B------:R-:W-:Y:S01]  /*3de0*/  IADD3 R4, PT, PT, -R8, R18, RZ ;  /* 0x0000001208047210 */ /* 0x000fe20007ffe1ff */
[----:B------:R-:W-:Y:S01]  /*3df0*/  IMAD.IADD R5, R19, 0x1, -R12 ;  /* 0x0000000113057824 */ /* 0x000fe200078e0a0c */
[----:B------:R-:W-:Y:S01]  /*3e00*/  IABS R6, R2 ;  /* 0x0000000200067213 */ /* 0x000fe20000000000 */
[----:B------:R2:W-:Y:S01]  /*3e10*/  MUFU.TANH R8, R42 ;  /* 0x0000002a00087308 */ /* 0x0005e20000002400 */
[----:B------:R-:W-:Y:S02]  /*3e20*/  IABS R2, R0 ;  /* 0x0000000000027213 */ /* 0x000fe40000000000 */
[----:B------:R-:W-:-:S02]  /*3e30*/  IABS R0, R3 ;  /* 0x0000000300007213 */ /* 0x000fc40000000000 */
[----:B------:R-:W-:Y:S01]  /*3e40*/  IABS R4, R4 ;  /* 0x0000000400047213 */ /* 0x000fe20000000000 */
[----:B------:R-:W-:Y:S01]  /*3e50*/  IMAD.MOV.U32 R3, RZ, RZ, R2 ;  /* 0x000000ffff037224 */ /* 0x000fe200078e0002 */
[----:B------:R-:W-:Y:S01]  /*3e60*/  IABS R5, R5 ;  /* 0x0000000500057213 */ /* 0x000fe20000000000 */
[----:B------:R-:W-:Y:S01]  /*3e70*/  IMAD.MOV.U32 R2, RZ, RZ, R0 ;  /* 0x000000ffff027224 */ /* 0x000fe200078e0000 */
[----:B------:R-:W-:Y:S01]  /*3e80*/  I2FP.F32.S32 R6, R6 ;  /* 0x0000000600067245 */ /* 0x000fe20000201400 */
[----:B------:R-:W-:Y:S01]  /*3e90*/  IMAD.MOV.U32 R0, RZ, RZ, R4 ;  /* 0x000000ffff007224 */ /* 0x000fe200078e0004 */
[----:B------:R-:W-:Y:S01]  /*3ea0*/  I2FP.F32.S32 R4, R3 ;  /* 0x0000000300047245 */ /* 0x000fe20000201400 */
[----:B------:R-:W-:Y:S01]  /*3eb0*/  MUFU.TANH R7, R35 ;  /* 0x0000002300077308 */ /* 0x000fe20000002400 */
[----:B------:R-:W-:Y:S01]  /*3ec0*/  I2FP.F32.S32 R3, R2 ;  /* 0x0000000200037245 */ /* 0x000fe20000201400 */
[----:B------:R-:W-:Y:S01]  /*3ed0*/  FFMA.FTZ R27, R6, -R100, R33 ;  /* 0x80000064061b7223 */ /* 0x000fe20000010021 */
[----:B------:R-:W-:Y:S01]  /*3ee0*/  I2FP.F32.S32 R0, R0 ;  /* 0x0000000000007245 */ /* 0x000fe20000201400 */
[-C--:B------:R-:W-:Y:S01]  /*3ef0*/  FFMA.FTZ R30, R4, -R100.reuse, R43 ;  /* 0x80000064041e7223 */ /* 0x080fe2000001002b */
[----:B------:R-:W-:Y:S01]  /*3f00*/  I2FP.F32.S32 R2, R5 ;  /* 0x0000000500027245 */ /* 0x000fe20000201400 */
[-C--:B---3--:R-:W-:Y:S01]  /*3f10*/  FFMA.FTZ R29, R3, -R100.reuse, R34 ;  /* 0x80000064031d7223 */ /* 0x088fe20000010022 */
[----:B------:R-:W-:Y:S01]  /*3f20*/  IADD3 R3, PT, PT, -R11, R19, RZ ;  /* 0x000000130b037210 */ /* 0x000fe20007ffe1ff */
[----:B----4-:R-:W-:Y:S01]  /*3f30*/  FFMA.FTZ R17, R0, -R100, R24 ;  /* 0x8000006400117223 */ /* 0x010fe20000010018 */
[----:B------:R-:W-:-:S02]  /*3f40*/  IMAD.IADD R0, R18, 0x1, -R12 ;  /* 0x0000000112007824 */ /* 0x000fc400078e0a0c */
[----:B-1----:R-:W-:Y:S01]  /*3f50*/  FFMA.FTZ R43, R2, -R100, R20 ;  /* 0x80000064022b7223 */ /* 0x002fe20000010014 */
[--C-:B------:R-:W-:Y:S01]  /*3f60*/  IMAD.IADD R5, R18, 0x1, -R11.reuse ;  /* 0x0000000112057824 */ /* 0x100fe200078e0a0b */
[----:B------:R-:W-:Y:S01]  /*3f70*/  IABS R3, R3 ;  /* 0x0000000300037213 */ /* 0x000fe20000000000 */
[C---:B------:R-:W-:Y:S01]  /*3f80*/  IMAD.IADD R2, R21.reuse, 0x1, -R11 ;  /* 0x0000000115027824 */ /* 0x040fe200078e0a0b */
[----:B------:R-:W-:Y:S01]  /*3f90*/  IABS R0, R0 ;  /* 0x0000000000007213 */ /* 0x000fe20000000000 */
[----:B------:R-:W1:Y:S01]  /*3fa0*/  MUFU.TANH R9, R41 ;  /* 0x0000002900097308 */ /* 0x000e620000002400 */
[----:B------:R-:W-:Y:S01]  /*3fb0*/  IABS R5, R5 ;  /* 0x0000000500057213 */ /* 0x000fe20000000000 */
[----:B------:R-:W-:Y:S01]  /*3fc0*/  IMAD.IADD R6, R21, 0x1, -R15 ;  /* 0x0000000115067824 */ /* 0x000fe200078e0a0f */
[----:B------:R-:W-:Y:S01]  /*3fd0*/  IABS R2, R2 ;  /* 0x0000000200027213 */ /* 0x000fe20000000000 */
[----:B------:R-:W-:Y:S01]  /*3fe0*/  IMAD.MOV.U32 R4, RZ, RZ, R0 ;  /* 0x000000ffff047224 */ /* 0x000fe200078e0000 */
[----:B------:R-:W-:Y:S01]  /*3ff0*/  ISETP.GE.AND P3, PT, R14, R61, PT ;  /* 0x0000003d0e00720c */ /* 0x000fe20003f66270 */
[----:B------:R-:W-:Y:S01]  /*4000*/  IMAD.MOV.U32 R0, RZ, RZ, R3 ;  /* 0x000000ffff007224 */ /* 0x000fe200078e0003 */
[----:B------:R-:W-:Y:S01]  /*4010*/  IABS R6, R6 ;  /* 0x0000000600067213 */ /* 0x000fe20000000000 */
[----:B------:R3:W4:Y:S01]  /*4020*/  MUFU.TANH R22, R39 ;  /* 0x0000002700167308 */ /* 0x0007220000002400 */
[----:B------:R-:W-:Y:S01]  /*4030*/  IMAD.MOV.U32 R3, RZ, RZ, R5 ;  /* 0x000000ffff037224 */ /* 0x000fe200078e0005 */
[----:B------:R-:W-:-:S02]  /*4040*/  I2FP.F32.S32 R5, R4 ;  /* 0x0000000400057245 */ /* 0x000fc40000201400 */
[----:B------:R-:W-:Y:S02]  /*4050*/  I2FP.F32.S32 R4, R2 ;  /* 0x0000000200047245 */ /* 0x000fe40000201400 */
[----:B------:R-:W-:Y:S02]  /*4060*/  I2FP.F32.S32 R2, R0 ;  /* 0x0000000000027245 */ /* 0x000fe40000201400 */
[----:B------:R-:W-:Y:S01]  /*4070*/  I2FP.F32.S32 R0, R3 ;  /* 0x0000000300007245 */ /* 0x000fe20000201400 */
[----:B--2---:R-:W-:Y:S01]  /*4080*/  FFMA.FTZ R42, R4, -R100, R31 ;  /* 0x80000064042a7223 */ /* 0x004fe2000001001f */
[----:B------:R-:W-:Y:S01]  /*4090*/  I2FP.F32.S32 R3, R6 ;  /* 0x0000000600037245 */ /* 0x000fe20000201400 */
[-C--:B-1----:R-:W-:Y:S01]  /*40a0*/  FFMA.FTZ R33, R5, -R100.reuse, R9 ;  /* 0x8000006405217223 */ /* 0x082fe20000010009 */
[----:B------:R-:W-:Y:S02]  /*40b0*/  IMAD.IADD R4, R21, 0x1, -R16 ;  /* 0x0000000115047824 */ /* 0x000fe400078e0a10 */
[-C--:B------:R-:W-:Y:S01]  /*40c0*/  FFMA.FTZ R32, R0, -R100.reuse, R8 ;  /* 0x8000006400207223 */ /* 0x080fe20000010008 */
[C---:B------:R-:W-:Y:S01]  /*40d0*/  IMAD.IADD R0, R19.reuse, 0x1, -R15 ;  /* 0x0000000113007824 */ /* 0x040fe200078e0a0f */
[----:B------:R-:W1:Y:S01]  /*40e0*/  MUFU.TANH R8, R69 ;  /* 0x0000004500087308 */ /* 0x000e620000002400 */
[----:B------:R-:W-:Y:S01]  /*40f0*/  IMAD.IADD R5, R19, 0x1, -R16 ;  /* 0x0000000113057824 */ /* 0x000fe200078e0a10 */
[----:B------:R-:W-:Y:S01]  /*4100*/  ISETP.GE.AND P2, PT, R13, R61, PT ;  /* 0x0000003d0d00720c */ /* 0x000fe20003f46270 */
[----:B---3--:R-:W-:Y:S01]  /*4110*/  FFMA.FTZ R39, R3, -R100, R7 ;  /* 0x8000006403277223 */ /* 0x008fe20000010007 */
[----:B------:R-:W-:Y:S01]  /*4120*/  IADD3 R3, PT, PT, -R15, R18, RZ ;  /* 0x000000120f037210 */ /* 0x000fe20007ffe1ff */
[----:B----4-:R-:W-:Y:S01]  /*4130*/  FFMA.FTZ R41, R2, -R100, R22 ;  /* 0x8000006402297223 */ /* 0x010fe20000010016 */
[----:B------:R-:W-:Y:S01]  /*4140*/  IABS R2, R0 ;  /* 0x0000000000027213 */ /* 0x000fe20000000000 */
[----:B------:R-:W-:Y:S01]  /*4150*/  IMAD.IADD R7, R18, 0x1, -R16 ;  /* 0x0000000112077824 */ /* 0x000fe200078e0a10 */
[----:B------:R-:W2:Y:S01]  /*4160*/  MUFU.TANH R23, R62 ;  /* 0x0000003e00177308 */ /* 0x000ea20000002400 */
[----:B------:R-:W-:-:S02]  /*4170*/  IABS R0, R3 ;  /* 0x0000000300007213 */ /* 0x000fc40000000000 */
[----:B------:R-:W-:Y:S02]  /*4180*/  IABS R3, R4 ;  /* 0x0000000400037213 */ /* 0x000fe40000000000 */
[----:B------:R-:W-:Y:S01]  /*4190*/  IABS R4, R5 ;  /* 0x0000000500047213 */ /* 0x000fe20000000000 */
[----:B------:R-:W-:Y:S01]  /*41a0*/  IMAD.MOV.U32 R5, RZ, RZ, R2 ;  /* 0x000000ffff057224 */ /* 0x000fe200078e0002 */
[----:B------:R-:W-:Y:S01]  /*41b0*/  IABS R7, R7 ;  /* 0x0000000700077213 */ /* 0x000fe20000000000 */
[----:B------:R-:W3:Y:S01]  /*41c0*/  MUFU.TANH R20, R63 ;  /* 0x0000003f00147308 */ /* 0x000ee20000002400 */
[----:B------:R-:W-:Y:S01]  /*41d0*/  IMAD.MOV.U32 R2, RZ, RZ, R3 ;  /* 0x000000ffff027224 */ /* 0x000fe200078e0003 */
[----:B------:R-:W-:Y:S02]  /*41e0*/  FSEL R77, R40, -INF , !P2 ;  /* 0xff800000284d7808 */ /* 0x000fe40005000000 */
[----:B------:R-:W-:Y:S02]  /*41f0*/  I2FP.F32.S32 R6, R5 ;  /* 0x0000000500067245 */ /* 0x000fe40000201400 */
[----:B------:R-:W-:-:S02]  /*4200*/  I2FP.F32.S32 R5, R0 ;  /* 0x0000000000057245 */ /* 0x000fc40000201400 */
[----:B------:R-:W4:Y:S01]  /*4210*/  MUFU.TANH R11, R68 ;  /* 0x00000044000b7308 */ /* 0x000f220000002400 */
[----:B------:R-:W-:Y:S01]  /*4220*/  I2FP.F32.S32 R0, R7 ;  /* 0x0000000700007245 */ /* 0x000fe20000201400 */
[----:B------:R-:W-:Y:S01]  /*4230*/  IMAD.IADD R7, R18, 0x1, -R26 ;  /* 0x0000000112077824 */ /* 0x000fe200078e0a1a */
[----:B------:R-:W-:Y:S02]  /*4240*/  I2FP.F32.S32 R3, R2 ;  /* 0x0000000200037245 */ /* 0x000fe40000201400 */
[----:B------:R-:W-:Y:S01]  /*4250*/  I2FP.F32.S32 R2, R4 ;  /* 0x0000000400027245 */ /* 0x000fe20000201400 */
[-C--:B-1----:R-:W-:Y:S01]  /*4260*/  FFMA.FTZ R31, R0, -R100.reuse, R8 ;  /* 0x80000064001f7223 */ /* 0x082fe20000010008 */
[--C-:B------:R-:W-:Y:S01]  /*4270*/  IMAD.IADD R0, R21, 0x1, -R14.reuse ;  /* 0x0000000115007824 */ /* 0x100fe200078e0a0e */
[----:B------:R-:W1:Y:S01]  /*4280*/  MUFU.TANH R10, R54 ;  /* 0x00000036000a7308 */ /* 0x000e620000002400 */
[----:B--2---:R-:W-:Y:S01]  /*4290*/  FFMA.FTZ R36, R3, -R100, R23 ;  /* 0x8000006403247223 */ /* 0x004fe20000010017 */
[----:B------:R-:W-:Y:S01]  /*42a0*/  IADD3 R3, PT, PT, -R14, R19, RZ ;  /* 0x000000130e037210 */ /* 0x000fe20007ffe1ff */
[----:B------:R-:W-:-:S02]  /*42b0*/  IMAD.IADD R4, R18, 0x1, -R14 ;  /* 0x0000000112047824 */ /* 0x000fc400078e0a0e */
[----:B---3--:R-:W-:Y:S01]  /*42c0*/  FFMA.FTZ R37, R6, -R100, R20 ;  /* 0x8000006406257223 */ /* 0x008fe20000010014 */
[----:B------:R-:W-:Y:S01]  /*42d0*/  IABS R7, R7 ;  /* 0x0000000700077213 */ /* 0x000fe20000000000 */
[----:B------:R-:W-:Y:S01]  /*42e0*/  FMUL.FTZ R63, R86, UR6 ;  /* 0x00000006563f7c20 */ /* 0x000fe20008410000 */
[----:B------:R-:W-:Y:S01]  /*42f0*/  FSEL R58, R38, -INF , !P2 ;  /* 0xff800000263a7808 */ /* 0x000fe20005000000 */
[----:B------:R-:W2:Y:S01]  /*4300*/  MUFU.TANH R6, R71 ;  /* 0x0000004700067308 */ /* 0x000ea20000002400 */
[----:B------:R-:W-:Y:S01]  /*4310*/  IABS R4, R4 ;  /* 0x0000000400047213 */ /* 0x000fe20000000000 */
[----:B----4-:R-:W-:Y:S01]  /*4320*/  FFMA.FTZ R34, R2, -R100, R11 ;  /* 0x8000006402227223 */ /* 0x010fe2000001000b */
[----:B------:R-:W-:Y:S02]  /*4330*/  IABS R2, R0 ;  /* 0x0000000000027213 */ /* 0x000fe40000000000 */
[----:B------:R-:W-:Y:S02]  /*4340*/  IABS R0, R3 ;  /* 0x0000000300007213 */ /* 0x000fe40000000000 */
[----:B------:R-:W-:Y:S01]  /*4350*/  ISETP.GE.AND P4, PT, R16, R61, PT ;  /* 0x0000003d1000720c */ /* 0x000fe20003f86270 */
[----:B------:R-:W3:Y:S01]  /*4360*/  MUFU.TANH R15, R55 ;  /* 0x00000037000f7308 */ /* 0x000ee20000002400 */
[----:B------:R-:W-:-:S02]  /*4370*/  IMAD.MOV.U32 R3, RZ, RZ, R2 ;  /* 0x000000ffff037224 */ /* 0x000fc400078e0002 */
[----:B-1----:R-:W-:Y:S01]  /*4380*/  FFMA.FTZ R35, R5, -R100, R10 ;  /* 0x8000006405237223 */ /* 0x002fe2000001000a */
[----:B------:R-:W-:Y:S01]  /*4390*/  IMAD.MOV.U32 R2, RZ, RZ, R0 ;  /* 0x000000ffff027224 */ /* 0x000fe200078e0000 */
[----:B------:R-:W-:Y:S01]  /*43a0*/  FSEL R75, R30, -INF , !P1 ;  /* 0xff8000001e4b7808 */ /* 0x000fe20004800000 */
[----:B------:R-:W-:Y:S01]  /*43b0*/  IMAD.MOV.U32 R0, RZ, RZ, R4 ;  /* 0x000000ffff007224 */ /* 0x000fe200078e0004 */
[----:B------:R-:W-:Y:S01]  /*43c0*/  I2FP.F32.S32 R4, R3 ;  /* 0x0000000300047245 */ /* 0x000fe20000201400 */
[----:B------:R-:W-:Y:S01]  /*43d0*/  IMAD.IADD R5, R21, 0x1, -R25 ;  /* 0x0000000115057824 */ /* 0x000fe200078e0a19 */
[----:B------:R-:W1:Y:S01]  /*43e0*/  MUFU.TANH R9, R70 ;  /* 0x0000004600097308 */ /* 0x000e620000002400 */
[----:B------:R-:W-:Y:S02]  /*43f0*/  I2FP.F32.S32 R3, R2 ;  /* 0x0000000200037245 */ /* 0x000fe40000201400 */
[----:B------:R-:W-:Y:S02]  /*4400*/  I2FP.F32.S32 R0, R0 ;  /* 0x0000000000007245 */ /* 0x000fe40000201400 */
[----:B------:R-:W-:-:S02]  /*4410*/  IABS R5, R5 ;  /* 0x0000000500057213 */ /* 0x000fc40000000000 */
[----:B------:R-:W-:Y:S01]  /*4420*/  FSEL R57, R29, -INF , !P1 ;  /* 0xff8000001d397808 */ /* 0x000fe20004800000 */
[----:B------:R-:W4:Y:S01]  /*4430*/  MUFU.TANH R12, R60 ;  /* 0x0000003c000c7308 */ /* 0x000f220000002400 */
[----:B------:R-:W-:Y:S01]  /*4440*/  I2FP.F32.S32 R2, R5 ;  /* 0x0000000500027245 */ /* 0x000fe20000201400 */
[-C--:B--2---:R-:W-:Y:S01]  /*4450*/  FFMA.FTZ R22, R0, -R100.reuse, R6 ;  /* 0x8000006400167223 */ /* 0x084fe20000010006 */
[----:B------:R-:W-:Y:S02]  /*4460*/  IMAD.IADD R0, R19, 0x1, -R25 ;  /* 0x0000000113007824 */ /* 0x000fe400078e0a19 */
[-C--:B---3--:R-:W-:Y:S01]  /*4470*/  FFMA.FTZ R24, R4, -R100.reuse, R15 ;  /* 0x8000006404187223 */ /* 0x088fe2000001000f */
[--C-:B------:R-:W-:Y:S01]  /*4480*/  IMAD.IADD R4, R21, 0x1, -R26.reuse ;  /* 0x0000000115047824 */ /* 0x100fe200078e0a1a */
[----:B------:R-:W-:Y:S01]  /*4490*/  FSEL R59, R17, -INF , !P1 ;  /* 0xff800000113b7808 */ /* 0x000fe20004800000 */
[----:B------:R-:W-:Y:S01]  /*44a0*/  IMAD.IADD R5, R19, 0x1, -R26 ;  /* 0x0000000113057824 */ /* 0x000fe200078e0a1a */
[----:B------:R-:W2:Y:S01]  /*44b0*/  MUFU.TANH R14, R72 ;  /* 0x00000048000e7308 */ /* 0x000ea20000002400 */
[----:B------:R-:W-:Y:S01]  /*44c0*/  FSEL R158, R53, -INF , !P4 ;  /* 0xff800000359e7808 */ /* 0x000fe20006000000 */
[----:B-1----:R-:W-:Y:S01]  /*44d0*/  FFMA.FTZ R23, R3, -R100, R9 ;  /* 0x8000006403177223 */ /* 0x002fe20000010009 */
[----:B------:R-:W-:-:S02]  /*44e0*/  IADD3 R3, PT, PT, -R25, R18, RZ ;  /* 0x0000001219037210 */ /* 0x000fc40007ffe1ff */
[----:B------:R-:W-:Y:S02]  /*44f0*/  FSEL R157, R46, -INF , !P3 ;  /* 0xff8000002e9d7808 */ /* 0x000fe40005800000 */
[----:B------:R-:W-:Y:S01]  /*4500*/  FSEL R168, R51, -INF , !P5 ;  /* 0xff80000033a87808 */ /* 0x000fe20006800000 */
[----:B------:R1:W3:Y:S01]  /*4510*/  MUFU.TANH R11, R74 ;  /* 0x0000004a000b7308 */ /* 0x0002e20000002400 */
[----:B------:R-:W-:Y:S01]  /*4520*/  FSEL R68, R52, -INF , !P0 ;  /* 0xff80000034447808 */ /* 0x000fe20004000000 */
[----:B----4-:R-:W-:Y:S01]  /*4530*/  FFMA.FTZ R20, R2, -R100, R12 ;  /* 0x8000006402147223 */ /* 0x010fe2000001000c */
[----:B------:R-:W-:Y:S02]  /*4540*/  IABS R2, R0 ;  /* 0x0000000000027213 */ /* 0x000fe40000000000 */
[----:B------:R-:W-:Y:S02]  /*4550*/  IABS R0, R3 ;  /* 0x0000000300007213 */ /* 0x000fe40000000000 */
[----:B------:R-:W-:Y:S01]  /*4560*/  IABS R3, R4 ;  /* 0x0000000400037213 */ /* 0x000fe20000000000 */
[----:B------:R-:W4:Y:S01]  /*4570*/  MUFU.TANH R9, R56 ;  /* 0x0000003800097308 */ /* 0x000f220000002400 */
[----:B------:R-:W-:Y:S01]  /*4580*/  IABS R4, R5 ;  /* 0x0000000500047213 */ /* 0x000fe20000000000 */
[----:B------:R-:W-:Y:S01]  /*4590*/  IMAD.MOV.U32 R5, RZ, RZ, R2 ;  /* 0x000000ffff057224 */ /* 0x000fe200078e0002 */
[----:B------:R-:W-:Y:S01]  /*45a0*/  FSEL R60, R27, -INF , !P2 ;  /* 0xff8000001b3c7808 */ /* 0x000fe20005000000 */
[----:B------:R-:W-:Y:S01]  /*45b0*/  IMAD.MOV.U32 R2, RZ, RZ, R3 ;  /* 0x000000ffff027224 */ /* 0x000fe200078e0003 */
[----:B------:R-:W-:-:S02]  /*45c0*/  FSEL R66, R49, -INF , !P6 ;  /* 0xff80000031427808 */ /* 0x000fc40007000000 */
[----:B------:R-:W-:Y:S01]  /*45d0*/  I2FP.F32.S32 R6, R5 ;  /* 0x0000000500067245 */ /* 0x000fe20000201400 */
[----:B------:R5:W5:Y:S01]  /*45e0*/  MUFU.TANH R10, R73 ;  /* 0x00000049000a7308 */ /* 0x000b620000002400 */
[----:B------:R-:W-:Y:S02]  /*45f0*/  I2FP.F32.S32 R3, R2 ;  /* 0x0000000200037245 */ /* 0x000fe40000201400 */
[----:B------:R-:W-:Y:S01]  /*4600*/  I2FP.F32.S32 R5, R0 ;  /* 0x0000000000057245 */ /* 0x000fe20000201400 */
[----:B--2---:R-:W-:Y:S01]  /*4610*/  FFMA.FTZ R12, R6, -R100, R14 ;  /* 0x80000064060c7223 */ /* 0x004fe2000001000e */
[----:B------:R-:W-:Y:S01]  /*4620*/  I2FP.F32.S32 R2, R4 ;  /* 0x0000000400027245 */ /* 0x000fe20000201400 */
[----:B------:R-:W-:Y:S01]  /*4630*/  VIADD R4, R13, 0x30 ;  /* 0x000000300d047836 */ /* 0x000fe20000000000 */
[----:B------:R-:W-:Y:S01]  /*4640*/  I2FP.F32.S32 R0, R7 ;  /* 0x0000000700007245 */ /* 0x000fe20000201400 */
[----:B------:R-:W2:Y:S01]  /*4650*/  MUFU.TANH R8, R76 ;  /* 0x0000004c00087308 */ /* 0x000ea20000002400 */
[----:B-1----:R-:W-:Y:S01]  /*4660*/  FSEL R74, R45, -INF , !P2 ;  /* 0xff8000002d4a7808 */ /* 0x002fe20005000000 */
[-C--:B---3--:R-:W-:Y:S01]  /*4670*/  FFMA.FTZ R11, R5, -R100.reuse, R11 ;  /* 0x80000064050b7223 */ /* 0x088fe2000001000b */
[-C--:B----4-:R-:W-:Y:S01]  /*4680*/  FFMA.FTZ R9, R2, -R100.reuse, R9 ;  /* 0x8000006402097223 */ /* 0x090fe20000010009 */
[-C--:B------:R-:W-:Y:S01]  /*4690*/  ISETP.GE.AND P2, PT, R25, R61.reuse, PT ;  /* 0x0000003d1900720c */ /* 0x080fe20003f46270 */
[C---:B------:R-:W-:Y:S01]  /*46a0*/  VIADD R2, R13.reuse, 0x38 ;  /* 0x000000380d027836 */ /* 0x040fe20000000000 */
[C---:B------:R-:W-:Y:S01]  /*46b0*/  IADD3 R6, PT, PT, R13.reuse, 0x28, RZ ;  /* 0x000000280d067810 */ /* 0x040fe20007ffe0ff */
[----:B------:R-:W-:Y:S01]  /*46c0*/  VIADD R7, R13, 0x21 ;  /* 0x000000210d077836 */ /* 0x000fe20000000000 */
[----:B------:R-:W-:Y:S01]  /*46d0*/  FSEL R156, R50, -INF , !P2 ;  /* 0xff800000329c7808 */ /* 0x000fe20005000000 */
[----:B------:R-:W1:Y:S01]  /*46e0*/  MUFU.TANH R56, R78 ;  /* 0x0000004e00387308 */ /* 0x000e620000002400 */
[----:B-----5:R-:W-:Y:S01]  /*46f0*/  FSEL R73, R44, -INF , !P1 ;  /* 0xff8000002c497808 */ /* 0x020fe20004800000 */
[----:B------:R-:W-:Y:S01]  /*4700*/  FFMA.FTZ R10, R3, -R100, R10 ;  /* 0x80000064030a7223 */ /* 0x000fe2000001000a */
[----:B------:R-:W-:Y:S01]  /*4710*/  ISETP.GE.AND P1, PT, R26, R61, PT ;  /* 0x0000003d1a00720c */ /* 0x000fe20003f26270 */
[--C-:B------:R-:W-:Y:S01]  /*4720*/  IMAD.IADD R29, R28, 0x1, -R2.reuse ;  /* 0x000000011c1d7824 */ /* 0x100fe200078e0a02 */
[----:B------:R-:W-:Y:S01]  /*4730*/  FSEL R159, R20, -INF , !P2 ;  /* 0xff800000149f7808 */ /* 0x000fe20005000000 */
[--C-:B------:R-:W-:Y:S01]  /*4740*/  IMAD.IADD R53, R19, 0x1, -R2.reuse ;  /* 0x0000000113357824 */ /* 0x100fe200078e0a02 */
[----:B------:R-:W-:Y:S01]  /*4750*/  FSEL R138, R12, -INF , !P2 ;  /* 0xff8000000c8a7808 */ /* 0x000fe20005000000 */
[----:B------:R-:W-:-:S02]  /*4760*/  IMAD.IADD R50, R18, 0x1, -R2 ;  /* 0x0000000112327824 */ /* 0x000fc400078e0a02 */
[----:B--2---:R-:W-:Y:S01]  /*4770*/  FFMA.FTZ R8, R0, -R100, R8 ;  /* 0x8000006400087223 */ /* 0x004fe20000010008 */
[----:B------:R-:W-:Y:S01]  /*4780*/  VIADD R0, R13, 0x39 ;  /* 0x000000390d007836 */ /* 0x000fe20000000000 */
[----:B------:R-:W-:Y:S01]  /*4790*/  FSEL R139, R11, -INF , !P2 ;  /* 0xff8000000b8b7808 */ /* 0x000fe20005000000 */
[----:B------:R2:W3:Y:S01]  /*47a0*/  MUFU.TANH R40, R64 ;  /* 0x0000004000287308 */ /* 0x0004e20000002400 */
[----:B------:R-:W-:Y:S01]  /*47b0*/  IADD3 R46, PT, PT, -R2, R21, RZ ;  /* 0x00000015022e7210 */ /* 0x000fe20007ffe1ff */
[--C-:B------:R-:W-:Y:S01]  /*47c0*/  IMAD.IADD R27, R28, 0x1, -R0.reuse ;  /* 0x000000011c1b7824 */ /* 0x100fe200078e0a00 */
[-C--:B------:R-:W-:Y:S01]  /*47d0*/  ISETP.GE.AND P2, PT, R2, R61.reuse, PT ;  /* 0x0000003d0200720c */ /* 0x080fe20003f46270 */
[--C-:B------:R-:W-:Y:S01]  /*47e0*/  IMAD.IADD R51, R21, 0x1, -R0.reuse ;  /* 0x0000000115337824 */ /* 0x100fe200078e0a00 */
[----:B------:R-:W-:Y:S01]  /*47f0*/  FSEL R184, R48, -INF , !P1 ;  /* 0xff80000030b87808 */ /* 0x000fe20004800000 */
[--C-:B------:R-:W-:Y:S01]  /*4800*/  IMAD.IADD R54, R19, 0x1, -R0.reuse ;  /* 0x0000000113367824 */ /* 0x100fe200078e0a00 */
[----:B------:R-:W-:Y:S01]  /*4810*/  FSEL R210, R10, -INF , !P1 ;  /* 0xff8000000ad27808 */ /* 0x000fe20004800000 */
[----:B------:R-:W-:Y:S01]  /*4820*/  IMAD.IADD R48, R18, 0x1, -R0 ;  /* 0x0000000112307824 */ /* 0x000fe200078e0a00 */
[----:B------:R-:W-:Y:S01]  /*4830*/  FSEL R180, R9, -INF , !P1 ;  /* 0xff80000009b47808 */ /* 0x000fe20004800000 */
[----:B------:R-:W-:Y:S01]  /*4840*/  FMUL.FTZ R2, R88, UR6 ;  /* 0x0000000658027c20 */ /* 0x000fe20008410000 */
[----:B------:R-:W-:Y:S01]  /*4850*/  FSEL R181, R8, -INF , !P1 ;  /* 0xff80000008b57808 */ /* 0x000fe20004800000 */
[----:B------:R-:W-:Y:S01]  /*4860*/  VIADD R5, R13, 0x29 ;  /* 0x000000290d057836 */ /* 0x000fe20000000000 */
[-C--:B------:R-:W-:Y:S01]  /*4870*/  ISETP.GE.AND P1, PT, R0, R61.reuse, PT ;  /* 0x0000003d0000720c */ /* 0x080fe20003f26270 */
[----:B------:R-:W4:Y:S01]  /*4880*/  MUFU.TANH R38, R65 ;  /* 0x0000004100267308 */ /* 0x000f220000002400 */
[----:B------:R-:W-:Y:S01]  /*4890*/  FMUL.FTZ R0, R89, UR6 ;  /* 0x0000000659007c20 */ /* 0x000fe20008410000 */
[----:B------:R-:W-:Y:S01]  /*48a0*/  VIADD R3, R13, 0x31 ;  /* 0x000000310d037836 */ /* 0x000fe20000000000 */
[C---:B------:R-:W-:Y:S01]  /*48b0*/  IADD3 R14, PT, PT, R28.reuse, -R6, RZ ;  /* 0x800000061c0e7210 */ /* 0x040fe20007ffe0ff */
[C---:B------:R-:W-:Y:S01]  /*48c0*/  IMAD.IADD R13, R28.reuse, 0x1, -R7 ;  /* 0x000000011c0d7824 */ /* 0x040fe200078e0a07 */
[----:B------:R-:W-:Y:S01]  /*48d0*/  FSEL R52, R33, -INF , !P0 ;  /* 0xff80000021347808 */ /* 0x000fe20004000000 */
[----:B------:R-:W-:Y:S01]  /*48e0*/  IMAD.IADD R15, R28, 0x1, -R5 ;  /* 0x000000011c0f7824 */ /* 0x000fe200078e0a05 */
[----:B------:R-:W-:Y:S01]  /*48f0*/  FSEL R69, R42, -INF , !P6 ;  /* 0xff8000002a457808 */ /* 0x000fe20007000000 */
[----:B------:R-:W5:Y:S01]  /*4900*/  MUFU.TANH R10, R2 ;  /* 0x00000002000a7308 */ /* 0x000f620000002400 */
[----:B------:R-:W-:Y:S01]  /*4910*/  FSEL R49, R41, -INF , !P6 ;  /* 0xff80000029317808 */ /* 0x000fe20007000000 */
[--C-:B------:R-:W-:Y:S01]  /*4920*/  IMAD.IADD R30, R21, 0x1, -R6.reuse ;  /* 0x00000001151e7824 */ /* 0x100fe200078e0a06 */
[----:B------:R-:W-:Y:S01]  /*4930*/  FSEL R55, R32, -INF , !P6 ;  /* 0xff80000020377808 */ /* 0x000fe20007000000 */
[--C-:B------:R-:W-:Y:S01]  /*4940*/  IMAD.IADD R33, R19, 0x1, -R6.reuse ;  /* 0x0000000113217824 */ /* 0x100fe200078e0a06 */
[-C--:B------:R-:W-:Y:S01]  /*4950*/  ISETP.GE.AND P6, PT, R6, R61.reuse, PT ;  /* 0x0000003d0600720c */ /* 0x080fe20003fc6270 */
[----:B------:R-:W-:Y:S01]  /*4960*/  IMAD.IADD R32, R18, 0x1, -R6 ;  /* 0x0000000112207824 */ /* 0x000fe200078e0a06 */
[----:B------:R-:W-:Y:S01]  /*4970*/  FSEL R170, R36, -INF , !P4 ;  /* 0xff80000024aa7808 */ /* 0x000fe20006000000 */
[----:B------:R1:W5:Y:S01]  /*4980*/  MUFU.TANH R8, R0 ;  /* 0x0000000000087308 */ /* 0x0003620000002400 */
[----:B------:R-:W-:Y:S01]  /*4990*/  FSEL R136, R34, -INF , !P4 ;  /* 0xff80000022887808 */ /* 0x000fe20006000000 */
[C-C-:B------:R-:W-:Y:S01]  /*49a0*/  IMAD.IADD R16, R28.reuse, 0x1, -R4.reuse ;  /* 0x000000011c107824 */ /* 0x140fe200078e0a04 */
[----:B------:R-:W-:Y:S01]  /*49b0*/  FSEL R140, R31, -INF , !P4 ;  /* 0xff8000001f8c7808 */ /* 0x000fe20006000000 */
[--C-:B------:R-:W-:Y:S01]  /*49c0*/  IMAD.IADD R17, R28, 0x1, -R3.reuse ;  /* 0x000000011c117824 */ /* 0x100fe200078e0a03 */
        /* <DEDUP_REMOVED lines=9> */
[----:B------:R-:W-:-:S02]  /*4a60*/  IMAD.IADD R45, R19, 0x1, -R3 ;  /* 0x00000001132d7824 */ /* 0x000fc400078e0a03 */
[----:B------:R-:W-:Y:S01]  /*4a70*/  FMUL.FTZ R6, R84, UR6 ;  /* 0x0000000654067c20 */ /* 0x000fe20008410000 */
[----:B------:R-:W-:Y:S01]  /*4a80*/  IMAD.IADD R44, R18, 0x1, -R3 ;  /* 0x00000001122c7824 */ /* 0x000fe200078e0a03 */
[----:B--2---:R-:W-:Y:S01]  /*4a90*/  FSEL R64, R47, -INF , !P0 ;  /* 0xff8000002f407808 */ /* 0x004fe20004000000 */
[----:B------:R-:W-:Y:S01]  /*4aa0*/  FMUL.FTZ R4, R90, UR6 ;  /* 0x000000065a047c20 */ /* 0x000fe20008410000 */
[----:B-1----:R-:W-:Y:S01]  /*4ab0*/  IABS R0, R13 ;  /* 0x0000000d00007213 */ /* 0x002fe20000000000 */
[--C-:B------:R-:W-:Y:S01]  /*4ac0*/  IMAD.IADD R25, R21, 0x1, -R7.reuse ;  /* 0x0000000115197824 */ /* 0x100fe200078e0a07 */
[----:B------:R-:W-:Y:S01]  /*4ad0*/  IABS R3, R14 ;  /* 0x0000000e00037213 */ /* 0x000fe20000000000 */
[----:B------:R-:W-:Y:S01]  /*4ae0*/  IMAD.IADD R28, R18, 0x1, -R7 ;  /* 0x00000001121c7824 */ /* 0x000fe200078e0a07 */
[----:B------:R-:W-:Y:S01]  /*4af0*/  FSEL R47, R43, -INF , !P0 ;  /* 0xff8000002b2f7808 */ /* 0x000fe20004000000 */
[----:B------:R1:W-:Y:S01]  /*4b00*/  MUFU.TANH R13, R4 ;  /* 0x00000004000d7308 */ /* 0x0003e20000002400 */
[----:B------:R-:W-:Y:S01]  /*4b10*/  IABS R2, R15 ;  /* 0x0000000f00027213 */ /* 0x000fe20000000000 */
[----:B------:R-:W-:Y:S01]  /*4b20*/  FMUL.FTZ R9, R85, UR6 ;  /* 0x0000000655097c20 */ /* 0x000fe20008410000 */
[C---:B------:R-:W-:Y:S01]  /*4b30*/  ISETP.GE.AND P0, PT, R7.reuse, R61, PT ;  /* 0x0000003d0700720c */ /* 0x040fe20003f06270 */
[----:B------:R-:W-:Y:S01]  /*4b40*/  FMUL.FTZ R12, R124, UR6 ;  /* 0x000000067c0c7c20 */ /* 0x000fe20008410000 */
[----:B------:R-:W-:Y:S01]  /*4b50*/  IADD3 R26, PT, PT, -R7, R19, RZ ;  /* 0x00000013071a7210 */ /* 0x000fe20007ffe1ff */
[----:B------:R-:W-:Y:S01]  /*4b60*/  FMUL.FTZ R11, R91, UR6 ;  /* 0x000000065b0b7c20 */ /* 0x000fe20008410000 */
[----:B------:R-:W-:Y:S01]  /*4b70*/  FSEL R171, R39, -INF , !P5 ;  /* 0xff80000027ab7808 */ /* 0x000fe20006800000 */
[--C-:B------:R-:W-:Y:S01]  /*4b80*/  IMAD.IADD R39, R19, 0x1, -R5.reuse ;  /* 0x0000000113277824 */ /* 0x100fe200078e0a05 */
[----:B------:R-:W-:Y:S01]  /*4b90*/  FSEL R107, R37, -INF , !P5 ;  /* 0xff800000256b7808 */ /* 0x000fe20006800000 */
[----:B------:R2:W-:Y:S01]  /*4ba0*/  MUFU.TANH R7, R6 ;  /* 0x0000000600077308 */ /* 0x0005e20000002400 */
[----:B------:R-:W-:Y:S01]  /*4bb0*/  FSEL R142, R35, -INF , !P5 ;  /* 0xff800000238e7808 */ /* 0x000fe20006800000 */
[----:B------:R-:W-:Y:S01]  /*4bc0*/  IMAD.IADD R35, R21, 0x1, -R5 ;  /* 0x0000000115237824 */ /* 0x000fe200078e0a05 */
[----:B------:R-:W-:Y:S01]  /*4bd0*/  ISETP.GE.AND P5, PT, R5, R61, PT ;  /* 0x0000003d0500720c */ /* 0x000fe20003fa6270 */
[----:B------:R-:W-:Y:S01]  /*4be0*/  FMUL.FTZ R20, R127, UR6 ;  /* 0x000000067f147c20 */ /* 0x000fe20008410000 */
[----:B------:R-:W-:Y:S01]  /*4bf0*/  IADD3 R37, PT, PT, -R5, R18, RZ ;  /* 0x0000001205257210 */ /* 0x000fe20007ffe1ff */
[----:B------:R-:W-:Y:S01]  /*4c00*/  FMUL.FTZ R19, R126, UR6 ;  /* 0x000000067e137c20 */ /* 0x000fe20008410000 */
[----:B------:R-:W-:Y:S01]  /*4c10*/  I2FP.F32.S32 R0, R0 ;  /* 0x0000000000007245 */ /* 0x000fe20000201400 */
[----:B------:R-:W5:Y:S01]  /*4c20*/  MUFU.TANH R76, R79 ;  /* 0x0000004f004c7308 */ /* 0x000f620000002400 */
[----:B------:R-:W-:Y:S01]  /*4c30*/  IABS R5, R16 ;  /* 0x0000001000057213 */ /* 0x000fe20000000000 */
[----:B------:R-:W-:Y:S01]  /*4c40*/  FMUL.FTZ R18, R125, UR6 ;  /* 0x000000067d127c20 */ /* 0x000fe20008410000 */
[----:B-1----:R-:W-:Y:S01]  /*4c50*/  IABS R4, R17 ;  /* 0x0000001100047213 */ /* 0x002fe20000000000 */
[----:B------:R-:W-:Y:S01]  /*4c60*/  FFMA.FTZ R43, R0, -R100, R56 ;  /* 0x80000064002b7223 */ /* 0x000fe20000010038 */
[----:B------:R-:W-:-:S02]  /*4c70*/  FMUL.FTZ R78, R116, UR6 ;  /* 0x00000006744e7c20 */ /* 0x000fc40008410000 */
[----:B------:R-:W-:Y:S01]  /*4c80*/  I2FP.F32.S32 R0, R4 ;  /* 0x0000000400007245 */ /* 0x000fe20000201400 */
[----:B------:R-:W1:Y:S01]  /*4c90*/  MUFU.TANH R62, R80 ;  /* 0x00000050003e7308 */ /* 0x000e620000002400 */
[----:B------:R-:W-:Y:S02]  /*4ca0*/  IABS R4, R26 ;  /* 0x0000001a00047213 */ /* 0x000fe40000000000 */
[----:B--2---:R-:W-:Y:S02]  /*4cb0*/  I2FP.F32.S32 R6, R3 ;  /* 0x0000000300067245 */ /* 0x004fe40000201400 */
[----:B------:R-:W-:Y:S02]  /*4cc0*/  I2FP.F32.S32 R3, R2 ;  /* 0x0000000200037245 */ /* 0x000fe40000201400 */
[----:B------:R-:W-:Y:S01]  /*4cd0*/  I2FP.F32.S32 R2, R5 ;  /* 0x0000000500027245 */ /* 0x000fe20000201400 */
[-C--:B---3--:R-:W-:Y:S01]  /*4ce0*/  FFMA.FTZ R42, R6, -R100.reuse, R40 ;  /* 0x80000064062a7223 */ /* 0x088fe20000010028 */
[----:B------:R2:W-:Y:S01]  /*4cf0*/  MUFU.TANH R80, R81 ;  /* 0x0000005100507308 */ /* 0x0005e20000002400 */
[-C--:B----4-:R-:W-:Y:S01]  /*4d00*/  FFMA.FTZ R41, R3, -R100.reuse, R38 ;  /* 0x8000006403297223 */ /* 0x090fe20000010026 */
[----:B------:R-:W-:Y:S01]  /*4d10*/  IABS R3, R29 ;  /* 0x0000001d00037213 */ /* 0x000fe20000000000 */
[-C--:B-----5:R-:W-:Y:S01]  /*4d20*/  FFMA.FTZ R40, R2, -R100.reuse, R10 ;  /* 0x8000006402287223 */ /* 0x0a0fe2000001000a */
[----:B------:R-:W-:Y:S01]  /*4d30*/  FFMA.FTZ R38, R0, -R100, R8 ;  /* 0x8000006400267223 */ /* 0x000fe20000010008 */
[----:B------:R-:W-:-:S02]  /*4d40*/  IABS R2, R27 ;  /* 0x0000001b00027213 */ /* 0x000fc40000000000 */
[----:B------:R-:W-:Y:S01]  /*4d50*/  IABS R0, R25 ;  /* 0x0000001900007213 */ /* 0x000fe20000000000 */
[----:B------:R-:W3:Y:S01]  /*4d60*/  MUFU.TANH R6, R9 ;  /* 0x0000000900067308 */ /* 0x000ee20000002400 */
[----:B------:R-:W-:Y:S01]  /*4d70*/  IMAD.MOV.U32 R5, RZ, RZ, R3 ;  /* 0x000000ffff057224 */ /* 0x000fe200078e0003 */
[----:B------:R-:W-:Y:S02]  /*4d80*/  MOV R3, R4 ;  /* 0x0000000400037202 */ /* 0x000fe40000000f00 */
[----:B------:R-:W-:Y:S02]  /*4d90*/  I2FP.F32.S32 R4, R2 ;  /* 0x0000000200047245 */ /* 0x000fe40000201400 */
[----:B------:R-:W-:Y:S02]  /*4da0*/  I2FP.F32.S32 R2, R0 ;  /* 0x0000000000027245 */ /* 0x000fe40000201400 */
[----:B------:R4:W-:Y:S01]  /*4db0*/  MUFU.TANH R65, R83 ;  /* 0x0000005300417308 */ /* 0x0009e20000002400 */
[----:B------:R-:W-:Y:S01]  /*4dc0*/  I2FP.F32.S32 R5, R5 ;  /* 0x0000000500057245 */ /* 0x000fe20000201400 */
[----:B--2---:R-:W-:Y:S01]  /*4dd0*/  FMUL.FTZ R81, R117, UR6 ;  /* 0x0000000675517c20 */ /* 0x004fe20008410000 */
[----:B------:R-:W-:Y:S01]  /*4de0*/  I2FP.F32.S32 R0, R3 ;  /* 0x0000000300007245 */ /* 0x000fe20000201400 */
[----:B------:R-:W-:Y:S01]  /*4df0*/  FFMA.FTZ R26, R2, -R100, R76 ;  /* 0x80000064021a7223 */ /* 0x000fe2000001004c */
[----:B------:R-:W-:Y:S01]  /*4e00*/  IABS R3, R30 ;  /* 0x0000001e00037213 */ /* 0x000fe20000000000 */
[-C--:B------:R-:W-:Y:S01]  /*4e10*/  FFMA.FTZ R29, R5, -R100.reuse, R7 ;  /* 0x80000064051d7223 */ /* 0x080fe20000010007 */
[----:B------:R-:W-:Y:S01]  /*4e20*/  IABS R2, R33 ;  /* 0x0000002100027213 */ /* 0x000fe20000000000 */
[----:B------:R-:W-:Y:S01]  /*4e30*/  MUFU.TANH R24, R93 ;  /* 0x0000005d00187308 */ /* 0x000fe20000002400 */
[-C--:B-1----:R-:W-:Y:S01]  /*4e40*/  FFMA.FTZ R25, R0, -R100.reuse, R62 ;  /* 0x8000006400197223 */ /* 0x082fe2000001003e */
[----:B---3--:R-:W-:Y:S01]  /*4e50*/  FFMA.FTZ R27, R4, -R100, R6 ;  /* 0x80000064041b7223 */ /* 0x008fe20000010006 */
[----:B------:R-:W-:Y:S01]  /*4e60*/  IABS R0, R28 ;  /* 0x0000001c00007213 */ /* 0x000fe20000000000 */
[----:B------:R-:W-:Y:S01]  /*4e70*/  IMAD.MOV.U32 R4, RZ, RZ, R3 ;  /* 0x000000ffff047224 */ /* 0x000fe200078e0003 */
[----:B------:R-:W-:Y:S01]  /*4e80*/  IABS R5, R32 ;  /* 0x0000002000057213 */ /* 0x000fe20000000000 */
[----:B------:R-:W-:Y:S01]  /*4e90*/  IMAD.MOV.U32 R3, RZ, RZ, R2 ;  /* 0x000000ffff037224 */ /* 0x000fe200078e0002 */
[----:B------:R-:W-:Y:S01]  /*4ea0*/  IABS R6, R35 ;  /* 0x0000002300067213 */ /* 0x000fe20000000000 */
[----:B------:R1:W-:Y:S01]  /*4eb0*/  MUFU.TANH R71, R82 ;  /* 0x0000005200477308 */ /* 0x0003e20000002400 */
[----:B------:R-:W-:Y:S01]  /*4ec0*/  I2FP.F32.S32 R0, R0 ;  /* 0x0000000000007245 */ /* 0x000fe20000201400 */
[----:B------:R-:W-:Y:S01]  /*4ed0*/  IMAD.MOV.U32 R2, RZ, RZ, R5 ;  /* 0x000000ffff027224 */ /* 0x000fe200078e0005 */
[----:B------:R-:W-:Y:S01]  /*4ee0*/  I2FP.F32.S32 R3, R3 ;  /* 0x0000000300037245 */ /* 0x000fe20000201400 */
[----:B------:R-:W-:Y:S01]  /*4ef0*/  IMAD.MOV.U32 R5, RZ, RZ, R6 ;  /* 0x000000ffff057224 */ /* 0x000fe200078e0006 */
[----:B------:R-:W-:Y:S01]  /*4f00*/  I2FP.F32.S32 R4, R4 ;  /* 0x0000000400047245 */ /* 0x000fe20000201400 */
[----:B------:R-:W-:Y:S01]  /*4f10*/  FFMA.FTZ R22, R0, -R100, R80 ;  /* 0x8000006400167223 */ /* 0x000fe20000010050 */
[----:B------:R-:W-:Y:S01]  /*4f20*/  I2FP.F32.S32 R0, R2 ;  /* 0x0000000200007245 */ /* 0x000fe20000201400 */
[----:B------:R-:W2:Y:S01]  /*4f30*/  MUFU.TANH R72, R67 ;  /* 0x0000004300487308 */ /* 0x000ea20000002400 */
[----:B------:R-:W-:Y:S01]  /*4f40*/  I2FP.F32.S32 R2, R5 ;  /* 0x0000000500027245 */ /* 0x000fe20000201400 */
[----:B----4-:R-:W-:Y:S01]  /*4f50*/  FMUL.FTZ R83, R119, UR6 ;  /* 0x0000000677537c20 */ /* 0x010fe20008410000 */
[----:B------:R-:W-:-:S02]  /*4f60*/  IABS R5, R36 ;  /* 0x0000002400057213 */ /* 0x000fc40000000000 */
[----:B------:R-:W-:Y:S02]  /*4f70*/  FSEL R174, R43, -INF , !P0 ;  /* 0xff8000002bae7808 */ /* 0x000fe40004000000 */
[----:B------:R-:W-:Y:S01]  /*4f80*/  FSEL R192, R26, -INF , !P0 ;  /* 0xff8000001ac07808 */ /* 0x000fe20004000000 */
[----:B------:R-:W3:Y:S01]  /*4f90*/  MUFU.TANH R79, R92 ;  /* 0x0000005c004f7308 */ /* 0x000ee20000002400 */
[----:B------:R-:W-:Y:S01]  /*4fa0*/  FSEL R62, R25, -INF , !P0 ;  /* 0xff800000193e7808 */ /* 0x000fe20004000000 */
[----:B-1----:R-:W-:Y:S01]  /*4fb0*/  FMUL.FTZ R82, R118, UR6 ;  /* 0x0000000676527c20 */ /* 0x002fe20008410000 */
[----:B------:R-:W-:Y:S02]  /*4fc0*/  FSEL R101, R22, -INF , !P0 ;  /* 0xff80000016657808 */ /* 0x000fe40004000000 */
[----:B------:R-:W-:Y:S02]  /*4fd0*/  ISETP.GE.U32.AND P0, PT, R61, 0x41, PT ;  /* 0x000000413d00780c */ /* 0x000fe40003f06070 */
[----:B------:R-:W-:Y:S01]  /*4fe0*/  FSEL R172, R42, -INF , !P6 ;  /* 0xff8000002aac7808 */ /* 0x000fe20007000000 */
[----:B------:R-:W-:Y:S01]  /*4ff0*/  MUFU.TANH R12, R12 ;  /* 0x0000000c000c7308 */ /* 0x000fe20000002400 */
[----:B------:R-:W-:Y:S01]  /*5000*/  FSEL R173, R41, -INF , !P5 ;  /* 0xff80000029ad7808 */ /* 0x000fe20006800000 */
[----:B--2---:R-:W-:Y:S01]  /*5010*/  FFMA.FTZ R21, R4, -R100, R72 ;  /* 0x8000006404157223 */ /* 0x004fe20000010048 */
[----:B------:R-:W-:Y:S01]  /*5020*/  IABS R4, R31 ;  /* 0x0000001f00047213 */ /* 0x000fe20000000000 */
[----:B------:R-:W-:Y:S01]  /*5030*/  FMUL.FTZ R67, R87, UR6 ;  /* 0x0000000657437c20 */ /* 0x000fe20008410000 */
[----:B------:R-:W-:-:S02]  /*5040*/  FSEL R205, R40, -INF , !P4 ;  /* 0xff80000028cd7808 */ /* 0x000fc40006000000 */
[----:B------:R-:W-:Y:S01]  /*5050*/  I2FP.F32.S32 R4, R4 ;  /* 0x0000000400047245 */ /* 0x000fe20000201400 */
[----:B------:R1:W-:Y:S01]  /*5060*/  MUFU.TANH R8, R20 ;  /* 0x0000001400087308 */ /* 0x0003e20000002400 */
[----:B------:R-:W-:Y:S02]  /*5070*/  FSEL R193, R21, -INF , !P6 ;  /* 0xff80000015c17808 */ /* 0x000fe40007000000 */
[----:B------:R-:W-:Y:S01]  /*5080*/  FSEL R204, R38, -INF , !P3 ;  /* 0xff80000026cc7808 */ /* 0x000fe20005800000 */
[----:B------:R-:W-:Y:S01]  /*5090*/  FFMA.FTZ R13, R4, -R100, R13 ;  /* 0x80000064040d7223 */ /* 0x000fe2000001000d */
[----:B------:R-:W-:Y:S02]  /*50a0*/  IABS R4, R44 ;  /* 0x0000002c00047213 */ /* 0x000fe40000000000 */
[----:B------:R-:W-:Y:S01]  /*50b0*/  FSEL R202, R29, -INF , !P2 ;  /* 0xff8000001dca7808 */ /* 0x000fe20005000000 */
[----:B------:R-:W-:Y:S01]  /*50c0*/  MUFU.TANH R10, R11 ;  /* 0x0000000b000a7308 */ /* 0x000fe20000002400 */
[----:B------:R-:W-:-:S02]  /*50d0*/  FSEL R209, R13, -INF , !P4 ;  /* 0xff8000000dd17808 */ /* 0x000fc40006000000 */
[----:B------:R-:W-:-:S05]  /*50e0*/  FSEL R203, R27, -INF , !P1 ;  /* 0xff8000001bcb7808 */ /* 0x000fca0004800000 */
[----:B------:R2:W4:Y:S01]  /*50f0*/  MUFU.TANH R11, R19 ;  /* 0x00000013000b7308 */ /* 0x0005220000002400 */
[----:B-1----:R-:W-:Y:S01]  /*5100*/  FFMA.FTZ R20, R3, -R100, R65 ;  /* 0x8000006403147223 */ /* 0x002fe20000010041 */
[----:B------:R-:W-:-:S06]  /*5110*/  IABS R3, R34 ;  /* 0x0000002200037213 */ /* 0x000fcc0000000000 */
[----:B------:R-:W1:Y:S01]  /*5120*/  MUFU.TANH R70, R94 ;  /* 0x0000005e00467308 */ /* 0x000e620000002400 */
[----:B------:R-:W-:-:S07]  /*5130*/  IMAD.MOV.U32 R6, RZ, RZ, R3 ;  /* 0x000000ffff067224 */ /* 0x000fce00078e0003 */
[----:B------:R5:W1:Y:S01]  /*5140*/  MUFU.TANH R9, R18 ;  /* 0x0000001200097308 */ /* 0x000a620000002400 */
[----:B--2---:R-:W-:Y:S01]  /*5150*/  FFMA.FTZ R19, R0, -R100, R24 ;  /* 0x8000006400137223 */ /* 0x004fe20000010018 */
[----:B------:R-:W-:-:S04]  /*5160*/  IABS R0, R39 ;  /* 0x0000002700007213 */ /* 0x000fc80000000000 */
[----:B------:R-:W-:Y:S02]  /*5170*/  I2FP.F32.S32 R0, R0 ;  /* 0x0000000000007245 */ /* 0x000fe40000201400 */
[----:B------:R2:W2:Y:S01]  /*5180*/  MUFU.TANH R7, R63 ;  /* 0x0000003f00077308 */ /* 0x0004a20000002400 */
[----:B------:R-:W-:Y:S02]  /*5190*/  FSEL R102, R19, -INF , !P6 ;  /* 0xff80000013667808 */ /* 0x000fe40007000000 */
[----:B---3--:R-:W-:Y:S01]  /*51a0*/  FFMA.FTZ R15, R0, -R100, R79 ;  /* 0x80000064000f7223 */ /* 0x008fe2000001004f */
[----:B------:R-:W-:Y:S02]  /*51b0*/  I2FP.F32.S32 R0, R5 ;  /* 0x0000000500007245 */ /* 0x000fe40000201400 */
[----:B------:R-:W-:Y:S02]  /*51c0*/  IABS R5, R46 ;  /* 0x0000002e00057213 */ /* 0x000fe40000000000 */
[----:B------:R-:W3:Y:S01]  /*51d0*/  MUFU.TANH R28, R67 ;  /* 0x00000043001c7308 */ /* 0x000ee20000002400 */
[----:B------:R-:W-:Y:S01]  /*51e0*/  FSEL R15, R15, -INF , !P5 ;  /* 0xff8000000f0f7808 */ /* 0x000fe20006800000 */
[-C--:B-----5:R-:W-:Y:S01]  /*51f0*/  FFMA.FTZ R18, R2, -R100.reuse, R71 ;  /* 0x8000006402127223 */ /* 0x0a0fe20000010047 */
[----:B------:R-:W-:Y:S01]  /*5200*/  IABS R2, R37 ;  /* 0x0000002500027213 */ /* 0x000fe20000000000 */
[----:B----4-:R-:W-:Y:S01]  /*5210*/  FFMA.FTZ R11, R0, -R100, R11 ;  /* 0x80000064000b7223 */ /* 0x010fe2000001000b */
[----:B------:R-:W-:-:S02]  /*5220*/  IABS R0, R45 ;  /* 0x0000002d00007213 */ /* 0x000fc40000000000 */
[----:B------:R-:W-:Y:S01]  /*5230*/  I2FP.F32.S32 R3, R2 ;  /* 0x0000000200037245 */ /* 0x000fe20000201400 */
[----:B------:R-:W4:Y:S01]  /*5240*/  MUFU.TANH R24, R78 ;  /* 0x0000004e00187308 */ /* 0x000f220000002400 */
[----:B------:R-:W-:Y:S02]  /*5250*/  I2FP.F32.S32 R2, R6 ;  /* 0x0000000600027245 */ /* 0x000fe40000201400 */
[----:B------:R-:W-:Y:S01]  /*5260*/  IABS R6, R48 ;  /* 0x0000003000067213 */ /* 0x000fe20000000000 */
[-C--:B-1----:R-:W-:Y:S01]  /*5270*/  FFMA.FTZ R14, R3, -R100.reuse, R70 ;  /* 0x80000064030e7223 */ /* 0x082fe20000010046 */
[----:B--2---:R-:W-:Y:S01]  /*5280*/  FSEL R63, R20, -INF , !P6 ;  /* 0xff800000143f7808 */ /* 0x004fe20007000000 */
[----:B------:R-:W-:Y:S01]  /*5290*/  FFMA.FTZ R12, R2, -R100, R12 ;  /* 0x80000064020c7223 */ /* 0x000fe2000001000c */
[----:B------:R-:W-:Y:S01]  /*52a0*/  IABS R2, R23 ;  /* 0x0000001700027213 */ /* 0x000fe20000000000 */
[----:B------:R-:W-:Y:S01]  /*52b0*/  MUFU.TANH R17, R82 ;  /* 0x0000005200117308 */ /* 0x000fe20000002400 */
[----:B------:R-:W-:-:S02]  /*52c0*/  FSEL R175, R18, -INF , !P5 ;  /* 0xff80000012af7808 */ /* 0x000fc40006800000 */
[----:B------:R-:W-:Y:S01]  /*52d0*/  FSEL R14, R14, -INF , !P5 ;  /* 0xff8000000e0e7808 */ /* 0x000fe20006800000 */
[----:B------:R-:W-:Y:S01]  /*52e0*/  IMAD.MOV.U32 R3, RZ, RZ, R2 ;  /* 0x000000ffff037224 */ /* 0x000fe200078e0002 */
[----:B------:R-:W-:Y:S01]  /*52f0*/  MOV R2, R0 ;  /* 0x0000000000027202 */ /* 0x000fe20000000f00 */
[----:B------:R-:W-:Y:S01]  /*5300*/  IMAD.MOV.U32 R0, RZ, RZ, R4 ;  /* 0x000000ffff007224 */ /* 0x000fe200078e0004 */
[----:B------:R-:W-:Y:S01]  /*5310*/  FSEL R195, R12, -INF , !P4 ;  /* 0xff8000000cc37808 */ /* 0x000fe20006000000 */
[----:B------:R-:W1:Y:S01]  /*5320*/  MUFU.TANH R23, R81 ;  /* 0x0000005100177308 */ /* 0x000e620000002400 */
[----:B------:R-:W-:Y:S02]  /*5330*/  I2FP.F32.S32 R4, R3 ;  /* 0x0000000300047245 */ /* 0x000fe40000201400 */
[----:B------:R-:W-:Y:S02]  /*5340*/  I2FP.F32.S32 R3, R2 ;  /* 0x0000000200037245 */ /* 0x000fe40000201400 */
[----:B------:R-:W-:Y:S01]  /*5350*/  I2FP.F32.S32 R2, R5 ;  /* 0x0000000500027245 */ /* 0x000fe20000201400 */
[----:B------:R-:W-:Y:S01]  /*5360*/  FFMA.FTZ R10, R4, -R100, R10 ;  /* 0x80000064040a7223 */ /* 0x000fe2000001000a */
[----:B------:R-:W-:Y:S01]  /*5370*/  I2FP.F32.S32 R0, R0 ;  /* 0x0000000000007245 */ /* 0x000fe20000201400 */
[-C--:B------:R-:W-:Y:S01]  /*5380*/  FFMA.FTZ R9, R3, -R100.reuse, R9 ;  /* 0x8000006403097223 */ /* 0x080fe20000010009 */
[----:B------:R-:W2:Y:S01]  /*5390*/  MUFU.TANH R16, R83 ;  /* 0x0000005300107308 */ /* 0x000ea20000002400 */
        /* <DEDUP_REMOVED lines=14> */
[----:B------:R-:W-:Y:S02]  /*5480*/  I2FP.F32.S32 R2, R0 ;  /* 0x0000000000027245 */ /* 0x000fe40000201400 */
[----:B------:R-:W-:Y:S02]  /*5490*/  I2FP.F32.S32 R0, R3 ;  /* 0x0000000300007245 */ /* 0x000fe40000201400 */
[----:B------:R-:W-:Y:S01]  /*54a0*/  I2FP.F32.S32 R3, R6 ;  /* 0x0000000600037245 */ /* 0x000fe20000201400 */
[-C--:B---3--:R-:W-:Y:S01]  /*54b0*/  FFMA.FTZ R6, R5, -R100.reuse, R28 ;  /* 0x8000006405067223 */ /* 0x088fe2000001001c */
[-C--:B----4-:R-:W-:Y:S01]  /*54c0*/  FFMA.FTZ R5, R4, -R100.reuse, R24 ;  /* 0x8000006404057223 */ /* 0x090fe20000010018 */
[-C--:B-1----:R-:W-:Y:S01]  /*54d0*/  FFMA.FTZ R4, R2, -R100.reuse, R23 ;  /* 0x8000006402047223 */ /* 0x082fe20000010017 */
[-C--:B------:R-:W-:Y:S01]  /*54e0*/  FFMA.FTZ R2, R0, -R100.reuse, R17 ;  /* 0x8000006400027223 */ /* 0x080fe20000010011 */
[----:B--2---:R-:W-:Y:S01]  /*54f0*/  FFMA.FTZ R0, R3, -R100, R16 ;  /* 0x8000006403007223 */ /* 0x004fe20000010010 */
        /* <DEDUP_REMOVED lines=55> */
.L_x_887:
[----:B------:R3:W-:Y:S02]  /*5870*/  STS.128 [R232+0x8800], RZ ;  /* 0x008800ffe8007388 */ /* 0x0007e40000000c00 */
.L_x_888:
[----:B------:R-:W-:Y:S05]  /*5880*/  BSYNC.RECONVERGENT B0 ;  /* 0x0000000000007941 */ /* 0x000fea0003800200 */
.L_x_886:
[----:B------:R-:W0:Y:S02]  /*5890*/  LDGDEPBAR ;  /* 0x00000000000079af */ /* 0x000e240000000000 */
.L_x_885:
        /* <DEDUP_REMOVED lines=84> */
[----:B------:R-:W-:Y:S01]  /*5de0*/  LDSM.16.MT88.4 R52, [R224+0xa400] ;  /* 0x00a40000e034783b */ /* 0x000fe20000004200 */
[----:B-1----:R-:W-:Y:S02]  /*5df0*/  FMNMX.FTZ R104, R3, R9, !PT ;  /* 0x0000000903687209 */ /* 0x002fe40007810000 */
[----:B------:R-:W-:Y:S01]  /*5e00*/  FSEL R3, R8, RZ, P1 ;  /* 0x000000ff08037208 */ /* 0x000fe20000800000 */
[----:B------:R1:W3:Y:S01]  /*5e10*/  MUFU.EX2 R185, R6 ;  /* 0x0000000600b97308 */ /* 0x0002e20000000800 */
[C---:B------:R-:W-:Y:S01]  /*5e20*/  FSETP.NEU.FTZ.AND P1, PT, R104.reuse, -INF , PT ;  /* 0xff8000006800780b */ /* 0x040fe20003f3d000 */
[----:B------:R-:W-:-:S02]  /*5e30*/  FMUL.FTZ R8, R104, UR4 ;  /* 0x0000000468087c20 */ /* 0x000fc40008410000 */
        /* <DEDUP_REMOVED lines=38> */
[----:B------:R-:W-:-:S02]  /*60a0*/  FFMA.FTZ R6, R140, UR4, -R0 ;  /* 0x000000048c067c23 */ /* 0x000fc40008010800 */
[----:B------:R1:W-:Y:S03]  /*60b0*/  MUFU.EX2 R242, R4 ;  /* 0x0000000400f27308 */ /* 0x0003e60000000800 */
        /* <DEDUP_REMOVED lines=44> */
[C---:B------:R-:W-:Y:S01]  /*6380*/  HMMA.16816.F32 R120, R4.reuse, R48, R96 ;  /* 0x000000300478723c */ /* 0x040fe20000001860 */
[----:B----4-:R-:W-:Y:S01]  /*6390*/  FFMA.FTZ R10, R101, UR4, -R0 ;  /* 0x00000004650a7c23 */ /* 0x010fe20008010800 */
[----:B------:R2:W-:Y:S04]  /*63a0*/  MUFU.EX2 R235, R9 ;  /* 0x0000000900eb7308 */ /* 0x0005e80000000800 */
[----:B------:R4:W-:Y:S02]  /*63b0*/  MUFU.EX2 R216, R10 ;  /* 0x0000000a00d87308 */ /* 0x0009e40000000800 */
[----:B-----5:R-:W-:Y:S01]  /*63c0*/  HMMA.16816.F32 R96, R4, R24, R92 ;  /* 0x000000180460723c */ /* 0x020fe2000000185c */
[----:B-1----:R-:W-:-:S04]  /*63d0*/  FFMA.FTZ R8, R171, UR4, -R12 ;  /* 0x00000004ab087c23 */ /* 0x002fc8000801080c */
[----:B------:R1:W5:Y:S01]  /*63e0*/  MUFU.EX2 R222, R8 ;  /* 0x0000000800de7308 */ /* 0x0003620000000800 */
[--C-:B--2---:R-:W-:Y:S02]  /*63f0*/  FFMA.FTZ R9, R169, UR4, -R12.reuse ;  /* 0x00000004a9097c23 */ /* 0x104fe4000801080c */
[----:B------:R-:W-:Y:S02]  /*6400*/  HMMA.16816.F32 R140, R4, R36, R124 ;  /* 0x00000024048c723c */ /* 0x000fe4000000187c */
[----:B------:R2:W-:Y:S01]  /*6410*/  MUFU.EX2 R229, R9 ;  /* 0x0000000900e57308 */ /* 0x0005e20000000800 */
[----:B----4-:R-:W-:-:S05]  /*6420*/  FFMA.FTZ R10, R192, UR4, -R12 ;  /* 0x00000004c00a7c23 */ /* 0x010fca000801080c */
[----:B------:R-:W-:Y:S01]  /*6430*/  HMMA.16816.F32 R92, R4, R46, R84 ;  /* 0x0000002e045c723c */ /* 0x000fe20000001854 */
[----:B-1----:R-:W-:-:S04]  /*6440*/  FFMA.FTZ R8, R159, UR4, -R12 ;  /* 0x000000049f087c23 */ /* 0x002fc8000801080c */
[----:B------:R1:W4:Y:S03]  /*6450*/  MUFU.EX2 R228, R8 ;  /* 0x0000000800e47308 */ /* 0x0003260000000800 */
[----:B------:R-:W-:Y:S01]  /*6460*/  HMMA.16816.F32 R156, R4, R54, R88 ;  /* 0x00000036049c723c */ /* 0x000fe20000001858 */
[----:B--2---:R-:W-:Y:S01]  /*6470*/  FFMA.FTZ R9, R62, UR4, -R2 ;  /* 0x000000043e097c23 */ /* 0x004fe20008010802 */
[----:B------:R-:W-:-:S03]  /*6480*/  MOV R62, R183 ;  /* 0x000000b7003e7202 */ /* 0x000fc60000000f00 */
[----:B------:R2:W-:Y:S03]  /*6490*/  MUFU.EX2 R219, R9 ;  /* 0x0000000900db7308 */ /* 0x0005e60000000800 */
[----:B------:R-:W-:Y:S01]  /*64a0*/  HMMA.16816.F32 R124, R4, R44, R116 ;  /* 0x0000002c047c723c */ /* 0x000fe20000001874 */
[----:B-1----:R-:W-:-:S07]  /*64b0*/  FFMA.FTZ R8, R180, UR4, -R2 ;  /* 0x00000004b4087c23 */ /* 0x002fce0008010802 */
[----:B------:R-:W-:Y:S01]  /*64c0*/  HMMA.16816.F32 R112, R4, R18, R112 ;  /* 0x000000120470723c */ /* 0x000fe20000001870 */
[----:B------:R1:W4:Y:S01]  /*64d0*/  MUFU.EX2 R218, R8 ;  /* 0x0000000800da7308 */ /* 0x0003220000000800 */
[----:B--2---:R-:W-:-:S04]  /*64e0*/  FFMA.FTZ R9, R15, UR4, -R2 ;  /* 0x000000040f097c23 */ /* 0x004fc80008010802 */
[----:B------:R2:W-:Y:S02]  /*64f0*/  MUFU.EX2 R221, R9 ;  /* 0x0000000900dd7308 */ /* 0x0005e40000000800 */
[----:B------:R-:W-:Y:S01]  /*6500*/  HMMA.16816.F32 R108, R4, R38, R108 ;  /* 0x00000026046c723c */ /* 0x000fe2000000186c */
[----:B-1----:R-:W-:-:S07]  /*6510*/  FFMA.FTZ R8, R63, UR4, -R2 ;  /* 0x000000043f087c23 */ /* 0x002fce0008010802 */
[----:B------:R-:W-:Y:S01]  /*6520*/  HMMA.16816.F32 R88, R4, R50, R80 ;  /* 0x000000320458723c */ /* 0x000fe20000001850 */
[----:B------:R-:W-:Y:S01]  /*6530*/  MOV R63, R182 ;  /* 0x000000b6003f7202 */ /* 0x000fe20000000f00 */
[----:B------:R1:W-:Y:S01]  /*6540*/  MUFU.EX2 R220, R8 ;  /* 0x0000000800dc7308 */ /* 0x0003e20000000800 */
[----:B--2---:R-:W-:Y:S02]  /*6550*/  FFMA.FTZ R9, R102, UR4, -R0 ;  /* 0x0000000466097c23 */ /* 0x004fe40008010800 */
[----:B------:R-:W-:-:S03]  /*6560*/  MOV R192, R63 ;  /* 0x0000003f00c07202 */ /* 0x000fc60000000f00 */
[----:B------:R-:W-:Y:S01]  /*6570*/  HMMA.16816.F32 R84, R4, R26, R72 ;  /* 0x0000001a0454723c */ /* 0x000fe20000001848 */
[----:B---3--:R-:W-:Y:S01]  /*6580*/  F2FP.F16.F32.PACK_AB R4, R236, R231 ;  /* 0x000000e7ec04723e */ /* 0x008fe200000000ff */
[----:B------:R2:W-:Y:S01]  /*6590*/  MUFU.EX2 R217, R9 ;  /* 0x0000000900d97308 */ /* 0x0005e20000000800 */
[----:B-----5:R-:W-:Y:S02]  /*65a0*/  F2FP.F16.F32.PACK_AB R5, R223, R222 ;  /* 0x000000dedf05723e */ /* 0x020fe400000000ff */
[----:B------:R-:W-:Y:S02]  /*65b0*/  F2FP.F16.F32.PACK_AB R6, R235, R234 ;  /* 0x000000eaeb06723e */ /* 0x000fe400000000ff */
[----:B----4-:R-:W-:Y:S01]  /*65c0*/  F2FP.F16.F32.PACK_AB R7, R228, R229 ;  /* 0x000000e5e407723e */ /* 0x010fe200000000ff */
[----:B-1----:R-:W-:-:S04]  /*65d0*/  FFMA.FTZ R8, R181, UR4, -R0 ;  /* 0x00000004b5087c23 */ /* 0x002fc80008010800 */
[----:B------:R1:W3:Y:S02]  /*65e0*/  MUFU.EX2 R214, R8 ;  /* 0x0000000800d67308 */ /* 0x0002e40000000800 */
[----:B------:R-:W-:Y:S01]  /*65f0*/  HMMA.16816.F32 R72, R4, R52, R64 ;  /* 0x000000340448723c */ /* 0x000fe20000001840 */
[----:B--2---:R-:W-:-:S07]  /*6600*/  FFMA.FTZ R9, R174, UR4, -R3 ;  /* 0x00000004ae097c23 */ /* 0x004fce0008010803 */
[----:B------:R-:W-:Y:S01]  /*6610*/  HMMA.16816.F32 R80, R4, R16, R76 ;  /* 0x000000100450723c */ /* 0x000fe2000000184c */
[----:B-1----:R-:W-:-:S07]  /*6620*/  FFMA.FTZ R8, R14, UR4, -R0 ;  /* 0x000000040e087c23 */ /* 0x002fce0008010800 */
[C---:B------:R-:W-:Y:S01]  /*6630*/  HMMA.16816.F32 R64, R4.reuse, R18, R132 ;  /* 0x000000120440723c */ /* 0x040fe20000001884 */
[----:B------:R-:W1:Y:S01]  /*6640*/  LDSM.16.MT88.4 R16, [R13+0xa800] ;  /* 0x00a800000d10783b */ /* 0x000e620000004200 */
[----:B------:R2:W4:Y:S01]  /*6650*/  MUFU.EX2 R215, R8 ;  /* 0x0000000800d77308 */ /* 0x0005220000000800 */
[----:B------:R-:W-:Y:S02]  /*6660*/  MOV R135, R212 ;  /* 0x000000d400877202 */ /* 0x000fe40000000f00 */
[----:B------:R-:W-:Y:S01]  /*6670*/  MOV R134, R187 ;  /* 0x000000bb00867202 */ /* 0x000fe20000000f00 */
[----:B------:R5:W-:Y:S01]  /*6680*/  MUFU.EX2 R212, R9 ;  /* 0x0000000900d47308 */ /* 0x000be20000000800 */
[----:B------:R-:W-:Y:S01]  /*6690*/  MOV R133, R186 ;  /* 0x000000ba00857202 */ /* 0x000fe20000000f00 */
[----:B------:R-:W-:Y:S01]  /*66a0*/  HMMA.16816.F32 R76, R4, R36, R68 ;  /* 0x00000024044c723c */ /* 0x000fe20000001844 */
[----:B------:R-:W-:-:S07]  /*66b0*/  MOV R132, R185 ;  /* 0x000000b900847202 */ /* 0x000fce0000000f00 */
[----:B------:R-:W-:Y:S01]  /*66c0*/  HMMA.16816.F32 R68, R4, R44, R56 ;  /* 0x0000002c0444723c */ /* 0x000fe20000001838 */
[--C-:B--2---:R-:W-:Y:S01]  /*66d0*/  FFMA.FTZ R8, R184, UR4, -R3.reuse ;  /* 0x00000004b8087c23 */ /* 0x104fe20008010803 */
[----:B-----5:R-:W-:-:S03]  /*66e0*/  FFMA.FTZ R9, R173, UR4, -R3 ;  /* 0x00000004ad097c23 */ /* 0x020fc60008010803 */
[----:B------:R2:W5:Y:S03]  /*66f0*/  MUFU.EX2 R107, R8 ;  /* 0x00000008006b7308 */ /* 0x0005660000000800 */
[C---:B------:R-:W-:Y:S01]  /*6700*/  HMMA.16816.F32 R188, R4.reuse, R24, R20 ;  /* 0x0000001804bc723c */ /* 0x040fe20000001814 */
[----:B------:R-:W5:Y:S07]  /*6710*/  LDSM.16.MT88.4 R20, [R13+0x9800] ;  /* 0x009800000d14783b */ /* 0x000f6e0000004200 */
[----:B------:R-:W-:Y:S01]  /*6720*/  HMMA.16816.F32 R56, R4, R38, R160 ;  /* 0x000000260438723c */ /* 0x000fe200000018a0 */
[----:B------:R-:W5:Y:S01]  /*6730*/  LDSM.16.MT88.4 R36, [R13+0xb800] ;  /* 0x00b800000d24783b */ /* 0x000f620000004200 */
[----:B--2---:R-:W-:-:S03]  /*6740*/  FFMA.FTZ R8, R172, UR4, -R3 ;  /* 0x00000004ac087c23 */ /* 0x004fc60008010803 */
[----:B------:R-:W-:Y:S01]  /*6750*/  LDSM.16.MT88.4 R160, [R224+0xac00] ;  /* 0x00ac0000e0a0783b */ /* 0x000fe20000004200 */
[----:B------:R2:W-:Y:S02]  /*6760*/  MUFU.EX2 R102, R8 ;  /* 0x0000000800667308 */ /* 0x0005e40000000800 */
[C---:B------:R-:W-:Y:S01]  /*6770*/  HMMA.16816.F32 R176, R4.reuse, R48, R40 ;  /* 0x0000003004b0723c */ /* 0x040fe20000001828 */
[----:B------:R-:W5:Y:S07]  /*6780*/  LDSM.16.MT88.4 R40, [R224+0xb800] ;  /* 0x00b80000e028783b */ /* 0x000f6e0000004200 */
[----:B------:R-:W-:Y:S01]  /*6790*/  HMMA.16816.F32 R52, R4, R54, R164 ;  /* 0x000000360434723c */ /* 0x000fe200000018a4 */
[----:B--2---:R-:W-:-:S02]  /*67a0*/  FFMA.FTZ R8, R210, UR4, -R12 ;  /* 0x00000004d2087c23 */ /* 0x004fc4000801080c */
[----:B------:R2:W-:Y:S05]  /*67b0*/  MUFU.EX2 R210, R9 ;  /* 0x0000000900d27308 */ /* 0x0005ea0000000800 */
[C---:B------:R-:W-:Y:S01]  /*67c0*/  HMMA.16816.F32 R44, R4.reuse, R46, R152 ;  /* 0x0000002e042c723c */ /* 0x040fe20000001898 */
[----:B------:R3:W-:Y:S07]  /*67d0*/  MUFU.EX2 R101, R8 ;  /* 0x0000000800657308 */ /* 0x0007ee0000000800 */
[----:B------:R-:W-:Y:S01]  /*67e0*/  HMMA.16816.F32 R48, R4, R50, R148 ;  /* 0x000000320430723c */ /* 0x000fe20000001894 */
[----:B--2---:R-:W-:Y:S01]  /*67f0*/  FFMA.FTZ R9, R193, UR4, -R12 ;  /* 0x00000004c1097c23 */ /* 0x004fe2000801080c */
[----:B------:R-:W-:-:S06]  /*6800*/  MOV R193, R60 ;  /* 0x0000003c00c17202 */ /* 0x000fcc0000000f00 */
[----:B------:R-:W-:Y:S01]  /*6810*/  HMMA.16816.F32 R24, R4, R26, R136 ;  /* 0x0000001a0418723c */ /* 0x000fe20000001888 */
[----:B------:R-:W-:Y:S01]  /*6820*/  F2FP.F16.F32.PACK_AB R4, R219, R218 ;  /* 0x000000dadb04723e */ /* 0x000fe200000000ff */
[----:B---3--:R-:W-:Y:S01]  /*6830*/  FFMA.FTZ R8, R175, UR4, -R12 ;  /* 0x00000004af087c23 */ /* 0x008fe2000801080c */
[----:B------:R-:W-:Y:S01]  /*6840*/  F2FP.F16.F32.PACK_AB R5, R216, R214 ;  /* 0x000000d6d805723e */ /* 0x000fe200000000ff */
[----:B------:R-:W2:Y:S01]  /*6850*/  MUFU.EX2 R60, R10 ;  /* 0x0000000a003c7308 */ /* 0x000ea20000000800 */
[----:B------:R-:W-:Y:S02]  /*6860*/  F2FP.F16.F32.PACK_AB R6, R221, R220 ;  /* 0x000000dcdd06723e */ /* 0x000fe400000000ff */
[----:B----4-:R-:W-:Y:S01]  /*6870*/  F2FP.F16.F32.PACK_AB R7, R215, R217 ;  /* 0x000000d9d707723e */ /* 0x010fe200000000ff */
[----:B------:R3:W-:Y:S06]  /*6880*/  MUFU.EX2 R63, R9 ;  /* 0x00000009003f7308 */ /* 0x0007ec0000000800 */
[C---:B-1----:R-:W-:Y:S08]  /*6890*/  HMMA.16816.F32 R168, R4.reuse, R16, R124 ;  /* 0x0000001004a8723c */ /* 0x042ff0000000187c */
[----:B------:R-:W-:Y:S01]  /*68a0*/  HMMA.16816.F32 R124, R4, R34, R112 ;  /* 0x00000022047c723c */ /* 0x000fe20000001870 */
[----:B------:R-:W-:Y:S01]  /*68b0*/  MOV R115, R62 ;  /* 0x0000003e00737202 */ /* 0x000fe20000000f00 */
[----:B---3--:R-:W-:Y:S01]  /*68c0*/  FFMA.FTZ R9, R194, UR4, -R2 ;  /* 0x00000004c2097c23 */ /* 0x008fe20008010802 */
[----:B------:R1:W3:Y:S01]  /*68d0*/  MUFU.EX2 R62, R8 ;  /* 0x00000008003e7308 */ /* 0x0002e20000000800 */
[----:B------:R-:W-:-:S02]  /*68e0*/  MOV R114, R132 ;  /* 0x0000008400727202 */ /* 0x000fc40000000f00 */
[----:B------:R-:W-:Y:S02]  /*68f0*/  MOV R113, R133 ;  /* 0x0000008500717202 */ /* 0x000fe40000000f00 */
[----:B-----5:R-:W-:Y:S01]  /*6900*/  HMMA.16816.F32 R136, R4, R20, R140 ;  /* 0x000000140488723c */ /* 0x020fe2000000188c */
[----:B------:R-:W-:-:S07]  /*6910*/  MOV R112, R134 ;  /* 0x0000008600707202 */ /* 0x000fce0000000f00 */
[----:B------:R-:W-:Y:S01]  /*6920*/  HMMA.16816.F32 R184, R4, R36, R96 ;  /* 0x0000002404b8723c */ /* 0x000fe20000001860 */
[----:B-1----:R-:W-:-:S07]  /*6930*/  FFMA.FTZ R8, R195, UR4, -R2 ;  /* 0x00000004c3087c23 */ /* 0x002fce0008010802 */
[C---:B------:R-:W-:Y:S01]  /*6940*/  HMMA.16816.F32 R116, R4.reuse, R32, R144 ;  /* 0x000000200474723c */ /* 0x040fe20000001890 */
[----:B------:R-:W-:Y:S07]  /*6950*/  LDSM.16.MT88.4 R144, [R13+0x9c00] ;  /* 0x009c00000d90783b */ /* 0x000fee0000004200 */
[C---:B------:R-:W-:Y:S01]  /*6960*/  HMMA.16816.F32 R152, R4.reuse, R28, R128 ;  /* 0x0000001c0498723c */ /* 0x040fe20000001880 */
[----:B------:R-:W-:Y:S07]  /*6970*/  LDSM.16.MT88.4 R128, [R224+0x9c00] ;  /* 0x009c0000e080783b */ /* 0x000fee0000004200 */
[C---:B------:R-:W-:Y:S08]  /*6980*/  HMMA.16816.F32 R180, R4.reuse, R40, R120 ;  /* 0x0000002804b4723c */ /* 0x040ff00000001878 */
[----:B------:R-:W-:Y:S01]  /*6990*/  HMMA.16816.F32 R140, R4, R22, R108 ;  /* 0x00000016048c723c */ /* 0x000fe2000000186c */
[----:B------:R-:W-:-:S02]  /*69a0*/  MOV R111, R135 ;  /* 0x00000087006f7202 */ /* 0x000fc40000000f00 */
[----:B------:R-:W-:-:S05]  /*69b0*/  MOV R110, R11 ;  /* 0x0000000b006e7202 */ /* 0x000fca0000000f00 */
[C---:B------:R-:W-:Y:S08]  /*69c0*/  HMMA.16816.F32 R156, R4.reuse, R30, R156 ;  /* 0x0000001e049c723c */ /* 0x040ff0000000189c */
[C---:B------:R-:W-:Y:S08]  /*69d0*/  HMMA.16816.F32 R172, R4.reuse, R18, R92 ;  /* 0x0000001204ac723c */ /* 0x040ff0000000185c */
[C---:B------:R-:W-:Y:S08]  /*69e0*/  HMMA.16816.F32 R88, R4.reuse, R42, R88 ;  /* 0x0000002a0458723c */ /* 0x040ff00000001858 */
[----:B------:R-:W-:Y:S01]  /*69f0*/  HMMA.16816.F32 R96, R4, R38, R84 ;  /* 0x000000260460723c */ /* 0x000fe20000001854 */
[----:B------:R-:W-:-:S02]  /*6a00*/  F2FP.F16.F32.PACK_AB R4, R212, R107 ;  /* 0x0000006bd404723e */ /* 0x000fc400000000ff */
[----:B--2---:R-:W-:Y:S02]  /*6a10*/  F2FP.F16.F32.PACK_AB R5, R60, R101 ;  /* 0x000000653c05723e */ /* 0x004fe400000000ff */
[----:B------:R-:W-:Y:S02]  /*6a20*/  F2FP.F16.F32.PACK_AB R6, R210, R102 ;  /* 0x00000066d206723e */ /* 0x000fe400000000ff */
[----:B---3--:R-:W-:-:S07]  /*6a30*/  F2FP.F16.F32.PACK_AB R7, R62, R63 ;  /* 0x0000003f3e07723e */ /* 0x008fce00000000ff */
        /* <DEDUP_REMOVED lines=18> */
[----:B------:R1:W-:Y:S01]  /*6b60*/  MUFU.EX2 R18, R8 ;  /* 0x0000000800127308 */ /* 0x0003e20000000800 */
[----:B-----5:R-:W-:-:S05]  /*6b70*/  F2FP.F16.F32.PACK_AB R94, R23, R22 ;  /* 0x00000016175e723e */ /* 0x020fca00000000ff */
[C---:B------:R-:W-:Y:S01]  /*6b80*/  HMMA.16816.F32 R68, R4.reuse, R40, R176 ;  /* 0x000000280444723c */ /* 0x040fe200000018b0 */
[----:B------:R-:W3:Y:S01]  /*6b90*/  LDSM.16.MT88.4 R176, [R13+0xac00] ;  /* 0x00ac00000db0783b */ /* 0x000ee20000004200 */
[----:B------:R4:W5:Y:S06]  /*6ba0*/  MUFU.EX2 R19, R2 ;  /* 0x0000000200137308 */ /* 0x00096c0000000800 */
[----:B------:R-:W-:Y:S01]  /*6bb0*/  HMMA.16816.F32 R48, R4, R42, R48 ;  /* 0x0000002a0430723c */ /* 0x000fe20000001830 */
[--C-:B-1----:R-:W-:Y:S01]  /*6bc0*/  FFMA.FTZ R8, R201, UR4, -R0.reuse ;  /* 0x00000004c9087c23 */ /* 0x102fe20008010800 */
[----:B------:R-:W-:-:S03]  /*6bd0*/  FFMA.FTZ R0, R198, UR4, -R0 ;  /* 0x00000004c6007c23 */ /* 0x000fc60008010800 */
[----:B------:R1:W-:Y:S03]  /*6be0*/  MUFU.EX2 R20, R8 ;  /* 0x0000000800147308 */ /* 0x0003e60000000800 */
[----:B------:R-:W-:Y:S01]  /*6bf0*/  HMMA.16816.F32 R84, R4, R36, R188 ;  /* 0x000000240454723c */ /* 0x000fe200000018bc */
[----:B----4-:R-:W-:Y:S01]  /*6c00*/  FFMA.FTZ R2, R205, UR4, -R3 ;  /* 0x00000004cd027c23 */ /* 0x010fe20008010803 */
[----:B------:R4:W2:Y:S01]  /*6c10*/  MUFU.EX2 R17, R0 ;  /* 0x0000000000117308 */ /* 0x0008a20000000800 */
[----:B-----5:R-:W-:-:S03]  /*6c20*/  F2FP.F16.F32.PACK_AB R93, R19, R18 ;  /* 0x00000012135d723e */ /* 0x020fc600000000ff */
[----:B------:R5:W-:Y:S02]  /*6c30*/  MUFU.EX2 R14, R2 ;  /* 0x00000002000e7308 */ /* 0x000be40000000800 */
[----:B------:R-:W-:Y:S01]  /*6c40*/  HMMA.16816.F32 R24, R4, R38, R24 ;  /* 0x000000260418723c */ /* 0x000fe20000001818 */
[----:B------:R3:W3:Y:S01]  /*6c50*/  LDSM.16.MT88.4 R4, [R13+0xbc00] ;  /* 0x00bc00000d04783b */ /* 0x0006e20000004200 */
[----:B-1----:R-:W-:Y:S01]  /*6c60*/  FADD.FTZ R8, R112, R193 ;  /* 0x000000c170087221 */ /* 0x002fe20000010000 */
[--C-:B----4-:R-:W-:Y:S01]  /*6c70*/  FFMA.FTZ R0, R204, UR4, -R3.reuse ;  /* 0x00000004cc007c23 */ /* 0x110fe20008010803 */
[----:B--2---:R-:W-:Y:S02]  /*6c80*/  F2FP.F16.F32.PACK_AB R95, R17, R20 ;  /* 0x00000014115f723e */ /* 0x004fe400000000ff */
[----:B------:R-:W-:Y:S01]  /*6c90*/  FADD.FTZ R8, R114, R8 ;  /* 0x0000000872087221 */ /* 0x000fe20000010000 */
[--C-:B-----5:R-:W-:Y:S01]  /*6ca0*/  FFMA.FTZ R2, R202, UR4, -R3.reuse ;  /* 0x00000004ca027c23 */ /* 0x120fe20008010803 */
[----:B------:R1:W2:Y:S01]  /*6cb0*/  MUFU.EX2 R16, R0 ;  /* 0x0000000000107308 */ /* 0x0002a20000000800 */
[----:B------:R-:W-:-:S02]  /*6cc0*/  FFMA.FTZ R3, R203, UR4, -R3 ;  /* 0x00000004cb037c23 */ /* 0x000fc40008010803 */
[C---:B------:R-:W-:Y:S02]  /*6cd0*/  HMMA.16816.F32 R76, R92.reuse, R82, R88 ;  /* 0x000000525c4c723c */ /* 0x040fe40000001858 */
[----:B------:R4:W-:Y:S04]  /*6ce0*/  MUFU.EX2 R15, R3 ;  /* 0x00000003000f7308 */ /* 0x0009e80000000800 */
[----:B---3--:R3:W-:Y:S02]  /*6cf0*/  MUFU.EX2 R13, R2 ;  /* 0x00000002000d7308 */ /* 0x0087e40000000800 */
[----:B------:R-:W-:Y:S01]  /*6d00*/  HMMA.16816.F32 R116, R92, R128, R116 ;  /* 0x000000805c74723c */ /* 0x000fe20000001874 */
[----:B-1----:R-:W-:-:S04]  /*6d10*/  FFMA.FTZ R0, R209, UR4, -R12 ;  /* 0x00000004d1007c23 */ /* 0x002fc8000801080c */
[----:B------:R1:W-:Y:S01]  /*6d20*/  MUFU.EX2 R11, R0 ;  /* 0x00000000000b7308 */ /* 0x0003e20000000800 */
[----:B----4-:R-:W-:Y:S02]  /*6d30*/  FADD.FTZ R3, R249, R247 ;  /* 0x000000f7f9037221 */ /* 0x010fe40000010000 */
[----:B------:R-:W-:Y:S02]  /*6d40*/  HMMA.16816.F32 R124, R92, R130, R124 ;  /* 0x000000825c7c723c */ /* 0x000fe4000000187c */
[----:B------:R-:W-:Y:S01]  /*6d50*/  FADD.FTZ R3, R251, R3 ;  /* 0x00000003fb037221 */ /* 0x000fe20000010000 */
[----:B---3--:R-:W-:-:S03]  /*6d60*/  FFMA.FTZ R2, R207, UR4, -R12 ;  /* 0x00000004cf027c23 */ /* 0x008fc6000801080c */
[----:B------:R-:W-:Y:S02]  /*6d70*/  FADD.FTZ R3, R252, R3 ;  /* 0x00000003fc037221 */ /* 0x000fe40000010000 */
[----:B------:R-:W-:Y:S01]  /*6d80*/  HMMA.16816.F32 R136, R92, R144, R136 ;  /* 0x000000905c88723c */ /* 0x000fe20000001888 */
[----:B------:R3:W4:Y:S01]  /*6d90*/  MUFU.EX2 R9, R2 ;  /* 0x0000000200097308 */ /* 0x0007220000000800 */
[----:B------:R-:W-:Y:S01]  /*6da0*/  FADD.FTZ R3, R231, R3 ;  /* 0x00000003e7037221 */ /* 0x000fe20000010000 */
[----:B-1----:R-:W-:-:S03]  /*6db0*/  FFMA.FTZ R0, R208, UR4, -R12 ;  /* 0x00000004d0007c23 */ /* 0x002fc6000801080c */
[----:B------:R-:W-:Y:S02]  /*6dc0*/  FADD.FTZ R3, R236, R3 ;  /* 0x00000003ec037221 */ /* 0x000fe40000010000 */
[----:B------:R-:W-:Y:S01]  /*6dd0*/  HMMA.16816.F32 R140, R92, R146, R140 ;  /* 0x000000925c8c723c */ /* 0x000fe2000000188c */
[----:B---3--:R-:W-:-:S07]  /*6de0*/  FFMA.FTZ R2, R206, UR4, -R12 ;  /* 0x00000004ce027c23 */ /* 0x008fce000801080c */
[C---:B------:R-:W-:Y:S01]  /*6df0*/  HMMA.16816.F32 R152, R92.reuse, R160, R152 ;  /* 0x000000a05c98723c */ /* 0x040fe20000001898 */
[----:B------:R1:W-:Y:S04]  /*6e00*/  MUFU.EX2 R12, R0 ;  /* 0x00000000000c7308 */ /* 0x0003e80000000800 */
[----:B------:R3:W5:Y:S03]  /*6e10*/  MUFU.EX2 R10, R2 ;  /* 0x00000002000a7308 */ /* 0x0007660000000800 */
[----:B------:R-:W-:Y:S01]  /*6e20*/  HMMA.16816.F32 R156, R92, R162, R156 ;  /* 0x000000a25c9c723c */ /* 0x000fe2000000189c */
[----:B-1----:R-:W-:-:S07]  /*6e30*/  FADD.FTZ R0, R111, R110 ;  /* 0x0000006e6f007221 */ /* 0x002fce0000010000 */
[----:B------:R-:W-:Y:S01]  /*6e40*/  HMMA.16816.F32 R168, R92, R176, R168 ;  /* 0x000000b05ca8723c */ /* 0x000fe200000018a8 */
[----:B---3--:R-:W-:Y:S01]  /*6e50*/  FADD.FTZ R2, R243, R241 ;  /* 0x000000f1f3027221 */ /* 0x008fe20000010000 */
[----:B------:R-:W-:-:S03]  /*6e60*/  FADD.FTZ R0, R113, R0 ;  /* 0x0000000071007221 */ /* 0x000fc60000010000 */
        /* <DEDUP_REMOVED lines=8> */
[----:B------:R-:W-:-:S06]  /*6ef0*/  FADD.FTZ R2, R223, R2 ;  /* 0x00000002df027221 */ /* 0x000fcc0000010000 */
[C---:B------:R-:W-:Y:S08]  /*6f00*/  HMMA.16816.F32 R88, R92.reuse, R4, R184 ;  /* 0x000000045c58723c */ /* 0x040ff000000018b8 */
[----:B------:R-:W-:Y:S01]  /*6f10*/  HMMA.16816.F32 R92, R92, R6, R96 ;  /* 0x000000065c5c723c */ /* 0x000fe20000001860 */
[----:B--2---:R-:W-:Y:S02]  /*6f20*/  F2FP.F16.F32.PACK_AB R96, R16, R14 ;  /* 0x0000000e1060723e */ /* 0x004fe400000000ff */
[----:B----4-:R-:W-:-:S02]  /*6f30*/  F2FP.F16.F32.PACK_AB R97, R9, R11 ;  /* 0x0000000b0961723e */ /* 0x010fc400000000ff */
        /* <DEDUP_REMOVED lines=64> */
[----:B------:R-:W-:Y:S01]  /*7340*/  IMAD.IADD R0, R213, 0x1, R61 ;  /* 0x00000001d5007824 */ /* 0x000fe200078e023d */
[----:B------:R-:W1:Y:S01]  /*7350*/  S2UR UR5, SR_CgaCtaId ;  /* 0x00000000000579c3 */ /* 0x000e620000008800 */
[----:B------:R-:W2:Y:S01]  /*7360*/  LDCU UR4, c[0x0][0x440] ;  /* 0x00008800ff0477ac */ /* 0x000ea20008000800 */
[----:B------:R-:W3:Y:S01]  /*7370*/  S2R R115, SR_TID.X ;  /* 0x0000000000737919 */ /* 0x000ee20000002100 */
[----:B------:R-:W-:Y:S01]  /*7380*/  IMAD.MOV.U32 R229, RZ, RZ, 0x20 ;  /* 0x00000020ffe57424 */ /* 0x000fe200078e00ff */
[----:B------:R-:W-:Y:S01]  /*7390*/  LEA.HI.SX32 R233, R233, 0xfffffffe, 0x1a ;  /* 0xfffffffee9e97811 */ /* 0x000fe200078fd2ff */
[----:B------:R-:W-:Y:S01]  /*73a0*/  IMAD.MOV.U32 R101, RZ, RZ, R106 ;  /* 0x000000ffff657224 */ /* 0x000fe200078e006a */
[----:B------:R-:W4:Y:S01]  /*73b0*/  S2R R230, SR_TID.X ;  /* 0x0000000000e67919 */ /* 0x000f220000002100 */
[----:B------:R-:W-:Y:S01]  /*73c0*/  MOV R102, R103 ;  /* 0x0000006700667202 */ /* 0x000fe20000000f00 */
[----:B------:R-:W-:Y:S01]  /*73d0*/  IMAD.MOV.U32 R108, RZ, RZ, R104 ;  /* 0x000000ffff6c7224 */ /* 0x000fe200078e0068 */
[----:B------:R-:W-:Y:S01]  /*73e0*/  MOV R107, R105 ;  /* 0x00000069006b7202 */ /* 0x000fe20000000f00 */
[----:B------:R-:W-:Y:S01]  /*73f0*/  UMOV UR8, 0x400 ;  /* 0x0000040000087882 */ /* 0x000fe20000000000 */
[----:B------:R-:W2:Y:S01]  /*7400*/  LDCU UR7, c[0x0][0x440] ;  /* 0x00008800ff0777ac */ /* 0x000ea20008000800 */
[----:B------:R-:W2:Y:S01]  /*7410*/  LDCU UR6, c[0x0][0x50c] ;  /* 0x0000a180ff0677ac */ /* 0x000ea20008000800 */
[----:B-1----:R-:W-:Y:S01]  /*7420*/  ULEA UR5, UR5, UR8, 0x18 ;  /* 0x0000000805057291 */ /* 0x002fe2000f8ec0ff */
[----:B---3--:R-:W-:-:S02]  /*7430*/  IMAD.SHL.U32 R115, R115, 0x2, RZ ;  /* 0x0000000273737824 */ /* 0x008fc400078e00ff */
[----:B----4-:R-:W-:-:S03]  /*7440*/  IMAD.SHL.U32 R231, R230, 0x20, RZ ;  /* 0x00000020e6e77824 */ /* 0x010fc600078e00ff */
[----:B------:R-:W-:Y:S02]  /*7450*/  LOP3.LUT R115, R115, 0x6, RZ, 0xc0, !PT ;  /* 0x0000000673737812 */ /* 0x000fe400078ec0ff */
[----:B------:R-:W-:-:S03]  /*7460*/  LOP3.LUT P0, RZ, R230, 0x4, RZ, 0xc0, !PT ;  /* 0x00000004e6ff7812 */ /* 0x000fc6000780c0ff */
[----:B------:R-:W-:Y:S01]  /*7470*/  IMAD.IADD R2, R115, 0x1, R211 ;  /* 0x0000000173027824 */ /* 0x000fe200078e02d3 */
[----:B------:R-:W-:-:S04]  /*7480*/  SEL R229, R229, 0xffffffe0, !P0 ;  /* 0xffffffe0e5e57807 */ /* 0x000fc80004000000 */
[----:B------:R1:W-:Y:S04]  /*7490*/  STL [R1+0x48], R2 ;  /* 0x0000480201007387 */ /* 0x0003e80000100800 */
[----:B------:R3:W-:Y:S01]  /*74a0*/  STL [R1+0x44], R0 ;  /* 0x0000440001007387 */ /* 0x0007e20000100800 */
[----:B-1----:R-:W1:Y:S01]  /*74b0*/  LDC.64 R2, c[0x0][0x3c0] ;  /* 0x0000f000ff027b82 */ /* 0x002e620000000a00 */
[----:B---3--:R-:W-:-:S04]  /*74c0*/  SHF.L.U32 R0, R230, 0x4, RZ ;  /* 0x00000004e6007819 */ /* 0x008fc800000006ff */
[----:B------:R-:W-:Y:S02]  /*74d0*/  LOP3.LUT R228, R0, 0x100, RZ, 0xc0, !PT ;  /* 0x0000010000e47812 */ /* 0x000fe400078ec0ff */
[----:B------:R-:W-:Y:S02]  /*74e0*/  IADD3 R0, PT, PT, R224, 0x9000, RZ ;  /* 0x00009000e0007810 */ /* 0x000fe40007ffe0ff */
[----:B------:R-:W-:Y:S01]  /*74f0*/  LOP3.LUT R228, R228, 0x20, R231, 0xf8, !PT ;  /* 0x00000020e4e47812 */ /* 0x000fe200078ef8e7 */
[----:B-1----:R1:W-:Y:S02]  /*7500*/  STL.64 [R1+0x10], R2 ;  /* 0x0000100201007387 */ /* 0x0023e40000100a00 */
[----:B-1----:R-:W-:-:S05]  /*7510*/  VIADD R2, R224, 0x9020 ;  /* 0x00009020e0027836 */ /* 0x002fca0000000000 */
[----:B------:R1:W-:Y:S04]  /*7520*/  STL [R1+0x40], R2 ;  /* 0x0000400201007387 */ /* 0x0003e80000100800 */
[----:B------:R1:W-:Y:S01]  /*7530*/  STL [R1+0x3c], R0 ;  /* 0x00003c0001007387 */ /* 0x0003e20000100800 */
[----:B--2---:R-:W-:Y:S01]  /*7540*/  ISETP.GE.AND P5, PT, R192, UR4, PT ;  /* 0x00000004c0007c0c */ /* 0x004fe2000bfa6270 */
[----:B------:R-:W2:Y:S01]  /*7550*/  LDCU UR4, c[0x0][0x45c] ;  /* 0x00008b80ff0477ac */ /* 0x000ea20008000800 */
[----:B-1----:R-:W-:Y:S11]  /*7560*/  BRA `(.L_x_890) ;  /* 0x0000000000d07947 */ /* 0x002ff60003800000 */
.L_x_892:
[----:B------:R-:W2:Y:S01]  /*7570*/  LDL R34, [R1+0x4] ;  /* 0x0000040001227983 */ /* 0x000ea20000100800 */
[----:B------:R-:W1:Y:S01]  /*7580*/  LDC.64 R6, c[0x0][0x3b8] ;  /* 0x0000ee00ff067b82 */ /* 0x000e620000000a00 */
[----:B------:R-:W-:Y:S02]  /*7590*/  VIADD R2, R233, 0xffffffff ;  /* 0xffffffffe9027836 */ /* 0x000fe40000000000 */
[----:B------:R-:W3:Y:S02]  /*75a0*/  LDL R31, [R1] ;  /* 0x00000000011f7983 */ /* 0x000ee40000100800 */
[C---:B-1----:R-:W-:Y:S04]  /*75b0*/  IMAD.WIDE.U32 R4, R2.reuse, R6, RZ ;  /* 0x0000000602047225 */ /* 0x042fe800078e00ff */
[----:B------:R-:W-:Y:S02]  /*75c0*/  IMAD R5, R2, R7, R5 ;  /* 0x0000000702057224 */ /* 0x000fe400078e0205 */
[C---:B------:R-:W-:Y:S03]  /*75d0*/  IMAD.SHL.U32 R2, R4.reuse, 0x40, RZ ;  /* 0x0000004004027824 */ /* 0x040fe600078e00ff */
[----:B------:R-:W-:Y:S02]  /*75e0*/  SHF.L.U64.HI R3, R4, 0x6, R5 ;  /* 0x0000000604037819 */ /* 0x000fe40000010205 */
[C---:B------:R-:W-:Y:S04]  /*75f0*/  LEA R5, P1, R6.reuse, R2, 0x5 ;  /* 0x0000000206057211 */ /* 0x040fe800078228ff */
[----:B------:R-:W-:Y:S02]  /*7600*/  LEA.HI.X R11, R6, R3, R7, 0x5, P1 ;  /* 0x00000003060b7211 */ /* 0x000fe400008f2c07 */
[CC--:B--2---:R-:W-:Y:S02]  /*7610*/  @!P5 LEA R12, P6, R2.reuse, R34.reuse, 0x1 ;  /* 0x00000022020cd211 */ /* 0x0c4fe400078c08ff */
[CC--:B------:R-:W-:Y:S02]  /*7620*/  @!P4 LEA R8, P2, R2.reuse, R34.reuse, 0x1 ;  /* 0x000000220208c211 */ /* 0x0c0fe400078408ff */
[CC--:B------:R-:W-:Y:S02]  /*7630*/  @!P3 LEA R6, P1, R2.reuse, R34.reuse, 0x1 ;  /* 0x000000220206b211 */ /* 0x0c0fe400078208ff */
[CCC-:B---3--:R-:W-:Y:S02]  /*7640*/  @!P5 LEA.HI.X R10, R2.reuse, R31.reuse, R3.reuse, 0x1, P6 ;  /* 0x0000001f020ad211 */ /* 0x1c8fe400030f0c03 */
[CCC-:B------:R-:W-:Y:S02]  /*7650*/  @!P4 LEA.HI.X R9, R2.reuse, R31.reuse, R3.reuse, 0x1, P2 ;  /* 0x0000001f0209c211 */ /* 0x1c0fe400010f0c03 */
[-C--:B------:R-:W-:Y:S01]  /*7660*/  @!P3 LEA.HI.X R7, R2, R31.reuse, R3, 0x1, P1 ;  /* 0x0000001f0207b211 */ /* 0x080fe200008f0c03 */
[----:B------:R-:W-:Y:S01]  /*7670*/  @!P5 IMAD.MOV.U32 R2, RZ, RZ, R12 ;  /* 0x000000ffff02d224 */ /* 0x000fe200078e000c */
[C---:B------:R-:W-:Y:S01]  /*7680*/  LEA R4, P6, R5.reuse, R34, 0x1 ;  /* 0x0000002205047211 */ /* 0x040fe200078c08ff */
[----:B------:R-:W-:Y:S03]  /*7690*/  @!P5 IMAD.MOV.U32 R3, RZ, RZ, R10 ;  /* 0x000000ffff03d224 */ /* 0x000fe600078e000a */
[----:B------:R-:W-:Y:S02]  /*76a0*/  LEA.HI.X R5, R5, R31, R11, 0x1, P6 ;  /* 0x0000001f05057211 */ /* 0x000fe400030f0c0b */
        /* <DEDUP_REMOVED lines=32> */
.L_x_890:
[----:B------:R-:W3:Y:S01]  /*78b0*/  LDL R9, [R1+0x10] ;  /* 0x0000100001097983 */ /* 0x000ee20000100800 */
[----:B------:R-:W-:Y:S04]  /*78c0*/  DEPBAR.LE SB0, 0x0 ;  /* 0x000080000000791a */ /* 0x000fe80000000000 */
[----:B------:R-:W4:Y:S01]  /*78d0*/  LDL R12, [R1+0x14] ;  /* 0x00001400010c7983 */ /* 0x000f220000100800 */
[----:B------:R-:W-:Y:S01]  /*78e0*/  IMAD.SHL.U32 R225, R230, 0x4, RZ ;  /* 0x00000004e6e17824 */ /* 0x000fe200078e00ff */
[----:B------:R-:W-:Y:S02]  /*78f0*/  SHF.R.U32.HI R226, RZ, 0x1, R230 ;  /* 0x00000001ffe27819 */ /* 0x000fe400000116e6 */
[----:B------:R-:W5:Y:S04]  /*7900*/  LDL R8, [R1+0x34] ;  /* 0x0000340001087983 */ /* 0x000f680000100800 */
[----:B------:R-:W2:Y:S04]  /*7910*/  LDL R10, [R1+0x30] ;  /* 0x00003000010a7983 */ /* 0x000ea80000100800 */
[----:B-1----:R-:W3:Y:S01]  /*7920*/  LDL R4, [R1+0x38] ;  /* 0x0000380001047983 */ /* 0x002ee20000100800 */
[----:B------:R-:W-:Y:S01]  /*7930*/  BAR.SYNC.DEFER_BLOCKING 0x0 ;  /* 0x0000000000007b1d */ /* 0x000fe20000010000 */
[----:B---3--:R-:W-:Y:S01]  /*7940*/  ISETP.GE.AND P3, PT, R4, UR7, PT ;  /* 0x0000000704007c0c */ /* 0x008fe2000bf66270 */
[C---:B------:R-:W-:Y:S04]  /*7950*/  IMAD.WIDE.U32 R2, R233.reuse, R9, RZ ;  /* 0x00000009e9027225 */ /* 0x040fe800078e00ff */
[----:B----4-:R-:W-:Y:S01]  /*7960*/  IMAD R0, R233, R12, R3 ;  /* 0x0000000ce9007224 */ /* 0x010fe200078e0203 */
[----:B-----5:R-:W-:Y:S01]  /*7970*/  LEA R6, P1, R2, R8, 0x7 ;  /* 0x0000000802067211 */ /* 0x020fe200078238ff */
[----:B------:R-:W-:Y:S01]  /*7980*/  IMAD.SHL.U32 R4, R230, 0x10, RZ ;  /* 0x00000010e6047824 */ /* 0x000fe200078e00ff */
[C---:B------:R-:W-:Y:S02]  /*7990*/  SHF.L.U32 R5, R2.reuse, 0x6, RZ ;  /* 0x0000000602057819 */ /* 0x040fe400000006ff */
[C-C-:B--2---:R-:W-:Y:S02]  /*79a0*/  LEA.HI.X R7, R2.reuse, R10, R0.reuse, 0x7, P1 ;  /* 0x0000000a02077211 */ /* 0x144fe400008f3c00 */
[----:B------:R-:W-:Y:S02]  /*79b0*/  SHF.L.U64.HI R3, R2, 0x6, R0 ;  /* 0x0000000602037819 */ /* 0x000fe40000010200 */
[----:B------:R-:W-:Y:S01]  /*79c0*/  SHF.L.U32 R0, R230, 0x3, RZ ;  /* 0x00000003e6007819 */ /* 0x000fe200000006ff */
[----:B------:R-:W-:Y:S01]  /*79d0*/  @!PT LDS RZ, [RZ] ;  /* 0x00000000fffff984 */ /* 0x000fe20000000800 */
[----:B------:R-:W-:Y:S01]  /*79e0*/  @!PT LDS RZ, [RZ] ;  /* 0x00000000fffff984 */ /* 0x000fe20000000800 */
[----:B------:R-:W-:Y:S01]  /*79f0*/  @!PT LDS RZ, [RZ] ;  /* 0x00000000fffff984 */ /* 0x000fe20000000800 */
[----:B------:R-:W-:Y:S01]  /*7a00*/  @!P5 LDGSTS.E.BYPASS.LTC128B.128 [R232+0x9000], desc[UR16][R6.64] ;  /* 0x0900000006e8dfae */ /* 0x000fe2000b981a10 */
[C---:B------:R-:W-:Y:S02]  /*7a10*/  LEA R5, P1, R9.reuse, R5, 0x5 ;  /* 0x0000000509057211 */ /* 0x040fe400078228ff */
[----:B------:R-:W-:Y:S02]  /*7a20*/  LOP3.LUT R11, R0, 0x18, RZ, 0xc0, !PT ;  /* 0x00000018000b7812 */ /* 0x000fe400078ec0ff */
[----:B------:R-:W-:Y:S02]  /*7a30*/  LEA.HI.X R9, R9, R3, R12, 0x5, P1 ;  /* 0x0000000309097211 */ /* 0x000fe400008f2c0c */
[C---:B------:R-:W-:Y:S01]  /*7a40*/  LOP3.LUT R13, R11.reuse, 0x20, RZ, 0xfc, !PT ;  /* 0x000000200b0d7812 */ /* 0x040fe200078efcff */
[----:B------:R-:W-:Y:S01]  /*7a50*/  @P5 STS.128 [R232+0x9000], RZ ;  /* 0x009000ffe8005388 */ /* 0x000fe20000000c00 */
[----:B------:R-:W-:Y:S02]  /*7a60*/  ISETP.GE.AND P5, PT, R11, UR7, PT ;  /* 0x000000070b007c0c */ /* 0x000fe4000bfa6270 */
[----:B------:R-:W-:Y:S02]  /*7a70*/  ISETP.GE.AND P4, PT, R13, UR7, PT ;  /* 0x000000070d007c0c */ /* 0x000fe4000bf86270 */
[C---:B------:R-:W-:Y:S02]  /*7a80*/  LEA R8, P1, R5.reuse, R8, 0x1 ;  /* 0x0000000805087211 */ /* 0x040fe400078208ff */
[----:B------:R-:W-:Y:S01]  /*7a90*/  LOP3.LUT R227, R4, 0x3e00, RZ, 0xc0, !PT ;  /* 0x00003e0004e37812 */ /* 0x000fe200078ec0ff */
[----:B------:R1:W-:Y:S01]  /*7aa0*/  STL [R1+0x2c], R0 ;  /* 0x00002c0001007387 */ /* 0x0003e20000100800 */
[----:B------:R-:W-:Y:S02]  /*7ab0*/  LEA.HI.X R9, R5, R10, R9, 0x1, P1 ;  /* 0x0000000a05097211 */ /* 0x000fe400008f0c09 */
[--C-:B------:R-:W-:Y:S01]  /*7ac0*/  LOP3.LUT R4, R227, 0x120, R231.reuse, 0xf8, !PT ;  /* 0x00000120e3047812 */ /* 0x100fe200078ef8e7 */
[----:B------:R-:W-:Y:S01]  /*7ad0*/  STL [R1+0x8], R11 ;  /* 0x0000080b01007387 */ /* 0x000fe20000100800 */
[----:B------:R-:W-:Y:S02]  /*7ae0*/  LOP3.LUT R2, R226, 0x8, RZ, 0xc0, !PT ;  /* 0x00000008e2027812 */ /* 0x000fe400078ec0ff */
[----:B------:R-:W-:Y:S01]  /*7af0*/  ISETP.NE.AND P1, PT, R233, RZ, PT ;  /* 0x000000ffe900720c */ /* 0x000fe20003f25270 */
        /* <DEDUP_REMOVED lines=8> */
[----:B------:R2:W-:Y:S01]  /*7b80*/  @!P3 LDGSTS.E.BYPASS.LTC128B.128 [R232+0xb000], desc[UR16][R6.64+0x80] ;  /* 0x0b00008006e8bfae */ /* 0x0005e2000b981a10 */
[----:B-1----:R-:W-:Y:S04]  /*7b90*/  LOP3.LUT R0, R225, 0x18, RZ, 0xc0, !PT ;  /* 0x00000018e1007812 */ /* 0x002fe800078ec0ff */
        /* <DEDUP_REMOVED lines=11> */
[C---:B------:R-:W-:Y:S03]  /*7c50*/  IADD3 R103, PT, PT, R229.reuse, R3, RZ ;  /* 0x00000003e5677210 */ /* 0x040fe60007ffe0ff */
[----:B------:R-:W-:Y:S02]  /*7c60*/  IMAD.IADD R2, R229, 0x1, R0 ;  /* 0x00000001e5027824 */ /* 0x000fe400078e0200 */
        /* <DEDUP_REMOVED lines=12> */
[----:B------:R-:W2:Y:S08]  /*7d30*/  LDSM.16.M88.4 R16, [R0+0x6000] ;  /* 0x006000000010783b */ /* 0x000eb00000000200 */
[----:B------:R-:W1:Y:S08]  /*7d40*/  LDSM.16.M88.4 R60, [R3+0x1000] ;  /* 0x00100000033c783b */ /* 0x000e700000000200 */
[----:B------:R3:W-:Y:S04]  /*7d50*/  STL [R1+0x28], R13 ;  /* 0x0000280d01007387 */ /* 0x0007e80000100800 */
[----:B------:R-:W4:Y:S08]  /*7d60*/  LDSM.16.M88.4 R32, [R0+0x6400] ;  /* 0x006400000020783b */ /* 0x000f300000000200 */
[----:B------:R-:W0:Y:S08]  /*7d70*/  LDGDEPBAR ;  /* 0x00000000000079af */ /* 0x000e300000000000 */
[----:B------:R-:W5:Y:S01]  /*7d80*/  LDSM.16.M88.4 R48, [R0+0x6800] ;  /* 0x006800000030783b */ /* 0x000f620000000200 */
[-C--:B--2---:R-:W-:Y:S07]  /*7d90*/  HMMA.16816.F32 R4, R64, R16.reuse, RZ ;  /* 0x000000104004723c */ /* 0x084fee00000018ff */
[----:B------:R-:W2:Y:S01]  /*7da0*/  LDSM.16.M88.4 R112, [R0+0x6c00] ;  /* 0x006c00000070783b */ /* 0x000ea20000000200 */
[C---:B-1----:R-:W-:Y:S07]  /*7db0*/  HMMA.16816.F32 R8, R60.reuse, R16, RZ ;  /* 0x000000103c08723c */ /* 0x042fee00000018ff */
[----:B------:R-:W-:Y:S01]  /*7dc0*/  LDSM.16.M88.4 R180, [R103] ;  /* 0x0000000067b4783b */ /* 0x000fe20000000200 */
[-C--:B---3--:R-:W-:Y:S07]  /*7dd0*/  HMMA.16816.F32 R12, R60, R18.reuse, RZ ;  /* 0x000000123c0c723c */ /* 0x088fee00000018ff */
[----:B------:R-:W1:Y:S01]  /*7de0*/  LDSM.16.M88.4 R184, [R2+0x6000] ;  /* 0x0060000002b8783b */ /* 0x000e620000000200 */
        /* <DEDUP_REMOVED lines=16> */
[C---:B------:R-:W-:Y:S07]  /*7ef0*/  HMMA.16816.F32 R48, R64.reuse, R50, RZ ;  /* 0x000000324030723c */ /* 0x040fee00000018ff */
[----:B------:R-:W5:Y:S04]  /*7f00*/  LDL R235, [R1+0x48] ;  /* 0x0000480001eb7983 */ /* 0x000f680000100800 */
[----:B------:R-:W5:Y:S01]  /*7f10*/  LDL R234, [R1+0x44] ;  /* 0x0000440001ea7983 */ /* 0x000f620000100800 */
[-C--:B--2---:R-:W-:Y:S03]  /*7f20*/  HMMA.16816.F32 R52, R64, R112.reuse, RZ ;  /* 0x000000704034723c */ /* 0x084fe600000018ff */
[----:B------:R-:W-:Y:S05]  /*7f30*/  LDSM.16.M88.4 R220, [R2+0x8000] ;  /* 0x0080000002dc783b */ /* 0x000fea0000000200 */
[C---:B------:R-:W-:Y:S08]  /*7f40*/  HMMA.16816.F32 R56, R60.reuse, R112, RZ ;  /* 0x000000703c38723c */ /* 0x040ff000000018ff */
[-C--:B------:R-:W-:Y:S08]  /*7f50*/  HMMA.16816.F32 R60, R60, R114.reuse, RZ ;  /* 0x000000723c3c723c */ /* 0x080ff000000018ff */
[----:B------:R-:W-:Y:S01]  /*7f60*/  HMMA.16816.F32 R64, R64, R114, RZ ;  /* 0x000000724040723c */ /* 0x000fe200000018ff */
[----:B------:R-:W-:Y:S07]  /*7f70*/  LDSM.16.M88.4 R112, [R3+0x2000] ;  /* 0x002000000370783b */ /* 0x000fee0000000200 */
[-C--:B-1----:R-:W-:Y:S08]  /*7f80*/  HMMA.16816.F32 R4, R180, R184.reuse, R4 ;  /* 0x000000b8b404723c */ /* 0x082ff00000001804 */
        /* <DEDUP_REMOVED lines=19> */
[----:B------:R-:W4:Y:S07]  /*80c0*/  LDSM.16.M88.4 R180, [R2+0x7400] ;  /* 0x0074000002b4783b */ /* 0x000f2e0000000200 */
        /* <DEDUP_REMOVED lines=35> */
[-C--:B------:R-:W-:Y:S08]  /*8300*/  HMMA.16816.F32 R44, R216, R186.reuse, R44 ;  /* 0x000000bad82c723c */ /* 0x080ff0000000182c */
[C---:B------:R-:W-:Y:S08]  /*8310*/  HMMA.16816.F32 R48, R188.reuse, R186, R48 ;  /* 0x000000babc30723c */ /* 0x040ff00000001830 */
[-C--:B--2---:R-:W-:Y:S08]  /*8320*/  HMMA.16816.F32 R52, R188, R112.reuse, R52 ;  /* 0x00000070bc34723c */ /* 0x084ff00000001834 */
[C---:B------:R-:W-:Y:S08]  /*8330*/  HMMA.16816.F32 R56, R216.reuse, R112, R56 ;  /* 0x00000070d838723c */ /* 0x040ff00000001838 */
[-C--:B------:R-:W-:Y:S08]  /*8340*/  HMMA.16816.F32 R60, R216, R114.reuse, R60 ;  /* 0x00000072d83c723c */ /* 0x080ff0000000183c */
[----:B------:R-:W-:Y:S01]  /*8350*/  HMMA.16816.F32 R64, R188, R114, R64 ;  /* 0x00000072bc40723c */ /* 0x000fe20000001840 */
[----:B------:R-:W1:Y:S07]  /*8360*/  LDSM.16.M88.4 R112, [R103+0x5000] ;  /* 0x005000006770783b */ /* 0x000e6e0000000200 */
        /* <DEDUP_REMOVED lines=34> */
[----:B------:R-:W-:Y:S01]  /*8590*/  MUFU.TANH R210, R6 ;  /* 0x0000000600d27308 */ /* 0x000fe20000002400 */
[----:B------:R-:W-:Y:S01]  /*85a0*/  FMUL.FTZ R19, R19, UR6 ;  /* 0x0000000613137c20 */ /* 0x000fe20008410000 */
[----:B------:R-:W-:Y:S01]  /*85b0*/  FMUL.FTZ R16, R16, UR6 ;  /* 0x0000000610107c20 */ /* 0x000fe20008410000 */
[----:B------:R-:W-:Y:S01]  /*85c0*/  FMUL.FTZ R18, R18, UR6 ;  /* 0x0000000612127c20 */ /* 0x000fe20008410000 */
[----:B------:R-:W-:Y:S06]  /*85d0*/  FMUL.FTZ R17, R17, UR6 ;  /* 0x0000000611117c20 */ /* 0x000fec0008410000 */
[----:B------:R1:W-:Y:S10]  /*85e0*/  MUFU.TANH R209, R7 ;  /* 0x0000000700d17308 */ /* 0x0003f40000002400 */
[----:B------:R5:W-:Y:S10]  /*85f0*/  MUFU.TANH R191, R12 ;  /* 0x0000000c00bf7308 */ /* 0x000bf40000002400 */
[----:B------:R-:W2:Y:S01]  /*8600*/  MUFU.TANH R3, R10 ;  /* 0x0000000a00037308 */ /* 0x000ea20000002400 */
[----:B-1----:R-:W1:Y:S09]  /*8610*/  LDSM.16.M88.4 R4, [R2+0x8400] ;  /* 0x008400000204783b */ /* 0x002e720000000200 */
[----:B------:R-:W3:Y:S01]  /*8620*/  MUFU.TANH R103, R11 ;  /* 0x0000000b00677308 */ /* 0x000ee20000002400 */
[----:B-----5:R-:W-:Y:S05]  /*8630*/  LEA R12, R233, R235, 0x6 ;  /* 0x000000ebe90c7211 */ /* 0x020fea00078e30ff */
[----:B------:R-:W-:Y:S04]  /*8640*/  IMAD.IADD R12, R234, 0x1, -R12 ;  /* 0x00000001ea0c7824 */ /* 0x000fe800078e0a0c */
[----:B------:R-:W-:Y:S01]  /*8650*/  MUFU.TANH R105, R8 ;  /* 0x0000000800697308 */ /* 0x000fe20000002400 */
[C---:B------:R-:W-:Y:S09]  /*8660*/  IADD3 R0, PT, PT, R12.reuse, 0x48, RZ ;  /* 0x000000480c007810 */ /* 0x040ff20007ffe0ff */
[----:B------:R4:W5:Y:S01]  /*8670*/  MUFU.TANH R104, R9 ;  /* 0x0000000900687308 */ /* 0x0009620000002400 */
[----:B------:R-:W-:Y:S04]  /*8680*/  IABS R0, R0 ;  /* 0x0000000000007213 */ /* 0x000fe80000000000 */
[----:B------:R-:W-:Y:S05]  /*8690*/  I2FP.F32.S32 R0, R0 ;  /* 0x0000000000007245 */ /* 0x000fea0000201400 */
[----:B------:R-:W-:Y:S10]  /*86a0*/  MUFU.TANH R197, R13 ;  /* 0x0000000d00c57308 */ /* 0x000ff40000002400 */
[----:B------:R-:W5:Y:S01]  /*86b0*/  MUFU.TANH R14, R14 ;  /* 0x0000000e000e7308 */ /* 0x000f620000002400 */
[----:B----4-:R-:W4:Y:S01]  /*86c0*/  LDSM.16.M88.4 R8, [R2+0x8800] ;  /* 0x008800000208783b */ /* 0x010f220000000200 */
[-C--:B-1----:R-:W-:Y:S08]  /*86d0*/  HMMA.16816.F32 R20, R212, R4.reuse, R20 ;  /* 0x00000004d414723c */ /* 0x082ff00000001814 */
[----:B------:R-:W1:Y:S01]  /*86e0*/  MUFU.TANH R15, R15 ;  /* 0x0000000f000f7308 */ /* 0x000e620000002400 */
[C---:B------:R-:W-:Y:S04]  /*86f0*/  HMMA.16816.F32 R24, R112.reuse, R4, R24 ;  /* 0x000000047018723c */ /* 0x040fe80000001818 */
[----:B------:R-:W-:Y:S05]  /*8700*/  IABS R5, R12 ;  /* 0x0000000c00057213 */ /* 0x000fea0000000000 */
[----:B------:R-:W-:Y:S01]  /*8710*/  MUFU.TANH R110, R17 ;  /* 0x00000011006e7308 */ /* 0x000fe20000002400 */
[----:B------:R-:W-:Y:S01]  /*8720*/  VIADD R4, R12, 0x3f ;  /* 0x0000003f0c047836 */ /* 0x000fe20000000000 */
[-C--:B------:R-:W-:Y:S03]  /*8730*/  HMMA.16816.F32 R28, R112, R6.reuse, R28 ;  /* 0x00000006701c723c */ /* 0x080fe6000000181c */
[----:B------:R-:W-:Y:S01]  /*8740*/  FMUL.FTZ R22, R22, UR6 ;  /* 0x0000000616167c20 */ /* 0x000fe20008410000 */
[----:B------:R-:W-:Y:S04]  /*8750*/  FMUL.FTZ R23, R23, UR6 ;  /* 0x0000000617177c20 */ /* 0x000fe80008410000 */
[----:B------:R-:W-:Y:S01]  /*8760*/  MUFU.TANH R18, R18 ;  /* 0x0000001200127308 */ /* 0x000fe20000002400 */
[----:B------:R-:W-:Y:S01]  /*8770*/  IABS R4, R4 ;  /* 0x0000000400047213 */ /* 0x000fe20000000000 */
[----:B------:R-:W-:Y:S01]  /*8780*/  FMUL.FTZ R20, R20, UR6 ;  /* 0x0000000614147c20 */ /* 0x000fe20008410000 */
[C---:B------:R-:W-:Y:S04]  /*8790*/  HMMA.16816.F32 R32, R212.reuse, R6, R32 ;  /* 0x00000006d420723c */ /* 0x040fe80000001820 */
[----:B------:R-:W-:Y:S03]  /*87a0*/  FMUL.FTZ R26, R26, UR6 ;  /* 0x000000061a1a7c20 */ /* 0x000fe60008410000 */
[----:B------:R-:W1:Y:S01]  /*87b0*/  MUFU.TANH R13, R22 ;  /* 0x00000016000d7308 */ /* 0x000e620000002400 */
[----:B------:R-:W-:Y:S01]  /*87c0*/  FMUL.FTZ R25, R25, UR6 ;  /* 0x0000000619197c20 */ /* 0x000fe20008410000 */
[----:B------:R-:W-:Y:S01]  /*87d0*/  FMUL.FTZ R21, R21, UR6 ;  /* 0x0000000615157c20 */ /* 0x000fe20008410000 */
[----:B------:R-:W-:Y:S01]  /*87e0*/  FMUL.FTZ R27, R27, UR6 ;  /* 0x000000061b1b7c20 */ /* 0x000fe20008410000 */
[----:B------:R-:W-:Y:S01]  /*87f0*/  FMUL.FTZ R24, R24, UR6 ;  /* 0x0000000618187c20 */ /* 0x000fe20008410000 */
[----:B------:R-:W-:Y:S01]  /*8800*/  FMUL.FTZ R28, R28, UR6 ;  /* 0x000000061c1c7c20 */ /* 0x000fe20008410000 */
[----:B------:R-:W-:Y:S04]  /*8810*/  FMUL.FTZ R30, R30, UR6 ;  /* 0x000000061e1e7c20 */ /* 0x000fe80008410000 */
[----:B------:R2:W-:Y:S01]  /*8820*/  MUFU.TANH R187, R27 ;  /* 0x0000001b00bb7308 */ /* 0x0005e20000002400 */
[----:B------:R-:W-:Y:S01]  /*8830*/  FMUL.FTZ R29, R29, UR6 ;  /* 0x000000061d1d7c20 */ /* 0x000fe20008410000 */
[-C--:B----4-:R-:W-:Y:S03]  /*8840*/  HMMA.16816.F32 R36, R212, R8.reuse, R36 ;  /* 0x00000008d424723c */ /* 0x090fe60000001824 */
[----:B------:R-:W-:Y:S01]  /*8850*/  FMUL.FTZ R31, R31, UR6 ;  /* 0x000000061f1f7c20 */ /* 0x000fe20008410000 */
[----:B------:R-:W-:Y:S01]  /*8860*/  FMUL.FTZ R34, R34, UR6 ;  /* 0x0000000622227c20 */ /* 0x000fe20008410000 */
[----:B------:R-:W-:Y:S03]  /*8870*/  FMUL.FTZ R32, R32, UR6 ;  /* 0x0000000620207c20 */ /* 0x000fe60008410000 */
[----:B------:R-:W-:Y:S01]  /*8880*/  MUFU.TANH R185, R20 ;  /* 0x0000001400b97308 */ /* 0x000fe20000002400 */
[----:B------:R-:W-:Y:S01]  /*8890*/  FMUL.FTZ R35, R35, UR6 ;  /* 0x0000000623237c20 */ /* 0x000fe20008410000 */
[C---:B------:R-:W-:Y:S04]  /*88a0*/  HMMA.16816.F32 R40, R112.reuse, R8, R40 ;  /* 0x000000087028723c */ /* 0x040fe80000001828 */
[----:B------:R-:W-:Y:S04]  /*88b0*/  FMUL.FTZ R33, R33, UR6 ;  /* 0x0000000621217c20 */ /* 0x000fe80008410000 */
[----:B------:R-:W-:Y:S01]  /*88c0*/  MUFU.TANH R193, R30 ;  /* 0x0000001e00c17308 */ /* 0x000fe20000002400 */
[----:B--2---:R-:W-:Y:S01]  /*88d0*/  FFMA.FTZ R27, R0, -R100, R3 ;  /* 0x80000064001b7223 */ /* 0x004fe20000010003 */
[C---:B------:R-:W-:Y:S01]  /*88e0*/  VIADD R0, R12.reuse, 0x47 ;  /* 0x000000470c007836 */ /* 0x040fe20000000000 */
[----:B------:R-:W-:Y:S01]  /*88f0*/  IADD3 R3, PT, PT, R12, 0x40, RZ ;  /* 0x000000400c037810 */ /* 0x000fe20007ffe0ff */
[----:B------:R-:W-:Y:S01]  /*8900*/  FMUL.FTZ R38, R38, UR6 ;  /* 0x0000000626267c20 */ /* 0x000fe20008410000 */
[-C--:B------:R-:W-:Y:S05]  /*8910*/  HMMA.16816.F32 R44, R112, R10.reuse, R44 ;  /* 0x0000000a702c723c */ /* 0x080fea000000182c */
[----:B------:R5:W-:Y:S01]  /*8920*/  MUFU.TANH R184, R21 ;  /* 0x0000001500b87308 */ /* 0x000be20000002400 */
[----:B------:R-:W-:Y:S01]  /*8930*/  IABS R0, R0 ;  /* 0x0000000000007213 */ /* 0x000fe20000000000 */
[----:B------:R-:W-:Y:S01]  /*8940*/  FMUL.FTZ R39, R39, UR6 ;  /* 0x0000000627277c20 */ /* 0x000fe20008410000 */
[----:B------:R-:W-:Y:S01]  /*8950*/  IABS R3, R3 ;  /* 0x0000000300037213 */ /* 0x000fe20000000000 */
[----:B------:R-:W-:Y:S01]  /*8960*/  FMUL.FTZ R37, R37, UR6 ;  /* 0x0000000625257c20 */ /* 0x000fe20008410000 */
[----:B------:R-:W-:Y:S01]  /*8970*/  I2FP.F32.S32 R0, R0 ;  /* 0x0000000000007245 */ /* 0x000fe20000201400 */
[C---:B------:R-:W-:Y:S04]  /*8980*/  HMMA.16816.F32 R48, R212.reuse, R10, R48 ;  /* 0x0000000ad430723c */ /* 0x040fe80000001830 */
[----:B------:R1:W-:Y:S01]  /*8990*/  MUFU.TANH R181, R29 ;  /* 0x0000001d00b57308 */ /* 0x0003e20000002400 */
[----:B---3--:R-:W-:Y:S01]  /*89a0*/  FFMA.FTZ R22, R0, -R100, R103 ;  /* 0x8000006400167223 */ /* 0x008fe20000010067 */
[----:B------:R-:W-:Y:S01]  /*89b0*/  I2FP.F32.S32 R0, R4 ;  /* 0x0000000400007245 */ /* 0x000fe20000201400 */
[----:B------:R-:W-:Y:S01]  /*89c0*/  FMUL.FTZ R40, R40, UR6 ;  /* 0x0000000628287c20 */ /* 0x000fe20008410000 */
[----:B------:R-:W-:Y:S01]  /*89d0*/  I2FP.F32.S32 R4, R5 ;  /* 0x0000000500047245 */ /* 0x000fe20000201400 */
[----:B------:R-:W-:Y:S01]  /*89e0*/  FMUL.FTZ R43, R43, UR6 ;  /* 0x000000062b2b7c20 */ /* 0x000fe20008410000 */
[----:B------:R-:W-:Y:S04]  /*89f0*/  IADD3 R5, PT, PT, R12, -0x9, RZ ;  /* 0xfffffff70c057810 */ /* 0x000fe80007ffe0ff */
[----:B------:R2:W-:Y:S01]  /*8a00*/  MUFU.TANH R17, R23 ;  /* 0x0000001700117308 */ /* 0x0005e20000002400 */
[----:B------:R-:W-:Y:S01]  /*8a10*/  I2FP.F32.S32 R3, R3 ;  /* 0x0000000300037245 */ /* 0x000fe20000201400 */
[-C--:B-----5:R-:W-:Y:S01]  /*8a20*/  FFMA.FTZ R21, R0, -R100.reuse, R104 ;  /* 0x8000006400157223 */ /* 0x0a0fe20000010068 */
[----:B------:R-:W-:Y:S01]  /*8a30*/  IABS R5, R5 ;  /* 0x0000000500057213 */ /* 0x000fe20000000000 */
[----:B------:R-:W-:Y:S01]  /*8a40*/  FMUL.FTZ R46, R46, UR6 ;  /* 0x000000062e2e7c20 */ /* 0x000fe20008410000 */
[----:B------:R-:W-:Y:S01]  /*8a50*/  FMUL.FTZ R42, R42, UR6 ;  /* 0x000000062a2a7c20 */ /* 0x000fe20008410000 */
[CC--:B------:R-:W-:Y:S01]  /*8a60*/  FFMA.FTZ R20, R3.reuse, -R100.reuse, R105 ;  /* 0x8000006403147223 */ /* 0x0c0fe20000010069 */
[-C--:B------:R-:W-:Y:S03]  /*8a70*/  FFMA.FTZ R30, R3, -R100.reuse, R14 ;  /* 0x80000064031e7223 */ /* 0x080fe6000001000e */
[----:B------:R3:W-:Y:S01]  /*8a80*/  MUFU.TANH R180, R28 ;  /* 0x0000001c00b47308 */ /* 0x0007e20000002400 */
[----:B------:R-:W-:Y:S02]  /*8a90*/  VIADD R3, R12, 0xfffffff8 ;  /* 0xfffffff80c037836 */ /* 0x000fe40000000000 */
[----:B-1----:R-:W-:Y:S01]  /*8aa0*/  FFMA.FTZ R29, R0, -R100, R15 ;  /* 0x80000064001d7223 */ /* 0x002fe2000001000f */
[----:B------:R-:W-:Y:S01]  /*8ab0*/  IADD3 R0, PT, PT, R12, -0x1, RZ ;  /* 0xffffffff0c007810 */ /* 0x000fe20007ffe0ff */
[----:B------:R-:W-:Y:S01]  /*8ac0*/  FMUL.FTZ R51, R51, UR6 ;  /* 0x0000000633337c20 */ /* 0x000fe20008410000 */
[----:B------:R-:W-:Y:S01]  /*8ad0*/  FMUL.FTZ R50, R50, UR6 ;  /* 0x0000000632327c20 */ /* 0x000fe20008410000 */
[----:B------:R-:W-:Y:S01]  /*8ae0*/  IABS R3, R3 ;  /* 0x0000000300037213 */ /* 0x000fe20000000000 */
[----:B------:R-:W-:Y:S02]  /*8af0*/  FMUL.FTZ R36, R36, UR6 ;  /* 0x0000000624247c20 */ /* 0x000fe40008410000 */
[----:B------:R-:W-:Y:S01]  /*8b00*/  MUFU.TANH R109, R16 ;  /* 0x00000010006d7308 */ /* 0x000fe20000002400 */
[----:B------:R-:W-:Y:S01]  /*8b10*/  IABS R0, R0 ;  /* 0x0000000000007213 */ /* 0x000fe20000000000 */
[----:B--2---:R-:W-:Y:S01]  /*8b20*/  FFMA.FTZ R23, R4, -R100, R111 ;  /* 0x8000006404177223 */ /* 0x004fe2000001006f */
[----:B------:R-:W-:Y:S01]  /*8b30*/  I2FP.F32.S32 R3, R3 ;  /* 0x0000000300037245 */ /* 0x000fe20000201400 */
[----:B------:R-:W-:Y:S01]  /*8b40*/  FMUL.FTZ R41, R41, UR6 ;  /* 0x0000000629297c20 */ /* 0x000fe20008410000 */
[----:B------:R-:W-:Y:S01]  /*8b50*/  I2FP.F32.S32 R0, R0 ;  /* 0x0000000000007245 */ /* 0x000fe20000201400 */
[----:B------:R-:W-:Y:S01]  /*8b60*/  FMUL.FTZ R47, R47, UR6 ;  /* 0x000000062f2f7c20 */ /* 0x000fe20008410000 */
[----:B------:R-:W-:Y:S03]  /*8b70*/  FMUL.FTZ R48, R48, UR6 ;  /* 0x0000000630307c20 */ /* 0x000fe60008410000 */
[----:B------:R1:W2:Y:S01]  /*8b80*/  MUFU.TANH R106, R19 ;  /* 0x00000013006a7308 */ /* 0x0002a20000002400 */
[-C--:B------:R-:W-:Y:S01]  /*8b90*/  FFMA.FTZ R195, R3, -R100.reuse, R13 ;  /* 0x8000006403c37223 */ /* 0x080fe2000001000d */
[----:B---3--:R-:W-:Y:S01]  /*8ba0*/  FFMA.FTZ R28, R4, -R100, R18 ;  /* 0x80000064041c7223 */ /* 0x008fe20000010012 */
[----:B------:R-:W-:Y:S02]  /*8bb0*/  VIADD R4, R12, 0x38 ;  /* 0x000000380c047836 */ /* 0x000fe40000000000 */
[----:B------:R-:W-:Y:S01]  /*8bc0*/  FMUL.FTZ R44, R44, UR6 ;  /* 0x000000062c2c7c20 */ /* 0x000fe20008410000 */
[----:B------:R-:W-:Y:S01]  /*8bd0*/  FMUL.FTZ R45, R45, UR6 ;  /* 0x000000062d2d7c20 */ /* 0x000fe20008410000 */
[----:B------:R-:W-:Y:S03]  /*8be0*/  FMUL.FTZ R49, R49, UR6 ;  /* 0x0000000631317c20 */ /* 0x000fe60008410000 */
[----:B------:R2:W3:Y:S01]  /*8bf0*/  MUFU.TANH R16, R26 ;  /* 0x0000001a00107308 */ /* 0x0004e20000002400 */
[----:B------:R-:W-:Y:S09]  /*8c00*/  IABS R4, R4 ;  /* 0x0000000400047213 */ /* 0x000ff20000000000 */
[----:B------:R4:W5:Y:S01]  /*8c10*/  MUFU.TANH R186, R25 ;  /* 0x0000001900ba7308 */ /* 0x0009620000002400 */
[CC--:B-1----:R-:W-:Y:S09]  /*8c20*/  FFMA.FTZ R19, R0.reuse, -R100.reuse, R192 ;  /* 0x8000006400137223 */ /* 0x0c2ff200000100c0 */
[----:B------:R1:W-:Y:S01]  /*8c30*/  MUFU.TANH R183, R24 ;  /* 0x0000001800b77308 */ /* 0x0003e20000002400 */
[-C--:B--2---:R-:W-:Y:S01]  /*8c40*/  FFMA.FTZ R26, R0, -R100.reuse, R106 ;  /* 0x80000064001a7223 */ /* 0x084fe2000001006a */
[----:B------:R-:W-:Y:S08]  /*8c50*/  I2FP.F32.S32 R0, R5 ;  /* 0x0000000500007245 */ /* 0x000ff00000201400 */
[----:B------:R-:W2:Y:S01]  /*8c60*/  MUFU.TANH R194, R31 ;  /* 0x0000001f00c27308 */ /* 0x000ea20000002400 */
[CC--:B------:R-:W-:Y:S01]  /*8c70*/  FFMA.FTZ R196, R0.reuse, -R100.reuse, R17 ;  /* 0x8000006400c47223 */ /* 0x0c0fe20000010011 */
[----:B----4-:R-:W-:Y:S01]  /*8c80*/  FFMA.FTZ R25, R3, -R100, R109 ;  /* 0x8000006403197223 */ /* 0x010fe2000001006d */
[----:B------:R-:W-:Y:S02]  /*8c90*/  I2FP.F32.S32 R3, R4 ;  /* 0x0000000400037245 */ /* 0x000fe40000201400 */
[----:B------:R4:W2:Y:S01]  /*8ca0*/  LDSM.16.M88.4 R4, [R2+0x8c00] ;  /* 0x008c00000204783b */ /* 0x0008a20000000200 */
[----:B------:R-:W-:Y:S04]  /*8cb0*/  DEPBAR.LE SB0, 0x0 ;  /* 0x000080000000791a */ /* 0x000fe80000000000 */
[----:B------:R-:W2:Y:S01]  /*8cc0*/  MUFU.TANH R189, R34 ;  /* 0x0000002200bd7308 */ /* 0x000ea20000002400 */
[-C--:B-1----:R-:W-:Y:S01]  /*8cd0*/  FFMA.FTZ R24, R0, -R100.reuse, R110 ;  /* 0x8000006400187223 */ /* 0x082fe2000001006e */
[C---:B------:R-:W-:Y:S08]  /*8ce0*/  IADD3 R0, PT, PT, R12.reuse, 0x37, RZ ;  /* 0x000000370c007810 */ /* 0x040ff00007ffe0ff */
[----:B------:R-:W1:Y:S01]  /*8cf0*/  MUFU.TANH R188, R32 ;  /* 0x0000002000bc7308 */ /* 0x000e620000002400 */
[----:B------:R-:W-:Y:S01]  /*8d00*/  BAR.SYNC.DEFER_BLOCKING 0x0 ;  /* 0x0000000000007b1d */ /* 0x000fe20000010000 */
[C---:B------:R-:W-:Y:S01]  /*8d10*/  FFMA.FTZ R18, R3.reuse, -R100, R191 ;  /* 0x8000006403127223 */ /* 0x040fe200000100bf */
[----:B------:R-:W-:Y:S01]  /*8d20*/  IABS R0, R0 ;  /* 0x0000000000007213 */ /* 0x000fe20000000000 */
[----:B---3--:R-:W-:Y:S01]  /*8d30*/  FFMA.FTZ R191, R3, -R100, R16 ;  /* 0x8000006403bf7223 */ /* 0x008fe20000010010 */
[C---:B------:R-:W-:Y:S02]  /*8d40*/  IADD3 R3, PT, PT, R12.reuse, 0x2f, RZ ;  /* 0x0000002f0c037810 */ /* 0x040fe40007ffe0ff */
[----:B------:R-:W-:Y:S03]  /*8d50*/  I2FP.F32.S32 R0, R0 ;  /* 0x0000000000007245 */ /* 0x000fe60000201400 */
[----:B------:R-:W3:Y:S01]  /*8d60*/  MUFU.TANH R38, R38 ;  /* 0x0000002600267308 */ /* 0x000ee20000002400 */
[----:B------:R-:W-:Y:S01]  /*8d70*/  IABS R3, R3 ;  /* 0x0000000300037213 */ /* 0x000fe20000000000 */
[----:B----4-:R-:W-:Y:S02]  /*8d80*/  VIADD R2, R12, 0x30 ;  /* 0x000000300c027836 */ /* 0x010fe40000000000 */
[CC--:B------:R-:W-:Y:S01]  /*8d90*/  FFMA.FTZ R17, R0.reuse, -R100.reuse, R197 ;  /* 0x8000006400117223 */ /* 0x0c0fe200000100c5 */
[----:B------:R-:W-:Y:S01]  /*8da0*/  FFMA.FTZ R187, R0, -R100, R187 ;  /* 0x8000006400bb7223 */ /* 0x000fe200000100bb */
[----:B------:R-:W-:Y:S01]  /*8db0*/  I2FP.F32.S32 R0, R3 ;  /* 0x0000000300007245 */ /* 0x000fe20000201400 */
[----:B------:R-:W-:Y:S03]  /*8dc0*/  VIADD R3, R12, 0xfffffff0 ;  /* 0xfffffff00c037836 */ /* 0x000fe60000000000 */
[----:B------:R-:W4:Y:S01]  /*8dd0*/  MUFU.TANH R190, R35 ;  /* 0x0000002300be7308 */ /* 0x000f220000002400 */
[----:B------:R-:W-:Y:S01]  /*8de0*/  IABS R2, R2 ;  /* 0x0000000200027213 */ /* 0x000fe20000000000 */
[CC--:B-----5:R-:W-:Y:S01]  /*8df0*/  FFMA.FTZ R186, R0.reuse, -R100.reuse, R186 ;  /* 0x8000006400ba7223 */ /* 0x0e0fe200000100ba */
[----:B--2---:R-:W-:Y:S01]  /*8e00*/  FFMA.FTZ R194, R0, -R100, R194 ;  /* 0x8000006400c27223 */ /* 0x004fe200000100c2 */
[----:B------:R-:W-:Y:S01]  /*8e10*/  IABS R0, R3 ;  /* 0x0000000300007213 */ /* 0x000fe20000000000 */
[----:B------:R-:W-:Y:S01]  /*8e20*/  VIADD R3, R12, 0xffffffe8 ;  /* 0xffffffe80c037836 */ /* 0x000fe20000000000 */
[----:B------:R-:W-:Y:S04]  /*8e30*/  I2FP.F32.S32 R2, R2 ;  /* 0x0000000200027245 */ /* 0x000fe80000201400 */
[----:B------:R-:W2:Y:S01]  /*8e40*/  MUFU.TANH R182, R33 ;  /* 0x0000002100b67308 */ /* 0x000ea20000002400 */
[----:B------:R-:W-:Y:S02]  /*8e50*/  I2FP.F32.S32 R0, R0 ;  /* 0x0000000000007245 */ /* 0x000fe40000201400 */
[----:B------:R-:W-:Y:S01]  /*8e60*/  IABS R3, R3 ;  /* 0x0000000300037213 */ /* 0x000fe20000000000 */
[CC--:B------:R-:W-:Y:S01]  /*8e70*/  FFMA.FTZ R183, R2.reuse, -R100.reuse, R183 ;  /* 0x8000006402b77223 */ /* 0x0c0fe200000100b7 */
[-C--:B------:R-:W-:Y:S01]  /*8e80*/  FFMA.FTZ R193, R2, -R100.reuse, R193 ;  /* 0x8000006402c17223 */ /* 0x080fe200000100c1 */
[CC--:B------:R-:W-:Y:S01]  /*8e90*/  FFMA.FTZ R185, R0.reuse, -R100.reuse, R185 ;  /* 0x8000006400b97223 */ /* 0x0c0fe200000100b9 */
[-C--:B------:R-:W-:Y:S03]  /*8ea0*/  FFMA.FTZ R189, R0, -R100.reuse, R189 ;  /* 0x8000006400bd7223 */ /* 0x080fe600000100bd */
[----:B------:R-:W5:Y:S01]  /*8eb0*/  MUFU.TANH R39, R39 ;  /* 0x0000002700277308 */ /* 0x000f620000002400 */
[----:B------:R-:W-:Y:S01]  /*8ec0*/  I2FP.F32.S32 R0, R3 ;  /* 0x0000000300007245 */ /* 0x000fe20000201400 */
[-C--:B------:R-:W-:Y:S05]  /*8ed0*/  HMMA.16816.F32 R52, R212, R4.reuse, R52 ;  /* 0x00000004d434723c */ /* 0x080fea0000001834 */
[----:B------:R-:W-:Y:S03]  /*8ee0*/  IADD3 R2, PT, PT, R12, -0x11, RZ ;  /* 0xffffffef0c027810 */ /* 0x000fe60007ffe0ff */
[----:B------:R-:W5:Y:S01]  /*8ef0*/  MUFU.TANH R40, R40 ;  /* 0x0000002800287308 */ /* 0x000f620000002400 */
[CC--:B-1----:R-:W-:Y:S01]  /*8f00*/  FFMA.FTZ R188, R0.reuse, -R100.reuse, R188 ;  /* 0x8000006400bc7223 */ /* 0x0c2fe200000100bc */
[----:B---3--:R-:W-:Y:S01]  /*8f10*/  FFMA.FTZ R219, R0, -R100, R38 ;  /* 0x8000006400db7223 */ /* 0x008fe20000010026 */
[----:B------:R-:W-:Y:S01]  /*8f20*/  IABS R2, R2 ;  /* 0x0000000200027213 */ /* 0x000fe20000000000 */
[C---:B------:R-:W-:Y:S06]  /*8f30*/  HMMA.16816.F32 R56, R112.reuse, R4, R56 ;  /* 0x000000047038723c */ /* 0x040fec0000001838 */
[----:B------:R-:W1:Y:S01]  /*8f40*/  MUFU.TANH R46, R46 ;  /* 0x0000002e002e7308 */ /* 0x000e620000002400 */
[C---:B------:R-:W-:Y:S02]  /*8f50*/  IADD3 R0, PT, PT, R12.reuse, -0x19, RZ ;  /* 0xffffffe70c007810 */ /* 0x040fe40007ffe0ff */
[----:B------:R-:W-:Y:S01]  /*8f60*/  I2FP.F32.S32 R2, R2 ;  /* 0x0000000200027245 */ /* 0x000fe20000201400 */
[-C--:B------:R-:W-:Y:S03]  /*8f70*/  HMMA.16816.F32 R60, R112, R6.reuse, R60 ;  /* 0x00000006703c723c */ /* 0x080fe6000000183c */
[----:B------:R-:W-:Y:S03]  /*8f80*/  IABS R0, R0 ;  /* 0x0000000000007213 */ /* 0x000fe60000000000 */
[----:B------:R-:W3:Y:S01]  /*8f90*/  MUFU.TANH R43, R43 ;  /* 0x0000002b002b7308 */ /* 0x000ee20000002400 */
[----:B------:R-:W-:Y:S01]  /*8fa0*/  IADD3 R4, PT, PT, R12, 0x20, RZ ;  /* 0x000000200c047810 */ /* 0x000fe20007ffe0ff */
[C---:B------:R-:W-:Y:S01]  /*8fb0*/  FFMA.FTZ R184, R2.reuse, -R100, R184 ;  /* 0x8000006402b87223 */ /* 0x040fe200000100b8 */
[----:B------:R-:W-:Y:S01]  /*8fc0*/  I2FP.F32.S32 R0, R0 ;  /* 0x0000000000007245 */ /* 0x000fe20000201400 */
[----:B----4-:R-:W-:Y:S01]  /*8fd0*/  FFMA.FTZ R190, R2, -R100, R190 ;  /* 0x8000006402be7223 */ /* 0x010fe200000100be */
[----:B------:R-:W-:Y:S01]  /*8fe0*/  VIADD R2, R12, 0x27 ;  /* 0x000000270c027836 */ /* 0x000fe20000000000 */
[----:B------:R-:W-:Y:S01]  /*8ff0*/  IABS R4, R4 ;  /* 0x0000000400047213 */ /* 0x000fe20000000000 */
[----:B------:R-:W-:Y:S03]  /*9000*/  FMUL.FTZ R54, R54, UR6 ;  /* 0x0000000636367c20 */ /* 0x000fe60008410000 */
[----:B------:R-:W-:Y:S01]  /*9010*/  MUFU.TANH R201, R37 ;  /* 0x0000002500c97308 */ /* 0x000fe20000002400 */
[CC--:B--2---:R-:W-:Y:S01]  /*9020*/  FFMA.FTZ R182, R0.reuse, -R100.reuse, R182 ;  /* 0x8000006400b67223 */ /* 0x0c4fe200000100b6 */
[----:B-----5:R-:W-:Y:S01]  /*9030*/  FFMA.FTZ R216, R0, -R100, R39 ;  /* 0x8000006400d87223 */ /* 0x020fe20000010027 */
[----:B------:R-:W-:Y:S01]  /*9040*/  I2FP.F32.S32 R0, R4 ;  /* 0x0000000400007245 */ /* 0x000fe20000201400 */
[----:B------:R-:W-:Y:S01]  /*9050*/  FMUL.FTZ R58, R58, UR6 ;  /* 0x000000063a3a7c20 */ /* 0x000fe20008410000 */
[----:B------:R-:W-:Y:S01]  /*9060*/  IABS R2, R2 ;  /* 0x0000000200027213 */ /* 0x000fe20000000000 */
[----:B------:R-:W-:Y:S01]  /*9070*/  FMUL.FTZ R59, R59, UR6 ;  /* 0x000000063b3b7c20 */ /* 0x000fe20008410000 */
[----:B------:R-:W-:Y:S03]  /*9080*/  IADD3 R3, PT, PT, R12, 0x28, RZ ;  /* 0x000000280c037810 */ /* 0x000fe60007ffe0ff */
[----:B------:R-:W2:Y:S01]  /*9090*/  MUFU.TANH R42, R42 ;  /* 0x0000002a002a7308 */ /* 0x000ea20000002400 */
[----:B------:R-:W-:Y:S01]  /*90a0*/  I2FP.F32.S32 R2, R2 ;  /* 0x0000000200027245 */ /* 0x000fe20000201400 */
[CC--:B------:R-:W-:Y:S01]  /*90b0*/  FFMA.FTZ R203, R0.reuse, -R100.reuse, R40 ;  /* 0x8000006400cb7223 */ /* 0x0c0fe20000010028 */
[-C--:B-1----:R-:W-:Y:S01]  /*90c0*/  FFMA.FTZ R217, R0, -R100.reuse, R46 ;  /* 0x8000006400d97223 */ /* 0x082fe2000001002e */
[----:B------:R-:W-:Y:S01]  /*90d0*/  IADD3 R0, PT, PT, R12, -0x21, RZ ;  /* 0xffffffdf0c007810 */ /* 0x000fe20007ffe0ff */
[----:B------:R-:W-:Y:S01]  /*90e0*/  FMUL.FTZ R55, R55, UR6 ;  /* 0x0000000637377c20 */ /* 0x000fe20008410000 */
[----:B------:R-:W-:Y:S01]  /*90f0*/  IABS R3, R3 ;  /* 0x0000000300037213 */ /* 0x000fe20000000000 */
[CC--:B------:R-:W-:Y:S03]  /*9100*/  FFMA.FTZ R181, R2.reuse, -R100.reuse, R181 ;  /* 0x8000006402b57223 */ /* 0x0c0fe600000100b5 */
[----:B------:R-:W1:Y:S01]  /*9110*/  MUFU.TANH R51, R51 ;  /* 0x0000003300337308 */ /* 0x000e620000002400 */
[----:B---3--:R-:W-:Y:S01]  /*9120*/  FFMA.FTZ R206, R2, -R100, R43 ;  /* 0x8000006402ce7223 */ /* 0x008fe2000001002b */
[----:B------:R-:W-:Y:S01]  /*9130*/  IABS R0, R0 ;  /* 0x0000000000007213 */ /* 0x000fe20000000000 */
[----:B------:R-:W-:Y:S01]  /*9140*/  VIADD R2, R12, 0xffffffe0 ;  /* 0xffffffe00c027836 */ /* 0x000fe20000000000 */
[----:B------:R-:W-:Y:S01]  /*9150*/  I2FP.F32.S32 R3, R3 ;  /* 0x0000000300037245 */ /* 0x000fe20000201400 */
[----:B------:R-:W-:Y:S01]  /*9160*/  FMUL.FTZ R56, R56, UR6 ;  /* 0x0000000638387c20 */ /* 0x000fe20008410000 */
[----:B------:R-:W-:Y:S01]  /*9170*/  I2FP.F32.S32 R0, R0 ;  /* 0x0000000000007245 */ /* 0x000fe20000201400 */
[----:B------:R-:W-:Y:S03]  /*9180*/  HMMA.16816.F32 R64, R212, R6, R64 ;  /* 0x00000006d440723c */ /* 0x000fe60000001840 */
[----:B------:R-:W3:Y:S01]  /*9190*/  MUFU.TANH R202, R36 ;  /* 0x0000002400ca7308 */ /* 0x000ee20000002400 */
[----:B------:R-:W-:Y:S01]  /*91a0*/  IABS R2, R2 ;  /* 0x0000000200027213 */ /* 0x000fe20000000000 */
[CC--:B------:R-:W-:Y:S01]  /*91b0*/  FFMA.FTZ R180, R3.reuse, -R100.reuse, R180 ;  /* 0x8000006403b47223 */ /* 0x0c0fe200000100b4 */
[-C--:B--2---:R-:W-:Y:S01]  /*91c0*/  FFMA.FTZ R207, R3, -R100.reuse, R42 ;  /* 0x8000006403cf7223 */ /* 0x084fe2000001002a */
[----:B------:R-:W-:Y:S01]  /*91d0*/  FFMA.FTZ R201, R0, -R100, R201 ;  /* 0x8000006400c97223 */ /* 0x000fe200000100c9 */
[----:B------:R-:W-:Y:S05]  /*91e0*/  IADD3 R3, PT, PT, R12, 0x1f, RZ ;  /* 0x0000001f0c037810 */ /* 0x000fea0007ffe0ff */
[----:B------:R-:W2:Y:S01]  /*91f0*/  MUFU.TANH R50, R50 ;  /* 0x0000003200327308 */ /* 0x000ea20000002400 */
[----:B------:R-:W-:Y:S01]  /*9200*/  I2FP.F32.S32 R2, R2 ;  /* 0x0000000200027245 */ /* 0x000fe20000201400 */
[----:B-1----:R-:W-:Y:S01]  /*9210*/  FFMA.FTZ R205, R0, -R100, R51 ;  /* 0x8000006400cd7223 */ /* 0x002fe20000010033 */
[----:B------:R-:W-:Y:S01]  /*9220*/  IADD3 R0, PT, PT, R12, -0x28, RZ ;  /* 0xffffffd80c007810 */ /* 0x000fe20007ffe0ff */
[----:B------:R-:W-:Y:S01]  /*9230*/  FMUL.FTZ R62, R62, UR6 ;  /* 0x000000063e3e7c20 */ /* 0x000fe20008410000 */
[----:B------:R-:W-:Y:S01]  /*9240*/  IABS R3, R3 ;  /* 0x0000000300037213 */ /* 0x000fe20000000000 */
[----:B------:R-:W-:Y:S01]  /*9250*/  FMUL.FTZ R60, R60, UR6 ;  /* 0x000000063c3c7c20 */ /* 0x000fe20008410000 */
[----:B------:R-:W-:Y:S03]  /*9260*/  IABS R0, R0 ;  /* 0x0000000000007213 */ /* 0x000fe60000000000 */
[----:B------:R-:W1:Y:S01]  /*9270*/  MUFU.TANH R41, R41 ;  /* 0x0000002900297308 */ /* 0x000e620000002400 */
[----:B------:R-:W-:Y:S01]  /*9280*/  IADD3 R4, PT, PT, R12, 0x17, RZ ;  /* 0x000000170c047810 */ /* 0x000fe20007ffe0ff */
[----:B---3--:R-:W-:Y:S01]  /*9290*/  FFMA.FTZ R202, R2, -R100, R202 ;  /* 0x8000006402ca7223 */ /* 0x008fe200000100ca */
[----:B------:R-:W-:Y:S01]  /*92a0*/  I2FP.F32.S32 R3, R3 ;  /* 0x0000000300037245 */ /* 0x000fe20000201400 */
[----:B------:R-:W-:Y:S01]  /*92b0*/  FMUL.FTZ R57, R57, UR6 ;  /* 0x0000000639397c20 */ /* 0x000fe20008410000 */
[----:B------:R-:W-:Y:S01]  /*92c0*/  I2FP.F32.S32 R0, R0 ;  /* 0x0000000000007245 */ /* 0x000fe20000201400 */
[----:B------:R-:W-:Y:S01]  /*92d0*/  FMUL.FTZ R52, R52, UR6 ;  /* 0x0000000634347c20 */ /* 0x000fe20008410000 */
[----:B------:R-:W-:Y:S03]  /*92e0*/  IABS R4, R4 ;  /* 0x0000000400047213 */ /* 0x000fe60000000000 */
[----:B------:R-:W3:Y:S01]  /*92f0*/  MUFU.TANH R47, R47 ;  /* 0x0000002f002f7308 */ /* 0x000ee20000002400 */
[----:B------:R-:W-:Y:S01]  /*9300*/  FMUL.FTZ R53, R53, UR6 ;  /* 0x0000000635357c20 */ /* 0x000fe20008410000 */
[----:B--2---:R-:W-:Y:S01]  /*9310*/  FFMA.FTZ R204, R2, -R100, R50 ;  /* 0x8000006402cc7223 */ /* 0x004fe20000010032 */
[----:B------:R-:W-:Y:S01]  /*9320*/  IADD3 R2, PT, PT, R12, 0x18, RZ ;  /* 0x000000180c027810 */ /* 0x000fe20007ffe0ff */
[----:B------:R-:W-:Y:S01]  /*9330*/  FMUL.FTZ R66, R66, UR6 ;  /* 0x0000000642427c20 */ /* 0x000fe20008410000 */
[----:B------:R-:W-:Y:S01]  /*9340*/  FMUL.FTZ R7, R67, UR6 ;  /* 0x0000000643077c20 */ /* 0x000fe20008410000 */
[----:B------:R-:W-:Y:S01]  /*9350*/  FMUL.FTZ R65, R65, UR6 ;  /* 0x0000000641417c20 */ /* 0x000fe20008410000 */
[----:B------:R-:W-:Y:S03]  /*9360*/  IABS R2, R2 ;  /* 0x0000000200027213 */ /* 0x000fe60000000000 */
[----:B------:R-:W2:Y:S01]  /*9370*/  MUFU.TANH R48, R48 ;  /* 0x0000003000307308 */ /* 0x000ea20000002400 */
[C---:B------:R-:W-:Y:S01]  /*9380*/  IADD3 R5, PT, PT, R12.reuse, 0x7, RZ ;  /* 0x000000070c057810 */ /* 0x040fe20007ffe0ff */
[----:B-1----:R-:W-:Y:S01]  /*9390*/  FFMA.FTZ R200, R3, -R100, R41 ;  /* 0x8000006403c87223 */ /* 0x002fe20000010029 */
[----:B------:R-:W-:Y:S01]  /*93a0*/  I2FP.F32.S32 R2, R2 ;  /* 0x0000000200027245 */ /* 0x000fe20000201400 */
[----:B------:R-:W-:Y:S01]  /*93b0*/  FMUL.FTZ R61, R61, UR6 ;  /* 0x000000063d3d7c20 */ /* 0x000fe20008410000 */
[----:B------:R-:W-:Y:S01]  /*93c0*/  IADD3 R6, PT, PT, R12, -0x31, RZ ;  /* 0xffffffcf0c067810 */ /* 0x000fe20007ffe0ff */
[----:B------:R-:W-:Y:S01]  /*93d0*/  FMUL.FTZ R64, R64, UR6 ;  /* 0x0000000640407c20 */ /* 0x000fe20008410000 */
[----:B------:R-:W-:Y:S03]  /*93e0*/  IABS R5, R5 ;  /* 0x0000000500057213 */ /* 0x000fe60000000000 */
[----:B------:R-:W1:Y:S01]  /*93f0*/  MUFU.TANH R54, R54 ;  /* 0x0000003600367308 */ /* 0x000e620000002400 */
[----:B------:R-:W-:Y:S01]  /*9400*/  IABS R6, R6 ;  /* 0x0000000600067213 */ /* 0x000fe20000000000 */
[-C--:B---3--:R-:W-:Y:S01]  /*9410*/  FFMA.FTZ R208, R3, -R100.reuse, R47 ;  /* 0x8000006403d07223 */ /* 0x088fe2000001002f */
[----:B------:R-:W-:Y:S01]  /*9420*/  VIADD R3, R12, 0xffffffd7 ;  /* 0xffffffd70c037836 */ /* 0x000fe20000000000 */
[----:B------:R-:W-:Y:S06]  /*9430*/  I2FP.F32.S32 R5, R5 ;  /* 0x0000000500057245 */ /* 0x000fec0000201400 */
[----:B------:R-:W3:Y:S01]  /*9440*/  MUFU.TANH R192, R44 ;  /* 0x0000002c00c07308 */ /* 0x000ee20000002400 */
[----:B------:R-:W-:Y:S01]  /*9450*/  IABS R3, R3 ;  /* 0x0000000300037213 */ /* 0x000fe20000000000 */
[CC--:B--2---:R-:W-:Y:S01]  /*9460*/  FFMA.FTZ R199, R0.reuse, -R100.reuse, R48 ;  /* 0x8000006400c77223 */ /* 0x0c4fe20000010030 */
[-C--:B------:R-:W-:Y:S02]  /*9470*/  FFMA.FTZ R16, R5, -R100.reuse, R209 ;  /* 0x8000006405107223 */ /* 0x080fe400000100d1 */
[----:B------:R-:W-:Y:S05]  /*9480*/  I2FP.F32.S32 R3, R3 ;  /* 0x0000000300037245 */ /* 0x000fea0000201400 */
[----:B------:R-:W2:Y:S01]  /*9490*/  MUFU.TANH R110, R58 ;  /* 0x0000003a006e7308 */ /* 0x000ea20000002400 */
[----:B-1----:R-:W-:Y:S01]  /*94a0*/  FFMA.FTZ R223, R0, -R100, R54 ;  /* 0x8000006400df7223 */ /* 0x002fe20000010036 */
[----:B------:R-:W-:Y:S01]  /*94b0*/  IMAD.MOV.U32 R0, RZ, RZ, R4 ;  /* 0x000000ffff007224 */ /* 0x000fe200078e0004 */
[----:B------:R-:W-:Y:S07]  /*94c0*/  IADD3 R4, PT, PT, R12, 0x8, RZ ;  /* 0x000000080c047810 */ /* 0x000fee0007ffe0ff */
[----:B------:R-:W1:Y:S01]  /*94d0*/  MUFU.TANH R45, R45 ;  /* 0x0000002d002d7308 */ /* 0x000e620000002400 */
[----:B------:R-:W-:Y:S01]  /*94e0*/  I2FP.F32.S32 R0, R0 ;  /* 0x0000000000007245 */ /* 0x000fe20000201400 */
[C---:B---3--:R-:W-:Y:S01]  /*94f0*/  FFMA.FTZ R192, R2.reuse, -R100, R192 ;  /* 0x8000006402c07223 */ /* 0x048fe200000100c0 */
[----:B------:R-:W-:Y:S04]  /*9500*/  IABS R4, R4 ;  /* 0x0000000400047213 */ /* 0x000fe80000000000 */
[----:B------:R-:W-:Y:S03]  /*9510*/  I2FP.F32.S32 R4, R4 ;  /* 0x0000000400047245 */ /* 0x000fe60000201400 */
[----:B------:R-:W3:Y:S01]  /*9520*/  MUFU.TANH R109, R59 ;  /* 0x0000003b006d7308 */ /* 0x000ee20000002400 */
[-C--:B--2---:R-:W-:Y:S01]  /*9530*/  FFMA.FTZ R110, R2, -R100.reuse, R110 ;  /* 0x80000064026e7223 */ /* 0x084fe2000001006e */
[-C--:B------:R-:W-:Y:S08]  /*9540*/  FFMA.FTZ R15, R4, -R100.reuse, R210 ;  /* 0x80000064040f7223 */ /* 0x080ff000000100d2 */
[----:B------:R-:W2:Y:S01]  /*9550*/  MUFU.TANH R49, R49 ;  /* 0x0000003100317308 */ /* 0x000ea20000002400 */
[CC--:B-1----:R-:W-:Y:S09]  /*9560*/  FFMA.FTZ R198, R0.reuse, -R100.reuse, R45 ;  /* 0x8000006400c67223 */ /* 0x0c2ff2000001002d */
[----:B------:R-:W1:Y:S01]  /*9570*/  MUFU.TANH R55, R55 ;  /* 0x0000003700377308 */ /* 0x000e620000002400 */
[----:B---3--:R-:W-:Y:S01]  /*9580*/  FFMA.FTZ R109, R0, -R100, R109 ;  /* 0x80000064006d7223 */ /* 0x008fe2000001006d */
[----:B------:R-:W-:Y:S08]  /*9590*/  VIADD R0, R12, 0x10 ;  /* 0x000000100c007836 */ /* 0x000ff00000000000 */
[----:B------:R-:W3:Y:S01]  /*95a0*/  MUFU.TANH R56, R56 ;  /* 0x0000003800387308 */ /* 0x000ee20000002400 */
[----:B------:R-:W-:Y:S01]  /*95b0*/  IABS R0, R0 ;  /* 0x0000000000007213 */ /* 0x000fe20000000000 */
[C---:B--2---:R-:W-:Y:S03]  /*95c0*/  FFMA.FTZ R197, R3.reuse, -R100, R49 ;  /* 0x8000006403c57223 */ /* 0x044fe60000010031 */
[----:B------:R-:W-:Y:S05]  /*95d0*/  I2FP.F32.S32 R0, R0 ;  /* 0x0000000000007245 */ /* 0x000fea0000201400 */
[----:B------:R-:W2:Y:S01]  /*95e0*/  MUFU.TANH R2, R62 ;  /* 0x0000003e00027308 */ /* 0x000ea20000002400 */
[-C--:B-1----:R-:W-:Y:S01]  /*95f0*/  FFMA.FTZ R222, R3, -R100.reuse, R55 ;  /* 0x8000006403de7223 */ /* 0x082fe20000010037 */
[----:B------:R-:W-:Y:S08]  /*9600*/  FMUL.FTZ R3, R63, UR6 ;  /* 0x000000063f037c20 */ /* 0x000ff00008410000 */
[----:B------:R-:W1:Y:S01]  /*9610*/  MUFU.TANH R60, R60 ;  /* 0x0000003c003c7308 */ /* 0x000e620000002400 */
[CC--:B---3--:R-:W-:Y:S09]  /*9620*/  FFMA.FTZ R212, R0.reuse, -R100.reuse, R56 ;  /* 0x8000006400d47223 */ /* 0x0c8ff20000010038 */
[----:B------:R-:W3:Y:S01]  /*9630*/  MUFU.TANH R57, R57 ;  /* 0x0000003900397308 */ /* 0x000ee20000002400 */
[----:B--2---:R-:W-:Y:S01]  /*9640*/  FFMA.FTZ R112, R0, -R100, R2 ;  /* 0x8000006400707223 */ /* 0x004fe20000010002 */
[C---:B------:R-:W-:Y:S02]  /*9650*/  IADD3 R0, PT, PT, R12.reuse, 0xf, RZ ;  /* 0x0000000f0c007810 */ /* 0x040fe40007ffe0ff */
[----:B------:R-:W-:Y:S02]  /*9660*/  IADD3 R2, PT, PT, R12, -0x30, RZ ;  /* 0xffffffd00c027810 */ /* 0x000fe40007ffe0ff */
[----:B------:R-:W-:Y:S04]  /*9670*/  IABS R0, R0 ;  /* 0x0000000000007213 */ /* 0x000fe80000000000 */
[----:B------:R-:W2:Y:S01]  /*9680*/  MUFU.TANH R3, R3 ;  /* 0x0000000300037308 */ /* 0x000ea20000002400 */
[----:B------:R-:W-:Y:S01]  /*9690*/  IABS R2, R2 ;  /* 0x0000000200027213 */ /* 0x000fe20000000000 */
[----:B-1----:R-:W-:Y:S01]  /*96a0*/  FFMA.FTZ R220, R4, -R100, R60 ;  /* 0x8000006404dc7223 */ /* 0x002fe2000001003c */
[----:B------:R-:W-:Y:S01]  /*96b0*/  I2FP.F32.S32 R0, R0 ;  /* 0x0000000000007245 */ /* 0x000fe20000201400 */
[----:B------:R-:W-:Y:S01]  /*96c0*/  VIADD R4, R12, 0xffffffc7 ;  /* 0xffffffc70c047836 */ /* 0x000fe20000000000 */
[----:B------:R-:W-:Y:S05]  /*96d0*/  I2FP.F32.S32 R2, R2 ;  /* 0x0000000200027245 */ /* 0x000fea0000201400 */
[----:B------:R-:W1:Y:S01]  /*96e0*/  MUFU.TANH R52, R52 ;  /* 0x0000003400347308 */ /* 0x000e620000002400 */
[----:B------:R-:W-:Y:S01]  /*96f0*/  IABS R4, R4 ;  /* 0x0000000400047213 */ /* 0x000fe20000000000 */
[C---:B---3--:R-:W-:Y:S03]  /*9700*/  FFMA.FTZ R210, R0.reuse, -R100, R57 ;  /* 0x8000006400d27223 */ /* 0x048fe60000010039 */
[----:B------:R-:W-:Y:S05]  /*9710*/  I2FP.F32.S32 R4, R4 ;  /* 0x0000000400047245 */ /* 0x000fea0000201400 */
[----:B------:R-:W3:Y:S01]  /*9720*/  MUFU.TANH R53, R53 ;  /* 0x0000003500357308 */ /* 0x000ee20000002400 */
[----:B--2---:R-:W-:Y:S01]  /*9730*/  FFMA.FTZ R111, R0, -R100, R3 ;  /* 0x80000064006f7223 */ /* 0x004fe20000010003 */
[----:B------:R-:W-:Y:S02]  /*9740*/  I2FP.F32.S32 R0, R6 ;  /* 0x0000000600007245 */ /* 0x000fe40000201400 */
[----:B------:R-:W-:Y:S06]  /*9750*/  FMNMX3.FTZ R3, R108, R15, R16, !PT ;  /* 0x0000000f6c037276 */ /* 0x000fec0007810010 */
[----:B------:R-:W2:Y:S01]  /*9760*/  MUFU.TANH R66, R66 ;  /* 0x0000004200427308 */ /* 0x000ea20000002400 */
[----:B------:R-:W-:Y:S01]  /*9770*/  FMNMX3.FTZ R3, R3, R28, R26, !PT ;  /* 0x0000001c03037276 */ /* 0x000fe2000781001a */
[-C--:B-1----:R-:W-:Y:S08]  /*9780*/  FFMA.FTZ R211, R2, -R100.reuse, R52 ;  /* 0x8000006402d37223 */ /* 0x082ff00000010034 */
[----:B------:R-:W1:Y:S01]  /*9790*/  MUFU.TANH R7, R7 ;  /* 0x0000000700077308 */ /* 0x000e620000002400 */
[-C--:B---3--:R-:W-:Y:S09]  /*97a0*/  FFMA.FTZ R209, R0, -R100.reuse, R53 ;  /* 0x8000006400d17223 */ /* 0x088ff20000010035 */
[----:B------:R-:W3:Y:S01]  /*97b0*/  MUFU.TANH R65, R65 ;  /* 0x0000004100417308 */ /* 0x000ee20000002400 */
[----:B--2---:R-:W-:Y:S01]  /*97c0*/  FFMA.FTZ R214, R2, -R100, R66 ;  /* 0x8000006402d67223 */ /* 0x004fe20000010042 */
[----:B------:R-:W-:Y:S04]  /*97d0*/  FMNMX3.FTZ R2, R101, R20, R21, !PT ;  /* 0x0000001465027276 */ /* 0x000fe80007810015 */
[----:B------:R-:W-:Y:S04]  /*97e0*/  FMNMX3.FTZ R2, R2, R18, R17, !PT ;  /* 0x0000001202027276 */ /* 0x000fe80007810011 */
[----:B------:R-:W2:Y:S01]  /*97f0*/  MUFU.TANH R61, R61 ;  /* 0x0000003d003d7308 */ /* 0x000ea20000002400 */
[----:B-1----:R-:W-:Y:S01]  /*9800*/  FFMA.FTZ R218, R0, -R100, R7 ;  /* 0x8000006400da7223 */ /* 0x002fe20000010007 */
[----:B------:R-:W-:Y:S02]  /*9810*/  FMNMX3.FTZ R0, R102, R27, R22, !PT ;  /* 0x0000001b66007276 */ /* 0x000fe40007810016 */
[----:B------:R-:W-:Y:S02]  /*9820*/  FMNMX3.FTZ R106, R2, R183, R186, !PT ;  /* 0x000000b7026a7276 */ /* 0x000fe400078100ba */
[----:B------:R-:W-:Y:S04]  /*9830*/  FMNMX3.FTZ R0, R0, R30, R29, !PT ;  /* 0x0000001e00007276 */ /* 0x000fe8000781001d */
[----:B------:R-:W1:Y:S01]  /*9840*/  MUFU.TANH R64, R64 ;  /* 0x0000004000407308 */ /* 0x000e620000002400 */
[----:B------:R-:W-:Y:S01]  /*9850*/  FMNMX3.FTZ R2, R3, R195, R196, !PT ;  /* 0x000000c303027276 */ /* 0x000fe200078100c4 */
[----:B---3--:R-:W-:Y:S01]  /*9860*/  FFMA.FTZ R215, R4, -R100, R65 ;  /* 0x8000006404d77223 */ /* 0x008fe20000010041 */
[----:B------:R-:W-:Y:S02]  /*9870*/  FMNMX3.FTZ R4, R107, R23, R19, !PT ;  /* 0x000000176b047276 */ /* 0x000fe40007810013 */
[----:B------:R-:W-:Y:S02]  /*9880*/  FMNMX3.FTZ R0, R0, R191, R187, !PT ;  /* 0x000000bf00007276 */ /* 0x000fe400078100bb */
[----:B------:R-:W-:Y:S02]  /*9890*/  FMNMX3.FTZ R4, R4, R25, R24, !PT ;  /* 0x0000001904047276 */ /* 0x000fe40007810018 */
[----:B------:R-:W-:Y:S01]  /*98a0*/  FMNMX3.FTZ R106, R106, R180, R181, !PT ;  /* 0x000000b46a6a7276 */ /* 0x000fe200078100b5 */
[----:B--2---:R-:W-:Y:S01]  /*98b0*/  FFMA.FTZ R221, R5, -R100, R61 ;  /* 0x8000006405dd7223 */ /* 0x004fe2000001003d */
[----:B------:R-:W-:Y:S02]  /*98c0*/  FMNMX3.FTZ R4, R4, R185, R184, !PT ;  /* 0x000000b904047276 */ /* 0x000fe400078100b8 */
[----:B------:R-:W-:Y:S02]  /*98d0*/  FMNMX3.FTZ R0, R0, R193, R194, !PT ;  /* 0x000000c100007276 */ /* 0x000fe400078100c2 */
[----:B------:R-:W-:Y:S02]  /*98e0*/  IADD3 R5, PT, PT, R12, -0x38, RZ ;  /* 0xffffffc80c057810 */ /* 0x000fe40007ffe0ff */
[----:B------:R-:W-:Y:S02]  /*98f0*/  FMNMX3.FTZ R3, R4, R188, R182, !PT ;  /* 0x000000bc04037276 */ /* 0x000fe400078100b6 */
[----:B------:R-:W-:Y:S02]  /*9900*/  FMNMX3.FTZ R2, R2, R189, R190, !PT ;  /* 0x000000bd02027276 */ /* 0x000fe400078100be */
[----:B------:R-:W-:Y:S02]  /*9910*/  FMNMX3.FTZ R106, R106, R203, R200, !PT ;  /* 0x000000cb6a6a7276 */ /* 0x000fe400078100c8 */
        /* <DEDUP_REMOVED lines=9> */
[----:B-1----:R-:W-:Y:S01]  /*99b0*/  FFMA.FTZ R213, R5, -R100, R64 ;  /* 0x8000006405d57223 */ /* 0x002fe20000010040 */
[----:B------:R-:W-:Y:S02]  /*99c0*/  FMNMX3.FTZ R106, R106, R212, R210, !PT ;  /* 0x000000d46a6a7276 */ /* 0x000fe400078100d2 */
[----:B------:R-:W-:Y:S02]  /*99d0*/  FMNMX3.FTZ R0, R0, R110, R109, !PT ;  /* 0x0000006e00007276 */ /* 0x000fe4000781006d */
[----:B------:R-:W-:Y:S02]  /*99e0*/  FMNMX3.FTZ R14, R3, R211, R209, !PT ;  /* 0x000000d3030e7276 */ /* 0x000fe400078100d1 */
[----:B------:R-:W-:Y:S02]  /*99f0*/  FMNMX3.FTZ R13, R2, R223, R222, !PT ;  /* 0x000000df020d7276 */ /* 0x000fe400078100de */
[----:B------:R-:W-:Y:S02]  /*9a00*/  FMNMX3.FTZ R106, R106, R220, R221, !PT ;  /* 0x000000dc6a6a7276 */ /* 0x000fe400078100dd */
[----:B------:R-:W-:Y:S01]  /*9a10*/  FMNMX3.FTZ R0, R0, R112, R111, !PT ;  /* 0x0000007000007276 */ /* 0x000fe2000781006f */
[----:B------:R-:W-:Y:S06]  /*9a20*/  @P1 BRA `(.L_x_892) ;  /* 0xffffffd800d01947 */ /* 0x000fec000383ffff */
.L_x_891:
[----:B-1----:R-:W-:Y:S01]  /*9a30*/  FMNMX3.FTZ R3, R13, R214, R218, !PT ;  /* 0x000000d60d037276 */ /* 0x002fe200078100da */
[----:B------:R-:W1:Y:S01]  /*9a40*/  SHFL.BFLY PT, R5, R106, 0x2, 0x1f ;  /* 0x0c401f006a057f89 */ /* 0x000e6200000e0000 */
[----:B------:R-:W-:Y:S07]  /*9a50*/  FMNMX3.FTZ R4, R14, R213, R215, !PT ;  /* 0x000000d50e047276 */ /* 0x000fee00078100d7 */
[----:B------:R-:W2:Y:S08]  /*9a60*/  SHFL.BFLY PT, R6, R3, 0x2, 0x1f ;  /* 0x0c401f0003067f89 */ /* 0x000eb000000e0000 */
[----:B------:R-:W3:Y:S08]  /*9a70*/  SHFL.BFLY PT, R2, R0, 0x2, 0x1f ;  /* 0x0c401f0000027f89 */ /* 0x000ef000000e0000 */
[----:B------:R-:W4:Y:S08]  /*9a80*/  SHFL.BFLY PT, R7, R4, 0x2, 0x1f ;  /* 0x0c401f0004077f89 */ /* 0x000f3000000e0000 */
[----:B------:R-:W5:Y:S04]  /*9a90*/  LDL R8, [R1+0x3c] ;  /* 0x00003c0001087983 */ /* 0x000f680000100800 */
[----:B------:R-:W-:Y:S01]  /*9aa0*/  LDSM.16.MT88.4 R52, [R224+0xa000] ;  /* 0x00a00000e034783b */ /* 0x000fe20000004200 */
[----:B-1----:R-:W-:Y:S02]  /*9ab0*/  FMNMX.FTZ R106, R106, R5, !PT ;  /* 0x000000056a6a7209 */ /* 0x002fe40007810000 */
[----:B--2---:R-:W-:Y:S05]  /*9ac0*/  FMNMX.FTZ R6, R3, R6, !PT ;  /* 0x0000000603067209 */ /* 0x004fea0007810000 */
[----:B------:R-:W1:Y:S01]  /*9ad0*/  SHFL.BFLY PT, R3, R106, 0x1, 0x1f ;  /* 0x0c201f006a037f89 */ /* 0x000e6200000e0000 */
[----:B---3--:R-:W-:Y:S07]  /*9ae0*/  FMNMX.FTZ R0, R0, R2, !PT ;  /* 0x0000000200007209 */ /* 0x008fee0007810000 */
[----:B------:R-:W2:Y:S01]  /*9af0*/  SHFL.BFLY PT, R104, R6, 0x1, 0x1f ;  /* 0x0c201f0006687f89 */ /* 0x000ea200000e0000 */
[----:B----4-:R-:W-:Y:S07]  /*9b00*/  FMNMX.FTZ R7, R4, R7, !PT ;  /* 0x0000000704077209 */ /* 0x010fee0007810000 */
[----:B------:R-:W3:Y:S08]  /*9b10*/  SHFL.BFLY PT, R2, R0, 0x1, 0x1f ;  /* 0x0c201f0000027f89 */ /* 0x000ef000000e0000 */
[----:B------:R-:W4:Y:S01]  /*9b20*/  SHFL.BFLY PT, R105, R7, 0x1, 0x1f ;  /* 0x0c201f0007697f89 */ /* 0x000f2200000e0000 */
[----:B-1----:R-:W-:Y:S02]  /*9b30*/  FMNMX.FTZ R106, R106, R3, !PT ;  /* 0x000000036a6a7209 */ /* 0x002fe40007810000 */
[----:B--2---:R-:W-:Y:S03]  /*9b40*/  FMNMX.FTZ R104, R6, R104, !PT ;  /* 0x0000006806687209 */ /* 0x004fe60007810000 */
[C---:B------:R-:W-:Y:S01]  /*9b50*/  FMUL.FTZ R113, R106.reuse, UR4 ;  /* 0x000000046a717c20 */ /* 0x040fe20008410000 */
[----:B------:R-:W-:Y:S02]  /*9b60*/  FSETP.NEU.FTZ.AND P2, PT, R106, -INF , PT ;  /* 0xff8000006a00780b */ /* 0x000fe40003f5d000 */
[----:B---3--:R-:W-:Y:S01]  /*9b70*/  FMNMX.FTZ R103, R0, R2, !PT ;  /* 0x0000000200677209 */ /* 0x008fe20007810000 */
[----:B------:R-:W-:Y:S01]  /*9b80*/  FADD.FTZ R2, -R106, R101 ;  /* 0x000000656a027221 */ /* 0x000fe20000010100 */
[----:B------:R-:W-:Y:S02]  /*9b90*/  FSEL R113, R113, RZ, P2 ;  /* 0x000000ff71717208 */ /* 0x000fe40001000000 */
[C---:B------:R-:W-:Y:S01]  /*9ba0*/  FSETP.NEU.FTZ.AND P1, PT, R103.reuse, -INF , PT ;  /* 0xff8000006700780b */ /* 0x040fe20003f3d000 */
[C---:B------:R-:W-:Y:S01]  /*9bb0*/  FADD.FTZ R0, -R103.reuse, R102 ;  /* 0x0000006667007221 */ /* 0x040fe20000010100 */
[----:B------:R-:W-:Y:S01]  /*9bc0*/  FMUL.FTZ R2, R2, UR4 ;  /* 0x0000000402027c20 */ /* 0x000fe20008410000 */
[----:B------:R-:W-:Y:S01]  /*9bd0*/  FMUL.FTZ R114, R103, UR4 ;  /* 0x0000000467727c20 */ /* 0x000fe20008410000 */
[----:B----4-:R-:W-:Y:S01]  /*9be0*/  FMNMX.FTZ R105, R7, R105, !PT ;  /* 0x0000006907697209 */ /* 0x010fe20007810000 */
[----:B------:R-:W-:Y:S01]  /*9bf0*/  FMUL.FTZ R0, R0, UR4 ;  /* 0x0000000400007c20 */ /* 0x000fe20008410000 */
[----:B------:R1:W2:Y:S01]  /*9c00*/  MUFU.EX2 R102, R2 ;  /* 0x0000000200667308 */ /* 0x0002a20000000800 */
[----:B------:R-:W-:Y:S01]  /*9c10*/  FFMA.FTZ R4, R20, UR4, -R113 ;  /* 0x0000000414047c23 */ /* 0x000fe20008010871 */
[----:B------:R-:W-:Y:S01]  /*9c20*/  FSEL R114, R114, RZ, P1 ;  /* 0x000000ff72727208 */ /* 0x000fe20000800000 */
[C---:B------:R-:W-:Y:S07]  /*9c30*/  FADD.FTZ R3, -R105.reuse, R107 ;  /* 0x0000006b69037221 */ /* 0x040fee0000010100 */
[----:B------:R3:W4:Y:S01]  /*9c40*/  MUFU.EX2 R101, R0 ;  /* 0x0000000000657308 */ /* 0x0007220000000800 */
[C---:B------:R-:W-:Y:S01]  /*9c50*/  FMUL.FTZ R107, R105.reuse, UR4 ;  /* 0x00000004696b7c20 */ /* 0x040fe20008410000 */
[----:B------:R-:W-:Y:S01]  /*9c60*/  FSETP.NEU.FTZ.AND P1, PT, R105, -INF , PT ;  /* 0xff8000006900780b */ /* 0x000fe20003f3d000 */
[----:B------:R-:W-:Y:S07]  /*9c70*/  FMUL.FTZ R3, R3, UR4 ;  /* 0x0000000403037c20 */ /* 0x000fee0008410000 */
[----:B------:R4:W-:Y:S01]  /*9c80*/  MUFU.EX2 R56, R4 ;  /* 0x0000000400387308 */ /* 0x0009e20000000800 */
[--C-:B------:R-:W-:Y:S01]  /*9c90*/  FFMA.FTZ R112, R112, UR4, -R114.reuse ;  /* 0x0000000470707c23 */ /* 0x100fe20008010872 */
[----:B------:R-:W-:Y:S01]  /*9ca0*/  FSEL R107, R107, RZ, P1 ;  /* 0x000000ff6b6b7208 */ /* 0x000fe20000800000 */
[----:B------:R-:W-:Y:S01]  /*9cb0*/  FFMA.FTZ R110, R110, UR4, -R114 ;  /* 0x000000046e6e7c23 */ /* 0x000fe20008010872 */
[C---:B------:R-:W-:Y:S06]  /*9cc0*/  FSETP.NEU.FTZ.AND P1, PT, R104.reuse, -INF , PT ;  /* 0xff8000006800780b */ /* 0x040fec0003f3d000 */
[----:B------:R-:W4:Y:S01]  /*9cd0*/  MUFU.EX2 R3, R3 ;  /* 0x0000000300037308 */ /* 0x000f220000000800 */
[C---:B-1----:R-:W-:Y:S01]  /*9ce0*/  FADD.FTZ R2, -R104.reuse, R108 ;  /* 0x0000006c68027221 */ /* 0x042fe20000010100 */
[----:B------:R-:W-:Y:S01]  /*9cf0*/  FMUL.FTZ R108, R104, UR4 ;  /* 0x00000004686c7c20 */ /* 0x000fe20008410000 */
[C---:B--2---:R-:W-:Y:S01]  /*9d00*/  FMUL.FTZ R9, R102.reuse, R117 ;  /* 0x0000007566097220 */ /* 0x044fe20000410000 */
[----:B------:R-:W-:Y:S01]  /*9d10*/  FMUL.FTZ R12, R102, R124 ;  /* 0x0000007c660c7220 */ /* 0x000fe20000410000 */
[----:B---3--:R-:W-:Y:S01]  /*9d20*/  FMUL.FTZ R0, R2, UR4 ;  /* 0x0000000402007c20 */ /* 0x008fe20008410000 */
[--C-:B------:R-:W-:Y:S01]  /*9d30*/  FFMA.FTZ R2, R21, UR4, -R113.reuse ;  /* 0x0000000415027c23 */ /* 0x100fe20008010871 */
[----:B------:R-:W-:Y:S01]  /*9d40*/  FSEL R108, R108, RZ, P1 ;  /* 0x000000ff6c6c7208 */ /* 0x000fe20000800000 */
[----:B----4-:R-:W-:Y:S01]  /*9d50*/  FMUL.FTZ R10, R101, R118 ;  /* 0x00000076650a7220 */ /* 0x010fe20000410000 */
[----:B------:R-:W-:Y:S01]  /*9d60*/  FFMA.FTZ R4, R27, UR4, -R114 ;  /* 0x000000041b047c23 */ /* 0x000fe20008010872 */
[----:B------:R1:W-:Y:S01]  /*9d70*/  MUFU.EX2 R49, R2 ;  /* 0x0000000200317308 */ /* 0x0003e20000000800 */
[C---:B------:R-:W-:Y:S01]  /*9d80*/  FMUL.FTZ R11, R101.reuse, R119 ;  /* 0x00000077650b7220 */ /* 0x040fe20000410000 */
[----:B------:R-:W-:Y:S01]  /*9d90*/  FFMA.FTZ R5, R26, UR4, -R108 ;  /* 0x000000041a057c23 */ /* 0x000fe2000801086c */
[----:B------:R-:W-:Y:S07]  /*9da0*/  FMUL.FTZ R13, R102, R125 ;  /* 0x0000007d660d7220 */ /* 0x000fee0000410000 */
[----:B------:R2:W-:Y:S01]  /*9db0*/  MUFU.EX2 R64, R4 ;  /* 0x0000000400407308 */ /* 0x0005e20000000800 */
[C---:B------:R-:W-:Y:S01]  /*9dc0*/  FMUL.FTZ R14, R101.reuse, R126 ;  /* 0x0000007e650e7220 */ /* 0x040fe20000410000 */
[C---:B------:R-:W-:Y:S01]  /*9dd0*/  FMUL.FTZ R26, R101.reuse, R138 ;  /* 0x0000008a651a7220 */ /* 0x040fe20000410000 */
[C---:B------:R-:W-:Y:S07]  /*9de0*/  FMUL.FTZ R27, R101.reuse, R139 ;  /* 0x0000008b651b7220 */ /* 0x040fee0000410000 */
[----:B------:R3:W-:Y:S01]  /*9df0*/  MUFU.EX2 R115, R5 ;  /* 0x0000000500737308 */ /* 0x0007e20000000800 */
[----:B------:R-:W-:Y:S01]  /*9e00*/  FMUL.FTZ R31, R101, R143 ;  /* 0x0000008f651f7220 */ /* 0x000fe20000410000 */
[C---:B------:R-:W-:Y:S01]  /*9e10*/  FMUL.FTZ R32, R3.reuse, R144 ;  /* 0x0000009003207220 */ /* 0x040fe20000410000 */
[----:B------:R-:W-:Y:S07]  /*9e20*/  FMUL.FTZ R33, R3, R145 ;  /* 0x0000009103217220 */ /* 0x000fee0000410000 */
[----:B------:R-:W4:Y:S01]  /*9e30*/  MUFU.EX2 R0, R0 ;  /* 0x0000000000007308 */ /* 0x000f220000000800 */
[C---:B------:R-:W-:Y:S01]  /*9e40*/  FMUL.FTZ R42, R101.reuse, R154 ;  /* 0x0000009a652a7220 */ /* 0x040fe20000410000 */
[--C-:B-1----:R-:W-:Y:S01]  /*9e50*/  FFMA.FTZ R2, R22, UR4, -R114.reuse ;  /* 0x0000000416027c23 */ /* 0x102fe20008010872 */
[C---:B------:R-:W-:Y:S01]  /*9e60*/  FMUL.FTZ R43, R101.reuse, R155 ;  /* 0x0000009b652b7220 */ /* 0x040fe20000410000 */
[C---:B------:R-:W-:Y:S01]  /*9e70*/  FMUL.FTZ R40, R102.reuse, R152 ;  /* 0x0000009866287220 */ /* 0x040fe20000410000 */
[----:B------:R-:W-:Y:S05]  /*9e80*/  FMUL.FTZ R41, R102, R153 ;  /* 0x0000009966297220 */ /* 0x000fea0000410000 */
[----:B------:R1:W1:Y:S01]  /*9e90*/  MUFU.EX2 R57, R2 ;  /* 0x0000000200397308 */ /* 0x0002620000000800 */
[--C-:B--2---:R-:W-:Y:S01]  /*9ea0*/  FFMA.FTZ R4, R18, UR4, -R113.reuse ;  /* 0x0000000412047c23 */ /* 0x104fe20008010871 */
[C---:B------:R-:W-:Y:S01]  /*9eb0*/  FMUL.FTZ R46, R101.reuse, R158 ;  /* 0x0000009e652e7220 */ /* 0x040fe20000410000 */
[----:B------:R-:W-:Y:S01]  /*9ec0*/  FMUL.FTZ R47, R101, R159 ;  /* 0x0000009f652f7220 */ /* 0x000fe20000410000 */
[----:B---3--:R-:W-:Y:S06]  /*9ed0*/  FFMA.FTZ R5, R29, UR4, -R114 ;  /* 0x000000041d057c23 */ /* 0x008fec0008010872 */
[----:B------:R2:W-:Y:S01]  /*9ee0*/  MUFU.EX2 R62, R4 ;  /* 0x00000004003e7308 */ /* 0x0005e20000000800 */
[C---:B------:R-:W-:Y:S01]  /*9ef0*/  FMUL.FTZ R29, R102.reuse, R141 ;  /* 0x0000008d661d7220 */ /* 0x040fe20000410000 */
[----:B------:R-:W-:Y:S01]  /*9f00*/  FMUL.FTZ R44, R102, R156 ;  /* 0x0000009c662c7220 */ /* 0x000fe20000410000 */
[C---:B----4-:R-:W-:Y:S07]  /*9f10*/  FMUL.FTZ R6, R0.reuse, R122 ;  /* 0x0000007a00067220 */ /* 0x050fee0000410000 */
[----:B------:R3:W4:Y:S01]  /*9f20*/  MUFU.EX2 R59, R5 ;  /* 0x00000005003b7308 */ /* 0x0007220000000800 */
[C---:B------:R-:W-:Y:S01]  /*9f30*/  FMUL.FTZ R7, R0.reuse, R123 ;  /* 0x0000007b00077220 */ /* 0x040fe20000410000 */
[C---:B------:R-:W-:Y:S01]  /*9f40*/  FMUL.FTZ R18, R0.reuse, R130 ;  /* 0x0000008200127220 */ /* 0x040fe20000410000 */
[C---:B------:R-:W-:Y:S01]  /*9f50*/  FMUL.FTZ R34, R0.reuse, R146 ;  /* 0x0000009200227220 */ /* 0x040fe20000410000 */
[----:B------:R-:W-:Y:S01]  /*9f60*/  FMUL.FTZ R35, R0, R147 ;  /* 0x0000009300237220 */ /* 0x000fe20000410000 */
[----:B-1----:R-:W-:Y:S01]  /*9f70*/  FFMA.FTZ R2, R17, UR4, -R113 ;  /* 0x0000000411027c23 */ /* 0x002fe20008010871 */
[----:B------:R-:W-:Y:S01]  /*9f80*/  F2FP.F16.F32.PACK_AB R117, R57, R64 ;  /* 0x000000403975723e */ /* 0x000fe200000000ff */
[----:B------:R-:W-:Y:S01]  /*9f90*/  FMUL.FTZ R17, R3, R129 ;  /* 0x0000008103117220 */ /* 0x000fe20000410000 */
[C---:B------:R-:W-:Y:S02]  /*9fa0*/  FMUL.FTZ R45, R102.reuse, R157 ;  /* 0x0000009d662d7220 */ /* 0x040fe40000410000 */
[----:B------:R1:W1:Y:S01]  /*9fb0*/  MUFU.EX2 R58, R2 ;  /* 0x00000002003a7308 */ /* 0x0002620000000800 */
[--C-:B--2---:R-:W-:Y:S01]  /*9fc0*/  FFMA.FTZ R4, R23, UR4, -R107.reuse ;  /* 0x0000000417047c23 */ /* 0x104fe2000801086b */
[----:B------:R-:W-:Y:S01]  /*9fd0*/  MOV R153, R49 ;  /* 0x0000003100997202 */ /* 0x000fe20000000f00 */
[----:B------:R-:W2:Y:S01]  /*9fe0*/  LDSM.16.MT88.4 R20, [R224+0x9000] ;  /* 0x00900000e014783b */ /* 0x000ea20000004200 */
[C---:B------:R-:W-:Y:S06]  /*9ff0*/  FMUL.FTZ R48, R3.reuse, R160 ;  /* 0x000000a003307220 */ /* 0x040fec0000410000 */
[----:B------:R1:W1:Y:S01]  /*a000*/  MUFU.EX2 R63, R4 ;  /* 0x00000004003f7308 */ /* 0x0002620000000800 */
[C---:B---3--:R-:W-:Y:S01]  /*a010*/  FMUL.FTZ R5, R3.reuse, R121 ;  /* 0x0000007903057220 */ /* 0x048fe20000410000 */
[----:B----4-:R-:W-:Y:S01]  /*a020*/  MOV R158, R59 ;  /* 0x0000003b009e7202 */ /* 0x010fe20000000f00 */
[C---:B------:R-:W-:Y:S01]  /*a030*/  FMUL.FTZ R68, R3.reuse, R68 ;  /* 0x0000004403447220 */ /* 0x040fe20000410000 */
[----:B------:R-:W-:Y:S01]  /*a040*/  MOV R154, R57 ;  /* 0x00000039009a7202 */ /* 0x000fe20000000f00 */
[----:B------:R-:W-:Y:S01]  /*a050*/  FMUL.FTZ R57, R102, R169 ;  /* 0x000000a966397220 */ /* 0x000fe20000410000 */
[----:B------:R-:W-:Y:S01]  /*a060*/  MOV R144, R64 ;  /* 0x0000004000907202 */ /* 0x000fe20000000f00 */
[C---:B------:R-:W-:Y:S01]  /*a070*/  FMUL.FTZ R64, R3.reuse, R176 ;  /* 0x000000b003407220 */ /* 0x040fe20000410000 */
[----:B------:R-:W-:Y:S01]  /*a080*/  FMUL.FTZ R69, R3, R69 ;  /* 0x0000004503457220 */ /* 0x000fe20000410000 */
[--C-:B-1----:R-:W-:Y:S01]  /*a090*/  FFMA.FTZ R2, R19, UR4, -R107.reuse ;  /* 0x0000000413027c23 */ /* 0x102fe2000801086b */
[----:B------:R-:W-:Y:S01]  /*a0a0*/  F2FP.F16.F32.PACK_AB R118, R58, R62 ;  /* 0x0000003e3a76723e */ /* 0x000fe200000000ff */
[C---:B------:R-:W-:Y:S01]  /*a0b0*/  FMUL.FTZ R19, R0.reuse, R131 ;  /* 0x0000008300137220 */ /* 0x040fe20000410000 */
[----:B------:R-:W-:Y:S01]  /*a0c0*/  MOV R157, R58 ;  /* 0x0000003a009d7202 */ /* 0x000fe20000000f00 */
[----:B------:R1:W3:Y:S01]  /*a0d0*/  MUFU.EX2 R61, R2 ;  /* 0x00000002003d7308 */ /* 0x0002e20000000800 */
[--C-:B------:R-:W-:Y:S01]  /*a0e0*/  FFMA.FTZ R4, R15, UR4, -R108.reuse ;  /* 0x000000040f047c23 */ /* 0x100fe2000801086c */
[C---:B------:R-:W-:Y:S01]  /*a0f0*/  FMUL.FTZ R15, R101.reuse, R127 ;  /* 0x0000007f650f7220 */ /* 0x040fe20000410000 */
[C---:B------:R-:W-:Y:S01]  /*a100*/  FMUL.FTZ R58, R101.reuse, R170 ;  /* 0x000000aa653a7220 */ /* 0x040fe20000410000 */
[----:B------:R-:W-:Y:S06]  /*a110*/  MOV R145, R63 ;  /* 0x0000003f00917202 */ /* 0x000fec0000000f00 */
[----:B------:R4:W-:Y:S01]  /*a120*/  MUFU.EX2 R51, R4 ;  /* 0x0000000400337308 */ /* 0x0009e20000000800 */
[C---:B------:R-:W-:Y:S01]  /*a130*/  FMUL.FTZ R70, R0.reuse, R70 ;  /* 0x0000004600467220 */ /* 0x040fe20000410000 */
[----:B------:R-:W-:Y:S01]  /*a140*/  FMUL.FTZ R71, R0, R71 ;  /* 0x0000004700477220 */ /* 0x000fe20000410000 */
[C---:B------:R-:W-:Y:S01]  /*a150*/  FMUL.FTZ R74, R101.reuse, R74 ;  /* 0x0000004a654a7220 */ /* 0x040fe20000410000 */
[----:B------:R-:W-:Y:S01]  /*a160*/  FMUL.FTZ R75, R101, R75 ;  /* 0x0000004b654b7220 */ /* 0x000fe20000410000 */
[C---:B------:R-:W-:Y:S01]  /*a170*/  FMUL.FTZ R72, R102.reuse, R72 ;  /* 0x0000004866487220 */ /* 0x040fe20000410000 */
[C---:B------:R-:W-:Y:S01]  /*a180*/  FMUL.FTZ R73, R102.reuse, R73 ;  /* 0x0000004966497220 */ /* 0x040fe20000410000 */
[----:B------:R-:W-:Y:S01]  /*a190*/  MOV R160, R115 ;  /* 0x0000007300a07202 */ /* 0x000fe20000000f00 */
[----:B------:R-:W-:Y:S01]  /*a1a0*/  FMUL.FTZ R76, R102, R76 ;  /* 0x0000004c664c7220 */ /* 0x000fe20000410000 */
[--C-:B-1----:R-:W-:Y:S01]  /*a1b0*/  FFMA.FTZ R2, R16, UR4, -R108.reuse ;  /* 0x0000000410027c23 */ /* 0x102fe2000801086c */
[----:B------:R-:W-:Y:S01]  /*a1c0*/  FMUL.FTZ R16, R3, R128 ;  /* 0x0000008003107220 */ /* 0x000fe20000410000 */
[----:B---3--:R-:W-:Y:S01]  /*a1d0*/  MOV R146, R61 ;  /* 0x0000003d00927202 */ /* 0x008fe20000000f00 */
[----:B------:R-:W-:Y:S01]  /*a1e0*/  LDSM.16.MT88.4 R128, [R224+0xb000] ;  /* 0x00b00000e080783b */ /* 0x000fe20000004200 */
[----:B------:R1:W3:Y:S01]  /*a1f0*/  MUFU.EX2 R60, R2 ;  /* 0x00000002003c7308 */ /* 0x0002e20000000800 */
[--C-:B----4-:R-:W-:Y:S01]  /*a200*/  FFMA.FTZ R4, R25, UR4, -R107.reuse ;  /* 0x0000000419047c23 */ /* 0x110fe2000801086b */
[C---:B------:R-:W-:Y:S01]  /*a210*/  FMUL.FTZ R25, R102.reuse, R137 ;  /* 0x0000008966197220 */ /* 0x040fe20000410000 */
[----:B------:R-:W-:Y:S01]  /*a220*/  FMUL.FTZ R77, R102, R77 ;  /* 0x0000004d664d7220 */ /* 0x000fe20000410000 */
[C---:B------:R-:W-:Y:S06]  /*a230*/  FMUL.FTZ R78, R101.reuse, R78 ;  /* 0x0000004e654e7220 */ /* 0x040fec0000410000 */
[----:B------:R4:W2:Y:S01]  /*a240*/  MUFU.EX2 R67, R4 ;  /* 0x0000000400437308 */ /* 0x0008a20000000800 */
[----:B------:R-:W-:Y:S01]  /*a250*/  FMUL.FTZ R79, R101, R79 ;  /* 0x0000004f654f7220 */ /* 0x000fe20000410000 */
[C---:B------:R-:W-:Y:S01]  /*a260*/  FMUL.FTZ R80, R3.reuse, R80 ;  /* 0x0000005003507220 */ /* 0x040fe20000410000 */
[C---:B------:R-:W-:Y:S01]  /*a270*/  FMUL.FTZ R81, R3.reuse, R81 ;  /* 0x0000005103517220 */ /* 0x040fe20000410000 */
[C---:B------:R-:W-:Y:S01]  /*a280*/  FMUL.FTZ R82, R0.reuse, R82 ;  /* 0x0000005200527220 */ /* 0x040fe20000410000 */
[C---:B------:R-:W-:Y:S01]  /*a290*/  FMUL.FTZ R83, R0.reuse, R83 ;  /* 0x0000005300537220 */ /* 0x040fe20000410000 */
[C---:B------:R-:W-:Y:S01]  /*a2a0*/  FMUL.FTZ R84, R3.reuse, R84 ;  /* 0x0000005403547220 */ /* 0x040fe20000410000 */
[----:B------:R-:W-:Y:S01]  /*a2b0*/  FMUL.FTZ R85, R3, R85 ;  /* 0x0000005503557220 */ /* 0x000fe20000410000 */
[----:B------:R-:W-:Y:S01]  /*a2c0*/  FMUL.FTZ R86, R0, R86 ;  /* 0x0000005600567220 */ /* 0x000fe20000410000 */
[----:B-1----:R-:W-:Y:S01]  /*a2d0*/  FFMA.FTZ R2, R24, UR4, -R107 ;  /* 0x0000000418027c23 */ /* 0x002fe2000801086b */
[----:B---3--:R-:W-:Y:S01]  /*a2e0*/  F2FP.F16.F32.PACK_AB R121, R60, R51 ;  /* 0x000000333c79723e */ /* 0x008fe200000000ff */
[----:B------:R-:W-:Y:S01]  /*a2f0*/  FMUL.FTZ R24, R102, R136 ;  /* 0x0000008866187220 */ /* 0x000fe20000410000 */
[----:B------:R-:W-:Y:S01]  /*a300*/  MOV R147, R60 ;  /* 0x0000003c00937202 */ /* 0x000fe20000000f00 */
[----:B------:R1:W3:Y:S01]  /*a310*/  MUFU.EX2 R66, R2 ;  /* 0x0000000200427308 */ /* 0x0002e20000000800 */
[----:B----4-:R-:W-:Y:S01]  /*a320*/  FFMA.FTZ R4, R28, UR4, -R108 ;  /* 0x000000041c047c23 */ /* 0x010fe2000801086c */
[C---:B------:R-:W-:Y:S01]  /*a330*/  FMUL.FTZ R28, R102.reuse, R140 ;  /* 0x0000008c661c7220 */ /* 0x040fe20000410000 */
[----:B------:R-:W-:Y:S01]  /*a340*/  FMUL.FTZ R60, R102, R172 ;  /* 0x000000ac663c7220 */ /* 0x000fe20000410000 */
[----:B--2---:R-:W-:Y:S06]  /*a350*/  MOV R155, R67 ;  /* 0x00000043009b7202 */ /* 0x004fec0000000f00 */
[----:B------:R2:W4:Y:S01]  /*a360*/  MUFU.EX2 R50, R4 ;  /* 0x0000000400327308 */ /* 0x0005220000000800 */
        /* <DEDUP_REMOVED lines=8> */
[----:B-1----:R1:W5:Y:S01]  /*a3f0*/  LDL R2, [R1+0x40] ;  /* 0x0000400001027983 */ /* 0x0023620000100800 */
[----:B---3--:R-:W-:Y:S01]  /*a400*/  F2FP.F16.F32.PACK_AB R122, R66, R67 ;  /* 0x00000043427a723e */ /* 0x008fe200000000ff */
[C---:B------:R-:W-:Y:S01]  /*a410*/  FMUL.FTZ R67, R0.reuse, R179 ;  /* 0x000000b300437220 */ /* 0x040fe20000410000 */
[----:B------:R-:W-:Y:S01]  /*a420*/  MOV R159, R66 ;  /* 0x00000042009f7202 */ /* 0x000fe20000000f00 */
[----:B------:R-:W-:Y:S01]  /*a430*/  FMUL.FTZ R66, R0, R178 ;  /* 0x000000b200427220 */ /* 0x000fe20000410000 */
[----:B--2---:R-:W-:Y:S01]  /*a440*/  FFMA.FTZ R4, R30, UR4, -R114 ;  /* 0x000000041e047c23 */ /* 0x004fe20008010872 */
[----:B----4-:R-:W-:Y:S01]  /*a450*/  F2FP.F16.F32.PACK_AB R123, R115, R50 ;  /* 0x00000032737b723e */ /* 0x010fe200000000ff */
[C---:B------:R-:W-:Y:S01]  /*a460*/  FMUL.FTZ R30, R101.reuse, R142 ;  /* 0x0000008e651e7220 */ /* 0x040fe20000410000 */
[----:B------:R-:W-:Y:S01]  /*a470*/  MOV R156, R50 ;  /* 0x00000032009c7202 */ /* 0x000fe20000000f00 */
[----:B------:R2:W3:Y:S01]  /*a480*/  MUFU.EX2 R65, R4 ;  /* 0x0000000400417308 */ /* 0x0004e20000000800 */
[----:B------:R-:W-:Y:S01]  /*a490*/  FMUL.FTZ R50, R0, R162 ;  /* 0x000000a200327220 */ /* 0x000fe20000410000 */
[----:B------:R-:W-:Y:S01]  /*a4a0*/  FFMA.FTZ R115, R186, UR4, -R113 ;  /* 0x00000004ba737c23 */ /* 0x000fe20008010871 */
[----:B------:R-:W-:Y:S01]  /*a4b0*/  FMUL.FTZ R95, R101, R95 ;  /* 0x0000005f655f7220 */ /* 0x000fe20000410000 */
[C---:B------:R-:W-:Y:S01]  /*a4c0*/  FMUL.FTZ R96, R3.reuse, R96 ;  /* 0x0000006003607220 */ /* 0x040fe20000410000 */
[----:B------:R-:W-:Y:S05]  /*a4d0*/  FMUL.FTZ R97, R3, R97 ;  /* 0x0000006103617220 */ /* 0x000fea0000410000 */
[----:B------:R4:W-:Y:S01]  /*a4e0*/  MUFU.EX2 R162, R115 ;  /* 0x0000007300a27308 */ /* 0x0009e20000000800 */
[C---:B------:R-:W-:Y:S01]  /*a4f0*/  FMUL.FTZ R98, R0.reuse, R98 ;  /* 0x0000006200627220 */ /* 0x040fe20000410000 */
[----:B------:R-:W-:Y:S01]  /*a500*/  FMUL.FTZ R99, R0, R99 ;  /* 0x0000006300637220 */ /* 0x000fe20000410000 */
[----:B------:R-:W-:Y:S01]  /*a510*/  LDSM.16.MT88.4 R136, [R224+0xa400] ;  /* 0x00a40000e088783b */ /* 0x000fe20000004200 */
[----:B------:R-:W-:Y:S01]  /*a520*/  ISETP.GT.AND P1, PT, R233, RZ, PT ;  /* 0x000000ffe900720c */ /* 0x000fe20003f24270 */
[----:B--2---:R-:W-:Y:S01]  /*a530*/  FMUL.FTZ R4, R3, R120 ;  /* 0x0000007803047220 */ /* 0x004fe20000410000 */
[----:B------:R-:W-:Y:S01]  /*a540*/  F2FP.F16.F32.PACK_AB R120, R61, R63 ;  /* 0x0000003f3d78723e */ /* 0x000fe200000000ff */
[----:B------:R-:W-:Y:S01]  /*a550*/  FMUL.FTZ R61, R102, R173 ;  /* 0x000000ad663d7220 */ /* 0x000fe20000410000 */
[----:B---3--:R-:W-:Y:S01]  /*a560*/  F2FP.F16.F32.PACK_AB R119, R59, R65 ;  /* 0x000000413b77723e */ /* 0x008fe200000000ff */
[C---:B------:R-:W-:Y:S01]  /*a570*/  FMUL.FTZ R59, R101.reuse, R171 ;  /* 0x000000ab653b7220 */ /* 0x040fe20000410000 */
[----:B------:R-:W-:Y:S01]  /*a580*/  FMUL.FTZ R63, R101, R175 ;  /* 0x000000af653f7220 */ /* 0x000fe20000410000 */
[--C-:B----4-:R-:W-:Y:S02]  /*a590*/  FFMA.FTZ R115, R185, UR4, -R107.reuse ;  /* 0x00000004b9737c23 */ /* 0x110fe4000801086b */
[-C--:B------:R-:W-:Y:S02]  /*a5a0*/  HMMA.16816.F32 R4, R120, R20.reuse, R4 ;  /* 0x000000147804723c */ /* 0x080fe40000001804 */
[----:B------:R2:W-:Y:S03]  /*a5b0*/  MUFU.EX2 R249, R115 ;  /* 0x0000007300f97308 */ /* 0x0005e60000000800 */
[--C-:B--2---:R-:W-:Y:S07]  /*a5c0*/  FFMA.FTZ R115, R195, UR4, -R108.reuse ;  /* 0x00000004c3737c23 */ /* 0x104fee000801086c */
[----:B------:R2:W-:Y:S02]  /*a5d0*/  MUFU.EX2 R245, R115 ;  /* 0x0000007300f57308 */ /* 0x0005e40000000800 */
[--C-:B--2---:R-:W-:Y:S08]  /*a5e0*/  FFMA.FTZ R115, R182, UR4, -R107.reuse ;  /* 0x00000004b6737c23 */ /* 0x104ff0000801086b */
[----:B------:R2:W-:Y:S02]  /*a5f0*/  MUFU.EX2 R247, R115 ;  /* 0x0000007300f77308 */ /* 0x0005e40000000800 */
[----:B--2---:R-:W-:Y:S08]  /*a600*/  FFMA.FTZ R115, R190, UR4, -R108 ;  /* 0x00000004be737c23 */ /* 0x004ff0000801086c */
[----:B------:R2:W-:Y:S02]  /*a610*/  MUFU.EX2 R243, R115 ;  /* 0x0000007300f37308 */ /* 0x0005e40000000800 */
[--C-:B--2---:R-:W-:Y:S08]  /*a620*/  FFMA.FTZ R115, R194, UR4, -R114.reuse ;  /* 0x00000004c2737c23 */ /* 0x104ff00008010872 */
[----:B------:R2:W-:Y:S10]  /*a630*/  MUFU.EX2 R194, R110 ;  /* 0x0000006e00c27308 */ /* 0x0005f40000000800 */
[----:B------:R3:W-:Y:S01]  /*a640*/  MUFU.EX2 R241, R115 ;  /* 0x0000007300f17308 */ /* 0x0007e20000000800 */
[----:B--2---:R-:W-:Y:S01]  /*a650*/  FFMA.FTZ R110, R211, UR4, -R107 ;  /* 0x00000004d36e7c23 */ /* 0x004fe2000801086b */
[----:B------:R-:W-:Y:S01]  /*a660*/  MOV R211, R157 ;  /* 0x0000009d00d37202 */ /* 0x000fe20000000f00 */
[----:B---3--:R-:W-:Y:S07]  /*a670*/  FFMA.FTZ R115, R203, UR4, -R113 ;  /* 0x00000004cb737c23 */ /* 0x008fee0008010871 */
[----:B------:R2:W-:Y:S02]  /*a680*/  MUFU.EX2 R239, R115 ;  /* 0x0000007300ef7308 */ /* 0x0005e40000000800 */
[----:B--2---:R-:W-:Y:S08]  /*a690*/  FFMA.FTZ R115, R206, UR4, -R114 ;  /* 0x00000004ce737c23 */ /* 0x004ff00008010872 */
[----:B------:R2:W-:Y:S02]  /*a6a0*/  MUFU.EX2 R237, R115 ;  /* 0x0000007300ed7308 */ /* 0x0005e40000000800 */
[--C-:B--2---:R-:W-:Y:S08]  /*a6b0*/  FFMA.FTZ R115, R202, UR4, -R107.reuse ;  /* 0x00000004ca737c23 */ /* 0x104ff0000801086b */
[----:B------:R2:W-:Y:S02]  /*a6c0*/  MUFU.EX2 R234, R115 ;  /* 0x0000007300ea7308 */ /* 0x0005e40000000800 */
[----:B--2---:R-:W-:Y:S08]  /*a6d0*/  FFMA.FTZ R115, R216, UR4, -R108 ;  /* 0x00000004d8737c23 */ /* 0x004ff0000801086c */
[----:B------:R2:W-:Y:S02]  /*a6e0*/  MUFU.EX2 R206, R115 ;  /* 0x0000007300ce7308 */ /* 0x0005e40000000800 */
[----:B--2---:R-:W-:Y:S01]  /*a6f0*/  FFMA.FTZ R115, R197, UR4, -R107 ;  /* 0x00000004c5737c23 */ /* 0x004fe2000801086b */
[----:B-----5:R-:W-:Y:S01]  /*a700*/  @P0 IADD3 R2, PT, PT, R8, -0x20, RZ ;  /* 0xffffffe008020810 */ /* 0x020fe20007ffe0ff */
[----:B------:R-:W-:Y:S01]  /*a710*/  FMUL.FTZ R8, R102, R116 ;  /* 0x0000007466087220 */ /* 0x000fe20000410000 */
[----:B------:R-:W-:Y:S01]  /*a720*/  F2FP.F16.F32.PACK_AB R116, R49, R56 ;  /* 0x000000383174723e */ /* 0x000fe200000000ff */
[C---:B------:R-:W-:Y:S02]  /*a730*/  FMUL.FTZ R49, R3.reuse, R161 ;  /* 0x000000a103317220 */ /* 0x040fe40000410000 */
[----:B------:R-:W2:Y:S04]  /*a740*/  LDSM.16.MT88.4 R36, [R2] ;  /* 0x000000000224783b */ /* 0x000ea80000004200 */
[C---:B------:R-:W-:Y:S04]  /*a750*/  HMMA.16816.F32 R8, R116.reuse, R20, R8 ;  /* 0x000000147408723c */ /* 0x040fe80000001808 */
[----:B------:R-:W3:Y:S01]  /*a760*/  LDSM.16.MT88.4 R124, [R2+0x1000] ;  /* 0x00100000027c783b */ /* 0x000ee20000004200 */
[C---:B------:R-:W-:Y:S01]  /*a770*/  FMUL.FTZ R20, R3.reuse, R132 ;  /* 0x0000008403147220 */ /* 0x040fe20000410000 */
[C---:B------:R-:W-:Y:S02]  /*a780*/  FMUL.FTZ R21, R3.reuse, R133 ;  /* 0x0000008503157220 */ /* 0x040fe40000410000 */
[-C--:B------:R-:W-:Y:S04]  /*a790*/  HMMA.16816.F32 R12, R116, R22.reuse, R12 ;  /* 0x00000016740c723c */ /* 0x080fe8000000180c */
[----:B------:R-:W-:Y:S04]  /*a7a0*/  LDSM.16.MT88.4 R140, [R2+0x1400] ;  /* 0x00140000028c783b */ /* 0x000fe80000004200 */
[C---:B------:R-:W-:Y:S04]  /*a7b0*/  HMMA.16816.F32 R16, R120.reuse, R22, R16 ;  /* 0x000000167810723c */ /* 0x040fe80000001810 */
[C---:B------:R-:W-:Y:S01]  /*a7c0*/  FMUL.FTZ R22, R0.reuse, R134 ;  /* 0x0000008600167220 */ /* 0x040fe20000410000 */
[C---:B------:R-:W-:Y:S02]  /*a7d0*/  FMUL.FTZ R23, R0.reuse, R135 ;  /* 0x0000008700177220 */ /* 0x040fe40000410000 */
[----:B------:R-:W-:Y:S05]  /*a7e0*/  LDSM.16.MT88.4 R132, [R2+0x400] ;  /* 0x000400000284783b */ /* 0x000fea0000004200 */
[-C--:B--2---:R-:W-:Y:S08]  /*a7f0*/  HMMA.16816.F32 R20, R120, R36.reuse, R20 ;  /* 0x000000247814723c */ /* 0x084ff00000001814 */
[C---:B------:R-:W-:Y:S04]  /*a800*/  HMMA.16816.F32 R24, R116.reuse, R36, R24 ;  /* 0x000000247418723c */ /* 0x040fe80000001818 */
[C---:B------:R-:W-:Y:S01]  /*a810*/  FMUL.FTZ R36, R3.reuse, R148 ;  /* 0x0000009403247220 */ /* 0x040fe20000410000 */
[----:B------:R-:W-:Y:S01]  /*a820*/  FMUL.FTZ R37, R3, R149 ;  /* 0x0000009503257220 */ /* 0x000fe20000410000 */
[----:B------:R-:W-:Y:S01]  /*a830*/  MOV R148, R51 ;  /* 0x0000003300947202 */ /* 0x000fe20000000f00 */
[----:B------:R-:W-:Y:S01]  /*a840*/  FMUL.FTZ R51, R0, R163 ;  /* 0x000000a300337220 */ /* 0x000fe20000410000 */
[-C--:B------:R-:W-:Y:S03]  /*a850*/  HMMA.16816.F32 R28, R116, R38.reuse, R28 ;  /* 0x00000026741c723c */ /* 0x080fe6000000181c */
[----:B------:R-:W-:Y:S01]  /*a860*/  MOV R149, R56 ;  /* 0x0000003800957202 */ /* 0x000fe20000000f00 */
[----:B------:R-:W-:Y:S04]  /*a870*/  FMUL.FTZ R56, R102, R168 ;  /* 0x000000a866387220 */ /* 0x000fe80000410000 */
[C---:B------:R-:W-:Y:S04]  /*a880*/  HMMA.16816.F32 R32, R120.reuse, R38, R32 ;  /* 0x000000267820723c */ /* 0x040fe80000001820 */
[C---:B------:R-:W-:Y:S01]  /*a890*/  FMUL.FTZ R38, R0.reuse, R150 ;  /* 0x0000009600267220 */ /* 0x040fe20000410000 */
[C---:B------:R-:W-:Y:S01]  /*a8a0*/  FMUL.FTZ R39, R0.reuse, R151 ;  /* 0x0000009700277220 */ /* 0x040fe20000410000 */
[----:B------:R-:W-:Y:S01]  /*a8b0*/  MOV R150, R62 ;  /* 0x0000003e00967202 */ /* 0x000fe20000000f00 */
[----:B------:R-:W-:Y:S01]  /*a8c0*/  FMUL.FTZ R62, R101, R174 ;  /* 0x000000ae653e7220 */ /* 0x000fe20000410000 */
[----:B------:R-:W-:Y:S01]  /*a8d0*/  MOV R151, R65 ;  /* 0x0000004100977202 */ /* 0x000fe20000000f00 */
[C---:B------:R-:W-:Y:S02]  /*a8e0*/  FMUL.FTZ R65, R3.reuse, R177 ;  /* 0x000000b103417220 */ /* 0x040fe40000410000 */
[----:B------:R-:W-:Y:S01]  /*a8f0*/  LDSM.16.MT88.4 R176, [R2+0x1c00] ;  /* 0x001c000002b0783b */ /* 0x000fe20000004200 */
[-C--:B------:R-:W-:Y:S08]  /*a900*/  HMMA.16816.F32 R36, R120, R52.reuse, R36 ;  /* 0x000000347824723c */ /* 0x080ff00000001824 */
[C---:B------:R-:W-:Y:S04]  /*a910*/  HMMA.16816.F32 R40, R116.reuse, R52, R40 ;  /* 0x000000347428723c */ /* 0x040fe80000001828 */
[C---:B------:R-:W-:Y:S01]  /*a920*/  FMUL.FTZ R52, R3.reuse, R164 ;  /* 0x000000a403347220 */ /* 0x040fe20000410000 */
[----:B------:R-:W-:Y:S03]  /*a930*/  FMUL.FTZ R53, R3, R165 ;  /* 0x000000a503357220 */ /* 0x000fe60000410000 */
[-C--:B------:R-:W-:Y:S08]  /*a940*/  HMMA.16816.F32 R44, R116, R54.reuse, R44 ;  /* 0x00000036742c723c */ /* 0x080ff0000000182c */
[C---:B------:R-:W-:Y:S04]  /*a950*/  HMMA.16816.F32 R48, R120.reuse, R54, R48 ;  /* 0x000000367830723c */ /* 0x040fe80000001830 */
[C---:B------:R-:W-:Y:S01]  /*a960*/  FMUL.FTZ R54, R0.reuse, R166 ;  /* 0x000000a600367220 */ /* 0x040fe20000410000 */
[----:B------:R-:W-:Y:S07]  /*a970*/  FMUL.FTZ R55, R0, R167 ;  /* 0x000000a700377220 */ /* 0x000fee0000410000 */
[-C--:B---3--:R-:W-:Y:S08]  /*a980*/  HMMA.16816.F32 R52, R120, R124.reuse, R52 ;  /* 0x0000007c7834723c */ /* 0x088ff00000001834 */
[C---:B------:R-:W-:Y:S08]  /*a990*/  HMMA.16816.F32 R56, R116.reuse, R124, R56 ;  /* 0x0000007c7438723c */ /* 0x040ff00000001838 */
[-C--:B------:R-:W-:Y:S08]  /*a9a0*/  HMMA.16816.F32 R60, R116, R126.reuse, R60 ;  /* 0x0000007e743c723c */ /* 0x080ff0000000183c */
[C---:B------:R-:W-:Y:S01]  /*a9b0*/  HMMA.16816.F32 R64, R120.reuse, R126, R64 ;  /* 0x0000007e7840723c */ /* 0x040fe20000001840 */
[----:B------:R-:W2:Y:S07]  /*a9c0*/  LDSM.16.MT88.4 R124, [R2+0x2000] ;  /* 0x00200000027c783b */ /* 0x000eae0000004200 */
[-C--:B------:R-:W-:Y:S08]  /*a9d0*/  HMMA.16816.F32 R68, R120, R128.reuse, R68 ;  /* 0x000000807844723c */ /* 0x080ff00000001844 */
[C---:B------:R-:W-:Y:S04]  /*a9e0*/  HMMA.16816.F32 R72, R116.reuse, R128, R72 ;  /* 0x000000807448723c */ /* 0x040fe80000001848 */
[--C-:B------:R-:W-:Y:S01]  /*a9f0*/  FFMA.FTZ R128, R183, UR4, -R113.reuse ;  /* 0x00000004b7807c23 */ /* 0x100fe20008010871 */
[--C-:B------:R-:W-:Y:S03]  /*aa00*/  FFMA.FTZ R129, R187, UR4, -R114.reuse ;  /* 0x00000004bb817c23 */ /* 0x100fe60008010872 */
[-C--:B------:R-:W-:Y:S01]  /*aa10*/  HMMA.16816.F32 R76, R116, R130.reuse, R76 ;  /* 0x00000082744c723c */ /* 0x080fe2000000184c */
[----:B------:R3:W4:Y:S10]  /*aa20*/  MUFU.EX2 R161, R128 ;  /* 0x0000008000a17308 */ /* 0x0007340000000800 */
[----:B------:R-:W-:Y:S01]  /*aa30*/  MUFU.EX2 R250, R129 ;  /* 0x0000008100fa7308 */ /* 0x000fe20000000800 */
[C---:B------:R-:W-:Y:S04]  /*aa40*/  HMMA.16816.F32 R80, R120.reuse, R130, R80 ;  /* 0x000000827850723c */ /* 0x040fe80000001850 */
[----:B------:R-:W-:Y:S01]  /*aa50*/  FFMA.FTZ R130, R180, UR4, -R113 ;  /* 0x00000004b4827c23 */ /* 0x000fe20008010871 */
[----:B---3--:R-:W-:Y:S04]  /*aa60*/  FFMA.FTZ R128, R191, UR4, -R114 ;  /* 0x00000004bf807c23 */ /* 0x008fe80008010872 */
[----:B------:R-:W-:Y:S01]  /*aa70*/  MUFU.EX2 R252, R130 ;  /* 0x0000008200fc7308 */ /* 0x000fe20000000800 */
[-C--:B--2---:R-:W-:Y:S09]  /*aa80*/  HMMA.16816.F32 R84, R120, R124.reuse, R84 ;  /* 0x0000007c7854723c */ /* 0x084ff20000001854 */
[----:B------:R2:W3:Y:S01]  /*aa90*/  MUFU.EX2 R251, R128 ;  /* 0x0000008000fb7308 */ /* 0x0004e20000000800 */
[C---:B------:R-:W-:Y:S04]  /*aaa0*/  HMMA.16816.F32 R88, R116.reuse, R124, R88 ;  /* 0x0000007c7458723c */ /* 0x040fe80000001858 */
[----:B------:R-:W-:Y:S01]  /*aab0*/  FFMA.FTZ R124, R196, UR4, -R108 ;  /* 0x00000004c47c7c23 */ /* 0x000fe2000801086c */
[----:B------:R-:W-:Y:S03]  /*aac0*/  FFMA.FTZ R125, R188, UR4, -R107 ;  /* 0x00000004bc7d7c23 */ /* 0x000fe6000801086b */
[-C--:B------:R-:W-:Y:S01]  /*aad0*/  HMMA.16816.F32 R92, R116, R126.reuse, R92 ;  /* 0x0000007e745c723c */ /* 0x080fe2000000185c */
[----:B------:R5:W1:Y:S02]  /*aae0*/  MUFU.EX2 R244, R124 ;  /* 0x0000007c00f47308 */ /* 0x000a640000000800 */
[----:B--2---:R-:W-:Y:S01]  /*aaf0*/  FFMA.FTZ R128, R181, UR4, -R113 ;  /* 0x00000004b5807c23 */ /* 0x004fe20008010871 */
[----:B------:R-:W-:Y:S07]  /*ab00*/  FFMA.FTZ R116, R193, UR4, -R114 ;  /* 0x00000004c1747c23 */ /* 0x000fee0008010872 */
[----:B------:R-:W2:Y:S01]  /*ab10*/  MUFU.EX2 R246, R125 ;  /* 0x0000007d00f67308 */ /* 0x000ea20000000800 */
[----:B------:R-:W-:Y:S01]  /*ab20*/  LDSM.16.MT88.4 R180, [R224+0xbc00] ;  /* 0x00bc0000e0b4783b */ /* 0x000fe20000004200 */
[----:B------:R-:W-:Y:S08]  /*ab30*/  HMMA.16816.F32 R96, R120, R126, R96 ;  /* 0x0000007e7860723c */ /* 0x000ff00000001860 */
[----:B------:R2:W2:Y:S01]  /*ab40*/  MUFU.EX2 R152, R128 ;  /* 0x0000008000987308 */ /* 0x0004a20000000800 */
[----:B----4-:R-:W-:Y:S09]  /*ab50*/  F2FP.F16.F32.PACK_AB R120, R162, R161 ;  /* 0x000000a1a278723e */ /* 0x010ff200000000ff */
[----:B------:R-:W4:Y:S01]  /*ab60*/  MUFU.EX2 R240, R116 ;  /* 0x0000007400f07308 */ /* 0x000f220000000800 */
[----:B---3--:R-:W-:Y:S01]  /*ab70*/  F2FP.F16.F32.PACK_AB R121, R250, R251 ;  /* 0x000000fbfa79723e */ /* 0x008fe200000000ff */
[--C-:B-----5:R-:W-:Y:S01]  /*ab80*/  FFMA.FTZ R124, R189, UR4, -R108.reuse ;  /* 0x00000004bd7c7c23 */ /* 0x120fe2000801086c */
[----:B-1----:R-:W-:Y:S07]  /*ab90*/  F2FP.F16.F32.PACK_AB R117, R244, R245 ;  /* 0x000000f5f475723e */ /* 0x002fee00000000ff */
[----:B------:R-:W1:Y:S01]  /*aba0*/  MUFU.EX2 R242, R124 ;  /* 0x0000007c00f27308 */ /* 0x000e620000000800 */
[----:B--2---:R-:W-:Y:S01]  /*abb0*/  F2FP.F16.F32.PACK_AB R118, R247, R246 ;  /* 0x000000f6f776723e */ /* 0x004fe200000000ff */
[--C-:B------:R-:W-:Y:S01]  /*abc0*/  FFMA.FTZ R128, R184, UR4, -R107.reuse ;  /* 0x00000004b8807c23 */ /* 0x100fe2000801086b */
[----:B------:R-:W-:Y:S07]  /*abd0*/  F2FP.F16.F32.PACK_AB R122, R152, R252 ;  /* 0x000000fc987a723e */ /* 0x000fee00000000ff */
[----:B------:R-:W2:Y:S01]  /*abe0*/  MUFU.EX2 R248, R128 ;  /* 0x0000008000f87308 */ /* 0x000ea20000000800 */
[----:B----4-:R-:W-:Y:S02]  /*abf0*/  F2FP.F16.F32.PACK_AB R123, R241, R240 ;  /* 0x000000f0f17b723e */ /* 0x010fe400000000ff */
[----:B-1----:R-:W-:Y:S01]  /*ac00*/  F2FP.F16.F32.PACK_AB R119, R243, R242 ;  /* 0x000000f2f377723e */ /* 0x002fe200000000ff */
[----:B------:R-:W-:Y:S01]  /*ac10*/  LDSM.16.MT88.4 R124, [R224+0xb400] ;  /* 0x00b40000e07c783b */ /* 0x000fe20000004200 */
[----:B--2---:R-:W-:Y:S07]  /*ac20*/  F2FP.F16.F32.PACK_AB R116, R248, R249 ;  /* 0x000000f9f874723e */ /* 0x004fee00000000ff */
[----:B------:R-:W1:Y:S02]  /*ac30*/  LDSM.16.MT88.4 R128, [R224+0x9400] ;  /* 0x00940000e080783b */ /* 0x000e640000004200 */
[-C--:B-1----:R-:W-:Y:S08]  /*ac40*/  HMMA.16816.F32 R4, R116, R128.reuse, R4 ;  /* 0x000000807404723c */ /* 0x082ff00000001804 */
[C---:B------:R-:W-:Y:S08]  /*ac50*/  HMMA.16816.F32 R8, R120.reuse, R128, R8 ;  /* 0x000000807808723c */ /* 0x040ff00000001808 */
[-C--:B------:R-:W-:Y:S08]  /*ac60*/  HMMA.16816.F32 R12, R120, R130.reuse, R12 ;  /* 0x00000082780c723c */ /* 0x080ff0000000180c */
[C---:B------:R-:W-:Y:S01]  /*ac70*/  HMMA.16816.F32 R16, R116.reuse, R130, R16 ;  /* 0x000000827410723c */ /* 0x040fe20000001810 */
[----:B------:R-:W1:Y:S07]  /*ac80*/  LDSM.16.MT88.4 R128, [R2+0x2400] ;  /* 0x002400000280783b */ /* 0x000e6e0000004200 */
[-C--:B------:R-:W-:Y:S08]  /*ac90*/  HMMA.16816.F32 R20, R116, R132.reuse, R20 ;  /* 0x000000847414723c */ /* 0x080ff00000001814 */
[C---:B------:R-:W-:Y:S04]  /*aca0*/  HMMA.16816.F32 R24, R120.reuse, R132, R24 ;  /* 0x000000847818723c */ /* 0x040fe80000001818 */
[----:B------:R-:W-:Y:S01]  /*acb0*/  FFMA.FTZ R133, R219, UR4, -R108 ;  /* 0x00000004db857c23 */ /* 0x000fe2000801086c */
[--C-:B------:R-:W-:Y:S03]  /*acc0*/  FFMA.FTZ R132, R201, UR4, -R107.reuse ;  /* 0x00000004c9847c23 */ /* 0x100fe6000801086b */
[-C--:B------:R-:W-:Y:S01]  /*acd0*/  HMMA.16816.F32 R28, R120, R134.reuse, R28 ;  /* 0x00000086781c723c */ /* 0x080fe2000000181c */
[----:B------:R-:W-:Y:S10]  /*ace0*/  MUFU.EX2 R203, R133 ;  /* 0x0000008500cb7308 */ /* 0x000ff40000000800 */
[----:B------:R2:W-:Y:S01]  /*acf0*/  MUFU.EX2 R219, R132 ;  /* 0x0000008400db7308 */ /* 0x0005e20000000800 */
[C---:B------:R-:W-:Y:S08]  /*ad00*/  HMMA.16816.F32 R32, R116.reuse, R134, R32 ;  /* 0x000000867420723c */ /* 0x040ff00000001820 */
[-C--:B------:R-:W-:Y:S03]  /*ad10*/  HMMA.16816.F32 R36, R116, R136.reuse, R36 ;  /* 0x000000887424723c */ /* 0x080fe60000001824 */
[----:B--2---:R-:W-:Y:S04]  /*ad20*/  FFMA.FTZ R132, R199, UR4, -R107 ;  /* 0x00000004c7847c23 */ /* 0x004fe8000801086b */
[----:B------:R2:W-:Y:S01]  /*ad30*/  MUFU.EX2 R216, R132 ;  /* 0x0000008400d87308 */ /* 0x0005e20000000800 */
[C---:B------:R-:W-:Y:S08]  /*ad40*/  HMMA.16816.F32 R40, R120.reuse, R136, R40 ;  /* 0x000000887828723c */ /* 0x040ff00000001828 */
[-C--:B------:R-:W-:Y:S01]  /*ad50*/  HMMA.16816.F32 R44, R120, R138.reuse, R44 ;  /* 0x0000008a782c723c */ /* 0x080fe2000000182c */
[----:B--2---:R-:W-:Y:S07]  /*ad60*/  LDSM.16.MT88.4 R132, [R2+0x800] ;  /* 0x000800000284783b */ /* 0x004fee0000004200 */
[C---:B------:R-:W-:Y:S01]  /*ad70*/  HMMA.16816.F32 R48, R116.reuse, R138, R48 ;  /* 0x0000008a7430723c */ /* 0x040fe20000001830 */
[----:B------:R-:W-:Y:S07]  /*ad80*/  LDSM.16.MT88.4 R136, [R224+0xa800] ;  /* 0x00a80000e088783b */ /* 0x000fee0000004200 */
[-C--:B------:R-:W-:Y:S08]  /*ad90*/  HMMA.16816.F32 R52, R116, R140.reuse, R52 ;  /* 0x0000008c7434723c */ /* 0x080ff00000001834 */
[C---:B------:R-:W-:Y:S08]  /*ada0*/  HMMA.16816.F32 R56, R120.reuse, R140, R56 ;  /* 0x0000008c7838723c */ /* 0x040ff00000001838 */
[-C--:B------:R-:W-:Y:S08]  /*adb0*/  HMMA.16816.F32 R60, R120, R142.reuse, R60 ;  /* 0x0000008e783c723c */ /* 0x080ff0000000183c */
[C---:B------:R-:W-:Y:S01]  /*adc0*/  HMMA.16816.F32 R64, R116.reuse, R142, R64 ;  /* 0x0000008e7440723c */ /* 0x040fe20000001840 */
[----:B------:R-:W-:Y:S07]  /*add0*/  LDSM.16.MT88.4 R140, [R2+0x1800] ;  /* 0x00180000028c783b */ /* 0x000fee0000004200 */
[-C--:B------:R-:W-:Y:S08]  /*ade0*/  HMMA.16816.F32 R68, R116, R124.reuse, R68 ;  /* 0x0000007c7444723c */ /* 0x080ff00000001844 */
[C---:B------:R-:W-:Y:S04]  /*adf0*/  HMMA.16816.F32 R72, R120.reuse, R124, R72 ;  /* 0x0000007c7848723c */ /* 0x040fe80000001848 */
[----:B------:R-:W-:Y:S01]  /*ae00*/  FFMA.FTZ R124, R207, UR4, -R114 ;  /* 0x00000004cf7c7c23 */ /* 0x000fe20008010872 */
[--C-:B------:R-:W-:Y:S01]  /*ae10*/  FFMA.FTZ R125, R200, UR4, -R113.reuse ;  /* 0x00000004c87d7c23 */ /* 0x100fe20008010871 */
[----:B------:R2:W-:Y:S02]  /*ae20*/  MUFU.EX2 R207, R115 ;  /* 0x0000007300cf7308 */ /* 0x0005e40000000800 */
[-C--:B------:R-:W-:Y:S08]  /*ae30*/  HMMA.16816.F32 R76, R120, R126.reuse, R76 ;  /* 0x0000007e784c723c */ /* 0x080ff0000000184c */
[----:B------:R3:W4:Y:S10]  /*ae40*/  MUFU.EX2 R235, R124 ;  /* 0x0000007c00eb7308 */ /* 0x0007340000000800 */
[----:B------:R-:W-:Y:S01]  /*ae50*/  MUFU.EX2 R238, R125 ;  /* 0x0000007d00ee7308 */ /* 0x000fe20000000800 */
[C---:B------:R-:W-:Y:S04]  /*ae60*/  HMMA.16816.F32 R80, R116.reuse, R126, R80 ;  /* 0x0000007e7450723c */ /* 0x040fe80000001850 */
[--C-:B--2---:R-:W-:Y:S01]  /*ae70*/  FFMA.FTZ R115, R205, UR4, -R108.reuse ;  /* 0x00000004cd737c23 */ /* 0x104fe2000801086c */
[----:B------:R-:W-:Y:S03]  /*ae80*/  MOV R205, R152 ;  /* 0x0000009800cd7202 */ /* 0x000fe60000000f00 */
[-C--:B-1----:R-:W-:Y:S03]  /*ae90*/  HMMA.16816.F32 R84, R116, R128.reuse, R84 ;  /* 0x000000807454723c */ /* 0x082fe60000001854 */
[--C-:B---3--:R-:W-:Y:S02]  /*aea0*/  FFMA.FTZ R124, R192, UR4, -R113.reuse ;  /* 0x00000004c07c7c23 */ /* 0x108fe40008010871 */
[----:B------:R1:W-:Y:S03]  /*aeb0*/  MUFU.EX2 R192, R110 ;  /* 0x0000006e00c07308 */ /* 0x0003e60000000800 */
[C---:B------:R-:W-:Y:S07]  /*aec0*/  HMMA.16816.F32 R88, R120.reuse, R128, R88 ;  /* 0x000000807858723c */ /* 0x040fee0000001858 */
[----:B------:R2:W-:Y:S01]  /*aed0*/  MUFU.EX2 R236, R124 ;  /* 0x0000007c00ec7308 */ /* 0x0005e20000000800 */
[----:B------:R-:W-:Y:S09]  /*aee0*/  FFMA.FTZ R128, R204, UR4, -R108 ;  /* 0x00000004cc807c23 */ /* 0x000ff2000801086c */
[----:B------:R3:W-:Y:S01]  /*aef0*/  MUFU.EX2 R204, R115 ;  /* 0x0000007300cc7308 */ /* 0x0007e20000000800 */
[-C--:B------:R-:W-:Y:S09]  /*af00*/  HMMA.16816.F32 R92, R120, R130.reuse, R92 ;  /* 0x00000082785c723c */ /* 0x080ff2000000185c */
[----:B------:R5:W5:Y:S01]  /*af10*/  MUFU.EX2 R202, R128 ;  /* 0x0000008000ca7308 */ /* 0x000b620000000800 */
[----:B------:R-:W-:Y:S01]  /*af20*/  FFMA.FTZ R120, R208, UR4, -R114 ;  /* 0x00000004d0787c23 */ /* 0x000fe20008010872 */
[----:B------:R-:W-:Y:S01]  /*af30*/  MOV R208, R161 ;  /* 0x000000a100d07202 */ /* 0x000fe20000000f00 */
[----:B-1----:R-:W-:Y:S01]  /*af40*/  FFMA.FTZ R110, R223, UR4, -R108 ;  /* 0x00000004df6e7c23 */ /* 0x002fe2000801086c */
[----:B----4-:R-:W-:Y:S01]  /*af50*/  F2FP.F16.F32.PACK_AB R121, R237, R235 ;  /* 0x000000ebed79723e */ /* 0x010fe200000000ff */
[----:B--2---:R-:W1:Y:S01]  /*af60*/  LDSM.16.MT88.4 R124, [R224+0x9800] ;  /* 0x00980000e07c783b */ /* 0x004e620000004200 */
[----:B------:R-:W-:Y:S04]  /*af70*/  HMMA.16816.F32 R96, R116, R130, R96 ;  /* 0x000000827460723c */ /* 0x000fe80000001860 */
[----:B------:R2:W-:Y:S01]  /*af80*/  MUFU.EX2 R201, R120 ;  /* 0x0000007800c97308 */ /* 0x0005e20000000800 */
[--C-:B---3--:R-:W-:Y:S01]  /*af90*/  FFMA.FTZ R115, R217, UR4, -R114.reuse ;  /* 0x00000004d9737c23 */ /* 0x108fe20008010872 */
[----:B------:R-:W-:Y:S08]  /*afa0*/  F2FP.F16.F32.PACK_AB R116, R219, R234 ;  /* 0x000000eadb74723e */ /* 0x000ff000000000ff */
[----:B------:R3:W-:Y:S01]  /*afb0*/  MUFU.EX2 R188, R110 ;  /* 0x0000006e00bc7308 */ /* 0x0007e20000000800 */
[----:B------:R-:W-:Y:S01]  /*afc0*/  F2FP.F16.F32.PACK_AB R117, R206, R203 ;  /* 0x000000cbce75723e */ /* 0x000fe200000000ff */
[----:B-----5:R-:W-:Y:S01]  /*afd0*/  FFMA.FTZ R128, R198, UR4, -R113 ;  /* 0x00000004c6807c23 */ /* 0x020fe20008010871 */
[----:B------:R-:W-:Y:S07]  /*afe0*/  F2FP.F16.F32.PACK_AB R118, R207, R216 ;  /* 0x000000d8cf76723e */ /* 0x000fee00000000ff */
[----:B------:R-:W4:Y:S01]  /*aff0*/  MUFU.EX2 R199, R115 ;  /* 0x0000007300c77308 */ /* 0x000f220000000800 */
[----:B------:R-:W-:Y:S02]  /*b000*/  F2FP.F16.F32.PACK_AB R119, R204, R202 ;  /* 0x000000cacc77723e */ /* 0x000fe400000000ff */
[----:B------:R-:W-:Y:S07]  /*b010*/  MOV R217, R162 ;  /* 0x000000a200d97202 */ /* 0x000fee0000000f00 */
[----:B------:R5:W1:Y:S01]  /*b020*/  MUFU.EX2 R200, R128 ;  /* 0x0000008000c87308 */ /* 0x000a620000000800 */
[----:B--2---:R-:W-:Y:S02]  /*b030*/  F2FP.F16.F32.PACK_AB R120, R238, R239 ;  /* 0x000000efee78723e */ /* 0x004fe400000000ff */
[----:B------:R-:W-:Y:S01]  /*b040*/  MOV R223, R155 ;  /* 0x0000009b00df7202 */ /* 0x000fe20000000f00 */
[----:B---3--:R-:W-:Y:S01]  /*b050*/  FFMA.FTZ R110, R213, UR4, -R107 ;  /* 0x00000004d56e7c23 */ /* 0x008fe2000801086b */
[----:B------:R-:W-:Y:S02]  /*b060*/  MOV R213, R150 ;  /* 0x0000009600d57202 */ /* 0x000fe40000000f00 */
[----:B------:R-:W-:Y:S03]  /*b070*/  MOV R150, R145 ;  /* 0x0000009100967202 */ /* 0x000fe60000000f00 */
[----:B------:R-:W-:Y:S01]  /*b080*/  MUFU.EX2 R189, R110 ;  /* 0x0000006e00bd7308 */ /* 0x000fe20000000800 */
[----:B----4-:R-:W-:Y:S01]  /*b090*/  F2FP.F16.F32.PACK_AB R123, R201, R199 ;  /* 0x000000c7c97b723e */ /* 0x010fe200000000ff */
[--C-:B------:R-:W-:Y:S01]  /*b0a0*/  FFMA.FTZ R115, R210, UR4, -R113.reuse ;  /* 0x00000004d2737c23 */ /* 0x100fe20008010871 */
[----:B------:R-:W-:Y:S01]  /*b0b0*/  MOV R210, R159 ;  /* 0x0000009f00d27202 */ /* 0x000fe20000000f00 */
[----:B-----5:R-:W2:Y:S01]  /*b0c0*/  LDSM.16.MT88.4 R128, [R224+0xb800] ;  /* 0x00b80000e080783b */ /* 0x020ea20000004200 */
[----:B-1----:R-:W-:Y:S05]  /*b0d0*/  F2FP.F16.F32.PACK_AB R122, R200, R236 ;  /* 0x000000ecc87a723e */ /* 0x002fea00000000ff */
[----:B------:R1:W-:Y:S01]  /*b0e0*/  MUFU.EX2 R198, R115 ;  /* 0x0000007300c67308 */ /* 0x0003e20000000800 */
[-C--:B------:R-:W-:Y:S03]  /*b0f0*/  HMMA.16816.F32 R4, R116, R124.reuse, R4 ;  /* 0x0000007c7404723c */ /* 0x080fe60000001804 */
[--C-:B-1----:R-:W-:Y:S01]  /*b100*/  FFMA.FTZ R115, R109, UR4, -R114.reuse ;  /* 0x000000046d737c23 */ /* 0x102fe20008010872 */
[----:B------:R-:W-:Y:S01]  /*b110*/  FFMA.FTZ R114, R111, UR4, -R114 ;  /* 0x000000046f727c23 */ /* 0x000fe20008010872 */
[----:B------:R-:W-:Y:S03]  /*b120*/  FFMA.FTZ R109, R220, UR4, -R113 ;  /* 0x00000004dc6d7c23 */ /* 0x000fe60008010871 */
[C---:B------:R-:W-:Y:S01]  /*b130*/  HMMA.16816.F32 R8, R120.reuse, R124, R8 ;  /* 0x0000007c7808723c */ /* 0x040fe20000001808 */
[----:B------:R-:W-:Y:S03]  /*b140*/  MUFU.EX2 R195, R115 ;  /* 0x0000007300c37308 */ /* 0x000fe60000000800 */
[----:B------:R-:W-:Y:S07]  /*b150*/  MOV R220, R158 ;  /* 0x0000009e00dc7202 */ /* 0x000fee0000000f00 */
[----:B------:R-:W-:Y:S01]  /*b160*/  MUFU.EX2 R184, R114 ;  /* 0x0000007200b87308 */ /* 0x000fe20000000800 */
[-C--:B------:R-:W-:Y:S09]  /*b170*/  HMMA.16816.F32 R12, R120, R126.reuse, R12 ;  /* 0x0000007e780c723c */ /* 0x080ff2000000180c */
[----:B------:R1:W-:Y:S01]  /*b180*/  MUFU.EX2 R196, R109 ;  /* 0x0000006d00c47308 */ /* 0x0003e20000000800 */
[C---:B------:R-:W-:Y:S01]  /*b190*/  HMMA.16816.F32 R16, R116.reuse, R126, R16 ;  /* 0x0000007e7410723c */ /* 0x040fe20000001810 */
[----:B------:R-:W3:Y:S03]  /*b1a0*/  LDSM.16.MT88.4 R124, [R2+0x2800] ;  /* 0x00280000027c783b */ /* 0x000ee60000004200 */
[--C-:B-1----:R-:W-:Y:S04]  /*b1b0*/  FFMA.FTZ R109, R209, UR4, -R107.reuse ;  /* 0x00000004d16d7c23 */ /* 0x102fe8000801086b */
[-C--:B------:R-:W-:Y:S03]  /*b1c0*/  HMMA.16816.F32 R20, R116, R132.reuse, R20 ;  /* 0x000000847414723c */ /* 0x080fe60000001814 */
[----:B------:R-:W-:Y:S01]  /*b1d0*/  FFMA.FTZ R107, R215, UR4, -R107 ;  /* 0x00000004d76b7c23 */ /* 0x000fe2000801086b */
[----:B------:R-:W-:Y:S01]  /*b1e0*/  MOV R215, R147 ;  /* 0x0000009300d77202 */ /* 0x000fe20000000f00 */
[----:B------:R1:W-:Y:S01]  /*b1f0*/  MUFU.EX2 R193, R109 ;  /* 0x0000006d00c17308 */ /* 0x0003e20000000800 */
[----:B------:R-:W-:Y:S02]  /*b200*/  MOV R209, R156 ;  /* 0x0000009c00d17202 */ /* 0x000fe40000000f00 */
[C---:B------:R-:W-:Y:S07]  /*b210*/  HMMA.16816.F32 R24, R120.reuse, R132, R24 ;  /* 0x000000847818723c */ /* 0x040fee0000001818 */
[----:B------:R-:W4:Y:S01]  /*b220*/  MUFU.EX2 R191, R107 ;  /* 0x0000006b00bf7308 */ /* 0x000f220000000800 */
[--C-:B------:R-:W-:Y:S01]  /*b230*/  FFMA.FTZ R132, R212, UR4, -R113.reuse ;  /* 0x00000004d4847c23 */ /* 0x100fe20008010871 */
[----:B------:R-:W-:Y:S01]  /*b240*/  MOV R212, R160 ;  /* 0x000000a000d47202 */ /* 0x000fe20000000f00 */
[----:B------:R-:W-:Y:S01]  /*b250*/  FFMA.FTZ R113, R221, UR4, -R113 ;  /* 0x00000004dd717c23 */ /* 0x000fe20008010871 */
[----:B------:R-:W-:Y:S01]  /*b260*/  LDSM.16.MT88.4 R160, [R224+0xac00] ;  /* 0x00ac0000e0a0783b */ /* 0x000fe20000004200 */
[-C--:B------:R-:W-:Y:S05]  /*b270*/  HMMA.16816.F32 R28, R120, R134.reuse, R28 ;  /* 0x00000086781c723c */ /* 0x080fea000000181c */
[----:B------:R-:W-:Y:S01]  /*b280*/  MUFU.EX2 R197, R132 ;  /* 0x0000008400c57308 */ /* 0x000fe20000000800 */
[--C-:B-1----:R-:W-:Y:S01]  /*b290*/  FFMA.FTZ R109, R222, UR4, -R108.reuse ;  /* 0x00000004de6d7c23 */ /* 0x102fe2000801086c */
[----:B------:R-:W-:Y:S08]  /*b2a0*/  MOV R222, R151 ;  /* 0x0000009700de7202 */ /* 0x000ff00000000f00 */
[----:B------:R1:W5:Y:S01]  /*b2b0*/  MUFU.EX2 R185, R113 ;  /* 0x0000007100b97308 */ /* 0x0003620000000800 */
[----:B------:R-:W-:Y:S01]  /*b2c0*/  MOV R151, R144 ;  /* 0x0000009000977202 */ /* 0x000fe20000000f00 */
[C---:B------:R-:W-:Y:S08]  /*b2d0*/  HMMA.16816.F32 R32, R116.reuse, R134, R32 ;  /* 0x000000867420723c */ /* 0x040ff00000001820 */
[----:B------:R2:W-:Y:S01]  /*b2e0*/  MUFU.EX2 R190, R109 ;  /* 0x0000006d00be7308 */ /* 0x0005e20000000800 */
[----:B----4-:R-:W-:Y:S09]  /*b2f0*/  F2FP.F16.F32.PACK_AB R110, R191, R189 ;  /* 0x000000bdbf6e723e */ /* 0x010ff200000000ff */
[----:B------:R4:W3:Y:S01]  /*b300*/  MUFU.EX2 R107, R112 ;  /* 0x00000070006b7308 */ /* 0x0008e20000000800 */
[----:B------:R-:W-:Y:S01]  /*b310*/  MOV R221, R153 ;  /* 0x0000009900dd7202 */ /* 0x000fe20000000f00 */
[-C--:B------:R-:W-:Y:S03]  /*b320*/  HMMA.16816.F32 R36, R116, R136.reuse, R36 ;  /* 0x000000887424723c */ /* 0x080fe60000001824 */
[----:B-1----:R-:W-:Y:S02]  /*b330*/  F2FP.F16.F32.PACK_AB R113, R195, R194 ;  /* 0x000000c2c371723e */ /* 0x002fe400000000ff */
[----:B-----5:R-:W-:Y:S01]  /*b340*/  F2FP.F16.F32.PACK_AB R114, R185, R196 ;  /* 0x000000c4b972723e */ /* 0x020fe200000000ff */
[--C-:B--2---:R-:W-:Y:S02]  /*b350*/  FFMA.FTZ R109, R214, UR4, -R108.reuse ;  /* 0x00000004d66d7c23 */ /* 0x104fe4000801086c */
[C---:B------:R-:W-:Y:S02]  /*b360*/  HMMA.16816.F32 R40, R120.reuse, R136, R40 ;  /* 0x000000887828723c */ /* 0x040fe40000001828 */
[----:B------:R1:W-:Y:S02]  /*b370*/  MUFU.EX2 R187, R109 ;  /* 0x0000006d00bb7308 */ /* 0x0003e40000000800 */
[----:B------:R-:W-:Y:S01]  /*b380*/  MOV R214, R146 ;  /* 0x0000009200d67202 */ /* 0x000fe20000000f00 */
[----:B------:R-:W-:Y:S01]  /*b390*/  FFMA.FTZ R108, R218, UR4, -R108 ;  /* 0x00000004da6c7c23 */ /* 0x000fe2000801086c */
[----:B------:R-:W-:Y:S01]  /*b3a0*/  LDSM.16.MT88.4 R144, [R2+0xc00] ;  /* 0x000c00000290783b */ /* 0x000fe20000004200 */
[----:B----4-:R-:W-:Y:S01]  /*b3b0*/  F2FP.F16.F32.PACK_AB R112, R198, R197 ;  /* 0x000000c5c670723e */ /* 0x010fe200000000ff */
[-C--:B------:R-:W-:Y:S04]  /*b3c0*/  HMMA.16816.F32 R44, R120, R138.reuse, R44 ;  /* 0x0000008a782c723c */ /* 0x080fe8000000182c */
[----:B------:R2:W4:Y:S01]  /*b3d0*/  MUFU.EX2 R186, R108 ;  /* 0x0000006c00ba7308 */ /* 0x0005220000000800 */
[----:B---3--:R-:W-:Y:S02]  /*b3e0*/  F2FP.F16.F32.PACK_AB R115, R184, R107 ;  /* 0x0000006bb873723e */ /* 0x008fe400000000ff */
[----:B------:R-:W-:Y:S01]  /*b3f0*/  MOV R218, R154 ;  /* 0x0000009a00da7202 */ /* 0x000fe20000000f00 */
[C---:B------:R-:W-:Y:S04]  /*b400*/  HMMA.16816.F32 R48, R116.reuse, R138, R48 ;  /* 0x0000008a7430723c */ /* 0x040fe80000001830 */
[----:B-1----:R-:W-:Y:S02]  /*b410*/  F2FP.F16.F32.PACK_AB R109, R190, R188 ;  /* 0x000000bcbe6d723e */ /* 0x002fe400000000ff */
[----:B--2---:R-:W-:Y:S02]  /*b420*/  F2FP.F16.F32.PACK_AB R108, R193, R192 ;  /* 0x000000c0c16c723e */ /* 0x004fe400000000ff */
        /* <DEDUP_REMOVED lines=8> */
[C---:B------:R-:W-:Y:S01]  /*b4b0*/  HMMA.16816.F32 R80, R116.reuse, R130, R80 ;  /* 0x000000827450723c */ /* 0x040fe20000001850 */
[----:B------:R-:W1:Y:S07]  /*b4c0*/  LDSM.16.MT88.4 R128, [R224+0x9c00] ;  /* 0x009c0000e080783b */ /* 0x000e6e0000004200 */
[-C--:B------:R-:W-:Y:S08]  /*b4d0*/  HMMA.16816.F32 R84, R116, R124.reuse, R84 ;  /* 0x0000007c7454723c */ /* 0x080ff00000001854 */
[C---:B------:R-:W-:Y:S08]  /*b4e0*/  HMMA.16816.F32 R88, R120.reuse, R124, R88 ;  /* 0x0000007c7858723c */ /* 0x040ff00000001858 */
[-C--:B------:R-:W-:Y:S08]  /*b4f0*/  HMMA.16816.F32 R92, R120, R126.reuse, R92 ;  /* 0x0000007e785c723c */ /* 0x080ff0000000185c */
[----:B------:R-:W-:Y:S08]  /*b500*/  HMMA.16816.F32 R96, R116, R126, R96 ;  /* 0x0000007e7460723c */ /* 0x000ff00000001860 */
[-C--:B-1----:R-:W-:Y:S01]  /*b510*/  HMMA.16816.F32 R120, R108, R128.reuse, R4 ;  /* 0x000000806c78723c */ /* 0x082fe20000001804 */
[----:B------:R-:W2:Y:S04]  /*b520*/  LDL.LU R4, [R1+0x20] ;  /* 0x0000200001047983 */ /* 0x000ea80000300800 */
[----:B------:R-:W3:Y:S01]  /*b530*/  LDL.LU R7, [R1+0x18] ;  /* 0x0000180001077983 */ /* 0x000ee20000300800 */
[----:B------:R-:W-:Y:S02]  /*b540*/  MOV R5, R151 ;  /* 0x0000009700057202 */ /* 0x000fe40000000f00 */
[C---:B------:R-:W-:Y:S01]  /*b550*/  HMMA.16816.F32 R116, R112.reuse, R128, R8 ;  /* 0x000000807074723c */ /* 0x040fe20000001808 */
[----:B------:R-:W4:Y:S03]  /*b560*/  LDL.LU R9, [R1+0x1c] ;  /* 0x00001c0001097983 */ /* 0x000f260000300800 */
[----:B------:R-:W-:Y:S01]  /*b570*/  MOV R6, R150 ;  /* 0x0000009600067202 */ /* 0x000fe20000000f00 */
[----:B------:R-:W5:Y:S01]  /*b580*/  LDL.LU R11, [R1+0x24] ;  /* 0x00002400010b7983 */ /* 0x000f620000300800 */
[----:B------:R-:W-:Y:S02]  /*b590*/  MOV R10, R148 ;  /* 0x00000094000a7202 */ /* 0x000fe40000000f00 */
[-C--:B------:R-:W-:Y:S03]  /*b5a0*/  HMMA.16816.F32 R124, R112, R130.reuse, R12 ;  /* 0x00000082707c723c */ /* 0x080fe6000000180c */
        /* <DEDUP_REMOVED lines=19> */
[----:B---3--:R-:W-:Y:S02]  /*b6e0*/  FFMA.FTZ R3, R3, R7, R6 ;  /* 0x0000000703037223 */ /* 0x008fe40000010006 */
[----:B------:R5:W1:Y:S01]  /*b6f0*/  LDSM.16.MT88.4 R4, [R2+0x2c00] ;  /* 0x002c00000204783b */ /* 0x000a620000004200 */
[----:B----4-:R-:W-:Y:S01]  /*b700*/  FFMA.FTZ R102, R102, R9, R8 ;  /* 0x0000000966667223 */ /* 0x010fe20000010008 */
[----:B------:R-:W-:Y:S03]  /*b710*/  FADD.FTZ R3, R214, R3 ;  /* 0x00000003d6037221 */ /* 0x000fe60000010000 */
[----:B------:R-:W-:Y:S01]  /*b720*/  FADD.FTZ R102, R221, R102 ;  /* 0x00000066dd667221 */ /* 0x000fe20000010000 */
[----:B------:R-:W-:Y:S04]  /*b730*/  FADD.FTZ R3, R223, R3 ;  /* 0x00000003df037221 */ /* 0x000fe80000010000 */
[----:B------:R-:W-:Y:S04]  /*b740*/  FADD.FTZ R3, R210, R3 ;  /* 0x00000003d2037221 */ /* 0x000fe80000010000 */
[----:B------:R-:W-:Y:S04]  /*b750*/  FADD.FTZ R3, R249, R3 ;  /* 0x00000003f9037221 */ /* 0x000fe80000010000 */
[----:B------:R-:W-:Y:S01]  /*b760*/  FADD.FTZ R3, R248, R3 ;  /* 0x00000003f8037221 */ /* 0x000fe20000010000 */
[----:B-----5:R-:W-:Y:S03]  /*b770*/  FFMA.FTZ R2, R0, R11, R10 ;  /* 0x0000000b00027223 */ /* 0x020fe6000001000a */
[----:B------:R-:W-:Y:S01]  /*b780*/  FADD.FTZ R3, R246, R3 ;  /* 0x00000003f6037221 */ /* 0x000fe20000010000 */
[----:B------:R-:W-:Y:S01]  /*b790*/  FADD.FTZ R0, R218, R101 ;  /* 0x00000065da007221 */ /* 0x000fe20000010000 */
[----:B------:R-:W-:Y:S01]  /*b7a0*/  MOV R101, R106 ;  /* 0x0000006a00657202 */ /* 0x000fe20000000f00 */
        /* <DEDUP_REMOVED lines=13> */
[-C--:B-1----:R-:W-:Y:S03]  /*b880*/  HMMA.16816.F32 R84, R108, R4.reuse, R84 ;  /* 0x000000046c54723c */ /* 0x082fe60000001854 */
[----:B------:R-:W-:Y:S01]  /*b890*/  FADD.FTZ R9, R244, R2 ;  /* 0x00000002f4097221 */ /* 0x000fe20000010000 */
[----:B------:R-:W-:Y:S01]  /*b8a0*/  FADD.FTZ R8, R217, R8 ;  /* 0x00000008d9087221 */ /* 0x000fe20000010000 */
[----:B------:R-:W-:Y:S03]  /*b8b0*/  FADD.FTZ R0, R250, R0 ;  /* 0x00000000fa007221 */ /* 0x000fe60000010000 */
[C---:B------:R-:W-:Y:S04]  /*b8c0*/  HMMA.16816.F32 R88, R112.reuse, R4, R88 ;  /* 0x000000047058723c */ /* 0x040fe80000001858 */
[----:B------:R-:W-:Y:S01]  /*b8d0*/  FADD.FTZ R2, R252, R8 ;  /* 0x00000008fc027221 */ /* 0x000fe20000010000 */
[----:B------:R-:W-:Y:S01]  /*b8e0*/  FADD.FTZ R8, R242, R9 ;  /* 0x00000009f2087221 */ /* 0x000fe20000010000 */
[----:B------:R-:W-:Y:S02]  /*b8f0*/  FADD.FTZ R0, R240, R0 ;  /* 0x00000000f0007221 */ /* 0x000fe40000010000 */
        /* <DEDUP_REMOVED lines=36> */
[----:B------:R1:W-:Y:S02]  /*bb40*/  STL [R1+0x1c], R5 ;  /* 0x00001c0501007387 */ /* 0x0003e40000100800 */
[----:B------:R-:W-:Y:S02]  /*bb50*/  IADD3 R0, PT, PT, R233, -0x1, RZ ;  /* 0xffffffffe9007810 */ /* 0x000fe40007ffe0ff */
[----:B------:R1:W-:Y:S01]  /*bb60*/  STL [R1+0x20], R4 ;  /* 0x0000200401007387 */ /* 0x0003e20000100800 */
[----:B------:R-:W-:Y:S02]  /*bb70*/  MOV R108, R104 ;  /* 0x00000068006c7202 */ /* 0x000fe40000000f00 */
[----:B------:R-:W-:Y:S01]  /*bb80*/  MOV R233, R0 ;  /* 0x0000000000e97202 */ /* 0x000fe20000000f00 */
[----:B------:R1:W-:Y:S01]  /*bb90*/  STL [R1+0x18], R3 ;  /* 0x0000180301007387 */ /* 0x0003e20000100800 */
[----:B------:R-:W-:Y:S03]  /*bba0*/  MOV R107, R105 ;  /* 0x00000069006b7202 */ /* 0x000fe60000000f00 */
[----:B------:R1:W-:Y:S01]  /*bbb0*/  STL [R1+0x24], R2 ;  /* 0x0000240201007387 */ /* 0x0003e20000100800 */
[----:B------:R-:W-:Y:S05]  /*bbc0*/  @P1 BRA `(.L_x_890) ;  /* 0xffffffbc00381947 */ /* 0x000fea000383ffff */
.L_x_889:
[----:B-1----:R-:W2:Y:S04]  /*bbd0*/  LDL.LU R3, [R1+0x18] ;  /* 0x0000180001037983 */ /* 0x002ea80000300800 */
[----:B------:R-:W3:Y:S04]  /*bbe0*/  LDL.LU R8, [R1+0x24] ;  /* 0x0000240001087983 */ /* 0x000ee80000300800 */
[----:B------:R-:W4:Y:S04]  /*bbf0*/  LDL.LU R7, [R1+0x1c] ;  /* 0x00001c0001077983 */ /* 0x000f280000300800 */
[----:B------:R-:W5:Y:S04]  /*bc00*/  LDL.LU R5, [R1+0x20] ;  /* 0x0000200001057983 */ /* 0x000f680000300800 */
[----:B------:R-:W5:Y:S04]  /*bc10*/  LDL.LU R6, [R1+0x2c] ;  /* 0x00002c0001067983 */ /* 0x000f680000300800 */
[----:B------:R-:W5:Y:S04]  /*bc20*/  LDL R56, [R1+0x4c] ;  /* 0x00004c0001387983 */ /* 0x000f680000100800 */
[----:B------:R-:W5:Y:S01]  /*bc30*/  LDL R55, [R1+0x50] ;  /* 0x0000500001377983 */ /* 0x000f620000100800 */
[----:B------:R-:W1:Y:S01]  /*bc40*/  S2UR UR4, SR_CTAID.Z ;  /* 0x00000000000479c3 */ /* 0x000e620000002700 */
[----:B------:R-:W-:-:S02]  /*bc50*/  LOP3.LUT P5, RZ, R230, 0x3, RZ, 0xc0, !PT ;  /* 0x00000003e6ff7812 */ /* 0x000fc400078ac0ff */
[----:B--2---:R-:W2:Y:S04]  /*bc60*/  SHFL.BFLY PT, R2, R3, 0x2, 0x1f ;  /* 0x0c401f0003027f89 */ /* 0x004ea800000e0000 */
[----:B---3--:R-:W3:Y:S04]  /*bc70*/  SHFL.BFLY PT, R0, R8, 0x2, 0x1f ;  /* 0x0c401f0008007f89 */ /* 0x008ee800000e0000 */
[----:B----4-:R-:W4:Y:S01]  /*bc80*/  SHFL.BFLY PT, R4, R7, 0x2, 0x1f ;  /* 0x0c401f0007047f89 */ /* 0x010f2200000e0000 */
[----:B--2---:R-:W-:-:S03]  /*bc90*/  FADD.FTZ R2, R2, R3 ;  /* 0x0000000302027221 */ /* 0x004fc60000010000 */
[----:B-----5:R-:W2:Y:S01]  /*bca0*/  SHFL.BFLY PT, R3, R5, 0x2, 0x1f ;  /* 0x0c401f0005037f89 */ /* 0x020ea200000e0000 */
[----:B---3--:R-:W-:-:S03]  /*bcb0*/  FADD.FTZ R0, R0, R8 ;  /* 0x0000000800007221 */ /* 0x008fc60000010000 */
[----:B------:R-:W3:Y:S01]  /*bcc0*/  SHFL.BFLY PT, R51, R2, 0x1, 0x1f ;  /* 0x0c201f0002337f89 */ /* 0x000ee200000e0000 */
[----:B----4-:R-:W-:-:S03]  /*bcd0*/  FADD.FTZ R4, R4, R7 ;  /* 0x0000000704047221 */ /* 0x010fc60000010000 */
[----:B------:R-:W4:Y:S04]  /*bce0*/  SHFL.BFLY PT, R52, R0, 0x1, 0x1f ;  /* 0x0c201f0000347f89 */ /* 0x000f2800000e0000 */
[----:B------:R-:W5:Y:S01]  /*bcf0*/  SHFL.BFLY PT, R53, R4, 0x1, 0x1f ;  /* 0x0c201f0004357f89 */ /* 0x000f6200000e0000 */
[----:B--2---:R-:W-:Y:S01]  /*bd00*/  FADD.FTZ R3, R3, R5 ;  /* 0x0000000503037221 */ /* 0x004fe20000010000 */
[----:B---3--:R-:W-:-:S04]  /*bd10*/  FADD.FTZ R51, R2, R51 ;  /* 0x0000003302337221 */ /* 0x008fc80000010000 */
[----:B------:R-:W2:Y:S01]  /*bd20*/  SHFL.BFLY PT, R54, R3, 0x1, 0x1f ;  /* 0x0c201f0003367f89 */ /* 0x000ea200000e0000 */
[----:B------:R-:W3:Y:S01]  /*bd30*/  MUFU.RCP R2, R51 ;  /* 0x0000003300027308 */ /* 0x000ee20000001000 */
[----:B----4-:R-:W-:Y:S01]  /*bd40*/  FADD.FTZ R52, R0, R52 ;  /* 0x0000003400347221 */ /* 0x010fe20000010000 */
[----:B------:R-:W-:Y:S02]  /*bd50*/  SHF.L.U32 R0, R230, 0x1, RZ ;  /* 0x00000001e6007819 */ /* 0x000fe400000006ff */
[----:B------:R-:W-:Y:S02]  /*bd60*/  FSETP.NE.FTZ.AND P2, PT, R51, RZ, PT ;  /* 0x000000ff3300720b */ /* 0x000fe40003f55000 */
[----:B------:R-:W-:Y:S02]  /*bd70*/  LOP3.LUT R227, R227, 0x6, R0, 0xf8, !PT ;  /* 0x00000006e3e37812 */ /* 0x000fe400078ef800 */
[----:B------:R-:W-:Y:S01]  /*bd80*/  LOP3.LUT R0, R6, 0xc0, RZ, 0xc0, !PT ;  /* 0x000000c006007812 */ /* 0x000fe200078ec0ff */
[----:B------:R-:W4:Y:S01]  /*bd90*/  MUFU.RCP R5, R52 ;  /* 0x0000003400057308 */ /* 0x000f220000001000 */
[----:B------:R-:W-:-:S02]  /*bda0*/  LOP3.LUT R227, R227, 0x20, R6, 0xf8, !PT ;  /* 0x00000020e3e37812 */ /* 0x000fc400078ef806 */
[----:B------:R-:W-:Y:S01]  /*bdb0*/  LOP3.LUT R6, R0, 0x18, R230, 0xf8, !PT ;  /* 0x0000001800067812 */ /* 0x000fe200078ef8e6 */
[----:B-----5:R-:W-:Y:S01]  /*bdc0*/  FADD.FTZ R53, R4, R53 ;  /* 0x0000003504357221 */ /* 0x020fe20000010000 */
[----:B---3--:R-:W-:Y:S01]  /*bdd0*/  FSEL R0, R2, 1, P2 ;  /* 0x3f80000002007808 */ /* 0x008fe20001000000 */
[----:B--2---:R-:W-:Y:S01]  /*bde0*/  FADD.FTZ R54, R3, R54 ;  /* 0x0000003603367221 */ /* 0x004fe20000010000 */
[----:B------:R-:W-:-:S03]  /*bdf0*/  LOP3.LUT R4, R227, R6, RZ, 0xfc, !PT ;  /* 0x00000006e3047212 */ /* 0x000fc600078efcff */
        /* <DEDUP_REMOVED lines=28> */
[----:B----4-:R-:W-:Y:S02]  /*bfc0*/  FSEL R3, R5, 1, P0 ;  /* 0x3f80000005037808 */ /* 0x010fe40000000000 */
[----:B------:R-:W-:Y:S02]  /*bfd0*/  FSETP.NE.FTZ.AND P3, PT, R54, RZ, PT ;  /* 0x000000ff3600720b */ /* 0x000fe40003f75000 */
[----:B--2---:R-:W-:Y:S01]  /*bfe0*/  FSEL R2, R2, 1, P1 ;  /* 0x3f80000002027808 */ /* 0x004fe20000800000 */
        /* <DEDUP_REMOVED lines=85> */
[----:B------:R-:W-:Y:S01]  /*c540*/  F2FP.F16.F32.PACK_AB R43, R43, R124 ;  /* 0x0000007c2b2b723e */ /* 0x000fe200000000ff */
[----:B--2---:R-:W2:Y:S01]  /*c550*/  LDC.U8 R5, c[0x0][0x549] ;  /* 0x00015240ff057b82 */ /* 0x004ea20000000000 */
[----:B------:R-:W-:Y:S02]  /*c560*/  LOP3.LUT R0, R225, 0x40, RZ, 0xc0, !PT ;  /* 0x00000040e1007812 */ /* 0x000fe400078ec0ff */
[----:B------:R-:W-:Y:S02]  /*c570*/  F2FP.F16.F32.PACK_AB R42, R42, R126 ;  /* 0x0000007e2a2a723e */ /* 0x000fe400000000ff */
[----:B------:R-:W-:-:S02]  /*c580*/  F2FP.F16.F32.PACK_AB R41, R41, R132 ;  /* 0x000000842929723e */ /* 0x000fc400000000ff */
[----:B------:R-:W-:Y:S02]  /*c590*/  F2FP.F16.F32.PACK_AB R40, R40, R134 ;  /* 0x000000862828723e */ /* 0x000fe400000000ff */
[----:B------:R-:W-:Y:S01]  /*c5a0*/  IADD3 R2, PT, PT, R4, -R0, RZ ;  /* 0x8000000004027210 */ /* 0x000fe20007ffe0ff */
[----:B------:R3:W-:Y:S01]  /*c5b0*/  STS [R3+0x10], R6 ;  /* 0x0000100603007388 */ /* 0x0007e20000000800 */
[----:B------:R-:W-:Y:S02]  /*c5c0*/  F2FP.F16.F32.PACK_AB R37, R37, R144 ;  /* 0x000000902525723e */ /* 0x000fe400000000ff */
[----:B------:R-:W-:Y:S02]  /*c5d0*/  F2FP.F16.F32.PACK_AB R36, R36, R146 ;  /* 0x000000922424723e */ /* 0x000fe400000000ff */
[----:B------:R-:W-:Y:S01]  /*c5e0*/  IADD3 R0, PT, PT, R3, -R0, RZ ;  /* 0x8000000003007210 */ /* 0x000fe20007ffe0ff */
        /* <DEDUP_REMOVED lines=14> */
[----:B---3--:R-:W3:Y:S02]  /*c6d0*/  @P0 LDC R6, c[0x0][0x458] ;  /* 0x00011600ff060b82 */ /* 0x008ee40000000800 */
[----:B------:R-:W-:Y:S01]  /*c6e0*/  STS [R2+0x220], R40 ;  /* 0x0002202802007388 */ /* 0x000fe20000000800 */
[----:B------:R-:W-:Y:S02]  /*c6f0*/  F2FP.F16.F32.PACK_AB R30, R30, R154 ;  /* 0x0000009a1e1e723e */ /* 0x000fe400000000ff */
[----:B--2---:R-:W-:Y:S01]  /*c700*/  ISETP.NE.AND P4, PT, R5, RZ, PT ;  /* 0x000000ff0500720c */ /* 0x004fe20003f85270 */
[----:B------:R-:W-:Y:S01]  /*c710*/  STS [R0+0x30], R37 ;  /* 0x0000302500007388 */ /* 0x000fe20000000800 */
[----:B------:R-:W-:Y:S01]  /*c720*/  F2FP.F16.F32.PACK_AB R27, R27, R156 ;  /* 0x0000009c1b1b723e */ /* 0x000fe200000000ff */
[----:B------:R-:W2:Y:S01]  /*c730*/  @P0 MUFU.LG2 R5, R52 ;  /* 0x0000003400050308 */ /* 0x000ea20000000c00 */
[----:B------:R-:W-:Y:S01]  /*c740*/  F2FP.F16.F32.PACK_AB R26, R26, R158 ;  /* 0x0000009e1a1a723e */ /* 0x000fe200000000ff */
[----:B------:R-:W-:Y:S01]  /*c750*/  STS [R0+0x230], R36 ;  /* 0x0002302400007388 */ /* 0x000fe20000000800 */
[----:B------:R-:W-:Y:S01]  /*c760*/  F2FP.F16.F32.PACK_AB R25, R25, R164 ;  /* 0x000000a41919723e */ /* 0x000fe200000000ff */
[----:B----4-:R-:W4:Y:S01]  /*c770*/  @P2 LDC R7, c[0x0][0x458] ;  /* 0x00011600ff072b82 */ /* 0x010f220000000800 */
        /* <DEDUP_REMOVED lines=35> */
[----:B------:R5:W-:Y:S01]  /*c9b0*/  STS [R2+0x3220], R22 ;  /* 0x0032201602007388 */ /* 0x000be20000000800 */
[----:B------:R-:W-:Y:S02]  /*c9c0*/  F2FP.F16.F32.PACK_AB R47, R47, R98 ;  /* 0x000000622f2f723e */ /* 0x000fe400000000ff */
[----:B------:R-:W-:Y:S01]  /*c9d0*/  ISETP.NE.AND P6, PT, R56, -0x1, PT ;  /* 0xffffffff3800780c */ /* 0x000fe20003fc5270 */
        /* <DEDUP_REMOVED lines=9> */
[----:B------:R2:W-:Y:S01]  /*ca70*/  STS [R3+0x4210], R12 ;  /* 0x0042100c03007388 */ /* 0x0005e20000000800 */
[----:B-----5:R-:W5:Y:S03]  /*ca80*/  LDC R22, c[0x0][0x434] ;  /* 0x00010d00ff167b82 */ /* 0x020f660000000800 */
[----:B------:R3:W-:Y:S04]  /*ca90*/  STS [R4+0x5000], R15 ;  /* 0x0050000f04007388 */ /* 0x0007e80000000800 */
[----:B------:R-:W-:Y:S04]  /*caa0*/  STS [R4+0x5200], R14 ;  /* 0x0052000e04007388 */ /* 0x000fe80000000800 */
[----:B------:R-:W-:Y:S01]  /*cab0*/  STS [R3+0x5010], R11 ;  /* 0x0050100b03007388 */ /* 0x000fe20000000800 */
[----:B------:R-:W5:Y:S03]  /*cac0*/  LDC R8, c[0x0][0x434] ;  /* 0x00010d00ff087b82 */ /* 0x000f660000000800 */
[----:B------:R4:W-:Y:S04]  /*cad0*/  STS [R3+0x5210], R10 ;  /* 0x0052100a03007388 */ /* 0x0009e80000000800 */
[----:B------:R4:W-:Y:S01]  /*cae0*/  STS [R2+0x4020], R9 ;  /* 0x0040200902007388 */ /* 0x0009e20000000800 */
[----:B-1----:R-:W5:Y:S03]  /*caf0*/  @P4 LDC R16, c[0x0][0x430] ;  /* 0x00010c00ff104b82 */ /* 0x002f660000000800 */
[----:B------:R-:W-:Y:S04]  /*cb00*/  STS [R2+0x4220], R44 ;  /* 0x0042202c02007388 */ /* 0x000fe80000000800 */
[----:B------:R-:W-:Y:S01]  /*cb10*/  STS [R0+0x4030], R48 ;  /* 0x0040303000007388 */ /* 0x000fe20000000800 */
[----:B------:R-:W-:Y:S01]  /*cb20*/  MOV R21, 0x7f800000 ;  /* 0x7f80000000157802 */ /* 0x000fe20000000f00 */
[----:B--2---:R-:W1:Y:S02]  /*cb30*/  @P6 LDC.64 R12, c[0x0][0x408] ;  /* 0x00010200ff0c6b82 */ /* 0x004e640000000a00 */
[----:B------:R-:W-:Y:S04]  /*cb40*/  STS [R0+0x4230], R47 ;  /* 0x0042302f00007388 */ /* 0x000fe80000000800 */
[----:B------:R-:W-:Y:S02]  /*cb50*/  STS [R2+0x5020], R50 ;  /* 0x0050203202007388 */ /* 0x000fe40000000800 */
[----:B---3--:R-:W2:Y:S02]  /*cb60*/  @P3 LDC R15, c[0x0][0x458] ;  /* 0x00011600ff0f3b82 */ /* 0x008ea40000000800 */
[----:B------:R-:W-:Y:S01]  /*cb70*/  STS [R2+0x5220], R49 ;  /* 0x0052203102007388 */ /* 0x000fe20000000800 */
[----:B----4-:R-:W3:Y:S03]  /*cb80*/  @P2 MUFU.LG2 R3, R51 ;  /* 0x0000003300032308 */ /* 0x010ee60000000c00 */
[----:B------:R-:W-:Y:S02]  /*cb90*/  STS [R0+0x5030], R46 ;  /* 0x0050302e00007388 */ /* 0x000fe40000000800 */
[----:B------:R-:W4:Y:S02]  /*cba0*/  @!P6 LDC.64 R10, c[0x0][0x400] ;  /* 0x00010000ff0aeb82 */ /* 0x000f240000000a00 */
[----:B------:R3:W-:Y:S01]  /*cbb0*/  STS [R0+0x5230], R45 ;  /* 0x0052302d00007388 */ /* 0x0007e20000000800 */
[----:B------:R-:W5:Y:S05]  /*cbc0*/  @P1 MUFU.LG2 R4, R53 ;  /* 0x0000003500041308 */ /* 0x000f6a0000000c00 */
[----:B------:R-:W1:Y:S08]  /*cbd0*/  @P1 LDC R9, c[0x0][0x458] ;  /* 0x00011600ff091b82 */ /* 0x000e700000000800 */
[----:B------:R-:W1:Y:S01]  /*cbe0*/  LDC.U8 R17, c[0x0][0x548] ;  /* 0x00015200ff117b82 */ /* 0x000e620000000000 */
[----:B---3--:R-:W-:-:S04]  /*cbf0*/  @P0 FMUL.FTZ R0, R5, 0.69314718246459960938 ;  /* 0x3f31721805000820 */ /* 0x008fc80000410000 */
[----:B------:R-:W-:-:S03]  /*cc00*/  @P0 FFMA.FTZ R21, R104, R6, R0 ;  /* 0x0000000668150223 */ /* 0x000fc60000010000 */
[----:B------:R-:W3:Y:S01]  /*cc10*/  @P4 LDC R6, c[0x0][0x430] ;  /* 0x00010c00ff064b82 */ /* 0x000ee20000000800 */
[----:B------:R1:W1:Y:S01]  /*cc20*/  @P3 MUFU.LG2 R14, R54 ;  /* 0x00000036000e3308 */ /* 0x0002620000000c00 */
[----:B------:R-:W-:Y:S01]  /*cc30*/  SHF.R.U32.HI R25, RZ, 0x2, R230 ;  /* 0x00000002ff197819 */ /* 0x000fe200000116e6 */
[----:B------:R-:W-:Y:S01]  /*cc40*/  @P2 FMUL.FTZ R2, R3, 0.69314718246459960938 ;  /* 0x3f31721803022820 */ /* 0x000fe20000410000 */
[----:B------:R-:W-:Y:S02]  /*cc50*/  MOV R24, 0x7f800000 ;  /* 0x7f80000000187802 */ /* 0x000fe40000000f00 */
[----:B------:R-:W-:Y:S01]  /*cc60*/  IADD3 R3, PT, PT, R25, 0x20, RZ ;  /* 0x0000002019037810 */ /* 0x000fe20007ffe0ff */
[----:B------:R-:W-:Y:S01]  /*cc70*/  @P2 FFMA.FTZ R24, R105, R7, R2 ;  /* 0x0000000769182223 */ /* 0x000fe20000010002 */
[----:B-----5:R-:W-:Y:S01]  /*cc80*/  @P4 IMAD R8, R16, R22, RZ ;  /* 0x0000001610084224 */ /* 0x020fe200078e02ff */
[----:B------:R-:W-:Y:S01]  /*cc90*/  MOV R20, 0x7f800000 ;  /* 0x7f80000000147802 */ /* 0x000fe20000000f00 */
[----:B------:R-:W-:Y:S01]  /*cca0*/  @P1 FMUL.FTZ R0, R4, 0.69314718246459960938 ;  /* 0x3f31721804001820 */ /* 0x000fe20000410000 */
[----:B------:R-:W-:-:S02]  /*ccb0*/  ISETP.GE.AND P2, PT, R3, R55, PT ;  /* 0x000000370300720c */ /* 0x000fc40003f46270 */
[----:B------:R-:W-:Y:S01]  /*ccc0*/  @P4 MOV R7, 0x1 ;  /* 0x0000000100074802 */ /* 0x000fe20000000f00 */
[----:B--2-4-:R-:W-:Y:S10]  /*ccd0*/  @P4 BRA `(.L_x_893) ;  /* 0x0000000000204947 */ /* 0x014ff40003800000 */
[----:B-1----:R-:W-:Y:S01]  /*cce0*/  ISETP.NE.AND P0, PT, R17, RZ, PT ;  /* 0x000000ff1100720c */ /* 0x002fe20003f05270 */
[----:B------:R-:W1:-:S12]  /*ccf0*/  LDC R2, c[0x0][0x3e0] ;  /* 0x0000f800ff027b82 */ /* 0x000e580000000800 */
[----:B------:R-:W1:Y:S01]  /*cd00*/  @P0 LDC R7, c[0x0][0x454] ;  /* 0x00011500ff070b82 */ /* 0x000e620000000800 */
[----:B---3--:R-:W-:Y:S02]  /*cd10*/  @P0 MOV R6, 0x1 ;  /* 0x0000000100060802 */ /* 0x008fe40000000f00 */
[----:B------:R-:W-:-:S05]  /*cd20*/  @!P0 MOV R6, 0x1 ;  /* 0x0000000100068802 */ /* 0x000fca0000000f00 */
[----:B------:R-:W2:Y:S01]  /*cd30*/  @P0 LDC R8, c[0x0][0x454] ;  /* 0x00011500ff080b82 */ /* 0x000ea20000000800 */
[-C--:B-1----:R-:W-:Y:S02]  /*cd40*/  @P0 IMAD R7, R7, R2.reuse, RZ ;  /* 0x0000000207070224 */ /* 0x082fe400078e02ff */
[----:B------:R-:W-:-:S07]  /*cd50*/  @!P0 IMAD R7, R22, R2, RZ ;  /* 0x0000000216078224 */ /* 0x000fce00078e02ff */
.L_x_893:
[----:B------:R-:W4:Y:S01]  /*cd60*/  LDL R2, [R1+0x8] ;  /* 0x0000080001027983 */ /* 0x000f220000100800 */
[----:B------:R-:W-:Y:S01]  /*cd70*/  ISETP.NE.AND P0, PT, R56, -0x1, PT ;  /* 0xffffffff3800780c */ /* 0x000fe20003f05270 */
[----:B------:R-:W5:Y:S08]  /*cd80*/  LDC.64 R18, c[0x0][0x410] ;  /* 0x00010400ff127b82 */ /* 0x000f700000000a00 */
[----:B------:R-:W-:Y:S01]  /*cd90*/  BAR.SYNC.DEFER_BLOCKING 0x0 ;  /* 0x0000000000007b1d */ /* 0x000fe20000010000 */
[----:B-1----:R-:W-:Y:S01]  /*cda0*/  ISETP.NE.AND P4, PT, R17, RZ, !P4 ;  /* 0x000000ff1100720c */ /* 0x002fe20006785270 */
[----:B------:R-:W-:Y:S01]  /*cdb0*/  @P1 FFMA.FTZ R20, R106, R9, R0 ;  /* 0x000000096a141223 */ /* 0x000fe20000010000 */
[----:B------:R-:W-:-:S02]  /*cdc0*/  IADD3 R0, PT, PT, R25, 0x40, RZ ;  /* 0x0000004019007810 */ /* 0x000fc40007ffe0ff */
[----:B------:R-:W-:Y:S01]  /*cdd0*/  MOV R16, 0x7f800000 ;  /* 0x7f80000000107802 */ /* 0x000fe20000000f00 */
[----:B------:R-:W-:Y:S01]  /*cde0*/  BSSY.RECONVERGENT B0, `(.L_x_894) ;  /* 0x000004a000007945 */ /* 0x000fe20003800200 */
[----:B------:R-:W-:Y:S01]  /*cdf0*/  ISETP.GE.AND P1, PT, R0, R55, PT ;  /* 0x000000370000720c */ /* 0x000fe20003f26270 */
[----:B------:R-:W1:Y:S01]  /*ce00*/  S2R R27, SR_CTAID.Y ;  /* 0x00000000001b7919 */ /* 0x000e620000002600 */
[----:B--2---:R-:W-:Y:S01]  /*ce10*/  IMAD R0, R8, UR4, RZ ;  /* 0x0000000408007c24 */ /* 0x004fe2000f8e02ff */
[----:B------:R-:W2:Y:S01]  /*ce20*/  S2R R23, SR_CTAID.X ;  /* 0x0000000000177919 */ /* 0x000ea20000002500 */
[----:B------:R1:W3:Y:S02]  /*ce30*/  LDS.128 R28, [R232+0x1800] ;  /* 0x00180000e81c7984 */ /* 0x0002e40000000c00 */
[----:B-1----:R-:W-:-:S04]  /*ce40*/  @!P6 IMAD.WIDE.U32 R4, R27, R10, RZ ;  /* 0x0000000a1b04e225 */ /* 0x002fc800078e00ff */
[----:B------:R-:W-:Y:S01]  /*ce50*/  @!P6 IMAD R9, R27, R11, R5 ;  /* 0x0000000b1b09e224 */ /* 0x000fe200078e0205 */
[----:B--2---:R-:W-:Y:S01]  /*ce60*/  SHF.L.U32 R23, R23, 0x7, RZ ;  /* 0x0000000717177819 */ /* 0x004fe200000006ff */
[----:B------:R-:W-:Y:S02]  /*ce70*/  @!P4 IMAD R0, R27, R7, R0 ;  /* 0x000000071b00c224 */ /* 0x000fe400078e0200 */
[----:B----4-:R-:W-:Y:S02]  /*ce80*/  IMAD.MOV.U32 R26, RZ, RZ, R2 ;  /* 0x000000ffff1a7224 */ /* 0x010fe400078e0002 */
[----:B------:R-:W-:-:S04]  /*ce90*/  @P6 IMAD.WIDE.U32 R2, R56, R12, RZ ;  /* 0x0000000c38026225 */ /* 0x000fc800078e00ff */
[----:B------:R-:W-:Y:S02]  /*cea0*/  @P6 IMAD.MOV.U32 R4, RZ, RZ, R2 ;  /* 0x000000ffff046224 */ /* 0x000fe400078e0002 */
[----:B------:R-:W-:Y:S01]  /*ceb0*/  @P3 FMUL.FTZ R2, R14, 0.69314718246459960938 ;  /* 0x3f3172180e023820 */ /* 0x000fe20000410000 */
[----:B------:R-:W-:Y:S02]  /*cec0*/  @P6 IMAD R9, R56, R13, R3 ;  /* 0x0000000d38096224 */ /* 0x000fe400078e0203 */
[----:B------:R-:W-:Y:S02]  /*ced0*/  @!P0 IMAD R56, R27, R22, RZ ;  /* 0x000000161b388224 */ /* 0x000fe400078e02ff */
[----:B------:R-:W-:Y:S01]  /*cee0*/  @P3 FFMA.FTZ R16, R103, R15, R2 ;  /* 0x0000000f67103223 */ /* 0x000fe20000010002 */
[----:B------:R-:W-:Y:S01]  /*cef0*/  VIADD R3, R25, 0x60 ;  /* 0x0000006019037836 */ /* 0x000fe20000000000 */
[----:B------:R-:W-:Y:S01]  /*cf00*/  IADD3 R2, P6, PT, R26, R4, RZ ;  /* 0x000000041a027210 */ /* 0x000fe20007fde0ff */
[----:B---3--:R-:W-:Y:S01]  /*cf10*/  IMAD R4, R23, R6, RZ ;  /* 0x0000000617047224 */ /* 0x008fe200078e02ff */
[----:B------:R-:W-:Y:S01]  /*cf20*/  SHF.R.S32.HI R5, RZ, 0x1f, R56 ;  /* 0x0000001fff057819 */ /* 0x000fe20000011438 */
[----:B------:R1:W-:Y:S01]  /*cf30*/  @!P0 STL [R1+0x4c], R56 ;  /* 0x00004c3801008387 */ /* 0x0003e20000100800 */
[----:B------:R-:W-:-:S02]  /*cf40*/  SEL R7, R56, RZ, P4 ;  /* 0x000000ff38077207 */ /* 0x000fc40002000000 */
[----:B------:R-:W-:Y:S01]  /*cf50*/  ISETP.GE.AND P0, PT, R3, R55, PT ;  /* 0x000000370300720c */ /* 0x000fe20003f06270 */
[----:B------:R-:W-:Y:S01]  /*cf60*/  IMAD.X R3, RZ, RZ, R9, P6 ;  /* 0x000000ffff037224 */ /* 0x000fe200030e0609 */
[----:B------:R-:W-:Y:S02]  /*cf70*/  SEL R8, R5, RZ, P4 ;  /* 0x000000ff05087207 */ /* 0x000fe40002000000 */
[----:B------:R-:W-:Y:S01]  /*cf80*/  IADD3 R5, P6, P4, R4, R7, R0 ;  /* 0x0000000704057210 */ /* 0x000fe20007cde000 */
[----:B-----5:R-:W-:Y:S01]  /*cf90*/  IMAD.WIDE.U32 R22, R18, UR4, R2 ;  /* 0x0000000412167c25 */ /* 0x020fe2000f8e0002 */
[----:B------:R-:W-:Y:S02]  /*cfa0*/  SHF.R.S32.HI R4, RZ, 0x1f, R4 ;  /* 0x0000001fff047819 */ /* 0x000fe40000011404 */
[----:B------:R-:W-:Y:S02]  /*cfb0*/  SHF.R.S32.HI R0, RZ, 0x1f, R0 ;  /* 0x0000001fff007819 */ /* 0x000fe40000011400 */
[----:B------:R-:W-:-:S02]  /*cfc0*/  ISETP.GE.AND P3, PT, R25, R55, PT ;  /* 0x000000371900720c */ /* 0x000fc40003f66270 */
[----:B------:R-:W-:Y:S01]  /*cfd0*/  IADD3.X R3, PT, PT, R4, R8, R0, P6, P4 ;  /* 0x0000000804037210 */ /* 0x000fe200037e8400 */
[----:B------:R-:W-:Y:S10]  /*cfe0*/  @P5 BRA `(.L_x_895) ;  /* 0x0000000000a45947 */ /* 0x000ff40003800000 */
        /* <DEDUP_REMOVED lines=23> */
[----:B------:R-:W2:Y:S02]  /*d160*/  @!P1 LDC.64 R2, c[0x0][0x420] ;  /* 0x00010800ff029b82 */ /* 0x000ea40000000a00 */
[----:B--2---:R-:W-:-:S04]  /*d170*/  @!P1 LEA R8, P4, R7, R2, 0x2 ;  /* 0x0000000207089211 */ /* 0x004fc800078810ff */
[----:B------:R-:W-:Y:S02]  /*d180*/  @!P1 LEA.HI.X R9, R7, R3, R9, 0x2, P4 ;  /* 0x0000000307099211 */ /* 0x000fe400020f1409 */
[----:B------:R-:W2:Y:S03]  /*d190*/  @!P0 LDC.64 R2, c[0x0][0x420] ;  /* 0x00010800ff028b82 */ /* 0x000ea60000000a00 */
[----:B------:R3:W-:Y:S01]  /*d1a0*/  @!P1 STG.E desc[UR16][R8.64], R24 ;  /* 0x0000001808009986 */ /* 0x0007e2000c101910 */
[----:B------:R-:W-:Y:S02]  /*d1b0*/  ISETP.NE.AND P1, PT, R17, RZ, PT ;  /* 0x000000ff1100720c */ /* 0x000fe40003f25270 */
        /* <DEDUP_REMOVED lines=9> */
[----:B--2---:R-:W-:-:S04]  /*d250*/  @!P5 LEA R2, P4, R11, R2, 0x2 ;  /* 0x000000020b02d211 */ /* 0x004fc800078810ff */
[----:B------:R-:W-:-:S05]  /*d260*/  @!P5 LEA.HI.X R3, R11, R3, R0, 0x2, P4 ;  /* 0x000000030b03d211 */ /* 0x000fca00020f1400 */
[----:B------:R3:W-:Y:S04]  /*d270*/  @!P5 STG.E desc[UR16][R2.64], R16 ;  /* 0x000000100200d986 */ /* 0x0007e8000c101910 */
.L_x_895:
[----:B------:R-:W-:Y:S05]  /*d280*/  BSYNC.RECONVERGENT B0 ;  /* 0x0000000000007941 */ /* 0x000fea0003800200 */
.L_x_894:
[----:B---3--:R-:W2:Y:S04]  /*d290*/  LDL R2, [R1+0x28] ;  /* 0x0000280001027983 */ /* 0x008ea80000100800 */
[----:B------:R-:W3:Y:S04]  /*d2a0*/  LDL R0, [R1+0x38] ;  /* 0x0000380001007983 */ /* 0x000ee80000100800 */
[----:B------:R4:W5:Y:S04]  /*d2b0*/  LDL R27, [R1+0x54] ;  /* 0x00005400011b7983 */ /* 0x0009680000100800 */
[----:B------:R4:W5:Y:S01]  /*d2c0*/  LDL R25, [R1+0x58] ;  /* 0x0000580001197983 */ /* 0x0009620000100800 */
[----:B------:R-:W-:Y:S01]  /*d2d0*/  IMAD R7, R19, UR4, R23 ;  /* 0x0000000413077c24 */ /* 0x000fe2000f8e0217 */
[----:B------:R-:W-:Y:S02]  /*d2e0*/  BSSY.RECONVERGENT B0, `(.L_x_896) ;  /* 0x0000017000007945 */ /* 0x000fe40003800200 */
[----:B------:R4:W1:Y:S04]  /*d2f0*/  LDS.128 R16, [R232] ;  /* 0x00000000e8107984 */ /* 0x0008680000000c00 */
[----:B------:R4:W1:Y:S04]  /*d300*/  LDS.128 R12, [R232+0x2000] ;  /* 0x00200000e80c7984 */ /* 0x0008680000000c00 */
[----:B------:R4:W1:Y:S01]  /*d310*/  LDS.128 R8, [R232+0x4000] ;  /* 0x00400000e8087984 */ /* 0x0008620000000c00 */
[----:B--2---:R-:W-:-:S02]  /*d320*/  MOV R24, R2 ;  /* 0x0000000200187202 */ /* 0x004fc40000000f00 */
[----:B---3--:R-:W-:Y:S01]  /*d330*/  MOV R21, R0 ;  /* 0x0000000000157202 */ /* 0x008fe20000000f00 */
[----:B-1--4-:R-:W-:Y:S06]  /*d340*/  @P3 BRA `(.L_x_897) ;  /* 0x0000000000403947 */ /* 0x012fec0003800000 */
[----:B------:R-:W1:Y:S01]  /*d350*/  LDCU.64 UR6, c[0x0][0x408] ;  /* 0x00008100ff0677ac */ /* 0x000e620008000a00 */
[----:B------:R-:W-:Y:S01]  /*d360*/  IMAD.MOV.U32 R6, RZ, RZ, R22 ;  /* 0x000000ffff067224 */ /* 0x000fe200078e0016 */
[----:B------:R-:W2:Y:S01]  /*d370*/  LDCU UR8, c[0x0][0x440] ;  /* 0x00008800ff0877ac */ /* 0x000ea20008000800 */
[----:B------:R-:W3:Y:S01]  /*d380*/  LDCU.64 UR4, c[0x0][0x3f0] ;  /* 0x00007e00ff0477ac */ /* 0x000ee20008000a00 */
[----:B-1---5:R-:W-:Y:S02]  /*d390*/  IMAD R0, R25, UR6, RZ ;  /* 0x0000000619007c24 */ /* 0x022fe4000f8e02ff */
        /* <DEDUP_REMOVED lines=9> */
[----:B------:R1:W-:Y:S04]  /*d430*/  @!P4 STG.E.128 desc[UR16][R2.64+0x40], R12 ;  /* 0x0000400c0200c986 */ /* 0x0003e8000c101d10 */
[----:B------:R1:W-:Y:S02]  /*d440*/  @!P3 STG.E.128 desc[UR16][R2.64+0x80], R8 ;  /* 0x000080080200b986 */ /* 0x0003e4000c101d10 */
.L_x_897:
[----:B------:R-:W-:Y:S05]  /*d450*/  BSYNC.RECONVERGENT B0 ;  /* 0x0000000000007941 */ /* 0x000fea0003800200 */
.L_x_896:
[----:B-1----:R1:W2:Y:S01]  /*d460*/  LDS.128 R16, [R232+0x800] ;  /* 0x00080000e8107984 */ /* 0x0022a20000000c00 */
[----:B------:R-:W-:Y:S03]  /*d470*/  BSSY.RECONVERGENT B0, `(.L_x_898) ;  /* 0x0000017000007945 */ /* 0x000fe60003800200 */
[----:B------:R1:W3:Y:S04]  /*d480*/  LDS.128 R12, [R232+0x2800] ;  /* 0x00280000e80c7984 */ /* 0x0002e80000000c00 */
[----:B------:R1:W4:Y:S01]  /*d490*/  LDS.128 R8, [R232+0x4800] ;  /* 0x00480000e8087984 */ /* 0x0003220000000c00 */
        /* <DEDUP_REMOVED lines=20> */
.L_x_899:
[----:B------:R-:W-:Y:S05]  /*d5e0*/  BSYNC.RECONVERGENT B0 ;  /* 0x0000000000007941 */ /* 0x000fea0003800200 */
.L_x_898:
        /* <DEDUP_REMOVED lines=24> */
.L_x_901:
[----:B------:R-:W-:Y:S05]  /*d770*/  BSYNC.RECONVERGENT B0 ;  /* 0x0000000000007941 */ /* 0x000fea0003800200 */
.L_x_900:
        /* <DEDUP_REMOVED lines=24> */
.L_x_902:
        /* <DEDUP_REMOVED lines=16> */
.L_x_1364:


//--------------------- .text._ZN5flash16flash_fwd_kernelI23Flash_fwd_kernel_traitsILi96ELi128ELi64ELi4ELb0ELb0EN7cutlass6half_tE19Flash_kernel_traitsILi96ELi128ELi64ELi4ES3_EELb1ELb0ELb1ELb0ELb0ELb1ELb0ELb0EEEvNS_16Flash_fwd_paramsE --------------------------
	.section	.text._ZN5flash16flash_fwd_kernelI23Flash_fwd_kernel_traitsILi96ELi128ELi64ELi4ELb0ELb0EN7cutlass6half_tE19Flash_kernel_traitsILi96ELi128ELi64ELi4ES3_EELb1ELb0ELb1ELb0ELb0ELb1ELb0ELb0EEEvNS_16Flash_fwd_paramsE,"ax",@progbits
	.align	128
        .global         _ZN5flash16flash_fwd_kernelI23Flash_fwd_kernel_traitsILi96ELi128ELi64ELi4ELb0ELb0EN7cutlass6half_tE19Flash_kernel_traitsILi96ELi128ELi64ELi4ES3_EELb1ELb0ELb1ELb0ELb0ELb1ELb0ELb0EEEvNS_16Flash_fwd_paramsE
        .type           _ZN5flash16flash_fwd_kernelI23Flash_fwd_kernel_traitsILi96ELi128ELi64ELi4ELb0ELb0EN7cutlass6half_tE19Flash_kernel_traitsILi96ELi128ELi64ELi4ES3_EELb1ELb0ELb1ELb0ELb0ELb1ELb0ELb0EEEvNS_16Flash_fwd_paramsE,@function
        .size           _ZN5flash16flash_fwd_kernelI23Flash_fwd_kernel_traitsILi96ELi128ELi64ELi4ELb0ELb0EN7cutlass6half_tE19Flash_kernel_traitsILi96ELi128ELi64ELi4ES3_EELb1ELb0ELb1ELb0ELb0ELb1ELb0ELb0EEEvNS_16Flash_fwd_paramsE,(.L_x_1365 - _ZN5flash16flash_fwd_kernelI23Flash_fwd_kernel_traitsILi96ELi128ELi64ELi4ELb0ELb0EN7cutlass6half_tE19Flash_kernel_traitsILi96ELi128ELi64ELi4ES3_EELb1ELb0ELb1ELb0ELb0ELb1ELb0ELb0EEEvNS_16Flash_fwd_paramsE)
        .other          _ZN5flash16flash_fwd_kernelI23Flash_fwd_kernel_traitsILi96ELi128ELi64ELi4ELb0ELb0EN7cutlass6half_tE19Flash_kernel_traitsILi96ELi128ELi64ELi4ES3_EELb1ELb0ELb1ELb0ELb0ELb1ELb0ELb0EEEvNS_16Flash_fwd_paramsE,@"STO_CUDA_ENTRY STV_DEFAULT"
_ZN5flash16flash_fwd_kernelI23Flash_fwd_kernel_traitsILi96ELi128ELi64ELi4ELb0ELb0EN7cutlass6half_tE19Flash_kernel_traitsILi96ELi128ELi64ELi4ES3_EELb1ELb0ELb1ELb0ELb0ELb1ELb0ELb0EEEvNS_16Flash_fwd_paramsE:
.text._ZN5flash16flash_fwd_kernelI23Flash_fwd_kernel_traitsILi96ELi128ELi64ELi4ELb0ELb0EN7cutlass6half_tE19Flash_kernel_traitsILi96ELi128ELi64ELi4ES3_EELb1ELb0ELb1ELb0ELb0ELb1ELb0ELb0EEEvNS_16Flash_fwd_paramsE:
[----:B------:R-:W1:Y:S01]  /*0000*/  LDC R1, c[0x0][0x37c] ;  /* 0x0000df00ff017b82 */ /* 0x000e620000000800 */
[----:B------:R-:W2:Y:S07]  /*0010*/  LDCU.U8 UR4, c[0x0][0x524] ;  /* 0x0000a480ff0477ac */ /* 0x000eae0008000000 */
[----:B------:R-:W3:Y:S01]  /*0020*/  LDC R160, c[0x0][0x518] ;  /* 0x00014600ffa07b82 */ /* 0x000ee20000000800 */
[----:B-1----:R-:W-:Y:S01]  /*0030*/  VIADD R1, R1, 0xffffff90 ;  /* 0xffffff9001017836 */ /* 0x002fe20000000000 */
[----:B------:R-:W1:Y:S01]  /*0040*/  LDCU.64 UR28, c[0x0][0x510] ;  /* 0x0000a200ff1c77ac */ /* 0x000e620008000a00 */
[----:B------:R-:W4:Y:S05]  /*0050*/  LDCU.64 UR24, c[0x0][0x358] ;  /* 0x00006b00ff1877ac */ /* 0x000f2a0008000a00 */
[----:B------:R-:W3:Y:S01]  /*0060*/  LDC R161, c[0x0][0x51c] ;  /* 0x00014700ffa17b82 */ /* 0x000ee20000000800 */
[----:B------:R-:W3:Y:S01]  /*0070*/  S2R R220, SR_TID.X ;  /* 0x0000000000dc7919 */ /* 0x000ee20000002100 */
[----:B------:R-:W3:Y:S01]  /*0080*/  LDCU.64 UR10, c[0x0][0x460] ;  /* 0x00008c00ff0a77ac */ /* 0x000ee20008000a00 */
[----:B------:R-:W3:Y:S01]  /*0090*/  LDCU.64 UR8, c[0x0][0x470] ;  /* 0x00008e00ff0877ac */ /* 0x000ee20008000a00 */
[----:B--2---:R-:W-:-:S04]  /*00a0*/  ISETP.NE.AND P1, PT, RZ, UR4, PT ;  /* 0x00000004ff007c0c */ /* 0x004fc8000bf25270 */
[----:B------:R-:W-:Y:S01]  /*00b0*/  S2UR UR23, SR_CTAID.X ;  /* 0x00000000001779c3 */ /* 0x000fe20000002500 */
[----:B------:R-:W2:Y:S01]  /*00c0*/  LDCU.64 UR14, c[0x0][0x460] ;  /* 0x00008c00ff0e77ac */ /* 0x000ea20008000a00 */
[----:B-1----:R-:W-:Y:S02]  /*00d0*/  IMAD.U32 R2, RZ, RZ, UR28 ;  /* 0x0000001cff027e24 */ /* 0x002fe4000f8e00ff */
[----:B------:R-:W-:-:S04]  /*00e0*/  IMAD.U32 R3, RZ, RZ, UR29 ;  /* 0x0000001dff037e24 */ /* 0x000fc8000f8e00ff */
[----:B------:R-:W-:Y:S08]  /*00f0*/  S2UR UR22, SR_CTAID.Y ;  /* 0x00000000001679c3 */ /* 0x000ff00000002600 */
[----:B------:R-:W1:Y:S01]  /*0100*/  S2UR UR21, SR_CTAID.Z ;  /* 0x00000000001579c3 */ /* 0x000e620000002700 */
[----:B----4-:R3:W4:Y:S01]  /*0110*/  @P1 LDG.E.64 R4, desc[UR24][R2.64] ;  /* 0x0000001802041981 */ /* 0x010722000c1e1b00 */
[----:B------:R-:W2:Y:S01]  /*0120*/  LDCU.U8 UR12, c[0x0][0x532] ;  /* 0x0000a640ff0c77ac */ /* 0x000ea20008000000 */
[----:B------:R-:W2:Y:S05]  /*0130*/  LDCU.64 UR6, c[0x0][0x468] ;  /* 0x00008d00ff0677ac */ /* 0x000eaa0008000a00 */
[----:B------:R-:W4:Y:S01]  /*0140*/  @P1 LDC R0, c[0x0][0x520] ;  /* 0x00014800ff001b82 */ /* 0x000f220000000800 */
[----:B---3--:R-:W-:-:S02]  /*0150*/  @P1 IMAD.MOV.U32 R2, RZ, RZ, R160 ;  /* 0x000000ffff021224 */ /* 0x008fc400078e00a0 */
[----:B------:R-:W-:-:S06]  /*0160*/  @P1 IMAD.MOV.U32 R3, RZ, RZ, R161 ;  /* 0x000000ffff031224 */ /* 0x000fcc00078e00a1 */
[----:B------:R-:W3:Y:S01]  /*0170*/  @P1 LDG.E.64 R2, desc[UR24][R2.64] ;  /* 0x0000001802021981 */ /* 0x000ee2000c1e1b00 */
[----:B-1----:R-:W-:Y:S01]  /*0180*/  ULOP3.LUT UR4, UR21, UR23, UR22, 0xfe, !UPT ;  /* 0x0000001715047292 */ /* 0x002fe2000f8efe16 */
[----:B------:R-:W-:Y:S01]  /*0190*/  ISETP.NE.U32.AND P4, PT, RZ, UR10, PT ;  /* 0x0000000aff007c0c */ /* 0x000fe2000bf85070 */
[----:B------:R-:W-:Y:S02]  /*01a0*/  UISETP.NE.U32.AND UP4, UPT, UR10, URZ, UPT ;  /* 0x000000ff0a00728c */ /* 0x000fe4000bf85070 */
[----:B------:R-:W-:Y:S01]  /*01b0*/  UISETP.NE.U32.AND UP3, UPT, UR8, URZ, UPT ;  /* 0x000000ff0800728c */ /* 0x000fe2000bf65070 */
[----:B------:R-:W-:Y:S01]  /*01c0*/  ISETP.NE.AND.EX P4, PT, RZ, UR11, PT, P4 ;  /* 0x0000000bff007c0c */ /* 0x000fe2000bf85340 */
[----:B------:R-:W-:Y:S01]  /*01d0*/  UISETP.NE.AND.EX UP4, UPT, UR11, URZ, UPT, UP4 ;  /* 0x000000ff0b00728c */ /* 0x000fe2000bf85340 */
[----:B------:R-:W-:Y:S01]  /*01e0*/  LOP3.LUT P3, RZ, R220, UR4, RZ, 0xfc, !PT ;  /* 0x00000004dcff7c12 */ /* 0x000fe2000f86fcff */
[----:B------:R-:W-:Y:S02]  /*01f0*/  UISETP.NE.AND.EX UP3, UPT, UR9, URZ, UPT, UP3 ;  /* 0x000000ff0900728c */ /* 0x000fe4000bf65330 */
[----:B------:R-:W-:Y:S01]  /*0200*/  USHF.L.U32 UR11, UR22, 0x2, URZ ;  /* 0x00000002160b7899 */ /* 0x000fe200080006ff */
[----:B------:R-:W1:Y:S01]  /*0210*/  LDCU.64 UR4, c[0x0][0x478] ;  /* 0x00008f00ff0477ac */ /* 0x000e620008000a00 */
[----:B------:R-:W-:Y:S01]  /*0220*/  PLOP3.LUT P2, PT, PT, PT, UP4, 0x80, 0x8 ;  /* 0x000000000008781c */ /* 0x000fe20003f4f048 */
[----:B--2---:R-:W-:-:S02]  /*0230*/  UIMAD.WIDE.U32 UR14, UR22, 0x4, UR14 ;  /* 0x00000004160e78a5 */ /* 0x004fc4000f8e000e */
[----:B------:R-:W-:-:S05]  /*0240*/  UISETP.NE.AND UP5, UPT, UR12, URZ, UPT ;  /* 0x000000ff0c00728c */ /* 0x000fca000bfa5270 */
[----:B------:R-:W2:Y:S01]  /*0250*/  @!P3 LDC.64 R6, c[0x0][0x528] ;  /* 0x00014a00ff06bb82 */ /* 0x000ea20000000a00 */
[----:B------:R-:W-:Y:S02]  /*0260*/  UISETP.EQ.U32.AND UP2, UPT, UR6, URZ, UPT ;  /* 0x000000ff0600728c */ /* 0x000fe4000bf42070 */
[----:B------:R-:W-:Y:S02]  /*0270*/  USHF.R.U32.HI UR10, URZ, 0x1e, UR22 ;  /* 0x0000001eff0a7899 */ /* 0x000fe40008011616 */
[----:B------:R-:W-:Y:S02]  /*0280*/  @UP3 UIADD3 UR12, UP1, UPT, UR11, UR8, URZ ;  /* 0x000000080b0c3290 */ /* 0x000fe4000ff3e0ff */
[----:B------:R-:W-:Y:S02]  /*0290*/  UISETP.EQ.OR.EX UP2, UPT, UR7, URZ, !UP5, UP2 ;  /* 0x000000ff0700728c */ /* 0x000fe4000ef42720 */
[----:B------:R-:W-:Y:S02]  /*02a0*/  @UP3 UIADD3.X UR13, UPT, UPT, UR10, UR9, URZ, UP1, !UPT ;  /* 0x000000090a0d3290 */ /* 0x000fe40008ffe4ff */
[----:B-1----:R-:W-:-:S02]  /*02b0*/  UISETP.NE.U32.AND UP0, UPT, UR4, URZ, UPT ;  /* 0x000000ff0400728c */ /* 0x002fc4000bf05070 */
[----:B------:R-:W-:Y:S02]  /*02c0*/  UIADD3 UR9, UP1, UPT, UR11, UR6, URZ ;  /* 0x000000060b097290 */ /* 0x000fe4000ff3e0ff */
[----:B------:R-:W-:Y:S02]  /*02d0*/  UISETP.NE.AND.EX UP0, UPT, UR5, URZ, UPT, UP0 ;  /* 0x000000ff0500728c */ /* 0x000fe4000bf05300 */
[----:B------:R-:W-:-:S09]  /*02e0*/  UIADD3.X UR8, UPT, UPT, UR10, UR7, URZ, UP1, !UPT ;  /* 0x000000070a087290 */ /* 0x000fd20008ffe4ff */
[----:B------:R-:W-:-:S04]  /*02f0*/  @UP0 UIADD3 UR4, UP1, UPT, UR11, UR4, URZ ;  /* 0x000000040b040290 */ /* 0x000fc8000ff3e0ff */
[----:B------:R-:W-:Y:S01]  /*0300*/  @UP0 UIADD3.X UR5, UPT, UPT, UR10, UR5, URZ, UP1, !UPT ;  /* 0x000000050a050290 */ /* 0x000fe20008ffe4ff */
[----:B----4-:R-:W-:Y:S02]  /*0310*/  @P1 R2UR UR28, R4 ;  /* 0x00000000041c12ca */ /* 0x010fe400000e0000 */
[----:B------:R-:W-:-:S11]  /*0320*/  @P1 R2UR UR29, R5 ;  /* 0x00000000051d12ca */ /* 0x000fd600000e0000 */
[----:B------:R-:W-:Y:S02]  /*0330*/  IMAD.U32 R4, RZ, RZ, UR28 ;  /* 0x0000001cff047e24 */ /* 0x000fe4000f8e00ff */
[----:B------:R-:W-:-:S05]  /*0340*/  IMAD.U32 R5, RZ, RZ, UR29 ;  /* 0x0000001dff057e24 */ /* 0x000fca000f8e00ff */
[----:B--2---:R1:W-:Y:S01]  /*0350*/  @!P3 STG.E.64 desc[UR24][R6.64], R4 ;  /* 0x000000040600b986 */ /* 0x0043e2000c101b18 */
[----:B---3--:R-:W-:Y:S01]  /*0360*/  @P1 IADD3 R160, P0, PT, R2, R0, RZ ;  /* 0x0000000002a01210 */ /* 0x008fe20007f1e0ff */
[----:B------:R-:W-:-:S04]  /*0370*/  IMAD.U32 R2, RZ, RZ, UR14 ;  /* 0x0000000eff027e24 */ /* 0x000fc8000f8e00ff */
[----:B------:R-:W-:Y:S01]  /*0380*/  @P1 IMAD.X R161, RZ, RZ, R3, P0 ;  /* 0x000000ffffa11224 */ /* 0x000fe200000e0603 */
[----:B------:R-:W-:Y:S02]  /*0390*/  PLOP3.LUT P1, PT, PT, PT, UP3, 0x80, 0x8 ;  /* 0x000000000008781c */ /* 0x000fe40003f2f038 */
[----:B------:R-:W-:Y:S01]  /*03a0*/  MOV R3, UR15 ;  /* 0x0000000f00037c02 */ /* 0x000fe20008000f00 */
[----:B-1----:R-:W-:Y:S02]  /*03b0*/  @!P3 IMAD.MOV.U32 R4, RZ, RZ, R160 ;  /* 0x000000ffff04b224 */ /* 0x002fe400078e00a0 */
[----:B------:R-:W-:-:S05]  /*03c0*/  @!P3 IMAD.MOV.U32 R5, RZ, RZ, R161 ;  /* 0x000000ffff05b224 */ /* 0x000fca00078e00a1 */
        /* <DEDUP_REMOVED lines=14> */
[----:B-1----:R-:W-:Y:S01]  /*04b0*/  MOV R2, UR9 ;  /* 0x0000000900027c02 */ /* 0x002fe20008000f00 */
[----:B------:R-:W-:-:S05]  /*04c0*/  IMAD.U32 R3, RZ, RZ, UR8 ;  /* 0x00000008ff037e24 */ /* 0x000fca000f8e00ff */
        /* <DEDUP_REMOVED lines=23> */
.L_x_903:
        /* <DEDUP_REMOVED lines=29> */
[----:B------:R-:W-:Y:S01]  /*0810*/  UISETP.NE.AND UP0, UPT, UR17, -0x1, UPT ;  /* 0xffffffff1100788c */ /* 0x000fe2000bf05270 */
[----:B------:R-:W2:Y:S10]  /*0820*/  LDCU.U8 UR10, c[0x0][0x548] ;  /* 0x0000a900ff0a77ac */ /* 0x000eb40008000000 */
        /* <DEDUP_REMOVED lines=8> */
[----:B------:R-:W-:-:S03]  /*08b0*/  @UP0 UIMAD UR9, UR17, UR7, UR15 ;  /* 0x00000007110902a4 */ /* 0x000fc6000f8e020f */
[----:B------:R-:W-:Y:S01]  /*08c0*/  @UP1 UMOV UR7, 0x1 ;  /* 0x0000000100071882 */ /* 0x000fe20000000000 */
[----:B----4-:R-:W-:Y:S01]  /*08d0*/  @UP1 UIMAD UR11, UR4, UR5, URZ ;  /* 0x00000005040b12a4 */ /* 0x010fe2000f8e02ff */
[----:B------:R-:W-:Y:S01]  /*08e0*/  @UP0 UMOV UR12, UR14 ;  /* 0x0000000e000c0c82 */ /* 0x000fe20008000000 */
[----:B--23--:R-:W-:Y:S10]  /*08f0*/  BRA.U UP1, `(.L_x_905) ;  /* 0x0000000101287547 */ /* 0x00cff4000b800000 */
[----:B------:R-:W-:Y:S01]  /*0900*/  UISETP.NE.AND UP0, UPT, UR10, URZ, UPT ;  /* 0x000000ff0a00728c */ /* 0x000fe2000bf05270 */
[----:B------:R-:W1:Y:S10]  /*0910*/  LDCU UR5, c[0x0][0x3e0] ;  /* 0x00007c00ff0577ac */ /* 0x000e740008000800 */
[----:B------:R-:W1:Y:S01]  /*0920*/  @UP0 LDCU UR7, c[0x0][0x454] ;  /* 0x00008a80ff0707ac */ /* 0x000e620008000800 */
[----:B------:R-:W2:Y:S01]  /*0930*/  @!UP0 LDCU UR4, c[0x0][0x434] ;  /* 0x00008680ff0487ac */ /* 0x000ea20008000800 */
[----:B------:R-:W3:Y:S01]  /*0940*/  @UP0 LDCU UR11, c[0x0][0x454] ;  /* 0x00008a80ff0b07ac */ /* 0x000ee20008000800 */
[----:B------:R-:W-:Y:S01]  /*0950*/  @UP0 UMOV UR8, 0x1 ;  /* 0x0000000100080882 */ /* 0x000fe20000000000 */
[----:B---3--:R-:W3:Y:S01]  /*0960*/  @!UP0 LDCU UR11, c[0x0][0x434] ;  /* 0x00008680ff0b87ac */ /* 0x008ee20008000800 */
[----:B------:R-:W-:Y:S01]  /*0970*/  @!UP0 UMOV UR8, 0x1 ;  /* 0x0000000100088882 */ /* 0x000fe20000000000 */
[----:B-1----:R-:W-:-:S02]  /*0980*/  @UP0 UIMAD UR7, UR7, UR5, URZ ;  /* 0x00000005070702a4 */ /* 0x002fc4000f8e02ff */
[----:B--2---:R-:W-:-:S12]  /*0990*/  @!UP0 UIMAD UR7, UR4, UR5, URZ ;  /* 0x00000005040782a4 */ /* 0x004fd8000f8e02ff */
.L_x_905:
[----:B------:R-:W1:Y:S01]  /*09a0*/  LDCU.64 UR4, c[0x0][0x410] ;  /* 0x00008200ff0477ac */ /* 0x000e620008000a00 */
[----:B------:R-:W2:Y:S01]  /*09b0*/  S2R R4, SR_CTAID.X ;  /* 0x0000000000047919 */ /* 0x000ea20000002500 */
[----:B------:R-:W-:Y:S01]  /*09c0*/  IMAD.SHL.U32 R2, R220, 0x8, RZ ;  /* 0x00000008dc027824 */ /* 0x000fe200078e00ff */
[----:B------:R-:W-:Y:S01]  /*09d0*/  SHF.R.U32.HI R10, RZ, 0x2, R220 ;  /* 0x00000002ff0a7819 */ /* 0x000fe200000116dc */
[----:B------:R-:W4:Y:S01]  /*09e0*/  LDCU UR6, c[0x0][0x434] ;  /* 0x00008680ff0677ac */ /* 0x000f220008000800 */
[----:B------:R-:W-:Y:S01]  /*09f0*/  MOV R11, RZ ;  /* 0x000000ff000b7202 */ /* 0x000fe20000000f00 */
[----:B------:R-:W-:Y:S01]  /*0a00*/  BSSY.RECONVERGENT B0, `(.L_x_906) ;  /* 0x000002f000007945 */ /* 0x000fe20003800200 */
[----:B------:R-:W-:Y:S01]  /*0a10*/  LOP3.LUT R2, R2, 0x18, RZ, 0xc0, !PT ;  /* 0x0000001802027812 */ /* 0x000fe200078ec0ff */
[----:B------:R-:W-:Y:S01]  /*0a20*/  UISETP.NE.AND UP1, UPT, UR10, URZ, !UP1 ;  /* 0x000000ff0a00728c */ /* 0x000fe2000cf25270 */
[----:B------:R-:W-:Y:S01]  /*0a30*/  VIADD R14, R10, 0x20 ;  /* 0x000000200a0e7836 */ /* 0x000fe20000000000 */
[----:B------:R-:W-:Y:S01]  /*0a40*/  UISETP.NE.AND UP0, UPT, UR17, -0x1, UPT ;  /* 0xffffffff1100788c */ /* 0x000fe2000bf05270 */
[----:B------:R-:W-:Y:S01]  /*0a50*/  IADD3 R2, P1, PT, R2, UR12, RZ ;  /* 0x0000000c02027c10 */ /* 0x000fe2000ff3e0ff */
[----:B---3--:R-:W-:Y:S01]  /*0a60*/  UIMAD UR11, UR21, UR11, URZ ;  /* 0x0000000b150b72a4 */ /* 0x008fe2000f8e02ff */
[C---:B------:R-:W-:Y:S01]  /*0a70*/  IADD3 R15, PT, PT, R10.reuse, 0x40, RZ ;  /* 0x000000400a0f7810 */ /* 0x040fe20007ffe0ff */
[----:B------:R-:W-:Y:S01]  /*0a80*/  VIADD R16, R10, 0x60 ;  /* 0x000000600a107836 */ /* 0x000fe20000000000 */
[----:B------:R-:W-:Y:S01]  /*0a90*/  LOP3.LUT P6, R220, R220, 0x3, RZ, 0xc0, !PT ;  /* 0x00000003dcdc7812 */ /* 0x000fe200078cc0ff */
[----:B------:R-:W-:-:S02]  /*0aa0*/  IMAD.X R3, RZ, RZ, UR9, P1 ;  /* 0x00000009ff037e24 */ /* 0x000fc400088e06ff */
[----:B-1----:R-:W-:Y:S01]  /*0ab0*/  IMAD.U32 R12, RZ, RZ, UR4 ;  /* 0x00000004ff0c7e24 */ /* 0x002fe2000f8e00ff */
[----:B------:R-:W-:Y:S01]  /*0ac0*/  UIMAD UR4, UR23, UR8, URZ ;  /* 0x00000008170472a4 */ /* 0x000fe2000f8e02ff */
[----:B------:R-:W-:Y:S01]  /*0ad0*/  IMAD.U32 R8, RZ, RZ, UR5 ;  /* 0x00000005ff087e24 */ /* 0x000fe2000f8e00ff */
[----:B------:R-:W-:Y:S01]  /*0ae0*/  UIADD3 UR23, UPT, UPT, -UR23, UR27, URZ ;  /* 0x0000001b17177290 */ /* 0x000fe2000fffe1ff */
[----:B------:R-:W-:Y:S01]  /*0af0*/  IMAD.WIDE.U32 R12, R12, UR21, R2 ;  /* 0x000000150c0c7c25 */ /* 0x000fe2000f8e0002 */
[----:B----4-:R-:W-:Y:S02]  /*0b00*/  UIMAD UR6, UR22, UR6, URZ ;  /* 0x00000006160672a4 */ /* 0x010fe4000f8e02ff */
        /* <DEDUP_REMOVED lines=9> */
[----:B------:R-:W-:Y:S01]  /*0ba0*/  ISETP.GE.AND P1, PT, R16, UR23, PT ;  /* 0x0000001710007c0c */ /* 0x000fe2000bf26270 */
[----:B------:R-:W-:Y:S01]  /*0bb0*/  USEL UR5, UR5, URZ, UP1 ;  /* 0x000000ff05057287 */ /* 0x000fe20008800000 */
[C---:B------:R-:W-:Y:S01]  /*0bc0*/  ISETP.NE.OR P5, PT, R220.reuse, RZ, P0 ;  /* 0x000000ffdc00720c */ /* 0x040fe200007a5670 */
[----:B------:R-:W-:Y:S01]  /*0bd0*/  USHF.R.S32.HI UR6, URZ, 0x1f, UR11 ;  /* 0x0000001fff067899 */ /* 0x000fe2000801140b */
[----:B------:R-:W-:Y:S01]  /*0be0*/  ISETP.NE.OR P4, PT, R220, RZ, P2 ;  /* 0x000000ffdc00720c */ /* 0x000fe20001785670 */
[----:B------:R-:W-:Y:S01]  /*0bf0*/  UIADD3 UR9, UP1, UP0, UR4, UR9, UR11 ;  /* 0x0000000904097290 */ /* 0x000fe2000f83e00b */
[----:B--2---:R-:W-:-:S03]  /*0c00*/  IMAD.WIDE.U32 R4, R4, 0x80, R10 ;  /* 0x0000008004047825 */ /* 0x004fc600078e000a */
[----:B------:R-:W-:Y:S01]  /*0c10*/  UIADD3.X UR10, UPT, UPT, UR10, UR5, UR6, UP1, UP0 ;  /* 0x000000050a0a7290 */ /* 0x000fe20008fe0406 */
[----:B------:R-:W-:Y:S11]  /*0c20*/  @P3 BRA `(.L_x_907) ;  /* 0x0000000000303947 */ /* 0x000ff60003800000 */
        /* <DEDUP_REMOVED lines=12> */
.L_x_907:
[----:B------:R-:W-:Y:S05]  /*0cf0*/  BSYNC.RECONVERGENT B0 ;  /* 0x0000000000007941 */ /* 0x000fea0003800200 */
.L_x_906:
[----:B------:R-:W-:Y:S01]  /*0d00*/  BSSY.RECONVERGENT B0, `(.L_x_908) ;  /* 0x0000013000007945 */ /* 0x000fe20003800200 */
[----:B------:R-:W-:Y:S02]  /*0d10*/  ISETP.NE.OR P3, PT, R220, RZ, P1 ;  /* 0x000000ffdc00720c */ /* 0x000fe40000f65670 */
[----:B------:R-:W-:Y:S01]  /*0d20*/  ISETP.GE.OR P6, PT, R10, UR23, P6 ;  /* 0x000000170a007c0c */ /* 0x000fe2000b7c6670 */
[----:B------:R-:W-:-:S12]  /*0d30*/  @P0 BRA `(.L_x_909) ;  /* 0x00000000003c0947 */ /* 0x000fd80003800000 */
        /* <DEDUP_REMOVED lines=15> */
.L_x_909:
[----:B------:R-:W-:Y:S05]  /*0e30*/  BSYNC.RECONVERGENT B0 ;  /* 0x0000000000007941 */ /* 0x000fea0003800200 */
.L_x_908:
        /* <DEDUP_REMOVED lines=17> */
.L_x_911:
[----:B------:R-:W-:Y:S05]  /*0f50*/  BSYNC.RECONVERGENT B0 ;  /* 0x0000000000007941 */ /* 0x000fea0003800200 */
.L_x_910:
[----:B------:R-:W-:Y:S04]  /*0f60*/  BSSY.RECONVERGENT B0, `(.L_x_912) ;  /* 0x0000011000007945 */ /* 0x000fe80003800200 */
        /* <DEDUP_REMOVED lines=16> */
.L_x_913:
[----:B------:R-:W-:Y:S05]  /*1070*/  BSYNC.RECONVERGENT B0 ;  /* 0x0000000000007941 */ /* 0x000fea0003800200 */
.L_x_912:
        /* <DEDUP_REMOVED lines=10> */
.L_x_915:
[----:B------:R-:W-:Y:S05]  /*1120*/  BSYNC.RECONVERGENT B0 ;  /* 0x0000000000007941 */ /* 0x000fea0003800200 */
.L_x_914:
        /* <DEDUP_REMOVED lines=10> */
.L_x_917:
[----:B------:R-:W-:Y:S05]  /*11d0*/  BSYNC.RECONVERGENT B0 ;  /* 0x0000000000007941 */ /* 0x000fea0003800200 */
.L_x_916:
        /* <DEDUP_REMOVED lines=10> */
.L_x_919:
[----:B------:R-:W-:Y:S05]  /*1280*/  BSYNC.RECONVERGENT B0 ;  /* 0x0000000000007941 */ /* 0x000fea0003800200 */
.L_x_918:
        /* <DEDUP_REMOVED lines=10> */
.L_x_904:
[----:B------:R-:W-:Y:S02]  /*1330*/  UISETP.NE.AND UP0, UPT, UR17, -0x1, UPT ;  /* 0xffffffff1100788c */ /* 0x000fe4000bf05270 */
[----:B------:R-:W-:-:S09]  /*1340*/  UISETP.NE.AND UP1, UPT, UR15, -0x1, UPT ;  /* 0xffffffff0f00788c */ /* 0x000fd2000bf25270 */
[----:B------:R-:W1:Y:S01]  /*1350*/  @!UP0 LDCU.64 UR6, c[0x0][0x398] ;  /* 0x00007300ff0687ac */ /* 0x000e620008000a00 */
[----:B------:R-:W2:Y:S01]  /*1360*/  @UP0 LDCU.64 UR4, c[0x0][0x3b0] ;  /* 0x00007600ff0407ac */ /* 0x000ea20008000a00 */
[----:B-1----:R-:W-:Y:S02]  /*1370*/  @!UP0 UIMAD.WIDE.U32 UR10, UR22, UR6, URZ ;  /* 0x00000006160a82a5 */ /* 0x002fe4000f8e00ff */
[----:B--2---:R-:W-:Y:S02]  /*1380*/  @UP0 UIMAD.WIDE.U32 UR8, UR17, UR4, URZ ;  /* 0x00000004110802a5 */ /* 0x004fe4000f8e00ff */
[----:B------:R-:W-:-:S03]  /*1390*/  @!UP0 UIMAD UR7, UR22, UR7, UR11 ;  /* 0x00000007160782a4 */ /* 0x000fc6000f8e020b */
[----:B------:R-:W-:Y:S01]  /*13a0*/  @!UP0 UMOV UR6, UR10 ;  /* 0x0000000a00068c82 */ /* 0x000fe20008000000 */
[----:B------:R-:W-:Y:S01]  /*13b0*/  @UP0 UIMAD UR7, UR17, UR5, UR9 ;  /* 0x00000005110702a4 */ /* 0x000fe2000f8e0209 */
[----:B------:R-:W-:Y:S01]  /*13c0*/  @UP0 UMOV UR6, UR8 ;  /* 0x0000000800060c82 */ /* 0x000fe20008000000 */
[----:B------:R-:W-:Y:S10]  /*13d0*/  BRA.U UP1, `(.L_x_920) ;  /* 0x0000000101307547 */ /* 0x000ff4000b800000 */
        /* <DEDUP_REMOVED lines=9> */
[----:B------:R-:W-:-:S03]  /*1470*/  UIMAD UR12, UR22, UR5, UR9 ;  /* 0x00000005160c72a4 */ /* 0x000fc6000f8e0209 */
[----:B------:R-:W-:Y:S01]  /*1480*/  UMOV UR14, UR8 ;  /* 0x00000008000e7c82 */ /* 0x000fe20008000000 */
[----:B------:R-:W-:Y:S05]  /*1490*/  BRA `(.L_x_921) ;  /* 0x0000000000187947 */ /* 0x000fea0003800000 */
.L_x_920:
[----:B------:R-:W1:Y:S01]  /*14a0*/  LDCU.64 UR10, c[0x0][0x3b8] ;  /* 0x00007700ff0a77ac */ /* 0x000e620008000a00 */
[----:B------:R-:W-:-:S04]  /*14b0*/  UIADD3 UR12, UPT, UPT, UR13, UR15, URZ ;  /* 0x0000000f0d0c7290 */ /* 0x000fc8000fffe0ff */
[----:B-1----:R-:W-:Y:S02]  /*14c0*/  UIMAD.WIDE.U32 UR4, UR12, UR10, URZ ;  /* 0x0000000a0c0472a5 */ /* 0x002fe4000f8e00ff */
[----:B------:R-:W-:-:S04]  /*14d0*/  UIMAD UR12, UR12, UR11, URZ ;  /* 0x0000000b0c0c72a4 */ /* 0x000fc8000f8e02ff */
[----:B------:R-:W-:Y:S01]  /*14e0*/  UIADD3 UR12, UPT, UPT, UR5, UR12, URZ ;  /* 0x0000000c050c7290 */ /* 0x000fe2000fffe0ff */
[----:B------:R-:W-:Y:S02]  /*14f0*/  UMOV UR14, UR4 ;  /* 0x00000004000e7c82 */ /* 0x000fe40008000000 */
.L_x_921:
        /* <DEDUP_REMOVED lines=19> */
[C---:B------:R-:W-:Y:S02]  /*1630*/  ISETP.NE.AND P1, PT, R5.reuse, RZ, PT ;  /* 0x000000ff0500720c */ /* 0x040fe40003f25270 */
[----:B------:R-:W-:Y:S02]  /*1640*/  ISETP.GE.U32.AND P2, PT, R2, R4, PT ;  /* 0x000000040200720c */ /* 0x000fe40003f46070 */
[----:B------:R-:W-:-:S04]  /*1650*/  LOP3.LUT R2, R5, UR21, RZ, 0x3c, !PT ;  /* 0x0000001505027c12 */ /* 0x000fc8000f8e3cff */
[----:B------:R-:W-:-:S07]  /*1660*/  ISETP.GE.AND P0, PT, R2, RZ, PT ;  /* 0x000000ff0200720c */ /* 0x000fce0003f06270 */
[----:B------:R-:W-:-:S05]  /*1670*/  @P2 IADD3 R0, PT, PT, R0, 0x1, RZ ;  /* 0x0000000100002810 */ /* 0x000fca0007ffe0ff */
[----:B------:R-:W-:-:S05]  /*1680*/  IMAD.MOV.U32 R10, RZ, RZ, R0 ;  /* 0x000000ffff0a7224 */ /* 0x000fca00078e0000 */
        /* <DEDUP_REMOVED lines=13> */
.L_x_922:
[----:B------:R-:W1:Y:S01]  /*1760*/  LDCU.64 UR8, c[0x0][0x3c0] ;  /* 0x00007800ff0877ac */ /* 0x000e620008000a00 */
[----:B------:R-:W-:-:S04]  /*1770*/  UIADD3 UR13, UPT, UPT, UR13, UR15, URZ ;  /* 0x0000000f0d0d7290 */ /* 0x000fc8000fffe0ff */
[----:B-1----:R-:W-:Y:S02]  /*1780*/  UIMAD.WIDE.U32 UR32, UR13, UR8, URZ ;  /* 0x000000080d2072a5 */ /* 0x002fe4000f8e00ff */
[----:B------:R-:W-:-:S04]  /*1790*/  UIMAD UR13, UR13, UR9, URZ ;  /* 0x000000090d0d72a4 */ /* 0x000fc8000f8e02ff */
[----:B------:R-:W-:-:S12]  /*17a0*/  UIADD3 UR13, UPT, UPT, UR33, UR13, URZ ;  /* 0x0000000d210d7290 */ /* 0x000fd8000fffe0ff */
.L_x_923:
[----:B------:R-:W1:Y:S01]  /*17b0*/  S2R R12, SR_CTAID.X ;  /* 0x00000000000c7919 */ /* 0x000e620000002500 */
[----:B------:R-:W2:Y:S01]  /*17c0*/  LDCU.64 UR4, c[0x0][0x3c8] ;  /* 0x00007900ff0477ac */ /* 0x000ea20008000a00 */
[----:B------:R-:W-:Y:S01]  /*17d0*/  IMAD.SHL.U32 R230, R220, 0x8, RZ ;  /* 0x00000008dce67824 */ /* 0x000fe200078e00ff */
[--C-:B------:R-:W-:Y:S01]  /*17e0*/  SHF.R.U32.HI R26, RZ, 0x2, R220.reuse ;  /* 0x00000002ff1a7819 */ /* 0x100fe200000116dc */
[----:B------:R-:W-:Y:S01]  /*17f0*/  IMAD.MOV.U32 R27, RZ, RZ, RZ ;  /* 0x000000ffff1b7224 */ /* 0x000fe200078e00ff */
[----:B------:R-:W-:Y:S01]  /*1800*/  UIADD3 UR30, UPT, UPT, -UR23, UR27, URZ ;  /* 0x0000001b171e7290 */ /* 0x000fe2000fffe1ff */
[----:B------:R-:W3:Y:S01]  /*1810*/  S2UR UR31, SR_CgaCtaId ;  /* 0x00000000001f79c3 */ /* 0x000ee20000008800 */
[----:B------:R-:W-:Y:S01]  /*1820*/  LOP3.LUT R7, R230, 0x18, RZ, 0xc0, !PT ;  /* 0x00000018e6077812 */ /* 0x000fe200078ec0ff */
[----:B------:R-:W-:Y:S01]  /*1830*/  VIADD R4, R26, 0x60 ;  /* 0x000000601a047836 */ /* 0x000fe20000000000 */
[----:B------:R-:W-:Y:S01]  /*1840*/  LOP3.LUT R8, R230, 0xd8, RZ, 0xc0, !PT ;  /* 0x000000d8e6087812 */ /* 0x000fe200078ec0ff */
[C---:B------:R-:W-:Y:S01]  /*1850*/  VIADD R5, R26.reuse, 0x40 ;  /* 0x000000401a057836 */ /* 0x040fe20000000000 */
[C---:B------:R-:W-:Y:S01]  /*1860*/  IADD3 R2, P0, PT, R7.reuse, UR6, RZ ;  /* 0x0000000607027c10 */ /* 0x040fe2000ff1e0ff */
[----:B------:R-:W-:Y:S01]  /*1870*/  USHF.L.U32 UR33, UR10, 0x5, URZ ;  /* 0x000000050a217899 */ /* 0x000fe200080006ff */
[----:B------:R-:W-:Y:S01]  /*1880*/  ISETP.GE.AND P6, PT, R26, UR30, PT ;  /* 0x0000001e1a007c0c */ /* 0x000fe2000bfc6270 */
[----:B------:R-:W-:Y:S01]  /*1890*/  IMAD.SHL.U32 R37, R220, 0x20, RZ ;  /* 0x00000020dc257824 */ /* 0x000fe200078e00ff */
[----:B------:R-:W-:Y:S01]  /*18a0*/  ISETP.GE.AND P3, PT, R4, UR30, PT ;  /* 0x0000001e04007c0c */ /* 0x000fe2000bf66270 */
[----:B------:R-:W-:Y:S01]  /*18b0*/  IMAD.X R3, RZ, RZ, UR7, P0 ;  /* 0x00000007ff037e24 */ /* 0x000fe200080e06ff */
[C---:B------:R-:W-:Y:S01]  /*18c0*/  IADD3 R6, P1, PT, R7.reuse, UR14, RZ ;  /* 0x0000000e07067c10 */ /* 0x040fe2000ff3e0ff */
[----:B------:R-:W4:Y:S01]  /*18d0*/  LDCU.64 UR14, c[0x0][0x390] ;  /* 0x00007200ff0e77ac */ /* 0x000f220008000a00 */
[----:B--2---:R-:W-:Y:S01]  /*18e0*/  IMAD.U32 R0, RZ, RZ, UR4 ;  /* 0x00000004ff007e24 */ /* 0x004fe2000f8e00ff */
[----:B------:R-:W-:Y:S01]  /*18f0*/  IADD3 R4, P0, PT, R7, UR32, RZ ;  /* 0x0000002007047c10 */ /* 0x000fe2000ff1e0ff */
[----:B------:R-:W-:Y:S01]  /*1900*/  IMAD.U32 R9, RZ, RZ, UR5 ;  /* 0x00000005ff097e24 */ /* 0x000fe2000f8e00ff */
[----:B------:R-:W2:Y:S01]  /*1910*/  LDCU.128 UR4, c[0x0][0x3d0] ;  /* 0x00007a00ff0477ac */ /* 0x000ea20008000c00 */
[----:B------:R-:W-:Y:S01]  /*1920*/  ISETP.GE.AND P4, PT, R5, UR30, PT ;  /* 0x0000001e05007c0c */ /* 0x000fe2000bf86270 */
[----:B------:R-:W-:Y:S01]  /*1930*/  IMAD.X R7, RZ, RZ, UR12, P1 ;  /* 0x0000000cff077e24 */ /* 0x000fe200088e06ff */
[----:B------:R-:W-:Y:S01]  /*1940*/  LOP3.LUT R8, R8, 0x18, R220, 0x78, !PT ;  /* 0x0000001808087812 */ /* 0x000fe200078e78dc */
[----:B------:R-:W5:Y:S01]  /*1950*/  @!P6 LDC.64 R14, c[0x0][0x3b0] ;  /* 0x0000ec00ff0eeb82 */ /* 0x000f620000000a00 */
[----:B------:R-:W-:Y:S01]  /*1960*/  IMAD.X R5, RZ, RZ, UR13, P0 ;  /* 0x0000000dff057e24 */ /* 0x000fe200080e06ff */
[----:B------:R-:W3:Y:S01]  /*1970*/  LDCU.64 UR12, c[0x0][0x388] ;  /* 0x00007100ff0c77ac */ /* 0x000ee20008000a00 */
[----:B------:R-:W-:Y:S01]  /*1980*/  IMAD.WIDE.U32 R2, R0, UR21, R2 ;  /* 0x0000001500027c25 */ /* 0x000fe2000f8e0002 */
[----:B------:R-:W-:-:S02]  /*1990*/  SHF.R.S32.HI R0, RZ, 0x1f, R10 ;  /* 0x0000001fff007819 */ /* 0x000fc4000001140a */
[----:B------:R-:W-:Y:S01]  /*19a0*/  LOP3.LUT R230, R8, 0x1f20, R230, 0xf8, !PT ;  /* 0x00001f2008e67812 */ /* 0x000fe200078ef8e6 */
[----:B-1----:R-:W-:Y:S01]  /*19b0*/  IMAD.WIDE.U32 R12, R12, 0x80, R26 ;  /* 0x000000800c0c7825 */ /* 0x002fe200078e001a */
[----:B------:R-:W1:Y:S01]  /*19c0*/  @!P6 LDC.64 R24, c[0x0][0x380] ;  /* 0x0000e000ff18eb82 */ /* 0x000e620000000a00 */
[----:B------:R-:W-:Y:S01]  /*19d0*/  USHF.L.U64.HI UR32, UR10, 0x5, UR11 ;  /* 0x000000050a207899 */ /* 0x000fe2000801020b */
[----:B------:R-:W-:Y:S01]  /*19e0*/  SHF.R.U32.HI R186, RZ, 0x1, R220 ;  /* 0x00000001ffba7819 */ /* 0x000fe200000116dc */
[C---:B------:R-:W-:Y:S01]  /*19f0*/  VIADD R27, R26.reuse, 0x20 ;  /* 0x000000201a1b7836 */ /* 0x040fe20000000000 */
[----:B------:R-:W-:Y:S01]  /*1a00*/  LOP3.LUT R162, R37, 0x120, RZ, 0xc0, !PT ;  /* 0x0000012025a27812 */ /* 0x000fe200078ec0ff */
[C---:B------:R-:W-:Y:S01]  /*1a10*/  IMAD.WIDE.U32 R6, R26.reuse, UR10, R6 ;  /* 0x0000000a1a067c25 */ /* 0x040fe2000f8e0006 */
[----:B------:R-:W-:Y:S02]  /*1a20*/  UIADD3 UR20, UPT, UPT, UR26, UR20, -UR27 ;  /* 0x000000141a147290 */ /* 0x000fe4000fffe81b */
[----:B------:R-:W-:Y:S01]  /*1a30*/  ISETP.GE.AND P5, PT, R27, UR30, PT ;  /* 0x0000001e1b007c0c */ /* 0x000fe2000bfa6270 */
[----:B------:R-:W-:-:S02]  /*1a40*/  IMAD R7, R26, UR11, R7 ;  /* 0x0000000b1a077c24 */ /* 0x000fc4000f8e0207 */
[----:B--2---:R-:W-:Y:S02]  /*1a50*/  IMAD R11, R0, UR4, RZ ;  /* 0x00000004000b7c24 */ /* 0x004fe4000f8e02ff */
[----:B------:R-:W-:Y:S02]  /*1a60*/  IMAD R3, R9, UR21, R3 ;  /* 0x0000001509037c24 */ /* 0x000fe4000f8e0203 */
[C---:B------:R-:W-:Y:S02]  /*1a70*/  IMAD R11, R10.reuse, UR5, R11 ;  /* 0x000000050a0b7c24 */ /* 0x040fe4000f8e020b */
[----:B------:R-:W-:Y:S01]  /*1a80*/  IMAD.WIDE.U32 R8, R10, UR4, R6 ;  /* 0x000000040a087c25 */ /* 0x000fe2000f8e0006 */
[----:B------:R-:W-:-:S03]  /*1a90*/  UIADD3 UR4, UPT, UPT, UR18, -0x1, URZ ;  /* 0xffffffff12047890 */ /* 0x000fc6000fffe0ff */
[----:B------:R-:W2:Y:S01]  /*1aa0*/  @!P5 LDC.64 R16, c[0x0][0x3b0] ;  /* 0x0000ec00ff10db82 */ /* 0x000ea20000000a00 */
[----:B------:R-:W-:Y:S01]  /*1ab0*/  IMAD.WIDE.U32 R4, R26, UR8, R4 ;  /* 0x000000081a047c25 */ /* 0x000fe2000f8e0004 */
[----:B---3--:R-:W-:-:S03]  /*1ac0*/  LEA R168, P0, R8, UR12, 0x1 ;  /* 0x0000000c08a87c11 */ /* 0x008fc6000f8008ff */
[----:B------:R-:W-:Y:S02]  /*1ad0*/  IMAD R0, R0, UR6, RZ ;  /* 0x0000000600007c24 */ /* 0x000fe4000f8e02ff */
[----:B------:R-:W-:Y:S01]  /*1ae0*/  IMAD.IADD R9, R9, 0x1, R11 ;  /* 0x0000000109097824 */ /* 0x000fe200078e020b */
[----:B------:R-:W3:Y:S01]  /*1af0*/  @!P5 LDC.64 R20, c[0x0][0x380] ;  /* 0x0000e000ff14db82 */ /* 0x000ee20000000a00 */
[----:B------:R-:W-:Y:S01]  /*1b00*/  IMAD R5, R26, UR9, R5 ;  /* 0x000000091a057c24 */ /* 0x000fe2000f8e0205 */
[----:B------:R-:W-:Y:S01]  /*1b10*/  STL [R1+0x64], R168 ;  /* 0x000064a801007387 */ /* 0x000fe20000100800 */
[----:B------:R-:W-:Y:S01]  /*1b20*/  IMAD R11, R10, UR7, R0 ;  /* 0x000000070a0b7c24 */ /* 0x000fe2000f8e0200 */
[----:B------:R-:W-:Y:S01]  /*1b30*/  LEA.HI.X R163, R8, UR13, R9, 0x1, P0 ;  /* 0x0000000d08a37c11 */ /* 0x000fe200080f0c09 */
[-C--:B-----5:R-:W-:Y:S01]  /*1b40*/  @!P6 IMAD R0, R13, R14.reuse, RZ ;  /* 0x0000000e0d00e224 */ /* 0x0a0fe200078e02ff */
[----:B------:R-:W-:Y:S01]  /*1b50*/  @!P5 IADD3 R8, P2, PT, R12, 0x20, RZ ;  /* 0x000000200c08d810 */ /* 0x000fe20007f5e0ff */
[----:B------:R-:W-:Y:S01]  /*1b60*/  IMAD.WIDE.U32 R6, R10, UR6, R4 ;  /* 0x000000060a067c25 */ /* 0x000fe2000f8e0004 */
[C---:B------:R-:W-:Y:S01]  /*1b70*/  @!P3 IADD3 R22, P0, PT, R12.reuse, 0x60, RZ ;  /* 0x000000600c16b810 */ /* 0x040fe20007f1e0ff */
[----:B------:R-:W-:Y:S01]  /*1b80*/  UMOV UR6, 0x400 ;  /* 0x0000040000067882 */ /* 0x000fe20000000000 */
[C---:B------:R-:W-:Y:S01]  /*1b90*/  @!P4 IADD3 R10, P1, PT, R12.reuse, 0x40, RZ ;  /* 0x000000400c0ac810 */ /* 0x040fe20007f3e0ff */
[C---:B------:R-:W-:Y:S01]  /*1ba0*/  @!P6 IMAD R0, R12.reuse, R15, R0 ;  /* 0x0000000f0c00e224 */ /* 0x040fe200078e0200 */
[----:B------:R-:W-:Y:S01]  /*1bb0*/  ULEA UR5, UR31, UR6, 0x18 ;  /* 0x000000061f057291 */ /* 0x000fe2000f8ec0ff */
[----:B------:R-:W-:Y:S01]  /*1bc0*/  @!P6 IMAD.WIDE.U32 R4, R12, R14, R2 ;  /* 0x0000000e0c04e225 */ /* 0x000fe200078e0002 */
[----:B------:R-:W-:Y:S01]  /*1bd0*/  UIMAD UR7, UR4, -0x40, UR26 ;  /* 0xffffffc0040778a4 */ /* 0x000fe2000f8e021a */
[----:B------:R-:W5:Y:S01]  /*1be0*/  @!P4 LDC.64 R14, c[0x0][0x3b0] ;  /* 0x0000ec00ff0ecb82 */ /* 0x000f620000000a00 */
[----:B------:R-:W-:Y:S01]  /*1bf0*/  USHF.L.U32 UR31, UR10, 0x6, URZ ;  /* 0x000000060a1f7899 */ /* 0x000fe200080006ff */
[----:B------:R-:W-:Y:S01]  /*1c00*/  @!P5 IMAD.X R9, RZ, RZ, R13, P2 ;  /* 0x000000ffff09d224 */ /* 0x000fe200010e060d */
[----:B------:R-:W-:Y:S01]  /*1c10*/  LEA R230, R230, UR5, 0x1 ;  /* 0x00000005e6e67c11 */ /* 0x000fe2000f8e08ff */
[--C-:B------:R-:W-:Y:S01]  /*1c20*/  @!P5 IMAD.MOV.U32 R19, RZ, RZ, R3.reuse ;  /* 0x000000ffff13d224 */ /* 0x100fe200078e0003 */
[----:B------:R-:W-:Y:S01]  /*1c30*/  UIMAD.WIDE.U32 UR34, UR31, UR4, URZ ;  /* 0x000000041f2272a5 */ /* 0x000fe2000f8e00ff */
[--C-:B------:R-:W-:Y:S01]  /*1c40*/  @!P4 IMAD.MOV.U32 R29, RZ, RZ, R3.reuse ;  /* 0x000000ffff1dc224 */ /* 0x100fe200078e0003 */
[----:B------:R-:W-:Y:S01]  /*1c50*/  STL [R1+0x60], R163 ;  /* 0x000060a301007387 */ /* 0x000fe20000100800 */
[----:B------:R-:W-:-:S02]  /*1c60*/  @!P3 IMAD.MOV.U32 R31, RZ, RZ, R3 ;  /* 0x000000ffff1fb224 */ /* 0x000fc400078e0003 */
[--C-:B------:R-:W-:Y:S02]  /*1c70*/  @!P5 IMAD.MOV.U32 R18, RZ, RZ, R2.reuse ;  /* 0x000000ffff12d224 */ /* 0x100fe400078e0002 */
[--C-:B------:R-:W-:Y:S02]  /*1c80*/  @!P4 IMAD.MOV.U32 R28, RZ, RZ, R2.reuse ;  /* 0x000000ffff1cc224 */ /* 0x100fe400078e0002 */
[----:B------:R-:W-:Y:S02]  /*1c90*/  @!P3 IMAD.MOV.U32 R30, RZ, RZ, R2 ;  /* 0x000000ffff1eb224 */ /* 0x000fe400078e0002 */
[----:B------:R-:W-:Y:S01]  /*1ca0*/  @!P3 IMAD.X R32, RZ, RZ, R13, P0 ;  /* 0x000000ffff20b224 */ /* 0x000fe200000e060d */
[----:B-1----:R-:W-:Y:S01]  /*1cb0*/  @!P6 LEA R2, P0, R4, R24, 0x1 ;  /* 0x000000180402e211 */ /* 0x002fe200078008ff */
[----:B------:R-:W-:Y:S02]  /*1cc0*/  @!P6 IMAD.IADD R3, R5, 0x1, R0 ;  /* 0x000000010503e824 */ /* 0x000fe400078e0200 */
[----:B--2---:R-:W-:-:S02]  /*1cd0*/  @!P5 IMAD R0, R9, R16, RZ ;  /* 0x000000100900d224 */ /* 0x004fc400078e02ff */
[----:B------:R-:W-:Y:S01]  /*1ce0*/  @!P4 IMAD.X R23, RZ, RZ, R13, P1 ;  /* 0x000000ffff17c224 */ /* 0x000fe200008e060d */
[----:B------:R-:W-:Y:S01]  /*1cf0*/  @!P6 LEA.HI.X R3, R4, R25, R3, 0x1, P0 ;  /* 0x000000190403e211 */ /* 0x000fe200000f0c03 */
[C---:B------:R-:W-:Y:S01]  /*1d00*/  @!P5 IMAD R0, R8.reuse, R17, R0 ;  /* 0x000000110800d224 */ /* 0x040fe200078e0200 */
[----:B------:R-:W1:Y:S01]  /*1d10*/  @!P3 LDC.64 R12, c[0x0][0x3b0] ;  /* 0x0000ec00ff0cbb82 */ /* 0x000e620000000a00 */
[----:B------:R-:W-:Y:S01]  /*1d20*/  @!P5 IMAD.WIDE.U32 R4, R8, R16, R18 ;  /* 0x000000100804d225 */ /* 0x000fe200078e0012 */
[----:B------:R-:W-:Y:S01]  /*1d30*/  ISETP.GE.AND P0, PT, R27, UR7, PT ;  /* 0x000000071b007c0c */ /* 0x000fe2000bf06270 */
[----:B------:R-:W-:Y:S01]  /*1d40*/  @!PT LDS RZ, [RZ] ;  /* 0x00000000fffff984 */ /* 0x000fe20000000800 */
[----:B------:R-:W-:Y:S01]  /*1d50*/  @!PT LDS RZ, [RZ] ;  /* 0x00000000fffff984 */ /* 0x000fe20000000800 */
[----:B------:R-:W-:Y:S01]  /*1d60*/  @!PT LDS RZ, [RZ] ;  /* 0x00000000fffff984 */ /* 0x000fe20000000800 */
[----:B------:R-:W-:Y:S01]  /*1d70*/  @!P6 LDGSTS.E.BYPASS.LTC128B.128 [R230], desc[UR24][R2.64] ;  /* 0x0000000002e6efae */ /* 0x000fe2000b981a18 */
[C---:B----4-:R-:W-:Y:S01]  /*1d80*/  LEA R35, P1, R6.reuse, UR14, 0x1 ;  /* 0x0000000e06237c11 */ /* 0x050fe2000f8208ff */
[----:B------:R-:W-:Y:S02]  /*1d90*/  IMAD.IADD R7, R7, 0x1, R11 ;  /* 0x0000000107077824 */ /* 0x000fe400078e020b */
[----:B------:R-:W-:Y:S01]  /*1da0*/  @!P6 LDGSTS.E.BYPASS.LTC128B.128 [R230+0x2000], desc[UR24][R2.64+0x40] ;  /* 0x0200004002e6efae */ /* 0x000fe2000b981a18 */
[----:B------:R-:W2:Y:S01]  /*1db0*/  @!P4 LDC.64 R8, c[0x0][0x380] ;  /* 0x0000e000ff08cb82 */ /* 0x000ea20000000a00 */
[----:B------:R-:W-:Y:S01]  /*1dc0*/  @!P5 IMAD.IADD R0, R5, 0x1, R0 ;  /* 0x000000010500d824 */ /* 0x000fe200078e0200 */
[----:B------:R-:W-:Y:S01]  /*1dd0*/  LEA.HI.X R33, R6, UR15, R7, 0x1, P1 ;  /* 0x0000000f06217c11 */ /* 0x000fe200088f0c07 */
[----:B------:R3:W-:Y:S01]  /*1de0*/  @!P6 LDGSTS.E.BYPASS.LTC128B.128 [R230+0x4000], desc[UR24][R2.64+0x80] ;  /* 0x0400008002e6efae */ /* 0x0007e2000b981a18 */
[----:B-----5:R-:W-:Y:S01]  /*1df0*/  @!P4 IMAD R5, R23, R14, RZ ;  /* 0x0000000e1705c224 */ /* 0x020fe200078e02ff */
[----:B------:R-:W-:Y:S01]  /*1e00*/  USHF.L.U64.HI UR15, UR10, 0x6, UR11 ;  /* 0x000000060a0f7899 */ /* 0x000fe2000801020b */
[C---:B------:R-:W-:Y:S01]  /*1e10*/  IMAD.SHL.U32 R187, R220.reuse, 0x4, RZ ;  /* 0x00000004dcbb7824 */ /* 0x040fe200078e00ff */
[----:B------:R-:W-:Y:S01]  /*1e20*/  VOTEU.ALL UP0, P0 ;  /* 0x0000000000ff7886 */ /* 0x000fe20000000000 */
[----:B------:R-:W4:Y:S01]  /*1e30*/  @!P3 LDC.64 R16, c[0x0][0x380] ;  /* 0x0000e000ff10bb82 */ /* 0x000f220000000a00 */
[----:B------:R-:W-:Y:S01]  /*1e40*/  UIMAD UR12, UR15, UR4, URZ ;  /* 0x000000040f0c72a4 */ /* 0x000fe2000f8e02ff */
[----:B------:R-:W-:Y:S01]  /*1e50*/  IMAD.SHL.U32 R36, R220, 0x10, RZ ;  /* 0x00000010dc247824 */ /* 0x000fe200078e00ff */
[----:B------:R-:W-:Y:S01]  /*1e60*/  STL [R1+0x6c], R35 ;  /* 0x00006c2301007387 */ /* 0x000fe20000100800 */
[----:B------:R-:W-:Y:S01]  /*1e70*/  @!UP0 UIADD3 UR14, UP1, UPT, UR33, UR34, URZ ;  /* 0x00000022210e8290 */ /* 0x000fe2000ff3e0ff */
[----:B------:R-:W-:Y:S01]  /*1e80*/  IMAD.U32 R11, RZ, RZ, UR35 ;  /* 0x00000023ff0b7e24 */ /* 0x000fe2000f8e00ff */
[----:B------:R-:W-:Y:S01]  /*1e90*/  UIADD3 UR12, UPT, UPT, UR35, UR12, URZ ;  /* 0x0000000c230c7290 */ /* 0x000fe2000fffe0ff */
[----:B------:R-:W-:Y:S01]  /*1ea0*/  STL [R1+0x68], R33 ;  /* 0x0000682101007387 */ /* 0x000fe20000100800 */
[----:B-1----:R-:W-:-:S02]  /*1eb0*/  @!P3 IMAD R6, R32, R12, RZ ;  /* 0x0000000c2006b224 */ /* 0x002fc400078e02ff */
[----:B------:R-:W-:Y:S01]  /*1ec0*/  @!UP0 UIADD3.X UR13, UPT, UPT, UR32, UR12, URZ, UP1, !UPT ;  /* 0x0000000c200d8290 */ /* 0x000fe20008ffe4ff */
[----:B------:R-:W-:Y:S01]  /*1ed0*/  IMAD.U32 R7, RZ, RZ, UR14 ;  /* 0x0000000eff077e24 */ /* 0x000fe2000f8e00ff */
[----:B------:R-:W-:Y:S01]  /*1ee0*/  STL [R1+0x8], R37 ;  /* 0x0000082501007387 */ /* 0x000fe20000100800 */
[----:B------:R-:W-:Y:S02]  /*1ef0*/  UISETP.GT.U32.AND UP0, UPT, UR4, UR16, UPT ;  /* 0x000000100400728c */ /* 0x000fe4000bf04070 */
[----:B------:R-:W-:Y:S01]  /*1f00*/  UIADD3 UR14, UPT, UPT, UR28, -0x61c88647, URZ ;  /* 0x9e3779b91c0e7890 */ /* 0x000fe2000fffe0ff */
[----:B---3--:R-:W-:-:S04]  /*1f10*/  @!P5 LEA R2, P1, R4, R20, 0x1 ;  /* 0x000000140402d211 */ /* 0x008fc800078208ff */
[----:B------:R-:W-:Y:S01]  /*1f20*/  @!P5 LEA.HI.X R3, R4, R21, R0, 0x1, P1 ;  /* 0x000000150403d211 */ /* 0x000fe200008f0c00 */
[----:B------:R-:W-:Y:S01]  /*1f30*/  @!P4 IMAD R0, R10, R15, R5 ;  /* 0x0000000f0a00c224 */ /* 0x000fe200078e0205 */
[----:B------:R-:W-:Y:S01]  /*1f40*/  ISETP.GE.AND P1, PT, R26, UR7, PT ;  /* 0x000000071a007c0c */ /* 0x000fe2000bf26270 */
[----:B------:R-:W-:Y:S02]  /*1f50*/  @!P4 IMAD.WIDE.U32 R4, R10, R14, R28 ;  /* 0x0000000e0a04c225 */ /* 0x000fe400078e001c */
[----:B------:R-:W-:Y:S02]  /*1f60*/  @!P5 LDGSTS.E.BYPASS.LTC128B.128 [R230+0x800], desc[UR24][R2.64] ;  /* 0x0080000002e6dfae */ /* 0x000fe4000b981a18 */
[----:B------:R-:W-:Y:S01]  /*1f70*/  @!P4 IMAD.IADD R0, R5, 0x1, R0 ;  /* 0x000000010500c824 */ /* 0x000fe200078e0200 */
[----:B--2---:R-:W-:Y:S01]  /*1f80*/  @!P4 LEA R8, P2, R4, R8, 0x1 ;  /* 0x000000080408c211 */ /* 0x004fe200078408ff */
[----:B------:R-:W-:Y:S01]  /*1f90*/  @!P5 LDGSTS.E.BYPASS.LTC128B.128 [R230+0x2800], desc[UR24][R2.64+0x40] ;  /* 0x0280004002e6dfae */ /* 0x000fe2000b981a18 */
[----:B------:R-:W-:-:S02]  /*1fa0*/  IMAD.U32 R10, RZ, RZ, UR34 ;  /* 0x00000022ff0a7e24 */ /* 0x000fc4000f8e00ff */
[----:B------:R-:W-:Y:S01]  /*1fb0*/  @!P4 LEA.HI.X R9, R4, R9, R0, 0x1, P2 ;  /* 0x000000090409c211 */ /* 0x000fe200010f0c00 */
[C---:B------:R-:W-:Y:S01]  /*1fc0*/  @!P3 IMAD R0, R22.reuse, R13, R6 ;  /* 0x0000000d1600b224 */ /* 0x040fe200078e0206 */
[----:B------:R1:W-:Y:S01]  /*1fd0*/  @!P5 LDGSTS.E.BYPASS.LTC128B.128 [R230+0x4800], desc[UR24][R2.64+0x80] ;  /* 0x0480008002e6dfae */ /* 0x0003e2000b981a18 */
[----:B------:R-:W-:Y:S01]  /*1fe0*/  @!P3 IMAD.WIDE.U32 R12, R22, R12, R30 ;  /* 0x0000000c160cb225 */ /* 0x000fe200078e001e */
[----:B------:R-:W-:Y:S02]  /*1ff0*/  @!P1 LEA R4, P5, R10, R168, 0x1 ;  /* 0x000000a80a049211 */ /* 0x000fe400078a08ff */
[----:B------:R-:W-:Y:S01]  /*2000*/  @!P4 LDGSTS.E.BYPASS.LTC128B.128 [R230+0x1000], desc[UR24][R8.64] ;  /* 0x0100000008e6cfae */ /* 0x000fe2000b981a18 */
[----:B------:R-:W-:Y:S01]  /*2010*/  @!P3 IMAD.IADD R0, R13, 0x1, R0 ;  /* 0x000000010d00b824 */ /* 0x000fe200078e0200 */
[----:B----4-:R-:W-:Y:S01]  /*2020*/  @!P3 LEA R6, P6, R12, R16, 0x1 ;  /* 0x000000100c06b211 */ /* 0x010fe200078c08ff */
[----:B------:R-:W-:Y:S01]  /*2030*/  IMAD.U32 R5, RZ, RZ, UR12 ;  /* 0x0000000cff057e24 */ /* 0x000fe2000f8e00ff */
[----:B------:R-:W-:Y:S01]  /*2040*/  @!P4 LDGSTS.E.BYPASS.LTC128B.128 [R230+0x3000], desc[UR24][R8.64+0x40] ;  /* 0x0300004008e6cfae */ /* 0x000fe2000b981a18 */
[----:B------:R-:W-:-:S03]  /*2050*/  USHF.L.U32 UR12, UR8, 0x6, URZ ;  /* 0x00000006080c7899 */ /* 0x000fc600080006ff */
[----:B------:R-:W-:Y:S01]  /*2060*/  @!P1 LEA.HI.X R5, R10, R163, R5, 0x1, P5 ;  /* 0x000000a30a059211 */ /* 0x000fe200028f0c05 */
[----:B------:R2:W-:Y:S01]  /*2070*/  @!P4 LDGSTS.E.BYPASS.LTC128B.128 [R230+0x5000], desc[UR24][R8.64+0x80] ;  /* 0x0500008008e6cfae */ /* 0x0005e2000b981a18 */
[----:B------:R-:W-:Y:S01]  /*2080*/  ISETP.GE.AND P5, PT, R27, UR7, PT ;  /* 0x000000071b007c0c */ /* 0x000fe2000bfa6270 */
[----:B------:R-:W-:-:S04]  /*2090*/  USHF.L.U64.HI UR7, UR8, 0x6, UR9 ;  /* 0x0000000608077899 */ /* 0x000fc80008010209 */
[----:B------:R-:W-:Y:S01]  /*20a0*/  UIMAD UR7, UR7, UR4, URZ ;  /* 0x00000004070772a4 */ /* 0x000fe2000f8e02ff */
[----:B-1----:R-:W-:Y:S01]  /*20b0*/  IMAD.U32 R3, RZ, RZ, UR13 ;  /* 0x0000000dff037e24 */ /* 0x002fe2000f8e00ff */
[----:B------:R-:W-:Y:S01]  /*20c0*/  @!P0 LEA R2, P2, R7, R168, 0x1 ;  /* 0x000000a807028211 */ /* 0x000fe200078408ff */
[----:B------:R-:W-:-:S03]  /*20d0*/  UIMAD.WIDE.U32 UR12, UR12, UR4, URZ ;  /* 0x000000040c0c72a5 */ /* 0x000fc6000f8e00ff */
[----:B------:R-:W-:Y:S01]  /*20e0*/  @!P0 LEA.HI.X R3, R7, R163, R3, 0x1, P2 ;  /* 0x000000a307038211 */ /* 0x000fe200010f0c03 */
[----:B------:R-:W-:Y:S01]  /*20f0*/  UIADD3 UR7, UPT, UPT, UR13, UR7, URZ ;  /* 0x000000070d077290 */ /* 0x000fe2000fffe0ff */
[----:B------:R-:W-:Y:S01]  /*2100*/  @!P3 LEA.HI.X R7, R12, R17, R0, 0x1, P6 ;  /* 0x000000110c07b211 */ /* 0x000fe200030f0c00 */
[----:B------:R-:W-:-:S04]  /*2110*/  IMAD.U32 R0, RZ, RZ, UR8 ;  /* 0x00000008ff007e24 */ /* 0x000fc8000f8e00ff */
[----:B------:R-:W-:Y:S01]  /*2120*/  @!P3 LDGSTS.E.BYPASS.LTC128B.128 [R230+0x1800], desc[UR24][R6.64] ;  /* 0x0180000006e6bfae */ /* 0x000fe2000b981a18 */
[----:B--2---:R-:W-:-:S03]  /*2130*/  LOP3.LUT R8, R37, 0xc0, RZ, 0xc0, !PT ;  /* 0x000000c025087812 */ /* 0x004fc600078ec0ff */
[----:B------:R-:W-:Y:S04]  /*2140*/  @!P3 LDGSTS.E.BYPASS.LTC128B.128 [R230+0x3800], desc[UR24][R6.64+0x40] ;  /* 0x0380004006e6bfae */ /* 0x000fe8000b981a18 */
[----:B------:R1:W-:Y:S04]  /*2150*/  @!P3 LDGSTS.E.BYPASS.LTC128B.128 [R230+0x5800], desc[UR24][R6.64+0x80] ;  /* 0x0580008006e6bfae */ /* 0x0003e8000b981a18 */
[----:B------:R-:W-:Y:S04]  /*2160*/  @!P1 LDGSTS.E.BYPASS.LTC128B.128 [R230+0x6000], desc[UR24][R4.64] ;  /* 0x0600000004e69fae */ /* 0x000fe8000b981a18 */
[----:B------:R-:W-:Y:S04]  /*2170*/  @!P1 LDGSTS.E.BYPASS.LTC128B.128 [R230+0x7000], desc[UR24][R4.64+0x40] ;  /* 0x0700004004e69fae */ /* 0x000fe8000b981a18 */
[----:B------:R2:W-:Y:S04]  /*2180*/  @!P1 LDGSTS.E.BYPASS.LTC128B.128 [R230+0x8000], desc[UR24][R4.64+0x80] ;  /* 0x0800008004e69fae */ /* 0x0005e8000b981a18 */
[----:B------:R-:W-:Y:S04]  /*2190*/  @!P0 LDGSTS.E.BYPASS.LTC128B.128 [R230+0x6800], desc[UR24][R2.64] ;  /* 0x0680000002e68fae */ /* 0x000fe8000b981a18 */
[----:B------:R-:W-:Y:S04]  /*21a0*/  @!P0 LDGSTS.E.BYPASS.LTC128B.128 [R230+0x7800], desc[UR24][R2.64+0x40] ;  /* 0x0780004002e68fae */ /* 0x000fe8000b981a18 */
[----:B------:R3:W-:Y:S01]  /*21b0*/  @!P0 LDGSTS.E.BYPASS.LTC128B.128 [R230+0x8800], desc[UR24][R2.64+0x80] ;  /* 0x0880008002e68fae */ /* 0x0007e2000b981a18 */
[----:B-1----:R-:W-:-:S03]  /*21c0*/  LOP3.LUT R7, R187, 0x18, RZ, 0xc0, !PT ;  /* 0x00000018bb077812 */ /* 0x002fc600078ec0ff */
[----:B------:R-:W0:Y:S01]  /*21d0*/  LDGDEPBAR ;  /* 0x00000000000079af */ /* 0x000e220000000000 */
[----:B------:R-:W-:Y:S01]  /*21e0*/  IMAD.U32 R6, RZ, RZ, UR7 ;  /* 0x00000007ff067e24 */ /* 0x000fe2000f8e00ff */
[----:B------:R-:W-:Y:S02]  /*21f0*/  LOP3.LUT R34, R8, R7, RZ, 0xfc, !PT ;  /* 0x0000000708227212 */ /* 0x000fe400078efcff */
[----:B------:R-:W-:Y:S02]  /*2200*/  LOP3.LUT R8, R220, 0x8, RZ, 0xc0, !PT ;  /* 0x00000008dc087812 */ /* 0x000fe400078ec0ff */
[----:B------:R-:W-:Y:S01]  /*2210*/  LOP3.LUT R27, R34, 0x8, R186, 0x78, !PT ;  /* 0x00000008221b7812 */ /* 0x000fe200078e78ba */
[----:B------:R-:W-:Y:S01]  /*2220*/  STL [R1+0xc], R34 ;  /* 0x00000c2201007387 */ /* 0x000fe20000100800 */
[----:B--2---:R-:W-:Y:S02]  /*2230*/  IMAD.U32 R5, RZ, RZ, UR9 ;  /* 0x00000009ff057e24 */ /* 0x004fe4000f8e00ff */
[----:B---3--:R-:W-:Y:S01]  /*2240*/  IMAD.U32 R3, RZ, RZ, UR13 ;  /* 0x0000000dff037e24 */ /* 0x008fe2000f8e00ff */
[----:B------:R-:W-:-:S04]  /*2250*/  DEPBAR.LE SB0, 0x0 ;  /* 0x000080000000791a */ /* 0x000fc80000000000 */
[----:B------:R-:W-:Y:S01]  /*2260*/  BAR.SYNC.DEFER_BLOCKING 0x0 ;  /* 0x0000000000007b1d */ /* 0x000fe20000010000 */
[----:B------:R-:W-:Y:S01]  /*2270*/  @!P5 LEA R3, P0, R0, UR12, 0x5 ;  /* 0x0000000c0003dc11 */ /* 0x000fe2000f8028ff */
[----:B------:R-:W-:-:S03]  /*2280*/  IMAD.U32 R2, RZ, RZ, UR12 ;  /* 0x0000000cff027e24 */ /* 0x000fc6000f8e00ff */
[----:B------:R-:W-:Y:S01]  /*2290*/  @!P5 LEA.HI.X R7, R0, UR7, R5, 0x5, P0 ;  /* 0x000000070007dc11 */ /* 0x000fe200080f2c05 */
[----:B------:R-:W1:Y:S01]  /*22a0*/  LDCU UR7, c[0x0][0x3e0] ;  /* 0x00007c00ff0777ac */ /* 0x000e620008000800 */
[----:B------:R-:W-:Y:S02]  /*22b0*/  LOP3.LUT R0, R37, 0x20, RZ, 0xc0, !PT ;  /* 0x0000002025007812 */ /* 0x000fe400078ec0ff */
[----:B------:R-:W-:Y:S02]  /*22c0*/  @!P1 LEA R4, P2, R2, R35, 0x1 ;  /* 0x0000002302049211 */ /* 0x000fe400078408ff */
[----:B------:R-:W-:Y:S02]  /*22d0*/  LOP3.LUT R9, R0, 0x100, R36, 0xf8, !PT ;  /* 0x0000010000097812 */ /* 0x000fe400078ef824 */
[----:B------:R-:W-:Y:S02]  /*22e0*/  LOP3.LUT R0, R34, R8, RZ, 0x3c, !PT ;  /* 0x0000000822007212 */ /* 0x000fe400078e3cff */
[----:B------:R-:W-:Y:S01]  /*22f0*/  @!P1 LEA.HI.X R5, R2, R33, R6, 0x1, P2 ;  /* 0x0000002102059211 */ /* 0x000fe200010f0c06 */
[----:B------:R-:W-:Y:S01]  /*2300*/  STL [R1+0x10], R9 ;  /* 0x0000100901007387 */ /* 0x000fe20000100800 */
[----:B------:R-:W-:-:S02]  /*2310*/  LOP3.LUT R6, R36, 0x3e00, RZ, 0xc0, !PT ;  /* 0x00003e0024067812 */ /* 0x000fc400078ec0ff */
[----:B------:R-:W-:Y:S01]  /*2320*/  @!P5 LEA R2, P0, R3, R35, 0x1 ;  /* 0x000000230302d211 */ /* 0x000fe200078008ff */
[----:B------:R2:W-:Y:S01]  /*2330*/  STL [R1], R0 ;  /* 0x0000000001007387 */ /* 0x0005e20000100800 */
[----:B------:R-:W-:Y:S02]  /*2340*/  IADD3 R6, PT, PT, R27, R162, R6 ;  /* 0x000000a21b067210 */ /* 0x000fe40007ffe006 */
[----:B------:R-:W-:Y:S01]  /*2350*/  @!P5 LEA.HI.X R3, R3, R33, R7, 0x1, P0 ;  /* 0x000000210303d211 */ /* 0x000fe200000f0c07 */
[----:B------:R-:W-:Y:S01]  /*2360*/  @!PT LDS RZ, [RZ] ;  /* 0x00000000fffff984 */ /* 0x000fe20000000800 */
[----:B------:R-:W-:Y:S01]  /*2370*/  @!PT LDS RZ, [RZ] ;  /* 0x00000000fffff984 */ /* 0x000fe20000000800 */
[----:B------:R-:W-:Y:S01]  /*2380*/  @!PT LDS RZ, [RZ] ;  /* 0x00000000fffff984 */ /* 0x000fe20000000800 */
[----:B------:R-:W-:Y:S01]  /*2390*/  @!P1 LDGSTS.E.BYPASS.LTC128B.128 [R230+0x9000], desc[UR24][R4.64] ;  /* 0x0900000004e69fae */ /* 0x000fe2000b981a18 */
[----:B------:R-:W-:Y:S01]  /*23a0*/  LEA R24, R6, UR5, 0x1 ;  /* 0x0000000506187c11 */ /* 0x000fe2000f8e08ff */
[----:B-1----:R-:W-:Y:S02]  /*23b0*/  UIMAD UR7, UR22, UR7, UR21 ;  /* 0x00000007160772a4 */ /* 0x002fe4000f8e0215 */
[----:B------:R-:W-:Y:S02]  /*23c0*/  @!P1 LDGSTS.E.BYPASS.LTC128B.128 [R230+0xa000], desc[UR24][R4.64+0x40] ;  /* 0x0a00004004e69fae */ /* 0x000fe4000b981a18 */
[----:B------:R-:W-:-:S02]  /*23d0*/  USHF.L.U32 UR7, UR7, 0x5, URZ ;  /* 0x0000000507077899 */ /* 0x000fc400080006ff */
[----:B------:R-:W-:Y:S04]  /*23e0*/  @!P1 LDGSTS.E.BYPASS.LTC128B.128 [R230+0xb000], desc[UR24][R4.64+0x80] ;  /* 0x0b00008004e69fae */ /* 0x000fe8000b981a18 */
[----:B------:R-:W-:Y:S04]  /*23f0*/  @P1 STS.128 [R230+0x9000], RZ ;  /* 0x009000ffe6001388 */ /* 0x000fe80000000c00 */
[----:B------:R-:W-:Y:S04]  /*2400*/  @P1 STS.128 [R230+0xa000], RZ ;  /* 0x00a000ffe6001388 */ /* 0x000fe80000000c00 */
[----:B------:R-:W-:Y:S01]  /*2410*/  @P1 STS.128 [R230+0xb000], RZ ;  /* 0x00b000ffe6001388 */ /* 0x000fe20000000c00 */
[----:B--2---:R-:W-:Y:S01]  /*2420*/  IMAD.IADD R0, R0, 0x1, R9 ;  /* 0x0000000100007824 */ /* 0x004fe200078e0209 */
[----:B------:R-:W-:-:S02]  /*2430*/  LOP3.LUT P1, RZ, R220, 0x4, RZ, 0xc0, !PT ;  /* 0x00000004dcff7812 */ /* 0x000fc4000782c0ff */
[----:B------:R-:W-:Y:S02]  /*2440*/  @P5 STS.128 [R230+0x9800], RZ ;  /* 0x009800ffe6005388 */ /* 0x000fe40000000c00 */
[----:B------:R-:W-:Y:S02]  /*2450*/  LEA R0, R0, UR5, 0x1 ;  /* 0x0000000500007c11 */ /* 0x000fe4000f8e08ff */
        /* <DEDUP_REMOVED lines=9> */
[----:B------:R-:W2:Y:S04]  /*24f0*/  LDSM.16.M88.4 R36, [R0+0x6000] ;  /* 0x006000000024783b */ /* 0x000ea80000000200 */
[----:B------:R-:W3:Y:S04]  /*2500*/  LDSM.16.M88.4 R8, [R24+0x1000] ;  /* 0x001000001808783b */ /* 0x000ee80000000200 */
[----:B------:R-:W4:Y:S04]  /*2510*/  LDSM.16.M88.4 R32, [R0+0x6400] ;  /* 0x006400000020783b */ /* 0x000f280000000200 */
[----:B------:R-:W5:Y:S04]  /*2520*/  LDSM.16.M88.4 R28, [R0+0x6800] ;  /* 0x00680000001c783b */ /* 0x000f680000000200 */
[----:B------:R-:W5:Y:S01]  /*2530*/  LDSM.16.M88.4 R16, [R0+0x6c00] ;  /* 0x006c00000010783b */ /* 0x000f620000000200 */
[----:B-1----:R-:W-:-:S03]  /*2540*/  IMAD.MOV.U32 R2, RZ, RZ, 0x20 ;  /* 0x00000020ff027424 */ /* 0x002fc600078e00ff */
[----:B------:R-:W0:Y:S02]  /*2550*/  LDGDEPBAR ;  /* 0x00000000000079af */ /* 0x000e240000000000 */
[----:B------:R-:W-:-:S05]  /*2560*/  SEL R7, R2, 0xffffffe0, !P1 ;  /* 0xffffffe002077807 */ /* 0x000fca0004800000 */
[--C-:B------:R-:W-:Y:S02]  /*2570*/  IMAD.IADD R2, R0, 0x1, R7.reuse ;  /* 0x0000000100027824 */ /* 0x100fe400078e0207 */
[----:B------:R-:W-:-:S03]  /*2580*/  IMAD.IADD R3, R24, 0x1, R7 ;  /* 0x0000000118037824 */ /* 0x000fc600078e0207 */
[----:B------:R-:W-:Y:S04]  /*2590*/  LDSM.16.M88.4 R52, [R2+0x6000] ;  /* 0x006000000234783b */ /* 0x000fe80000000200 */
[----:B------:R-:W1:Y:S01]  /*25a0*/  LDSM.16.M88.4 R4, [R3+0x1000] ;  /* 0x001000000304783b */ /* 0x000e620000000200 */
[-C--:B--2---:R-:W-:Y:S03]  /*25b0*/  HMMA.16816.F32 R84, R12, R36.reuse, RZ ;  /* 0x000000240c54723c */ /* 0x084fe600000018ff */
[----:B------:R-:W-:Y:S04]  /*25c0*/  LDSM.16.M88.4 R48, [R2+0x6400] ;  /* 0x006400000230783b */ /* 0x000fe80000000200 */
[----:B------:R-:W2:Y:S01]  /*25d0*/  LDSM.16.M88.4 R20, [R3] ;  /* 0x000000000314783b */ /* 0x000ea20000000200 */
[C---:B---3--:R-:W-:Y:S03]  /*25e0*/  HMMA.16816.F32 R80, R8.reuse, R36, RZ ;  /* 0x000000240850723c */ /* 0x048fe600000018ff */
[----:B------:R-:W-:Y:S04]  /*25f0*/  LDSM.16.M88.4 R56, [R2+0x6800] ;  /* 0x006800000238783b */ /* 0x000fe80000000200 */
[----:B------:R-:W3:Y:S01]  /*2600*/  LDSM.16.M88.4 R68, [R2+0x6c00] ;  /* 0x006c00000244783b */ /* 0x000ee20000000200 */
[-C--:B------:R-:W-:Y:S08]  /*2610*/  HMMA.16816.F32 R76, R8, R38.reuse, RZ ;  /* 0x00000026084c723c */ /* 0x080ff000000018ff */
[----:B------:R-:W-:Y:S08]  /*2620*/  HMMA.16816.F32 R96, R12, R38, RZ ;  /* 0x000000260c60723c */ /* 0x000ff000000018ff */
[C---:B----4-:R-:W-:Y:S08]  /*2630*/  HMMA.16816.F32 R72, R8.reuse, R32, RZ ;  /* 0x000000200848723c */ /* 0x050ff000000018ff */
[C---:B-----5:R-:W-:Y:S08]  /*2640*/  HMMA.16816.F32 R60, R8.reuse, R28, RZ ;  /* 0x0000001c083c723c */ /* 0x060ff000000018ff */
[C---:B------:R-:W-:Y:S08]  /*2650*/  HMMA.16816.F32 R40, R8.reuse, R16, RZ ;  /* 0x000000100828723c */ /* 0x040ff000000018ff */
[C---:B------:R-:W-:Y:S08]  /*2660*/  HMMA.16816.F32 R64, R8.reuse, R34, RZ ;  /* 0x000000220840723c */ /* 0x040ff000000018ff */
[C---:B------:R-:W-:Y:S08]  /*2670*/  HMMA.16816.F32 R44, R8.reuse, R30, RZ ;  /* 0x0000001e082c723c */ /* 0x040ff000000018ff */
[----:B------:R-:W-:Y:S08]  /*2680*/  HMMA.16816.F32 R36, R8, R18, RZ ;  /* 0x000000120824723c */ /* 0x000ff000000018ff */
[C---:B------:R-:W-:Y:S08]  /*2690*/  HMMA.16816.F32 R8, R12.reuse, R32, RZ ;  /* 0x000000200c08723c */ /* 0x040ff000000018ff */
[----:B------:R-:W-:Y:S01]  /*26a0*/  HMMA.16816.F32 R92, R12, R34, RZ ;  /* 0x000000220c5c723c */ /* 0x000fe200000018ff */
[----:B------:R-:W-:Y:S07]  /*26b0*/  LDSM.16.M88.4 R32, [R0+0x7c00] ;  /* 0x007c00000020783b */ /* 0x000fee0000000200 */
[----:B-1----:R-:W-:Y:S08]  /*26c0*/  HMMA.16816.F32 R100, R4, R52, R80 ;  /* 0x000000340464723c */ /* 0x002ff00000001850 */
[----:B--2---:R-:W-:Y:S01]  /*26d0*/  HMMA.16816.F32 R116, R20, R48, R8 ;  /* 0x000000301474723c */ /* 0x004fe20000001808 */
[----:B------:R-:W1:Y:S07]  /*26e0*/  LDSM.16.M88.4 R8, [R24+0x3000] ;  /* 0x003000001808783b */ /* 0x000e6e0000000200 */
[C---:B------:R-:W-:Y:S08]  /*26f0*/  HMMA.16816.F32 R88, R12.reuse, R28, RZ ;  /* 0x0000001c0c58723c */ /* 0x040ff000000018ff */
[----:B------:R-:W-:Y:S08]  /*2700*/  HMMA.16816.F32 R148, R12, R30, RZ ;  /* 0x0000001e0c94723c */ /* 0x000ff000000018ff */
[C---:B---3--:R-:W-:Y:S01]  /*2710*/  HMMA.16816.F32 R80, R4.reuse, R68, R40 ;  /* 0x000000440450723c */ /* 0x048fe20000001828 */
        /* <DEDUP_REMOVED lines=12> */
[C---:B------:R-:W-:Y:S08]  /*27e0*/  HMMA.16816.F32 R132, R4.reuse, R56, R60 ;  /* 0x000000380484723c */ /* 0x040ff0000000183c */
        /* <DEDUP_REMOVED lines=23> */
[C---:B------:R-:W-:Y:S01]  /*2960*/  HMMA.16816.F32 R60, R12.reuse, R42, R64 ;  /* 0x0000002a0c3c723c */ /* 0x040fe20000001840 */
[----:B------:R-:W-:Y:S07]  /*2970*/  LDSM.16.M88.4 R40, [R0+0x8000] ;  /* 0x008000000028783b */ /* 0x000fee0000000200 */
[C---:B------:R-:W-:Y:S08]  /*2980*/  HMMA.16816.F32 R64, R12.reuse, R36, R120 ;  /* 0x000000240c40723c */ /* 0x040ff00000001878 */
[C---:B------:R-:W-:Y:S08]  /*2990*/  HMMA.16816.F32 R120, R12.reuse, R32, R124 ;  /* 0x000000200c78723c */ /* 0x040ff0000000187c */
[----:B------:R-:W-:Y:S01]  /*29a0*/  HMMA.16816.F32 R128, R12, R34, R104 ;  /* 0x000000220c80723c */ /* 0x000fe20000001868 */
[----:B------:R-:W-:Y:S07]  /*29b0*/  LDSM.16.M88.4 R32, [R0+0x8800] ;  /* 0x008800000020783b */ /* 0x000fee0000000200 */
[----:B-----5:R-:W-:Y:S01]  /*29c0*/  HMMA.16816.F32 R116, R16, R48, R8 ;  /* 0x000000301074723c */ /* 0x020fe20000001808 */
[----:B------:R-:W1:Y:S07]  /*29d0*/  LDSM.16.M88.4 R8, [R24+0x5000] ;  /* 0x005000001808783b */ /* 0x000e6e0000000200 */
[----:B------:R-:W-:Y:S08]  /*29e0*/  HMMA.16816.F32 R132, R4, R74, R56 ;  /* 0x0000004a0484723c */ /* 0x000ff00000001838 */
[----:B------:R-:W-:Y:S01]  /*29f0*/  HMMA.16816.F32 R76, R12, R38, R76 ;  /* 0x000000260c4c723c */ /* 0x000fe2000000184c */
[----:B------:R-:W2:Y:S04]  /*2a00*/  LDSM.16.M88.4 R36, [R0+0x8400] ;  /* 0x008400000024783b */ /* 0x000ea80000000200 */
[----:B------:R-:W-:Y:S03]  /*2a10*/  LDSM.16.M88.4 R12, [R24+0x4000] ;  /* 0x00400000180c783b */ /* 0x000fe60000000200 */
[C---:B------:R-:W-:Y:S08]  /*2a20*/  HMMA.16816.F32 R156, R4.reuse, R28, R100 ;  /* 0x0000001c049c723c */ /* 0x040ff00000001864 */
[----:B------:R-:W-:Y:S08]  /*2a30*/  HMMA.16816.F32 R152, R4, R30, R96 ;  /* 0x0000001e0498723c */ /* 0x000ff00000001860 */
[C---:B------:R-:W-:Y:S01]  /*2a40*/  HMMA.16816.F32 R56, R16.reuse, R28, R20 ;  /* 0x0000001c1038723c */ /* 0x040fe20000001814 */
[----:B------:R-:W-:Y:S07]  /*2a50*/  LDSM.16.M88.4 R20, [R2+0x8000] ;  /* 0x008000000214783b */ /* 0x000fee0000000200 */
[----:B------:R-:W-:Y:S01]  /*2a60*/  HMMA.16816.F32 R124, R16, R30, R44 ;  /* 0x0000001e107c723c */ /* 0x000fe2000000182c */
[----:B------:R3:W4:Y:S04]  /*2a70*/  LDSM.16.M88.4 R28, [R0+0x8c00] ;  /* 0x008c0000001c783b */ /* 0x0007280000000200 */
[----:B------:R-:W-:Y:S03]  /*2a80*/  LDSM.16.M88.4 R44, [R2+0x8400] ;  /* 0x00840000022c783b */ /* 0x000fe60000000200 */
[C---:B------:R-:W-:Y:S08]  /*2a90*/  HMMA.16816.F32 R148, R4.reuse, R48, R92 ;  /* 0x000000300494723c */ /* 0x040ff0000000185c */
[C---:B------:R-:W-:Y:S08]  /*2aa0*/  HMMA.16816.F32 R144, R4.reuse, R50, R88 ;  /* 0x000000320490723c */ /* 0x040ff00000001858 */
[----:B------:R-:W-:Y:S01]  /*2ab0*/  HMMA.16816.F32 R140, R4, R52, R84 ;  /* 0x00000034048c723c */ /* 0x000fe20000001854 */
[----:B---3--:R-:W-:-:S07]  /*2ac0*/  LOP3.LUT R0, R26, 0x7, RZ, 0xc0, !PT ;  /* 0x000000071a007812 */ /* 0x008fce00078ec0ff */
[C---:B------:R-:W-:Y:S08]  /*2ad0*/  HMMA.16816.F32 R136, R4.reuse, R54, R80 ;  /* 0x000000360488723c */ /* 0x040ff00000001850 */
[----:B------:R-:W-:Y:S01]  /*2ae0*/  HMMA.16816.F32 R68, R4, R72, R68 ;  /* 0x000000480444723c */ /* 0x000fe20000001844 */
[----:B------:R-:W-:Y:S07]  /*2af0*/  LDSM.16.M88.4 R4, [R3+0x5000] ;  /* 0x005000000304783b */ /* 0x000fee0000000200 */
[C---:B------:R-:W-:Y:S01]  /*2b00*/  HMMA.16816.F32 R112, R16.reuse, R50, R60 ;  /* 0x000000321070723c */ /* 0x040fe2000000183c */
[----:B------:R-:W3:Y:S07]  /*2b10*/  LDSM.16.M88.4 R48, [R2+0x8800] ;  /* 0x008800000230783b */ /* 0x000eee0000000200 */
[C---:B------:R-:W-:Y:S01]  /*2b20*/  HMMA.16816.F32 R108, R16.reuse, R52, R64 ;  /* 0x00000034106c723c */ /* 0x040fe20000001840 */
[----:B------:R5:W-:Y:S07]  /*2b30*/  LDSM.16.M88.4 R64, [R2+0x8c00] ;  /* 0x008c00000240783b */ /* 0x000bee0000000200 */
[C---:B------:R-:W-:Y:S08]  /*2b40*/  HMMA.16816.F32 R100, R16.reuse, R54, R76 ;  /* 0x000000361064723c */ /* 0x040ff0000000184c */
[C---:B------:R-:W-:Y:S08]  /*2b50*/  HMMA.16816.F32 R104, R16.reuse, R72, R120 ;  /* 0x000000481068723c */ /* 0x040ff00000001878 */
[----:B------:R-:W-:Y:S01]  /*2b60*/  HMMA.16816.F32 R96, R16, R74, R128 ;  /* 0x0000004a1060723c */ /* 0x000fe20000001880 */
[----:B------:R2:W3:Y:S01]  /*2b70*/  LDSM.16.M88.4 R16, [R3+0x4000] ;  /* 0x004000000310783b */ /* 0x0004e20000000200 */
[----:B-----5:R-:W-:Y:S01]  /*2b80*/  LOP3.LUT R2, R186, 0x1f0, RZ, 0xc0, !PT ;  /* 0x000001f0ba027812 */ /* 0x020fe200078ec0ff */
[----:B------:R-:W-:-:S04]  /*2b90*/  DEPBAR.LE SB0, 0x0 ;  /* 0x000080000000791a */ /* 0x000fc80000000000 */
[----:B------:R-:W-:Y:S01]  /*2ba0*/  IADD3 R0, PT, PT, R0, UR23, R2 ;  /* 0x0000001700007c10 */ /* 0x000fe2000fffe002 */
[----:B-1----:R-:W-:Y:S01]  /*2bb0*/  HMMA.16816.F32 R72, R8, R34, R136 ;  /* 0x000000220848723c */ /* 0x002fe20000001888 */
[----:B------:R-:W-:-:S05]  /*2bc0*/  IMAD.SHL.U32 R2, R220, 0x2, RZ ;  /* 0x00000002dc027824 */ /* 0x000fca00078e00ff */
[----:B------:R-:W-:Y:S01]  /*2bd0*/  LOP3.LUT R25, R2, 0x6, RZ, 0xc0, !PT ;  /* 0x0000000602197812 */ /* 0x000fe200078ec0ff */
[----:B------:R-:W-:Y:S01]  /*2be0*/  IMAD.U32 R2, RZ, RZ, UR4 ;  /* 0x00000004ff027e24 */ /* 0x000fe2000f8e00ff */
[C---:B------:R-:W-:Y:S03]  /*2bf0*/  HMMA.16816.F32 R92, R8.reuse, R40, R156 ;  /* 0x00000028085c723c */ /* 0x040fe6000000189c */
[----:B------:R1:W-:Y:S01]  /*2c00*/  STL [R1+0x4c], R25 ;  /* 0x00004c1901007387 */ /* 0x0003e20000100800 */
[----:B--2---:R-:W2:Y:S04]  /*2c10*/  S2R R3, SR_CTAID.X ;  /* 0x0000000000037919 */ /* 0x004ea80000002500 */
[C---:B------:R-:W-:Y:S08]  /*2c20*/  HMMA.16816.F32 R88, R8.reuse, R42, R152 ;  /* 0x0000002a0858723c */ /* 0x040ff00000001898 */
[C---:B------:R-:W-:Y:S08]  /*2c30*/  HMMA.16816.F32 R84, R8.reuse, R36, R148 ;  /* 0x000000240854723c */ /* 0x040ff00000001894 */
[C---:B------:R-:W-:Y:S08]  /*2c40*/  HMMA.16816.F32 R80, R8.reuse, R38, R144 ;  /* 0x000000260850723c */ /* 0x040ff00000001890 */
[C---:B------:R-:W-:Y:S08]  /*2c50*/  HMMA.16816.F32 R76, R8.reuse, R32, R140 ;  /* 0x00000020084c723c */ /* 0x040ff0000000188c */
[C---:B----4-:R-:W-:Y:S08]  /*2c60*/  HMMA.16816.F32 R68, R8.reuse, R28, R68 ;  /* 0x0000001c0844723c */ /* 0x050ff00000001844 */
[----:B------:R-:W-:Y:S08]  /*2c70*/  HMMA.16816.F32 R60, R8, R30, R132 ;  /* 0x0000001e083c723c */ /* 0x000ff00000001884 */
[C---:B------:R-:W-:Y:S08]  /*2c80*/  HMMA.16816.F32 R56, R12.reuse, R40, R56 ;  /* 0x000000280c38723c */ /* 0x040ff00000001838 */
[C---:B------:R-:W-:Y:S08]  /*2c90*/  HMMA.16816.F32 R8, R12.reuse, R32, R108 ;  /* 0x000000200c08723c */ /* 0x040ff0000000186c */
[----:B------:R-:W-:Y:S01]  /*2ca0*/  HMMA.16816.F32 R32, R12, R34, R100 ;  /* 0x000000220c20723c */ /* 0x000fe20000001864 */
[----:B------:R-:W-:-:S07]  /*2cb0*/  LOP3.LUT R101, R27, R162, RZ, 0xfc, !PT ;  /* 0x000000a21b657212 */ /* 0x000fce00078efcff */
[C---:B------:R-:W-:Y:S08]  /*2cc0*/  HMMA.16816.F32 R40, R12.reuse, R42, R124 ;  /* 0x0000002a0c28723c */ /* 0x040ff0000000187c */
[C---:B------:R-:W-:Y:S08]  /*2cd0*/  HMMA.16816.F32 R52, R12.reuse, R36, R116 ;  /* 0x000000240c34723c */ /* 0x040ff00000001874 */
[----:B------:R-:W-:Y:S08]  /*2ce0*/  HMMA.16816.F32 R36, R12, R38, R112 ;  /* 0x000000260c24723c */ /* 0x000ff00000001870 */
[----:B---3--:R-:W-:Y:S01]  /*2cf0*/  HMMA.16816.F32 R108, R4, R50, R72 ;  /* 0x00000032046c723c */ /* 0x008fe20000001848 */
[----:B------:R-:W-:-:S05]  /*2d00*/  SHF.R.U32.HI R74, RZ, 0x5, R220 ;  /* 0x00000005ff4a7819 */ /* 0x000fca00000116dc */
[----:B--2---:R-:W-:Y:S02]  /*2d10*/  IMAD R74, R3, 0x8, R74 ;  /* 0x00000008034a7824 */ /* 0x004fe400078e024a */
[----:B------:R-:W-:Y:S01]  /*2d20*/  HMMA.16816.F32 R92, R4, R20, R92 ;  /* 0x00000014045c723c */ /* 0x000fe2000000185c */
[----:B------:R-:W-:Y:S01]  /*2d30*/  IMAD.U32 R3, RZ, RZ, UR19 ;  /* 0x00000013ff037e24 */ /* 0x000fe2000f8e00ff */
[----:B------:R-:W-:-:S04]  /*2d40*/  UIADD3 UR19, UPT, UPT, UR29, -0x4498517b, URZ ;  /* 0xbb67ae851d137890 */ /* 0x000fc8000fffe0ff */
[----:B------:R-:W-:Y:S02]  /*2d50*/  IADD3 R222, PT, PT, R0, UR26, -R3 ;  /* 0x0000001a00de7c10 */ /* 0x000fe4000fffe803 */
[----:B------:R-:W-:Y:S08]  /*2d60*/  HMMA.16816.F32 R112, R4, R48, R76 ;  /* 0x000000300470723c */ /* 0x000ff0000000184c */
[C---:B------:R-:W-:Y:S08]  /*2d70*/  HMMA.16816.F32 R76, R16.reuse, R20, R56 ;  /* 0x00000014104c723c */ /* 0x040ff00000001838 */
[----:B------:R-:W-:Y:S01]  /*2d80*/  HMMA.16816.F32 R56, R16, R50, R32 ;  /* 0x000000321038723c */ /* 0x000fe20000001820 */
[----:B------:R-:W-:-:S04]  /*2d90*/  LOP3.LUT R51, R220, 0x1f, RZ, 0xc0, !PT ;  /* 0x0000001fdc337812 */ /* 0x000fc800078ec0ff */
[----:B------:R-:W-:Y:S01]  /*2da0*/  IADD3 R51, P2, P0, R160, UR7, R51 ;  /* 0x00000007a0337c10 */ /* 0x000fe2000f85e033 */
[----:B------:R-:W-:Y:S02]  /*2db0*/  USHF.R.S32.HI UR7, URZ, 0x1f, UR7 ;  /* 0x0000001fff077899 */ /* 0x000fe40008011407 */
[-C--:B------:R-:W-:Y:S02]  /*2dc0*/  HMMA.16816.F32 R88, R4, R22.reuse, R88 ;  /* 0x000000160458723c */ /* 0x080fe40000001858 */
[----:B------:R-:W-:Y:S02]  /*2dd0*/  IMAD.WIDE.U32 R152, R51, -0x2daee0ad, RZ ;  /* 0xd2511f5333987825 */ /* 0x000fe400078e00ff */
[----:B------:R-:W-:Y:S01]  /*2de0*/  IADD3.X R100, PT, PT, R161, UR7, RZ, P2, P0 ;  /* 0x00000007a1647c10 */ /* 0x000fe200097e04ff */
[----:B------:R-:W-:Y:S02]  /*2df0*/  UIADD3 UR7, UPT, UPT, UR28, 0x3c6ef372, URZ ;  /* 0x3c6ef3721c077890 */ /* 0x000fe4000fffe0ff */
[----:B------:R2:W-:Y:S01]  /*2e00*/  STL.64 [R1+0x40], R152 ;  /* 0x0000409801007387 */ /* 0x0005e20000100a00 */
[----:B------:R-:W-:Y:S08]  /*2e10*/  HMMA.16816.F32 R20, R16, R22, R40 ;  /* 0x000000161014723c */ /* 0x000ff00000001828 */
[----:B------:R-:W-:Y:S08]  /*2e20*/  HMMA.16816.F32 R120, R12, R30, R96 ;  /* 0x0000001e0c78723c */ /* 0x000ff00000001860 */
[C---:B------:R-:W-:Y:S08]  /*2e30*/  HMMA.16816.F32 R84, R4.reuse, R44, R84 ;  /* 0x0000002c0454723c */ /* 0x040ff00000001854 */
[----:B------:R-:W-:Y:S08]  /*2e40*/  HMMA.16816.F32 R96, R4, R46, R80 ;  /* 0x0000002e0460723c */ /* 0x000ff00000001850 */
[C---:B------:R-:W-:Y:S08]  /*2e50*/  HMMA.16816.F32 R52, R16.reuse, R44, R52 ;  /* 0x0000002c1034723c */ /* 0x040ff00000001834 */
[----:B------:R-:W-:Y:S08]  /*2e60*/  HMMA.16816.F32 R36, R16, R46, R36 ;  /* 0x0000002e1024723c */ /* 0x000ff00000001824 */
[----:B------:R-:W-:Y:S01]  /*2e70*/  HMMA.16816.F32 R104, R12, R28, R104 ;  /* 0x0000001c0c68723c */ /* 0x000fe20000001868 */
[----:B------:R-:W-:-:S04]  /*2e80*/  IMAD R13, R2, 0x40, R25 ;  /* 0x00000040020d7824 */ /* 0x000fc800078e0219 */
[C---:B-1----:R-:W-:Y:S02]  /*2e90*/  VIADD R25, R13.reuse, 0x9 ;  /* 0x000000090d197836 */ /* 0x042fe40000000000 */
[C---:B------:R-:W-:Y:S01]  /*2ea0*/  VIADD R24, R13.reuse, 0x8 ;  /* 0x000000080d187836 */ /* 0x040fe20000000000 */
[----:B------:R-:W-:Y:S01]  /*2eb0*/  HMMA.16816.F32 R44, R16, R48, R8 ;  /* 0x00000030102c723c */ /* 0x000fe20000001808 */
[C---:B------:R-:W-:Y:S01]  /*2ec0*/  VIADD R9, R222.reuse, 0x40 ;  /* 0x00000040de097836 */ /* 0x040fe20000000000 */
[C---:B------:R-:W-:Y:S01]  /*2ed0*/  ISETP.GT.AND P5, PT, R222.reuse, R25, PT ;  /* 0x00000019de00720c */ /* 0x040fe20003fa4270 */
[----:B------:R-:W-:Y:S01]  /*2ee0*/  VIADD R12, R13, 0x1 ;  /* 0x000000010d0c7836 */ /* 0x000fe20000000000 */
[CC--:B------:R-:W-:Y:S01]  /*2ef0*/  ISETP.GT.AND P6, PT, R222.reuse, R24.reuse, PT ;  /* 0x00000018de00720c */ /* 0x0c0fe20003fc4270 */
[----:B------:R-:W-:Y:S01]  /*2f00*/  VIADD R8, R222, 0x48 ;  /* 0x00000048de087836 */ /* 0x000fe20000000000 */
[----:B------:R-:W-:Y:S01]  /*2f10*/  ISETP.GT.AND P0, PT, R9, R13, PT ;  /* 0x0000000d0900720c */ /* 0x000fe20003f04270 */
[C---:B------:R-:W-:Y:S01]  /*2f20*/  VIADD R11, R13.reuse, 0x10 ;  /* 0x000000100d0b7836 */ /* 0x040fe20000000000 */
[C---:B------:R-:W-:Y:S01]  /*2f30*/  HMMA.16816.F32 R116, R4.reuse, R64, R68 ;  /* 0x000000400474723c */ /* 0x040fe20000001844 */
[----:B------:R-:W-:Y:S01]  /*2f40*/  FSEL R28, R20, -INF , !P6 ;  /* 0xff800000141c7808 */ /* 0x000fe20007000000 */
[C---:B------:R-:W-:Y:S01]  /*2f50*/  VIADD R20, R13.reuse, 0x19 ;  /* 0x000000190d147836 */ /* 0x040fe20000000000 */
[----:B------:R-:W-:Y:S01]  /*2f60*/  FSEL R31, R92, -INF , !P0 ;  /* 0xff8000005c1f7808 */ /* 0x000fe20004000000 */
[----:B------:R-:W-:Y:S01]  /*2f70*/  VIADD R14, R13, 0x11 ;  /* 0x000000110d0e7836 */ /* 0x000fe20000000000 */
[----:B------:R-:W-:Y:S01]  /*2f80*/  ISETP.GT.AND P0, PT, R9, R24, PT ;  /* 0x000000180900720c */ /* 0x000fe20003f04270 */
[----:B------:R-:W-:Y:S01]  /*2f90*/  VIADD R3, R13, 0x29 ;  /* 0x000000290d037836 */ /* 0x000fe20000000000 */
[----:B------:R-:W-:Y:S01]  /*2fa0*/  FSEL R27, R21, -INF , !P5 ;  /* 0xff800000151b7808 */ /* 0x000fe20006800000 */
[----:B------:R-:W-:Y:S01]  /*2fb0*/  HMMA.16816.F32 R80, R4, R66, R60 ;  /* 0x000000420450723c */ /* 0x000fe2000000183c */
[----:B------:R-:W-:Y:S01]  /*2fc0*/  VIADD R7, R222, 0x8 ;  /* 0x00000008de077836 */ /* 0x000fe20000000000 */
[----:B------:R-:W-:Y:S01]  /*2fd0*/  FSEL R42, R88, -INF , !P0 ;  /* 0xff800000582a7808 */ /* 0x000fe20004000000 */
[----:B------:R-:W-:Y:S01]  /*2fe0*/  VIADD R15, R13, 0x18 ;  /* 0x000000180d0f7836 */ /* 0x000fe20000000000 */
[----:B------:R-:W-:Y:S01]  /*2ff0*/  ISETP.GT.AND P2, PT, R222, R12, PT ;  /* 0x0000000cde00720c */ /* 0x000fe20003f44270 */
[----:B------:R-:W-:Y:S01]  /*3000*/  IMAD.U32 R6, RZ, RZ, UR20 ;  /* 0x00000014ff067e24 */ /* 0x000fe2000f8e00ff */
[-C--:B------:R-:W-:Y:S01]  /*3010*/  ISETP.GT.AND P3, PT, R7, R25.reuse, PT ;  /* 0x000000190700720c */ /* 0x080fe20003f64270 */
[----:B------:R-:W-:Y:S01]  /*3020*/  VIADD R21, R13, 0x21 ;  /* 0x000000210d157836 */ /* 0x000fe20000000000 */
[----:B------:R-:W-:Y:S01]  /*3030*/  ISETP.GT.AND P4, PT, R7, R24, PT ;  /* 0x000000180700720c */ /* 0x000fe20003f84270 */
[C---:B------:R-:W-:Y:S01]  /*3040*/  HMMA.16816.F32 R60, R16.reuse, R64, R104 ;  /* 0x00000040103c723c */ /* 0x040fe20000001868 */
[----:B------:R-:W-:Y:S01]  /*3050*/  FSEL R50, R23, -INF , !P3 ;  /* 0xff80000017327808 */ /* 0x000fe20005800000 */
[----:B------:R-:W-:Y:S01]  /*3060*/  VIADD R23, R13, 0x20 ;  /* 0x000000200d177836 */ /* 0x000fe20000000000 */
[-C--:B------:R-:W-:Y:S01]  /*3070*/  ISETP.GT.AND P3, PT, R9, R12.reuse, PT ;  /* 0x0000000c0900720c */ /* 0x080fe20003f64270 */
[----:B------:R-:W-:Y:S01]  /*3080*/  VIADD R2, R13, 0x28 ;  /* 0x000000280d027836 */ /* 0x000fe20000000000 */
[-C--:B------:R-:W-:Y:S01]  /*3090*/  ISETP.GT.AND P0, PT, R7, R12.reuse, PT ;  /* 0x0000000c0700720c */ /* 0x080fe20003f04270 */
[C---:B------:R-:W-:Y:S01]  /*30a0*/  VIADD R5, R13.reuse, 0x31 ;  /* 0x000000310d057836 */ /* 0x040fe20000000000 */
[----:B------:R-:W-:Y:S01]  /*30b0*/  FSEL R49, R22, -INF , !P4 ;  /* 0xff80000016317808 */ /* 0x000fe20006000000 */
[----:B------:R-:W-:Y:S01]  /*30c0*/  HMMA.16816.F32 R64, R16, R66, R120 ;  /* 0x000000421040723c */ /* 0x000fe20000001878 */
[----:B------:R-:W-:Y:S01]  /*30d0*/  ISETP.GT.AND P4, PT, R8, R12, PT ;  /* 0x0000000c0800720c */ /* 0x000fe20003f84270 */
[----:B------:R-:W-:Y:S01]  /*30e0*/  VIADD R22, R13, 0x39 ;  /* 0x000000390d167836 */ /* 0x000fe20000000000 */
[----:B------:R-:W-:Y:S01]  /*30f0*/  FSEL R35, R93, -INF , !P3 ;  /* 0xff8000005d237808 */ /* 0x000fe20005800000 */
[----:B------:R-:W-:Y:S01]  /*3100*/  IMAD.U32 R10, RZ, RZ, UR26 ;  /* 0x0000001aff0a7e24 */ /* 0x000fe2000f8e00ff */
[----:B------:R-:W-:Y:S01]  /*3110*/  ISETP.GT.AND P3, PT, R9, R25, PT ;  /* 0x000000190900720c */ /* 0x000fe20003f64270 */
[----:B------:R-:W-:Y:S01]  /*3120*/  VIADD R4, R13, 0x38 ;  /* 0x000000380d047836 */ /* 0x000fe20000000000 */
[----:B------:R-:W-:Y:S01]  /*3130*/  FSEL R40, R79, -INF , !P0 ;  /* 0xff8000004f287808 */ /* 0x000fe20004000000 */
[----:B------:R-:W-:Y:S01]  /*3140*/  USHF.L.U32 UR20, UR4, 0x1, URZ ;  /* 0x0000000104147899 */ /* 0x000fe200080006ff */
[----:B------:R-:W-:Y:S01]  /*3150*/  BAR.SYNC.DEFER_BLOCKING 0x0 ;  /* 0x0000000000007b1d */ /* 0x000fe20000010000 */
        /* <DEDUP_REMOVED lines=8> */
[-C--:B------:R-:W-:Y:S02]  /*31e0*/  ISETP.GT.AND P4, PT, R7, R14.reuse, PT ;  /* 0x0000000e0700720c */ /* 0x080fe40003f84270 */
[----:B------:R-:W-:Y:S02]  /*31f0*/  FSEL R68, R54, -INF , !P3 ;  /* 0xff80000036447808 */ /* 0x000fe40005800000 */
[C---:B------:R-:W-:Y:S02]  /*3200*/  ISETP.GT.AND P3, PT, R9.reuse, R14, PT ;  /* 0x0000000e0900720c */ /* 0x040fe40003f64270 */
[----:B------:R-:W-:Y:S02]  /*3210*/  FSEL R70, R112, -INF , !P0 ;  /* 0xff80000070467808 */ /* 0x000fe40004000000 */
[----:B------:R-:W-:-:S02]  /*3220*/  ISETP.GT.AND P0, PT, R9, R3, PT ;  /* 0x000000030900720c */ /* 0x000fc40003f04270 */
[----:B------:R-:W-:Y:S02]  /*3230*/  FSEL R69, R55, -INF , !P4 ;  /* 0xff80000037457808 */ /* 0x000fe40006000000 */
[----:B------:R-:W-:Y:S02]  /*3240*/  ISETP.GT.AND P5, PT, R7, R13, PT ;  /* 0x0000000d0700720c */ /* 0x000fe40003fa4270 */
[----:B------:R-:W-:Y:S02]  /*3250*/  ISETP.GT.AND P4, PT, R9, R15, PT ;  /* 0x0000000f0900720c */ /* 0x000fe40003f84270 */
[----:B------:R-:W-:Y:S02]  /*3260*/  FSEL R55, R85, -INF , !P3 ;  /* 0xff80000055377808 */ /* 0x000fe40005800000 */
[----:B------:R-:W-:Y:S01]  /*3270*/  IADD3 R6, PT, PT, R0, 0x1, R6 ;  /* 0x0000000100067810 */ /* 0x000fe20007ffe006 */
        /* <DEDUP_REMOVED lines=11> */
[----:B------:R-:W-:Y:S02]  /*3330*/  ISETP.GT.AND P0, PT, R9, R0, PT ;  /* 0x000000000900720c */ /* 0x000fe40003f04270 */
[----:B------:R-:W-:Y:S02]  /*3340*/  FSEL R71, R38, -INF , !P5 ;  /* 0xff80000026477808 */ /* 0x000fe40006800000 */
[----:B------:R-:W-:-:S02]  /*3350*/  FSEL R103, R47, -INF , !P4 ;  /* 0xff8000002f677808 */ /* 0x000fc40006000000 */
[----:B------:R-:W-:Y:S02]  /*3360*/  ISETP.GT.AND P5, PT, R7, R3, PT ;  /* 0x000000030700720c */ /* 0x000fe40003fa4270 */
[----:B------:R-:W-:Y:S02]  /*3370*/  FSEL R47, R113, -INF , !P3 ;  /* 0xff800000712f7808 */ /* 0x000fe40005800000 */
[----:B------:R-:W-:Y:S02]  /*3380*/  ISETP.GT.AND P4, PT, R9, R2, PT ;  /* 0x000000020900720c */ /* 0x000fe40003f84270 */
[----:B------:R-:W-:Y:S02]  /*3390*/  ISETP.GT.AND P3, PT, R7, R0, PT ;  /* 0x000000000700720c */ /* 0x000fe40003f64270 */
[----:B------:R-:W-:Y:S02]  /*33a0*/  FSEL R17, R116, -INF , !P0 ;  /* 0xff80000074117808 */ /* 0x000fe40004000000 */
[----:B------:R-:W-:-:S02]  /*33b0*/  ISETP.GT.AND P0, PT, R8, R11, PT ;  /* 0x0000000b0800720c */ /* 0x000fc40003f04270 */
[----:B------:R-:W-:Y:S02]  /*33c0*/  FSEL R26, R77, -INF , !P2 ;  /* 0xff8000004d1a7808 */ /* 0x000fe40005000000 */
        /* <DEDUP_REMOVED lines=10> */
[----:B------:R-:W-:-:S02]  /*3470*/  VIADDMNMX R229, R6, 0x8, R10, PT ;  /* 0x0000000806e57846 */ /* 0x000fc4000380010a */
[C-C-:B------:R-:W-:Y:S02]  /*3480*/  VIADDMNMX R226, R6.reuse, 0x40, R10.reuse, PT ;  /* 0x0000004006e27846 */ /* 0x140fe4000380010a */
[C---:B------:R-:W-:Y:S02]  /*3490*/  VIADDMNMX R228, R6.reuse, 0x48, R10, PT ;  /* 0x0000004806e47846 */ /* 0x040fe4000380010a */
[----:B------:R-:W-:Y:S02]  /*34a0*/  VIMNMX R227, PT, PT, R6, UR26, PT ;  /* 0x0000001a06e37c48 */ /* 0x000fe4000bfe0100 */
[----:B------:R-:W-:Y:S02]  /*34b0*/  FSEL R63, R63, -INF , !P4 ;  /* 0xff8000003f3f7808 */ /* 0x000fe40006000000 */
[----:B------:R-:W-:Y:S02]  /*34c0*/  FSEL R6, R52, -INF , !P3 ;  /* 0xff80000034067808 */ /* 0x000fe40005800000 */
[----:B------:R-:W-:-:S02]  /*34d0*/  ISETP.GT.AND P4, PT, R9, R5, PT ;  /* 0x000000050900720c */ /* 0x000fc40003f84270 */
[----:B------:R-:W-:Y:S02]  /*34e0*/  FSEL R52, R81, -INF , !P0 ;  /* 0xff80000051347808 */ /* 0x000fe40004000000 */
[----:B------:R-:W-:Y:S02]  /*34f0*/  ISETP.GT.AND P0, PT, R8, R14, PT ;  /* 0x0000000e0800720c */ /* 0x000fe40003f04270 */
[----:B------:R-:W-:Y:S02]  /*3500*/  FSEL R77, R97, -INF , !P2 ;  /* 0xff800000614d7808 */ /* 0x000fe40005000000 */
[----:B------:R-:W-:Y:S02]  /*3510*/  ISETP.GT.AND P2, PT, R7, R2, PT ;  /* 0x000000020700720c */ /* 0x000fe40003f44270 */
        /* <DEDUP_REMOVED lines=10> */
[-C--:B------:R-:W-:Y:S02]  /*35c0*/  ISETP.GE.AND P0, PT, R24, R226.reuse, PT ;  /* 0x000000e21800720c */ /* 0x080fe40003f06270 */
[----:B------:R-:W-:Y:S02]  /*35d0*/  FSEL R58, R66, -INF , !P2 ;  /* 0xff800000423a7808 */ /* 0x000fe40005000000 */
[----:B------:R-:W-:Y:S02]  /*35e0*/  ISETP.GE.AND P2, PT, R12, R226, PT ;  /* 0x000000e20c00720c */ /* 0x000fe40003f46270 */
[----:B------:R-:W-:-:S02]  /*35f0*/  ISETP.GT.AND P6, PT, R7, R22, PT ;  /* 0x000000160700720c */ /* 0x000fc40003fc4270 */
[----:B------:R-:W-:Y:S02]  /*3600*/  FSEL R106, R28, -INF , !P4 ;  /* 0xff8000001c6a7808 */ /* 0x000fe40006000000 */
[----:B------:R-:W-:Y:S02]  /*3610*/  FSEL R7, R53, -INF , !P5 ;  /* 0xff80000035077808 */ /* 0x000fe40006800000 */
[----:B------:R-:W-:Y:S02]  /*3620*/  FSEL R28, R42, -INF , !P0 ;  /* 0xff8000002a1c7808 */ /* 0x000fe40004000000 */
[----:B------:R-:W-:Y:S02]  /*3630*/  ISETP.GE.AND P5, PT, R12, R227, PT ;  /* 0x000000e30c00720c */ /* 0x000fe40003fa6270 */
[----:B------:R-:W-:Y:S02]  /*3640*/  ISETP.GE.AND P0, PT, R25, R226, PT ;  /* 0x000000e21900720c */ /* 0x000fe40003f06270 */
[----:B------:R-:W-:-:S02]  /*3650*/  ISETP.GT.AND P3, PT, R9, R4, PT ;  /* 0x000000040900720c */ /* 0x000fc40003f64270 */
[----:B------:R-:W-:Y:S02]  /*3660*/  FSEL R38, R35, -INF , !P2 ;  /* 0xff80000023267808 */ /* 0x000fe40005000000 */
[----:B------:R-:W-:Y:S02]  /*3670*/  ISETP.GE.AND P2, PT, R24, R229, PT ;  /* 0x000000e51800720c */ /* 0x000fe40003f46270 */
[----:B------:R-:W-:Y:S02]  /*3680*/  FSEL R113, R67, -INF , !P6 ;  /* 0xff80000043717808 */ /* 0x000fe40007000000 */
[----:B------:R-:W-:Y:S02]  /*3690*/  FSEL R137, R26, -INF , !P5 ;  /* 0xff8000001a897808 */ /* 0x000fe40006800000 */
[----:B------:R-:W-:Y:S02]  /*36a0*/  FSEL R35, R48, -INF , !P0 ;  /* 0xff80000030237808 */ /* 0x000fe40004000000 */
[----:B------:R-:W-:-:S02]  /*36b0*/  FSEL R39, R80, -INF , !P3 ;  /* 0xff80000050277808 */ /* 0x000fc40005800000 */
[----:B------:R-:W-:Y:S02]  /*36c0*/  ISETP.GT.AND P6, PT, R222, R20, PT ;  /* 0x00000014de00720c */ /* 0x000fe40003fc4270 */
[C---:B------:R-:W-:Y:S02]  /*36d0*/  ISETP.GT.AND P5, PT, R8.reuse, R15, PT ;  /* 0x0000000f0800720c */ /* 0x040fe40003fa4270 */
[----:B------:R-:W-:Y:S02]  /*36e0*/  ISETP.GT.AND P0, PT, R8, R21, PT ;  /* 0x000000150800720c */ /* 0x000fe40003f04270 */
[----:B------:R-:W-:Y:S02]  /*36f0*/  ISETP.GE.AND P3, PT, R12, R228, PT ;  /* 0x000000e40c00720c */ /* 0x000fe40003f66270 */
[----:B------:R-:W-:Y:S02]  /*3700*/  FSEL R136, R49, -INF , !P2 ;  /* 0xff80000031887808 */ /* 0x000fe40005000000 */
[----:B------:R-:W-:-:S02]  /*3710*/  ISETP.GT.AND P2, PT, R8, R20, PT ;  /* 0x000000140800720c */ /* 0x000fc40003f44270 */
[----:B------:R-:W-:Y:S02]  /*3720*/  FSEL R26, R98, -INF , !P5 ;  /* 0xff800000621a7808 */ /* 0x000fe40006800000 */
[----:B------:R-:W-:Y:S02]  /*3730*/  FSEL R12, R37, -INF , !P6 ;  /* 0xff800000250c7808 */ /* 0x000fe40007000000 */
[----:B------:R-:W-:Y:S02]  /*3740*/  FSEL R18, R115, -INF , !P0 ;  /* 0xff80000073127808 */ /* 0x000fe40004000000 */
[----:B------:R-:W-:Y:S02]  /*3750*/  ISETP.GE.AND P5, PT, R24, R228, PT ;  /* 0x000000e41800720c */ /* 0x000fe40003fa6270 */
[----:B------:R-:W-:Y:S02]  /*3760*/  FSEL R37, R41, -INF , !P3 ;  /* 0xff80000029257808 */ /* 0x000fe40005800000 */
[----:B------:R-:W-:-:S02]  /*3770*/  ISETP.GE.AND P0, PT, R14, R227, PT ;  /* 0x000000e30e00720c */ /* 0x000fc40003f06270 */
[----:B------:R-:W-:Y:S02]  /*3780*/  ISETP.GE.AND P3, PT, R25, R227, PT ;  /* 0x000000e31900720c */ /* 0x000fe40003f66270 */
[----:B------:R-:W-:Y:S02]  /*3790*/  FSEL R24, R99, -INF , !P2 ;  /* 0xff80000063187808 */ /* 0x000fe40005000000 */
[----:B------:R-:W-:Y:S02]  /*37a0*/  ISETP.GT.AND P2, PT, R222, R23, PT ;  /* 0x00000017de00720c */ /* 0x000fe40003f44270 */
        /* <DEDUP_REMOVED lines=9> */
[----:B------:R-:W-:Y:S02]  /*3840*/  ISETP.GT.AND P5, PT, R8, R23, PT ;  /* 0x000000170800720c */ /* 0x000fe40003fa4270 */
[----:B------:R-:W-:Y:S02]  /*3850*/  FSEL R54, R54, -INF , !P2 ;  /* 0xff80000036367808 */ /* 0x000fe40005000000 */
[----:B------:R-:W-:Y:S02]  /*3860*/  ISETP.GT.AND P2, PT, R8, R3, PT ;  /* 0x000000030800720c */ /* 0x000fe40003f44270 */
[----:B------:R-:W-:Y:S02]  /*3870*/  FSEL R138, R50, -INF , !P4 ;  /* 0xff800000328a7808 */ /* 0x000fe40006000000 */
[----:B------:R-:W-:Y:S02]  /*3880*/  FSEL R77, R77, -INF , !P0 ;  /* 0xff8000004d4d7808 */ /* 0x000fe40004000000 */
[----:B------:R-:W-:-:S02]  /*3890*/  ISETP.GE.AND P4, PT, R11, R229, PT ;  /* 0x000000e50b00720c */ /* 0x000fc40003f86270 */
[----:B------:R-:W-:Y:S02]  /*38a0*/  FSEL R19, R114, -INF , !P5 ;  /* 0xff80000072137808 */ /* 0x000fe40006800000 */
[----:B------:R-:W-:Y:S02]  /*38b0*/  ISETP.GE.AND P0, PT, R23, R228, PT ;  /* 0x000000e41700720c */ /* 0x000fe40003f06270 */
[-C--:B------:R-:W-:Y:S02]  /*38c0*/  ISETP.GE.AND P3, PT, R11, R227.reuse, PT ;  /* 0x000000e30b00720c */ /* 0x080fe40003f66270 */
[----:B------:R-:W-:Y:S02]  /*38d0*/  FSEL R10, R111, -INF , !P2 ;  /* 0xff8000006f0a7808 */ /* 0x000fe40005000000 */
[----:B------:R-:W-:Y:S02]  /*38e0*/  ISETP.GE.AND P2, PT, R15, R227, PT ;  /* 0x000000e30f00720c */ /* 0x000fe40003f46270 */
[----:B------:R-:W-:-:S02]  /*38f0*/  FSEL R147, R68, -INF , !P4 ;  /* 0xff80000044937808 */ /* 0x000fc40006000000 */
[----:B------:R-:W-:Y:S02]  /*3900*/  FSEL R164, R19, -INF , !P0 ;  /* 0xff80000013a47808 */ /* 0x000fe40004000000 */
[----:B------:R-:W-:Y:S02]  /*3910*/  FSEL R145, R6, -INF , !P3 ;  /* 0xff80000006917808 */ /* 0x000fe40005800000 */
[-C--:B------:R-:W-:Y:S02]  /*3920*/  ISETP.GE.AND P4, PT, R14, R226.reuse, PT ;  /* 0x000000e20e00720c */ /* 0x080fe40003f86270 */
[----:B------:R-:W-:Y:S02]  /*3930*/  ISETP.GE.AND P0, PT, R2, R226, PT ;  /* 0x000000e20200720c */ /* 0x000fe40003f06270 */
[----:B------:R-:W-:Y:S02]  /*3940*/  ISETP.GE.AND P3, PT, R14, R229, PT ;  /* 0x000000e50e00720c */ /* 0x000fe40003f66270 */
[----:B------:R-:W-:-:S02]  /*3950*/  FSEL R142, R16, -INF , !P2 ;  /* 0xff800000108e7808 */ /* 0x000fc40005000000 */
[----:B------:R-:W-:Y:S02]  /*3960*/  ISETP.GE.AND P2, PT, R20, R229, PT ;  /* 0x000000e51400720c */ /* 0x000fe40003f46270 */
[----:B------:R-:W-:Y:S02]  /*3970*/  FSEL R55, R55, -INF , !P4 ;  /* 0xff80000037377808 */ /* 0x000fe40006000000 */
[----:B------:R-:W-:Y:S02]  /*3980*/  FSEL R148, R30, -INF , !P0 ;  /* 0xff8000001e947808 */ /* 0x000fe40004000000 */
[----:B------:R-:W-:Y:S02]  /*3990*/  FSEL R146, R69, -INF , !P3 ;  /* 0xff80000045927808 */ /* 0x000fe40005800000 */
[----:B------:R-:W-:Y:S02]  /*39a0*/  ISETP.GE.AND P4, PT, R15, R226, PT ;  /* 0x000000e20f00720c */ /* 0x000fe40003f86270 */
[----:B------:R-:W-:-:S02]  /*39b0*/  ISETP.GE.AND P0, PT, R3, R228, PT ;  /* 0x000000e40300720c */ /* 0x000fc40003f06270 */
[----:B------:R-:W-:Y:S02]  /*39c0*/  ISETP.GT.AND P3, PT, R8, R0, PT ;  /* 0x000000000800720c */ /* 0x000fe40003f64270 */
[----:B------:R-:W-:Y:S02]  /*39d0*/  FSEL R141, R73, -INF , !P2 ;  /* 0xff800000498d7808 */ /* 0x000fe40005000000 */
[----:B------:R-:W-:Y:S02]  /*39e0*/  ISETP.GE.AND P2, PT, R23, R226, PT ;  /* 0x000000e21700720c */ /* 0x000fe40003f46270 */
[----:B------:R-:W-:Y:S02]  /*39f0*/  ISETP.GE.AND P6, PT, R25, R228, PT ;  /* 0x000000e41900720c */ /* 0x000fe40003fc6270 */
[----:B------:R-:W-:Y:S02]  /*3a00*/  FSEL R72, R72, -INF , !P4 ;  /* 0xff80000048487808 */ /* 0x000fe40006000000 */
[----:B------:R-:W-:-:S02]  /*3a10*/  FSEL R166, R10, -INF , !P0 ;  /* 0xff8000000aa67808 */ /* 0x000fc40004000000 */
[----:B------:R-:W-:Y:S02]  /*3a20*/  FSEL R9, R118, -INF , !P3 ;  /* 0xff80000076097808 */ /* 0x000fe40005800000 */
[----:B------:R-:W-:Y:S02]  /*3a30*/  ISETP.GT.AND P4, PT, R8, R4, PT ;  /* 0x000000040800720c */ /* 0x000fe40003f84270 */
[----:B------:R-:W-:Y:S02]  /*3a40*/  ISETP.GE.AND P0, PT, R5, R226, PT ;  /* 0x000000e20500720c */ /* 0x000fe40003f06270 */
[----:B------:R-:W-:Y:S02]  /*3a50*/  ISETP.GE.AND P3, PT, R15, R228, PT ;  /* 0x000000e40f00720c */ /* 0x000fe40003f66270 */
[----:B------:R-:W-:Y:S02]  /*3a60*/  FSEL R150, R70, -INF , !P2 ;  /* 0xff80000046967808 */ /* 0x000fe40005000000 */
[----:B------:R-:W-:-:S02]  /*3a70*/  FSEL R34, R34, -INF , !P6 ;  /* 0xff80000022227808 */ /* 0x000fc40007000000 */
[----:B------:R-:W-:Y:S02]  /*3a80*/  ISETP.GE.AND P2, PT, R21, R228, PT ;  /* 0x000000e41500720c */ /* 0x000fe40003f46270 */
[----:B------:R-:W-:Y:S02]  /*3a90*/  ISETP.GT.AND P6, PT, R8, R2, PT ;  /* 0x000000020800720c */ /* 0x000fe40003fc4270 */
[----:B------:R-:W-:Y:S02]  /*3aa0*/  ISETP.GE.AND P5, PT, R11, R228, PT ;  /* 0x000000e40b00720c */ /* 0x000fe40003fa6270 */
[----:B------:R-:W-:Y:S02]  /*3ab0*/  FSEL R6, R82, -INF , !P4 ;  /* 0xff80000052067808 */ /* 0x000fe40006000000 */
[----:B------:R-:W-:Y:S02]  /*3ac0*/  FSEL R225, R46, -INF , !P0 ;  /* 0xff8000002ee17808 */ /* 0x000fe40004000000 */
[----:B------:R-:W-:-:S02]  /*3ad0*/  FSEL R62, R26, -INF , !P3 ;  /* 0xff8000001a3e7808 */ /* 0x000fc40005800000 */
[----:B------:R-:W-:Y:S02]  /*3ae0*/  ISETP.GT.AND P4, PT, R8, R22, PT ;  /* 0x000000160800720c */ /* 0x000fe40003f84270 */
[----:B------:R-:W-:Y:S02]  /*3af0*/  ISETP.GE.AND P0, PT, R4, R228, PT ;  /* 0x000000e40400720c */ /* 0x000fe40003f06270 */
[----:B------:R-:W-:Y:S02]  /*3b00*/  ISETP.GT.AND P3, PT, R8, R13, PT ;  /* 0x0000000d0800720c */ /* 0x000fe40003f64270 */
        /* <DEDUP_REMOVED lines=8> */
[----:B------:R-:W-:-:S02]  /*3b90*/  FSEL R8, R94, -INF , !P3 ;  /* 0xff8000005e087808 */ /* 0x000fc40005800000 */
[----:B------:R-:W-:Y:S02]  /*3ba0*/  ISETP.GE.AND P4, PT, R21, R226, PT ;  /* 0x000000e21500720c */ /* 0x000fe40003f86270 */
[-C--:B------:R-:W-:Y:S02]  /*3bb0*/  ISETP.GE.AND P0, PT, R13, R228.reuse, PT ;  /* 0x000000e40d00720c */ /* 0x080fe40003f06270 */
[----:B------:R-:W-:Y:S02]  /*3bc0*/  FSEL R149, R29, -INF , !P2 ;  /* 0xff8000001d957808 */ /* 0x000fe40005000000 */
[-C--:B------:R-:W-:Y:S02]  /*3bd0*/  ISETP.GE.AND P2, PT, R0, R228.reuse, PT ;  /* 0x000000e40000720c */ /* 0x080fe40003f46270 */
[----:B------:R-:W-:Y:S02]  /*3be0*/  FSEL R151, R47, -INF , !P4 ;  /* 0xff8000002f977808 */ /* 0x000fe40006000000 */
[----:B------:R-:W-:Y:S01]  /*3bf0*/  FSEL R25, R8, -INF , !P0 ;  /* 0xff80000008197808 */ /* 0x000fe20004000000 */
[----:B------:R-:W-:Y:S01]  /*3c00*/  VIADD R8, R74, 0x4 ;  /* 0x000000044a087836 */ /* 0x000fe20000000000 */
[----:B------:R-:W-:-:S02]  /*3c10*/  ISETP.GE.AND P4, PT, R2, R228, PT ;  /* 0x000000e40200720c */ /* 0x000fc40003f86270 */
[----:B------:R-:W-:Y:S01]  /*3c20*/  FSEL R233, R9, -INF , !P2 ;  /* 0xff80000009e97808 */ /* 0x000fe20005000000 */
[----:B------:R-:W-:Y:S01]  /*3c30*/  IMAD.WIDE.U32 R126, R8, -0x326172a9, RZ ;  /* 0xcd9e8d57087e7825 */ /* 0x000fe200078e00ff */
[-C--:B------:R-:W-:Y:S02]  /*3c40*/  ISETP.GE.AND P2, PT, R4, R226.reuse, PT ;  /* 0x000000e20400720c */ /* 0x080fe40003f46270 */
[----:B------:R-:W-:Y:S01]  /*3c50*/  FSEL R165, R11, -INF , !P4 ;  /* 0xff8000000ba57808 */ /* 0x000fe20006000000 */
[----:B------:R-:W-:Y:S01]  /*3c60*/  IMAD.U32 R9, RZ, RZ, UR20 ;  /* 0x00000014ff097e24 */ /* 0x000fe2000f8e00ff */
[----:B------:R-:W-:Y:S02]  /*3c70*/  FSEL R7, R119, -INF , !P5 ;  /* 0xff80000077077808 */ /* 0x000fe40006800000 */
[----:B------:R-:W-:Y:S02]  /*3c80*/  ISETP.GE.AND P4, PT, R0, R226, PT ;  /* 0x000000e20000720c */ /* 0x000fe40003f86270 */
[----:B------:R-:W-:-:S02]  /*3c90*/  ISETP.GE.AND P5, PT, R20, R228, PT ;  /* 0x000000e41400720c */ /* 0x000fc40003fa6270 */
[----:B------:R-:W-:Y:S02]  /*3ca0*/  FSEL R224, R39, -INF , !P2 ;  /* 0xff80000027e07808 */ /* 0x000fe40005000000 */
[----:B------:R-:W-:Y:S02]  /*3cb0*/  ISETP.GE.AND P2, PT, R13, R226, PT ;  /* 0x000000e20d00720c */ /* 0x000fe40003f46270 */
[----:B------:R-:W-:Y:S02]  /*3cc0*/  FSEL R231, R17, -INF , !P4 ;  /* 0xff80000011e77808 */ /* 0x000fe40006000000 */
[----:B------:R-:W-:Y:S02]  /*3cd0*/  LOP3.LUT R8, R100, UR28, R127, 0x96, !PT ;  /* 0x0000001c64087c12 */ /* 0x000fe4000f8e967f */
[----:B------:R-:W-:Y:S02]  /*3ce0*/  FSEL R53, R24, -INF , !P5 ;  /* 0xff80000018357808 */ /* 0x000fe40006800000 */
[----:B------:R-:W-:Y:S01]  /*3cf0*/  ISETP.GE.AND P4, PT, R5, R228, PT ;  /* 0x000000e40500720c */ /* 0x000fe20003f86270 */
[----:B------:R-:W-:Y:S01]  /*3d00*/  IMAD.WIDE.U32 R154, R8, -0x2daee0ad, RZ ;  /* 0xd2511f53089a7825 */ /* 0x000fe200078e00ff */
[----:B------:R-:W-:-:S02]  /*3d10*/  FSEL R24, R31, -INF , !P2 ;  /* 0xff8000001f187808 */ /* 0x000fc40005000000 */
[----:B------:R-:W-:Y:S02]  /*3d20*/  FSEL R234, R7, -INF , !P4 ;  /* 0xff80000007ea7808 */ /* 0x000fe40006000000 */
[----:B------:R-:W-:Y:S01]  /*3d30*/  FMNMX3.FTZ R7, R24, R38, R28, !PT ;  /* 0x0000002618077276 */ /* 0x000fe2000781001c */
[----:B------:R2:W-:Y:S01]  /*3d40*/  STL.64 [R1+0x58], R154 ;  /* 0x0000589a01007387 */ /* 0x0005e20000100a00 */
[----:B------:R-:W-:Y:S02]  /*3d50*/  FMNMX3.FTZ R6, R25, R37, R36, !PT ;  /* 0x0000002519067276 */ /* 0x000fe40007810024 */
[----:B------:R-:W-:Y:S02]  /*3d60*/  FSEL R66, R32, -INF , !P6 ;  /* 0xff80000020427808 */ /* 0x000fe40007000000 */
[----:B------:R-:W-:Y:S02]  /*3d70*/  FMNMX3.FTZ R7, R7, R35, R54, !PT ;  /* 0x0000002307077276 */ /* 0x000fe40007810036 */
[----:B------:R-:W-:-:S02]  /*3d80*/  FMNMX3.FTZ R6, R6, R34, R67, !PT ;  /* 0x0000002206067276 */ /* 0x000fc40007810043 */
[----:B------:R-:W-:Y:S02]  /*3d90*/  FMNMX3.FTZ R7, R7, R55, R72, !PT ;  /* 0x0000003707077276 */ /* 0x000fe40007810048 */
[----:B------:R-:W-:Y:S02]  /*3da0*/  FMNMX3.FTZ R6, R6, R66, R62, !PT ;  /* 0x0000004206067276 */ /* 0x000fe4000781003e */
[----:B------:R-:W-:Y:S02]  /*3db0*/  FMNMX3.FTZ R7, R7, R77, R150, !PT ;  /* 0x0000004d07077276 */ /* 0x000fe40007810096 */
[----:B------:R-:W-:Y:S02]  /*3dc0*/  FMNMX3.FTZ R6, R6, R53, R164, !PT ;  /* 0x0000003506067276 */ /* 0x000fe400078100a4 */
[----:B------:R-:W-:Y:S02]  /*3dd0*/  ISETP.GE.AND P0, PT, R22, R226, PT ;  /* 0x000000e21600720c */ /* 0x000fe40003f06270 */
[----:B------:R-:W-:-:S02]  /*3de0*/  FMNMX3.FTZ R7, R7, R151, R148, !PT ;  /* 0x0000009707077276 */ /* 0x000fc40007810094 */
[----:B------:R-:W-:Y:S02]  /*3df0*/  FMNMX3.FTZ R6, R6, R167, R165, !PT ;  /* 0x000000a706067276 */ /* 0x000fe400078100a5 */
[----:B------:R-:W-:Y:S02]  /*3e00*/  ISETP.GE.AND P6, PT, R20, R227, PT ;  /* 0x000000e31400720c */ /* 0x000fe40003fc6270 */
[----:B------:R-:W-:Y:S02]  /*3e10*/  FSEL R223, R52, -INF , !P0 ;  /* 0xff80000034df7808 */ /* 0x000fe40004000000 */
[----:B------:R-:W-:Y:S02]  /*3e20*/  ISETP.GE.AND P0, PT, R22, R228, PT ;  /* 0x000000e41600720c */ /* 0x000fe40003f06270 */
[----:B------:R-:W-:Y:S02]  /*3e30*/  FMNMX3.FTZ R7, R7, R149, R231, !PT ;  /* 0x0000009507077276 */ /* 0x000fe400078100e7 */
[----:B------:R-:W-:-:S02]  /*3e40*/  FMNMX3.FTZ R6, R6, R166, R233, !PT ;  /* 0x000000a606067276 */ /* 0x000fc400078100e9 */
[----:B------:R-:W-:Y:S02]  /*3e50*/  FSEL R140, R12, -INF , !P6 ;  /* 0xff8000000c8c7808 */ /* 0x000fe40007000000 */
[C---:B------:R-:W-:Y:S02]  /*3e60*/  ISETP.GE.AND P6, PT, R23.reuse, R227, PT ;  /* 0x000000e31700720c */ /* 0x040fe40003fc6270 */
[----:B------:R-:W-:Y:S02]  /*3e70*/  ISETP.GE.AND P3, PT, R23, R229, PT ;  /* 0x000000e51700720c */ /* 0x000fe40003f66270 */
[----:B------:R-:W-:Y:S02]  /*3e80*/  ISETP.GT.AND P5, PT, R222, R21, PT ;  /* 0x00000015de00720c */ /* 0x000fe40003fa4270 */
[C---:B------:R-:W-:Y:S02]  /*3e90*/  ISETP.GE.AND P4, PT, R21.reuse, R227, PT ;  /* 0x000000e31500720c */ /* 0x040fe40003f86270 */
[----:B------:R-:W-:-:S02]  /*3ea0*/  ISETP.GE.AND P2, PT, R21, R229, PT ;  /* 0x000000e51500720c */ /* 0x000fc40003f46270 */
[----:B------:R-:W-:Y:S02]  /*3eb0*/  LOP3.LUT R12, R9, UR29, R153, 0x96, !PT ;  /* 0x0000001d090c7c12 */ /* 0x000fe4000f8e9699 */
[----:B------:R-:W-:Y:S02]  /*3ec0*/  FSEL R232, R14, -INF , !P0 ;  /* 0xff8000000ee87808 */ /* 0x000fe40004000000 */
[----:B------:R-:W-:Y:S02]  /*3ed0*/  FMNMX3.FTZ R10, R7, R225, R224, !PT ;  /* 0x000000e1070a7276 */ /* 0x000fe400078100e0 */
[----:B------:R-:W-:Y:S01]  /*3ee0*/  FMNMX3.FTZ R11, R6, R234, R235, !PT ;  /* 0x000000ea060b7276 */ /* 0x000fe200078100eb */
[----:B--2---:R-:W-:Y:S06]  /*3ef0*/  BRA.U !UP0, `(.L_x_924) ;  /* 0x0000000108647547 */ /* 0x004fec000b800000 */
[----:B------:R-:W-:-:S04]  /*3f00*/  UIADD3 UR8, UPT, UPT, UR18, -0x2, URZ ;  /* 0xfffffffe12087890 */ /* 0x000fc8000fffe0ff */
[----:B------:R-:W-:Y:S02]  /*3f10*/  UIMAD.WIDE.U32 UR12, UR31, UR8, URZ ;  /* 0x000000081f0c72a5 */ /* 0x000fe4000f8e00ff */
[----:B------:R-:W-:Y:S02]  /*3f20*/  UIMAD UR8, UR15, UR8, URZ ;  /* 0x000000080f0872a4 */ /* 0x000fe4000f8e02ff */
[----:B------:R-:W-:Y:S02]  /*3f30*/  UIADD3 UR33, UP0, UPT, UR33, UR12, URZ ;  /* 0x0000000c21217290 */ /* 0x000fe4000ff1e0ff */
[----:B------:R-:W-:Y:S01]  /*3f40*/  UIADD3 UR8, UPT, UPT, UR13, UR8, URZ ;  /* 0x000000080d087290 */ /* 0x000fe2000fffe0ff */
[----:B------:R-:W-:Y:S02]  /*3f50*/  IMAD.U32 R6, RZ, RZ, UR12 ;  /* 0x0000000cff067e24 */ /* 0x000fe4000f8e00ff */
[----:B------:R-:W-:Y:S01]  /*3f60*/  IMAD.U32 R7, RZ, RZ, UR13 ;  /* 0x0000000dff077e24 */ /* 0x000fe2000f8e00ff */
[----:B------:R-:W-:Y:S01]  /*3f70*/  UIADD3.X UR32, UPT, UPT, UR32, UR8, URZ, UP0, !UPT ;  /* 0x0000000820207290 */ /* 0x000fe200087fe4ff */
[----:B------:R-:W-:Y:S01]  /*3f80*/  IMAD.U32 R14, RZ, RZ, UR33 ;  /* 0x00000021ff0e7e24 */ /* 0x000fe2000f8e00ff */
[----:B------:R-:W-:-:S02]  /*3f90*/  MOV R7, UR8 ;  /* 0x0000000800077c02 */ /* 0x000fc40008000f00 */
[----:B------:R-:W-:-:S04]  /*3fa0*/  LEA R8, P0, R6, R168, 0x1 ;  /* 0x000000a806087211 */ /* 0x000fc800078008ff */
[-C--:B------:R-:W-:Y:S02]  /*3fb0*/  LEA.HI.X R9, R6, R163.reuse, R7, 0x1, P0 ;  /* 0x000000a306097211 */ /* 0x080fe400000f0c07 */
[C---:B------:R-:W-:Y:S02]  /*3fc0*/  LEA R6, P0, R14.reuse, R168, 0x1 ;  /* 0x000000a80e067211 */ /* 0x040fe400078008ff */
[----:B------:R-:W-:Y:S01]  /*3fd0*/  MOV R7, UR32 ;  /* 0x0000002000077c02 */ /* 0x000fe20008000f00 */
        /* <DEDUP_REMOVED lines=10> */
[----:B------:R-:W0:Y:S02]  /*4080*/  LDGDEPBAR ;  /* 0x00000000000079af */ /* 0x000e240000000000 */
.L_x_924:
[----:B------:R-:W-:Y:S01]  /*4090*/  FMNMX.FTZ R10, R223, R10, !PT ;  /* 0x0000000adf0a7209 */ /* 0x000fe20007810000 */
[----:B------:R-:W-:Y:S01]  /*40a0*/  IMAD.WIDE.U32 R20, R12, -0x326172a9, RZ ;  /* 0xcd9e8d570c147825 */ /* 0x000fe200078e00ff */
[----:B------:R-:W-:Y:S01]  /*40b0*/  FMNMX.FTZ R11, R232, R11, !PT ;  /* 0x0000000be80b7209 */ /* 0x000fe20007810000 */
[----:B------:R-:W-:Y:S01]  /*40c0*/  UIADD3 UR26, UPT, UPT, UR29, 0x76cf5d0a, URZ ;  /* 0x76cf5d0a1d1a7890 */ /* 0x000fe2000fffe0ff */
[----:B------:R-:W-:Y:S01]  /*40d0*/  FSEL R175, R27, -INF , !P6 ;  /* 0xff8000001baf7808 */ /* 0x000fe20007000000 */
[----:B------:R-:W2:Y:S01]  /*40e0*/  SHFL.BFLY PT, R15, R10, 0x2, 0x1f ;  /* 0x0c401f000a0f7f89 */ /* 0x000ea200000e0000 */
[----:B------:R-:W-:Y:S01]  /*40f0*/  FSEL R185, R75, -INF , !P3 ;  /* 0xff8000004bb97808 */ /* 0x000fe20005800000 */
[----:B------:R-:W-:Y:S01]  /*4100*/  UIADD3 UR23, UPT, UPT, UR29, 0x32370b8f, URZ ;  /* 0x32370b8f1d177890 */ /* 0x000fe2000fffe0ff */
[----:B------:R-:W-:Y:S01]  /*4110*/  ISETP.GT.AND P0, PT, R222, R2, PT ;  /* 0x00000002de00720c */ /* 0x000fe20003f04270 */
[----:B------:R-:W3:Y:S01]  /*4120*/  SHFL.BFLY PT, R16, R11, 0x2, 0x1f ;  /* 0x0c401f000b107f89 */ /* 0x000ee200000e0000 */
[----:B-1----:R-:W-:Y:S01]  /*4130*/  LOP3.LUT R6, R152, UR19, R155, 0x96, !PT ;  /* 0x0000001398067c12 */ /* 0x002fe2000f8e969b */
[----:B------:R-:W-:Y:S01]  /*4140*/  UIADD3 UR13, UPT, UPT, UR28, -0x255992d5, URZ ;  /* 0xdaa66d2b1c0d7890 */ /* 0x000fe2000fffe0ff */
[C---:B------:R-:W-:Y:S01]  /*4150*/  ISETP.GE.AND P6, PT, R2.reuse, R227, PT ;  /* 0x000000e30200720c */ /* 0x040fe20003fc6270 */
[----:B------:R-:W-:Y:S01]  /*4160*/  UIADD3 UR22, UPT, UPT, UR29, -0x126145ec, URZ ;  /* 0xed9eba141d167890 */ /* 0x000fe2000fffe0ff */
[----:B------:R-:W-:Y:S01]  /*4170*/  ISETP.GE.AND P3, PT, R2, R229, PT ;  /* 0x000000e50200720c */ /* 0x000fe20003f66270 */
[----:B------:R-:W-:Y:S01]  /*4180*/  IMAD.WIDE.U32 R78, R6, -0x326172a9, RZ ;  /* 0xcd9e8d57064e7825 */ /* 0x000fe200078e00ff */
[----:B------:R-:W-:Y:S01]  /*4190*/  LOP3.LUT R2, R126, UR14, R21, 0x96, !PT ;  /* 0x0000000e7e027c12 */ /* 0x000fe2000f8e9615 */
[----:B------:R-:W-:Y:S01]  /*41a0*/  UIADD3 UR12, UPT, UPT, UR28, 0x78dde6e4, URZ ;  /* 0x78dde6e41c0c7890 */ /* 0x000fe2000fffe0ff */
[----:B------:R-:W-:Y:S01]  /*41b0*/  FSEL R12, R45, -INF , !P5 ;  /* 0xff8000002d0c7808 */ /* 0x000fe20006800000 */
[----:B------:R-:W1:Y:S01]  /*41c0*/  LDCU UR15, c[0x0][0x45c] ;  /* 0x00008b80ff0f77ac */ /* 0x000e620008000800 */
[----:B------:R-:W-:Y:S01]  /*41d0*/  LOP3.LUT R8, R20, UR7, R79, 0x96, !PT ;  /* 0x0000000714087c12 */ /* 0x000fe2000f8e964f */
[----:B------:R-:W-:Y:S01]  /*41e0*/  IMAD.WIDE.U32 R6, R2, -0x2daee0ad, RZ ;  /* 0xd2511f5302067825 */ /* 0x000fe200078e00ff */
[----:B------:R-:W-:Y:S01]  /*41f0*/  ISETP.GT.AND P5, PT, R222, R3, PT ;  /* 0x00000003de00720c */ /* 0x000fe20003fa4270 */
[----:B------:R-:W-:Y:S01]  /*4200*/  UIADD3 UR21, UPT, UPT, UR29, -0x56f99767, URZ ;  /* 0xa90668991d157890 */ /* 0x000fe2000fffe0ff */
[----:B------:R-:W-:Y:S01]  /*4210*/  FSEL R14, R56, -INF , !P0 ;  /* 0xff800000380e7808 */ /* 0x000fe20004000000 */
[----:B------:R-:W-:Y:S01]  /*4220*/  IMAD.WIDE.U32 R8, R8, -0x2daee0ad, RZ ;  /* 0xd2511f5308087825 */ /* 0x000fe200078e00ff */
[----:B------:R-:W-:Y:S01]  /*4230*/  LOP3.LUT R2, R154, UR26, R7, 0x96, !PT ;  /* 0x0000001a9a027c12 */ /* 0x000fe2000f8e9607 */
[----:B------:R-:W-:Y:S01]  /*4240*/  UIADD3 UR8, UPT, UPT, UR28, -0x4ab325aa, URZ ;  /* 0xb54cda561c087890 */ /* 0x000fe2000fffe0ff */
[----:B------:R-:W-:Y:S01]  /*4250*/  FSEL R184, R12, -INF , !P4 ;  /* 0xff8000000cb87808 */ /* 0x000fe20006000000 */
[----:B------:R-:W-:Y:S01]  /*4260*/  IMAD.WIDE.U32 R32, R74, -0x326172a9, RZ ;  /* 0xcd9e8d574a207825 */ /* 0x000fe200078e00ff */
[----:B------:R-:W-:Y:S01]  /*4270*/  LOP3.LUT R12, R6, UR23, R9, 0x96, !PT ;  /* 0x00000017060c7c12 */ /* 0x000fe2000f8e9609 */
[----:B------:R-:W-:Y:S01]  /*4280*/  UIADD3 UR9, UPT, UPT, UR28, 0x1715609d, URZ ;  /* 0x1715609d1c097890 */ /* 0x000fe2000fffe0ff */
[----:B--2---:R-:W-:Y:S01]  /*4290*/  FMNMX.FTZ R6, R10, R15, !PT ;  /* 0x0000000f0a067209 */ /* 0x004fe20007810000 */
[----:B------:R-:W-:Y:S01]  /*42a0*/  IMAD.WIDE.U32 R18, R2, -0x326172a9, RZ ;  /* 0xcd9e8d5702127825 */ /* 0x000fe200078e00ff */
[----:B------:R-:W-:Y:S01]  /*42b0*/  ISETP.GE.AND P4, PT, R3, R227, PT ;  /* 0x000000e30300720c */ /* 0x000fe20003f86270 */
[----:B------:R-:W-:Y:S01]  /*42c0*/  UIADD3 UR20, UPT, UPT, UR20, 0x1, URZ ;  /* 0x0000000114147890 */ /* 0x000fe2000fffe0ff */
[----:B------:R-:W-:Y:S01]  /*42d0*/  FSEL R9, R57, -INF , !P5 ;  /* 0xff80000039097808 */ /* 0x000fe20006800000 */
[----:B------:R-:W-:Y:S01]  /*42e0*/  UISETP.GT.U32.AND UP0, UPT, UR4, UR16, UPT ;  /* 0x000000100400728c */ /* 0x000fe2000bf04070 */
[----:B------:R-:W-:-:S02]  /*42f0*/  LOP3.LUT R2, R78, UR13, R19, 0x96, !PT ;  /* 0x0000000d4e027c12 */ /* 0x000fc4000f8e9613 */
[----:B---3--:R-:W-:Y:S01]  /*4300*/  FMNMX.FTZ R7, R11, R16, !PT ;  /* 0x000000100b077209 */ /* 0x008fe20007810000 */
[----:B------:R-:W-:Y:S01]  /*4310*/  IMAD.WIDE.U32 R16, R12, -0x326172a9, RZ ;  /* 0xcd9e8d570c107825 */ /* 0x000fe200078e00ff */
[----:B------:R-:W-:Y:S01]  /*4320*/  FSEL R249, R14, -INF , !P6 ;  /* 0xff8000000ef97808 */ /* 0x000fe20007000000 */
[----:B------:R-:W2:Y:S01]  /*4330*/  SHFL.BFLY PT, R11, R6, 0x1, 0x1f ;  /* 0x0c201f00060b7f89 */ /* 0x000ea200000e0000 */
[----:B------:R-:W-:Y:S01]  /*4340*/  ISETP.GT.AND P6, PT, R222, R0, PT ;  /* 0x00000000de00720c */ /* 0x000fe20003fc4270 */
[----:B------:R-:W3:Y:S01]  /*4350*/  LDC R12, c[0x0][0x4f8] ;  /* 0x00013e00ff0c7b82 */ /* 0x000ee20000000800 */
[----:B------:R-:W-:Y:S01]  /*4360*/  ISETP.GE.AND P0, PT, R3, R229, PT ;  /* 0x000000e50300720c */ /* 0x000fe20003f06270 */
[----:B------:R-:W-:Y:S01]  /*4370*/  IMAD.WIDE.U32 R2, R2, -0x2daee0ad, RZ ;  /* 0xd2511f5302027825 */ /* 0x000fe200078e00ff */
[----:B------:R-:W-:Y:S01]  /*4380*/  FSEL R248, R9, -INF , !P4 ;  /* 0xff80000009f87808 */ /* 0x000fe20006000000 */
[----:B------:R-:W4:Y:S01]  /*4390*/  SHFL.BFLY PT, R14, R7, 0x1, 0x1f ;  /* 0x0c201f00070e7f89 */ /* 0x000f2200000e0000 */
[----:B------:R-:W-:-:S02]  /*43a0*/  ISETP.GE.AND P4, PT, R0, R227, PT ;  /* 0x000000e30000720c */ /* 0x000fc40003f86270 */
[----:B------:R-:W-:Y:S02]  /*43b0*/  FSEL R9, R60, -INF , !P6 ;  /* 0xff8000003c097808 */ /* 0x000fe40007000000 */
[----:B------:R-:W-:Y:S02]  /*43c0*/  ISETP.GT.AND P5, PT, R222, R5, PT ;  /* 0x00000005de00720c */ /* 0x000fe40003fa4270 */
[----:B------:R-:W-:Y:S02]  /*43d0*/  LOP3.LUT R10, R8, UR22, R3, 0x96, !PT ;  /* 0x00000016080a7c12 */ /* 0x000fe4000f8e9603 */
[----:B------:R-:W-:Y:S02]  /*43e0*/  FSEL R237, R9, -INF , !P4 ;  /* 0xff80000009ed7808 */ /* 0x000fe40006000000 */
[----:B------:R-:W-:Y:S02]  /*43f0*/  FSEL R3, R61, -INF , !P5 ;  /* 0xff8000003d037808 */ /* 0x000fe40006800000 */
[----:B------:R-:W-:-:S02]  /*4400*/  ISETP.GE.AND P4, PT, R5, R227, PT ;  /* 0x000000e30500720c */ /* 0x000fc40003f86270 */
[----:B------:R-:W-:Y:S02]  /*4410*/  ISETP.GE.AND P6, PT, R0, R229, PT ;  /* 0x000000e50000720c */ /* 0x000fe40003fc6270 */
[----:B------:R-:W-:Y:S02]  /*4420*/  LOP3.LUT R0, R18, UR12, R17, 0x96, !PT ;  /* 0x0000000c12007c12 */ /* 0x000fe4000f8e9611 */
[----:B------:R-:W-:Y:S02]  /*4430*/  FSEL R239, R3, -INF , !P4 ;  /* 0xff80000003ef7808 */ /* 0x000fe40006000000 */
[----:B------:R-:W-:Y:S01]  /*4440*/  ISETP.GT.AND P4, PT, R222, R22, PT ;  /* 0x00000016de00720c */ /* 0x000fe20003f84270 */
[----:B------:R-:W-:Y:S01]  /*4450*/  IMAD.WIDE.U32 R30, R0, -0x2daee0ad, RZ ;  /* 0xd2511f53001e7825 */ /* 0x000fe200078e00ff */
[----:B------:R-:W-:Y:S02]  /*4460*/  ISETP.GT.AND P5, PT, R222, R4, PT ;  /* 0x00000004de00720c */ /* 0x000fe40003fa4270 */
[----:B------:R-:W-:-:S02]  /*4470*/  FSEL R0, R65, -INF , !P4 ;  /* 0xff80000041007808 */ /* 0x000fc40006000000 */
[----:B------:R-:W-:Y:S02]  /*4480*/  FSEL R8, R64, -INF , !P5 ;  /* 0xff80000040087808 */ /* 0x000fe40006800000 */
[----:B------:R-:W-:Y:S02]  /*4490*/  ISETP.GE.AND P4, PT, R4, R227, PT ;  /* 0x000000e30400720c */ /* 0x000fe40003f86270 */
[----:B------:R-:W-:Y:S02]  /*44a0*/  ISETP.GT.AND P5, PT, R222, R13, PT ;  /* 0x0000000dde00720c */ /* 0x000fe40003fa4270 */
[----:B------:R-:W-:Y:S02]  /*44b0*/  FSEL R236, R8, -INF , !P4 ;  /* 0xff80000008ec7808 */ /* 0x000fe40006000000 */
[----:B------:R-:W-:Y:S02]  /*44c0*/  ISETP.GE.AND P4, PT, R22, R227, PT ;  /* 0x000000e31600720c */ /* 0x000fe40003f86270 */
[----:B--2---:R-:W-:Y:S01]  /*44d0*/  FMNMX.FTZ R105, R6, R11, !PT ;  /* 0x0000000b06697209 */ /* 0x004fe20007810000 */
[----:B------:R-:W-:Y:S01]  /*44e0*/  IMAD.WIDE.U32 R10, R10, -0x326172a9, RZ ;  /* 0xcd9e8d570a0a7825 */ /* 0x000fe200078e00ff */
[----:B------:R-:W-:-:S02]  /*44f0*/  LOP3.LUT R3, R2, UR21, R31, 0x96, !PT ;  /* 0x0000001502037c12 */ /* 0x000fc4000f8e961f */
[----:B----4-:R-:W-:Y:S01]  /*4500*/  FMNMX.FTZ R102, R7, R14, !PT ;  /* 0x0000000e07667209 */ /* 0x010fe20007810000 */
[----:B-1----:R-:W-:Y:S01]  /*4510*/  FMUL.FTZ R6, R105, UR15 ;  /* 0x0000000f69067c20 */ /* 0x002fe20008410000 */
[----:B------:R-:W-:Y:S02]  /*4520*/  FSEL R238, R0, -INF , !P4 ;  /* 0xff80000000ee7808 */ /* 0x000fe40006000000 */
[----:B------:R-:W-:Y:S01]  /*4530*/  FSEL R2, R76, -INF , !P5 ;  /* 0xff8000004c027808 */ /* 0x000fe20006800000 */
[----:B------:R-:W-:Y:S01]  /*4540*/  FMUL.FTZ R0, R102, UR15 ;  /* 0x0000000f66007c20 */ /* 0x000fe20008410000 */
[----:B------:R-:W-:Y:S02]  /*4550*/  ISETP.GE.AND P4, PT, R13, R227, PT ;  /* 0x000000e30d00720c */ /* 0x000fe40003f86270 */
[----:B------:R-:W-:Y:S02]  /*4560*/  FSETP.NEU.FTZ.AND P5, PT, R105, -INF , PT ;  /* 0xff8000006900780b */ /* 0x000fe40003fbd000 */
[----:B------:R-:W-:Y:S01]  /*4570*/  FSEL R76, R2, -INF , !P4 ;  /* 0xff800000024c7808 */ /* 0x000fe20006000000 */
[----:B------:R-:W-:Y:S01]  /*4580*/  IMAD.WIDE.U32 R2, R3, -0x326172a9, RZ ;  /* 0xcd9e8d5703027825 */ /* 0x000fe200078e00ff */
[----:B------:R-:W-:-:S02]  /*4590*/  FSETP.NEU.FTZ.AND P4, PT, R102, -INF , PT ;  /* 0xff8000006600780b */ /* 0x000fc40003f9d000 */
[----:B------:R-:W-:Y:S02]  /*45a0*/  FSEL R19, R6, RZ, P5 ;  /* 0x000000ff06137208 */ /* 0x000fe40002800000 */
[----:B------:R-:W-:Y:S02]  /*45b0*/  ISETP.GE.AND P5, PT, R5, R229, PT ;  /* 0x000000e50500720c */ /* 0x000fe40003fa6270 */
[----:B------:R-:W-:Y:S02]  /*45c0*/  FSEL R23, R0, RZ, P4 ;  /* 0x000000ff00177208 */ /* 0x000fe40002000000 */
[----:B------:R-:W-:Y:S01]  /*45d0*/  LOP3.LUT R0, R10, UR8, R3, 0x96, !PT ;  /* 0x000000080a007c12 */ /* 0x000fe2000f8e9603 */
[----:B------:R-:W-:Y:S01]  /*45e0*/  IMAD.MOV.U32 R3, RZ, RZ, R2 ;  /* 0x000000ffff037224 */ /* 0x000fe200078e0002 */
[C---:B------:R-:W-:Y:S02]  /*45f0*/  PRMT R6, R2.reuse, 0x7773, RZ ;  /* 0x0000777302067816 */ /* 0x040fe400000000ff */
[----:B------:R-:W-:-:S02]  /*4600*/  PRMT R5, R2, 0x7772, RZ ;  /* 0x0000777202057816 */ /* 0x000fc400000000ff */
[----:B------:R-:W-:Y:S01]  /*4610*/  ISETP.GE.AND P4, PT, R4, R229, PT ;  /* 0x000000e50400720c */ /* 0x000fe20003f86270 */
[--C-:B------:R-:W-:Y:S01]  /*4620*/  FFMA.FTZ R4, R28, UR15, -R19.reuse ;  /* 0x0000000f1c047c23 */ /* 0x100fe20008010813 */
[----:B------:R-:W-:Y:S01]  /*4630*/  PRMT R10, R5, 0x5410, R6 ;  /* 0x00005410050a7816 */ /* 0x000fe20000000006 */
[--C-:B------:R-:W-:Y:S01]  /*4640*/  FFMA.FTZ R5, R35, UR15, -R19.reuse ;  /* 0x0000000f23057c23 */ /* 0x100fe20008010813 */
[----:B------:R-:W-:Y:S01]  /*4650*/  LEA R26, R101, UR5, 0x1 ;  /* 0x00000005651a7c11 */ /* 0x000fe2000f8e08ff */
[----:B------:R1:W-:Y:S01]  /*4660*/  MUFU.EX2 R244, R4 ;  /* 0x0000000400f47308 */ /* 0x0003e20000000800 */
[----:B------:R-:W-:Y:S02]  /*4670*/  PRMT R2, R2, 0x7771, RZ ;  /* 0x0000777102027816 */ /* 0x000fe400000000ff */
[----:B------:R-:W-:Y:S01]  /*4680*/  LOP3.LUT R3, R3, 0xff, RZ, 0xc0, !PT ;  /* 0x000000ff03037812 */ /* 0x000fe200078ec0ff */
[----:B------:R2:W4:Y:S01]  /*4690*/  MUFU.EX2 R189, R5 ;  /* 0x0000000500bd7308 */ /* 0x0005220000000800 */
[----:B------:R-:W-:Y:S01]  /*46a0*/  VIADD R7, R26, 0x9000 ;  /* 0x000090001a077836 */ /* 0x000fe20000000000 */
[----:B---3--:R-:W-:Y:S01]  /*46b0*/  LOP3.LUT R12, R12, 0xff, RZ, 0xc0, !PT ;  /* 0x000000ff0c0c7812 */ /* 0x008fe200078ec0ff */
[----:B------:R-:W-:Y:S01]  /*46c0*/  VIADD R27, R26, 0x9020 ;  /* 0x000090201a1b7836 */ /* 0x000fe20000000000 */
[----:B------:R-:W-:Y:S01]  /*46d0*/  PRMT R6, R3, 0x5410, R2 ;  /* 0x0000541003067816 */ /* 0x000fe20000000002 */
[----:B------:R-:W-:Y:S01]  /*46e0*/  @P1 VIADD R27, R7, 0xffffffe0 ;  /* 0xffffffe0071b1836 */ /* 0x000fe20000000000 */
[----:B------:R-:W-:Y:S01]  /*46f0*/  LOP3.LUT R2, R0, 0xffff, RZ, 0xc0, !PT ;  /* 0x0000ffff00027812 */ /* 0x000fe200078ec0ff */
[----:B------:R-:W-:Y:S01]  /*4700*/  IMAD R12, R12, 0x10000, R12 ;  /* 0x000100000c0c7824 */ /* 0x000fe200078e020c */
[----:B------:R-:W-:Y:S01]  /*4710*/  LOP3.LUT R9, R0, 0xff, RZ, 0xc0, !PT ;  /* 0x000000ff00097812 */ /* 0x000fe200078ec0ff */
[----:B------:R-:W3:Y:S01]  /*4720*/  LDSM.16.MT88.4 R92, [R26+0x9000] ;  /* 0x009000001a5c783b */ /* 0x000ee20000004200 */
[----:B-1----:R-:W-:Y:S01]  /*4730*/  FFMA.FTZ R4, R24, UR15, -R19 ;  /* 0x0000000f18047c23 */ /* 0x002fe20008010813 */
[----:B------:R-:W-:Y:S01]  /*4740*/  SHF.R.U32.HI R7, RZ, 0x8, R2 ;  /* 0x00000008ff077819 */ /* 0x000fe20000011602 */
[----:B------:R-:W-:Y:S01]  /*4750*/  FFMA.FTZ R2, R36, UR15, -R23 ;  /* 0x0000000f24027c23 */ /* 0x000fe20008010817 */
[----:B------:R-:W-:Y:S01]  /*4760*/  PRMT R3, R0, 0x7632, R3 ;  /* 0x0000763200037816 */ /* 0x000fe20000000003 */
[----:B------:R1:W-:Y:S01]  /*4770*/  MUFU.EX2 R157, R4 ;  /* 0x00000004009d7308 */ /* 0x0003e20000000800 */
[----:B--2---:R-:W-:Y:S01]  /*4780*/  FFMA.FTZ R5, R38, UR15, -R19 ;  /* 0x0000000f26057c23 */ /* 0x004fe20008010813 */
[----:B------:R-:W-:Y:S01]  /*4790*/  SHF.R.U32.HI R8, RZ, 0x18, R0 ;  /* 0x00000018ff087819 */ /* 0x000fe20000011600 */
[----:B------:R-:W2:Y:S01]  /*47a0*/  LDSM.16.MT88.4 R80, [R27] ;  /* 0x000000001b50783b */ /* 0x000ea20000004200 */
[----:B------:R4:W-:Y:S01]  /*47b0*/  MUFU.EX2 R242, R2 ;  /* 0x0000000200f27308 */ /* 0x0009e20000000800 */
[----:B------:R-:W-:-:S02]  /*47c0*/  HSET2.LE.AND R0, R6, R12, PT ;  /* 0x0000000c06007233 */ /* 0x000fc40003803000 */
[----:B------:R-:W-:Y:S01]  /*47d0*/  LOP3.LUT R3, R3, 0xff, RZ, 0xc0, !PT ;  /* 0x000000ff03037812 */ /* 0x000fe200078ec0ff */
[----:B------:R5:W3:Y:S01]  /*47e0*/  MUFU.EX2 R163, R5 ;  /* 0x0000000500a37308 */ /* 0x000ae20000000800 */
[----:B------:R-:W-:Y:S01]  /*47f0*/  PRMT R7, R9, 0x5410, R7 ;  /* 0x0000541009077816 */ /* 0x000fe20000000007 */
[----:B------:R-:W2:Y:S01]  /*4800*/  LDSM.16.MT88.4 R84, [R26+0xa000] ;  /* 0x00a000001a54783b */ /* 0x000ea20000004200 */
[----:B------:R-:W-:Y:S02]  /*4810*/  PRMT R8, R3, 0x5410, R8 ;  /* 0x0000541003087816 */ /* 0x000fe40000000008 */
[----:B------:R-:W-:Y:S01]  /*4820*/  FSEL R173, R112, -INF , !P3 ;  /* 0xff80000070ad7808 */ /* 0x000fe20005800000 */
[--C-:B-1----:R-:W-:Y:S01]  /*4830*/  FFMA.FTZ R4, R34, UR15, -R23.reuse ;  /* 0x0000000f22047c23 */ /* 0x102fe20008010817 */
[--C-:B------:R-:W-:Y:S01]  /*4840*/  HSET2.LE.AND R3, R7, R12.reuse, PT ;  /* 0x0000000c07037233 */ /* 0x100fe20003803000 */
[----:B------:R-:W1:Y:S01]  /*4850*/  LDSM.16.MT88.4 R88, [R27+0x1000] ;  /* 0x001000001b58783b */ /* 0x000e620000004200 */
[-C--:B------:R-:W-:Y:S01]  /*4860*/  ISETP.GE.AND P3, PT, R13, R229.reuse, PT ;  /* 0x000000e50d00720c */ /* 0x080fe20003f66270 */
[----:B------:R3:W3:Y:S01]  /*4870*/  MUFU.EX2 R188, R4 ;  /* 0x0000000400bc7308 */ /* 0x0006e20000000800 */
[----:B----4-:R-:W-:Y:S01]  /*4880*/  F2FP.F16.F32.PACK_AB R2, R189, R244 ;  /* 0x000000f4bd02723e */ /* 0x010fe200000000ff */
[----:B------:R-:W4:Y:S01]  /*4890*/  LDSM.16.MT88.4 R96, [R26+0xb000] ;  /* 0x00b000001a60783b */ /* 0x000f220000004200 */
[----:B------:R-:W-:Y:S01]  /*48a0*/  FSEL R174, R103, -INF , !P2 ;  /* 0xff80000067ae7808 */ /* 0x000fe20005000000 */
[--C-:B-----5:R-:W-:Y:S01]  /*48b0*/  FFMA.FTZ R5, R37, UR15, -R23.reuse ;  /* 0x0000000f25057c23 */ /* 0x120fe20008010817 */
[----:B------:R-:W-:Y:S01]  /*48c0*/  LOP3.LUT R6, R2, R0, RZ, 0xc0, !PT ;  /* 0x0000000002067212 */ /* 0x000fe200078ec0ff */
[----:B------:R-:W-:Y:S01]  /*48d0*/  FFMA.FTZ R2, R25, UR15, -R23 ;  /* 0x0000000f19027c23 */ /* 0x000fe20008010817 */
[----:B------:R-:W-:Y:S01]  /*48e0*/  LOP3.LUT R0, R10, 0xff00ff, RZ, 0xc0, !PT ;  /* 0x00ff00ff0a007812 */ /* 0x000fe200078ec0ff */
[----:B------:R5:W-:Y:S01]  /*48f0*/  MUFU.EX2 R158, R5 ;  /* 0x00000005009e7308 */ /* 0x000be20000000800 */
[----:B------:R-:W-:Y:S01]  /*4900*/  ISETP.GE.AND P2, PT, R22, R229, PT ;  /* 0x000000e51600720c */ /* 0x000fe20003f46270 */
[----:B------:R-:W-:Y:S01]  /*4910*/  LDSM.16.MT88.4 R108, [R27+0x2000] ;  /* 0x002000001b6c783b */ /* 0x000fe20000004200 */
[----:B------:R-:W-:Y:S01]  /*4920*/  FSEL R22, R124, -INF , !P3 ;  /* 0xff8000007c167808 */ /* 0x000fe20005800000 */
[----:B------:R5:W2:Y:S01]  /*4930*/  MUFU.EX2 R156, R2 ;  /* 0x00000002009c7308 */ /* 0x000aa20000000800 */
[----:B------:R-:W-:Y:S01]  /*4940*/  HSET2.LE.AND R0, R0, R12, PT ;  /* 0x0000000c00007233 */ /* 0x000fe20003803000 */
[----:B------:R-:W-:Y:S01]  /*4950*/  LDSM.16.MT88.4 R120, [R26+0x9400] ;  /* 0x009400001a78783b */ /* 0x000fe20000004200 */
[----:B---3--:R-:W-:-:S02]  /*4960*/  FMNMX3.FTZ R4, R76, R137, R106, !PT ;  /* 0x000000894c047276 */ /* 0x008fc4000781006a */
[----:B------:R-:W-:Y:S01]  /*4970*/  FSEL R172, R104, -INF , !P0 ;  /* 0xff80000068ac7808 */ /* 0x000fe20004000000 */
[----:B------:R-:W-:Y:S01]  /*4980*/  LDSM.16.MT88.4 R116, [R27+0x400] ;  /* 0x000400001b74783b */ /* 0x000fe20000004200 */
[----:B------:R-:W-:Y:S02]  /*4990*/  FMNMX3.FTZ R4, R4, R107, R145, !PT ;  /* 0x0000006b04047276 */ /* 0x000fe40007810091 */
[----:B------:R-:W-:Y:S01]  /*49a0*/  FSEL R221, R59, -INF , !P6 ;  /* 0xff8000003bdd7808 */ /* 0x000fe20007000000 */
[----:B------:R-:W-:Y:S01]  /*49b0*/  LDSM.16.MT88.4 R124, [R27+0x1400] ;  /* 0x001400001b7c783b */ /* 0x000fe20000004200 */
[----:B-----5:R-:W-:Y:S02]  /*49c0*/  FMNMX3.FTZ R5, R4, R144, R142, !PT ;  /* 0x0000009004057276 */ /* 0x020fe4000781008e */
[----:B------:R-:W-:Y:S01]  /*49d0*/  F2FP.F16.F32.PACK_AB R4, R163, R157 ;  /* 0x0000009da304723e */ /* 0x000fe200000000ff */
[----:B------:R-:W-:Y:S01]  /*49e0*/  LDSM.16.MT88.4 R132, [R26+0xb400] ;  /* 0x00b400001a84783b */ /* 0x000fe20000004200 */
[----:B------:R-:W-:-:S02]  /*49f0*/  F2FP.F16.F32.PACK_AB R2, R188, R242 ;  /* 0x000000f2bc02723e */ /* 0x000fc400000000ff */
[----:B------:R-:W-:Y:S01]  /*4a00*/  LOP3.LUT R4, R4, R3, RZ, 0xc0, !PT ;  /* 0x0000000304047212 */ /* 0x000fe200078ec0ff */
[----:B------:R-:W-:Y:S01]  /*4a10*/  LDSM.16.MT88.4 R128, [R27+0x2400] ;  /* 0x002400001b80783b */ /* 0x000fe20000004200 */
[----:B------:R-:W-:Y:S02]  /*4a20*/  LOP3.LUT R7, R2, R0, RZ, 0xc0, !PT ;  /* 0x0000000002077212 */ /* 0x000fe400078ec0ff */
[----:B------:R-:W-:Y:S02]  /*4a30*/  FMNMX3.FTZ R0, R5, R140, R175, !PT ;  /* 0x0000008c05007276 */ /* 0x000fe400078100af */
[----:B------:R-:W-:Y:S02]  /*4a40*/  LOP3.LUT R5, R100, UR28, R33, 0x96, !PT ;  /* 0x0000001c64057c12 */ /* 0x000fe4000f8e9621 */
[----:B------:R-:W-:Y:S02]  /*4a50*/  FMNMX3.FTZ R3, R0, R184, R249, !PT ;  /* 0x000000b800037276 */ /* 0x000fe400078100f9 */
[----:B------:R-:W-:Y:S01]  /*4a60*/  HSET2.LE.AND R0, R8, R12, PT ;  /* 0x0000000c08007233 */ /* 0x000fe20003803000 */
[----:B------:R-:W-:Y:S01]  /*4a70*/  IMAD.WIDE.U32 R246, R5, -0x2daee0ad, RZ ;  /* 0xd2511f5305f67825 */ /* 0x000fe200078e00ff */
[----:B--2---:R-:W-:-:S02]  /*4a80*/  F2FP.F16.F32.PACK_AB R2, R158, R156 ;  /* 0x0000009c9e02723e */ /* 0x004fc400000000ff */
[----:B------:R-:W-:Y:S02]  /*4a90*/  FMNMX3.FTZ R3, R3, R248, R237, !PT ;  /* 0x000000f803037276 */ /* 0x000fe400078100ed */
[----:B------:R-:W-:Y:S01]  /*4aa0*/  LOP3.LUT R5, R2, R0, RZ, 0xc0, !PT ;  /* 0x0000000002057212 */ /* 0x000fe200078ec0ff */
[----:B------:R-:W-:Y:S01]  /*4ab0*/  STL.64 [R1+0x50], R246 ;  /* 0x000050f601007387 */ /* 0x000fe20000100a00 */
[----:B------:R-:W-:Y:S02]  /*4ac0*/  FMNMX3.FTZ R0, R3, R239, R236, !PT ;  /* 0x000000ef03007276 */ /* 0x000fe400078100ec */
[----:B------:R-:W-:Y:S01]  /*4ad0*/  LOP3.LUT R3, R152, UR19, R247, 0x96, !PT ;  /* 0x0000001398037c12 */ /* 0x000fe2000f8e96f7 */
[----:B------:R-:W-:Y:S01]  /*4ae0*/  UIADD3 UR19, UPT, UPT, UR29, 0x646e171e, URZ ;  /* 0x646e171e1d137890 */ /* 0x000fe2000fffe0ff */
[----:B------:R-:W-:Y:S01]  /*4af0*/  LOP3.LUT R2, R16, UR9, R11, 0x96, !PT ;  /* 0x0000000910027c12 */ /* 0x000fe2000f8e960b */
[----:B------:R-:W-:Y:S01]  /*4b00*/  HMMA.16816.F32 R48, R4, R92, RZ ;  /* 0x0000005c0430723c */ /* 0x000fe200000018ff */
[----:B------:R-:W-:Y:S01]  /*4b10*/  FMNMX.FTZ R8, R238, R0, !PT ;  /* 0x00000000ee087209 */ /* 0x000fe20007810000 */
[----:B------:R-:W-:Y:S01]  /*4b20*/  IMAD.WIDE.U32 R240, R3, -0x326172a9, RZ ;  /* 0xcd9e8d5703f07825 */ /* 0x000fe200078e00ff */
[----:B------:R-:W-:-:S02]  /*4b30*/  FSEL R219, R63, -INF , !P5 ;  /* 0xff8000003fdb7808 */ /* 0x000fc40006800000 */
[----:B------:R-:W-:Y:S01]  /*4b40*/  FSEL R218, R58, -INF , !P4 ;  /* 0xff8000003ada7808 */ /* 0x000fe20006000000 */
[----:B------:R-:W-:Y:S01]  /*4b50*/  IMAD.WIDE.U32 R2, R2, -0x2daee0ad, RZ ;  /* 0xd2511f5302027825 */ /* 0x000fe200078e00ff */
[----:B------:R-:W2:Y:S01]  /*4b60*/  SHFL.BFLY PT, R18, R8, 0x2, 0x1f ;  /* 0x0c401f0008127f89 */ /* 0x000ea200000e0000 */
[----:B------:R-:W-:Y:S01]  /*4b70*/  FSEL R217, R113, -INF , !P2 ;  /* 0xff80000071d97808 */ /* 0x000fe20005000000 */
[C---:B------:R-:W-:Y:S01]  /*4b80*/  HMMA.16816.F32 R44, R4.reuse, R80, RZ ;  /* 0x00000050042c723c */ /* 0x040fe200000018ff */
[----:B------:R-:W-:Y:S01]  /*4b90*/  LOP3.LUT R21, R32, UR14, R21, 0x96, !PT ;  /* 0x0000000e20157c12 */ /* 0x000fe2000f8e9615 */
[----:B------:R-:W-:Y:S01]  /*4ba0*/  LDSM.16.MT88.4 R112, [R26+0xa400] ;  /* 0x00a400001a70783b */ /* 0x000fe20000004200 */
[----:B------:R-:W-:Y:S01]  /*4bb0*/  LOP3.LUT R0, R30, UR19, R3, 0x96, !PT ;  /* 0x000000131e007c12 */ /* 0x000fe2000f8e9603 */
[----:B------:R-:W-:Y:S01]  /*4bc0*/  IMAD.MOV.U32 R3, RZ, RZ, R2 ;  /* 0x000000ffff037224 */ /* 0x000fe200078e0002 */
[C---:B------:R-:W-:Y:S02]  /*4bd0*/  PRMT R17, R2.reuse, 0x7771, RZ ;  /* 0x0000777102117816 */ /* 0x040fe400000000ff */
[----:B------:R-:W-:Y:S01]  /*4be0*/  PRMT R16, R2, 0x7773, RZ ;  /* 0x0000777302107816 */ /* 0x000fe200000000ff */
[----:B------:R-:W-:Y:S01]  /*4bf0*/  HMMA.16816.F32 R40, R4, R84, RZ ;  /* 0x000000540428723c */ /* 0x000fe200000018ff */
[----:B------:R-:W-:-:S02]  /*4c00*/  LOP3.LUT R11, R3, 0xff, RZ, 0xc0, !PT ;  /* 0x000000ff030b7812 */ /* 0x000fc400078ec0ff */
[----:B------:R-:W-:Y:S02]  /*4c10*/  PRMT R10, R2, 0x7772, RZ ;  /* 0x00007772020a7816 */ /* 0x000fe400000000ff */
[C---:B------:R-:W-:Y:S02]  /*4c20*/  LOP3.LUT R2, R0.reuse, 0xffff, RZ, 0xc0, !PT ;  /* 0x0000ffff00027812 */ /* 0x040fe400078ec0ff */
[C---:B------:R-:W-:Y:S01]  /*4c30*/  PRMT R3, R0.reuse, 0x7632, R3 ;  /* 0x0000763200037816 */ /* 0x040fe20000000003 */
[----:B-1----:R-:W-:Y:S01]  /*4c40*/  HMMA.16816.F32 R32, R4, R88, RZ ;  /* 0x000000580420723c */ /* 0x002fe200000018ff */
[----:B------:R-:W-:Y:S02]  /*4c50*/  LOP3.LUT R15, R0, 0xff, RZ, 0xc0, !PT ;  /* 0x000000ff000f7812 */ /* 0x000fe400078ec0ff */
[----:B------:R-:W-:Y:S02]  /*4c60*/  SHF.R.U32.HI R14, RZ, 0x18, R0 ;  /* 0x00000018ff0e7819 */ /* 0x000fe40000011600 */
[----:B------:R-:W-:-:S02]  /*4c70*/  PRMT R0, R11, 0x5410, R17 ;  /* 0x000054100b007816 */ /* 0x000fc40000000011 */
[----:B------:R-:W-:Y:S01]  /*4c80*/  SHF.R.U32.HI R9, RZ, 0x8, R2 ;  /* 0x00000008ff097819 */ /* 0x000fe20000011602 */
[C---:B----4-:R-:W-:Y:S01]  /*4c90*/  HMMA.16816.F32 R28, R4.reuse, R96, RZ ;  /* 0x00000060041c723c */ /* 0x050fe200000018ff */
[----:B------:R-:W-:Y:S02]  /*4ca0*/  PRMT R2, R10, 0x5410, R16 ;  /* 0x000054100a027816 */ /* 0x000fe40000000010 */
[----:B------:R-:W-:Y:S01]  /*4cb0*/  HSET2.LE.AND R10, R0, R12, PT ;  /* 0x0000000c000a7233 */ /* 0x000fe20003803000 */
[----:B------:R-:W-:Y:S01]  /*4cc0*/  FFMA.FTZ R0, R54, UR15, -R19 ;  /* 0x0000000f36007c23 */ /* 0x000fe20008010813 */
[----:B------:R-:W-:Y:S02]  /*4cd0*/  LOP3.LUT R3, R3, 0xff, RZ, 0xc0, !PT ;  /* 0x000000ff03037812 */ /* 0x000fe400078ec0ff */
[----:B------:R-:W-:Y:S01]  /*4ce0*/  PRMT R17, R15, 0x5410, R9 ;  /* 0x000054100f117816 */ /* 0x000fe20000000009 */
[----:B------:R1:W-:Y:S01]  /*4cf0*/  MUFU.EX2 R160, R0 ;  /* 0x0000000000a07308 */ /* 0x0003e20000000800 */
[----:B------:R-:W-:Y:S01]  /*4d00*/  PRMT R16, R3, 0x5410, R14 ;  /* 0x0000541003107816 */ /* 0x000fe2000000000e */
[--C-:B------:R-:W-:Y:S01]  /*4d10*/  FFMA.FTZ R3, R72, UR15, -R19.reuse ;  /* 0x0000000f48037c23 */ /* 0x100fe20008010813 */
[----:B------:R-:W-:Y:S01]  /*4d20*/  LOP3.LUT R9, R2, 0xff00ff, RZ, 0xc0, !PT ;  /* 0x00ff00ff02097812 */ /* 0x000fe200078ec0ff */
[----:B------:R-:W-:Y:S01]  /*4d30*/  FFMA.FTZ R2, R55, UR15, -R19 ;  /* 0x0000000f37027c23 */ /* 0x000fe20008010813 */
[----:B--2---:R-:W-:Y:S01]  /*4d40*/  FMNMX.FTZ R18, R8, R18, !PT ;  /* 0x0000001208127209 */ /* 0x004fe20007810000 */
[----:B------:R2:W-:Y:S01]  /*4d50*/  MUFU.EX2 R159, R3 ;  /* 0x00000003009f7308 */ /* 0x0005e20000000800 */
[----:B------:R-:W-:Y:S01]  /*4d60*/  LOP3.LUT R20, R20, UR7, R241, 0x96, !PT ;  /* 0x0000000714147c12 */ /* 0x000fe2000f8e96f1 */
[----:B------:R-:W-:Y:S01]  /*4d70*/  FFMA.FTZ R8, R67, UR15, -R23 ;  /* 0x0000000f43087c23 */ /* 0x000fe20008010817 */
[----:B------:R-:W-:Y:S01]  /*4d80*/  HMMA.16816.F32 R36, R4, R108, RZ ;  /* 0x0000006c0424723c */ /* 0x000fe200000018ff */
[----:B------:R3:W-:Y:S01]  /*4d90*/  MUFU.EX2 R191, R2 ;  /* 0x0000000200bf7308 */ /* 0x0007e20000000800 */
[----:B-1----:R-:W-:-:S03]  /*4da0*/  FMNMX3.FTZ R0, R22, R139, R136, !PT ;  /* 0x0000008b16007276 */ /* 0x002fc60007810088 */
[----:B------:R-:W-:Y:S03]  /*4db0*/  MUFU.EX2 R161, R8 ;  /* 0x0000000800a17308 */ /* 0x000fe60000000800 */
[----:B------:R-:W-:Y:S01]  /*4dc0*/  HMMA.16816.F32 R56, R4, R94, RZ ;  /* 0x0000005e0438723c */ /* 0x000fe200000018ff */
[----:B------:R-:W-:Y:S01]  /*4dd0*/  FMNMX3.FTZ R0, R0, R138, R147, !PT ;  /* 0x0000008a00007276 */ /* 0x000fe20007810093 */
[----:B--2---:R-:W-:-:S03]  /*4de0*/  FFMA.FTZ R3, R62, UR15, -R23 ;  /* 0x0000000f3e037c23 */ /* 0x004fc60008010817 */
[----:B------:R-:W-:Y:S01]  /*4df0*/  FMNMX3.FTZ R0, R0, R146, R143, !PT ;  /* 0x0000009200007276 */ /* 0x000fe2000781008f */
[----:B---3--:R-:W-:Y:S01]  /*4e00*/  FFMA.FTZ R2, R77, UR15, -R19 ;  /* 0x0000000f4d027c23 */ /* 0x008fe20008010813 */
[----:B------:R1:W-:Y:S02]  /*4e10*/  MUFU.EX2 R162, R3 ;  /* 0x0000000300a27308 */ /* 0x0003e40000000800 */
[----:B------:R-:W-:Y:S01]  /*4e20*/  FMNMX3.FTZ R0, R0, R141, R185, !PT ;  /* 0x0000008d00007276 */ /* 0x000fe200078100b9 */
[----:B------:R-:W-:Y:S01]  /*4e30*/  HMMA.16816.F32 R60, R4, R82, RZ ;  /* 0x00000052043c723c */ /* 0x000fe200000018ff */
[----:B------:R2:W3:Y:S02]  /*4e40*/  MUFU.EX2 R243, R2 ;  /* 0x0000000200f37308 */ /* 0x0004e40000000800 */
[----:B------:R-:W-:-:S05]  /*4e50*/  FMNMX3.FTZ R0, R0, R174, R173, !PT ;  /* 0x000000ae00007276 */ /* 0x000fca00078100ad */
[C---:B------:R-:W-:Y:S01]  /*4e60*/  HMMA.16816.F32 R72, R4.reuse, R90, RZ ;  /* 0x0000005a0448723c */ /* 0x040fe200000018ff */
[----:B-1----:R-:W-:Y:S01]  /*4e70*/  FMNMX3.FTZ R3, R0, R172, R221, !PT ;  /* 0x000000ac00037276 */ /* 0x002fe200078100dd */
[--C-:B------:R-:W-:Y:S01]  /*4e80*/  FFMA.FTZ R0, R66, UR15, -R23.reuse ;  /* 0x0000000f42007c23 */ /* 0x100fe20008010817 */
[----:B--2---:R-:W-:Y:S02]  /*4e90*/  FFMA.FTZ R2, R53, UR15, -R23 ;  /* 0x0000000f35027c23 */ /* 0x004fe40008010817 */
[----:B------:R-:W-:Y:S01]  /*4ea0*/  FMNMX3.FTZ R3, R3, R219, R218, !PT ;  /* 0x000000db03037276 */ /* 0x000fe200078100da */
[----:B------:R3:W-:Y:S02]  /*4eb0*/  MUFU.EX2 R251, R0 ;  /* 0x0000000000fb7308 */ /* 0x0007e40000000800 */
[C---:B------:R-:W-:Y:S01]  /*4ec0*/  HMMA.16816.F32 R64, R4.reuse, R86, RZ ;  /* 0x000000560440723c */ /* 0x040fe200000018ff */
[----:B------:R-:W-:Y:S01]  /*4ed0*/  FMNMX.FTZ R14, R217, R3, !PT ;  /* 0x00000003d90e7209 */ /* 0x000fe20007810000 */
[----:B------:R1:W2:Y:S04]  /*4ee0*/  MUFU.EX2 R77, R2 ;  /* 0x00000002004d7308 */ /* 0x0002a80000000800 */
[----:B------:R-:W4:Y:S02]  /*4ef0*/  SHFL.BFLY PT, R15, R14, 0x2, 0x1f ;  /* 0x0c401f000e0f7f89 */ /* 0x000f2400000e0000 */
[----:B------:R-:W-:Y:S01]  /*4f00*/  HMMA.16816.F32 R68, R4, R98, RZ ;  /* 0x000000620444723c */ /* 0x000fe200000018ff */
[----:B---3--:R-:W-:-:S07]  /*4f10*/  F2FP.F16.F32.PACK_AB R0, R243, R159 ;  /* 0x0000009ff300723e */ /* 0x008fce00000000ff */
[----:B------:R-:W-:Y:S01]  /*4f20*/  HMMA.16816.F32 R52, R4, R110, RZ ;  /* 0x0000006e0434723c */ /* 0x000fe200000018ff */
[--C-:B-1----:R-:W-:Y:S01]  /*4f30*/  HSET2.LE.AND R2, R9, R12.reuse, PT ;  /* 0x0000000c09027233 */ /* 0x102fe20003803000 */
[----:B------:R-:W1:Y:S01]  /*4f40*/  SHFL.BFLY PT, R5, R18, 0x1, 0x1f ;  /* 0x0c201f0012057f89 */ /* 0x000e6200000e0000 */
[----:B--2---:R-:W-:Y:S02]  /*4f50*/  F2FP.F16.F32.PACK_AB R3, R77, R162 ;  /* 0x000000a24d03723e */ /* 0x004fe400000000ff */
[----:B------:R-:W-:Y:S02]  /*4f60*/  LOP3.LUT R10, R0, R10, RZ, 0xc0, !PT ;  /* 0x0000000a000a7212 */ /* 0x000fe400078ec0ff */
[----:B------:R-:W-:Y:S02]  /*4f70*/  LOP3.LUT R11, R3, R2, RZ, 0xc0, !PT ;  /* 0x00000002030b7212 */ /* 0x000fe400078ec0ff */
[--C-:B------:R-:W-:Y:S02]  /*4f80*/  HSET2.LE.AND R0, R17, R12.reuse, PT ;  /* 0x0000000c11007233 */ /* 0x100fe40003803000 */
[----:B------:R-:W-:Y:S01]  /*4f90*/  HSET2.LE.AND R3, R16, R12, PT ;  /* 0x0000000c10037233 */ /* 0x000fe20003803000 */
[----:B------:R-:W-:Y:S01]  /*4fa0*/  IMAD.WIDE.U32 R16, R21, -0x2daee0ad, RZ ;  /* 0xd2511f5315107825 */ /* 0x000fe200078e00ff */
[----:B------:R-:W-:-:S02]  /*4fb0*/  F2FP.F16.F32.PACK_AB R2, R191, R160 ;  /* 0x000000a0bf02723e */ /* 0x000fc400000000ff */
[----:B----4-:R-:W-:Y:S01]  /*4fc0*/  FMNMX.FTZ R4, R14, R15, !PT ;  /* 0x0000000f0e047209 */ /* 0x010fe20007810000 */
[----:B------:R-:W-:Y:S01]  /*4fd0*/  IMAD.WIDE.U32 R20, R20, -0x2daee0ad, RZ ;  /* 0xd2511f5314147825 */ /* 0x000fe200078e00ff */
[----:B------:R-:W-:Y:S02]  /*4fe0*/  LOP3.LUT R8, R2, R0, RZ, 0xc0, !PT ;  /* 0x0000000002087212 */ /* 0x000fe400078ec0ff */
[----:B------:R-:W-:Y:S01]  /*4ff0*/  LOP3.LUT R2, R246, UR26, R17, 0x96, !PT ;  /* 0x0000001af6027c12 */ /* 0x000fe2000f8e9611 */
[----:B------:R-:W2:Y:S01]  /*5000*/  SHFL.BFLY PT, R14, R4, 0x1, 0x1f ;  /* 0x0c201f00040e7f89 */ /* 0x000ea200000e0000 */
[----:B------:R-:W-:Y:S02]  /*5010*/  LOP3.LUT R0, R16, UR23, R21, 0x96, !PT ;  /* 0x0000001710007c12 */ /* 0x000fe4000f8e9615 */
[----:B------:R-:W-:Y:S01]  /*5020*/  F2FP.F16.F32.PACK_AB R9, R251, R161 ;  /* 0x000000a1fb09723e */ /* 0x000fe200000000ff */
[----:B------:R-:W-:Y:S01]  /*5030*/  IMAD.WIDE.U32 R6, R2, -0x326172a9, RZ ;  /* 0xcd9e8d5702067825 */ /* 0x000fe200078e00ff */
[----:B-1----:R-:W-:-:S03]  /*5040*/  FMNMX.FTZ R104, R18, R5, !PT ;  /* 0x0000000512687209 */ /* 0x002fc60007810000 */
[----:B------:R-:W-:Y:S01]  /*5050*/  IMAD.WIDE.U32 R24, R0, -0x326172a9, RZ ;  /* 0xcd9e8d5700187825 */ /* 0x000fe200078e00ff */
[----:B------:R-:W-:Y:S02]  /*5060*/  LOP3.LUT R2, R240, UR13, R7, 0x96, !PT ;  /* 0x0000000df0027c12 */ /* 0x000fe4000f8e9607 */
[----:B------:R-:W-:Y:S01]  /*5070*/  LOP3.LUT R9, R9, R3, RZ, 0xc0, !PT ;  /* 0x0000000309097212 */ /* 0x000fe200078ec0ff */
[----:B------:R-:W-:Y:S01]  /*5080*/  FMUL.FTZ R5, R104, UR15 ;  /* 0x0000000f68057c20 */ /* 0x000fe20008410000 */
[----:B------:R-:W-:Y:S01]  /*5090*/  LOP3.LUT R0, R6, UR12, R25, 0x96, !PT ;  /* 0x0000000c06007c12 */ /* 0x000fe2000f8e9619 */
[----:B------:R-:W-:Y:S01]  /*50a0*/  IMAD.WIDE.U32 R2, R2, -0x2daee0ad, RZ ;  /* 0xd2511f5302027825 */ /* 0x000fe200078e00ff */
[----:B------:R-:W-:-:S03]  /*50b0*/  FSETP.NEU.FTZ.AND P0, PT, R104, -INF , PT ;  /* 0xff8000006800780b */ /* 0x000fc60003f1d000 */
[----:B------:R-:W-:Y:S01]  /*50c0*/  IMAD.WIDE.U32 R100, R0, -0x2daee0ad, RZ ;  /* 0xd2511f5300647825 */ /* 0x000fe200078e00ff */
[----:B------:R-:W-:Y:S01]  /*50d0*/  LOP3.LUT R0, R20, UR22, R3, 0x96, !PT ;  /* 0x0000001614007c12 */ /* 0x000fe2000f8e9603 */
[----:B------:R-:W-:Y:S01]  /*50e0*/  HMMA.16816.F32 R212, R8, R120, R48 ;  /* 0x0000007808d4723c */ /* 0x000fe20000001830 */
[----:B------:R-:W-:Y:S01]  /*50f0*/  FSEL R16, R5, RZ, P0 ;  /* 0x000000ff05107208 */ /* 0x000fe20000000000 */
[----:B------:R-:W-:Y:S01]  /*5100*/  IMAD.MOV.U32 R48, RZ, RZ, R154 ;  /* 0x000000ffff307224 */ /* 0x000fe200078e009a */
[----:B------:R-:W-:Y:S01]  /*5110*/  LOP3.LUT R2, R2, UR21, R101, 0x96, !PT ;  /* 0x0000001502027c12 */ /* 0x000fe2000f8e9665 */
[----:B------:R-:W-:Y:S01]  /*5120*/  IMAD.WIDE.U32 R20, R0, -0x326172a9, RZ ;  /* 0xcd9e8d5700147825 */ /* 0x000fe200078e00ff */
[----:B--2---:R-:W-:-:S03]  /*5130*/  FMNMX.FTZ R103, R4, R14, !PT ;  /* 0x0000000e04677209 */ /* 0x004fc60007810000 */
[----:B------:R-:W-:Y:S01]  /*5140*/  FFMA.FTZ R4, R137, UR15, -R16 ;  /* 0x0000000f89047c23 */ /* 0x000fe20008010810 */
[----:B------:R-:W-:Y:S01]  /*5150*/  IMAD.WIDE.U32 R2, R2, -0x326172a9, RZ ;  /* 0xcd9e8d5702027825 */ /* 0x000fe200078e00ff */
[----:B------:R-:W-:Y:S02]  /*5160*/  FSETP.NEU.FTZ.AND P0, PT, R103, -INF , PT ;  /* 0xff8000006700780b */ /* 0x000fe40003f1d000 */
[----:B------:R1:W-:Y:S01]  /*5170*/  MUFU.EX2 R250, R4 ;  /* 0x0000000400fa7308 */ /* 0x0003e20000000800 */
[C---:B------:R-:W-:Y:S01]  /*5180*/  HMMA.16816.F32 R208, R8.reuse, R116, R44 ;  /* 0x0000007408d0723c */ /* 0x040fe2000000182c */
[----:B------:R-:W-:Y:S01]  /*5190*/  IMAD.MOV.U32 R49, RZ, RZ, R155 ;  /* 0x000000ffff317224 */ /* 0x000fe200078e009b */
[----:B------:R-:W-:Y:S01]  /*51a0*/  LOP3.LUT R0, R20, UR8, R3, 0x96, !PT ;  /* 0x0000000814007c12 */ /* 0x000fe2000f8e9603 */
[----:B------:R-:W-:Y:S01]  /*51b0*/  IMAD.MOV.U32 R3, RZ, RZ, R2 ;  /* 0x000000ffff037224 */ /* 0x000fe200078e0002 */
[C---:B------:R-:W-:Y:S01]  /*51c0*/  PRMT R17, R2.reuse, 0x7771, RZ ;  /* 0x0000777102117816 */ /* 0x040fe200000000ff */
[----:B------:R-:W-:Y:S01]  /*51d0*/  IMAD.MOV.U32 R46, RZ, RZ, R152 ;  /* 0x000000ffff2e7224 */ /* 0x000fe200078e0098 */
[C---:B------:R-:W-:Y:S01]  /*51e0*/  PRMT R7, R2.reuse, 0x7773, RZ ;  /* 0x0000777302077816 */ /* 0x040fe200000000ff */
[----:B------:R-:W-:Y:S01]  /*51f0*/  IMAD.MOV.U32 R47, RZ, RZ, R153 ;  /* 0x000000ffff2f7224 */ /* 0x000fe200078e0099 */
[----:B------:R-:W-:Y:S01]  /*5200*/  PRMT R6, R2, 0x7772, RZ ;  /* 0x0000777202067816 */ /* 0x000fe200000000ff */
[--C-:B------:R-:W-:Y:S01]  /*5210*/  FFMA.FTZ R2, R76, UR15, -R16.reuse ;  /* 0x0000000f4c027c23 */ /* 0x100fe20008010810 */
[----:B------:R-:W-:Y:S01]  /*5220*/  LOP3.LUT R5, R3, 0xff, RZ, 0xc0, !PT ;  /* 0x000000ff03057812 */ /* 0x000fe200078ec0ff */
[----:B------:R-:W-:Y:S01]  /*5230*/  FFMA.FTZ R3, R106, UR15, -R16 ;  /* 0x0000000f6a037c23 */ /* 0x000fe20008010810 */
[C---:B------:R-:W-:Y:S01]  /*5240*/  LOP3.LUT R18, R0.reuse, 0xff, RZ, 0xc0, !PT ;  /* 0x000000ff00127812 */ /* 0x040fe200078ec0ff */
[----:B------:R2:W-:Y:S01]  /*5250*/  MUFU.EX2 R216, R2 ;  /* 0x0000000200d87308 */ /* 0x0005e20000000800 */
[----:B------:R-:W-:Y:S01]  /*5260*/  PRMT R17, R5, 0x5410, R17 ;  /* 0x0000541005117816 */ /* 0x000fe20000000011 */
[----:B------:R-:W-:Y:S01]  /*5270*/  IMAD.MOV.U32 R50, RZ, RZ, R161 ;  /* 0x000000ffff327224 */ /* 0x000fe200078e00a1 */
[C---:B-1----:R-:W-:Y:S01]  /*5280*/  LOP3.LUT R4, R0.reuse, 0xffff, RZ, 0xc0, !PT ;  /* 0x0000ffff00047812 */ /* 0x042fe200078ec0ff */
[----:B------:R1:W3:Y:S01]  /*5290*/  MUFU.EX2 R168, R3 ;  /* 0x0000000300a87308 */ /* 0x0002e20000000800 */
[----:B------:R-:W-:Y:S01]  /*52a0*/  PRMT R5, R0, 0x7632, R5 ;  /* 0x0000763200057816 */ /* 0x000fe20000000005 */
[----:B------:R-:W-:Y:S01]  /*52b0*/  IMAD.MOV.U32 R51, RZ, RZ, R160 ;  /* 0x000000ffff337224 */ /* 0x000fe200078e00a0 */
[----:B------:R-:W-:Y:S01]  /*52c0*/  SHF.R.U32.HI R14, RZ, 0x18, R0 ;  /* 0x00000018ff0e7819 */ /* 0x000fe20000011600 */
[----:B------:R-:W-:Y:S01]  /*52d0*/  IMAD.MOV.U32 R106, RZ, RZ, R158 ;  /* 0x000000ffff6a7224 */ /* 0x000fe200078e009e */
[----:B------:R-:W-:Y:S01]  /*52e0*/  HMMA.16816.F32 R204, R8, R112, R40 ;  /* 0x0000007008cc723c */ /* 0x000fe20000001828 */
[----:B------:R-:W-:Y:S01]  /*52f0*/  IMAD.MOV.U32 R137, RZ, RZ, R156 ;  /* 0x000000ffff897224 */ /* 0x000fe200078e009c */
[----:B------:R-:W-:Y:S01]  /*5300*/  PRMT R6, R6, 0x5410, R7 ;  /* 0x0000541006067816 */ /* 0x000fe20000000007 */
[----:B------:R-:W-:-:S02]  /*5310*/  IMAD.MOV.U32 R20, RZ, RZ, R51 ;  /* 0x000000ffff147224 */ /* 0x000fc400078e0033 */
[----:B--2---:R-:W-:Y:S01]  /*5320*/  FMUL.FTZ R2, R103, UR15 ;  /* 0x0000000f67027c20 */ /* 0x004fe20008410000 */
[----:B------:R-:W-:Y:S02]  /*5330*/  LOP3.LUT R7, R6, 0xff00ff, RZ, 0xc0, !PT ;  /* 0x00ff00ff06077812 */ /* 0x000fe400078ec0ff */
[----:B------:R-:W-:Y:S02]  /*5340*/  HMMA.16816.F32 R200, R8, R124, R32 ;  /* 0x0000007c08c8723c */ /* 0x000fe40000001820 */
[----:B------:R-:W-:Y:S01]  /*5350*/  FSEL R15, R2, RZ, P0 ;  /* 0x000000ff020f7208 */ /* 0x000fe20000000000 */
[----:B------:R-:W-:Y:S01]  /*5360*/  FFMA.FTZ R2, R107, UR15, -R16 ;  /* 0x0000000f6b027c23 */ /* 0x000fe20008010810 */
[----:B------:R-:W-:-:S03]  /*5370*/  IMAD.MOV.U32 R107, RZ, RZ, R157 ;  /* 0x000000ffff6b7224 */ /* 0x000fc600078e009d */
[--C-:B------:R-:W-:Y:S01]  /*5380*/  FFMA.FTZ R0, R139, UR15, -R15.reuse ;  /* 0x0000000f8b007c23 */ /* 0x100fe2000801080f */
[----:B-1----:R-:W-:Y:S01]  /*5390*/  FFMA.FTZ R3, R22, UR15, -R15 ;  /* 0x0000000f16037c23 */ /* 0x002fe2000801080f */
[----:B------:R1:W2:Y:S01]  /*53a0*/  MUFU.EX2 R252, R2 ;  /* 0x0000000200fc7308 */ /* 0x0002a20000000800 */
[----:B------:R-:W-:Y:S01]  /*53b0*/  IMAD.MOV.U32 R139, RZ, RZ, R159 ;  /* 0x000000ffff8b7224 */ /* 0x000fe200078e009f */
[C---:B------:R-:W-:Y:S02]  /*53c0*/  HMMA.16816.F32 R176, R8.reuse, R132, R28 ;  /* 0x0000008408b0723c */ /* 0x040fe4000000181c */
[----:B------:R4:W5:Y:S04]  /*53d0*/  MUFU.EX2 R22, R0 ;  /* 0x0000000000167308 */ /* 0x0009680000000800 */
[----:B------:R3:W-:Y:S02]  /*53e0*/  MUFU.EX2 R101, R3 ;  /* 0x0000000300657308 */ /* 0x0007e40000000800 */
[----:B------:R-:W-:Y:S01]  /*53f0*/  HMMA.16816.F32 R196, R8, R128, R36 ;  /* 0x0000008008c4723c */ /* 0x000fe20000001824 */
[----:B-1----:R-:W-:Y:S01]  /*5400*/  FFMA.FTZ R2, R136, UR15, -R15 ;  /* 0x0000000f88027c23 */ /* 0x002fe2000801080f */
[----:B------:R-:W-:-:S06]  /*5410*/  IMAD.MOV.U32 R136, RZ, RZ, R162 ;  /* 0x000000ffff887224 */ /* 0x000fcc00078e00a2 */
[----:B------:R-:W-:Y:S01]  /*5420*/  HMMA.16816.F32 R192, R8, R122, R56 ;  /* 0x0000007a08c0723c */ /* 0x000fe20000001838 */
[----:B------:R2:W-:Y:S01]  /*5430*/  MUFU.EX2 R245, R2 ;  /* 0x0000000200f57308 */ /* 0x0005e20000000800 */
[----:B----4-:R-:W-:Y:S01]  /*5440*/  HSET2.LE.AND R0, R17, R12, PT ;  /* 0x0000000c11007233 */ /* 0x010fe20003803000 */
[----:B---3--:R-:W-:Y:S01]  /*5450*/  FFMA.FTZ R3, R138, UR15, -R15 ;  /* 0x0000000f8a037c23 */ /* 0x008fe2000801080f */
[----:B------:R-:W-:-:S03]  /*5460*/  IMAD.MOV.U32 R138, RZ, RZ, R168 ;  /* 0x000000ffff8a7224 */ /* 0x000fc600078e00a8 */
[----:B------:R1:W3:Y:S01]  /*5470*/  MUFU.EX2 R190, R3 ;  /* 0x0000000300be7308 */ /* 0x0002e20000000800 */
[----:B------:R-:W-:Y:S01]  /*5480*/  HMMA.16816.F32 R180, R8, R118, R60 ;  /* 0x0000007608b4723c */ /* 0x000fe2000000183c */
[----:B--2---:R-:W-:-:S07]  /*5490*/  F2FP.F16.F32.PACK_AB R2, R252, R138 ;  /* 0x0000008afc02723e */ /* 0x004fce00000000ff */
[----:B------:R-:W-:Y:S01]  /*54a0*/  HMMA.16816.F32 R152, R8, R114, R64 ;  /* 0x000000720898723c */ /* 0x000fe20000001840 */
[----:B------:R-:W-:Y:S02]  /*54b0*/  LOP3.LUT R6, R2, R0, RZ, 0xc0, !PT ;  /* 0x0000000002067212 */ /* 0x000fe400078ec0ff */
[----:B------:R-:W-:Y:S02]  /*54c0*/  HSET2.LE.AND R0, R7, R12, PT ;  /* 0x0000000c07007233 */ /* 0x000fe40003803000 */
[----:B-1----:R-:W-:-:S03]  /*54d0*/  SHF.R.U32.HI R3, RZ, 0x8, R4 ;  /* 0x00000008ff037819 */ /* 0x002fc60000011604 */
[C---:B------:R-:W-:Y:S01]  /*54e0*/  HMMA.16816.F32 R168, R8.reuse, R126, R72 ;  /* 0x0000007e08a8723c */ /* 0x040fe20000001848 */
[----:B------:R-:W-:Y:S02]  /*54f0*/  LOP3.LUT R4, R5, 0xff, RZ, 0xc0, !PT ;  /* 0x000000ff05047812 */ /* 0x000fe400078ec0ff */
[----:B------:R-:W-:Y:S01]  /*5500*/  PRMT R3, R18, 0x5410, R3 ;  /* 0x0000541012037816 */ /* 0x000fe20000000003 */
[----:B-----5:R-:W-:Y:S01]  /*5510*/  IMAD.MOV.U32 R18, RZ, RZ, R22 ;  /* 0x000000ffff127224 */ /* 0x020fe200078e0016 */
[----:B------:R-:W-:Y:S01]  /*5520*/  PRMT R5, R4, 0x5410, R14 ;  /* 0x0000541004057816 */ /* 0x000fe2000000000e */
[----:B------:R-:W-:Y:S01]  /*5530*/  IMAD.MOV.U32 R22, RZ, RZ, R163 ;  /* 0x000000ffff167224 */ /* 0x000fe200078e00a3 */
[----:B---3--:R-:W-:Y:S01]  /*5540*/  F2FP.F16.F32.PACK_AB R2, R190, R245 ;  /* 0x000000f5be02723e */ /* 0x008fe200000000ff */
[----:B------:R-:W-:Y:S01]  /*5550*/  HMMA.16816.F32 R160, R8, R134, R68 ;  /* 0x0000008608a0723c */ /* 0x000fe20000001844 */
[--C-:B------:R-:W-:Y:S02]  /*5560*/  HSET2.LE.AND R3, R3, R12.reuse, PT ;  /* 0x0000000c03037233 */ /* 0x100fe40003803000 */
[----:B------:R-:W-:-:S02]  /*5570*/  HSET2.LE.AND R5, R5, R12, PT ;  /* 0x0000000c05057233 */ /* 0x000fc40003803000 */
[----:B------:R-:W-:Y:S02]  /*5580*/  LOP3.LUT R7, R2, R0, RZ, 0xc0, !PT ;  /* 0x0000000002077212 */ /* 0x000fe400078ec0ff */
[----:B------:R-:W-:Y:S01]  /*5590*/  F2FP.F16.F32.PACK_AB R4, R250, R216 ;  /* 0x000000d8fa04723e */ /* 0x000fe200000000ff */
[----:B------:R-:W-:Y:S01]  /*55a0*/  HMMA.16816.F32 R156, R8, R130, R52 ;  /* 0x00000082089c723c */ /* 0x000fe20000001834 */
[----:B------:R-:W1:Y:S01]  /*55b0*/  S2R R8, SR_CTAID.X ;  /* 0x0000000000087919 */ /* 0x000e620000002500 */
[----:B------:R-:W-:Y:S01]  /*55c0*/  F2FP.F16.F32.PACK_AB R14, R18, R101 ;  /* 0x00000065120e723e */ /* 0x000fe200000000ff */
[----:B------:R-:W-:Y:S01]  /*55d0*/  IMAD.MOV.U32 R10, RZ, RZ, R46 ;  /* 0x000000ffff0a7224 */ /* 0x000fe200078e002e */
[----:B------:R-:W-:Y:S01]  /*55e0*/  SHF.R.U32.HI R0, RZ, 0x5, R220 ;  /* 0x00000005ff007819 */ /* 0x000fe200000116dc */
[----:B------:R-:W-:Y:S01]  /*55f0*/  IMAD.MOV.U32 R11, RZ, RZ, R47 ;  /* 0x000000ffff0b7224 */ /* 0x000fe200078e002f */
[----:B------:R-:W-:Y:S01]  /*5600*/  LOP3.LUT R2, R24, UR9, R21, 0x96, !PT ;  /* 0x0000000918027c12 */ /* 0x000fe2000f8e9615 */
[----:B------:R-:W-:Y:S01]  /*5610*/  IMAD.MOV.U32 R21, RZ, RZ, R50 ;  /* 0x000000ffff157224 */ /* 0x000fe200078e0032 */
[----:B------:R-:W-:-:S02]  /*5620*/  LOP3.LUT R4, R4, R3, RZ, 0xc0, !PT ;  /* 0x0000000304047212 */ /* 0x000fc400078ec0ff */
[----:B------:R-:W-:Y:S01]  /*5630*/  LOP3.LUT R5, R14, R5, RZ, 0xc0, !PT ;  /* 0x000000050e057212 */ /* 0x000fe200078ec0ff */
[----:B------:R-:W-:-:S04]  /*5640*/  IMAD.WIDE.U32 R2, R2, -0x2daee0ad, RZ ;  /* 0xd2511f5302027825 */ /* 0x000fc800078e00ff */
[----:B------:R-:W-:Y:S02]  /*5650*/  IMAD.MOV.U32 R14, RZ, RZ, R252 ;  /* 0x000000ffff0e7224 */ /* 0x000fe400078e00fc */
[----:B------:R-:W-:Y:S01]  /*5660*/  HMMA.16816.F32 R32, R4, R92, RZ ;  /* 0x0000005c0420723c */ /* 0x000fe200000018ff */
[----:B------:R-:W-:Y:S02]  /*5670*/  IMAD.MOV.U32 R92, RZ, RZ, R48 ;  /* 0x000000ffff5c7224 */ /* 0x000fe400078e0030 */
[----:B------:R-:W-:-:S05]  /*5680*/  IMAD.MOV.U32 R93, RZ, RZ, R49 ;  /* 0x000000ffff5d7224 */ /* 0x000fca00078e0031 */
[----:B------:R-:W-:Y:S01]  /*5690*/  HMMA.16816.F32 R52, R4, R94, RZ ;  /* 0x0000005e0434723c */ /* 0x000fe200000018ff */
[----:B-1----:R-:W-:-:S07]  /*56a0*/  IMAD R8, R8, 0x8, R0 ;  /* 0x0000000808087824 */ /* 0x002fce00078e0200 */
[C---:B------:R-:W-:Y:S01]  /*56b0*/  HMMA.16816.F32 R28, R4.reuse, R80, RZ ;  /* 0x00000050041c723c */ /* 0x040fe200000018ff */
[----:B------:R-:W-:Y:S01]  /*56c0*/  LOP3.LUT R0, R100, UR19, R3, 0x96, !PT ;  /* 0x0000001364007c12 */ /* 0x000fe2000f8e9603 */
[----:B------:R-:W-:Y:S01]  /*56d0*/  IMAD.MOV.U32 R80, RZ, RZ, R10 ;  /* 0x000000ffff507224 */ /* 0x000fe200078e000a */
[----:B------:R-:W-:Y:S01]  /*56e0*/  PRMT R3, R2, 0x7772, RZ ;  /* 0x0000777202037816 */ /* 0x000fe200000000ff */
[----:B------:R-:W-:Y:S02]  /*56f0*/  VIADD R8, R8, 0x4 ;  /* 0x0000000408087836 */ /* 0x000fe40000000000 */
[----:B------:R-:W-:Y:S02]  /*5700*/  IMAD.MOV.U32 R81, RZ, RZ, R11 ;  /* 0x000000ffff517224 */ /* 0x000fe400078e000b */
[----:B------:R-:W-:Y:S01]  /*5710*/  HMMA.16816.F32 R56, R4, R82, RZ ;  /* 0x000000520438723c */ /* 0x000fe200000018ff */
[----:B------:R-:W-:-:S04]  /*5720*/  IMAD.WIDE.U32 R8, R8, -0x326172a9, RZ ;  /* 0xcd9e8d5708087825 */ /* 0x000fc800078e00ff */
[----:B------:R-:W-:-:S03]  /*5730*/  IMAD.MOV.U32 R100, RZ, RZ, R245 ;  /* 0x000000ffff647224 */ /* 0x000fc600078e00f5 */
[C---:B------:R-:W-:Y:S08]  /*5740*/  HMMA.16816.F32 R40, R4.reuse, R84, RZ ;  /* 0x000000540428723c */ /* 0x040ff000000018ff */
[C---:B------:R-:W-:Y:S08]  /*5750*/  HMMA.16816.F32 R60, R4.reuse, R86, RZ ;  /* 0x00000056043c723c */ /* 0x040ff000000018ff */
[----:B------:R-:W-:Y:S01]  /*5760*/  HMMA.16816.F32 R36, R4, R88, RZ ;  /* 0x000000580424723c */ /* 0x000fe200000018ff */
[----:B------:R-:W-:-:S02]  /*5770*/  IMAD.MOV.U32 R88, RZ, RZ, R8 ;  /* 0x000000ffff587224 */ /* 0x000fc400078e0008 */
[----:B------:R-:W-:-:S05]  /*5780*/  IMAD.MOV.U32 R89, RZ, RZ, R9 ;  /* 0x000000ffff597224 */ /* 0x000fca00078e0009 */
[C---:B------:R-:W-:Y:S08]  /*5790*/  HMMA.16816.F32 R64, R4.reuse, R90, RZ ;  /* 0x0000005a0440723c */ /* 0x040ff000000018ff */
[C---:B------:R-:W-:Y:S08]  /*57a0*/  HMMA.16816.F32 R44, R4.reuse, R96, RZ ;  /* 0x00000060042c723c */ /* 0x040ff000000018ff */
[C---:B------:R-:W-:Y:S08]  /*57b0*/  HMMA.16816.F32 R68, R4.reuse, R98, RZ ;  /* 0x000000620444723c */ /* 0x040ff000000018ff */
[C---:B------:R-:W-:Y:S08]  /*57c0*/  HMMA.16816.F32 R48, R4.reuse, R108, RZ ;  /* 0x0000006c0430723c */ /* 0x040ff000000018ff */
[----:B------:R-:W-:Y:S01]  /*57d0*/  HMMA.16816.F32 R72, R4, R110, RZ ;  /* 0x0000006e0448723c */ /* 0x000fe200000018ff */
[C---:B------:R-:W-:Y:S01]  /*57e0*/  PRMT R4, R2.reuse, 0x7773, RZ ;  /* 0x0000777302047816 */ /* 0x040fe200000000ff */
[----:B------:R-:W-:Y:S01]  /*57f0*/  IMAD.MOV.U32 R5, RZ, RZ, R2 ;  /* 0x000000ffff057224 */ /* 0x000fe200078e0002 */
[----:B------:R-:W-:Y:S01]  /*5800*/  PRMT R7, R2, 0x7771, RZ ;  /* 0x0000777102077816 */ /* 0x000fe200000000ff */
[----:B------:R-:W-:Y:S01]  /*5810*/  IMAD.MOV.U32 R110, RZ, RZ, R92 ;  /* 0x000000ffff6e7224 */ /* 0x000fe200078e005c */
[--C-:B------:R-:W-:Y:S01]  /*5820*/  PRMT R8, R3, 0x5410, R4.reuse ;  /* 0x0000541003087816 */ /* 0x100fe20000000004 */
[----:B------:R-:W-:Y:S01]  /*5830*/  IMAD.MOV.U32 R111, RZ, RZ, R93 ;  /* 0x000000ffff6f7224 */ /* 0x000fe200078e005d */
[----:B------:R-:W-:-:S02]  /*5840*/  PRMT R4, R0, 0x7632, R4 ;  /* 0x0000763200047816 */ /* 0x000fc40000000004 */
[----:B------:R-:W-:Y:S02]  /*5850*/  LOP3.LUT R5, R5, 0xff, RZ, 0xc0, !PT ;  /* 0x000000ff05057812 */ /* 0x000fe400078ec0ff */
[C---:B------:R-:W-:Y:S02]  /*5860*/  LOP3.LUT R2, R0.reuse, 0xffff, RZ, 0xc0, !PT ;  /* 0x0000ffff00027812 */ /* 0x040fe400078ec0ff */
[----:B------:R-:W-:Y:S02]  /*5870*/  LOP3.LUT R6, R0, 0xff, RZ, 0xc0, !PT ;  /* 0x000000ff00067812 */ /* 0x000fe400078ec0ff */
[----:B------:R-:W-:Y:S02]  /*5880*/  SHF.R.U32.HI R3, RZ, 0x18, R0 ;  /* 0x00000018ff037819 */ /* 0x000fe40000011600 */
[----:B------:R-:W-:Y:S01]  /*5890*/  LOP3.LUT R0, R4, 0xff, RZ, 0xc0, !PT ;  /* 0x000000ff04007812 */ /* 0x000fe200078ec0ff */
[----:B------:R-:W-:Y:S01]  /*58a0*/  FFMA.FTZ R4, R146, UR15, -R15 ;  /* 0x0000000f92047c23 */ /* 0x000fe2000801080f */
[----:B------:R-:W-:-:S02]  /*58b0*/  PRMT R5, R5, 0x5410, R7 ;  /* 0x0000541005057816 */ /* 0x000fc40000000007 */
[----:B------:R-:W-:Y:S01]  /*58c0*/  PRMT R7, R0, 0x5410, R3 ;  /* 0x0000541000077816 */ /* 0x000fe20000000003 */
[----:B------:R-:W-:Y:S01]  /*58d0*/  FFMA.FTZ R0, R145, UR15, -R16 ;  /* 0x0000000f91007c23 */ /* 0x000fe20008010810 */
[----:B------:R-:W-:Y:S01]  /*58e0*/  SHF.R.U32.HI R2, RZ, 0x8, R2 ;  /* 0x00000008ff027819 */ /* 0x000fe20000011602 */
[----:B------:R-:W-:Y:S01]  /*58f0*/  FFMA.FTZ R3, R144, UR15, -R16 ;  /* 0x0000000f90037c23 */ /* 0x000fe20008010810 */
[----:B------:R-:W-:Y:S02]  /*5900*/  MUFU.EX2 R76, R4 ;  /* 0x00000004004c7308 */ /* 0x000fe40000000800 */
[----:B------:R-:W-:Y:S01]  /*5910*/  PRMT R6, R6, 0x5410, R2 ;  /* 0x0000541006067816 */ /* 0x000fe20000000002 */
[----:B------:R-:W-:Y:S01]  /*5920*/  FFMA.FTZ R2, R142, UR15, -R16 ;  /* 0x0000000f8e027c23 */ /* 0x000fe20008010810 */
[----:B------:R1:W-:Y:S01]  /*5930*/  MUFU.EX2 R109, R0 ;  /* 0x00000000006d7308 */ /* 0x0003e20000000800 */
[----:B------:R-:W-:-:S03]  /*5940*/  IMAD.MOV.U32 R142, RZ, RZ, R244 ;  /* 0x000000ffff8e7224 */ /* 0x000fc600078e00f4 */
[----:B------:R2:W-:Y:S04]  /*5950*/  MUFU.EX2 R84, R2 ;  /* 0x0000000200547308 */ /* 0x0005e80000000800 */
[----:B------:R3:W-:Y:S01]  /*5960*/  MUFU.EX2 R17, R3 ;  /* 0x0000000300117308 */ /* 0x0007e20000000800 */
[----:B-1----:R-:W-:Y:S01]  /*5970*/  FFMA.FTZ R0, R140, UR15, -R16 ;  /* 0x0000000f8c007c23 */ /* 0x002fe20008010810 */
[----:B------:R-:W-:-:S03]  /*5980*/  IMAD.MOV.U32 R140, RZ, RZ, R242 ;  /* 0x000000ffff8c7224 */ /* 0x000fc600078e00f2 */
[----:B------:R1:W4:Y:S01]  /*5990*/  MUFU.EX2 R86, R0 ;  /* 0x0000000000567308 */ /* 0x0003220000000800 */
[----:B--2---:R-:W-:Y:S01]  /*59a0*/  FFMA.FTZ R2, R143, UR15, -R15 ;  /* 0x0000000f8f027c23 */ /* 0x004fe2000801080f */
[----:B------:R-:W-:Y:S01]  /*59b0*/  IMAD.MOV.U32 R143, RZ, RZ, R14 ;  /* 0x000000ffff8f7224 */ /* 0x000fe200078e000e */
[----:B---3--:R-:W-:Y:S02]  /*59c0*/  LOP3.LUT R3, R8, 0xff00ff, RZ, 0xc0, !PT ;  /* 0x00ff00ff08037812 */ /* 0x008fe400078ec0ff */
[----:B------:R2:W-:Y:S01]  /*59d0*/  MUFU.EX2 R85, R2 ;  /* 0x0000000200557308 */ /* 0x0005e20000000800 */
[----:B------:R-:W-:Y:S02]  /*59e0*/  IMAD.MOV.U32 R14, RZ, RZ, R191 ;  /* 0x000000ffff0e7224 */ /* 0x000fe400078e00bf */
[----:B-1----:R-:W-:Y:S01]  /*59f0*/  FFMA.FTZ R0, R141, UR15, -R15 ;  /* 0x0000000f8d007c23 */ /* 0x002fe2000801080f */
[----:B------:R-:W-:-:S03]  /*5a00*/  IMAD.MOV.U32 R141, RZ, RZ, R190 ;  /* 0x000000ffff8d7224 */ /* 0x000fc600078e00be */
        /* <DEDUP_REMOVED lines=15> */
[----:B------:R-:W-:-:S05]  /*5b00*/  IMAD.U32 R0, RZ, RZ, UR20 ;  /* 0x00000014ff007e24 */ /* 0x000fca000f8e00ff */
[----:B------:R-:W-:Y:S01]  /*5b10*/  LOP3.LUT R0, R0, UR29, R81, 0x96, !PT ;  /* 0x0000001d00007c12 */ /* 0x000fe2000f8e9651 */
[----:B------:R-:W-:Y:S01]  /*5b20*/  HMMA.16816.F32 R144, R8, R112, R40 ;  /* 0x000000700890723c */ /* 0x000fe20000001828 */
[----:B------:R-:W-:Y:S01]  /*5b30*/  IMAD.MOV.U32 R113, RZ, RZ, R189 ;  /* 0x000000ffff717224 */ /* 0x000fe200078e00bd */
[----:B------:R-:W-:Y:S01]  /*5b40*/  LDSM.16.MT88.4 R40, [R27+0x1800] ;  /* 0x001800001b28783b */ /* 0x000fe20000004200 */
[----:B------:R-:W-:Y:S02]  /*5b50*/  IMAD.MOV.U32 R112, RZ, RZ, R188 ;  /* 0x000000ffff707224 */ /* 0x000fe400078e00bc */
[----:B------:R-:W-:-:S03]  /*5b60*/  IMAD.WIDE.U32 R24, R0, -0x326172a9, RZ ;  /* 0xcd9e8d5700187825 */ /* 0x000fc600078e00ff */
[C---:B------:R-:W-:Y:S01]  /*5b70*/  HMMA.16816.F32 R188, R8.reuse, R128, R48 ;  /* 0x0000008008bc723c */ /* 0x040fe20000001830 */
[----:B------:R-:W-:Y:S01]  /*5b80*/  IMAD.MOV.U32 R50, RZ, RZ, R20 ;  /* 0x000000ffff327224 */ /* 0x000fe200078e0014 */
[----:B------:R-:W-:Y:S01]  /*5b90*/  LOP3.LUT R2, R88, UR14, R25, 0x96, !PT ;  /* 0x0000000e58027c12 */ /* 0x000fe2000f8e9619 */
[----:B------:R-:W-:Y:S01]  /*5ba0*/  IMAD.MOV.U32 R129, RZ, RZ, R21 ;  /* 0x000000ffff817224 */ /* 0x000fe200078e0015 */
[----:B------:R-:W-:Y:S01]  /*5bb0*/  LOP3.LUT R0, R24, UR7, R79, 0x96, !PT ;  /* 0x0000000718007c12 */ /* 0x000fe2000f8e964f */
[----:B------:R-:W-:Y:S02]  /*5bc0*/  IMAD.MOV.U32 R128, RZ, RZ, R17 ;  /* 0x000000ffff807224 */ /* 0x000fe400078e0011 */
[----:B------:R-:W-:Y:S01]  /*5bd0*/  IMAD.WIDE.U32 R2, R2, -0x2daee0ad, RZ ;  /* 0xd2511f5302027825 */ /* 0x000fe200078e00ff */
[----:B------:R-:W-:Y:S01]  /*5be0*/  HMMA.16816.F32 R80, R8, R124, R36 ;  /* 0x0000007c0850723c */ /* 0x000fe20000001824 */
[----:B------:R-:W1:Y:S02]  /*5bf0*/  LDSM.16.MT88.4 R36, [R26+0x9800] ;  /* 0x009800001a24783b */ /* 0x000e640000004200 */
[----:B------:R-:W-:Y:S01]  /*5c00*/  IMAD.WIDE.U32 R4, R0, -0x2daee0ad, RZ ;  /* 0xd2511f5300047825 */ /* 0x000fe200078e00ff */
[----:B------:R-:W-:-:S03]  /*5c10*/  LOP3.LUT R0, R110, UR26, R3, 0x96, !PT ;  /* 0x0000001a6e007c12 */ /* 0x000fc6000f8e9603 */
[----:B------:R-:W-:Y:S01]  /*5c20*/  IMAD.MOV.U32 R17, RZ, RZ, R139 ;  /* 0x000000ffff117224 */ /* 0x000fe200078e008b */
[----:B------:R-:W-:Y:S01]  /*5c30*/  LOP3.LUT R2, R2, UR23, R5, 0x96, !PT ;  /* 0x0000001702027c12 */ /* 0x000fe2000f8e9605 */
[----:B------:R-:W-:Y:S01]  /*5c40*/  IMAD.WIDE.U32 R6, R0, -0x326172a9, RZ ;  /* 0xcd9e8d5700067825 */ /* 0x000fe200078e00ff */
[----:B------:R-:W-:Y:S03]  /*5c50*/  HMMA.16816.F32 R60, R8, R114, R60 ;  /* 0x00000072083c723c */ /* 0x000fe6000000183c */
[----:B------:R-:W-:Y:S01]  /*5c60*/  FFMA.FTZ R5, R149, UR15, -R19 ;  /* 0x0000000f95057c23 */ /* 0x000fe20008010813 */
[----:B------:R-:W-:Y:S01]  /*5c70*/  IMAD.WIDE.U32 R48, R2, -0x326172a9, RZ ;  /* 0xcd9e8d5702307825 */ /* 0x000fe200078e00ff */
[----:B------:R-:W-:-:S03]  /*5c80*/  LOP3.LUT R2, R78, UR13, R7, 0x96, !PT ;  /* 0x0000000d4e027c12 */ /* 0x000fc6000f8e9607 */
[----:B------:R-:W-:Y:S01]  /*5c90*/  IMAD.MOV.U32 R114, RZ, RZ, R251 ;  /* 0x000000ffff727224 */ /* 0x000fe200078e00fb */
[----:B------:R-:W-:Y:S01]  /*5ca0*/  LOP3.LUT R0, R6, UR12, R49, 0x96, !PT ;  /* 0x0000000c06007c12 */ /* 0x000fe2000f8e9631 */
[----:B------:R-:W-:Y:S01]  /*5cb0*/  IMAD.WIDE.U32 R2, R2, -0x2daee0ad, RZ ;  /* 0xd2511f5302027825 */ /* 0x000fe200078e00ff */
[----:B------:R-:W-:Y:S03]  /*5cc0*/  HMMA.16816.F32 R64, R8, R126, R64 ;  /* 0x0000007e0840723c */ /* 0x000fe60000001840 */
[----:B------:R-:W-:Y:S01]  /*5cd0*/  IMAD.WIDE.U32 R124, R0, -0x2daee0ad, RZ ;  /* 0xd2511f53007c7825 */ /* 0x000fe200078e00ff */
[----:B------:R-:W-:-:S03]  /*5ce0*/  LOP3.LUT R0, R4, UR22, R3, 0x96, !PT ;  /* 0x0000001604007c12 */ /* 0x000fc6000f8e9603 */
[----:B------:R-:W-:Y:S01]  /*5cf0*/  IMAD.MOV.U32 R115, RZ, RZ, R14 ;  /* 0x000000ffff737224 */ /* 0x000fe200078e000e */
[----:B------:R-:W-:Y:S01]  /*5d00*/  LOP3.LUT R2, R2, UR21, R125, 0x96, !PT ;  /* 0x0000001502027c12 */ /* 0x000fe2000f8e967d */
[----:B------:R-:W-:Y:S01]  /*5d10*/  IMAD.WIDE.U32 R20, R0, -0x326172a9, RZ ;  /* 0xcd9e8d5700147825 */ /* 0x000fe200078e00ff */
[----:B------:R-:W-:Y:S01]  /*5d20*/  HMMA.16816.F32 R96, R8, R120, R32 ;  /* 0x000000780860723c */ /* 0x000fe20000001820 */
[----:B------:R-:W2:Y:S02]  /*5d30*/  LDSM.16.MT88.4 R32, [R27+0x800] ;  /* 0x000800001b20783b */ /* 0x000ea40000004200 */
[----:B------:R-:W-:-:S04]  /*5d40*/  IMAD.WIDE.U32 R2, R2, -0x326172a9, RZ ;  /* 0xcd9e8d5702027825 */ /* 0x000fc800078e00ff */
[----:B------:R-:W-:Y:S01]  /*5d50*/  IMAD.MOV.U32 R4, RZ, RZ, R2 ;  /* 0x000000ffff047224 */ /* 0x000fe200078e0002 */
[----:B------:R-:W-:Y:S01]  /*5d60*/  LOP3.LUT R0, R20, UR8, R3, 0x96, !PT ;  /* 0x0000000814007c12 */ /* 0x000fe2000f8e9603 */
[----:B------:R-:W-:Y:S01]  /*5d70*/  FFMA.FTZ R3, R148, UR15, -R19 ;  /* 0x0000000f94037c23 */ /* 0x000fe20008010813 */
[----:B------:R-:W-:Y:S01]  /*5d80*/  IMAD.MOV.U32 R127, RZ, RZ, R84 ;  /* 0x000000ffff7f7224 */ /* 0x000fe200078e0054 */
[C---:B------:R-:W-:Y:S01]  /*5d90*/  PRMT R14, R2.reuse, 0x7771, RZ ;  /* 0x00007771020e7816 */ /* 0x040fe200000000ff */
[----:B------:R-:W-:Y:S01]  /*5da0*/  IMAD.MOV.U32 R84, RZ, RZ, R250 ;  /* 0x000000ffff547224 */ /* 0x000fe200078e00fa */
[----:B------:R3:W-:Y:S01]  /*5db0*/  MUFU.EX2 R251, R3 ;  /* 0x0000000300fb7308 */ /* 0x0007e20000000800 */
[----:B------:R-:W-:Y:S01]  /*5dc0*/  PRMT R7, R2, 0x7773, RZ ;  /* 0x0000777302077816 */ /* 0x000fe200000000ff */
[----:B------:R-:W-:Y:S01]  /*5dd0*/  IMAD.MOV.U32 R108, RZ, RZ, R17 ;  /* 0x000000ffff6c7224 */ /* 0x000fe200078e0011 */
[----:B------:R-:W-:Y:S01]  /*5de0*/  LOP3.LUT R4, R4, 0xff, RZ, 0xc0, !PT ;  /* 0x000000ff04047812 */ /* 0x000fe200078ec0ff */
[----:B------:R4:W5:Y:S01]  /*5df0*/  MUFU.EX2 R250, R5 ;  /* 0x0000000500fa7308 */ /* 0x0009620000000800 */
[----:B------:R-:W-:Y:S01]  /*5e00*/  LOP3.LUT R6, R0, 0xff, RZ, 0xc0, !PT ;  /* 0x000000ff00067812 */ /* 0x000fe200078ec0ff */
[----:B------:R-:W-:Y:S01]  /*5e10*/  IMAD.MOV.U32 R139, RZ, RZ, R136 ;  /* 0x000000ffff8b7224 */ /* 0x000fe200078e0088 */
[----:B------:R-:W-:Y:S01]  /*5e20*/  HMMA.16816.F32 R92, R8, R116, R28 ;  /* 0x00000074085c723c */ /* 0x000fe2000000181c */
[----:B------:R-:W-:Y:S01]  /*5e30*/  IMAD.MOV.U32 R136, RZ, RZ, R77 ;  /* 0x000000ffff887224 */ /* 0x000fe200078e004d */
[----:B------:R-:W2:Y:S01]  /*5e40*/  LDSM.16.MT88.4 R28, [R26+0xa800] ;  /* 0x00a800001a1c783b */ /* 0x000ea20000004200 */
[----:B------:R-:W-:-:S02]  /*5e50*/  IMAD.MOV.U32 R51, RZ, RZ, R109 ;  /* 0x000000ffff337224 */ /* 0x000fc400078e006d */
[----:B------:R-:W-:Y:S01]  /*5e60*/  IMAD.MOV.U32 R126, RZ, RZ, R85 ;  /* 0x000000ffff7e7224 */ /* 0x000fe200078e0055 */
[----:B---3--:R-:W-:Y:S01]  /*5e70*/  PRMT R3, R2, 0x7772, RZ ;  /* 0x0000777202037816 */ /* 0x008fe200000000ff */
[----:B------:R-:W-:Y:S01]  /*5e80*/  IMAD.MOV.U32 R109, RZ, RZ, R139 ;  /* 0x000000ffff6d7224 */ /* 0x000fe200078e008b */
[C---:B------:R-:W-:Y:S01]  /*5e90*/  LOP3.LUT R2, R0.reuse, 0xffff, RZ, 0xc0, !PT ;  /* 0x0000ffff00027812 */ /* 0x040fe200078ec0ff */
[----:B------:R-:W-:Y:S01]  /*5ea0*/  IMAD.MOV.U32 R139, RZ, RZ, R136 ;  /* 0x000000ffff8b7224 */ /* 0x000fe200078e0088 */
[----:B------:R-:W-:Y:S01]  /*5eb0*/  PRMT R17, R3, 0x5410, R7 ;  /* 0x0000541003117816 */ /* 0x000fe20000000007 */
[----:B------:R-:W-:Y:S01]  /*5ec0*/  FFMA.FTZ R7, R151, UR15, -R19 ;  /* 0x0000000f97077c23 */ /* 0x000fe20008010813 */
[----:B----4-:R-:W-:Y:S01]  /*5ed0*/  SHF.R.U32.HI R5, RZ, 0x8, R2 ;  /* 0x00000008ff057819 */ /* 0x010fe20000011602 */
[----:B------:R-:W-:Y:S01]  /*5ee0*/  IMAD.MOV.U32 R85, RZ, RZ, R137 ;  /* 0x000000ffff557224 */ /* 0x000fe200078e0089 */
[----:B------:R-:W-:Y:S01]  /*5ef0*/  PRMT R3, R0, 0x7632, R3 ;  /* 0x0000763200037816 */ /* 0x000fe20000000003 */
[----:B------:R-:W-:Y:S01]  /*5f00*/  IMAD.MOV.U32 R136, RZ, RZ, R246 ;  /* 0x000000ffff887224 */ /* 0x000fe200078e00f6 */
[----:B------:R-:W-:Y:S01]  /*5f10*/  PRMT R2, R4, 0x5410, R14 ;  /* 0x0000541004027816 */ /* 0x000fe2000000000e */
[----:B------:R-:W-:Y:S01]  /*5f20*/  FFMA.FTZ R4, R150, UR15, -R19 ;  /* 0x0000000f96047c23 */ /* 0x000fe20008010813 */
[----:B------:R-:W-:Y:S01]  /*5f30*/  PRMT R14, R6, 0x5410, R5 ;  /* 0x00005410060e7816 */ /* 0x000fe20000000005 */
[----:B------:R-:W-:Y:S01]  /*5f40*/  IMAD.MOV.U32 R137, RZ, RZ, R247 ;  /* 0x000000ffff897224 */ /* 0x000fe200078e00f7 */
[----:B------:R-:W-:Y:S01]  /*5f50*/  SHF.R.U32.HI R5, RZ, 0x18, R0 ;  /* 0x00000018ff057819 */ /* 0x000fe20000011600 */
[----:B------:R-:W-:Y:S01]  /*5f60*/  MUFU.EX2 R246, R4 ;  /* 0x0000000400f67308 */ /* 0x000fe20000000800 */
[----:B------:R-:W-:Y:S01]  /*5f70*/  LOP3.LUT R3, R3, 0xff, RZ, 0xc0, !PT ;  /* 0x000000ff03037812 */ /* 0x000fe200078ec0ff */
[----:B------:R-:W-:Y:S01]  /*5f80*/  IMAD.MOV.U32 R49, RZ, RZ, R76 ;  /* 0x000000ffff317224 */ /* 0x000fe200078e004c */
[----:B------:R-:W-:Y:S01]  /*5f90*/  HSET2.LE.AND R0, R2, R12, PT ;  /* 0x0000000c02007233 */ /* 0x000fe20003803000 */
[----:B------:R-:W-:Y:S01]  /*5fa0*/  MUFU.EX2 R247, R7 ;  /* 0x0000000700f77308 */ /* 0x000fe20000000800 */
[----:B------:R-:W-:Y:S01]  /*5fb0*/  PRMT R5, R3, 0x5410, R5 ;  /* 0x0000541003057816 */ /* 0x000fe20000000005 */
[--C-:B------:R-:W-:Y:S01]  /*5fc0*/  FFMA.FTZ R3, R164, UR15, -R23.reuse ;  /* 0x0000000fa4037c23 */ /* 0x100fe20008010817 */
[----:B-----5:R-:W-:Y:S01]  /*5fd0*/  F2FP.F16.F32.PACK_AB R2, R250, R251 ;  /* 0x000000fbfa02723e */ /* 0x020fe200000000ff */
[----:B------:R-:W-:Y:S01]  /*5fe0*/  HMMA.16816.F32 R88, R8, R132, R44 ;  /* 0x000000840858723c */ /* 0x000fe2000000182c */
[----:B------:R-:W3:Y:S01]  /*5ff0*/  LDSM.16.MT88.4 R44, [R26+0xb800] ;  /* 0x00b800001a2c783b */ /* 0x000ee20000004200 */
[----:B------:R4:W-:Y:S01]  /*6000*/  MUFU.EX2 R242, R3 ;  /* 0x0000000300f27308 */ /* 0x0009e20000000800 */
[----:B------:R-:W-:Y:S01]  /*6010*/  LOP3.LUT R6, R2, R0, RZ, 0xc0, !PT ;  /* 0x0000000002067212 */ /* 0x000fe200078ec0ff */
[----:B------:R-:W-:Y:S01]  /*6020*/  FFMA.FTZ R0, R165, UR15, -R23 ;  /* 0x0000000fa5007c23 */ /* 0x000fe20008010817 */
[----:B------:R-:W-:-:S03]  /*6030*/  LOP3.LUT R2, R17, 0xff00ff, RZ, 0xc0, !PT ;  /* 0x00ff00ff11027812 */ /* 0x000fc600078ec0ff */
[----:B------:R5:W-:Y:S01]  /*6040*/  MUFU.EX2 R244, R0 ;  /* 0x0000000000f47308 */ /* 0x000be20000000800 */
[----:B------:R-:W-:Y:S01]  /*6050*/  HMMA.16816.F32 R76, R8, R122, R52 ;  /* 0x0000007a084c723c */ /* 0x000fe20000001834 */
[----:B------:R-:W3:Y:S01]  /*6060*/  LDSM.16.MT88.4 R52, [R27+0x2800] ;  /* 0x002800001b34783b */ /* 0x000ee20000004200 */
[----:B----4-:R-:W-:-:S06]  /*6070*/  FFMA.FTZ R3, R166, UR15, -R23 ;  /* 0x0000000fa6037c23 */ /* 0x010fcc0008010817 */
[----:B------:R-:W-:Y:S01]  /*6080*/  HMMA.16816.F32 R56, R8, R118, R56 ;  /* 0x000000760838723c */ /* 0x000fe20000001838 */
[----:B------:R4:W1:Y:S01]  /*6090*/  MUFU.EX2 R245, R3 ;  /* 0x0000000300f57308 */ /* 0x0008620000000800 */
[----:B-----5:R-:W-:-:S06]  /*60a0*/  FFMA.FTZ R0, R167, UR15, -R23 ;  /* 0x0000000fa7007c23 */ /* 0x020fcc0008010817 */
[C---:B------:R-:W-:Y:S08]  /*60b0*/  HMMA.16816.F32 R68, R8.reuse, R134, R68 ;  /* 0x000000860844723c */ /* 0x040ff00000001844 */
[----:B------:R-:W-:Y:S01]  /*60c0*/  HMMA.16816.F32 R72, R8, R130, R72 ;  /* 0x000000820848723c */ /* 0x000fe20000001848 */
[----:B------:R-:W-:Y:S02]  /*60d0*/  IMAD.MOV.U32 R9, RZ, RZ, R243 ;  /* 0x000000ffff097224 */ /* 0x000fe400078e00f3 */
[----:B------:R5:W2:Y:S01]  /*60e0*/  MUFU.EX2 R243, R0 ;  /* 0x0000000000f37308 */ /* 0x000aa20000000800 */
[----:B------:R-:W-:-:S02]  /*60f0*/  IMAD.MOV.U32 R10, RZ, RZ, R87 ;  /* 0x000000ffff0a7224 */ /* 0x000fc400078e0057 */
[----:B------:R-:W-:Y:S02]  /*6100*/  IMAD.MOV.U32 R11, RZ, RZ, R86 ;  /* 0x000000ffff0b7224 */ /* 0x000fe400078e0056 */
[----:B------:R-:W-:Y:S02]  /*6110*/  IMAD.MOV.U32 R87, RZ, RZ, R84 ;  /* 0x000000ffff577224 */ /* 0x000fe400078e0054 */
[----:B------:R-:W-:Y:S02]  /*6120*/  IMAD.MOV.U32 R86, RZ, RZ, R139 ;  /* 0x000000ffff567224 */ /* 0x000fe400078e008b */
[----:B------:R-:W-:Y:S02]  /*6130*/  IMAD.MOV.U32 R84, RZ, RZ, R138 ;  /* 0x000000ffff547224 */ /* 0x000fe400078e008a */
[----:B----4-:R-:W-:Y:S02]  /*6140*/  IMAD.MOV.U32 R3, RZ, RZ, R137 ;  /* 0x000000ffff037224 */ /* 0x010fe400078e0089 */
[----:B------:R-:W-:Y:S01]  /*6150*/  IMAD.MOV.U32 R131, RZ, RZ, R108 ;  /* 0x000000ffff837224 */ /* 0x000fe200078e006c */
[----:B-----5:R-:W-:Y:S01]  /*6160*/  HSET2.LE.AND R0, R2, R12, PT ;  /* 0x0000000c02007233 */ /* 0x020fe20003803000 */
[----:B------:R-:W-:Y:S01]  /*6170*/  IMAD.MOV.U32 R130, RZ, RZ, R109 ;  /* 0x000000ffff827224 */ /* 0x000fe200078e006d */
[----:B-1----:R-:W-:-:S04]  /*6180*/  F2FP.F16.F32.PACK_AB R2, R245, R244 ;  /* 0x000000f4f502723e */ /* 0x002fc800000000ff */
[----:B------:R-:W-:Y:S02]  /*6190*/  LOP3.LUT R7, R2, R0, RZ, 0xc0, !PT ;  /* 0x0000000002077212 */ /* 0x000fe400078ec0ff */
[----:B------:R-:W-:Y:S01]  /*61a0*/  HSET2.LE.AND R0, R14, R12, PT ;  /* 0x0000000c0e007233 */ /* 0x000fe20003803000 */
[----:B------:R-:W-:Y:S01]  /*61b0*/  FFMA.FTZ R14, R223, UR15, -R19 ;  /* 0x0000000fdf0e7c23 */ /* 0x000fe20008010813 */
[----:B------:R-:W-:-:S04]  /*61c0*/  F2FP.F16.F32.PACK_AB R2, R247, R246 ;  /* 0x000000f6f702723e */ /* 0x000fc800000000ff */
[----:B------:R-:W-:Y:S02]  /*61d0*/  LOP3.LUT R4, R2, R0, RZ, 0xc0, !PT ;  /* 0x0000000002047212 */ /* 0x000fe400078ec0ff */
[----:B------:R-:W-:Y:S02]  /*61e0*/  HSET2.LE.AND R0, R5, R12, PT ;  /* 0x0000000c05007233 */ /* 0x000fe40003803000 */
[----:B--2---:R-:W-:-:S04]  /*61f0*/  F2FP.F16.F32.PACK_AB R2, R243, R242 ;  /* 0x000000f2f302723e */ /* 0x004fc800000000ff */
[----:B------:R-:W-:Y:S01]  /*6200*/  LOP3.LUT R5, R2, R0, RZ, 0xc0, !PT ;  /* 0x0000000002057212 */ /* 0x000fe200078ec0ff */
[----:B------:R-:W-:Y:S01]  /*6210*/  IMAD.MOV.U32 R2, RZ, RZ, R136 ;  /* 0x000000ffff027224 */ /* 0x000fe200078e0088 */
[----:B------:R-:W-:-:S05]  /*6220*/  SHF.R.U32.HI R0, RZ, 0x5, R220 ;  /* 0x00000005ff007819 */ /* 0x000fca00000116dc */
[----:B------:R-:W-:Y:S01]  /*6230*/  HMMA.16816.F32 R116, R4, R36, R212 ;  /* 0x000000240474723c */ /* 0x000fe200000018d4 */
[----:B------:R-:W1:Y:S01]  /*6240*/  S2R R214, SR_CTAID.X ;  /* 0x0000000000d67919 */ /* 0x000e620000002500 */
[----:B------:R-:W-:Y:S02]  /*6250*/  IMAD.MOV.U32 R212, RZ, RZ, R11 ;  /* 0x000000ffffd47224 */ /* 0x000fe400078e000b */
[----:B------:R-:W-:-:S04]  /*6260*/  IMAD.MOV.U32 R213, RZ, RZ, R10 ;  /* 0x000000ffffd57224 */ /* 0x000fc800078e000a */
[C---:B------:R-:W-:Y:S08]  /*6270*/  HMMA.16816.F32 R136, R4.reuse, R34, R180 ;  /* 0x000000220488723c */ /* 0x040ff000000018b4 */
        /* <DEDUP_REMOVED lines=11> */
[----:B-1----:R-:W-:-:S02]  /*6330*/  IMAD R214, R214, 0x8, R0 ;  /* 0x00000008d6d67824 */ /* 0x002fc400078e0200 */
[----:B------:R-:W-:Y:S02]  /*6340*/  IMAD.MOV.U32 R202, RZ, RZ, R50 ;  /* 0x000000ffffca7224 */ /* 0x000fe400078e0032 */
[----:B------:R-:W-:-:S03]  /*6350*/  IMAD.WIDE.U32 R214, R214, -0x326172a9, RZ ;  /* 0xcd9e8d57d6d67825 */ /* 0x000fc600078e00ff */
[C---:B---3--:R-:W-:Y:S01]  /*6360*/  HMMA.16816.F32 R176, R4.reuse, R44, R176 ;  /* 0x0000002c04b0723c */ /* 0x048fe200000018b0 */
[----:B------:R-:W-:Y:S01]  /*6370*/  IMAD.MOV.U32 R215, RZ, RZ, R3 ;  /* 0x000000ffffd77224 */ /* 0x000fe200078e0003 */
[----:B------:R-:W-:Y:S01]  /*6380*/  LOP3.LUT R0, R214, UR14, R25, 0x96, !PT ;  /* 0x0000000ed6007c12 */ /* 0x000fe2000f8e9619 */
[----:B------:R-:W-:Y:S02]  /*6390*/  IMAD.MOV.U32 R214, RZ, RZ, R2 ;  /* 0x000000ffffd67224 */ /* 0x000fe400078e0002 */
[----:B------:R-:W-:Y:S02]  /*63a0*/  IMAD.MOV.U32 R201, RZ, RZ, R51 ;  /* 0x000000ffffc97224 */ /* 0x000fe400078e0033 */
[----:B------:R-:W-:Y:S01]  /*63b0*/  IMAD.WIDE.U32 R2, R0, -0x2daee0ad, RZ ;  /* 0xd2511f5300027825 */ /* 0x000fe200078e00ff */
[----:B------:R-:W-:Y:S03]  /*63c0*/  HMMA.16816.F32 R196, R4, R52, R196 ;  /* 0x0000003404c4723c */ /* 0x000fe600000018c4 */
[----:B------:R-:W-:Y:S01]  /*63d0*/  IMAD.MOV.U32 R203, RZ, RZ, R129 ;  /* 0x000000ffffcb7224 */ /* 0x000fe200078e0081 */
[----:B------:R-:W-:Y:S01]  /*63e0*/  LOP3.LUT R3, R214, UR26, R3, 0x96, !PT ;  /* 0x0000001ad6037c12 */ /* 0x000fe2000f8e9603 */
[----:B------:R-:W-:-:S02]  /*63f0*/  IMAD.MOV.U32 R214, RZ, RZ, R9 ;  /* 0x000000ffffd67224 */ /* 0x000fc400078e0009 */
        /* <DEDUP_REMOVED lines=11> */
[C---:B------:R-:W-:Y:S08]  /*64b0*/  HMMA.16816.F32 R168, R4.reuse, R42, R168 ;  /* 0x0000002a04a8723c */ /* 0x040ff000000018a8 */
[C---:B------:R-:W-:Y:S08]  /*64c0*/  HMMA.16816.F32 R108, R4.reuse, R46, R160 ;  /* 0x0000002e046c723c */ /* 0x040ff000000018a0 */
[----:B------:R-:W-:Y:S01]  /*64d0*/  HMMA.16816.F32 R180, R4, R54, R156 ;  /* 0x0000003604b4723c */ /* 0x000fe2000000189c */
[----:B------:R-:W-:Y:S01]  /*64e0*/  LOP3.LUT R4, R24, UR7, R241, 0x96, !PT ;  /* 0x0000000718047c12 */ /* 0x000fe2000f8e96f1 */
[----:B------:R-:W-:Y:S01]  /*64f0*/  IMAD.WIDE.U32 R6, R3, -0x326172a9, RZ ;  /* 0xcd9e8d5703067825 */ /* 0x000fe200078e00ff */
[----:B------:R-:W-:Y:S03]  /*6500*/  LDSM.16.MT88.4 R156, [R26+0xac00] ;  /* 0x00ac00001a9c783b */ /* 0x000fe60000004200 */
[----:B------:R-:W-:-:S04]  /*6510*/  IMAD.WIDE.U32 R4, R4, -0x2daee0ad, RZ ;  /* 0xd2511f5304047825 */ /* 0x000fc800078e00ff */
[----:B------:R-:W-:Y:S01]  /*6520*/  IMAD.MOV.U32 R241, RZ, RZ, R142 ;  /* 0x000000fffff17224 */ /* 0x000fe200078e008e */
[----:B------:R-:W-:Y:S01]  /*6530*/  LOP3.LUT R0, R2, UR23, R5, 0x96, !PT ;  /* 0x0000001702007c12 */ /* 0x000fe2000f8e9605 */
[----:B------:R-:W-:Y:S01]  /*6540*/  IMAD.MOV.U32 R142, RZ, RZ, R87 ;  /* 0x000000ffff8e7224 */ /* 0x000fe200078e0057 */
[----:B------:R-:W-:Y:S01]  /*6550*/  LOP3.LUT R2, R240, UR13, R7, 0x96, !PT ;  /* 0x0000000df0027c12 */ /* 0x000fe2000f8e9607 */
[----:B------:R-:W-:Y:S02]  /*6560*/  IMAD.MOV.U32 R240, RZ, RZ, R100 ;  /* 0x000000fffff07224 */ /* 0x000fe400078e0064 */
[----:B------:R-:W-:-:S04]  /*6570*/  IMAD.WIDE.U32 R50, R0, -0x326172a9, RZ ;  /* 0xcd9e8d5700327825 */ /* 0x000fc800078e00ff */
[----:B------:R-:W-:Y:S01]  /*6580*/  IMAD.MOV.U32 R100, RZ, RZ, R106 ;  /* 0x000000ffff647224 */ /* 0x000fe200078e006a */
[----:B------:R-:W-:Y:S01]  /*6590*/  LOP3.LUT R0, R6, UR12, R51, 0x96, !PT ;  /* 0x0000000c06007c12 */ /* 0x000fe2000f8e9633 */
[----:B------:R-:W-:-:S04]  /*65a0*/  IMAD.WIDE.U32 R2, R2, -0x2daee0ad, RZ ;  /* 0xd2511f5302027825 */ /* 0x000fc800078e00ff */
[----:B------:R-:W-:Y:S01]  /*65b0*/  IMAD.WIDE.U32 R106, R0, -0x2daee0ad, RZ ;  /* 0xd2511f53006a7825 */ /* 0x000fe200078e00ff */
[----:B------:R-:W-:-:S04]  /*65c0*/  LOP3.LUT R0, R4, UR22, R3, 0x96, !PT ;  /* 0x0000001604007c12 */ /* 0x000fc8000f8e9603 */
[----:B------:R-:W-:Y:S01]  /*65d0*/  LOP3.LUT R2, R2, UR21, R107, 0x96, !PT ;  /* 0x0000001502027c12 */ /* 0x000fe2000f8e966b */
[----:B------:R-:W-:-:S04]  /*65e0*/  IMAD.WIDE.U32 R24, R0, -0x326172a9, RZ ;  /* 0xcd9e8d5700187825 */ /* 0x000fc800078e00ff */
[----:B------:R-:W-:-:S04]  /*65f0*/  IMAD.WIDE.U32 R2, R2, -0x326172a9, RZ ;  /* 0xcd9e8d5702027825 */ /* 0x000fc800078e00ff */
[----:B------:R-:W-:Y:S01]  /*6600*/  IMAD.MOV.U32 R6, RZ, RZ, R2 ;  /* 0x000000ffff067224 */ /* 0x000fe200078e0002 */
[C---:B------:R-:W-:Y:S02]  /*6610*/  PRMT R5, R2.reuse, 0x7773, RZ ;  /* 0x0000777302057816 */ /* 0x040fe400000000ff */
[----:B------:R-:W-:Y:S02]  /*6620*/  PRMT R4, R2, 0x7772, RZ ;  /* 0x0000777202047816 */ /* 0x000fe400000000ff */
[----:B------:R-:W-:Y:S02]  /*6630*/  LOP3.LUT R0, R24, UR8, R3, 0x96, !PT ;  /* 0x0000000818007c12 */ /* 0x000fe4000f8e9603 */
[----:B------:R-:W-:Y:S02]  /*6640*/  PRMT R8, R4, 0x5410, R5 ;  /* 0x0000541004087816 */ /* 0x000fe40000000005 */
[----:B------:R-:W-:Y:S02]  /*6650*/  PRMT R4, R0, 0x7632, R4 ;  /* 0x0000763200047816 */ /* 0x000fe40000000004 */
[----:B------:R-:W-:-:S02]  /*6660*/  PRMT R7, R2, 0x7771, RZ ;  /* 0x0000777102077816 */ /* 0x000fc400000000ff */
[C---:B------:R-:W-:Y:S02]  /*6670*/  LOP3.LUT R2, R0.reuse, 0xffff, RZ, 0xc0, !PT ;  /* 0x0000ffff00027812 */ /* 0x040fe400078ec0ff */
[----:B------:R-:W-:Y:S02]  /*6680*/  LOP3.LUT R5, R0, 0xff, RZ, 0xc0, !PT ;  /* 0x000000ff00057812 */ /* 0x000fe400078ec0ff */
[----:B------:R-:W-:Y:S02]  /*6690*/  SHF.R.U32.HI R3, RZ, 0x18, R0 ;  /* 0x00000018ff037819 */ /* 0x000fe40000011600 */
[----:B------:R-:W-:Y:S01]  /*66a0*/  LOP3.LUT R0, R4, 0xff, RZ, 0xc0, !PT ;  /* 0x000000ff04007812 */ /* 0x000fe200078ec0ff */
[----:B------:R-:W-:Y:S01]  /*66b0*/  FFMA.FTZ R4, R174, UR15, -R15 ;  /* 0x0000000fae047c23 */ /* 0x000fe2000801080f */
[----:B------:R-:W-:Y:S02]  /*66c0*/  SHF.R.U32.HI R2, RZ, 0x8, R2 ;  /* 0x00000008ff027819 */ /* 0x000fe40000011602 */
[----:B------:R-:W-:Y:S01]  /*66d0*/  PRMT R9, R0, 0x5410, R3 ;  /* 0x0000541000097816 */ /* 0x000fe20000000003 */
[----:B------:R-:W-:Y:S01]  /*66e0*/  FFMA.FTZ R0, R175, UR15, -R16 ;  /* 0x0000000faf007c23 */ /* 0x000fe20008010810 */
[----:B------:R-:W-:Y:S01]  /*66f0*/  PRMT R5, R5, 0x5410, R2 ;  /* 0x0000541005057816 */ /* 0x000fe20000000002 */
[----:B------:R-:W-:Y:S01]  /*6700*/  FFMA.FTZ R2, R249, UR15, -R16 ;  /* 0x0000000ff9027c23 */ /* 0x000fe20008010810 */
[----:B------:R-:W-:Y:S01]  /*6710*/  IMAD.MOV.U32 R249, RZ, RZ, R84 ;  /* 0x000000fffff97224 */ /* 0x000fe200078e0054 */
[----:B------:R-:W-:Y:S01]  /*6720*/  LOP3.LUT R6, R6, 0xff, RZ, 0xc0, !PT ;  /* 0x000000ff06067812 */ /* 0x000fe200078ec0ff */
[----:B------:R1:W-:Y:S01]  /*6730*/  MUFU.EX2 R84, R0 ;  /* 0x0000000000547308 */ /* 0x0003e20000000800 */
[----:B------:R-:W-:Y:S01]  /*6740*/  FFMA.FTZ R3, R184, UR15, -R16 ;  /* 0x0000000fb8037c23 */ /* 0x000fe20008010810 */
[----:B------:R-:W-:Y:S01]  /*6750*/  IMAD.MOV.U32 R184, RZ, RZ, R100 ;  /* 0x000000ffffb87224 */ /* 0x000fe200078e0064 */
[----:B------:R-:W-:Y:S01]  /*6760*/  PRMT R6, R6, 0x5410, R7 ;  /* 0x0000541006067816 */ /* 0x000fe20000000007 */
[----:B------:R2:W-:Y:S04]  /*6770*/  MUFU.EX2 R86, R2 ;  /* 0x0000000200567308 */ /* 0x0005e80000000800 */
[----:B------:R3:W-:Y:S04]  /*6780*/  MUFU.EX2 R51, R3 ;  /* 0x0000000300337308 */ /* 0x0007e80000000800 */
[----:B------:R-:W-:Y:S01]  /*6790*/  MUFU.EX2 R49, R4 ;  /* 0x0000000400317308 */ /* 0x000fe20000000800 */
[----:B-1----:R-:W-:Y:S01]  /*67a0*/  FFMA.FTZ R0, R248, UR15, -R16 ;  /* 0x0000000ff8007c23 */ /* 0x002fe20008010810 */
[----:B------:R-:W-:-:S03]  /*67b0*/  IMAD.MOV.U32 R248, RZ, RZ, R85 ;  /* 0x000000fffff87224 */ /* 0x000fc600078e0055 */
[----:B------:R1:W4:Y:S01]  /*67c0*/  MUFU.EX2 R87, R0 ;  /* 0x0000000000577308 */ /* 0x0003220000000800 */
[----:B--2---:R-:W-:Y:S01]  /*67d0*/  FFMA.FTZ R2, R173, UR15, -R15 ;  /* 0x0000000fad027c23 */ /* 0x004fe2000801080f */
[----:B---3--:R-:W-:-:S03]  /*67e0*/  LOP3.LUT R3, R8, 0xff00ff, RZ, 0xc0, !PT ;  /* 0x00ff00ff08037812 */ /* 0x008fc600078ec0ff */
[----:B------:R2:W-:Y:S01]  /*67f0*/  MUFU.EX2 R85, R2 ;  /* 0x0000000200557308 */ /* 0x0005e20000000800 */
[----:B------:R-:W-:Y:S01]  /*6800*/  FFMA.FTZ R8, R231, UR15, -R19 ;  /* 0x0000000fe7087c23 */ /* 0x000fe20008010813 */
[----:B------:R-:W-:Y:S02]  /*6810*/  IMAD.MOV.U32 R231, RZ, RZ, R141 ;  /* 0x000000ffffe77224 */ /* 0x000fe400078e008d */
[--C-:B-1----:R-:W-:Y:S02]  /*6820*/  FFMA.FTZ R0, R172, UR15, -R15.reuse ;  /* 0x0000000fac007c23 */ /* 0x102fe4000801080f */
[----:B------:R-:W-:Y:S02]  /*6830*/  LDSM.16.MT88.4 R172, [R27+0x1c00] ;  /* 0x001c00001bac783b */ /* 0x000fe40000004200 */
[----:B------:R1:W3:Y:S01]  /*6840*/  MUFU.EX2 R100, R0 ;  /* 0x0000000000647308 */ /* 0x0002e20000000800 */
[----:B--2---:R-:W-:Y:S01]  /*6850*/  FFMA.FTZ R2, R185, UR15, -R15 ;  /* 0x0000000fb9027c23 */ /* 0x004fe2000801080f */
[----:B------:R-:W-:-:S02]  /*6860*/  IMAD.MOV.U32 R185, RZ, RZ, R143 ;  /* 0x000000ffffb97224 */ /* 0x000fc400078e008f */
[----:B------:R-:W-:Y:S01]  /*6870*/  IMAD.MOV.U32 R143, RZ, RZ, R18 ;  /* 0x000000ffff8f7224 */ /* 0x000fe200078e0012 */
        /* <DEDUP_REMOVED lines=10> */
[----:B------:R-:W-:Y:S01]  /*6920*/  HSET2.LE.AND R0, R9, R12, PT ;  /* 0x0000000c09007233 */ /* 0x000fe20003803000 */
[----:B------:R-:W-:Y:S01]  /*6930*/  FFMA.FTZ R9, R224, UR15, -R19 ;  /* 0x0000000fe0097c23 */ /* 0x000fe20008010813 */
[----:B--2---:R-:W-:Y:S01]  /*6940*/  F2FP.F16.F32.PACK_AB R2, R49, R22 ;  /* 0x000000163102723e */ /* 0x004fe200000000ff */
[----:B------:R-:W-:Y:S02]  /*6950*/  IMAD.MOV.U32 R224, RZ, RZ, R142 ;  /* 0x000000ffffe07224 */ /* 0x000fe400078e008e */
[----:B------:R-:W-:Y:S01]  /*6960*/  MUFU.EX2 R107, R9 ;  /* 0x00000009006b7308 */ /* 0x000fe20000000800 */
[----:B------:R-:W-:Y:S02]  /*6970*/  LOP3.LUT R5, R2, R0, RZ, 0xc0, !PT ;  /* 0x0000000002057212 */ /* 0x000fe400078ec0ff */
[----:B------:R-:W-:-:S02]  /*6980*/  LOP3.LUT R2, R48, UR9, R21, 0x96, !PT ;  /* 0x0000000930027c12 */ /* 0x000fc4000f8e9615 */
[----:B------:R1:W-:Y:S03]  /*6990*/  MUFU.EX2 R48, R8 ;  /* 0x0000000800307308 */ /* 0x0003e60000000800 */
[----:B------:R-:W-:Y:S01]  /*69a0*/  IMAD.WIDE.U32 R2, R2, -0x2daee0ad, RZ ;  /* 0xd2511f5302027825 */ /* 0x000fe200078e00ff */
[C---:B------:R-:W-:Y:S01]  /*69b0*/  HMMA.16816.F32 R64, R4.reuse, R42, R64 ;  /* 0x0000002a0440723c */ /* 0x040fe20000001840 */
[----:B------:R-:W-:Y:S02]  /*69c0*/  MUFU.EX2 R42, R14 ;  /* 0x0000000e002a7308 */ /* 0x000fe40000000800 */
[----:B------:R-:W-:Y:S01]  /*69d0*/  IMAD.MOV.U32 R18, RZ, RZ, R2 ;  /* 0x000000ffff127224 */ /* 0x000fe200078e0002 */
[----:B------:R-:W-:Y:S01]  /*69e0*/  LOP3.LUT R0, R124, UR19, R3, 0x96, !PT ;  /* 0x000000137c007c12 */ /* 0x000fe2000f8e9603 */
[----:B------:R-:W-:Y:S01]  /*69f0*/  FFMA.FTZ R3, R225, UR15, -R19 ;  /* 0x0000000fe1037c23 */ /* 0x000fe20008010813 */
[C---:B------:R-:W-:Y:S01]  /*6a00*/  PRMT R20, R2.reuse, 0x7771, RZ ;  /* 0x0000777102147816 */ /* 0x040fe200000000ff */
[----:B------:R-:W-:Y:S01]  /*6a10*/  IMAD.MOV.U32 R225, RZ, RZ, R143 ;  /* 0x000000ffffe17224 */ /* 0x000fe200078e008f */
[C---:B------:R-:W-:Y:S01]  /*6a20*/  PRMT R17, R2.reuse, 0x7773, RZ ;  /* 0x0000777302117816 */ /* 0x040fe200000000ff */
[----:B------:R2:W-:Y:S01]  /*6a30*/  MUFU.EX2 R43, R3 ;  /* 0x00000003002b7308 */ /* 0x0005e20000000800 */
[----:B------:R-:W-:Y:S01]  /*6a40*/  PRMT R11, R2, 0x7772, RZ ;  /* 0x00007772020b7816 */ /* 0x000fe200000000ff */
[----:B-1----:R-:W-:Y:S01]  /*6a50*/  FFMA.FTZ R8, R233, UR15, -R23 ;  /* 0x0000000fe9087c23 */ /* 0x002fe20008010817 */
[C---:B------:R-:W-:Y:S01]  /*6a60*/  LOP3.LUT R2, R0.reuse, 0xffff, RZ, 0xc0, !PT ;  /* 0x0000ffff00027812 */ /* 0x040fe200078ec0ff */
[----:B------:R-:W-:Y:S01]  /*6a70*/  HMMA.16816.F32 R160, R4, R40, R80 ;  /* 0x0000002804a0723c */ /* 0x000fe20000001850 */
[----:B------:R-:W-:Y:S01]  /*6a80*/  LOP3.LUT R10, R0, 0xff, RZ, 0xc0, !PT ;  /* 0x000000ff000a7812 */ /* 0x000fe200078ec0ff */
[----:B------:R1:W-:Y:S01]  /*6a90*/  MUFU.EX2 R40, R8 ;  /* 0x0000000800287308 */ /* 0x0003e20000000800 */
[----:B------:R-:W-:Y:S01]  /*6aa0*/  SHF.R.U32.HI R9, RZ, 0x18, R0 ;  /* 0x00000018ff097819 */ /* 0x000fe20000011600 */
[----:B------:R-:W3:Y:S01]  /*6ab0*/  LDSM.16.MT88.4 R124, [R26+0x9c00] ;  /* 0x009c00001a7c783b */ /* 0x000ee20000004200 */
[----:B------:R-:W-:-:S03]  /*6ac0*/  PRMT R11, R11, 0x5410, R17 ;  /* 0x000054100b0b7816 */ /* 0x000fc60000000011 */
[C---:B------:R-:W-:Y:S01]  /*6ad0*/  HMMA.16816.F32 R128, R4.reuse, R32, R92 ;  /* 0x000000200480723c */ /* 0x040fe2000000185c */
[----:B------:R-:W4:Y:S01]  /*6ae0*/  LDSM.16.MT88.4 R140, [R27+0xc00] ;  /* 0x000c00001b8c783b */ /* 0x000f220000004200 */
[----:B--2---:R-:W-:Y:S02]  /*6af0*/  PRMT R3, R0, 0x7632, R3 ;  /* 0x0000763200037816 */ /* 0x004fe40000000003 */
[----:B------:R-:W-:Y:S01]  /*6b00*/  SHF.R.U32.HI R0, RZ, 0x8, R2 ;  /* 0x00000008ff007819 */ /* 0x000fe20000011602 */
[--C-:B------:R-:W-:Y:S01]  /*6b10*/  FFMA.FTZ R2, R234, UR15, -R23.reuse ;  /* 0x0000000fea027c23 */ /* 0x100fe20008010817 */
[----:B------:R-:W-:Y:S01]  /*6b20*/  LOP3.LUT R3, R3, 0xff, RZ, 0xc0, !PT ;  /* 0x000000ff03037812 */ /* 0x000fe200078ec0ff */
[----:B------:R-:W2:Y:S01]  /*6b30*/  LDSM.16.MT88.4 R80, [R26+0xbc00] ;  /* 0x00bc00001a50783b */ /* 0x000ea20000004200 */
[----:B-1----:R-:W-:Y:S01]  /*6b40*/  FFMA.FTZ R8, R235, UR15, -R23 ;  /* 0x0000000feb087c23 */ /* 0x002fe20008010817 */
[----:B------:R1:W5:Y:S01]  /*6b50*/  MUFU.EX2 R41, R2 ;  /* 0x0000000200297308 */ /* 0x0003620000000800 */
[----:B------:R-:W-:Y:S01]  /*6b60*/  PRMT R0, R10, 0x5410, R0 ;  /* 0x000054100a007816 */ /* 0x000fe20000000000 */
[----:B------:R-:W-:Y:S01]  /*6b70*/  HMMA.16816.F32 R56, R4, R34, R56 ;  /* 0x000000220438723c */ /* 0x000fe20000001838 */
[----:B------:R-:W-:Y:S01]  /*6b80*/  PRMT R3, R3, 0x5410, R9 ;  /* 0x0000541003037816 */ /* 0x000fe20000000009 */
[----:B------:R5:W-:Y:S01]  /*6b90*/  MUFU.EX2 R21, R8 ;  /* 0x0000000800157308 */ /* 0x000be20000000800 */
[----:B------:R-:W-:-:S02]  /*6ba0*/  LOP3.LUT R9, R18, 0xff, RZ, 0xc0, !PT ;  /* 0x000000ff12097812 */ /* 0x000fc400078ec0ff */
[--C-:B------:R-:W-:Y:S02]  /*6bb0*/  HSET2.LE.AND R0, R0, R12.reuse, PT ;  /* 0x0000000c00007233 */ /* 0x100fe40003803000 */
[----:B------:R-:W-:Y:S01]  /*6bc0*/  HSET2.LE.AND R3, R3, R12, PT ;  /* 0x0000000c03037233 */ /* 0x000fe20003803000 */
[----:B------:R-:W-:Y:S01]  /*6bd0*/  HMMA.16816.F32 R144, R4, R28, R144 ;  /* 0x0000001c0490723c */ /* 0x000fe20000001890 */
[----:B------:R-:W-:Y:S01]  /*6be0*/  PRMT R9, R9, 0x5410, R20 ;  /* 0x0000541009097816 */ /* 0x000fe20000000014 */
[----:B-1----:R-:W-:-:S04]  /*6bf0*/  FFMA.FTZ R2, R232, UR15, -R23 ;  /* 0x0000000fe8027c23 */ /* 0x002fc80008010817 */
[----:B------:R1:W3:Y:S01]  /*6c00*/  MUFU.EX2 R23, R2 ;  /* 0x0000000200177308 */ /* 0x0002e20000000800 */
[----:B-----5:R-:W-:Y:S01]  /*6c10*/  F2FP.F16.F32.PACK_AB R8, R41, R40 ;  /* 0x000000282908723e */ /* 0x020fe200000000ff */
[----:B------:R-:W-:Y:S03]  /*6c20*/  HMMA.16816.F32 R60, R4, R30, R60 ;  /* 0x0000001e043c723c */ /* 0x000fe6000000183c */
[----:B------:R-:W-:Y:S02]  /*6c30*/  LOP3.LUT R93, R8, R3, RZ, 0xc0, !PT ;  /* 0x00000003085d7212 */ /* 0x000fe400078ec0ff */
[----:B------:R-:W-:-:S03]  /*6c40*/  LOP3.LUT R3, R11, 0xff00ff, RZ, 0xc0, !PT ;  /* 0x00ff00ff0b037812 */ /* 0x000fc600078ec0ff */
[C---:B------:R-:W-:Y:S02]  /*6c50*/  HMMA.16816.F32 R112, R4.reuse, R36, R96 ;  /* 0x000000240470723c */ /* 0x040fe40000001860 */
[--C-:B------:R-:W-:Y:S02]  /*6c60*/  HSET2.LE.AND R3, R3, R12.reuse, PT ;  /* 0x0000000c03037233 */ /* 0x100fe40003803000 */
[----:B-1----:R-:W-:Y:S02]  /*6c70*/  F2FP.F16.F32.PACK_AB R2, R43, R48 ;  /* 0x000000302b02723e */ /* 0x002fe400000000ff */
[----:B---3--:R-:W-:Y:S02]  /*6c80*/  F2FP.F16.F32.PACK_AB R8, R23, R21 ;  /* 0x000000151708723e */ /* 0x008fe400000000ff */
[----:B------:R-:W-:Y:S01]  /*6c90*/  LOP3.LUT R92, R2, R0, RZ, 0xc0, !PT ;  /* 0x00000000025c7212 */ /* 0x000fe200078ec0ff */
[----:B------:R-:W-:Y:S01]  /*6ca0*/  HMMA.16816.F32 R28, R4, R44, R88 ;  /* 0x0000002c041c723c */ /* 0x000fe20000001858 */
[----:B------:R-:W-:-:S02]  /*6cb0*/  HSET2.LE.AND R0, R9, R12, PT ;  /* 0x0000000c09007233 */ /* 0x000fc40003803000 */
[----:B------:R-:W-:Y:S02]  /*6cc0*/  F2FP.F16.F32.PACK_AB R2, R42, R107 ;  /* 0x0000006b2a02723e */ /* 0x000fe400000000ff */
[----:B------:R-:W-:Y:S01]  /*6cd0*/  LOP3.LUT R95, R8, R3, RZ, 0xc0, !PT ;  /* 0x00000003085f7212 */ /* 0x000fe200078ec0ff */
[----:B------:R-:W-:Y:S01]  /*6ce0*/  FFMA.FTZ R8, R219, UR15, -R15 ;  /* 0x0000000fdb087c23 */ /* 0x000fe2000801080f */
[----:B------:R-:W-:Y:S01]  /*6cf0*/  LOP3.LUT R94, R2, R0, RZ, 0xc0, !PT ;  /* 0x00000000025e7212 */ /* 0x000fe200078ec0ff */
[----:B------:R-:W-:Y:S01]  /*6d00*/  HMMA.16816.F32 R32, R4, R52, R188 ;  /* 0x000000340420723c */ /* 0x000fe200000018bc */
[----:B------:R-:W-:Y:S02]  /*6d10*/  LOP3.LUT R2, R50, UR9, R25, 0x96, !PT ;  /* 0x0000000932027c12 */ /* 0x000fe4000f8e9619 */
[----:B------:R-:W1:Y:S01]  /*6d20*/  LDSM.16.MT88.4 R24, [R27+0x2c00] ;  /* 0x002c00001b18783b */ /* 0x000e620000004200 */
[----:B------:R-:W-:Y:S02]  /*6d30*/  MUFU.EX2 R8, R8 ;  /* 0x0000000800087308 */ /* 0x000fe40000000800 */
[----:B------:R-:W-:-:S02]  /*6d40*/  IMAD.WIDE.U32 R2, R2, -0x2daee0ad, RZ ;  /* 0xd2511f5302027825 */ /* 0x000fc400078e00ff */
[C---:B------:R-:W-:Y:S03]  /*6d50*/  HMMA.16816.F32 R36, R4.reuse, R38, R76 ;  /* 0x000000260424723c */ /* 0x040fe6000000184c */
[----:B------:R-:W-:Y:S01]  /*6d60*/  LOP3.LUT R0, R106, UR19, R3, 0x96, !PT ;  /* 0x000000136a007c12 */ /* 0x000fe2000f8e9603 */
[--C-:B------:R-:W-:Y:S01]  /*6d70*/  FFMA.FTZ R3, R239, UR15, -R16.reuse ;  /* 0x0000000fef037c23 */ /* 0x100fe20008010810 */
[----:B------:R-:W-:Y:S02]  /*6d80*/  PRMT R10, R2, 0x7771, RZ ;  /* 0x00007771020a7816 */ /* 0x000fe400000000ff */
[----:B------:R-:W-:Y:S01]  /*6d90*/  LOP3.LUT R9, R0, 0xff, RZ, 0xc0, !PT ;  /* 0x000000ff00097812 */ /* 0x000fe200078ec0ff */
[C---:B------:R-:W-:Y:S01]  /*6da0*/  HMMA.16816.F32 R44, R4.reuse, R46, R68 ;  /* 0x0000002e042c723c */ /* 0x040fe20000001844 */
[----:B------:R3:W-:Y:S07]  /*6db0*/  MUFU.EX2 R18, R3 ;  /* 0x0000000300127308 */ /* 0x0007ee0000000800 */
[----:B------:R-:W-:Y:S01]  /*6dc0*/  HMMA.16816.F32 R52, R4, R54, R72 ;  /* 0x000000360434723c */ /* 0x000fe20000001848 */
[----:B------:R-:W-:Y:S01]  /*6dd0*/  FFMA.FTZ R4, R237, UR15, -R16 ;  /* 0x0000000fed047c23 */ /* 0x000fe20008010810 */
[----:B------:R-:W-:Y:S01]  /*6de0*/  IMAD.MOV.U32 R7, RZ, RZ, R2 ;  /* 0x000000ffff077224 */ /* 0x000fe200078e0002 */
[----:B------:R-:W-:Y:S01]  /*6df0*/  PRMT R5, R2, 0x7773, RZ ;  /* 0x0000777302057816 */ /* 0x000fe200000000ff */
[----:B------:R-:W-:Y:S01]  /*6e00*/  FFMA.FTZ R6, R236, UR15, -R16 ;  /* 0x0000000fec067c23 */ /* 0x000fe20008010810 */
[----:B------:R5:W2:Y:S01]  /*6e10*/  MUFU.EX2 R14, R4 ;  /* 0x00000004000e7308 */ /* 0x000aa20000000800 */
[----:B---3--:R-:W-:Y:S01]  /*6e20*/  FFMA.FTZ R3, R221, UR15, -R15 ;  /* 0x0000000fdd037c23 */ /* 0x008fe2000801080f */
[----:B------:R-:W-:-:S02]  /*6e30*/  LOP3.LUT R7, R7, 0xff, RZ, 0xc0, !PT ;  /* 0x000000ff07077812 */ /* 0x000fc400078ec0ff */
[----:B------:R3:W-:Y:S01]  /*6e40*/  MUFU.EX2 R17, R6 ;  /* 0x0000000600117308 */ /* 0x0007e20000000800 */
[C---:B------:R-:W-:Y:S03]  /*6e50*/  HMMA.16816.F32 R116, R92.reuse, R124, R116 ;  /* 0x0000007c5c74723c */ /* 0x040fe60000001874 */
[----:B------:R1:W-:Y:S05]  /*6e60*/  MUFU.EX2 R11, R3 ;  /* 0x00000003000b7308 */ /* 0x0003ea0000000800 */
[----:B------:R-:W-:Y:S01]  /*6e70*/  HMMA.16816.F32 R120, R92, R126, R120 ;  /* 0x0000007e5c78723c */ /* 0x000fe20000001878 */
[----:B-----5:R-:W-:Y:S01]  /*6e80*/  PRMT R4, R2, 0x7772, RZ ;  /* 0x0000777202047816 */ /* 0x020fe200000000ff */
[----:B------:R-:W-:-:S03]  /*6e90*/  FFMA.FTZ R2, R238, UR15, -R16 ;  /* 0x0000000fee027c23 */ /* 0x000fc60008010810 */
[----:B------:R-:W-:Y:S01]  /*6ea0*/  PRMT R5, R4, 0x5410, R5 ;  /* 0x0000541004057816 */ /* 0x000fe20000000005 */
[----:B------:R5:W2:Y:S01]  /*6eb0*/  MUFU.EX2 R19, R2 ;  /* 0x0000000200137308 */ /* 0x000aa20000000800 */
[----:B------:R-:W-:Y:S01]  /*6ec0*/  FFMA.FTZ R4, R217, UR15, -R15 ;  /* 0x0000000fd9047c23 */ /* 0x000fe2000801080f */
[----:B---3--:R-:W-:Y:S01]  /*6ed0*/  SHF.R.U32.HI R6, RZ, 0x18, R0 ;  /* 0x00000018ff067819 */ /* 0x008fe20000011600 */
[----:B----4-:R-:W-:Y:S01]  /*6ee0*/  HMMA.16816.F32 R132, R92, R140, R132 ;  /* 0x0000008c5c84723c */ /* 0x010fe20000001884 */
[----:B-1----:R-:W-:Y:S01]  /*6ef0*/  LOP3.LUT R3, R0, 0xffff, RZ, 0xc0, !PT ;  /* 0x0000ffff00037812 */ /* 0x002fe200078ec0ff */
[----:B------:R1:W-:Y:S03]  /*6f00*/  MUFU.EX2 R16, R4 ;  /* 0x0000000400107308 */ /* 0x0003e60000000800 */
[----:B------:R-:W-:-:S03]  /*6f10*/  SHF.R.U32.HI R3, RZ, 0x8, R3 ;  /* 0x00000008ff037819 */ /* 0x000fc60000011603 */
[----:B------:R-:W-:Y:S01]  /*6f20*/  HMMA.16816.F32 R136, R92, R142, R136 ;  /* 0x0000008e5c88723c */ /* 0x000fe20000001888 */
[----:B------:R-:W-:Y:S01]  /*6f30*/  PRMT R3, R9, 0x5410, R3 ;  /* 0x0000541009037816 */ /* 0x000fe20000000003 */
[----:B-----5:R-:W-:-:S04]  /*6f40*/  FFMA.FTZ R2, R218, UR15, -R15 ;  /* 0x0000000fda027c23 */ /* 0x020fc8000801080f */
[----:B------:R3:W4:Y:S01]  /*6f50*/  MUFU.EX2 R15, R2 ;  /* 0x00000002000f7308 */ /* 0x0007220000000800 */
[----:B-1----:R-:W-:Y:S01]  /*6f60*/  LOP3.LUT R4, R5, 0xff00ff, RZ, 0xc0, !PT ;  /* 0x00ff00ff05047812 */ /* 0x002fe200078ec0ff */
[----:B------:R-:W-:Y:S01]  /*6f70*/  HMMA.16816.F32 R148, R92, R156, R148 ;  /* 0x0000009c5c94723c */ /* 0x000fe20000001894 */
[----:B--2---:R-:W-:-:S03]  /*6f80*/  F2FP.F16.F32.PACK_AB R5, R18, R14 ;  /* 0x0000000e1205723e */ /* 0x004fc600000000ff */
[----:B------:R-:W-:-:S04]  /*6f90*/  HSET2.LE.AND R4, R4, R12, PT ;  /* 0x0000000c04047233 */ /* 0x000fc80003803000 */
[----:B------:R-:W-:Y:S01]  /*6fa0*/  HMMA.16816.F32 R152, R92, R158, R152 ;  /* 0x0000009e5c98723c */ /* 0x000fe20000001898 */
[----:B---3--:R-:W-:Y:S02]  /*6fb0*/  PRMT R2, R0, 0x7632, R2 ;  /* 0x0000763200027816 */ /* 0x008fe40000000002 */
[----:B------:R-:W-:Y:S02]  /*6fc0*/  PRMT R0, R7, 0x5410, R10 ;  /* 0x0000541007007816 */ /* 0x000fe4000000000a */
[----:B------:R-:W-:-:S03]  /*6fd0*/  LOP3.LUT R2, R2, 0xff, RZ, 0xc0, !PT ;  /* 0x000000ff02027812 */ /* 0x000fc600078ec0ff */
[C---:B------:R-:W-:Y:S01]  /*6fe0*/  HMMA.16816.F32 R164, R92.reuse, R172, R164 ;  /* 0x000000ac5ca4723c */ /* 0x040fe200000018a4 */
[--C-:B------:R-:W-:Y:S02]  /*6ff0*/  HSET2.LE.AND R0, R0, R12.reuse, PT ;  /* 0x0000000c00007233 */ /* 0x100fe40003803000 */
[----:B------:R-:W-:Y:S02]  /*7000*/  PRMT R2, R2, 0x5410, R6 ;  /* 0x0000541002027816 */ /* 0x000fe40000000006 */
[--C-:B------:R-:W-:Y:S02]  /*7010*/  HSET2.LE.AND R6, R3, R12.reuse, PT ;  /* 0x0000000c03067233 */ /* 0x100fe40003803000 */
[----:B------:R-:W-:Y:S01]  /*7020*/  F2FP.F16.F32.PACK_AB R3, R19, R17 ;  /* 0x000000111303723e */ /* 0x000fe200000000ff */
[----:B------:R-:W-:Y:S01]  /*7030*/  HMMA.16816.F32 R168, R92, R174, R168 ;  /* 0x000000ae5ca8723c */ /* 0x000fe200000018a8 */
[----:B------:R-:W-:Y:S02]  /*7040*/  HSET2.LE.AND R7, R2, R12, PT ;  /* 0x0000000c02077233 */ /* 0x000fe40003803000 */
[----:B----4-:R-:W-:-:S02]  /*7050*/  F2FP.F16.F32.PACK_AB R2, R16, R15 ;  /* 0x0000000f1002723e */ /* 0x010fc400000000ff */
[----:B------:R-:W-:Y:S02]  /*7060*/  LOP3.LUT R98, R3, R0, RZ, 0xc0, !PT ;  /* 0x0000000003627212 */ /* 0x000fe400078ec0ff */
[----:B------:R-:W-:Y:S01]  /*7070*/  F2FP.F16.F32.PACK_AB R0, R8, R11 ;  /* 0x0000000b0800723e */ /* 0x000fe200000000ff */
[C---:B------:R-:W-:Y:S01]  /*7080*/  HMMA.16816.F32 R72, R92.reuse, R80, R176 ;  /* 0x000000505c48723c */ /* 0x040fe200000018b0 */
        /* <DEDUP_REMOVED lines=84> */
[----:B------:R-:W2:Y:S01]  /*75d0*/  LDL R215, [R1+0x6c] ;  /* 0x00006c0001d77983 */ /* 0x000ea20000100800 */
[----:B------:R-:W1:Y:S03]  /*75e0*/  LDC.64 R4, c[0x0][0x3c0] ;  /* 0x0000f000ff047b82 */ /* 0x000e660000000a00 */
[----:B------:R-:W3:Y:S01]  /*75f0*/  LDL R212, [R1+0x68] ;  /* 0x0000680001d47983 */ /* 0x000ee20000100800 */
[----:B------:R-:W-:Y:S01]  /*7600*/  UIADD3 UR4, UPT, UPT, UR18, -0x2, URZ ;  /* 0xfffffffe12047890 */ /* 0x000fe2000fffe0ff */
[----:B------:R-:W-:-:S04]  /*7610*/  DEPBAR.LE SB0, 0x0 ;  /* 0x000080000000791a */ /* 0x000fc80000000000 */
[----:B------:R-:W4:Y:S04]  /*7620*/  LDL.LU R213, [R1] ;  /* 0x0000000001d57983 */ /* 0x000f280000300800 */
[----:B------:R-:W5:Y:S04]  /*7630*/  LDL R106, [R1+0x8] ;  /* 0x00000800016a7983 */ /* 0x000f680000100800 */
[----:B------:R-:W4:Y:S04]  /*7640*/  LDL R214, [R1+0x10] ;  /* 0x0000100001d67983 */ /* 0x000f280000100800 */
[----:B------:R-:W4:Y:S01]  /*7650*/  LDL R223, [R1+0xc] ;  /* 0x00000c0001df7983 */ /* 0x000f220000100800 */
[----:B------:R-:W1:Y:S02]  /*7660*/  S2UR UR5, SR_CgaCtaId ;  /* 0x00000000000579c3 */ /* 0x000e640000008800 */
[----:B-1----:R-:W-:-:S04]  /*7670*/  IMAD.WIDE.U32 R2, R4, UR4, RZ ;  /* 0x0000000404027c25 */ /* 0x002fc8000f8e00ff */
[----:B------:R-:W-:Y:S02]  /*7680*/  IMAD.SHL.U32 R7, R2, 0x40, RZ ;  /* 0x0000004002077824 */ /* 0x000fe400078e00ff */
[----:B------:R-:W-:Y:S02]  /*7690*/  IMAD R0, R5, UR4, R3 ;  /* 0x0000000405007c24 */ /* 0x000fe4000f8e0203 */
[----:B------:R-:W-:Y:S01]  /*76a0*/  IMAD.SHL.U32 R10, R220, 0x8, RZ ;  /* 0x00000008dc0a7824 */ /* 0x000fe200078e00ff */
[----:B------:R-:W-:Y:S02]  /*76b0*/  LEA R3, P0, R4, R7, 0x5 ;  /* 0x0000000704037211 */ /* 0x000fe400078028ff */
[----:B------:R-:W-:Y:S02]  /*76c0*/  SHF.L.U64.HI R8, R2, 0x6, R0 ;  /* 0x0000000602087819 */ /* 0x000fe40000010200 */
[----:B------:R-:W-:Y:S02]  /*76d0*/  LOP3.LUT R9, R10, 0xd8, RZ, 0xc0, !PT ;  /* 0x000000d80a097812 */ /* 0x000fe400078ec0ff */
[----:B------:R-:W-:-:S02]  /*76e0*/  LEA.HI.X R5, R4, R8, R5, 0x5, P0 ;  /* 0x0000000804057211 */ /* 0x000fc400000f2c05 */
[--C-:B------:R-:W-:Y:S02]  /*76f0*/  LOP3.LUT R9, R9, 0x18, R220.reuse, 0x78, !PT ;  /* 0x0000001809097812 */ /* 0x100fe400078e78dc */
[----:B------:R-:W-:Y:S01]  /*7700*/  SHF.R.U32.HI R186, RZ, 0x1, R220 ;  /* 0x00000001ffba7819 */ /* 0x000fe200000116dc */
[----:B------:R-:W-:Y:S01]  /*7710*/  ULEA UR5, UR5, UR6, 0x18 ;  /* 0x0000000605057291 */ /* 0x000fe2000f8ec0ff */
[----:B------:R-:W-:Y:S02]  /*7720*/  LOP3.LUT R9, R9, 0x1f20, R10, 0xf8, !PT ;  /* 0x00001f2009097812 */ /* 0x000fe400078ef80a */
[----:B------:R-:W-:-:S03]  /*7730*/  LOP3.LUT R184, R186, 0x8, RZ, 0xc0, !PT ;  /* 0x00000008bab87812 */ /* 0x000fc600078ec0ff */
[----:B------:R-:W-:Y:S01]  /*7740*/  LEA R230, R9, UR5, 0x1 ;  /* 0x0000000509e67c11 */ /* 0x000fe2000f8e08ff */
[----:B------:R-:W-:Y:S01]  /*7750*/  BAR.SYNC.DEFER_BLOCKING 0x0 ;  /* 0x0000000000007b1d */ /* 0x000fe20000010000 */
[-C--:B--2---:R-:W-:Y:S02]  /*7760*/  LEA R6, P2, R2, R215.reuse, 0x7 ;  /* 0x000000d702067211 */ /* 0x084fe400078438ff */
[C---:B------:R-:W-:Y:S01]  /*7770*/  LEA R4, P0, R3.reuse, R215, 0x1 ;  /* 0x000000d703047211 */ /* 0x040fe200078008ff */
[----:B------:R-:W-:Y:S01]  /*7780*/  IMAD.SHL.U32 R215, R220, 0x10, RZ ;  /* 0x00000010dcd77824 */ /* 0x000fe200078e00ff */
[-C--:B---3--:R-:W-:Y:S02]  /*7790*/  LEA.HI.X R7, R2, R212.reuse, R0, 0x7, P2 ;  /* 0x000000d402077211 */ /* 0x088fe400010f3c00 */
[----:B------:R-:W-:-:S03]  /*77a0*/  LEA.HI.X R5, R3, R212, R5, 0x1, P0 ;  /* 0x000000d403057211 */ /* 0x000fc600000f0c05 */
[----:B------:R-:W-:Y:S01]  /*77b0*/  @!PT LDS RZ, [RZ] ;  /* 0x00000000fffff984 */ /* 0x000fe20000000800 */
[----:B------:R-:W-:Y:S01]  /*77c0*/  @!PT LDS RZ, [RZ] ;  /* 0x00000000fffff984 */ /* 0x000fe20000000800 */
[----:B------:R-:W-:Y:S01]  /*77d0*/  @!PT LDS RZ, [RZ] ;  /* 0x00000000fffff984 */ /* 0x000fe20000000800 */
[----:B------:R-:W-:Y:S04]  /*77e0*/  LDGSTS.E.BYPASS.LTC128B.128 [R230+0x9000], desc[UR24][R6.64] ;  /* 0x0900000006e67fae */ /* 0x000fe8000b981a18 */
[----:B------:R-:W-:Y:S01]  /*77f0*/  LDGSTS.E.BYPASS.LTC128B.128 [R230+0xa000], desc[UR24][R6.64+0x40] ;  /* 0x0a00004006e67fae */ /* 0x000fe2000b981a18 */
[----:B-----5:R-:W-:-:S03]  /*7800*/  LOP3.LUT R0, R106, 0x120, RZ, 0xc0, !PT ;  /* 0x000001206a007812 */ /* 0x020fc600078ec0ff */
[----:B------:R-:W-:Y:S01]  /*7810*/  LDGSTS.E.BYPASS.LTC128B.128 [R230+0xb000], desc[UR24][R6.64+0x80] ;  /* 0x0b00008006e67fae */ /* 0x000fe2000b981a18 */
[----:B------:R-:W-:Y:S02]  /*7820*/  LOP3.LUT R0, R0, 0x3e00, R215, 0xf8, !PT ;  /* 0x00003e0000007812 */ /* 0x000fe400078ef8d7 */
[----:B----4-:R-:W-:Y:S01]  /*7830*/  LOP3.LUT R12, R214, R213, RZ, 0xfc, !PT ;  /* 0x000000d5d60c7212 */ /* 0x010fe200078efcff */
[----:B------:R-:W-:Y:S01]  /*7840*/  LDGSTS.E.BYPASS.LTC128B.128 [R230+0x9800], desc[UR24][R4.64] ;  /* 0x0980000004e67fae */ /* 0x000fe2000b981a18 */
[----:B------:R-:W-:Y:S02]  /*7850*/  LOP3.LUT R0, R0, R223, R184, 0xf6, !PT ;  /* 0x000000df00007212 */ /* 0x000fe400078ef6b8 */
[----:B------:R-:W-:Y:S01]  /*7860*/  LEA R12, R12, UR5, 0x1 ;  /* 0x000000050c0c7c11 */ /* 0x000fe2000f8e08ff */
[----:B------:R-:W-:Y:S01]  /*7870*/  LDGSTS.E.BYPASS.LTC128B.128 [R230+0xa800], desc[UR24][R4.64+0x40] ;  /* 0x0a80004004e67fae */ /* 0x000fe2000b981a18 */
[----:B------:R-:W-:-:S03]  /*7880*/  LEA R2, R0, UR5, 0x1 ;  /* 0x0000000500027c11 */ /* 0x000fc6000f8e08ff */
[----:B------:R1:W-:Y:S04]  /*7890*/  LDGSTS.E.BYPASS.LTC128B.128 [R230+0xb800], desc[UR24][R4.64+0x80] ;  /* 0x0b80008004e67fae */ /* 0x0003e8000b981a18 */
[----:B------:R-:W-:Y:S04]  /*78a0*/  LDSM.16.M88.4 R28, [R12+0x6000] ;  /* 0x006000000c1c783b */ /* 0x000fe80000000200 */
[----:B------:R-:W2:Y:S04]  /*78b0*/  LDSM.16.M88.4 R8, [R2+0x1000] ;  /* 0x001000000208783b */ /* 0x000ea80000000200 */
[----:B------:R-:W3:Y:S04]  /*78c0*/  LDSM.16.M88.4 R24, [R12+0x6400] ;  /* 0x006400000c18783b */ /* 0x000ee80000000200 */
[----:B------:R-:W4:Y:S04]  /*78d0*/  LDSM.16.M88.4 R16, [R12+0x6800] ;  /* 0x006800000c10783b */ /* 0x000f280000000200 */
[----:B------:R-:W5:Y:S01]  /*78e0*/  LDSM.16.M88.4 R32, [R12+0x6c00] ;  /* 0x006c00000c20783b */ /* 0x000f620000000200 */
[----:B------:R-:W-:-:S03]  /*78f0*/  IMAD.MOV.U32 R215, RZ, RZ, 0x20 ;  /* 0x00000020ffd77424 */ /* 0x000fc600078e00ff */
[----:B------:R-:W-:Y:S02]  /*7900*/  LDSM.16.M88.4 R20, [R2] ;  /* 0x000000000214783b */ /* 0x000fe40000000200 */
[----:B------:R-:W-:Y:S01]  /*7910*/  SEL R215, R215, 0xffffffe0, !P1 ;  /* 0xffffffe0d7d77807 */ /* 0x000fe20004800000 */
[----:B------:R-:W-:Y:S01]  /*7920*/  VIADD R15, R13, 0xffffffc1 ;  /* 0xffffffc10d0f7836 */ /* 0x000fe20000000000 */
[----:B------:R-:W0:Y:S03]  /*7930*/  LDGDEPBAR ;  /* 0x00000000000079af */ /* 0x000e260000000000 */
[C---:B------:R-:W-:Y:S02]  /*7940*/  IMAD.IADD R0, R215.reuse, 0x1, R12 ;  /* 0x00000001d7007824 */ /* 0x040fe400078e020c */
[----:B------:R-:W-:-:S03]  /*7950*/  IMAD.IADD R3, R215, 0x1, R2 ;  /* 0x00000001d7037824 */ /* 0x000fc600078e0202 */
[----:B------:R-:W-:Y:S04]  /*7960*/  LDSM.16.M88.4 R48, [R0+0x6000] ;  /* 0x006000000030783b */ /* 0x000fe80000000200 */
[----:B-1----:R-:W1:Y:S04]  /*7970*/  LDSM.16.M88.4 R4, [R3+0x1000] ;  /* 0x001000000304783b */ /* 0x002e680000000200 */
[----:B------:R-:W1:Y:S04]  /*7980*/  LDSM.16.M88.4 R44, [R0+0x6400] ;  /* 0x00640000002c783b */ /* 0x000e680000000200 */
[----:B------:R-:W1:Y:S04]  /*7990*/  LDSM.16.M88.4 R40, [R0+0x6800] ;  /* 0x006800000028783b */ /* 0x000e680000000200 */
[----:B------:R-:W1:Y:S01]  /*79a0*/  LDSM.16.M88.4 R36, [R0+0x6c00] ;  /* 0x006c00000024783b */ /* 0x000e620000000200 */
[C---:B--2---:R-:W-:Y:S08]  /*79b0*/  HMMA.16816.F32 R180, R8.reuse, R28, RZ ;  /* 0x0000001c08b4723c */ /* 0x044ff000000018ff */
[C---:B---3--:R-:W-:Y:S08]  /*79c0*/  HMMA.16816.F32 R108, R8.reuse, R24, RZ ;  /* 0x00000018086c723c */ /* 0x048ff000000018ff */
[C---:B----4-:R-:W-:Y:S08]  /*79d0*/  HMMA.16816.F32 R60, R8.reuse, R16, RZ ;  /* 0x00000010083c723c */ /* 0x050ff000000018ff */
[C---:B-----5:R-:W-:Y:S08]  /*79e0*/  HMMA.16816.F32 R52, R8.reuse, R32, RZ ;  /* 0x000000200834723c */ /* 0x060ff000000018ff */
[C---:B------:R-:W-:Y:S08]  /*79f0*/  HMMA.16816.F32 R176, R8.reuse, R30, RZ ;  /* 0x0000001e08b0723c */ /* 0x040ff000000018ff */
[C---:B------:R-:W-:Y:S08]  /*7a00*/  HMMA.16816.F32 R64, R8.reuse, R26, RZ ;  /* 0x0000001a0840723c */ /* 0x040ff000000018ff */
[C---:B------:R-:W-:Y:S08]  /*7a10*/  HMMA.16816.F32 R56, R8.reuse, R18, RZ ;  /* 0x000000120838723c */ /* 0x040ff000000018ff */
[----:B------:R-:W-:Y:S08]  /*7a20*/  HMMA.16816.F32 R8, R8, R34, RZ ;  /* 0x000000220808723c */ /* 0x000ff000000018ff */
[C---:B-1----:R-:W-:Y:S08]  /*7a30*/  HMMA.16816.F32 R200, R4.reuse, R48, R180 ;  /* 0x0000003004c8723c */ /* 0x042ff000000018b4 */
[C---:B------:R-:W-:Y:S08]  /*7a40*/  HMMA.16816.F32 R188, R4.reuse, R44, R108 ;  /* 0x0000002c04bc723c */ /* 0x040ff0000000186c */
        /* <DEDUP_REMOVED lines=8> */
[----:B------:R-:W1:Y:S07]  /*7ad0*/  LDSM.16.M88.4 R4, [R3] ;  /* 0x000000000304783b */ /* 0x000e6e0000000200 */
[C---:B------:R-:W-:Y:S08]  /*7ae0*/  HMMA.16816.F32 R180, R20.reuse, R28, RZ ;  /* 0x0000001c14b4723c */ /* 0x040ff000000018ff */
[C---:B------:R-:W-:Y:S08]  /*7af0*/  HMMA.16816.F32 R176, R20.reuse, R30, RZ ;  /* 0x0000001e14b0723c */ /* 0x040ff000000018ff */
[C---:B------:R-:W-:Y:S08]  /*7b00*/  HMMA.16816.F32 R64, R20.reuse, R26, RZ ;  /* 0x0000001a1440723c */ /* 0x040ff000000018ff */
[C---:B------:R-:W-:Y:S08]  /*7b10*/  HMMA.16816.F32 R8, R20.reuse, R32, RZ ;  /* 0x000000201408723c */ /* 0x040ff000000018ff */
[C---:B------:R-:W-:Y:S01]  /*7b20*/  HMMA.16816.F32 R108, R20.reuse, R24, RZ ;  /* 0x00000018146c723c */ /* 0x040fe200000018ff */
[----:B------:R-:W-:Y:S07]  /*7b30*/  LDSM.16.M88.4 R24, [R12+0x7800] ;  /* 0x007800000c18783b */ /* 0x000fee0000000200 */
[C---:B------:R-:W-:Y:S08]  /*7b40*/  HMMA.16816.F32 R60, R20.reuse, R16, RZ ;  /* 0x00000010143c723c */ /* 0x040ff000000018ff */
[C---:B------:R-:W-:Y:S01]  /*7b50*/  HMMA.16816.F32 R28, R20.reuse, R18, RZ ;  /* 0x00000012141c723c */ /* 0x040fe200000018ff */
[----:B------:R-:W2:Y:S07]  /*7b60*/  LDSM.16.M88.4 R16, [R2+0x3000] ;  /* 0x003000000210783b */ /* 0x000eae0000000200 */
[----:B------:R-:W-:Y:S01]  /*7b70*/  HMMA.16816.F32 R32, R20, R34, RZ ;  /* 0x000000221420723c */ /* 0x000fe200000018ff */
[----:B------:R-:W3:Y:S07]  /*7b80*/  LDSM.16.M88.4 R20, [R12+0x7c00] ;  /* 0x007c00000c14783b */ /* 0x000eee0000000200 */
[C---:B-1----:R-:W-:Y:S08]  /*7b90*/  HMMA.16816.F32 R216, R4.reuse, R48, R180 ;  /* 0x0000003004d8723c */ /* 0x042ff000000018b4 */
[C---:B------:R-:W-:Y:S08]  /*7ba0*/  HMMA.16816.F32 R192, R4.reuse, R50, R176 ;  /* 0x0000003204c0723c */ /* 0x040ff000000018b0 */
[C---:B------:R-:W-:Y:S08]  /*7bb0*/  HMMA.16816.F32 R180, R4.reuse, R46, R64 ;  /* 0x0000002e04b4723c */ /* 0x040ff00000001840 */
[C---:B------:R-:W-:Y:S08]  /*7bc0*/  HMMA.16816.F32 R212, R4.reuse, R44, R108 ;  /* 0x0000002c04d4723c */ /* 0x040ff0000000186c */
[C---:B------:R-:W-:Y:S08]  /*7bd0*/  HMMA.16816.F32 R204, R4.reuse, R40, R60 ;  /* 0x0000002804cc723c */ /* 0x040ff0000000183c */
[C---:B------:R-:W-:Y:S01]  /*7be0*/  HMMA.16816.F32 R196, R4.reuse, R36, R8 ;  /* 0x0000002404c4723c */ /* 0x040fe20000001808 */
[----:B------:R-:W-:Y:S07]  /*7bf0*/  LDSM.16.M88.4 R8, [R3+0x3000] ;  /* 0x003000000308783b */ /* 0x000fee0000000200 */
[C---:B------:R-:W-:Y:S01]  /*7c00*/  HMMA.16816.F32 R176, R4.reuse, R42, R28 ;  /* 0x0000002a04b0723c */ /* 0x040fe2000000181c */
[----:B------:R-:W-:Y:S04]  /*7c10*/  LDSM.16.M88.4 R28, [R0+0x7c00] ;  /* 0x007c0000001c783b */ /* 0x000fe80000000200 */
[----:B------:R-:W-:Y:S03]  /*7c20*/  LDSM.16.M88.4 R40, [R0+0x7000] ;  /* 0x007000000028783b */ /* 0x000fe60000000200 */
[----:B------:R-:W-:Y:S01]  /*7c30*/  HMMA.16816.F32 R64, R4, R38, R32 ;  /* 0x000000260440723c */ /* 0x000fe20000001820 */
[----:B------:R-:W1:Y:S04]  /*7c40*/  LDSM.16.M88.4 R4, [R2+0x2000] ;  /* 0x002000000204783b */ /* 0x000e680000000200 */
[----:B------:R-:W4:Y:S03]  /*7c50*/  LDSM.16.M88.4 R36, [R0+0x7400] ;  /* 0x007400000024783b */ /* 0x000f260000000200 */
[C---:B--2---:R-:W-:Y:S01]  /*7c60*/  HMMA.16816.F32 R44, R16.reuse, R52, R188 ;  /* 0x00000034102c723c */ /* 0x044fe200000018bc */
[----:B------:R-:W2:Y:S07]  /*7c70*/  LDSM.16.M88.4 R32, [R0+0x7800] ;  /* 0x007800000020783b */ /* 0x000eae0000000200 */
[C---:B------:R-:W-:Y:S08]  /*7c80*/  HMMA.16816.F32 R60, R16.reuse, R56, R200 ;  /* 0x00000038103c723c */ /* 0x040ff000000018c8 */
[C---:B------:R-:W-:Y:S08]  /*7c90*/  HMMA.16816.F32 R188, R16.reuse, R24, R208 ;  /* 0x0000001810bc723c */ /* 0x040ff000000018d0 */
[C---:B---3--:R-:W-:Y:S08]  /*7ca0*/  HMMA.16816.F32 R208, R16.reuse, R20, R232 ;  /* 0x0000001410d0723c */ /* 0x048ff000000018e8 */
        /* <DEDUP_REMOVED lines=12> */
[C---:B------:R-:W-:Y:S08]  /*7d70*/  HMMA.16816.F32 R212, R4.reuse, R26, R176 ;  /* 0x0000001a04d4723c */ /* 0x040ff000000018b0 */
[----:B------:R-:W-:Y:S01]  /*7d80*/  HMMA.16816.F32 R196, R4, R22, R64 ;  /* 0x0000001604c4723c */ /* 0x000fe20000001840 */
[----:B------:R-:W1:Y:S07]  /*7d90*/  LDSM.16.M88.4 R4, [R3+0x2000] ;  /* 0x002000000304783b */ /* 0x000e6e0000000200 */
[C---:B------:R-:W-:Y:S01]  /*7da0*/  HMMA.16816.F32 R176, R8.reuse, R30, R16 ;  /* 0x0000001e08b0723c */ /* 0x040fe20000001810 */
[----:B------:R-:W3:Y:S07]  /*7db0*/  LDSM.16.M88.4 R16, [R2+0x5000] ;  /* 0x005000000210783b */ /* 0x000eee0000000200 */
[C---:B------:R-:W-:Y:S01]  /*7dc0*/  HMMA.16816.F32 R180, R8.reuse, R42, R48 ;  /* 0x0000002a08b4723c */ /* 0x040fe20000001830 */
[----:B------:R-:W5:Y:S07]  /*7dd0*/  LDSM.16.M88.4 R48, [R12+0x8800] ;  /* 0x008800000c30783b */ /* 0x000f6e0000000200 */
[C---:B----4-:R-:W-:Y:S01]  /*7de0*/  HMMA.16816.F32 R20, R8.reuse, R36, R44 ;  /* 0x000000240814723c */ /* 0x050fe2000000182c */
[----:B------:R-:W4:Y:S07]  /*7df0*/  LDSM.16.M88.4 R44, [R12+0x8c00] ;  /* 0x008c00000c2c783b */ /* 0x000f2e0000000200 */
[C---:B------:R-:W-:Y:S08]  /*7e00*/  HMMA.16816.F32 R192, R8.reuse, R40, R60 ;  /* 0x0000002808c0723c */ /* 0x040ff0000000183c */
[C---:B------:R-:W-:Y:S08]  /*7e10*/  HMMA.16816.F32 R108, R8.reuse, R38, R108 ;  /* 0x00000026086c723c */ /* 0x040ff0000000186c */
[C---:B--2---:R-:W-:Y:S08]  /*7e20*/  HMMA.16816.F32 R64, R8.reuse, R32, R188 ;  /* 0x000000200840723c */ /* 0x044ff000000018bc */
[C---:B------:R-:W-:Y:S08]  /*7e30*/  HMMA.16816.F32 R60, R8.reuse, R34, R200 ;  /* 0x00000022083c723c */ /* 0x040ff000000018c8 */
[----:B------:R-:W-:Y:S01]  /*7e40*/  HMMA.16816.F32 R24, R8, R28, R208 ;  /* 0x0000001c0818723c */ /* 0x000fe200000018d0 */
[----:B------:R-:W2:Y:S07]  /*7e50*/  LDSM.16.M88.4 R8, [R2+0x4000] ;  /* 0x004000000208783b */ /* 0x000eae0000000200 */
[C---:B-1----:R-:W-:Y:S08]  /*7e60*/  HMMA.16816.F32 R236, R4.reuse, R36, R236 ;  /* 0x0000002404ec723c */ /* 0x042ff000000018ec */
        /* <DEDUP_REMOVED lines=9> */
[----:B------:R-:W1:Y:S03]  /*7f00*/  LDSM.16.M88.4 R28, [R0+0x8000] ;  /* 0x00800000001c783b */ /* 0x000e660000000200 */
[C---:B---3--:R-:W-:Y:S08]  /*7f10*/  HMMA.16816.F32 R200, R16.reuse, R56, R192 ;  /* 0x0000003810c8723c */ /* 0x048ff000000018c0 */
[C---:B------:R-:W-:Y:S08]  /*7f20*/  HMMA.16816.F32 R40, R16.reuse, R58, R180 ;  /* 0x0000003a1028723c */ /* 0x040ff000000018b4 */
[C---:B------:R-:W-:Y:S01]  /*7f30*/  HMMA.16816.F32 R196, R16.reuse, R52, R20 ;  /* 0x0000003410c4723c */ /* 0x040fe20000001814 */
[----:B------:R-:W-:Y:S07]  /*7f40*/  LDSM.16.M88.4 R20, [R0+0x8800] ;  /* 0x008800000014783b */ /* 0x000fee0000000200 */
[C---:B------:R-:W-:Y:S08]  /*7f50*/  HMMA.16816.F32 R108, R16.reuse, R54, R108 ;  /* 0x00000036106c723c */ /* 0x040ff0000000186c */
[C---:B-----5:R-:W-:Y:S08]  /*7f60*/  HMMA.16816.F32 R180, R16.reuse, R48, R64 ;  /* 0x0000003010b4723c */ /* 0x060ff00000001840 */
[C---:B------:R-:W-:Y:S08]  /*7f70*/  HMMA.16816.F32 R192, R16.reuse, R50, R60 ;  /* 0x0000003210c0723c */ /* 0x040ff0000000183c */
[C---:B----4-:R-:W-:Y:S01]  /*7f80*/  HMMA.16816.F32 R188, R16.reuse, R44, R24 ;  /* 0x0000002c10bc723c */ /* 0x050fe20000001818 */
[----:B------:R-:W-:Y:S07]  /*7f90*/  LDSM.16.M88.4 R24, [R3+0x4000] ;  /* 0x004000000318783b */ /* 0x000fee0000000200 */
[----:B------:R-:W-:Y:S01]  /*7fa0*/  HMMA.16816.F32 R176, R16, R46, R176 ;  /* 0x0000002e10b0723c */ /* 0x000fe200000018b0 */
[----:B------:R-:W3:Y:S01]  /*7fb0*/  LDSM.16.M88.4 R16, [R0+0x8400] ;  /* 0x008400000010783b */ /* 0x000ee20000000200 */
[----:B------:R-:W-:Y:S01]  /*7fc0*/  VIADD R14, R13, 0xffffffc8 ;  /* 0xffffffc80d0e7836 */ /* 0x000fe20000000000 */
[----:B------:R-:W-:-:S05]  /*7fd0*/  DEPBAR.LE SB0, 0x0 ;  /* 0x000080000000791a */ /* 0x000fca0000000000 */
[C---:B--2---:R-:W-:Y:S08]  /*7fe0*/  HMMA.16816.F32 R64, R8.reuse, R56, R244 ;  /* 0x000000380840723c */ /* 0x044ff000000018f4 */
        /* <DEDUP_REMOVED lines=15> */
[----:B------:R-:W-:-:S02]  /*80e0*/  VIADD R4, R222, 0x48 ;  /* 0x00000048de047836 */ /* 0x000fc40000000000 */
[----:B------:R-:W-:-:S03]  /*80f0*/  VIADD R5, R222, 0x40 ;  /* 0x00000040de057836 */ /* 0x000fc60000000000 */
[CC--:B------:R-:W-:Y:S02]  /*8100*/  ISETP.GT.AND P0, PT, R4.reuse, R15.reuse, PT ;  /* 0x0000000f0400720c */ /* 0x0c0fe40003f04270 */
[C---:B------:R-:W-:Y:S01]  /*8110*/  HMMA.16816.F32 R212, R24.reuse, R16, R56 ;  /* 0x0000001018d4723c */ /* 0x040fe20000001838 */
[----:B------:R-:W-:Y:S01]  /*8120*/  VIADD R16, R13, 0xffffffc0 ;  /* 0xffffffc00d107836 */ /* 0x000fe20000000000 */
[----:B------:R-:W-:Y:S01]  /*8130*/  FSEL R12, R11, -INF , !P0 ;  /* 0xff8000000b0c7808 */ /* 0x000fe20004000000 */
[----:B------:R-:W-:Y:S01]  /*8140*/  VIADD R11, R13, 0xffffffc9 ;  /* 0xffffffc90d0b7836 */ /* 0x000fe20000000000 */
[C---:B------:R-:W-:Y:S02]  /*8150*/  ISETP.GT.AND P3, PT, R5.reuse, R15, PT ;  /* 0x0000000f0500720c */ /* 0x040fe40003f64270 */
[-C--:B------:R-:W-:Y:S02]  /*8160*/  ISETP.GT.AND P4, PT, R5, R16.reuse, PT ;  /* 0x000000100500720c */ /* 0x080fe40003f84270 */
[----:B------:R-:W-:Y:S01]  /*8170*/  ISETP.GT.AND P2, PT, R4, R16, PT ;  /* 0x000000100400720c */ /* 0x000fe20003f44270 */
[----:B------:R-:W-:Y:S01]  /*8180*/  HMMA.16816.F32 R216, R24, R30, R60 ;  /* 0x0000001e18d8723c */ /* 0x000fe2000000183c */
[----:B------:R-:W-:-:S02]  /*8190*/  FSEL R6, R8, -INF , !P4 ;  /* 0xff80000008067808 */ /* 0x000fc40006000000 */
[----:B------:R-:W-:Y:S01]  /*81a0*/  FSEL R7, R10, -INF , !P2 ;  /* 0xff8000000a077808 */ /* 0x000fe20005000000 */
[----:B------:R-:W-:Y:S01]  /*81b0*/  VIADD R10, R13, 0xffffffd0 ;  /* 0xffffffd00d0a7836 */ /* 0x000fe20000000000 */
[----:B------:R-:W-:Y:S01]  /*81c0*/  FSEL R31, R9, -INF , !P3 ;  /* 0xff800000091f7808 */ /* 0x000fe20005800000 */
[----:B------:R-:W-:Y:S01]  /*81d0*/  VIADD R9, R13, 0xffffffd1 ;  /* 0xffffffd10d097836 */ /* 0x000fe20000000000 */
[----:B------:R-:W-:Y:S02]  /*81e0*/  ISETP.GT.AND P4, PT, R5, R14, PT ;  /* 0x0000000e0500720c */ /* 0x000fe40003f84270 */
[----:B------:R-:W-:Y:S01]  /*81f0*/  ISETP.GT.AND P0, PT, R4, R11, PT ;  /* 0x0000000b0400720c */ /* 0x000fe20003f04270 */
[----:B------:R-:W-:Y:S01]  /*8200*/  HMMA.16816.F32 R236, R24, R22, R48 ;  /* 0x0000001618ec723c */ /* 0x000fe20000001830 */
[----:B------:R-:W-:Y:S01]  /*8210*/  FSEL R22, R40, -INF , !P4 ;  /* 0xff80000028167808 */ /* 0x000fe20006000000 */
[----:B------:R-:W-:Y:S01]  /*8220*/  VIADD R3, R13, 0xffffffd9 ;  /* 0xffffffd90d037836 */ /* 0x000fe20000000000 */
[----:B------:R-:W-:-:S05]  /*8230*/  ISETP.GT.AND P4, PT, R5, R10, PT ;  /* 0x0000000a0500720c */ /* 0x000fca0003f84270 */
[----:B------:R-:W-:Y:S01]  /*8240*/  HMMA.16816.F32 R232, R24, R28, R64 ;  /* 0x0000001c18e8723c */ /* 0x000fe20000001840 */
[----:B------:R-:W-:Y:S02]  /*8250*/  FSEL R29, R43, -INF , !P0 ;  /* 0xff8000002b1d7808 */ /* 0x000fe40004000000 */
[----:B------:R-:W-:Y:S02]  /*8260*/  ISETP.GT.AND P0, PT, R4, R9, PT ;  /* 0x000000090400720c */ /* 0x000fe40003f04270 */
[----:B------:R-:W-:Y:S01]  /*8270*/  FSEL R51, R44, -INF , !P4 ;  /* 0xff8000002c337808 */ /* 0x000fe20006000000 */
[----:B------:R-:W-:Y:S01]  /*8280*/  VIADD R0, R13, 0xffffffe1 ;  /* 0xffffffe10d007836 */ /* 0x000fe20000000000 */
[C---:B------:R-:W-:Y:S02]  /*8290*/  ISETP.GT.AND P2, PT, R4.reuse, R14, PT ;  /* 0x0000000e0400720c */ /* 0x040fe40003f44270 */
[----:B------:R-:W-:Y:S02]  /*82a0*/  FSEL R44, R47, -INF , !P0 ;  /* 0xff8000002f2c7808 */ /* 0x000fe40004000000 */
[----:B------:R-:W-:-:S02]  /*82b0*/  ISETP.GT.AND P0, PT, R4, R3, PT ;  /* 0x000000030400720c */ /* 0x000fc40003f04270 */
[----:B------:R-:W-:Y:S01]  /*82c0*/  ISETP.GT.AND P3, PT, R5, R11, PT ;  /* 0x0000000b0500720c */ /* 0x000fe20003f64270 */
[C---:B------:R-:W-:Y:S01]  /*82d0*/  HMMA.16816.F32 R196, R24.reuse, R20, R36 ;  /* 0x0000001418c4723c */ /* 0x040fe20000001824 */
[----:B------:R-:W-:Y:S01]  /*82e0*/  FSEL R28, R42, -INF , !P2 ;  /* 0xff8000002a1c7808 */ /* 0x000fe20005000000 */
[----:B------:R-:W-:Y:S01]  /*82f0*/  VIADD R8, R13, 0xffffffd8 ;  /* 0xffffffd80d087836 */ /* 0x000fe20000000000 */
[----:B------:R-:W-:Y:S01]  /*8300*/  FSEL R42, R111, -INF , !P0 ;  /* 0xff8000006f2a7808 */ /* 0x000fe20004000000 */
[----:B------:R-:W-:Y:S01]  /*8310*/  VIADD R20, R13, 0xfffffff1 ;  /* 0xfffffff10d147836 */ /* 0x000fe20000000000 */
[C---:B------:R-:W-:Y:S02]  /*8320*/  ISETP.GT.AND P0, PT, R4.reuse, R0, PT ;  /* 0x000000000400720c */ /* 0x040fe40003f04270 */
[----:B------:R-:W-:Y:S01]  /*8330*/  FSEL R37, R41, -INF , !P3 ;  /* 0xff80000029257808 */ /* 0x000fe20005800000 */
[----:B------:R-:W-:Y:S01]  /*8340*/  HMMA.16816.F32 R200, R24, R18, R52 ;  /* 0x0000001218c8723c */ /* 0x000fe20000001834 */
[----:B------:R-:W-:Y:S01]  /*8350*/  ISETP.GT.AND P3, PT, R5, R9, PT ;  /* 0x000000090500720c */ /* 0x000fe20003f64270 */
[C---:B------:R-:W-:Y:S01]  /*8360*/  VIADD R2, R13.reuse, 0xffffffe0 ;  /* 0xffffffe00d027836 */ /* 0x040fe20000000000 */
[----:B------:R-:W-:Y:S01]  /*8370*/  ISETP.GT.AND P2, PT, R4, R10, PT ;  /* 0x0000000a0400720c */ /* 0x000fe20003f44270 */
[----:B------:R-:W-:Y:S01]  /*8380*/  VIADD R18, R13, 0xffffffe8 ;  /* 0xffffffe80d127836 */ /* 0x000fe20000000000 */
[----:B------:R-:W-:Y:S01]  /*8390*/  FSEL R40, R183, -INF , !P0 ;  /* 0xff800000b7287808 */ /* 0x000fe20004000000 */
[----:B------:R-:W-:Y:S01]  /*83a0*/  VIADD R17, R13, 0xffffffe9 ;  /* 0xffffffe90d117836 */ /* 0x000fe20000000000 */
[----:B------:R-:W-:Y:S01]  /*83b0*/  ISETP.GT.AND P4, PT, R5, R8, PT ;  /* 0x000000080500720c */ /* 0x000fe20003f84270 */
[C---:B------:R-:W-:Y:S01]  /*83c0*/  VIADD R21, R13.reuse, 0xfffffff0 ;  /* 0xfffffff00d157836 */ /* 0x040fe20000000000 */
[----:B------:R-:W-:Y:S01]  /*83d0*/  BAR.SYNC.DEFER_BLOCKING 0x0 ;  /* 0x0000000000007b1d */ /* 0x000fe20000010000 */
[----:B------:R-:W-:Y:S01]  /*83e0*/  VIADD R19, R13, 0xfffffff8 ;  /* 0xfffffff80d137836 */ /* 0x000fe20000000000 */
[----:B------:R-:W-:Y:S01]  /*83f0*/  ISETP.GT.AND P0, PT, R5, R20, PT ;  /* 0x000000140500720c */ /* 0x000fe20003f04270 */
[----:B------:R-:W-:Y:S01]  /*8400*/  VIADD R13, R13, 0xfffffff9 ;  /* 0xfffffff90d0d7836 */ /* 0x000fe20000000000 */
[----:B------:R-:W-:-:S02]  /*8410*/  FSEL R50, R45, -INF , !P3 ;  /* 0xff8000002d327808 */ /* 0x000fc40005800000 */
[----:B------:R-:W-:Y:S02]  /*8420*/  ISETP.GT.AND P3, PT, R5, R3, PT ;  /* 0x000000030500720c */ /* 0x000fe40003f64270 */
[----:B------:R-:W-:Y:S02]  /*8430*/  FSEL R45, R46, -INF , !P2 ;  /* 0xff8000002e2d7808 */ /* 0x000fe40005000000 */
[----:B------:R-:W-:Y:S02]  /*8440*/  ISETP.GT.AND P2, PT, R4, R8, PT ;  /* 0x000000080400720c */ /* 0x000fe40003f44270 */
[----:B------:R-:W-:Y:S02]  /*8450*/  FSEL R49, R108, -INF , !P4 ;  /* 0xff8000006c317808 */ /* 0x000fe40006000000 */
[----:B------:R-:W-:Y:S02]  /*8460*/  FSEL R55, R189, -INF , !P0 ;  /* 0xff800000bd377808 */ /* 0x000fe40004000000 */
[----:B------:R-:W-:-:S02]  /*8470*/  ISETP.GT.AND P4, PT, R5, R2, PT ;  /* 0x000000020500720c */ /* 0x000fc40003f84270 */
[----:B------:R-:W-:Y:S02]  /*8480*/  ISETP.GT.AND P0, PT, R4, R13, PT ;  /* 0x0000000d0400720c */ /* 0x000fe40003f04270 */
[----:B------:R-:W-:Y:S01]  /*8490*/  FSEL R48, R109, -INF , !P3 ;  /* 0xff8000006d307808 */ /* 0x000fe20005800000 */
[C---:B------:R-:W-:Y:S01]  /*84a0*/  HMMA.16816.F32 R208, R24.reuse, R32, R208 ;  /* 0x0000002018d0723c */ /* 0x040fe200000018d0 */
[----:B------:R-:W-:Y:S02]  /*84b0*/  ISETP.GT.AND P3, PT, R5, R0, PT ;  /* 0x000000000500720c */ /* 0x000fe40003f64270 */
[----:B------:R-:W-:Y:S02]  /*84c0*/  FSEL R43, R110, -INF , !P2 ;  /* 0xff8000006e2b7808 */ /* 0x000fe40005000000 */
[----:B------:R-:W-:Y:S02]  /*84d0*/  ISETP.GT.AND P2, PT, R4, R2, PT ;  /* 0x000000020400720c */ /* 0x000fe40003f44270 */
[----:B------:R-:W-:Y:S01]  /*84e0*/  FSEL R47, R180, -INF , !P4 ;  /* 0xff800000b42f7808 */ /* 0x000fe20006000000 */
[----:B------:R-:W-:Y:S01]  /*84f0*/  HMMA.16816.F32 R204, R24, R34, R204 ;  /* 0x0000002218cc723c */ /* 0x000fe200000018cc */
[----:B------:R-:W-:-:S02]  /*8500*/  FSEL R25, R179, -INF , !P0 ;  /* 0xff800000b3197808 */ /* 0x000fc40004000000 */
[----:B------:R-:W-:Y:S02]  /*8510*/  ISETP.GT.AND P4, PT, R5, R18, PT ;  /* 0x000000120500720c */ /* 0x000fe40003f84270 */
[----:B------:R-:W-:Y:S02]  /*8520*/  ISETP.GE.AND P0, PT, R16, R228, PT ;  /* 0x000000e41000720c */ /* 0x000fe40003f06270 */
[----:B------:R-:W-:Y:S02]  /*8530*/  FSEL R46, R181, -INF , !P3 ;  /* 0xff800000b52e7808 */ /* 0x000fe40005800000 */
[C---:B------:R-:W-:Y:S02]  /*8540*/  ISETP.GT.AND P3, PT, R5.reuse, R17, PT ;  /* 0x000000110500720c */ /* 0x040fe40003f64270 */
[----:B------:R-:W-:Y:S02]  /*8550*/  FSEL R41, R182, -INF , !P2 ;  /* 0xff800000b6297808 */ /* 0x000fe40005000000 */
[----:B------:R-:W-:-:S02]  /*8560*/  ISETP.GT.AND P2, PT, R5, R21, PT ;  /* 0x000000150500720c */ /* 0x000fc40003f44270 */
[----:B------:R-:W-:Y:S02]  /*8570*/  FSEL R39, R192, -INF , !P4 ;  /* 0xff800000c0277808 */ /* 0x000fe40006000000 */
[----:B------:R-:W-:Y:S02]  /*8580*/  FSEL R30, R7, -INF , !P0 ;  /* 0xff800000071e7808 */ /* 0x000fe40004000000 */
[C---:B------:R-:W-:Y:S02]  /*8590*/  ISETP.GT.AND P4, PT, R4.reuse, R18, PT ;  /* 0x000000120400720c */ /* 0x040fe40003f84270 */
[----:B------:R-:W-:Y:S02]  /*85a0*/  ISETP.GE.AND P0, PT, R11, R226, PT ;  /* 0x000000e20b00720c */ /* 0x000fe40003f06270 */
[----:B------:R-:W-:Y:S02]  /*85b0*/  FSEL R38, R193, -INF , !P3 ;  /* 0xff800000c1267808 */ /* 0x000fe40005800000 */
[----:B------:R-:W-:-:S02]  /*85c0*/  ISETP.GT.AND P3, PT, R4, R17, PT ;  /* 0x000000110400720c */ /* 0x000fc40003f64270 */
[C---:B------:R-:W-:Y:S02]  /*85d0*/  ISETP.GT.AND P6, PT, R5.reuse, R19, PT ;  /* 0x000000130500720c */ /* 0x040fe40003fc4270 */
[----:B------:R-:W-:Y:S02]  /*85e0*/  ISETP.GT.AND P5, PT, R5, R13, PT ;  /* 0x0000000d0500720c */ /* 0x000fe40003fa4270 */
[----:B------:R-:W-:Y:S02]  /*85f0*/  FSEL R54, R188, -INF , !P2 ;  /* 0xff800000bc367808 */ /* 0x000fe40005000000 */
[----:B------:R-:W-:Y:S02]  /*8600*/  FSEL R5, R194, -INF , !P4 ;  /* 0xff800000c2057808 */ /* 0x000fe40006000000 */
[----:B------:R-:W-:Y:S02]  /*8610*/  ISETP.GT.AND P2, PT, R4, R19, PT ;  /* 0x000000130400720c */ /* 0x000fe40003f44270 */
[----:B------:R-:W-:-:S02]  /*8620*/  FSEL R35, R37, -INF , !P0 ;  /* 0xff80000025237808 */ /* 0x000fc40004000000 */
[C---:B------:R-:W-:Y:S02]  /*8630*/  ISETP.GT.AND P4, PT, R4.reuse, R21, PT ;  /* 0x000000150400720c */ /* 0x040fe40003f84270 */
[----:B------:R-:W-:Y:S02]  /*8640*/  ISETP.GE.AND P0, PT, R9, R228, PT ;  /* 0x000000e40900720c */ /* 0x000fe40003f06270 */
[----:B------:R-:W-:Y:S02]  /*8650*/  FSEL R23, R195, -INF , !P3 ;  /* 0xff800000c3177808 */ /* 0x000fe40005800000 */
[----:B------:R-:W-:Y:S02]  /*8660*/  ISETP.GT.AND P3, PT, R4, R20, PT ;  /* 0x000000140400720c */ /* 0x000fe40003f64270 */
[----:B------:R-:W-:Y:S02]  /*8670*/  FSEL R52, R178, -INF , !P2 ;  /* 0xff800000b2347808 */ /* 0x000fe40005000000 */
[----:B------:R-:W-:-:S02]  /*8680*/  FSEL R24, R190, -INF , !P4 ;  /* 0xff800000be187808 */ /* 0x000fc40006000000 */
[----:B------:R-:W-:Y:S02]  /*8690*/  FSEL R178, R44, -INF , !P0 ;  /* 0xff8000002cb27808 */ /* 0x000fe40004000000 */
[-C--:B------:R-:W-:Y:S02]  /*86a0*/  ISETP.GE.AND P4, PT, R16, R226.reuse, PT ;  /* 0x000000e21000720c */ /* 0x080fe40003f86270 */
[-C--:B------:R-:W-:Y:S02]  /*86b0*/  ISETP.GE.AND P0, PT, R2, R226.reuse, PT ;  /* 0x000000e20200720c */ /* 0x080fe40003f06270 */
[----:B------:R-:W-:Y:S02]  /*86c0*/  FSEL R26, R191, -INF , !P3 ;  /* 0xff800000bf1a7808 */ /* 0x000fe40005800000 */
[----:B------:R-:W-:Y:S02]  /*86d0*/  FSEL R27, R177, -INF , !P5 ;  /* 0xff800000b11b7808 */ /* 0x000fe40006800000 */
[----:B------:R-:W-:-:S02]  /*86e0*/  ISETP.GE.AND P3, PT, R15, R226, PT ;  /* 0x000000e20f00720c */ /* 0x000fc40003f66270 */
[----:B------:R-:W-:Y:S02]  /*86f0*/  ISETP.GE.AND P5, PT, R15, R228, PT ;  /* 0x000000e40f00720c */ /* 0x000fe40003fa6270 */
[----:B------:R-:W-:Y:S02]  /*8700*/  ISETP.GE.AND P2, PT, R14, R226, PT ;  /* 0x000000e20e00720c */ /* 0x000fe40003f46270 */
[----:B------:R-:W-:Y:S02]  /*8710*/  FSEL R32, R6, -INF , !P4 ;  /* 0xff80000006207808 */ /* 0x000fe40006000000 */
[----:B------:R-:W-:Y:S02]  /*8720*/  FSEL R224, R47, -INF , !P0 ;  /* 0xff8000002fe07808 */ /* 0x000fe40004000000 */
[-C--:B------:R-:W-:Y:S02]  /*8730*/  ISETP.GE.AND P4, PT, R14, R228.reuse, PT ;  /* 0x000000e40e00720c */ /* 0x080fe40003f86270 */
[----:B------:R-:W-:-:S02]  /*8740*/  ISETP.GE.AND P0, PT, R18, R228, PT ;  /* 0x000000e41200720c */ /* 0x000fc40003f06270 */
        /* <DEDUP_REMOVED lines=8> */
[----:B------:R-:W-:Y:S02]  /*87d0*/  ISETP.GE.AND P4, PT, R9, R226, PT ;  /* 0x000000e20900720c */ /* 0x000fe40003f86270 */
[----:B------:R-:W-:Y:S02]  /*87e0*/  FMNMX3.FTZ R5, R105, R32, R31, !PT ;  /* 0x0000002069057276 */ /* 0x000fe4000781001f */
[----:B------:R-:W-:Y:S02]  /*87f0*/  FSEL R37, R29, -INF , !P3 ;  /* 0xff8000001d257808 */ /* 0x000fe40005800000 */
[----:B------:R-:W-:-:S02]  /*8800*/  ISETP.GE.AND P3, PT, R8, R226, PT ;  /* 0x000000e20800720c */ /* 0x000fc40003f66270 */
[----:B------:R-:W-:Y:S02]  /*8810*/  FSEL R110, R51, -INF , !P5 ;  /* 0xff800000336e7808 */ /* 0x000fe40006800000 */
[----:B------:R-:W-:Y:S02]  /*8820*/  ISETP.GE.AND P5, PT, R8, R228, PT ;  /* 0x000000e40800720c */ /* 0x000fe40003fa6270 */
[----:B------:R-:W-:Y:S02]  /*8830*/  FSEL R111, R45, -INF , !P2 ;  /* 0xff8000002d6f7808 */ /* 0x000fe40005000000 */
[----:B------:R-:W-:Y:S02]  /*8840*/  ISETP.GE.AND P2, PT, R3, R226, PT ;  /* 0x000000e20300720c */ /* 0x000fe40003f46270 */
[----:B------:R-:W-:Y:S02]  /*8850*/  FSEL R109, R50, -INF , !P4 ;  /* 0xff800000326d7808 */ /* 0x000fe40006000000 */
[----:B------:R-:W-:-:S02]  /*8860*/  FMNMX3.FTZ R4, R102, R30, R33, !PT ;  /* 0x0000001e66047276 */ /* 0x000fc40007810021 */
[----:B------:R-:W-:Y:S02]  /*8870*/  FMNMX3.FTZ R5, R5, R34, R35, !PT ;  /* 0x0000002205057276 */ /* 0x000fe40007810023 */
[-C--:B------:R-:W-:Y:S02]  /*8880*/  ISETP.GE.AND P4, PT, R3, R228.reuse, PT ;  /* 0x000000e40300720c */ /* 0x080fe40003f86270 */
[----:B------:R-:W-:Y:S02]  /*8890*/  FSEL R53, R176, -INF , !P6 ;  /* 0xff800000b0357808 */ /* 0x000fe40007000000 */
[----:B------:R-:W-:Y:S02]  /*88a0*/  FSEL R107, R49, -INF , !P3 ;  /* 0xff800000316b7808 */ /* 0x000fe40005800000 */
[----:B------:R-:W-:Y:S02]  /*88b0*/  ISETP.GE.AND P3, PT, R2, R228, PT ;  /* 0x000000e40200720c */ /* 0x000fe40003f66270 */
[----:B------:R-:W-:-:S02]  /*88c0*/  FSEL R176, R43, -INF , !P5 ;  /* 0xff8000002bb07808 */ /* 0x000fc40006800000 */
[----:B------:R-:W-:Y:S02]  /*88d0*/  ISETP.GE.AND P5, PT, R0, R226, PT ;  /* 0x000000e20000720c */ /* 0x000fe40003fa6270 */
[----:B------:R-:W-:Y:S02]  /*88e0*/  FSEL R108, R48, -INF , !P2 ;  /* 0xff800000306c7808 */ /* 0x000fe40005000000 */
[----:B------:R-:W-:Y:S02]  /*88f0*/  FMNMX3.FTZ R4, R4, R36, R37, !PT ;  /* 0x0000002404047276 */ /* 0x000fe40007810025 */
[----:B------:R-:W-:Y:S02]  /*8900*/  FMNMX3.FTZ R5, R5, R110, R109, !PT ;  /* 0x0000006e05057276 */ /* 0x000fe4000781006d */
[----:B------:R-:W-:Y:S02]  /*8910*/  FSEL R177, R42, -INF , !P4 ;  /* 0xff8000002ab17808 */ /* 0x000fe40006000000 */
[----:B------:R-:W-:-:S02]  /*8920*/  ISETP.GE.AND P4, PT, R18, R226, PT ;  /* 0x000000e21200720c */ /* 0x000fc40003f86270 */
[----:B------:R-:W-:Y:S02]  /*8930*/  ISETP.GE.AND P2, PT, R0, R228, PT ;  /* 0x000000e40000720c */ /* 0x000fe40003f46270 */
[----:B------:R-:W-:Y:S01]  /*8940*/  FSEL R245, R41, -INF , !P3 ;  /* 0xff80000029f57808 */ /* 0x000fe20005800000 */
[----:B------:R-:W-:Y:S01]  /*8950*/  UIADD3 UR14, UPT, UPT, UR18, -0x2, URZ ;  /* 0xfffffffe120e7890 */ /* 0x000fe2000fffe0ff */
[----:B------:R-:W-:Y:S02]  /*8960*/  ISETP.GE.AND P3, PT, R17, R226, PT ;  /* 0x000000e21100720c */ /* 0x000fe40003f66270 */
[----:B------:R-:W-:Y:S02]  /*8970*/  FSEL R225, R46, -INF , !P5 ;  /* 0xff8000002ee17808 */ /* 0x000fe40006800000 */
[----:B------:R-:W-:Y:S02]  /*8980*/  FMNMX3.FTZ R4, R4, R111, R178, !PT ;  /* 0x0000006f04047276 */ /* 0x000fe400078100b2 */
[----:B------:R-:W-:-:S02]  /*8990*/  FMNMX3.FTZ R5, R5, R107, R108, !PT ;  /* 0x0000006b05057276 */ /* 0x000fc4000781006c */
[----:B------:R-:W-:Y:S02]  /*89a0*/  FSEL R231, R39, -INF , !P4 ;  /* 0xff80000027e77808 */ /* 0x000fe40006000000 */
[-C--:B------:R-:W-:Y:S02]  /*89b0*/  ISETP.GE.AND P5, PT, R17, R228.reuse, PT ;  /* 0x000000e41100720c */ /* 0x080fe40003fa6270 */
[----:B------:R-:W-:Y:S02]  /*89c0*/  FSEL R246, R40, -INF , !P2 ;  /* 0xff80000028f67808 */ /* 0x000fe40005000000 */
[C---:B------:R-:W-:Y:S01]  /*89d0*/  ISETP.GE.AND P4, PT, R21.reuse, R228, PT ;  /* 0x000000e41500720c */ /* 0x040fe20003f86270 */
[----:B------:R-:W-:Y:S01]  /*89e0*/  UISETP.GT.U32.AND UP1, UPT, UR14, UR16, UPT ;  /* 0x000000100e00728c */ /* 0x000fe2000bf24070 */
[-C--:B------:R-:W-:Y:S02]  /*89f0*/  ISETP.GE.AND P2, PT, R21, R226.reuse, PT ;  /* 0x000000e21500720c */ /* 0x080fe40003f46270 */
[----:B------:R-:W-:-:S02]  /*8a00*/  ISETP.GE.AND P0, PT, R20, R226, PT ;  /* 0x000000e21400720c */ /* 0x000fc40003f06270 */
[----:B------:R-:W-:Y:S02]  /*8a10*/  FSEL R244, R38, -INF , !P3 ;  /* 0xff80000026f47808 */ /* 0x000fe40005800000 */
[----:B------:R-:W-:Y:S02]  /*8a20*/  FMNMX3.FTZ R4, R4, R176, R177, !PT ;  /* 0x000000b004047276 */ /* 0x000fe400078100b1 */
[----:B------:R-:W-:Y:S02]  /*8a30*/  FMNMX3.FTZ R5, R5, R224, R225, !PT ;  /* 0x000000e005057276 */ /* 0x000fe400078100e1 */
[----:B------:R-:W-:Y:S02]  /*8a40*/  FSEL R248, R23, -INF , !P5 ;  /* 0xff80000017f87808 */ /* 0x000fe40006800000 */
[----:B------:R-:W-:Y:S02]  /*8a50*/  FSEL R243, R24, -INF , !P4 ;  /* 0xff80000018f37808 */ /* 0x000fe40006000000 */
[----:B------:R-:W-:-:S02]  /*8a60*/  ISETP.GE.AND P3, PT, R20, R228, PT ;  /* 0x000000e41400720c */ /* 0x000fc40003f66270 */
[-C--:B------:R-:W-:Y:S02]  /*8a70*/  ISETP.GE.AND P5, PT, R19, R226.reuse, PT ;  /* 0x000000e21300720c */ /* 0x080fe40003fa6270 */
[----:B------:R-:W-:Y:S02]  /*8a80*/  FSEL R251, R54, -INF , !P2 ;  /* 0xff80000036fb7808 */ /* 0x000fe40005000000 */
[----:B------:R-:W-:Y:S02]  /*8a90*/  ISETP.GE.AND P4, PT, R13, R226, PT ;  /* 0x000000e20d00720c */ /* 0x000fe40003f86270 */
[----:B------:R-:W-:Y:S02]  /*8aa0*/  FSEL R250, R55, -INF , !P0 ;  /* 0xff80000037fa7808 */ /* 0x000fe40004000000 */
[----:B------:R-:W-:Y:S02]  /*8ab0*/  FMNMX3.FTZ R4, R4, R245, R246, !PT ;  /* 0x000000f504047276 */ /* 0x000fe400078100f6 */
[----:B------:R-:W-:-:S02]  /*8ac0*/  FMNMX3.FTZ R5, R5, R231, R244, !PT ;  /* 0x000000e705057276 */ /* 0x000fc400078100f4 */
[-C--:B------:R-:W-:Y:S02]  /*8ad0*/  ISETP.GE.AND P2, PT, R19, R228.reuse, PT ;  /* 0x000000e41300720c */ /* 0x080fe40003f46270 */
[----:B------:R-:W-:Y:S02]  /*8ae0*/  ISETP.GE.AND P0, PT, R13, R228, PT ;  /* 0x000000e40d00720c */ /* 0x000fe40003f06270 */
[----:B------:R-:W-:Y:S02]  /*8af0*/  FSEL R185, R26, -INF , !P3 ;  /* 0xff8000001ab97808 */ /* 0x000fe40005800000 */
[----:B------:R-:W-:Y:S02]  /*8b00*/  FSEL R249, R53, -INF , !P5 ;  /* 0xff80000035f97808 */ /* 0x000fe40006800000 */
[----:B------:R-:W-:Y:S02]  /*8b10*/  FSEL R252, R27, -INF , !P4 ;  /* 0xff8000001bfc7808 */ /* 0x000fe40006000000 */
[----:B------:R-:W-:-:S02]  /*8b20*/  FMNMX3.FTZ R4, R4, R247, R248, !PT ;  /* 0x000000f704047276 */ /* 0x000fc400078100f8 */
[----:B------:R-:W-:Y:S02]  /*8b30*/  FMNMX3.FTZ R5, R5, R251, R250, !PT ;  /* 0x000000fb05057276 */ /* 0x000fe400078100fa */
[----:B------:R-:W-:Y:S02]  /*8b40*/  FSEL R241, R52, -INF , !P2 ;  /* 0xff80000034f17808 */ /* 0x000fe40005000000 */
[----:B------:R-:W-:Y:S02]  /*8b50*/  FSEL R242, R25, -INF , !P0 ;  /* 0xff80000019f27808 */ /* 0x000fe40004000000 */
[----:B------:R-:W-:Y:S02]  /*8b60*/  FMNMX3.FTZ R22, R4, R243, R185, !PT ;  /* 0x000000f304167276 */ /* 0x000fe400078100b9 */
[----:B------:R-:W-:Y:S01]  /*8b70*/  FMNMX3.FTZ R12, R5, R249, R252, !PT ;  /* 0x000000f9050c7276 */ /* 0x000fe200078100fc */
[----:B------:R-:W-:Y:S06]  /*8b80*/  BRA.U !UP1, `(.L_x_926) ;  /* 0x0000000109747547 */ /* 0x000fec000b800000 */
[----:B------:R-:W2:Y:S04]  /*8b90*/  LDL R67, [R1+0x64] ;  /* 0x0000640001437983 */ /* 0x000ea80000100800 */
[----:B------:R-:W3:Y:S01]  /*8ba0*/  LDL R240, [R1+0x60] ;  /* 0x0000600001f07983 */ /* 0x000ee20000100800 */
[----:B------:R-:W-:-:S04]  /*8bb0*/  UIADD3 UR4, UPT, UPT, UR18, -0x3, URZ ;  /* 0xfffffffd12047890 */ /* 0x000fc8000fffe0ff */
[----:B------:R-:W-:-:S04]  /*8bc0*/  UIMAD.WIDE.U32 UR20, UR4, UR10, URZ ;  /* 0x0000000a041472a5 */ /* 0x000fc8000f8e00ff */
[----:B------:R-:W-:Y:S02]  /*8bd0*/  USHF.L.U32 UR6, UR20, 0x6, URZ ;  /* 0x0000000614067899 */ /* 0x000fe400080006ff */
[----:B------:R-:W-:Y:S01]  /*8be0*/  UIMAD UR4, UR4, UR11, UR21 ;  /* 0x0000000b040472a4 */ /* 0x000fe2000f8e0215 */
[----:B------:R-:W-:Y:S01]  /*8bf0*/  IMAD.U32 R6, RZ, RZ, UR20 ;  /* 0x00000014ff067e24 */ /* 0x000fe2000f8e00ff */
[----:B------:R-:W-:Y:S01]  /*8c00*/  ULEA UR6, UP0, UR10, UR6, 0x5 ;  /* 0x000000060a067291 */ /* 0x000fe2000f8028ff */
[----:B------:R-:W-:Y:S01]  /*8c10*/  IMAD.U32 R7, RZ, RZ, UR20 ;  /* 0x00000014ff077e24 */ /* 0x000fe2000f8e00ff */
[----:B------:R-:W-:Y:S02]  /*8c20*/  USHF.L.U64.HI UR5, UR20, 0x6, UR4 ;  /* 0x0000000614057899 */ /* 0x000fe40008010204 */
[----:B------:R-:W-:Y:S02]  /*8c30*/  MOV R5, UR4 ;  /* 0x0000000400057c02 */ /* 0x000fe40008000f00 */
[----:B------:R-:W-:Y:S01]  /*8c40*/  ULEA.HI.X UR5, UR10, UR5, UR11, 0x5, UP0 ;  /* 0x000000050a057291 */ /* 0x000fe200080f2c0b */
[----:B------:R-:W-:-:S02]  /*8c50*/  IMAD.U32 R4, RZ, RZ, UR6 ;  /* 0x00000006ff047e24 */ /* 0x000fc4000f8e00ff */
[----:B------:R-:W-:-:S03]  /*8c60*/  IMAD.U32 R24, RZ, RZ, UR6 ;  /* 0x00000006ff187e24 */ /* 0x000fc6000f8e00ff */
[----:B------:R-:W-:Y:S02]  /*8c70*/  MOV R23, UR5 ;  /* 0x0000000500177c02 */ /* 0x000fe40008000f00 */
[-C--:B--2---:R-:W-:Y:S02]  /*8c80*/  LEA R6, P2, R6, R67.reuse, 0x7 ;  /* 0x0000004306067211 */ /* 0x084fe400078438ff */
[----:B------:R-:W-:Y:S02]  /*8c90*/  LEA R4, P0, R4, R67, 0x1 ;  /* 0x0000004304047211 */ /* 0x000fe400078008ff */
[-C--:B---3--:R-:W-:Y:S02]  /*8ca0*/  LEA.HI.X R7, R7, R240.reuse, R5, 0x7, P2 ;  /* 0x000000f007077211 */ /* 0x088fe400010f3c05 */
        /* <DEDUP_REMOVED lines=11> */
.L_x_926:
[----:B------:R-:W2:Y:S01]  /*8d60*/  LDL.LU R23, [R1+0x34] ;  /* 0x0000340001177983 */ /* 0x000ea20000300800 */
[----:B------:R-:W3:Y:S01]  /*8d70*/  S2R R28, SR_CTAID.X ;  /* 0x00000000001c7919 */ /* 0x000ee20000002500 */
[----:B-1----:R-:W-:Y:S02]  /*8d80*/  FMNMX3.FTZ R4, R22, R241, R242, !PT ;  /* 0x000000f116047276 */ /* 0x002fe400078100f2 */
[----:B------:R-:W-:Y:S01]  /*8d90*/  SHF.R.U32.HI R38, RZ, 0x5, R220 ;  /* 0x00000005ff267819 */ /* 0x000fe200000116dc */
[----:B------:R-:W4:Y:S01]  /*8da0*/  LDL.64 R182, [R1+0x40] ;  /* 0x0000400001b67983 */ /* 0x000f220000100a00 */
[----:B------:R-:W-:Y:S01]  /*8db0*/  USHF.L.U32 UR23, UR14, 0x1, URZ ;  /* 0x000000010e177899 */ /* 0x000fe200080006ff */
[----:B------:R-:W-:Y:S02]  /*8dc0*/  IMAD.U32 R5, RZ, RZ, UR29 ;  /* 0x0000001dff057e24 */ /* 0x000fe4000f8e00ff */
[----:B------:R-:W-:Y:S01]  /*8dd0*/  SHFL.BFLY PT, R7, R12, 0x2, 0x1f ;  /* 0x0c401f000c077f89 */ /* 0x000fe200000e0000 */
[----:B------:R-:W-:-:S02]  /*8de0*/  UIADD3 UR6, UPT, UPT, UR29, -0x4498517b, URZ ;  /* 0xbb67ae851d067890 */ /* 0x000fc4000fffe0ff */
[----:B------:R-:W-:Y:S01]  /*8df0*/  UIADD3 UR7, UPT, UPT, UR28, -0x61c88647, URZ ;  /* 0x9e3779b91c077890 */ /* 0x000fe2000fffe0ff */
[----:B------:R-:W5:Y:S01]  /*8e00*/  LDL.64 R54, [R1+0x58] ;  /* 0x0000580001367983 */ /* 0x000f620000100a00 */
[----:B------:R-:W-:Y:S02]  /*8e10*/  UIADD3 UR4, UPT, UPT, UR28, 0x3c6ef372, URZ ;  /* 0x3c6ef3721c047890 */ /* 0x000fe4000fffe0ff */
[----:B------:R-:W-:Y:S01]  /*8e20*/  UIADD3 UR21, UPT, UPT, UR29, 0x76cf5d0a, URZ ;  /* 0x76cf5d0a1d157890 */ /* 0x000fe2000fffe0ff */
[----:B------:R-:W2:Y:S01]  /*8e30*/  LDL.64 R26, [R1+0x50] ;  /* 0x00005000011a7983 */ /* 0x000ea20000100a00 */
[----:B------:R-:W-:Y:S02]  /*8e40*/  UIADD3 UR20, UPT, UPT, UR29, 0x32370b8f, URZ ;  /* 0x32370b8f1d147890 */ /* 0x000fe4000fffe0ff */
[----:B------:R-:W-:Y:S01]  /*8e50*/  UIADD3 UR19, UPT, UPT, UR29, -0x126145ec, URZ ;  /* 0xed9eba141d137890 */ /* 0x000fe2000fffe0ff */
[----:B------:R-:W1:Y:S01]  /*8e60*/  SHFL.BFLY PT, R22, R4, 0x2, 0x1f ;  /* 0x0c401f0004167f89 */ /* 0x000e6200000e0000 */
[----:B------:R-:W2:Y:S01]  /*8e70*/  LDCU UR22, c[0x0][0x45c] ;  /* 0x00008b80ff1677ac */ /* 0x000ea20008000800 */
[----:B------:R-:W-:Y:S01]  /*8e80*/  IMAD.MOV.U32 R42, RZ, RZ, R221 ;  /* 0x000000ffff2a7224 */ /* 0x000fe200078e00dd */
[----:B------:R-:W-:Y:S01]  /*8e90*/  UIADD3 UR15, UPT, UPT, UR29, -0x56f99767, URZ ;  /* 0xa90668991d0f7890 */ /* 0x000fe2000fffe0ff */
[----:B------:R-:W-:Y:S01]  /*8ea0*/  IMAD.MOV.U32 R52, RZ, RZ, R101 ;  /* 0x000000ffff347224 */ /* 0x000fe200078e0065 */
[----:B------:R-:W1:Y:S01]  /*8eb0*/  S2UR UR5, SR_CgaCtaId ;  /* 0x00000000000579c3 */ /* 0x000e620000008800 */
[----:B---3--:R-:W-:-:S02]  /*8ec0*/  IMAD R28, R28, 0x8, R38 ;  /* 0x000000081c1c7824 */ /* 0x008fc400078e0226 */
[----:B------:R-:W-:-:S05]  /*8ed0*/  IMAD.MOV.U32 R56, RZ, RZ, R223 ;  /* 0x000000ffff387224 */ /* 0x000fca00078e00df */
[----:B------:R-:W3:Y:S01]  /*8ee0*/  LDC R41, c[0x0][0x4f8] ;  /* 0x00013e00ff297b82 */ /* 0x000ee20000000800 */
[----:B------:R-:W-:-:S04]  /*8ef0*/  VIADD R28, R28, 0x4 ;  /* 0x000000041c1c7836 */ /* 0x000fc80000000000 */
[----:B------:R-:W-:Y:S01]  /*8f00*/  IMAD.WIDE.U32 R28, R28, -0x326172a9, RZ ;  /* 0xcd9e8d571c1c7825 */ /* 0x000fe200078e00ff */
[----:B-1----:R-:W-:Y:S02]  /*8f10*/  FMNMX.FTZ R38, R4, R22, !PT ;  /* 0x0000001604267209 */ /* 0x002fe40007810000 */
[----:B------:R-:W-:-:S03]  /*8f20*/  FMNMX.FTZ R12, R12, R7, !PT ;  /* 0x000000070c0c7209 */ /* 0x000fc60007810000 */
[----:B------:R-:W1:Y:S01]  /*8f30*/  SHFL.BFLY PT, R22, R38, 0x1, 0x1f ;  /* 0x0c201f0026167f89 */ /* 0x000e6200000e0000 */
[----:B------:R-:W-:Y:S01]  /*8f40*/  MOV R53, R106 ;  /* 0x0000006a00357202 */ /* 0x000fe20000000f00 */
[----:B------:R-:W-:Y:S01]  /*8f50*/  IMAD.MOV.U32 R43, RZ, RZ, R100 ;  /* 0x000000ffff2b7224 */ /* 0x000fe200078e0064 */
[----:B------:R-:W-:Y:S01]  /*8f60*/  UMOV UR26, 0x400 ;  /* 0x00000400001a7882 */ /* 0x000fe20000000000 */
[----:B-1----:R-:W-:Y:S01]  /*8f70*/  FMNMX.FTZ R223, R38, R22, !PT ;  /* 0x0000001626df7209 */ /* 0x002fe20007810000 */
[----:B------:R-:W-:Y:S01]  /*8f80*/  ULEA UR5, UR5, UR26, 0x18 ;  /* 0x0000001a05057291 */ /* 0x000fe2000f8ec0ff */
[----:B------:R-:W-:Y:S02]  /*8f90*/  IMAD.MOV.U32 R188, RZ, RZ, R43 ;  /* 0x000000ffffbc7224 */ /* 0x000fe400078e002b */
[----:B------:R-:W-:Y:S01]  /*8fa0*/  IMAD.MOV.U32 R189, RZ, RZ, R42 ;  /* 0x000000ffffbd7224 */ /* 0x000fe200078e002a */
[----:B----4-:R-:W-:-:S05]  /*8fb0*/  LOP3.LUT R5, R5, UR23, R183, 0x96, !PT ;  /* 0x0000001705057c12 */ /* 0x010fca000f8e96b7 */
[----:B------:R-:W-:Y:S01]  /*8fc0*/  IMAD.WIDE.U32 R24, R5, -0x326172a9, RZ ;  /* 0xcd9e8d5705187825 */ /* 0x000fe200078e00ff */
[----:B-----5:R-:W-:-:S04]  /*8fd0*/  LOP3.LUT R6, R182, UR6, R55, 0x96, !PT ;  /* 0x00000006b6067c12 */ /* 0x020fc8000f8e9637 */
[----:B------:R-:W-:Y:S01]  /*8fe0*/  LOP3.LUT R5, R28, UR7, R25, 0x96, !PT ;  /* 0x000000071c057c12 */ /* 0x000fe2000f8e9619 */
[----:B------:R-:W-:-:S04]  /*8ff0*/  IMAD.WIDE.U32 R58, R6, -0x326172a9, RZ ;  /* 0xcd9e8d57063a7825 */ /* 0x000fc800078e00ff */
[----:B------:R-:W-:Y:S01]  /*9000*/  IMAD.WIDE.U32 R4, R5, -0x2daee0ad, RZ ;  /* 0xd2511f5305047825 */ /* 0x000fe200078e00ff */
[----:B------:R-:W-:-:S04]  /*9010*/  LOP3.LUT R6, R24, UR4, R59, 0x96, !PT ;  /* 0x0000000418067c12 */ /* 0x000fc8000f8e963b */
[----:B------:R-:W-:Y:S01]  /*9020*/  LOP3.LUT R5, R54, UR21, R5, 0x96, !PT ;  /* 0x0000001536057c12 */ /* 0x000fe2000f8e9605 */
[----:B------:R-:W-:-:S04]  /*9030*/  IMAD.WIDE.U32 R6, R6, -0x2daee0ad, RZ ;  /* 0xd2511f5306067825 */ /* 0x000fc800078e00ff */
[----:B--2---:R-:W-:Y:S01]  /*9040*/  IMAD.MOV.U32 R48, RZ, RZ, R26 ;  /* 0x000000ffff307224 */ /* 0x004fe200078e001a */
[----:B------:R-:W-:Y:S01]  /*9050*/  LOP3.LUT R4, R4, UR20, R7, 0x96, !PT ;  /* 0x0000001404047c12 */ /* 0x000fe2000f8e9607 */
[----:B------:R-:W-:Y:S02]  /*9060*/  IMAD.MOV.U32 R49, RZ, RZ, R27 ;  /* 0x000000ffff317224 */ /* 0x000fe400078e001b */
[----:B------:R-:W-:Y:S02]  /*9070*/  IMAD.MOV.U32 R44, RZ, RZ, R23 ;  /* 0x000000ffff2c7224 */ /* 0x000fe400078e0017 */
[----:B------:R-:W-:Y:S01]  /*9080*/  IMAD.WIDE.U32 R26, R5, -0x326172a9, RZ ;  /* 0xcd9e8d57051a7825 */ /* 0x000fe200078e00ff */
[----:B------:R-:W1:Y:S03]  /*9090*/  SHFL.BFLY PT, R23, R12, 0x1, 0x1f ;  /* 0x0c201f000c177f89 */ /* 0x000e6600000e0000 */
[----:B------:R-:W-:Y:S01]  /*90a0*/  IMAD.WIDE.U32 R28, R4, -0x326172a9, RZ ;  /* 0xcd9e8d57041c7825 */ /* 0x000fe200078e00ff */
[----:B------:R-:W-:-:S04]  /*90b0*/  LOP3.LUT R4, R58, UR13, R27, 0x96, !PT ;  /* 0x0000000d3a047c12 */ /* 0x000fc8000f8e961b */
[----:B------:R-:W-:Y:S01]  /*90c0*/  LOP3.LUT R7, R26, UR12, R29, 0x96, !PT ;  /* 0x0000000c1a077c12 */ /* 0x000fe2000f8e961d */
[----:B------:R-:W-:-:S04]  /*90d0*/  IMAD.WIDE.U32 R4, R4, -0x2daee0ad, RZ ;  /* 0xd2511f5304047825 */ /* 0x000fc800078e00ff */
[----:B------:R-:W-:Y:S01]  /*90e0*/  IMAD.WIDE.U32 R50, R7, -0x2daee0ad, RZ ;  /* 0xd2511f5307327825 */ /* 0x000fe200078e00ff */
[----:B------:R-:W-:-:S03]  /*90f0*/  LOP3.LUT R7, R6, UR19, R5, 0x96, !PT ;  /* 0x0000001306077c12 */ /* 0x000fc6000f8e9605 */
[----:B------:R-:W-:-:S05]  /*9100*/  VIADD R6, R222, 0x8 ;  /* 0x00000008de067836 */ /* 0x000fca0000000000 */
[----:B------:R-:W-:Y:S02]  /*9110*/  ISETP.GT.AND P2, PT, R6, R14, PT ;  /* 0x0000000e0600720c */ /* 0x000fe40003f44270 */
[----:B-1----:R-:W-:Y:S02]  /*9120*/  FMNMX.FTZ R221, R12, R23, !PT ;  /* 0x000000170cdd7209 */ /* 0x002fe40007810000 */
[----:B------:R-:W-:Y:S02]  /*9130*/  FSEL R47, R218, -INF , !P2 ;  /* 0xff800000da2f7808 */ /* 0x000fe40005000000 */
[C---:B------:R-:W-:Y:S02]  /*9140*/  ISETP.GT.AND P2, PT, R6.reuse, R2, PT ;  /* 0x000000020600720c */ /* 0x040fe40003f44270 */
[----:B------:R-:W-:Y:S02]  /*9150*/  ISETP.GT.AND P0, PT, R6, R11, PT ;  /* 0x0000000b0600720c */ /* 0x000fe40003f04270 */
[----:B------:R-:W-:Y:S01]  /*9160*/  LOP3.LUT R5, R4, UR15, R51, 0x96, !PT ;  /* 0x0000000f04057c12 */ /* 0x000fe2000f8e9633 */
[----:B------:R-:W-:Y:S01]  /*9170*/  FMUL.FTZ R4, R221, UR22 ;  /* 0x00000016dd047c20 */ /* 0x000fe20008410000 */
[----:B------:R-:W-:-:S02]  /*9180*/  FSEL R101, R198, -INF , !P2 ;  /* 0xff800000c6657808 */ /* 0x000fc40005000000 */
[----:B------:R-:W-:Y:S02]  /*9190*/  FSETP.NEU.FTZ.AND P2, PT, R221, -INF , PT ;  /* 0xff800000dd00780b */ /* 0x000fe40003f5d000 */
[----:B------:R-:W-:Y:S02]  /*91a0*/  FSEL R64, R219, -INF , !P0 ;  /* 0xff800000db407808 */ /* 0x000fe40004000000 */
[C---:B------:R-:W-:Y:S02]  /*91b0*/  ISETP.GT.AND P4, PT, R6.reuse, R16, PT ;  /* 0x000000100600720c */ /* 0x040fe40003f84270 */
[C---:B------:R-:W-:Y:S02]  /*91c0*/  ISETP.GT.AND P3, PT, R6.reuse, R15, PT ;  /* 0x0000000f0600720c */ /* 0x040fe40003f64270 */
[----:B------:R-:W-:Y:S01]  /*91d0*/  ISETP.GT.AND P0, PT, R6, R0, PT ;  /* 0x000000000600720c */ /* 0x000fe20003f04270 */
[----:B------:R-:W-:Y:S01]  /*91e0*/  IMAD.WIDE.U32 R26, R7, -0x326172a9, RZ ;  /* 0xcd9e8d57071a7825 */ /* 0x000fe200078e00ff */
[----:B------:R-:W-:-:S03]  /*91f0*/  FSEL R22, R4, RZ, P2 ;  /* 0x000000ff04167208 */ /* 0x000fc60001000000 */
[----:B------:R-:W-:Y:S01]  /*9200*/  FMUL.FTZ R12, R223, UR22 ;  /* 0x00000016df0c7c20 */ /* 0x000fe20008410000 */
[----:B------:R-:W-:Y:S01]  /*9210*/  FSEL R45, R234, -INF , !P4 ;  /* 0xff800000ea2d7808 */ /* 0x000fe20006000000 */
[----:B------:R-:W-:Y:S01]  /*9220*/  IMAD.WIDE.U32 R4, R5, -0x326172a9, RZ ;  /* 0xcd9e8d5705047825 */ /* 0x000fe200078e00ff */
[----:B------:R-:W-:Y:S02]  /*9230*/  FSEL R46, R235, -INF , !P3 ;  /* 0xff800000eb2e7808 */ /* 0x000fe40005800000 */
[----:B------:R-:W-:Y:S02]  /*9240*/  FSEL R106, R199, -INF , !P0 ;  /* 0xff800000c76a7808 */ /* 0x000fe40004000000 */
[C---:B------:R-:W-:Y:S02]  /*9250*/  ISETP.GT.AND P6, PT, R6.reuse, R10, PT ;  /* 0x0000000a0600720c */ /* 0x040fe40003fc4270 */
[C---:B------:R-:W-:Y:S02]  /*9260*/  ISETP.GT.AND P5, PT, R6.reuse, R9, PT ;  /* 0x000000090600720c */ /* 0x040fe40003fa4270 */
[----:B------:R-:W-:-:S02]  /*9270*/  ISETP.GT.AND P4, PT, R6, R8, PT ;  /* 0x000000080600720c */ /* 0x000fc40003f84270 */
[----:B------:R-:W-:Y:S02]  /*9280*/  ISETP.GT.AND P3, PT, R6, R3, PT ;  /* 0x000000030600720c */ /* 0x000fe40003f64270 */
[----:B------:R-:W-:Y:S02]  /*9290*/  FSETP.NEU.FTZ.AND P0, PT, R223, -INF , PT ;  /* 0xff800000df00780b */ /* 0x000fe40003f1d000 */
[----:B------:R-:W-:Y:S02]  /*92a0*/  LOP3.LUT R5, R26, UR8, R5, 0x96, !PT ;  /* 0x000000081a057c12 */ /* 0x000fe4000f8e9605 */
[----:B------:R-:W-:Y:S02]  /*92b0*/  FSEL R66, R214, -INF , !P6 ;  /* 0xff800000d6427808 */ /* 0x000fe40007000000 */
[----:B------:R-:W-:Y:S02]  /*92c0*/  FSEL R67, R215, -INF , !P5 ;  /* 0xff800000d7437808 */ /* 0x000fe40006800000 */
[----:B------:R-:W-:-:S02]  /*92d0*/  FSEL R65, R202, -INF , !P4 ;  /* 0xff800000ca417808 */ /* 0x000fc40006000000 */
[----:B------:R-:W-:Y:S02]  /*92e0*/  FSEL R100, R203, -INF , !P3 ;  /* 0xff800000cb647808 */ /* 0x000fe40005800000 */
[----:B------:R-:W-:Y:S02]  /*92f0*/  FSEL R39, R221, RZ, P2 ;  /* 0x000000ffdd277208 */ /* 0x000fe40001000000 */
[----:B------:R-:W-:Y:S02]  /*9300*/  FSEL R40, R223, RZ, P0 ;  /* 0x000000ffdf287208 */ /* 0x000fe40000000000 */
[----:B------:R-:W-:Y:S02]  /*9310*/  FSEL R23, R12, RZ, P0 ;  /* 0x000000ff0c177208 */ /* 0x000fe40000000000 */
[C---:B------:R-:W-:Y:S02]  /*9320*/  ISETP.GT.AND P6, PT, R6.reuse, R18, PT ;  /* 0x000000120600720c */ /* 0x040fe40003fc4270 */
[----:B------:R-:W-:-:S02]  /*9330*/  ISETP.GT.AND P5, PT, R6, R17, PT ;  /* 0x000000110600720c */ /* 0x000fc40003fa4270 */
[C---:B------:R-:W-:Y:S02]  /*9340*/  ISETP.GT.AND P4, PT, R6.reuse, R21, PT ;  /* 0x000000150600720c */ /* 0x040fe40003f84270 */
[C---:B------:R-:W-:Y:S02]  /*9350*/  ISETP.GT.AND P3, PT, R6.reuse, R20, PT ;  /* 0x000000140600720c */ /* 0x040fe40003f64270 */
[C---:B------:R-:W-:Y:S02]  /*9360*/  ISETP.GT.AND P2, PT, R6.reuse, R19, PT ;  /* 0x000000130600720c */ /* 0x040fe40003f44270 */
[----:B------:R-:W-:Y:S01]  /*9370*/  ISETP.GT.AND P0, PT, R6, R13, PT ;  /* 0x0000000d0600720c */ /* 0x000fe20003f04270 */
[----:B------:R-:W-:Y:S01]  /*9380*/  IMAD.MOV.U32 R6, RZ, RZ, R4 ;  /* 0x000000ffff067224 */ /* 0x000fe200078e0004 */
[----:B------:R-:W-:Y:S02]  /*9390*/  LOP3.LUT R179, R28, UR9, R27, 0x96, !PT ;  /* 0x000000091cb37c12 */ /* 0x000fe4000f8e961b */
[----:B------:R-:W-:-:S02]  /*93a0*/  PRMT R27, R4, 0x7771, RZ ;  /* 0x00007771041b7816 */ /* 0x000fc400000000ff */
[C---:B------:R-:W-:Y:S02]  /*93b0*/  PRMT R26, R4.reuse, 0x7773, RZ ;  /* 0x00007773041a7816 */ /* 0x040fe400000000ff */
[----:B------:R-:W-:Y:S02]  /*93c0*/  PRMT R12, R4, 0x7772, RZ ;  /* 0x00007772040c7816 */ /* 0x000fe400000000ff */
[C---:B------:R-:W-:Y:S02]  /*93d0*/  LOP3.LUT R4, R5.reuse, 0xffff, RZ, 0xc0, !PT ;  /* 0x0000ffff05047812 */ /* 0x040fe400078ec0ff */
[----:B------:R-:W-:Y:S02]  /*93e0*/  LOP3.LUT R29, R56, R184, RZ, 0x3c, !PT ;  /* 0x000000b8381d7212 */ /* 0x000fe400078e3cff */
[----:B------:R-:W-:Y:S02]  /*93f0*/  LOP3.LUT R6, R6, 0xff, RZ, 0xc0, !PT ;  /* 0x000000ff06067812 */ /* 0x000fe400078ec0ff */
[----:B------:R-:W-:-:S02]  /*9400*/  LOP3.LUT R7, R5, 0xff, RZ, 0xc0, !PT ;  /* 0x000000ff05077812 */ /* 0x000fc400078ec0ff */
[----:B------:R-:W-:Y:S02]  /*9410*/  SHF.R.U32.HI R4, RZ, 0x8, R4 ;  /* 0x00000008ff047819 */ /* 0x000fe40000011604 */
[----:B------:R-:W-:Y:S02]  /*9420*/  LOP3.LUT R53, R29, 0x120, R53, 0xf8, !PT ;  /* 0x000001201d357812 */ /* 0x000fe400078ef835 */
[----:B------:R-:W-:Y:S01]  /*9430*/  PRMT R29, R6, 0x5410, R27 ;  /* 0x00005410061d7816 */ /* 0x000fe2000000001b */
[----:B------:R-:W-:Y:S01]  /*9440*/  FFMA.FTZ R6, R32, UR22, -R22 ;  /* 0x0000001620067c23 */ /* 0x000fe20008010816 */
[----:B------:R-:W-:Y:S01]  /*9450*/  PRMT R28, R7, 0x5410, R4 ;  /* 0x00005410071c7816 */ /* 0x000fe20000000004 */
[----:B------:R-:W-:Y:S01]  /*9460*/  FFMA.FTZ R4, R31, UR22, -R22 ;  /* 0x000000161f047c23 */ /* 0x000fe20008010816 */
[----:B------:R-:W-:Y:S01]  /*9470*/  PRMT R38, R12, 0x5410, R26 ;  /* 0x000054100c267816 */ /* 0x000fe2000000001a */
[----:B------:R1:W-:Y:S01]  /*9480*/  MUFU.EX2 R215, R6 ;  /* 0x0000000600d77308 */ /* 0x0003e20000000800 */
[----:B------:R-:W-:-:S02]  /*9490*/  PRMT R12, R5, 0x7632, R12 ;  /* 0x00007632050c7816 */ /* 0x000fc4000000000c */
[----:B------:R-:W-:Y:S01]  /*94a0*/  LEA R198, R53, UR5, 0x1 ;  /* 0x0000000535c67c11 */ /* 0x000fe2000f8e08ff */
[----:B------:R2:W4:Y:S01]  /*94b0*/  MUFU.EX2 R214, R4 ;  /* 0x0000000400d67308 */ /* 0x0005220000000800 */
[----:B---3--:R-:W-:Y:S02]  /*94c0*/  LOP3.LUT R27, R41, 0xff, RZ, 0xc0, !PT ;  /* 0x000000ff291b7812 */ /* 0x008fe400078ec0ff */
[----:B------:R-:W-:Y:S01]  /*94d0*/  SHF.R.U32.HI R7, RZ, 0x18, R5 ;  /* 0x00000018ff077819 */ /* 0x000fe20000011605 */
[----:B------:R-:W-:Y:S01]  /*94e0*/  IMAD.MOV.U32 R180, RZ, RZ, R44 ;  /* 0x000000ffffb47224 */ /* 0x000fe200078e002c */
[----:B------:R-:W-:Y:S01]  /*94f0*/  LOP3.LUT R5, R12, 0xff, RZ, 0xc0, !PT ;  /* 0x000000ff0c057812 */ /* 0x000fe200078ec0ff */
[----:B------:R-:W-:Y:S01]  /*9500*/  IMAD R12, R27, 0x10000, R27 ;  /* 0x000100001b0c7824 */ /* 0x000fe200078e021b */
[----:B------:R-:W-:Y:S01]  /*9510*/  IADD3 R26, PT, PT, R198, 0x9000, RZ ;  /* 0x00009000c61a7810 */ /* 0x000fe20007ffe0ff */
[----:B------:R-:W-:Y:S01]  /*9520*/  STL [R1+0x4], R53 ;  /* 0x0000043501007387 */ /* 0x000fe20000100800 */
[----:B-1----:R-:W-:Y:S01]  /*9530*/  FFMA.FTZ R6, R30, UR22, -R23 ;  /* 0x000000161e067c23 */ /* 0x002fe20008010817 */
[----:B------:R-:W-:-:S02]  /*9540*/  IMAD.MOV.U32 R234, RZ, RZ, R54 ;  /* 0x000000ffffea7224 */ /* 0x000fc400078e0036 */
[----:B------:R-:W-:Y:S01]  /*9550*/  LDSM.16.MT88.4 R60, [R198+0x9000] ;  /* 0x00900000c63c783b */ /* 0x000fe20000004200 */
[----:B--2---:R-:W-:Y:S01]  /*9560*/  FFMA.FTZ R4, R33, UR22, -R23 ;  /* 0x0000001621047c23 */ /* 0x004fe20008010817 */
[----:B------:R1:W-:Y:S01]  /*9570*/  MUFU.EX2 R32, R6 ;  /* 0x0000000600207308 */ /* 0x0003e20000000800 */
[----:B------:R-:W-:Y:S01]  /*9580*/  PRMT R27, R5, 0x5410, R7 ;  /* 0x00005410051b7816 */ /* 0x000fe20000000007 */
[----:B------:R-:W-:Y:S02]  /*9590*/  FFMA.FTZ R5, R35, UR22, -R22 ;  /* 0x0000001623057c23 */ /* 0x000fe40008010816 */
[----:B------:R2:W3:Y:S01]  /*95a0*/  MUFU.EX2 R184, R4 ;  /* 0x0000000400b87308 */ /* 0x0004e20000000800 */
[----:B------:R-:W-:Y:S02]  /*95b0*/  VIADD R44, R198, 0x9020 ;  /* 0x00009020c62c7836 */ /* 0x000fe40000000000 */
[----:B------:R-:W-:Y:S02]  /*95c0*/  @P1 VIADD R44, R26, 0xffffffe0 ;  /* 0xffffffe01a2c1836 */ /* 0x000fe40000000000 */
[----:B------:R-:W-:-:S02]  /*95d0*/  FADD.FTZ R26, R105, -R39 ;  /* 0x80000027691a7221 */ /* 0x000fc40000010000 */
[----:B------:R4:W-:Y:S01]  /*95e0*/  MUFU.EX2 R105, R5 ;  /* 0x0000000500697308 */ /* 0x0009e20000000800 */
[----:B-1----:R-:W-:Y:S01]  /*95f0*/  FFMA.FTZ R6, R34, UR22, -R22 ;  /* 0x0000001622067c23 */ /* 0x002fe20008010816 */
[----:B------:R-:W-:-:S03]  /*9600*/  FFMA.FTZ R7, R36, UR22, -R23 ;  /* 0x0000001624077c23 */ /* 0x000fc60008010817 */
[----:B------:R1:W5:Y:S01]  /*9610*/  MUFU.EX2 R199, R6 ;  /* 0x0000000600c77308 */ /* 0x0003620000000800 */
[--C-:B--2---:R-:W-:Y:S02]  /*9620*/  HSET2.LE.AND R4, R28, R12.reuse, PT ;  /* 0x0000000c1c047233 */ /* 0x104fe40003803000 */
[----:B----4-:R-:W-:Y:S01]  /*9630*/  F2FP.F16.F32.PACK_AB R5, R214, R215 ;  /* 0x000000d7d605723e */ /* 0x010fe200000000ff */
[----:B------:R2:W-:Y:S03]  /*9640*/  MUFU.EX2 R35, R7 ;  /* 0x0000000700237308 */ /* 0x0005e60000000800 */
[----:B------:R-:W-:Y:S01]  /*9650*/  LOP3.LUT R4, R5, R4, RZ, 0xc0, !PT ;  /* 0x0000000405047212 */ /* 0x000fe200078ec0ff */
[----:B-1----:R-:W-:Y:S01]  /*9660*/  FFMA.FTZ R6, R37, UR22, -R23 ;  /* 0x0000001625067c23 */ /* 0x002fe20008010817 */
[----:B------:R-:W-:-:S03]  /*9670*/  HSET2.LE.AND R5, R27, R12, PT ;  /* 0x0000000c1b057233 */ /* 0x000fc60003803000 */
[----:B------:R3:W1:Y:S01]  /*9680*/  MUFU.EX2 R30, R6 ;  /* 0x00000006001e7308 */ /* 0x0006620000000800 */
[----:B--2---:R-:W-:Y:S01]  /*9690*/  FMUL.FTZ R7, R26, UR22 ;  /* 0x000000161a077c20 */ /* 0x004fe20008410000 */
[----:B------:R-:W-:Y:S01]  /*96a0*/  LOP3.LUT R26, R38, 0xff00ff, RZ, 0xc0, !PT ;  /* 0x00ff00ff261a7812 */ /* 0x000fe200078ec0ff */
[----:B------:R-:W-:Y:S01]  /*96b0*/  FADD.FTZ R28, R102, -R40 ;  /* 0x80000028661c7221 */ /* 0x000fe20000010000 */
[----:B------:R-:W-:Y:S01]  /*96c0*/  FSEL R34, R239, -INF , !P5 ;  /* 0xff800000ef227808 */ /* 0x000fe20006800000 */
[----:B------:R5:W2:Y:S01]  /*96d0*/  MUFU.EX2 R57, R7 ;  /* 0x0000000700397308 */ /* 0x000aa20000000800 */
[----:B------:R-:W4:Y:S01]  /*96e0*/  LDSM.16.MT88.4 R36, [R44+0x1000] ;  /* 0x001000002c24783b */ /* 0x000f220000004200 */
[----:B---3--:R-:W-:Y:S02]  /*96f0*/  F2FP.F16.F32.PACK_AB R6, R184, R32 ;  /* 0x00000020b806723e */ /* 0x008fe400000000ff */
[----:B------:R-:W-:Y:S01]  /*9700*/  FSEL R33, R238, -INF , !P6 ;  /* 0xff800000ee217808 */ /* 0x000fe20007000000 */
[----:B------:R-:W-:Y:S01]  /*9710*/  IMAD.MOV.U32 R235, RZ, RZ, R55 ;  /* 0x000000ffffeb7224 */ /* 0x000fe200078e0037 */
[----:B------:R-:W-:Y:S01]  /*9720*/  LOP3.LUT R5, R6, R5, RZ, 0xc0, !PT ;  /* 0x0000000506057212 */ /* 0x000fe200078ec0ff */
[----:B------:R-:W-:Y:S01]  /*9730*/  IMAD.MOV.U32 R102, RZ, RZ, R52 ;  /* 0x000000ffff667224 */ /* 0x000fe200078e0034 */
[--C-:B------:R-:W-:Y:S01]  /*9740*/  HSET2.LE.AND R6, R29, R12.reuse, PT ;  /* 0x0000000c1d067233 */ /* 0x100fe20003803000 */
[----:B------:R-:W-:Y:S01]  /*9750*/  IMAD.MOV.U32 R202, RZ, RZ, R50 ;  /* 0x000000ffffca7224 */ /* 0x000fe200078e0032 */
[----:B-----5:R-:W-:Y:S01]  /*9760*/  F2FP.F16.F32.PACK_AB R7, R105, R199 ;  /* 0x000000c76907723e */ /* 0x020fe200000000ff */
[----:B------:R-:W-:Y:S01]  /*9770*/  IMAD.MOV.U32 R239, RZ, RZ, R32 ;  /* 0x000000ffffef7224 */ /* 0x000fe200078e0020 */
[----:B------:R-:W-:Y:S01]  /*9780*/  FSEL R32, R210, -INF , !P4 ;  /* 0xff800000d2207808 */ /* 0x000fe20006000000 */
[----:B------:R-:W-:Y:S01]  /*9790*/  FMUL.FTZ R27, R28, UR22 ;  /* 0x000000161c1b7c20 */ /* 0x000fe20008410000 */
[----:B------:R-:W-:Y:S01]  /*97a0*/  LOP3.LUT R6, R7, R6, RZ, 0xc0, !PT ;  /* 0x0000000607067212 */ /* 0x000fe200078ec0ff */
[----:B------:R-:W-:Y:S01]  /*97b0*/  IMAD.MOV.U32 R203, RZ, RZ, R51 ;  /* 0x000000ffffcb7224 */ /* 0x000fe200078e0033 */
[----:B------:R-:W-:Y:S01]  /*97c0*/  HSET2.LE.AND R7, R26, R12, PT ;  /* 0x0000000c1a077233 */ /* 0x000fe20003803000 */
[----:B------:R-:W-:Y:S01]  /*97d0*/  IMAD.MOV.U32 R181, RZ, RZ, R49 ;  /* 0x000000ffffb57224 */ /* 0x000fe200078e0031 */
[----:B------:R-:W-:Y:S01]  /*97e0*/  ISETP.GT.AND P6, PT, R222, R16, PT ;  /* 0x00000010de00720c */ /* 0x000fe20003fc4270 */
[----:B------:R-:W-:Y:S01]  /*97f0*/  LDSM.16.MT88.4 R40, [R198+0xa000] ;  /* 0x00a00000c628783b */ /* 0x000fe20000004200 */
[----:B------:R-:W-:-:S02]  /*9800*/  ISETP.GE.AND P5, PT, R16, R227, PT ;  /* 0x000000e31000720c */ /* 0x000fc40003fa6270 */
[----:B------:R-:W-:Y:S01]  /*9810*/  ISETP.GE.AND P4, PT, R16, R229, PT ;  /* 0x000000e51000720c */ /* 0x000fe20003f86270 */
[----:B-1----:R-:W-:Y:S01]  /*9820*/  IMAD.MOV.U32 R16, RZ, RZ, R30 ;  /* 0x000000ffff107224 */ /* 0x002fe200078e001e */
[----:B------:R-:W-:Y:S01]  /*9830*/  F2FP.F16.F32.PACK_AB R26, R30, R35 ;  /* 0x000000231e1a723e */ /* 0x000fe200000000ff */
[----:B------:R-:W-:Y:S01]  /*9840*/  IMAD.MOV.U32 R238, RZ, RZ, R180 ;  /* 0x000000ffffee7224 */ /* 0x000fe200078e00b4 */
[----:B------:R-:W1:Y:S01]  /*9850*/  LDSM.16.MT88.4 R28, [R44+0x2000] ;  /* 0x002000002c1c783b */ /* 0x000e620000004200 */
[----:B------:R-:W-:-:S03]  /*9860*/  IMAD.MOV.U32 R180, RZ, RZ, R48 ;  /* 0x000000ffffb47224 */ /* 0x000fc600078e0030 */
[----:B------:R-:W3:Y:S04]  /*9870*/  LDSM.16.MT88.4 R52, [R44] ;  /* 0x000000002c34783b */ /* 0x000ee80000004200 */
[----:B------:R-:W5:Y:S01]  /*9880*/  LDSM.16.MT88.4 R48, [R198+0xb000] ;  /* 0x00b00000c630783b */ /* 0x000f620000004200 */
[----:B------:R-:W4:Y:S01]  /*9890*/  MUFU.EX2 R56, R27 ;  /* 0x0000001b00387308 */ /* 0x000f220000000800 */
[----:B------:R-:W-:Y:S01]  /*98a0*/  LOP3.LUT R7, R26, R7, RZ, 0xc0, !PT ;  /* 0x000000071a077212 */ /* 0x000fe200078ec0ff */
[-C--:B--2---:R-:W-:Y:S01]  /*98b0*/  FMUL.FTZ R168, R168, R57.reuse ;  /* 0x00000039a8a87220 */ /* 0x084fe20000410000 */
[-C--:B------:R-:W-:Y:S01]  /*98c0*/  FMUL.FTZ R169, R169, R57.reuse ;  /* 0x00000039a9a97220 */ /* 0x080fe20000410000 */
[-C--:B------:R-:W-:Y:S01]  /*98d0*/  FMUL.FTZ R164, R164, R57.reuse ;  /* 0x00000039a4a47220 */ /* 0x080fe20000410000 */
[-C--:B------:R-:W-:Y:S01]  /*98e0*/  FMUL.FTZ R165, R165, R57.reuse ;  /* 0x00000039a5a57220 */ /* 0x080fe20000410000 */
[-C--:B------:R-:W-:Y:S01]  /*98f0*/  FMUL.FTZ R88, R88, R57.reuse ;  /* 0x0000003958587220 */ /* 0x080fe20000410000 */
[-C--:B------:R-:W-:Y:S01]  /*9900*/  FMUL.FTZ R89, R89, R57.reuse ;  /* 0x0000003959597220 */ /* 0x080fe20000410000 */
[-C--:B----4-:R-:W-:Y:S01]  /*9910*/  FMUL.FTZ R170, R170, R56.reuse ;  /* 0x00000038aaaa7220 */ /* 0x090fe20000410000 */
        /* <DEDUP_REMOVED lines=42> */
[----:B------:R-:W-:-:S02]  /*9bc0*/  IMAD.MOV.U32 R171, RZ, RZ, R181 ;  /* 0x000000ffffab7224 */ /* 0x000fc400078e00b5 */
[----:B------:R-:W-:Y:S01]  /*9bd0*/  IMAD.MOV.U32 R170, RZ, RZ, R180 ;  /* 0x000000ffffaa7224 */ /* 0x000fe200078e00b4 */
[----:B------:R-:W-:Y:S01]  /*9be0*/  MOV R210, R243 ;  /* 0x000000f300d27202 */ /* 0x000fe20000000f00 */
[----:B------:R-:W-:Y:S01]  /*9bf0*/  IMAD.MOV.U32 R218, RZ, RZ, R241 ;  /* 0x000000ffffda7224 */ /* 0x000fe200078e00f1 */
[----:B------:R-:W-:Y:S01]  /*9c00*/  MOV R27, R183 ;  /* 0x000000b7001b7202 */ /* 0x000fe20000000f00 */
[----:B------:R-:W-:Y:S02]  /*9c10*/  IMAD.MOV.U32 R219, RZ, RZ, R242 ;  /* 0x000000ffffdb7224 */ /* 0x000fe400078e00f2 */
[----:B------:R-:W-:Y:S01]  /*9c20*/  IMAD.MOV.U32 R26, RZ, RZ, R182 ;  /* 0x000000ffff1a7224 */ /* 0x000fe200078e00b6 */
[----:B------:R-:W-:Y:S01]  /*9c30*/  HMMA.16816.F32 R240, R4, R36, R164 ;  /* 0x0000002404f0723c */ /* 0x000fe200000018a4 */
[----:B------:R-:W-:Y:S02]  /*9c40*/  IMAD.MOV.U32 R167, RZ, RZ, R189 ;  /* 0x000000ffffa77224 */ /* 0x000fe400078e00bd */
[----:B------:R-:W-:-:S05]  /*9c50*/  IMAD.MOV.U32 R164, RZ, RZ, R188 ;  /* 0x000000ffffa47224 */ /* 0x000fca00078e00bc */
[----:B-1----:R-:W-:Y:S01]  /*9c60*/  HMMA.16816.F32 R180, R4, R28, R88 ;  /* 0x0000001c04b4723c */ /* 0x002fe20000001858 */
[----:B------:R-:W-:Y:S01]  /*9c70*/  IMAD.MOV.U32 R88, RZ, RZ, R170 ;  /* 0x000000ffff587224 */ /* 0x000fe200078e00aa */
[----:B------:R-:W-:-:S06]  /*9c80*/  MOV R89, R171 ;  /* 0x000000ab00597202 */ /* 0x000fcc0000000f00 */
[C---:B------:R-:W-:Y:S08]  /*9c90*/  HMMA.16816.F32 R116, R4.reuse, R60, R116 ;  /* 0x0000003c0474723c */ /* 0x040ff00000001874 */
[C---:B------:R-:W-:Y:S08]  /*9ca0*/  HMMA.16816.F32 R120, R4.reuse, R62, R120 ;  /* 0x0000003e0478723c */ /* 0x040ff00000001878 */
[C---:B---3--:R-:W-:Y:S08]  /*9cb0*/  HMMA.16816.F32 R132, R4.reuse, R52, R132 ;  /* 0x000000340484723c */ /* 0x048ff00000001884 */
[C---:B------:R-:W-:Y:S08]  /*9cc0*/  HMMA.16816.F32 R136, R4.reuse, R54, R136 ;  /* 0x000000360488723c */ /* 0x040ff00000001888 */
[C---:B------:R-:W-:Y:S08]  /*9cd0*/  HMMA.16816.F32 R148, R4.reuse, R40, R148 ;  /* 0x000000280494723c */ /* 0x040ff00000001894 */
[C---:B------:R-:W-:Y:S08]  /*9ce0*/  HMMA.16816.F32 R152, R4.reuse, R42, R152 ;  /* 0x0000002a0498723c */ /* 0x040ff00000001898 */
[C---:B-----5:R-:W-:Y:S08]  /*9cf0*/  HMMA.16816.F32 R188, R4.reuse, R48, R72 ;  /* 0x0000003004bc723c */ /* 0x060ff00000001848 */
[C---:B------:R-:W-:Y:S08]  /*9d00*/  HMMA.16816.F32 R76, R4.reuse, R50, R76 ;  /* 0x00000032044c723c */ /* 0x040ff0000000184c */
[----:B------:R-:W-:Y:S01]  /*9d10*/  HMMA.16816.F32 R168, R4, R30, R92 ;  /* 0x0000001e04a8723c */ /* 0x000fe2000000185c */
[----:B------:R-:W-:-:S02]  /*9d20*/  FSEL R5, R211, -INF , !P3 ;  /* 0xff800000d3057808 */ /* 0x000fc40005800000 */
[----:B------:R-:W-:Y:S02]  /*9d30*/  FSEL R4, R232, -INF , !P6 ;  /* 0xff800000e8047808 */ /* 0x000fe40007000000 */
[----:B------:R-:W-:Y:S02]  /*9d40*/  ISETP.GT.AND P3, PT, R222, R15, PT ;  /* 0x0000000fde00720c */ /* 0x000fe40003f64270 */
[----:B------:R-:W-:Y:S02]  /*9d50*/  FSEL R6, R206, -INF , !P2 ;  /* 0xff800000ce067808 */ /* 0x000fe40005000000 */
[----:B------:R-:W-:Y:S02]  /*9d60*/  FSEL R73, R4, -INF , !P5 ;  /* 0xff80000004497808 */ /* 0x000fe40006800000 */
[----:B------:R-:W-:Y:S02]  /*9d70*/  ISETP.GE.AND P2, PT, R15, R227, PT ;  /* 0x000000e30f00720c */ /* 0x000fe40003f46270 */
[----:B------:R-:W-:-:S02]  /*9d80*/  FSEL R4, R233, -INF , !P3 ;  /* 0xff800000e9047808 */ /* 0x000fc40005800000 */
[----:B------:R-:W-:Y:S02]  /*9d90*/  ISETP.GT.AND P6, PT, R222, R14, PT ;  /* 0x0000000ede00720c */ /* 0x000fe40003fc4270 */
[----:B------:R-:W-:Y:S02]  /*9da0*/  FSEL R72, R4, -INF , !P2 ;  /* 0xff80000004487808 */ /* 0x000fe40005000000 */
[----:B------:R-:W-:Y:S02]  /*9db0*/  ISETP.GE.AND P5, PT, R14, R227, PT ;  /* 0x000000e30e00720c */ /* 0x000fe40003fa6270 */
[----:B------:R-:W-:Y:S01]  /*9dc0*/  FSEL R4, R216, -INF , !P6 ;  /* 0xff800000d8047808 */ /* 0x000fe20007000000 */
[----:B------:R-:W-:Y:S01]  /*9dd0*/  IMAD.MOV.U32 R95, RZ, RZ, R27 ;  /* 0x000000ffff5f7224 */ /* 0x000fe200078e001b */
[----:B------:R-:W-:Y:S02]  /*9de0*/  ISETP.GT.AND P3, PT, R222, R11, PT ;  /* 0x0000000bde00720c */ /* 0x000fe40003f64270 */
[----:B------:R-:W-:-:S02]  /*9df0*/  FSEL R27, R45, -INF , !P4 ;  /* 0xff8000002d1b7808 */ /* 0x000fc40006000000 */
[----:B------:R-:W-:Y:S02]  /*9e00*/  FSEL R7, R207, -INF , !P0 ;  /* 0xff800000cf077808 */ /* 0x000fe40004000000 */
[----:B------:R-:W-:Y:S02]  /*9e10*/  FSEL R45, R4, -INF , !P5 ;  /* 0xff800000042d7808 */ /* 0x000fe40006800000 */
[----:B------:R-:W-:Y:S02]  /*9e20*/  ISETP.GE.AND P0, PT, R15, R229, PT ;  /* 0x000000e50f00720c */ /* 0x000fe40003f06270 */
[----:B------:R-:W-:Y:S02]  /*9e30*/  ISETP.GE.AND P2, PT, R11, R227, PT ;  /* 0x000000e30b00720c */ /* 0x000fe40003f46270 */
[----:B------:R-:W-:Y:S01]  /*9e40*/  FSEL R4, R217, -INF , !P3 ;  /* 0xff800000d9047808 */ /* 0x000fe20005800000 */
[----:B------:R-:W-:Y:S01]  /*9e50*/  IMAD.MOV.U32 R91, RZ, RZ, R167 ;  /* 0x000000ffff5b7224 */ /* 0x000fe200078e00a7 */
[----:B------:R-:W-:Y:S01]  /*9e60*/  ISETP.GT.AND P6, PT, R222, R10, PT ;  /* 0x0000000ade00720c */ /* 0x000fe20003fc4270 */
[----:B------:R-:W-:Y:S01]  /*9e70*/  IMAD.MOV.U32 R167, RZ, RZ, R35 ;  /* 0x000000ffffa77224 */ /* 0x000fe200078e0023 */
[----:B------:R-:W-:Y:S01]  /*9e80*/  FSEL R35, R4, -INF , !P2 ;  /* 0xff80000004237808 */ /* 0x000fe20005000000 */
[----:B------:R-:W-:Y:S01]  /*9e90*/  IMAD.MOV.U32 R94, RZ, RZ, R26 ;  /* 0x000000ffff5e7224 */ /* 0x000fe200078e001a */
[----:B------:R-:W-:-:S02]  /*9ea0*/  FSEL R26, R46, -INF , !P0 ;  /* 0xff8000002e1a7808 */ /* 0x000fc40004000000 */
[----:B------:R-:W-:Y:S02]  /*9eb0*/  ISETP.GE.AND P0, PT, R11, R229, PT ;  /* 0x000000e50b00720c */ /* 0x000fe40003f06270 */
[----:B------:R-:W-:Y:S02]  /*9ec0*/  ISETP.GE.AND P5, PT, R10, R227, PT ;  /* 0x000000e30a00720c */ /* 0x000fe40003fa6270 */
[----:B------:R-:W-:Y:S02]  /*9ed0*/  FSEL R4, R212, -INF , !P6 ;  /* 0xff800000d4047808 */ /* 0x000fe40007000000 */
[----:B------:R-:W-:Y:S02]  /*9ee0*/  ISETP.GE.AND P4, PT, R14, R229, PT ;  /* 0x000000e50e00720c */ /* 0x000fe40003f86270 */
[----:B------:R-:W-:Y:S01]  /*9ef0*/  ISETP.GT.AND P3, PT, R222, R9, PT ;  /* 0x00000009de00720c */ /* 0x000fe20003f64270 */
[----:B------:R-:W-:Y:S01]  /*9f00*/  IMAD.MOV.U32 R74, RZ, RZ, R16 ;  /* 0x000000ffff4a7224 */ /* 0x000fe200078e0010 */
[----:B------:R-:W-:-:S02]  /*9f10*/  FSEL R15, R64, -INF , !P0 ;  /* 0xff800000400f7808 */ /* 0x000fc40004000000 */
[----:B------:R-:W-:Y:S02]  /*9f20*/  FSEL R207, R4, -INF , !P5 ;  /* 0xff80000004cf7808 */ /* 0x000fe40006800000 */
[----:B------:R-:W-:Y:S02]  /*9f30*/  FSEL R16, R47, -INF , !P4 ;  /* 0xff8000002f107808 */ /* 0x000fe40006000000 */
[C---:B------:R-:W-:Y:S02]  /*9f40*/  ISETP.GE.AND P2, PT, R9.reuse, R227, PT ;  /* 0x000000e30900720c */ /* 0x040fe40003f46270 */
[-C--:B------:R-:W-:Y:S02]  /*9f50*/  ISETP.GE.AND P0, PT, R9, R229.reuse, PT ;  /* 0x000000e50900720c */ /* 0x080fe40003f06270 */
[----:B------:R-:W-:Y:S02]  /*9f60*/  FSEL R4, R213, -INF , !P3 ;  /* 0xff800000d5047808 */ /* 0x000fe40005800000 */
[----:B------:R-:W-:Y:S01]  /*9f70*/  ISETP.GE.AND P4, PT, R10, R229, PT ;  /* 0x000000e50a00720c */ /* 0x000fe20003f86270 */
[----:B------:R-:W-:Y:S01]  /*9f80*/  IMAD.MOV.U32 R75, RZ, RZ, R210 ;  /* 0x000000ffff4b7224 */ /* 0x000fe200078e00d2 */
[----:B------:R-:W-:-:S02]  /*9f90*/  ISETP.GT.AND P6, PT, R222, R8, PT ;  /* 0x00000008de00720c */ /* 0x000fc40003fc4270 */
[----:B------:R-:W-:Y:S02]  /*9fa0*/  FSEL R210, R4, -INF , !P2 ;  /* 0xff80000004d27808 */ /* 0x000fe40005000000 */
[----:B------:R-:W-:Y:S02]  /*9fb0*/  FSEL R67, R67, -INF , !P0 ;  /* 0xff80000043437808 */ /* 0x000fe40004000000 */
[----:B------:R-:W-:Y:S02]  /*9fc0*/  FSEL R66, R66, -INF , !P4 ;  /* 0xff80000042427808 */ /* 0x000fe40006000000 */
[----:B------:R-:W-:Y:S02]  /*9fd0*/  ISETP.GT.AND P3, PT, R222, R3, PT ;  /* 0x00000003de00720c */ /* 0x000fe40003f64270 */
[C---:B------:R-:W-:Y:S02]  /*9fe0*/  ISETP.GE.AND P2, PT, R3.reuse, R227, PT ;  /* 0x000000e30300720c */ /* 0x040fe40003f46270 */
[----:B------:R-:W-:-:S02]  /*9ff0*/  ISETP.GE.AND P0, PT, R3, R229, PT ;  /* 0x000000e50300720c */ /* 0x000fc40003f06270 */
[C---:B------:R-:W-:Y:S02]  /*a000*/  ISETP.GE.AND P5, PT, R8.reuse, R227, PT ;  /* 0x000000e30800720c */ /* 0x040fe40003fa6270 */
[----:B------:R-:W-:Y:S02]  /*a010*/  ISETP.GE.AND P4, PT, R8, R229, PT ;  /* 0x000000e50800720c */ /* 0x000fe40003f86270 */
[----:B------:R-:W-:Y:S02]  /*a020*/  FSEL R3, R200, -INF , !P6 ;  /* 0xff800000c8037808 */ /* 0x000fe40007000000 */
[----:B------:R-:W-:Y:S02]  /*a030*/  FSEL R65, R65, -INF , !P4 ;  /* 0xff80000041417808 */ /* 0x000fe40006000000 */
[----:B------:R-:W-:Y:S02]  /*a040*/  FSEL R206, R3, -INF , !P5 ;  /* 0xff80000003ce7808 */ /* 0x000fe40006800000 */
[----:B------:R-:W-:-:S02]  /*a050*/  ISETP.GT.AND P6, PT, R222, R2, PT ;  /* 0x00000002de00720c */ /* 0x000fc40003fc4270 */
[C---:B------:R-:W-:Y:S02]  /*a060*/  ISETP.GE.AND P5, PT, R2.reuse, R227, PT ;  /* 0x000000e30200720c */ /* 0x040fe40003fa6270 */
[----:B------:R-:W-:Y:S02]  /*a070*/  ISETP.GE.AND P4, PT, R2, R229, PT ;  /* 0x000000e50200720c */ /* 0x000fe40003f86270 */
[----:B------:R-:W-:Y:S01]  /*a080*/  FSEL R2, R201, -INF , !P3 ;  /* 0xff800000c9027808 */ /* 0x000fe20005800000 */
[----:B------:R-:W-:Y:S01]  /*a090*/  IMAD.MOV.U32 R166, RZ, RZ, R105 ;  /* 0x000000ffffa67224 */ /* 0x000fe200078e0069 */
[----:B------:R-:W-:Y:S02]  /*a0a0*/  FSEL R64, R100, -INF , !P0 ;  /* 0xff80000064407808 */ /* 0x000fe40004000000 */
[----:B------:R-:W-:Y:S02]  /*a0b0*/  FSEL R105, R2, -INF , !P2 ;  /* 0xff80000002697808 */ /* 0x000fe40005000000 */
[----:B------:R-:W-:-:S02]  /*a0c0*/  ISETP.GT.AND P3, PT, R222, R0, PT ;  /* 0x00000000de00720c */ /* 0x000fc40003f64270 */
        /* <DEDUP_REMOVED lines=9> */
[----:B------:R-:W-:Y:S01]  /*a160*/  FSEL R165, R101, -INF , !P4 ;  /* 0xff80000065a57808 */ /* 0x000fe20006000000 */
[----:B------:R-:W-:Y:S01]  /*a170*/  IMAD.MOV.U32 R101, RZ, RZ, R95 ;  /* 0x000000ffff657224 */ /* 0x000fe200078e005f */
[----:B------:R-:W-:Y:S01]  /*a180*/  ISETP.GT.AND P3, PT, R222, R17, PT ;  /* 0x00000011de00720c */ /* 0x000fe20003f64270 */
[----:B------:R-:W-:Y:S01]  /*a190*/  IMAD.MOV.U32 R95, RZ, RZ, R215 ;  /* 0x000000ffff5f7224 */ /* 0x000fe200078e00d7 */
[----:B------:R-:W-:-:S02]  /*a1a0*/  FSEL R215, R0, -INF , !P5 ;  /* 0xff80000000d77808 */ /* 0x000fc40006800000 */
[----:B------:R-:W-:Y:S02]  /*a1b0*/  ISETP.GE.AND P2, PT, R17, R227, PT ;  /* 0x000000e31100720c */ /* 0x000fe40003f46270 */
[----:B------:R-:W-:Y:S01]  /*a1c0*/  FSEL R0, R237, -INF , !P3 ;  /* 0xff800000ed007808 */ /* 0x000fe20005800000 */
[----:B------:R-:W-:Y:S01]  /*a1d0*/  IMAD.MOV.U32 R90, RZ, RZ, R102 ;  /* 0x000000ffff5a7224 */ /* 0x000fe200078e0066 */
[----:B------:R-:W-:Y:S01]  /*a1e0*/  ISETP.GT.AND P6, PT, R222, R21, PT ;  /* 0x00000015de00720c */ /* 0x000fe20003fc4270 */
[----:B------:R-:W-:Y:S01]  /*a1f0*/  IMAD.MOV.U32 R102, RZ, RZ, R214 ;  /* 0x000000ffff667224 */ /* 0x000fe200078e00d6 */
[----:B------:R-:W1:Y:S01]  /*a200*/  S2R R10, SR_CTAID.X ;  /* 0x00000000000a7919 */ /* 0x000e620000002500 */
[----:B------:R-:W-:Y:S02]  /*a210*/  FSEL R214, R0, -INF , !P2 ;  /* 0xff80000000d67808 */ /* 0x000fe40005000000 */
[----:B------:R-:W-:Y:S02]  /*a220*/  ISETP.GE.AND P5, PT, R21, R227, PT ;  /* 0x000000e31500720c */ /* 0x000fe40003fa6270 */
[----:B------:R-:W-:-:S02]  /*a230*/  FSEL R0, R208, -INF , !P6 ;  /* 0xff800000d0007808 */ /* 0x000fc40007000000 */
[----:B------:R-:W-:Y:S02]  /*a240*/  ISETP.GT.AND P3, PT, R222, R20, PT ;  /* 0x00000014de00720c */ /* 0x000fe40003f64270 */
[----:B------:R-:W-:Y:S02]  /*a250*/  FSEL R236, R0, -INF , !P5 ;  /* 0xff80000000ec7808 */ /* 0x000fe40006800000 */
[----:B------:R-:W-:Y:S02]  /*a260*/  ISETP.GE.AND P2, PT, R20, R227, PT ;  /* 0x000000e31400720c */ /* 0x000fe40003f46270 */
[----:B------:R-:W-:Y:S02]  /*a270*/  FSEL R0, R209, -INF , !P3 ;  /* 0xff800000d1007808 */ /* 0x000fe40005800000 */
[----:B------:R-:W-:Y:S02]  /*a280*/  FMNMX3.FTZ R2, R104, R73, R72, !PT ;  /* 0x0000004968027276 */ /* 0x000fe40007810048 */
[----:B------:R-:W-:-:S02]  /*a290*/  FSEL R237, R0, -INF , !P2 ;  /* 0xff80000000ed7808 */ /* 0x000fc40005000000 */
[----:B------:R-:W-:Y:S02]  /*a2a0*/  FMNMX3.FTZ R0, R103, R27, R26, !PT ;  /* 0x0000001b67007276 */ /* 0x000fe4000781001a */
[----:B------:R-:W-:Y:S02]  /*a2b0*/  FMNMX3.FTZ R2, R2, R45, R35, !PT ;  /* 0x0000002d02027276 */ /* 0x000fe40007810023 */
[----:B------:R-:W-:Y:S02]  /*a2c0*/  FMNMX3.FTZ R0, R0, R16, R15, !PT ;  /* 0x0000001000007276 */ /* 0x000fe4000781000f */
[----:B------:R-:W-:Y:S02]  /*a2d0*/  FMNMX3.FTZ R2, R2, R207, R210, !PT ;  /* 0x000000cf02027276 */ /* 0x000fe400078100d2 */
[----:B------:R-:W-:Y:S02]  /*a2e0*/  ISETP.GT.AND P3, PT, R222, R13, PT ;  /* 0x0000000dde00720c */ /* 0x000fe40003f64270 */
[----:B------:R-:W-:Y:S01]  /*a2f0*/  FMNMX3.FTZ R0, R0, R66, R67, !PT ;  /* 0x0000004200007276 */ /* 0x000fe20007810043 */
[----:B------:R-:W-:Y:S01]  /*a300*/  IMAD.MOV.U32 R46, RZ, RZ, R164 ;  /* 0x000000ffff2e7224 */ /* 0x000fe200078e00a4 */
[----:B------:R-:W-:-:S02]  /*a310*/  FMNMX3.FTZ R2, R2, R206, R105, !PT ;  /* 0x000000ce02027276 */ /* 0x000fc40007810069 */
[-C--:B------:R-:W-:Y:S02]  /*a320*/  ISETP.GE.AND P4, PT, R18, R229.reuse, PT ;  /* 0x000000e51200720c */ /* 0x080fe40003f86270 */
[----:B------:R-:W-:Y:S01]  /*a330*/  FSEL R164, R106, -INF , !P0 ;  /* 0xff8000006aa47808 */ /* 0x000fe20004000000 */
[----:B------:R-:W-:Y:S01]  /*a340*/  IMAD.MOV.U32 R14, RZ, RZ, R91 ;  /* 0x000000ffff0e7224 */ /* 0x000fe200078e005b */
[----:B------:R-:W-:Y:S02]  /*a350*/  ISETP.GE.AND P0, PT, R17, R229, PT ;  /* 0x000000e51100720c */ /* 0x000fe40003f06270 */
[----:B------:R-:W-:Y:S02]  /*a360*/  ISETP.GE.AND P2, PT, R13, R227, PT ;  /* 0x000000e30d00720c */ /* 0x000fe40003f46270 */
[----:B------:R-:W-:Y:S02]  /*a370*/  FSEL R3, R205, -INF , !P3 ;  /* 0xff800000cd037808 */ /* 0x000fe40005800000 */
[----:B------:R-:W-:Y:S01]  /*a380*/  FMNMX3.FTZ R0, R0, R65, R64, !PT ;  /* 0x0000004100007276 */ /* 0x000fe20007810040 */
[----:B------:R-:W-:Y:S01]  /*a390*/  IMAD.MOV.U32 R91, RZ, RZ, R238 ;  /* 0x000000ffff5b7224 */ /* 0x000fe200078e00ee */
[----:B------:R-:W-:-:S02]  /*a3a0*/  ISETP.GT.AND P6, PT, R222, R19, PT ;  /* 0x00000013de00720c */ /* 0x000fc40003fc4270 */
[----:B------:R-:W-:Y:S01]  /*a3b0*/  FMNMX3.FTZ R2, R2, R216, R217, !PT ;  /* 0x000000d802027276 */ /* 0x000fe200078100d9 */
[----:B------:R-:W-:Y:S01]  /*a3c0*/  IMAD.MOV.U32 R238, RZ, RZ, R234 ;  /* 0x000000ffffee7224 */ /* 0x000fe200078e00ea */
[----:B------:R-:W-:Y:S01]  /*a3d0*/  FSEL R212, R33, -INF , !P4 ;  /* 0xff80000021d47808 */ /* 0x000fe20006000000 */
[----:B------:R-:W-:Y:S01]  /*a3e0*/  IMAD.MOV.U32 R100, RZ, RZ, R94 ;  /* 0x000000ffff647224 */ /* 0x000fe200078e005e */
[----:B------:R-:W-:Y:S01]  /*a3f0*/  ISETP.GE.AND P4, PT, R21, R229, PT ;  /* 0x000000e51500720c */ /* 0x000fe20003f86270 */
[----:B------:R-:W-:Y:S01]  /*a400*/  IMAD.MOV.U32 R93, RZ, RZ, R89 ;  /* 0x000000ffff5d7224 */ /* 0x000fe200078e0059 */
[----:B------:R-:W-:Y:S02]  /*a410*/  FSEL R211, R34, -INF , !P0 ;  /* 0xff80000022d37808 */ /* 0x000fe40004000000 */
[----:B------:R-:W-:Y:S02]  /*a420*/  FMNMX3.FTZ R0, R0, R165, R164, !PT ;  /* 0x000000a500007276 */ /* 0x000fe400078100a4 */
[----:B------:R-:W-:-:S02]  /*a430*/  FSEL R234, R3, -INF , !P2 ;  /* 0xff80000003ea7808 */ /* 0x000fc40005000000 */
[----:B------:R-:W-:Y:S02]  /*a440*/  SHF.R.U32.HI R47, RZ, 0x5, R220 ;  /* 0x00000005ff2f7819 */ /* 0x000fe400000116dc */
[----:B------:R-:W-:Y:S02]  /*a450*/  ISETP.GE.AND P5, PT, R19, R227, PT ;  /* 0x000000e31300720c */ /* 0x000fe40003fa6270 */
[----:B------:R-:W-:Y:S02]  /*a460*/  FSEL R4, R204, -INF , !P6 ;  /* 0xff800000cc047808 */ /* 0x000fe40007000000 */
[----:B------:R-:W-:Y:S02]  /*a470*/  FMNMX3.FTZ R3, R2, R215, R214, !PT ;  /* 0x000000d702037276 */ /* 0x000fe400078100d6 */
[----:B------:R-:W-:Y:S01]  /*a480*/  MOV R94, R239 ;  /* 0x000000ef005e7202 */ /* 0x000fe20000000f00 */
[----:B------:R-:W-:Y:S01]  /*a490*/  IMAD.MOV.U32 R239, RZ, RZ, R235 ;  /* 0x000000ffffef7224 */ /* 0x000fe200078e00eb */
[----:B------:R-:W-:-:S02]  /*a4a0*/  FSEL R233, R32, -INF , !P4 ;  /* 0xff80000020e97808 */ /* 0x000fc40006000000 */
[----:B------:R-:W-:Y:S02]  /*a4b0*/  ISETP.GE.AND P4, PT, R19, R229, PT ;  /* 0x000000e51300720c */ /* 0x000fe40003f86270 */
[----:B------:R-:W-:Y:S02]  /*a4c0*/  FMNMX3.FTZ R2, R0, R212, R211, !PT ;  /* 0x000000d400027276 */ /* 0x000fe400078100d3 */
[----:B-1----:R-:W-:Y:S02]  /*a4d0*/  LEA R10, R10, R47, 0x3 ;  /* 0x0000002f0a0a7211 */ /* 0x002fe400078e18ff */
[----:B------:R-:W-:Y:S02]  /*a4e0*/  ISETP.GE.AND P0, PT, R20, R229, PT ;  /* 0x000000e51400720c */ /* 0x000fe40003f06270 */
[----:B------:R-:W-:Y:S02]  /*a4f0*/  FSEL R235, R4, -INF , !P5 ;  /* 0xff80000004eb7808 */ /* 0x000fe40006800000 */
[----:B------:R-:W-:-:S02]  /*a500*/  LOP3.LUT R0, R100, UR6, R93, 0x96, !PT ;  /* 0x0000000664007c12 */ /* 0x000fc4000f8e965d */
[----:B------:R-:W-:Y:S01]  /*a510*/  FMNMX3.FTZ R3, R3, R236, R237, !PT ;  /* 0x000000ec03037276 */ /* 0x000fe200078100ed */
[----:B------:R-:W-:Y:S01]  /*a520*/  IMAD.MOV.U32 R89, RZ, RZ, R219 ;  /* 0x000000ffff597224 */ /* 0x000fe200078e00db */
[----:B------:R-:W-:Y:S01]  /*a530*/  FSEL R219, R6, -INF , !P4 ;  /* 0xff80000006db7808 */ /* 0x000fe20006000000 */
[----:B------:R-:W-:Y:S01]  /*a540*/  IMAD.WIDE.U32 R10, R10, -0x326172a9, RZ ;  /* 0xcd9e8d570a0a7825 */ /* 0x000fe200078e00ff */
[----:B------:R-:W-:Y:S02]  /*a550*/  ISETP.GE.AND P6, PT, R13, R229, PT ;  /* 0x000000e50d00720c */ /* 0x000fe40003fc6270 */
[----:B------:R-:W-:Y:S01]  /*a560*/  FSEL R232, R5, -INF , !P0 ;  /* 0xff80000005e87808 */ /* 0x000fe20004000000 */
[----:B------:R-:W-:Y:S01]  /*a570*/  IMAD.WIDE.U32 R208, R0, -0x326172a9, RZ ;  /* 0xcd9e8d5700d07825 */ /* 0x000fe200078e00ff */
[----:B------:R-:W-:-:S03]  /*a580*/  FMNMX3.FTZ R6, R3, R235, R234, !PT ;  /* 0x000000eb03067276 */ /* 0x000fc600078100ea */
[----:B------:R-:W-:Y:S01]  /*a590*/  IMAD.MOV.U32 R92, RZ, RZ, R88 ;  /* 0x000000ffff5c7224 */ /* 0x000fe200078e0058 */
[----:B------:R-:W-:Y:S01]  /*a5a0*/  FMNMX3.FTZ R4, R2, R233, R232, !PT ;  /* 0x000000e902047276 */ /* 0x000fe200078100e8 */
[----:B------:R-:W-:Y:S01]  /*a5b0*/  IMAD.MOV.U32 R88, RZ, RZ, R218 ;  /* 0x000000ffff587224 */ /* 0x000fe200078e00da */
[----:B------:R-:W-:Y:S01]  /*a5c0*/  FSEL R218, R7, -INF , !P6 ;  /* 0xff80000007da7808 */ /* 0x000fe20007000000 */
[----:B------:R-:W1:Y:S01]  /*a5d0*/  SHFL.BFLY PT, R8, R6, 0x2, 0x1f ;  /* 0x0c401f0006087f89 */ /* 0x000e6200000e0000 */
[----:B------:R-:W-:Y:S02]  /*a5e0*/  LOP3.LUT R3, R10, UR7, R25, 0x96, !PT ;  /* 0x000000070a037c12 */ /* 0x000fe4000f8e9619 */
[----:B------:R-:W-:Y:S02]  /*a5f0*/  LOP3.LUT R2, R24, UR4, R209, 0x96, !PT ;  /* 0x0000000418027c12 */ /* 0x000fe4000f8e96d1 */
[----:B------:R-:W-:Y:S01]  /*a600*/  FMNMX3.FTZ R0, R4, R219, R218, !PT ;  /* 0x000000db04007276 */ /* 0x000fe200078100da */
[----:B------:R-:W-:-:S04]  /*a610*/  IMAD.WIDE.U32 R4, R3, -0x2daee0ad, RZ ;  /* 0xd2511f5303047825 */ /* 0x000fc800078e00ff */
[----:B------:R-:W-:Y:S01]  /*a620*/  IMAD.WIDE.U32 R2, R2, -0x2daee0ad, RZ ;  /* 0xd2511f5302027825 */ /* 0x000fe200078e00ff */
[----:B------:R-:W2:Y:S01]  /*a630*/  SHFL.BFLY PT, R7, R0, 0x2, 0x1f ;  /* 0x0c401f0000077f89 */ /* 0x000ea200000e0000 */
[----:B------:R-:W-:-:S03]  /*a640*/  LOP3.LUT R5, R92, UR21, R5, 0x96, !PT ;  /* 0x000000155c057c12 */ /* 0x000fc6000f8e9605 */
[----:B------:R-:W-:Y:S01]  /*a650*/  LOP3.LUT R3, R4, UR20, R3, 0x96, !PT ;  /* 0x0000001404037c12 */ /* 0x000fe2000f8e9603 */
[----:B------:R-:W-:Y:S02]  /*a660*/  IMAD.MOV.U32 R106, RZ, RZ, R46 ;  /* 0x000000ffff6a7224 */ /* 0x000fe400078e002e */
[----:B------:R-:W-:-:S04]  /*a670*/  IMAD.WIDE.U32 R10, R5, -0x326172a9, RZ ;  /* 0xcd9e8d57050a7825 */ /* 0x000fc800078e00ff */
[----:B------:R-:W-:Y:S01]  /*a680*/  IMAD.WIDE.U32 R46, R3, -0x326172a9, RZ ;  /* 0xcd9e8d57032e7825 */ /* 0x000fe200078e00ff */
[----:B------:R-:W-:-:S04]  /*a690*/  LOP3.LUT R4, R208, UR13, R11, 0x96, !PT ;  /* 0x0000000dd0047c12 */ /* 0x000fc8000f8e960b */
[----:B------:R-:W-:Y:S01]  /*a6a0*/  LOP3.LUT R3, R10, UR12, R47, 0x96, !PT ;  /* 0x0000000c0a037c12 */ /* 0x000fe2000f8e962f */
[----:B------:R-:W-:Y:S01]  /*a6b0*/  IMAD.MOV.U32 R205, RZ, RZ, R166 ;  /* 0x000000ffffcd7224 */ /* 0x000fe200078e00a6 */
[----:B-1----:R-:W-:Y:S01]  /*a6c0*/  FMNMX.FTZ R6, R6, R8, !PT ;  /* 0x0000000806067209 */ /* 0x002fe20007810000 */
[----:B------:R-:W-:Y:S02]  /*a6d0*/  IMAD.MOV.U32 R25, RZ, RZ, R167 ;  /* 0x000000ffff197224 */ /* 0x000fe400078e00a7 */
[----:B------:R-:W-:-:S04]  /*a6e0*/  IMAD.WIDE.U32 R4, R4, -0x2daee0ad, RZ ;  /* 0xd2511f5304047825 */ /* 0x000fc800078e00ff */
[----:B------:R-:W-:Y:S01]  /*a6f0*/  IMAD.WIDE.U32 R166, R3, -0x2daee0ad, RZ ;  /* 0xd2511f5303a67825 */ /* 0x000fe200078e00ff */
[----:B------:R-:W1:Y:S01]  /*a700*/  SHFL.BFLY PT, R10, R6, 0x1, 0x1f ;  /* 0x0c201f00060a7f89 */ /* 0x000e6200000e0000 */
[----:B------:R-:W-:-:S03]  /*a710*/  LOP3.LUT R5, R2, UR19, R5, 0x96, !PT ;  /* 0x0000001302057c12 */ /* 0x000fc6000f8e9605 */
[----:B------:R-:W-:Y:S02]  /*a720*/  LOP3.LUT R2, R4, UR15, R167, 0x96, !PT ;  /* 0x0000000f04027c12 */ /* 0x000fe4000f8e96a7 */
[----:B--2---:R-:W-:-:S05]  /*a730*/  FMNMX.FTZ R4, R0, R7, !PT ;  /* 0x0000000700047209 */ /* 0x004fca0007810000 */
[----:B------:R-:W2:Y:S01]  /*a740*/  SHFL.BFLY PT, R11, R4, 0x1, 0x1f ;  /* 0x0c201f00040b7f89 */ /* 0x000ea200000e0000 */
[----:B------:R-:W-:-:S04]  /*a750*/  IMAD.WIDE.U32 R2, R2, -0x326172a9, RZ ;  /* 0xcd9e8d5702027825 */ /* 0x000fc800078e00ff */
[----:B------:R-:W-:-:S04]  /*a760*/  IMAD.WIDE.U32 R20, R5, -0x326172a9, RZ ;  /* 0xcd9e8d5705147825 */ /* 0x000fc800078e00ff */
[----:B------:R-:W-:Y:S01]  /*a770*/  IMAD.MOV.U32 R5, RZ, RZ, R2 ;  /* 0x000000ffff057224 */ /* 0x000fe200078e0002 */
[----:B------:R-:W-:Y:S02]  /*a780*/  LOP3.LUT R0, R20, UR8, R3, 0x96, !PT ;  /* 0x0000000814007c12 */ /* 0x000fe4000f8e9603 */
[C---:B------:R-:W-:Y:S02]  /*a790*/  PRMT R9, R2.reuse, 0x7771, RZ ;  /* 0x0000777102097816 */ /* 0x040fe400000000ff */
[C---:B------:R-:W-:Y:S02]  /*a7a0*/  PRMT R8, R2.reuse, 0x7773, RZ ;  /* 0x0000777302087816 */ /* 0x040fe400000000ff */
[----:B------:R-:W-:Y:S02]  /*a7b0*/  PRMT R7, R2, 0x7772, RZ ;  /* 0x0000777202077816 */ /* 0x000fe400000000ff */
[----:B------:R-:W-:Y:S01]  /*a7c0*/  LOP3.LUT R2, R5, 0xff, RZ, 0xc0, !PT ;  /* 0x000000ff05027812 */ /* 0x000fe200078ec0ff */
[----:B------:R-:W-:Y:S01]  /*a7d0*/  IMAD.MOV.U32 R32, RZ, RZ, R75 ;  /* 0x000000ffff207224 */ /* 0x000fe200078e004b */
[----:B------:R-:W-:-:S02]  /*a7e0*/  PRMT R5, R0, 0x7632, R5 ;  /* 0x0000763200057816 */ /* 0x000fc40000000005 */
[----:B------:R-:W-:Y:S02]  /*a7f0*/  MOV R75, R185 ;  /* 0x000000b9004b7202 */ /* 0x000fe40000000f00 */
[----:B------:R-:W-:Y:S02]  /*a800*/  PRMT R9, R2, 0x5410, R9 ;  /* 0x0000541002097816 */ /* 0x000fe40000000009 */
[----:B-1----:R-:W-:Y:S02]  /*a810*/  FMNMX.FTZ R185, R6, R10, !PT ;  /* 0x0000000a06b97209 */ /* 0x002fe40007810000 */
[C---:B------:R-:W-:Y:S02]  /*a820*/  LOP3.LUT R2, R0.reuse, 0xffff, RZ, 0xc0, !PT ;  /* 0x0000ffff00027812 */ /* 0x040fe400078ec0ff */
[----:B------:R-:W-:Y:S02]  /*a830*/  LOP3.LUT R6, R0, 0xff, RZ, 0xc0, !PT ;  /* 0x000000ff00067812 */ /* 0x000fe400078ec0ff */
[----:B------:R-:W-:-:S02]  /*a840*/  SHF.R.U32.HI R3, RZ, 0x18, R0 ;  /* 0x00000018ff037819 */ /* 0x000fc40000011600 */
[----:B------:R-:W-:Y:S01]  /*a850*/  LOP3.LUT R0, R5, 0xff, RZ, 0xc0, !PT ;  /* 0x000000ff05007812 */ /* 0x000fe200078ec0ff */
[----:B------:R-:W-:Y:S02]  /*a860*/  IMAD.MOV.U32 R33, RZ, RZ, R14 ;  /* 0x000000ffff217224 */ /* 0x000fe400078e000e */
[----:B------:R-:W-:Y:S01]  /*a870*/  IMAD.MOV.U32 R34, RZ, RZ, R74 ;  /* 0x000000ffff227224 */ /* 0x000fe200078e004a */
[----:B------:R-:W-:Y:S01]  /*a880*/  PRMT R14, R0, 0x5410, R3 ;  /* 0x00005410000e7816 */ /* 0x000fe20000000003 */
[----:B------:R-:W-:Y:S02]  /*a890*/  IMAD.MOV.U32 R74, RZ, RZ, R184 ;  /* 0x000000ffff4a7224 */ /* 0x000fe400078e00b8 */
[C---:B------:R-:W-:Y:S01]  /*a8a0*/  FMUL.FTZ R0, R185.reuse, UR22 ;  /* 0x00000016b9007c20 */ /* 0x040fe20008410000 */
[----:B--2---:R-:W-:Y:S02]  /*a8b0*/  FMNMX.FTZ R184, R4, R11, !PT ;  /* 0x0000000b04b87209 */ /* 0x004fe40007810000 */
[----:B------:R-:W-:-:S02]  /*a8c0*/  FSETP.NEU.FTZ.AND P2, PT, R185, -INF , PT ;  /* 0xff800000b900780b */ /* 0x000fc40003f5d000 */
[----:B------:R-:W-:Y:S02]  /*a8d0*/  SHF.R.U32.HI R2, RZ, 0x8, R2 ;  /* 0x00000008ff027819 */ /* 0x000fe40000011602 */
[----:B------:R-:W-:Y:S01]  /*a8e0*/  FSEL R17, R0, RZ, P2 ;  /* 0x000000ff00117208 */ /* 0x000fe20001000000 */
[C---:B------:R-:W-:Y:S01]  /*a8f0*/  FMUL.FTZ R0, R184.reuse, UR22 ;  /* 0x00000016b8007c20 */ /* 0x040fe20008410000 */
[----:B------:R-:W-:Y:S02]  /*a900*/  FSETP.NEU.FTZ.AND P0, PT, R184, -INF , PT ;  /* 0xff800000b800780b */ /* 0x000fe40003f1d000 */
[----:B------:R-:W-:Y:S01]  /*a910*/  PRMT R13, R6, 0x5410, R2 ;  /* 0x00005410060d7816 */ /* 0x000fe20000000002 */
[--C-:B------:R-:W-:Y:S01]  /*a920*/  FFMA.FTZ R2, R45, UR22, -R17.reuse ;  /* 0x000000162d027c23 */ /* 0x100fe20008010811 */
[----:B------:R-:W-:Y:S01]  /*a930*/  FSEL R18, R0, RZ, P0 ;  /* 0x000000ff00127208 */ /* 0x000fe20000000000 */
[----:B------:R-:W-:Y:S01]  /*a940*/  FFMA.FTZ R0, R35, UR22, -R17 ;  /* 0x0000001623007c23 */ /* 0x000fe20008010811 */
[----:B------:R-:W-:Y:S01]  /*a950*/  IMAD.MOV.U32 R197, RZ, RZ, R203 ;  /* 0x000000ffffc57224 */ /* 0x000fe200078e00cb */
[----:B------:R-:W-:Y:S01]  /*a960*/  FSEL R3, R185, RZ, P2 ;  /* 0x000000ffb9037208 */ /* 0x000fe20001000000 */
[----:B------:R1:W-:Y:S04]  /*a970*/  MUFU.EX2 R203, R2 ;  /* 0x0000000200cb7308 */ /* 0x0003e80000000800 */
[----:B------:R2:W3:Y:S01]  /*a980*/  MUFU.EX2 R204, R0 ;  /* 0x0000000000cc7308 */ /* 0x0004e20000000800 */
[----:B------:R-:W-:Y:S01]  /*a990*/  PRMT R8, R7, 0x5410, R8 ;  /* 0x0000541007087816 */ /* 0x000fe20000000008 */
[----:B------:R-:W-:Y:S01]  /*a9a0*/  FADD.FTZ R7, R104, -R3 ;  /* 0x8000000368077221 */ /* 0x000fe20000010000 */
[----:B------:R-:W-:Y:S01]  /*a9b0*/  FFMA.FTZ R3, R15, UR22, -R18 ;  /* 0x000000160f037c23 */ /* 0x000fe20008010812 */
[----:B-1----:R-:W-:Y:S01]  /*a9c0*/  FSEL R2, R184, RZ, P0 ;  /* 0x000000ffb8027208 */ /* 0x002fe20000000000 */
[----:B------:R-:W-:-:S02]  /*a9d0*/  IMAD.MOV.U32 R196, RZ, RZ, R202 ;  /* 0x000000ffffc47224 */ /* 0x000fc400078e00ca */
[----:B--2---:R-:W-:Y:S02]  /*a9e0*/  FFMA.FTZ R0, R16, UR22, -R18 ;  /* 0x0000001610007c23 */ /* 0x004fe40008010812 */
[----:B------:R-:W-:Y:S01]  /*a9f0*/  FADD.FTZ R6, R103, -R2 ;  /* 0x8000000267067221 */ /* 0x000fe20000010000 */
[----:B------:R-:W-:Y:S01]  /*aa00*/  FFMA.FTZ R2, R73, UR22, -R17 ;  /* 0x0000001649027c23 */ /* 0x000fe20008010811 */
[----:B------:R1:W-:Y:S01]  /*aa10*/  MUFU.EX2 R201, R3 ;  /* 0x0000000300c97308 */ /* 0x0003e20000000800 */
[----:B------:R-:W-:-:S03]  /*aa20*/  IMAD.MOV.U32 R213, RZ, RZ, R199 ;  /* 0x000000ffffd57224 */ /* 0x000fc600078e00c7 */
[----:B------:R2:W4:Y:S04]  /*aa30*/  MUFU.EX2 R202, R0 ;  /* 0x0000000000ca7308 */ /* 0x0005280000000800 */
[----:B------:R3:W-:Y:S01]  /*aa40*/  MUFU.EX2 R199, R2 ;  /* 0x0000000200c77308 */ /* 0x0007e20000000800 */
[----:B-1----:R-:W-:Y:S01]  /*aa50*/  FFMA.FTZ R3, R72, UR22, -R17 ;  /* 0x0000001648037c23 */ /* 0x002fe20008010811 */
[----:B--2---:R-:W-:-:S03]  /*aa60*/  HSET2.LE.AND R0, R9, R12, PT ;  /* 0x0000000c09007233 */ /* 0x004fc60003803000 */
[----:B------:R1:W2:Y:S01]  /*aa70*/  MUFU.EX2 R200, R3 ;  /* 0x0000000300c87308 */ /* 0x0002a20000000800 */
[----:B---3--:R-:W-:Y:S01]  /*aa80*/  F2FP.F16.F32.PACK_AB R2, R204, R203 ;  /* 0x000000cbcc02723e */ /* 0x008fe200000000ff */
[--C-:B------:R-:W-:Y:S01]  /*aa90*/  FFMA.FTZ R4, R27, UR22, -R18.reuse ;  /* 0x000000161b047c23 */ /* 0x100fe20008010812 */
[----:B------:R-:W-:Y:S02]  /*aaa0*/  LOP3.LUT R5, R8, 0xff00ff, RZ, 0xc0, !PT ;  /* 0x00ff00ff08057812 */ /* 0x000fe400078ec0ff */
[----:B------:R-:W-:Y:S01]  /*aab0*/  LOP3.LUT R10, R2, R0, RZ, 0xc0, !PT ;  /* 0x00000000020a7212 */ /* 0x000fe200078ec0ff */
[----:B------:R-:W-:Y:S01]  /*aac0*/  FFMA.FTZ R2, R26, UR22, -R18 ;  /* 0x000000161a027c23 */ /* 0x000fe20008010812 */
[----:B------:R-:W-:Y:S02]  /*aad0*/  IMAD.MOV.U32 R72, RZ, RZ, R196 ;  /* 0x000000ffff487224 */ /* 0x000fe400078e00c4 */
[----:B------:R-:W-:Y:S01]  /*aae0*/  IMAD.MOV.U32 R73, RZ, RZ, R197 ;  /* 0x000000ffff497224 */ /* 0x000fe200078e00c5 */
[----:B------:R-:W-:Y:S01]  /*aaf0*/  MUFU.EX2 R196, R4 ;  /* 0x0000000400c47308 */ /* 0x000fe20000000800 */
[----:B------:R-:W-:-:S03]  /*ab00*/  HSET2.LE.AND R0, R5, R12, PT ;  /* 0x0000000c05007233 */ /* 0x000fc60003803000 */
[----:B------:R4:W3:Y:S01]  /*ab10*/  MUFU.EX2 R197, R2 ;  /* 0x0000000200c57308 */ /* 0x0008e20000000800 */
[----:B------:R-:W-:Y:S01]  /*ab20*/  FMUL.FTZ R7, R7, UR22 ;  /* 0x0000001607077c20 */ /* 0x000fe20008410000 */
[----:B-1----:R-:W-:Y:S01]  /*ab30*/  FMUL.FTZ R3, R6, UR22 ;  /* 0x0000001606037c20 */ /* 0x002fe20008410000 */
[----:B----4-:R-:W-:-:S04]  /*ab40*/  F2FP.F16.F32.PACK_AB R2, R201, R202 ;  /* 0x000000cac902723e */ /* 0x010fc800000000ff */
[----:B------:R-:W-:Y:S02]  /*ab50*/  LOP3.LUT R11, R2, R0, RZ, 0xc0, !PT ;  /* 0x00000000020b7212 */ /* 0x000fe400078ec0ff */
[--C-:B------:R-:W-:Y:S02]  /*ab60*/  HSET2.LE.AND R0, R13, R12.reuse, PT ;  /* 0x0000000c0d007233 */ /* 0x100fe40003803000 */
[----:B--2---:R-:W-:Y:S01]  /*ab70*/  F2FP.F16.F32.PACK_AB R2, R200, R199 ;  /* 0x000000c7c802723e */ /* 0x004fe200000000ff */
[----:B------:R-:W1:Y:S03]  /*ab80*/  MUFU.EX2 R45, R7 ;  /* 0x00000007002d7308 */ /* 0x000e660000000800 */
[----:B------:R-:W-:Y:S01]  /*ab90*/  LOP3.LUT R8, R2, R0, RZ, 0xc0, !PT ;  /* 0x0000000002087212 */ /* 0x000fe200078ec0ff */
[----:B------:R2:W4:Y:S01]  /*aba0*/  MUFU.EX2 R19, R3 ;  /* 0x0000000300137308 */ /* 0x0005220000000800 */
[----:B------:R-:W-:-:S02]  /*abb0*/  HSET2.LE.AND R0, R14, R12, PT ;  /* 0x0000000c0e007233 */ /* 0x000fc40003803000 */
[----:B---3--:R-:W-:Y:S01]  /*abc0*/  F2FP.F16.F32.PACK_AB R2, R197, R196 ;  /* 0x000000c4c502723e */ /* 0x008fe200000000ff */
[----:B------:R-:W-:-:S03]  /*abd0*/  UIADD3 UR6, UPT, UPT, UR29, 0x646e171e, URZ ;  /* 0x646e171e1d067890 */ /* 0x000fc6000fffe0ff */
[----:B------:R-:W-:Y:S01]  /*abe0*/  LOP3.LUT R9, R2, R0, RZ, 0xc0, !PT ;  /* 0x0000000002097212 */ /* 0x000fe200078ec0ff */
[----:B--2---:R-:W-:-:S04]  /*abf0*/  IMAD.WIDE.U32 R2, R179, -0x2daee0ad, RZ ;  /* 0xd2511f53b3027825 */ /* 0x004fc800078e00ff */
[-C--:B-1----:R-:W-:Y:S01]  /*ac00*/  FMUL.FTZ R112, R112, R45.reuse ;  /* 0x0000002d70707220 */ /* 0x082fe20000410000 */
[----:B------:R-:W-:Y:S01]  /*ac10*/  FMUL.FTZ R113, R113, R45 ;  /* 0x0000002d71717220 */ /* 0x000fe20000410000 */
[-C--:B----4-:R-:W-:Y:S01]  /*ac20*/  FMUL.FTZ R114, R114, R19.reuse ;  /* 0x0000001372727220 */ /* 0x090fe20000410000 */
[----:B------:R-:W-:Y:S01]  /*ac30*/  LOP3.LUT R0, R72, UR6, R3, 0x96, !PT ;  /* 0x0000000648007c12 */ /* 0x000fe2000f8e9603 */
[----:B------:R-:W-:Y:S01]  /*ac40*/  FMUL.FTZ R115, R115, R19 ;  /* 0x0000001373737220 */ /* 0x000fe20000410000 */
        /* <DEDUP_REMOVED lines=8> */
[C---:B------:R-:W-:Y:S01]  /*acd0*/  PRMT R5, R2.reuse, 0x7773, RZ ;  /* 0x0000777302057816 */ /* 0x040fe200000000ff */
[----:B------:R-:W-:Y:S01]  /*ace0*/  IMAD.MOV.U32 R3, RZ, RZ, R2 ;  /* 0x000000ffff037224 */ /* 0x000fe200078e0002 */
[----:B------:R-:W-:-:S02]  /*acf0*/  PRMT R4, R2, 0x7772, RZ ;  /* 0x0000777202047816 */ /* 0x000fc400000000ff */
[----:B------:R-:W-:Y:S02]  /*ad00*/  PRMT R7, R2, 0x7771, RZ ;  /* 0x0000777102077816 */ /* 0x000fe400000000ff */
[----:B------:R-:W-:Y:S02]  /*ad10*/  LOP3.LUT R2, R0, 0xffff, RZ, 0xc0, !PT ;  /* 0x0000ffff00027812 */ /* 0x000fe400078ec0ff */
[----:B------:R-:W-:Y:S01]  /*ad20*/  PRMT R13, R4, 0x5410, R5 ;  /* 0x00005410040d7816 */ /* 0x000fe20000000005 */
[----:B------:R-:W-:Y:S01]  /*ad30*/  HMMA.16816.F32 R112, R8, R60, R112 ;  /* 0x0000003c0870723c */ /* 0x000fe20000001870 */
[----:B------:R-:W-:Y:S01]  /*ad40*/  LOP3.LUT R4, R3, 0xff, RZ, 0xc0, !PT ;  /* 0x000000ff03047812 */ /* 0x000fe200078ec0ff */
[----:B------:R-:W-:Y:S01]  /*ad50*/  FFMA.FTZ R3, R108, UR22, -R22 ;  /* 0x000000166c037c23 */ /* 0x000fe20008010816 */
[----:B------:R-:W-:Y:S01]  /*ad60*/  SHF.R.U32.HI R5, RZ, 0x8, R2 ;  /* 0x00000008ff057819 */ /* 0x000fe20000011602 */
[----:B------:R-:W-:-:S04]  /*ad70*/  FFMA.FTZ R2, R107, UR22, -R22 ;  /* 0x000000166b027c23 */ /* 0x000fc80008010816 */
[----:B------:R-:W-:Y:S01]  /*ad80*/  HMMA.16816.F32 R124, R8, R62, R124 ;  /* 0x0000003e087c723c */ /* 0x000fe2000000187c */
[----:B------:R-:W-:Y:S01]  /*ad90*/  MUFU.EX2 R104, R3 ;  /* 0x0000000300687308 */ /* 0x000fe20000000800 */
[----:B------:R-:W-:-:S06]  /*ada0*/  LOP3.LUT R6, R0, 0xff, RZ, 0xc0, !PT ;  /* 0x000000ff00067812 */ /* 0x000fcc00078ec0ff */
[C---:B------:R-:W-:Y:S01]  /*adb0*/  HMMA.16816.F32 R60, R8.reuse, R48, R68 ;  /* 0x00000030083c723c */ /* 0x040fe20000001844 */
[----:B------:R-:W-:Y:S02]  /*adc0*/  IMAD.MOV.U32 R70, RZ, RZ, R94 ;  /* 0x000000ffff467224 */ /* 0x000fe400078e005e */
[----:B------:R-:W-:Y:S02]  /*add0*/  IMAD.MOV.U32 R94, RZ, RZ, R88 ;  /* 0x000000ffff5e7224 */ /* 0x000fe400078e0058 */
[----:B------:R1:W2:Y:S01]  /*ade0*/  MUFU.EX2 R88, R2 ;  /* 0x0000000200587308 */ /* 0x0002a20000000800 */
[----:B------:R-:W-:Y:S02]  /*adf0*/  PRMT R14, R6, 0x5410, R5 ;  /* 0x00005410060e7816 */ /* 0x000fe40000000005 */
[----:B------:R-:W-:Y:S02]  /*ae00*/  PRMT R4, R4, 0x5410, R7 ;  /* 0x0000541004047816 */ /* 0x000fe40000000007 */
[----:B------:R-:W-:Y:S01]  /*ae10*/  SHF.R.U32.HI R6, RZ, 0x18, R0 ;  /* 0x00000018ff067819 */ /* 0x000fe20000011600 */
[-C--:B------:R-:W-:Y:S01]  /*ae20*/  FMUL.FTZ R140, R140, R45.reuse ;  /* 0x0000002d8c8c7220 */ /* 0x080fe20000410000 */
[----:B------:R-:W-:Y:S01]  /*ae30*/  FMUL.FTZ R141, R141, R45 ;  /* 0x0000002d8d8d7220 */ /* 0x000fe20000410000 */
[-C--:B------:R-:W-:Y:S01]  /*ae40*/  FMUL.FTZ R142, R142, R19.reuse ;  /* 0x000000138e8e7220 */ /* 0x080fe20000410000 */
[----:B------:R-:W-:Y:S01]  /*ae50*/  FMUL.FTZ R143, R143, R19 ;  /* 0x000000138f8f7220 */ /* 0x000fe20000410000 */
[-C--:B------:R-:W-:Y:S01]  /*ae60*/  FMUL.FTZ R160, R160, R45.reuse ;  /* 0x0000002da0a07220 */ /* 0x080fe20000410000 */
[----:B-1----:R-:W-:Y:S01]  /*ae70*/  PRMT R2, R0, 0x7632, R2 ;  /* 0x0000763200027816 */ /* 0x002fe20000000002 */
[--C-:B------:R-:W-:Y:S01]  /*ae80*/  FFMA.FTZ R0, R110, UR22, -R22.reuse ;  /* 0x000000166e007c23 */ /* 0x100fe20008010816 */
[----:B------:R-:W-:Y:S01]  /*ae90*/  FMUL.FTZ R161, R161, R45 ;  /* 0x0000002da1a17220 */ /* 0x000fe20000410000 */
[-C--:B------:R-:W-:Y:S01]  /*aea0*/  FMUL.FTZ R162, R162, R19.reuse ;  /* 0x00000013a2a27220 */ /* 0x080fe20000410000 */
[----:B------:R-:W-:Y:S01]  /*aeb0*/  FMUL.FTZ R163, R163, R19 ;  /* 0x00000013a3a37220 */ /* 0x000fe20000410000 */
[-C--:B------:R-:W-:Y:S01]  /*aec0*/  FMUL.FTZ R172, R172, R45.reuse ;  /* 0x0000002dacac7220 */ /* 0x080fe20000410000 */
[----:B------:R-:W-:Y:S01]  /*aed0*/  FMUL.FTZ R173, R173, R45 ;  /* 0x0000002dadad7220 */ /* 0x000fe20000410000 */
[-C--:B------:R-:W-:Y:S01]  /*aee0*/  FMUL.FTZ R174, R174, R19.reuse ;  /* 0x00000013aeae7220 */ /* 0x080fe20000410000 */
[----:B------:R-:W-:Y:S01]  /*aef0*/  FMUL.FTZ R175, R175, R19 ;  /* 0x00000013afaf7220 */ /* 0x000fe20000410000 */
[----:B------:R-:W-:Y:S01]  /*af00*/  LOP3.LUT R5, R2, 0xff, RZ, 0xc0, !PT ;  /* 0x000000ff02057812 */ /* 0x000fe200078ec0ff */
[----:B------:R2:W-:Y:S01]  /*af10*/  MUFU.EX2 R68, R0 ;  /* 0x0000000000447308 */ /* 0x0005e20000000800 */
[----:B------:R-:W-:Y:S01]  /*af20*/  HSET2.LE.AND R2, R4, R12, PT ;  /* 0x0000000c04027233 */ /* 0x000fe20003803000 */
[----:B------:R-:W-:Y:S01]  /*af30*/  FFMA.FTZ R3, R109, UR22, -R22 ;  /* 0x000000166d037c23 */ /* 0x000fe20008010816 */
[C---:B------:R-:W-:Y:S01]  /*af40*/  HMMA.16816.F32 R140, R8.reuse, R54, R140 ;  /* 0x00000036088c723c */ /* 0x040fe2000000188c */
        /* <DEDUP_REMOVED lines=8> */
[----:B--2---:R-:W-:Y:S01]  /*afd0*/  F2FP.F16.F32.PACK_AB R0, R104, R88 ;  /* 0x000000586800723e */ /* 0x004fe200000000ff */
[----:B------:R1:W-:Y:S01]  /*afe0*/  MUFU.EX2 R54, R3 ;  /* 0x0000000300367308 */ /* 0x0003e20000000800 */
[----:B------:R-:W-:Y:S01]  /*aff0*/  PRMT R5, R5, 0x5410, R6 ;  /* 0x0000541005057816 */ /* 0x000fe20000000006 */
[C---:B------:R-:W-:Y:S01]  /*b000*/  HMMA.16816.F32 R160, R8.reuse, R36, R160 ;  /* 0x0000002408a0723c */ /* 0x040fe200000018a0 */
[----:B------:R-:W-:Y:S01]  /*b010*/  LOP3.LUT R6, R0, R2, RZ, 0xc0, !PT ;  /* 0x0000000200067212 */ /* 0x000fe200078ec0ff */
[-C--:B------:R-:W-:Y:S01]  /*b020*/  FMUL.FTZ R80, R80, R45.reuse ;  /* 0x0000002d50507220 */ /* 0x080fe20000410000 */
[----:B------:R-:W-:Y:S01]  /*b030*/  FMUL.FTZ R81, R81, R45 ;  /* 0x0000002d51517220 */ /* 0x000fe20000410000 */
[-C--:B------:R-:W-:Y:S01]  /*b040*/  FMUL.FTZ R82, R82, R19.reuse ;  /* 0x0000001352527220 */ /* 0x080fe20000410000 */
[----:B------:R-:W-:Y:S01]  /*b050*/  FMUL.FTZ R83, R83, R19 ;  /* 0x0000001353537220 */ /* 0x000fe20000410000 */
[-C--:B------:R-:W-:Y:S01]  /*b060*/  FMUL.FTZ R84, R84, R45.reuse ;  /* 0x0000002d54547220 */ /* 0x080fe20000410000 */
[----:B------:R-:W-:Y:S01]  /*b070*/  FMUL.FTZ R85, R85, R45 ;  /* 0x0000002d55557220 */ /* 0x000fe20000410000 */
[C---:B------:R-:W-:Y:S01]  /*b080*/  HMMA.16816.F32 R172, R8.reuse, R38, R172 ;  /* 0x0000002608ac723c */ /* 0x040fe200000018ac */
[-C--:B------:R-:W-:Y:S01]  /*b090*/  FMUL.FTZ R86, R86, R19.reuse ;  /* 0x0000001356567220 */ /* 0x080fe20000410000 */
[----:B------:R-:W-:Y:S01]  /*b0a0*/  FMUL.FTZ R87, R87, R19 ;  /* 0x0000001357577220 */ /* 0x000fe20000410000 */
[-C--:B------:R-:W-:Y:S01]  /*b0b0*/  FMUL.FTZ R96, R96, R45.reuse ;  /* 0x0000002d60607220 */ /* 0x080fe20000410000 */
[----:B------:R-:W-:Y:S01]  /*b0c0*/  FMUL.FTZ R97, R97, R45 ;  /* 0x0000002d61617220 */ /* 0x000fe20000410000 */
[-C--:B------:R-:W-:Y:S01]  /*b0d0*/  FMUL.FTZ R98, R98, R19.reuse ;  /* 0x0000001362627220 */ /* 0x080fe20000410000 */
[----:B------:R-:W-:Y:S01]  /*b0e0*/  FMUL.FTZ R99, R99, R19 ;  /* 0x0000001363637220 */ /* 0x000fe20000410000 */
[--C-:B-1----:R-:W-:Y:S01]  /*b0f0*/  FFMA.FTZ R3, R176, UR22, -R23.reuse ;  /* 0x00000016b0037c23 */ /* 0x102fe20008010817 */
[----:B------:R-:W-:Y:S01]  /*b100*/  FFMA.FTZ R2, R177, UR22, -R23 ;  /* 0x00000016b1027c23 */ /* 0x000fe20008010817 */
[----:B------:R-:W1:Y:S01]  /*b110*/  LDSM.16.MT88.4 R36, [R44+0x1400] ;  /* 0x001400002c24783b */ /* 0x000e620000004200 */
[C---:B------:R-:W-:Y:S01]  /*b120*/  HMMA.16816.F32 R144, R8.reuse, R40, R144 ;  /* 0x000000280890723c */ /* 0x040fe20000001890 */
[----:B------:R2:W-:Y:S01]  /*b130*/  MUFU.EX2 R69, R3 ;  /* 0x0000000300457308 */ /* 0x0005e20000000800 */
[----:B------:R-:W-:Y:S01]  /*b140*/  IMAD.MOV.U32 R16, RZ, RZ, R25 ;  /* 0x000000ffff107224 */ /* 0x000fe200078e0019 */
[----:B------:R-:W-:Y:S01]  /*b150*/  MOV R72, R34 ;  /* 0x0000002200487202 */ /* 0x000fe20000000f00 */
[----:B------:R-:W-:Y:S01]  /*b160*/  IMAD.MOV.U32 R73, RZ, RZ, R32 ;  /* 0x000000ffff497224 */ /* 0x000fe200078e0020 */
[----:B------:R-:W3:Y:S01]  /*b170*/  MUFU.EX2 R107, R2 ;  /* 0x00000002006b7308 */ /* 0x000ee20000000800 */
[----:B------:R-:W-:Y:S01]  /*b180*/  IMAD.MOV.U32 R179, RZ, RZ, R33 ;  /* 0x000000ffffb37224 */ /* 0x000fe200078e0021 */
[----:B------:R-:W-:Y:S01]  /*b190*/  LDSM.16.MT88.4 R24, [R44+0x400] ;  /* 0x000400002c18783b */ /* 0x000fe20000004200 */
[C---:B------:R-:W-:Y:S03]  /*b1a0*/  HMMA.16816.F32 R156, R8.reuse, R42, R156 ;  /* 0x0000002a089c723c */ /* 0x040fe6000000189c */
[----:B------:R-:W4:Y:S04]  /*b1b0*/  LDSM.16.MT88.4 R40, [R198+0xb400] ;  /* 0x00b40000c628783b */ /* 0x000f280000004200 */
[----:B------:R-:W-:Y:S01]  /*b1c0*/  LDSM.16.MT88.4 R32, [R198+0xa400] ;  /* 0x00a40000c620783b */ /* 0x000fe20000004200 */
[C---:B------:R-:W-:Y:S03]  /*b1d0*/  HMMA.16816.F32 R80, R8.reuse, R50, R80 ;  /* 0x000000320850723c */ /* 0x040fe60000001850 */
[----:B------:R-:W-:Y:S05]  /*b1e0*/  LDSM.16.MT88.4 R48, [R44+0x2400] ;  /* 0x002400002c30783b */ /* 0x000fea0000004200 */
[----:B------:R-:W-:Y:S01]  /*b1f0*/  HMMA.16816.F32 R84, R8, R28, R84 ;  /* 0x0000001c0854723c */ /* 0x000fe20000001854 */
[--C-:B------:R-:W-:Y:S01]  /*b200*/  FFMA.FTZ R4, R111, UR22, -R23.reuse ;  /* 0x000000166f047c23 */ /* 0x100fe20008010817 */
[----:B------:R-:W-:Y:S01]  /*b210*/  LOP3.LUT R0, R13, 0xff00ff, RZ, 0xc0, !PT ;  /* 0x00ff00ff0d007812 */ /* 0x000fe200078ec0ff */
[----:B--2---:R-:W-:-:S05]  /*b220*/  FFMA.FTZ R3, R178, UR22, -R23 ;  /* 0x00000016b2037c23 */ /* 0x004fca0008010817 */
[----:B------:R-:W-:Y:S01]  /*b230*/  HMMA.16816.F32 R96, R8, R30, R96 ;  /* 0x0000001e0860723c */ /* 0x000fe20000001860 */
[----:B------:R-:W2:Y:S01]  /*b240*/  LDSM.16.MT88.4 R28, [R198+0x9400] ;  /* 0x00940000c61c783b */ /* 0x000ea20000004200 */
[----:B------:R-:W-:Y:S02]  /*b250*/  IMAD.MOV.U32 R110, RZ, RZ, R238 ;  /* 0x000000ffff6e7224 */ /* 0x000fe400078e00ee */
[----:B------:R-:W-:Y:S01]  /*b260*/  IMAD.MOV.U32 R111, RZ, RZ, R239 ;  /* 0x000000ffff6f7224 */ /* 0x000fe200078e00ef */
[----:B------:R-:W-:Y:S01]  /*b270*/  MUFU.EX2 R238, R3 ;  /* 0x0000000300ee7308 */ /* 0x000fe20000000800 */
[----:B------:R-:W-:-:S03]  /*b280*/  HSET2.LE.AND R0, R0, R12, PT ;  /* 0x0000000c00007233 */ /* 0x000fc60003803000 */
[----:B------:R5:W1:Y:S01]  /*b290*/  MUFU.EX2 R239, R4 ;  /* 0x0000000400ef7308 */ /* 0x000a620000000800 */
[----:B---3--:R-:W-:-:S04]  /*b2a0*/  F2FP.F16.F32.PACK_AB R2, R107, R69 ;  /* 0x000000456b02723e */ /* 0x008fc800000000ff */
[----:B------:R-:W-:Y:S02]  /*b2b0*/  LOP3.LUT R7, R2, R0, RZ, 0xc0, !PT ;  /* 0x0000000002077212 */ /* 0x000fe400078ec0ff */
[--C-:B------:R-:W-:Y:S02]  /*b2c0*/  HSET2.LE.AND R0, R14, R12.reuse, PT ;  /* 0x0000000c0e007233 */ /* 0x100fe40003803000 */
[----:B------:R-:W-:Y:S01]  /*b2d0*/  F2FP.F16.F32.PACK_AB R2, R54, R68 ;  /* 0x000000443602723e */ /* 0x000fe200000000ff */
[-C--:B------:R-:W-:Y:S01]  /*b2e0*/  FMUL.FTZ R128, R128, R45.reuse ;  /* 0x0000002d80807220 */ /* 0x080fe20000410000 */
[----:B------:R-:W-:Y:S01]  /*b2f0*/  FMUL.FTZ R129, R129, R45 ;  /* 0x0000002d81817220 */ /* 0x000fe20000410000 */
[-C--:B------:R-:W-:Y:S01]  /*b300*/  FMUL.FTZ R130, R130, R19.reuse ;  /* 0x0000001382827220 */ /* 0x080fe20000410000 */
[----:B-----5:R-:W-:Y:S01]  /*b310*/  LOP3.LUT R4, R2, R0, RZ, 0xc0, !PT ;  /* 0x0000000002047212 */ /* 0x020fe200078ec0ff */
[----:B------:R-:W-:Y:S01]  /*b320*/  FMUL.FTZ R131, R131, R19 ;  /* 0x0000001383837220 */ /* 0x000fe20000410000 */
[----:B------:R-:W-:-:S02]  /*b330*/  HSET2.LE.AND R0, R5, R12, PT ;  /* 0x0000000c05007233 */ /* 0x000fc40003803000 */
[----:B-1----:R-:W-:-:S04]  /*b340*/  F2FP.F16.F32.PACK_AB R2, R238, R239 ;  /* 0x000000efee02723e */ /* 0x002fc800000000ff */
[----:B------:R-:W-:Y:S01]  /*b350*/  LOP3.LUT R5, R2, R0, RZ, 0xc0, !PT ;  /* 0x0000000002057212 */ /* 0x000fe200078ec0ff */
[----:B------:R-:W-:Y:S01]  /*b360*/  HMMA.16816.F32 R128, R8, R52, R128 ;  /* 0x000000340880723c */ /* 0x000fe20000001880 */
[----:B------:R-:W-:Y:S01]  /*b370*/  IMAD.MOV.U32 R109, RZ, RZ, R93 ;  /* 0x000000ffff6d7224 */ /* 0x000fe200078e005d */
[----:B------:R-:W-:Y:S01]  /*b380*/  LOP3.LUT R2, R46, UR9, R21, 0x96, !PT ;  /* 0x000000092e027c12 */ /* 0x000fe2000f8e9615 */
[----:B------:R-:W-:Y:S01]  /*b390*/  IMAD.MOV.U32 R53, RZ, RZ, R101 ;  /* 0x000000ffff357224 */ /* 0x000fe200078e0065 */
[----:B------:R-:W-:Y:S01]  /*b3a0*/  MOV R52, R100 ;  /* 0x0000006400347202 */ /* 0x000fe20000000f00 */
[----:B------:R-:W-:Y:S02]  /*b3b0*/  IMAD.MOV.U32 R93, RZ, RZ, R102 ;  /* 0x000000ffff5d7224 */ /* 0x000fe400078e0066 */
[----:B------:R-:W-:Y:S01]  /*b3c0*/  IMAD.MOV.U32 R15, RZ, RZ, R205 ;  /* 0x000000ffff0f7224 */ /* 0x000fe200078e00cd */
[----:B------:R-:W-:Y:S01]  /*b3d0*/  HMMA.16816.F32 R100, R4, R36, R240 ;  /* 0x000000240464723c */ /* 0x000fe200000018f0 */
[----:B------:R-:W-:Y:S01]  /*b3e0*/  IMAD.MOV.U32 R71, RZ, RZ, R106 ;  /* 0x000000ffff477224 */ /* 0x000fe200078e006a */
[----:B------:R-:W-:Y:S01]  /*b3f0*/  MOV R205, R94 ;  /* 0x0000005e00cd7202 */ /* 0x000fe20000000f00 */
[----:B------:R-:W-:-:S02]  /*b400*/  IMAD.MOV.U32 R241, RZ, RZ, R53 ;  /* 0x000000fffff17224 */ /* 0x000fc400078e0035 */
[----:B------:R-:W-:Y:S02]  /*b410*/  IMAD.MOV.U32 R108, RZ, RZ, R92 ;  /* 0x000000ffff6c7224 */ /* 0x000fe400078e005c */
[----:B------:R-:W-:Y:S02]  /*b420*/  IMAD.MOV.U32 R106, RZ, RZ, R93 ;  /* 0x000000ffff6a7224 */ /* 0x000fe400078e005d */
[----:B------:R-:W-:Y:S02]  /*b430*/  IMAD.MOV.U32 R53, RZ, RZ, R95 ;  /* 0x000000ffff357224 */ /* 0x000fe400078e005f */
[----:B------:R-:W-:Y:S01]  /*b440*/  IMAD.WIDE.U32 R2, R2, -0x2daee0ad, RZ ;  /* 0xd2511f5302027825 */ /* 0x000fe200078e00ff */
[----:B------:R-:W-:Y:S03]  /*b450*/  HMMA.16816.F32 R92, R4, R38, R192 ;  /* 0x00000026045c723c */ /* 0x000fe600000018c0 */
[----:B------:R-:W-:-:S02]  /*b460*/  IMAD.MOV.U32 R240, RZ, RZ, R52 ;  /* 0x000000fffff07224 */ /* 0x000fc400078e0034 */
[----:B------:R-:W-:Y:S02]  /*b470*/  IMAD.MOV.U32 R242, RZ, RZ, R110 ;  /* 0x000000fffff27224 */ /* 0x000fe400078e006e */
[----:B------:R-:W-:Y:S02]  /*b480*/  IMAD.MOV.U32 R52, RZ, RZ, R89 ;  /* 0x000000ffff347224 */ /* 0x000fe400078e0059 */
[----:B------:R-:W-:Y:S02]  /*b490*/  IMAD.MOV.U32 R21, RZ, RZ, R109 ;  /* 0x000000ffff157224 */ /* 0x000fe400078e006d */
[----:B------:R-:W-:Y:S02]  /*b4a0*/  IMAD.MOV.U32 R55, RZ, RZ, R90 ;  /* 0x000000ffff377224 */ /* 0x000fe400078e005a */
[----:B------:R-:W-:Y:S02]  /*b4b0*/  IMAD.MOV.U32 R13, RZ, RZ, R88 ;  /* 0x000000ffff0d7224 */ /* 0x000fe400078e0058 */
[----:B------:R-:W-:Y:S01]  /*b4c0*/  IMAD.MOV.U32 R195, RZ, RZ, R91 ;  /* 0x000000ffffc37224 */ /* 0x000fe200078e005b */
[----:B------:R-:W-:Y:S01]  /*b4d0*/  MOV R193, R69 ;  /* 0x0000004500c17202 */ /* 0x000fe20000000f00 */
[----:B------:R-:W-:Y:S01]  /*b4e0*/  IMAD.MOV.U32 R243, RZ, RZ, R111 ;  /* 0x000000fffff37224 */ /* 0x000fe200078e006f */
[----:B----4-:R-:W-:Y:S01]  /*b4f0*/  HMMA.16816.F32 R88, R4, R40, R188 ;  /* 0x000000280458723c */ /* 0x010fe200000018bc */
[----:B------:R-:W-:Y:S01]  /*b500*/  IMAD.MOV.U32 R110, RZ, RZ, R16 ;  /* 0x000000ffff6e7224 */ /* 0x000fe200078e0010 */
[----:B------:R-:W-:Y:S01]  /*b510*/  MOV R16, R74 ;  /* 0x0000004a00107202 */ /* 0x000fe20000000f00 */
[----:B------:R-:W-:Y:S01]  /*b520*/  IMAD.MOV.U32 R109, RZ, RZ, R213 ;  /* 0x000000ffff6d7224 */ /* 0x000fe200078e00d5 */
[----:B------:R-:W-:Y:S01]  /*b530*/  LOP3.LUT R0, R166, UR6, R3, 0x96, !PT ;  /* 0x00000006a6007c12 */ /* 0x000fe2000f8e9603 */
[----:B------:R-:W-:-:S02]  /*b540*/  IMAD.MOV.U32 R191, RZ, RZ, R70 ;  /* 0x000000ffffbf7224 */ /* 0x000fc400078e0046 */
[----:B------:R-:W-:Y:S01]  /*b550*/  IMAD.MOV.U32 R194, RZ, RZ, R71 ;  /* 0x000000ffffc27224 */ /* 0x000fe200078e0047 */
[C---:B--2---:R-:W-:Y:S01]  /*b560*/  HMMA.16816.F32 R116, R4.reuse, R28, R116 ;  /* 0x0000001c0474723c */ /* 0x044fe20000001874 */
[----:B------:R-:W-:Y:S02]  /*b570*/  IMAD.MOV.U32 R47, RZ, RZ, R68 ;  /* 0x000000ffff2f7224 */ /* 0x000fe400078e0044 */
[----:B------:R-:W-:Y:S02]  /*b580*/  IMAD.MOV.U32 R192, RZ, RZ, R72 ;  /* 0x000000ffffc07224 */ /* 0x000fe400078e0048 */
[----:B------:R-:W-:Y:S02]  /*b590*/  IMAD.MOV.U32 R111, RZ, RZ, R73 ;  /* 0x000000ffff6f7224 */ /* 0x000fe400078e0049 */
[----:B------:R-:W-:Y:S01]  /*b5a0*/  IMAD.MOV.U32 R213, RZ, RZ, R75 ;  /* 0x000000ffffd57224 */ /* 0x000fe200078e004b */
[----:B------:R-:W-:Y:S01]  /*b5b0*/  HMMA.16816.F32 R120, R4, R30, R120 ;  /* 0x0000001e0478723c */ /* 0x000fe20000001878 */
[----:B------:R-:W-:-:S07]  /*b5c0*/  PRMT R3, R2, 0x7772, RZ ;  /* 0x0000777202037816 */ /* 0x000fce00000000ff */
[C---:B------:R-:W-:Y:S08]  /*b5d0*/  HMMA.16816.F32 R132, R4.reuse, R24, R132 ;  /* 0x000000180484723c */ /* 0x040ff00000001884 */
[C---:B------:R-:W-:Y:S08]  /*b5e0*/  HMMA.16816.F32 R136, R4.reuse, R26, R136 ;  /* 0x0000001a0488723c */ /* 0x040ff00000001888 */
[C---:B------:R-:W-:Y:S08]  /*b5f0*/  HMMA.16816.F32 R148, R4.reuse, R32, R148 ;  /* 0x000000200494723c */ /* 0x040ff00000001894 */
[C---:B------:R-:W-:Y:S08]  /*b600*/  HMMA.16816.F32 R152, R4.reuse, R34, R152 ;  /* 0x000000220498723c */ /* 0x040ff00000001898 */
[C---:B------:R-:W-:Y:S08]  /*b610*/  HMMA.16816.F32 R76, R4.reuse, R42, R76 ;  /* 0x0000002a044c723c */ /* 0x040ff0000000184c */
[C---:B------:R-:W-:Y:S08]  /*b620*/  HMMA.16816.F32 R72, R4.reuse, R48, R180 ;  /* 0x000000300448723c */ /* 0x040ff000000018b4 */
[----:B------:R-:W-:Y:S01]  /*b630*/  HMMA.16816.F32 R68, R4, R50, R168 ;  /* 0x000000320444723c */ /* 0x000fe200000018a8 */
[----:B------:R-:W-:Y:S01]  /*b640*/  PRMT R4, R2, 0x7773, RZ ;  /* 0x0000777302047816 */ /* 0x000fe200000000ff */
[----:B------:R-:W-:-:S03]  /*b650*/  IMAD.MOV.U32 R5, RZ, RZ, R2 ;  /* 0x000000ffff057224 */ /* 0x000fc600078e0002 */
[--C-:B------:R-:W-:Y:S02]  /*b660*/  PRMT R8, R3, 0x5410, R4.reuse ;  /* 0x0000541003087816 */ /* 0x100fe40000000004 */
[----:B------:R-:W-:Y:S02]  /*b670*/  PRMT R4, R0, 0x7632, R4 ;  /* 0x0000763200047816 */ /* 0x000fe40000000004 */
[----:B------:R-:W-:Y:S02]  /*b680*/  PRMT R7, R2, 0x7771, RZ ;  /* 0x0000777102077816 */ /* 0x000fe400000000ff */
[----:B------:R-:W-:Y:S02]  /*b690*/  LOP3.LUT R5, R5, 0xff, RZ, 0xc0, !PT ;  /* 0x000000ff05057812 */ /* 0x000fe400078ec0ff */
[C---:B------:R-:W-:Y:S02]  /*b6a0*/  LOP3.LUT R2, R0.reuse, 0xffff, RZ, 0xc0, !PT ;  /* 0x0000ffff00027812 */ /* 0x040fe400078ec0ff */
[----:B------:R-:W-:-:S02]  /*b6b0*/  LOP3.LUT R6, R0, 0xff, RZ, 0xc0, !PT ;  /* 0x000000ff00067812 */ /* 0x000fc400078ec0ff */
[----:B------:R-:W-:Y:S02]  /*b6c0*/  SHF.R.U32.HI R3, RZ, 0x18, R0 ;  /* 0x00000018ff037819 */ /* 0x000fe40000011600 */
[----:B------:R-:W-:Y:S02]  /*b6d0*/  LOP3.LUT R0, R4, 0xff, RZ, 0xc0, !PT ;  /* 0x000000ff04007812 */ /* 0x000fe400078ec0ff */
[----:B------:R-:W-:Y:S02]  /*b6e0*/  PRMT R5, R5, 0x5410, R7 ;  /* 0x0000541005057816 */ /* 0x000fe40000000007 */
[----:B------:R-:W-:Y:S01]  /*b6f0*/  PRMT R7, R0, 0x5410, R3 ;  /* 0x0000541000077816 */ /* 0x000fe20000000003 */
[----:B------:R-:W-:Y:S01]  /*b700*/  FFMA.FTZ R0, R207, UR22, -R17 ;  /* 0x00000016cf007c23 */ /* 0x000fe20008010811 */
[----:B------:R-:W-:-:S03]  /*b710*/  SHF.R.U32.HI R2, RZ, 0x8, R2 ;  /* 0x00000008ff027819 */ /* 0x000fc60000011602 */
[----:B------:R1:W-:Y:S01]  /*b720*/  MUFU.EX2 R178, R0 ;  /* 0x0000000000b27308 */ /* 0x0003e20000000800 */
[----:B------:R-:W-:Y:S01]  /*b730*/  PRMT R6, R6, 0x5410, R2 ;  /* 0x0000541006067816 */ /* 0x000fe20000000002 */
[----:B------:R-:W-:-:S04]  /*b740*/  FFMA.FTZ R2, R206, UR22, -R17 ;  /* 0x00000016ce027c23 */ /* 0x000fc80008010811 */
[----:B------:R2:W-:Y:S01]  /*b750*/  MUFU.EX2 R180, R2 ;  /* 0x0000000200b47308 */ /* 0x0005e20000000800 */
[----:B-1----:R-:W-:-:S04]  /*b760*/  FFMA.FTZ R0, R105, UR22, -R17 ;  /* 0x0000001669007c23 */ /* 0x002fc80008010811 */
[----:B------:R1:W3:Y:S01]  /*b770*/  MUFU.EX2 R182, R0 ;  /* 0x0000000000b67308 */ /* 0x0002e20000000800 */
[--C-:B--2---:R-:W-:Y:S01]  /*b780*/  FFMA.FTZ R2, R65, UR22, -R18.reuse ;  /* 0x0000001641027c23 */ /* 0x104fe20008010812 */
[----:B------:R-:W-:Y:S01]  /*b790*/  IMAD.MOV.U32 R46, RZ, RZ, R179 ;  /* 0x000000ffff2e7224 */ /* 0x000fe200078e00b3 */
[----:B------:R-:W2:Y:S02]  /*b7a0*/  S2R R188, SR_CTAID.X ;  /* 0x0000000000bc7919 */ /* 0x000ea40000002500 */
[----:B------:R4:W-:Y:S01]  /*b7b0*/  MUFU.EX2 R179, R2 ;  /* 0x0000000200b37308 */ /* 0x0009e20000000800 */
[----:B------:R-:W-:Y:S01]  /*b7c0*/  FFMA.FTZ R3, R210, UR22, -R17 ;  /* 0x00000016d2037c23 */ /* 0x000fe20008010811 */
[----:B-1----:R-:W-:-:S04]  /*b7d0*/  FFMA.FTZ R0, R64, UR22, -R18 ;  /* 0x0000001640007c23 */ /* 0x002fc80008010812 */
[----:B------:R1:W5:Y:S01]  /*b7e0*/  MUFU.EX2 R181, R0 ;  /* 0x0000000000b57308 */ /* 0x0003620000000800 */
[--C-:B----4-:R-:W-:Y:S01]  /*b7f0*/  FFMA.FTZ R2, R66, UR22, -R18.reuse ;  /* 0x0000001642027c23 */ /* 0x110fe20008010812 */
[----:B------:R-:W-:Y:S02]  /*b800*/  FFMA.FTZ R4, R67, UR22, -R18 ;  /* 0x0000001643047c23 */ /* 0x000fe40008010812 */
[----:B------:R4:W2:Y:S04]  /*b810*/  MUFU.EX2 R177, R3 ;  /* 0x0000000300b17308 */ /* 0x0008a80000000800 */
[----:B------:R3:W-:Y:S01]  /*b820*/  MUFU.EX2 R67, R2 ;  /* 0x0000000200437308 */ /* 0x0007e20000000800 */
[----:B-1----:R-:W-:Y:S02]  /*b830*/  HSET2.LE.AND R0, R5, R12, PT ;  /* 0x0000000c05007233 */ /* 0x002fe40003803000 */
[----:B----4-:R-:W-:-:S02]  /*b840*/  LOP3.LUT R3, R8, 0xff00ff, RZ, 0xc0, !PT ;  /* 0x00ff00ff08037812 */ /* 0x010fc400078ec0ff */
[----:B---3--:R-:W-:Y:S01]  /*b850*/  F2FP.F16.F32.PACK_AB R2, R182, R180 ;  /* 0x000000b4b602723e */ /* 0x008fe200000000ff */
[----:B------:R-:W1:Y:S03]  /*b860*/  MUFU.EX2 R176, R4 ;  /* 0x0000000400b07308 */ /* 0x000e660000000800 */
[----:B------:R-:W-:Y:S02]  /*b870*/  LOP3.LUT R10, R2, R0, RZ, 0xc0, !PT ;  /* 0x00000000020a7212 */ /* 0x000fe400078ec0ff */
[----:B------:R-:W-:Y:S02]  /*b880*/  HSET2.LE.AND R0, R3, R12, PT ;  /* 0x0000000c03007233 */ /* 0x000fe40003803000 */
[----:B-----5:R-:W-:-:S04]  /*b890*/  F2FP.F16.F32.PACK_AB R2, R181, R179 ;  /* 0x000000b3b502723e */ /* 0x020fc800000000ff */
[----:B------:R-:W-:Y:S02]  /*b8a0*/  LOP3.LUT R11, R2, R0, RZ, 0xc0, !PT ;  /* 0x00000000020b7212 */ /* 0x000fe400078ec0ff */
[----:B------:R-:W-:Y:S02]  /*b8b0*/  HSET2.LE.AND R0, R6, R12, PT ;  /* 0x0000000c06007233 */ /* 0x000fe40003803000 */
[----:B--2---:R-:W-:-:S04]  /*b8c0*/  F2FP.F16.F32.PACK_AB R2, R177, R178 ;  /* 0x000000b2b102723e */ /* 0x004fc800000000ff */
[----:B------:R-:W-:Y:S02]  /*b8d0*/  LOP3.LUT R8, R2, R0, RZ, 0xc0, !PT ;  /* 0x0000000002087212 */ /* 0x000fe400078ec0ff */
[----:B------:R-:W-:Y:S02]  /*b8e0*/  HSET2.LE.AND R0, R7, R12, PT ;  /* 0x0000000c07007233 */ /* 0x000fe40003803000 */
[----:B-1----:R-:W-:Y:S02]  /*b8f0*/  F2FP.F16.F32.PACK_AB R2, R176, R67 ;  /* 0x00000043b002723e */ /* 0x002fe400000000ff */
[----:B------:R-:W-:Y:S01]  /*b900*/  SHF.R.U32.HI R190, RZ, 0x5, R220 ;  /* 0x00000005ffbe7819 */ /* 0x000fe200000116dc */
[----:B------:R-:W-:Y:S01]  /*b910*/  UIADD3 UR23, UPT, UPT, UR23, 0x1, URZ ;  /* 0x0000000117177890 */ /* 0x000fe2000fffe0ff */
[----:B------:R-:W-:Y:S01]  /*b920*/  LOP3.LUT R9, R2, R0, RZ, 0xc0, !PT ;  /* 0x0000000002097212 */ /* 0x000fe200078ec0ff */
[----:B------:R-:W-:Y:S02]  /*b930*/  IMAD.U32 R0, RZ, RZ, UR29 ;  /* 0x0000001dff007e24 */ /* 0x000fe4000f8e00ff */
[----:B------:R-:W-:-:S03]  /*b940*/  IMAD R188, R188, 0x8, R190 ;  /* 0x00000008bcbc7824 */ /* 0x000fc600078e02be */
[----:B------:R-:W-:Y:S01]  /*b950*/  LOP3.LUT R0, R0, UR23, R241, 0x96, !PT ;  /* 0x0000001700007c12 */ /* 0x000fe2000f8e96f1 */
[----:B------:R-:W-:Y:S02]  /*b960*/  VIADD R188, R188, 0x4 ;  /* 0x00000004bcbc7836 */ /* 0x000fe40000000000 */
[----:B------:R-:W-:Y:S02]  /*b970*/  IMAD.MOV.U32 R20, RZ, RZ, R108 ;  /* 0x000000ffff147224 */ /* 0x000fe400078e006c */
[----:B------:R-:W-:Y:S02]  /*b980*/  IMAD.MOV.U32 R108, RZ, RZ, R15 ;  /* 0x000000ffff6c7224 */ /* 0x000fe400078e000f */
[----:B------:R-:W-:-:S04]  /*b990*/  IMAD.WIDE.U32 R188, R188, -0x326172a9, RZ ;  /* 0xcd9e8d57bcbc7825 */ /* 0x000fc800078e00ff */
[----:B------:R-:W-:Y:S01]  /*b9a0*/  IMAD.WIDE.U32 R14, R0, -0x326172a9, RZ ;  /* 0xcd9e8d57000e7825 */ /* 0x000fe200078e00ff */
[----:B------:R-:W1:Y:S04]  /*b9b0*/  S2R R168, SR_CTAID.X ;  /* 0x0000000000a87919 */ /* 0x000e680000002500 */
[----:B------:R-:W-:Y:S02]  /*b9c0*/  LOP3.LUT R2, R188, UR7, R15, 0x96, !PT ;  /* 0x00000007bc027c12 */ /* 0x000fe4000f8e960f */
[----:B------:R-:W-:-:S03]  /*b9d0*/  LOP3.LUT R0, R14, UR4, R59, 0x96, !PT ;  /* 0x000000040e007c12 */ /* 0x000fc6000f8e963b */
[----:B------:R-:W-:-:S04]  /*b9e0*/  IMAD.WIDE.U32 R2, R2, -0x2daee0ad, RZ ;  /* 0xd2511f5302027825 */ /* 0x000fc800078e00ff */
[----:B------:R-:W-:Y:S01]  /*b9f0*/  IMAD.WIDE.U32 R4, R0, -0x2daee0ad, RZ ;  /* 0xd2511f5300047825 */ /* 0x000fe200078e00ff */
[----:B------:R-:W-:-:S04]  /*ba00*/  LOP3.LUT R0, R242, UR21, R3, 0x96, !PT ;  /* 0x00000015f2007c12 */ /* 0x000fc8000f8e9603 */
[----:B------:R-:W-:Y:S01]  /*ba10*/  LOP3.LUT R2, R2, UR20, R5, 0x96, !PT ;  /* 0x0000001402027c12 */ /* 0x000fe2000f8e9605 */
[----:B------:R-:W-:Y:S01]  /*ba20*/  IMAD.MOV.U32 R188, RZ, RZ, R55 ;  /* 0x000000ffffbc7224 */ /* 0x000fe200078e0037 */
[----:B------:R-:W-:Y:S01]  /*ba30*/  MOV R170, R20 ;  /* 0x0000001400aa7202 */ /* 0x000fe20000000f00 */
[----:B------:R-:W-:Y:S02]  /*ba40*/  IMAD.MOV.U32 R20, RZ, RZ, R54 ;  /* 0x000000ffff147224 */ /* 0x000fe400078e0036 */
[----:B------:R-:W-:-:S04]  /*ba50*/  IMAD.WIDE.U32 R6, R0, -0x326172a9, RZ ;  /* 0xcd9e8d5700067825 */ /* 0x000fc800078e00ff */
[----:B------:R-:W-:Y:S01]  /*ba60*/  IMAD.WIDE.U32 R54, R2, -0x326172a9, RZ ;  /* 0xcd9e8d5702367825 */ /* 0x000fe200078e00ff */
[----:B------:R-:W-:-:S04]  /*ba70*/  LOP3.LUT R2, R58, UR13, R7, 0x96, !PT ;  /* 0x0000000d3a027c12 */ /* 0x000fc8000f8e9607 */
[----:B------:R-:W-:Y:S01]  /*ba80*/  LOP3.LUT R0, R6, UR12, R55, 0x96, !PT ;  /* 0x0000000c06007c12 */ /* 0x000fe2000f8e9637 */
[----:B------:R-:W-:-:S04]  /*ba90*/  IMAD.WIDE.U32 R2, R2, -0x2daee0ad, RZ ;  /* 0xd2511f5302027825 */ /* 0x000fc800078e00ff */
[----:B------:R-:W-:Y:S01]  /*baa0*/  IMAD.WIDE.U32 R166, R0, -0x2daee0ad, RZ ;  /* 0xd2511f5300a67825 */ /* 0x000fe200078e00ff */
[----:B------:R-:W-:Y:S02]  /*bab0*/  LOP3.LUT R0, R4, UR19, R3, 0x96, !PT ;  /* 0x0000001304007c12 */ /* 0x000fe4000f8e9603 */
[----:B------:R-:W-:Y:S02]  /*bac0*/  SHF.R.U32.HI R183, RZ, 0x5, R220 ;  /* 0x00000005ffb77819 */ /* 0x000fe400000116dc */
[----:B------:R-:W-:Y:S01]  /*bad0*/  LOP3.LUT R2, R2, UR15, R167, 0x96, !PT ;  /* 0x0000000f02027c12 */ /* 0x000fe2000f8e96a7 */
[----:B------:R-:W-:Y:S02]  /*bae0*/  IMAD.MOV.U32 R190, RZ, RZ, R195 ;  /* 0x000000ffffbe7224 */ /* 0x000fe400078e00c3 */
[----:B------:R-:W-:Y:S02]  /*baf0*/  IMAD.MOV.U32 R171, RZ, RZ, R21 ;  /* 0x000000ffffab7224 */ /* 0x000fe400078e0015 */
[----:B------:R-:W-:-:S02]  /*bb00*/  IMAD.MOV.U32 R21, RZ, RZ, R52 ;  /* 0x000000ffff157224 */ /* 0x000fc400078e0034 */
[----:B------:R-:W-:Y:S02]  /*bb10*/  IMAD.MOV.U32 R195, RZ, RZ, R53 ;  /* 0x000000ffffc37224 */ /* 0x000fe400078e0035 */
[----:B------:R-:W-:-:S04]  /*bb20*/  IMAD.WIDE.U32 R52, R0, -0x326172a9, RZ ;  /* 0xcd9e8d5700347825 */ /* 0x000fc800078e00ff */
[----:B------:R-:W-:-:S04]  /*bb30*/  IMAD.WIDE.U32 R2, R2, -0x326172a9, RZ ;  /* 0xcd9e8d5702027825 */ /* 0x000fc800078e00ff */
[----:B-1----:R-:W-:Y:S01]  /*bb40*/  IMAD R168, R168, 0x8, R183 ;  /* 0x00000008a8a87824 */ /* 0x002fe200078e02b7 */
[----:B------:R-:W-:Y:S01]  /*bb50*/  LOP3.LUT R0, R52, UR8, R3, 0x96, !PT ;  /* 0x0000000834007c12 */ /* 0x000fe2000f8e9603 */
[----:B------:R-:W-:Y:S02]  /*bb60*/  IMAD.MOV.U32 R189, RZ, RZ, R13 ;  /* 0x000000ffffbd7224 */ /* 0x000fe400078e000d */
[----:B------:R-:W-:Y:S01]  /*bb70*/  IMAD.WIDE.U32 R168, R168, -0x326172a9, RZ ;  /* 0xcd9e8d57a8a87825 */ /* 0x000fe200078e00ff */
[----:B------:R-:W-:-:S03]  /*bb80*/  PRMT R13, R2, 0x7771, RZ ;  /* 0x00007771020d7816 */ /* 0x000fc600000000ff */
[----:B------:R-:W-:Y:S01]  /*bb90*/  FFMA.FTZ R3, R224, UR22, -R22 ;  /* 0x00000016e0037c23 */ /* 0x000fe20008010816 */
[C---:B------:R-:W-:Y:S01]  /*bba0*/  PRMT R7, R2.reuse, 0x7773, RZ ;  /* 0x0000777302077816 */ /* 0x040fe200000000ff */
[----:B------:R-:W-:Y:S01]  /*bbb0*/  IMAD.MOV.U32 R4, RZ, RZ, R2 ;  /* 0x000000ffff047224 */ /* 0x000fe200078e0002 */
[----:B------:R-:W-:Y:S01]  /*bbc0*/  PRMT R6, R2, 0x7772, RZ ;  /* 0x0000777202067816 */ /* 0x000fe200000000ff */
[----:B------:R-:W-:Y:S01]  /*bbd0*/  FFMA.FTZ R5, R225, UR22, -R22 ;  /* 0x00000016e1057c23 */ /* 0x000fe20008010816 */
[----:B------:R-:W-:Y:S01]  /*bbe0*/  LOP3.LUT R2, R0, 0xffff, RZ, 0xc0, !PT ;  /* 0x0000ffff00027812 */ /* 0x000fe200078ec0ff */
[----:B------:R-:W-:Y:S02]  /*bbf0*/  IMAD.MOV.U32 R225, RZ, RZ, R169 ;  /* 0x000000ffffe17224 */ /* 0x000fe400078e00a9 */
[----:B------:R-:W-:Y:S01]  /*bc00*/  IMAD.MOV.U32 R169, RZ, RZ, R171 ;  /* 0x000000ffffa97224 */ /* 0x000fe200078e00ab */
[----:B------:R1:W-:Y:S01]  /*bc10*/  MUFU.EX2 R210, R3 ;  /* 0x0000000300d27308 */ /* 0x0003e20000000800 */
[----:B------:R-:W-:Y:S01]  /*bc20*/  IMAD.MOV.U32 R171, RZ, RZ, R189 ;  /* 0x000000ffffab7224 */ /* 0x000fe200078e00bd */
[----:B------:R-:W-:Y:S01]  /*bc30*/  SHF.R.U32.HI R2, RZ, 0x8, R2 ;  /* 0x00000008ff027819 */ /* 0x000fe20000011602 */
[----:B------:R-:W-:-:S02]  /*bc40*/  IMAD.MOV.U32 R189, RZ, RZ, R190 ;  /* 0x000000ffffbd7224 */ /* 0x000fc400078e00be */
[----:B------:R-:W-:Y:S02]  /*bc50*/  IMAD.MOV.U32 R190, RZ, RZ, R46 ;  /* 0x000000ffffbe7224 */ /* 0x000fe400078e002e */
[----:B------:R-:W-:Y:S02]  /*bc60*/  IMAD.MOV.U32 R46, RZ, RZ, R47 ;  /* 0x000000ffff2e7224 */ /* 0x000fe400078e002f */
[----:B------:R-:W-:Y:S02]  /*bc70*/  IMAD.MOV.U32 R47, RZ, RZ, R213 ;  /* 0x000000ffff2f7224 */ /* 0x000fe400078e00d5 */
[----:B------:R-:W-:Y:S01]  /*bc80*/  IMAD.MOV.U32 R183, RZ, RZ, R191 ;  /* 0x000000ffffb77224 */ /* 0x000fe200078e00bf */
[----:B-1----:R-:W-:Y:S01]  /*bc90*/  LOP3.LUT R3, R0, 0xff, RZ, 0xc0, !PT ;  /* 0x000000ff00037812 */ /* 0x002fe200078ec0ff */
[----:B------:R1:W2:Y:S01]  /*bca0*/  MUFU.EX2 R213, R5 ;  /* 0x0000000500d57308 */ /* 0x0002a20000000800 */
[----:B------:R-:W-:Y:S01]  /*bcb0*/  IMAD.MOV.U32 R191, RZ, RZ, R192 ;  /* 0x000000ffffbf7224 */ /* 0x000fe200078e00c0 */
[----:B------:R-:W-:Y:S01]  /*bcc0*/  LOP3.LUT R4, R4, 0xff, RZ, 0xc0, !PT ;  /* 0x000000ff04047812 */ /* 0x000fe200078ec0ff */
[----:B------:R-:W-:Y:S01]  /*bcd0*/  IMAD.MOV.U32 R192, RZ, RZ, R111 ;  /* 0x000000ffffc07224 */ /* 0x000fe200078e006f */
[----:B------:R-:W-:Y:S01]  /*bce0*/  MOV R111, R16 ;  /* 0x00000010006f7202 */ /* 0x000fe20000000f00 */
[----:B------:R-:W-:Y:S01]  /*bcf0*/  IMAD.MOV.U32 R224, RZ, RZ, R168 ;  /* 0x000000ffffe07224 */ /* 0x000fe200078e00a8 */
[----:B------:R-:W-:-:S02]  /*bd00*/  PRMT R16, R6, 0x5410, R7 ;  /* 0x0000541006107816 */ /* 0x000fc40000000007 */
[----:B------:R-:W-:Y:S01]  /*bd10*/  MOV R168, R170 ;  /* 0x000000aa00a87202 */ /* 0x000fe20000000f00 */
[----:B------:R-:W-:Y:S01]  /*bd20*/  IMAD.MOV.U32 R170, RZ, RZ, R183 ;  /* 0x000000ffffaa7224 */ /* 0x000fe200078e00b7 */
[----:B------:R-:W-:Y:S02]  /*bd30*/  SHF.R.U32.HI R6, RZ, 0x18, R0 ;  /* 0x00000018ff067819 */ /* 0x000fe40000011600 */
[--C-:B-1----:R-:W-:Y:S02]  /*bd40*/  PRMT R5, R3, 0x5410, R2.reuse ;  /* 0x0000541003057816 */ /* 0x102fe40000000002 */
[----:B------:R-:W-:Y:S01]  /*bd50*/  PRMT R2, R0, 0x7632, R2 ;  /* 0x0000763200027816 */ /* 0x000fe20000000002 */
[----:B------:R-:W-:Y:S01]  /*bd60*/  HMMA.16816.F32 R128, R8, R24, R128 ;  /* 0x000000180880723c */ /* 0x000fe20000001880 */
[----:B------:R-:W-:Y:S01]  /*bd70*/  PRMT R13, R4, 0x5410, R13 ;  /* 0x00005410040d7816 */ /* 0x000fe2000000000d */
[----:B------:R-:W-:Y:S01]  /*bd80*/  FFMA.FTZ R4, R245, UR22, -R23 ;  /* 0x00000016f5047c23 */ /* 0x000fe20008010817 */
[----:B------:R-:W-:Y:S01]  /*bd90*/  HSET2.LE.AND R0, R5, R12, PT ;  /* 0x0000000c05007233 */ /* 0x000fe20003803000 */
[----:B------:R-:W-:-:S02]  /*bda0*/  IMAD.MOV.U32 R183, RZ, RZ, R190 ;  /* 0x000000ffffb77224 */ /* 0x000fc400078e00be */
[----:B------:R-:W-:Y:S01]  /*bdb0*/  FFMA.FTZ R5, R246, UR22, -R23 ;  /* 0x00000016f6057c23 */ /* 0x000fe20008010817 */
[----:B------:R-:W-:Y:S01]  /*bdc0*/  FFMA.FTZ R3, R231, UR22, -R22 ;  /* 0x00000016e7037c23 */ /* 0x000fe20008010816 */
[----:B------:R-:W-:Y:S01]  /*bdd0*/  IMAD.MOV.U32 R245, RZ, RZ, R169 ;  /* 0x000000fffff57224 */ /* 0x000fe200078e00a9 */
[C---:B------:R-:W-:Y:S01]  /*bde0*/  HMMA.16816.F32 R140, R8.reuse, R26, R140 ;  /* 0x0000001a088c723c */ /* 0x040fe2000000188c */
[----:B------:R-:W-:Y:S01]  /*bdf0*/  IMAD.MOV.U32 R190, RZ, RZ, R20 ;  /* 0x000000ffffbe7224 */ /* 0x000fe200078e0014 */
[----:B------:R-:W1:Y:S01]  /*be00*/  LDSM.16.MT88.4 R24, [R44+0x1800] ;  /* 0x001800002c18783b */ /* 0x000e620000004200 */
[----:B------:R-:W-:Y:S01]  /*be10*/  IMAD.MOV.U32 R169, RZ, RZ, R171 ;  /* 0x000000ffffa97224 */ /* 0x000fe200078e00ab */
[----:B------:R-:W-:Y:S01]  /*be20*/  MOV R20, R21 ;  /* 0x0000001500147202 */ /* 0x000fe20000000f00 */
[----:B------:R-:W-:Y:S02]  /*be30*/  IMAD.MOV.U32 R171, RZ, RZ, R195 ;  /* 0x000000ffffab7224 */ /* 0x000fe400078e00c3 */
[----:B------:R-:W-:Y:S01]  /*be40*/  IMAD.MOV.U32 R21, RZ, RZ, R205 ;  /* 0x000000ffff157224 */ /* 0x000fe200078e00cd */
[----:B------:R-:W-:Y:S01]  /*be50*/  HMMA.16816.F32 R84, R8, R48, R84 ;  /* 0x000000300854723c */ /* 0x000fe20000001854 */
[----:B------:R-:W-:Y:S01]  /*be60*/  MUFU.EX2 R205, R4 ;  /* 0x0000000400cd7308 */ /* 0x000fe20000000800 */
[----:B------:R-:W-:-:S03]  /*be70*/  FFMA.FTZ R7, R244, UR22, -R22 ;  /* 0x00000016f4077c23 */ /* 0x000fc60008010816 */
[----:B------:R-:W3:Y:S03]  /*be80*/  MUFU.EX2 R195, R5 ;  /* 0x0000000500c37308 */ /* 0x000ee60000000800 */
[C---:B------:R-:W-:Y:S01]  /*be90*/  HMMA.16816.F32 R96, R8.reuse, R50, R96 ;  /* 0x000000320860723c */ /* 0x040fe20000001860 */
[----:B------:R-:W4:Y:S01]  /*bea0*/  LDSM.16.MT88.4 R48, [R44+0x2800] ;  /* 0x002800002c30783b */ /* 0x000f220000004200 */
[----:B------:R5:W-:Y:S06]  /*beb0*/  MUFU.EX2 R207, R3 ;  /* 0x0000000300cf7308 */ /* 0x000bec0000000800 */
[C---:B------:R-:W-:Y:S01]  /*bec0*/  HMMA.16816.F32 R112, R8.reuse, R28, R112 ;  /* 0x0000001c0870723c */ /* 0x040fe20000001870 */
[----:B------:R-:W1:Y:S07]  /*bed0*/  MUFU.EX2 R206, R7 ;  /* 0x0000000700ce7308 */ /* 0x000e6e0000000800 */
[----:B------:R-:W-:Y:S01]  /*bee0*/  HMMA.16816.F32 R124, R8, R30, R124 ;  /* 0x0000001e087c723c */ /* 0x000fe2000000187c */
[----:B------:R-:W-:Y:S01]  /*bef0*/  LDSM.16.MT88.4 R28, [R198+0xa800] ;  /* 0x00a80000c61c783b */ /* 0x000fe20000004200 */
[----:B-----5:R-:W-:-:S02]  /*bf00*/  LOP3.LUT R3, R2, 0xff, RZ, 0xc0, !PT ;  /* 0x000000ff02037812 */ /* 0x020fc400078ec0ff */
[----:B--2---:R-:W-:-:S04]  /*bf10*/  F2FP.F16.F32.PACK_AB R2, R213, R210 ;  /* 0x000000d2d502723e */ /* 0x004fc800000000ff */
[----:B------:R-:W-:Y:S01]  /*bf20*/  HMMA.16816.F32 R144, R8, R32, R144 ;  /* 0x000000200890723c */ /* 0x000fe20000001890 */
[----:B------:R-:W-:-:S07]  /*bf30*/  LOP3.LUT R4, R2, R0, RZ, 0xc0, !PT ;  /* 0x0000000002047212 */ /* 0x000fce00078ec0ff */
[C---:B------:R-:W-:Y:S01]  /*bf40*/  HMMA.16816.F32 R156, R8.reuse, R34, R156 ;  /* 0x00000022089c723c */ /* 0x040fe2000000189c */
[----:B------:R-:W-:Y:S07]  /*bf50*/  LDSM.16.MT88.4 R32, [R44+0x800] ;  /* 0x000800002c20783b */ /* 0x000fee0000004200 */
[C---:B------:R-:W-:Y:S08]  /*bf60*/  HMMA.16816.F32 R160, R8.reuse, R36, R160 ;  /* 0x0000002408a0723c */ /* 0x040ff000000018a0 */
[C---:B------:R-:W-:Y:S01]  /*bf70*/  HMMA.16816.F32 R172, R8.reuse, R38, R172 ;  /* 0x0000002608ac723c */ /* 0x040fe200000018ac */
[----:B------:R-:W2:Y:S07]  /*bf80*/  LDSM.16.MT88.4 R36, [R198+0x9800] ;  /* 0x00980000c624783b */ /* 0x000eae0000004200 */
[C---:B------:R-:W-:Y:S08]  /*bf90*/  HMMA.16816.F32 R60, R8.reuse, R40, R60 ;  /* 0x00000028083c723c */ /* 0x040ff0000000183c */
[----:B------:R-:W-:Y:S01]  /*bfa0*/  HMMA.16816.F32 R80, R8, R42, R80 ;  /* 0x0000002a0850723c */ /* 0x000fe20000001850 */
[----:B------:R-:W5:Y:S01]  /*bfb0*/  LDSM.16.MT88.4 R40, [R198+0xb800] ;  /* 0x00b80000c628783b */ /* 0x000f620000004200 */
[----:B------:R-:W-:Y:S01]  /*bfc0*/  PRMT R3, R3, 0x5410, R6 ;  /* 0x0000541003037816 */ /* 0x000fe20000000006 */
[--C-:B------:R-:W-:Y:S01]  /*bfd0*/  FFMA.FTZ R0, R247, UR22, -R23.reuse ;  /* 0x00000016f7007c23 */ /* 0x100fe20008010817 */
[----:B------:R-:W-:Y:S01]  /*bfe0*/  FFMA.FTZ R2, R248, UR22, -R23 ;  /* 0x00000016f8027c23 */ /* 0x000fe20008010817 */
[----:B------:R-:W-:-:S02]  /*bff0*/  IMAD.MOV.U32 R65, RZ, RZ, R193 ;  /* 0x000000ffff417224 */ /* 0x000fc400078e00c1 */
[----:B------:R-:W-:Y:S01]  /*c000*/  IMAD.MOV.U32 R64, RZ, RZ, R194 ;  /* 0x000000ffff407224 */ /* 0x000fe200078e00c2 */
[----:B------:R3:W-:Y:S04]  /*c010*/  MUFU.EX2 R193, R0 ;  /* 0x0000000000c17308 */ /* 0x0007e80000000800 */
[----:B------:R1:W4:Y:S01]  /*c020*/  MUFU.EX2 R194, R2 ;  /* 0x0000000200c27308 */ /* 0x0003220000000800 */
[----:B---3--:R-:W-:Y:S02]  /*c030*/  HSET2.LE.AND R0, R3, R12, PT ;  /* 0x0000000c03007233 */ /* 0x008fe40003803000 */
[----:B-1----:R-:W-:Y:S02]  /*c040*/  F2FP.F16.F32.PACK_AB R2, R195, R205 ;  /* 0x000000cdc302723e */ /* 0x002fe400000000ff */
[----:B------:R-:W-:-:S02]  /*c050*/  LOP3.LUT R3, R16, 0xff00ff, RZ, 0xc0, !PT ;  /* 0x00ff00ff10037812 */ /* 0x000fc400078ec0ff */
[----:B------:R-:W-:Y:S02]  /*c060*/  LOP3.LUT R5, R2, R0, RZ, 0xc0, !PT ;  /* 0x0000000002057212 */ /* 0x000fe400078ec0ff */
[----:B------:R-:W-:Y:S02]  /*c070*/  HSET2.LE.AND R0, R13, R12, PT ;  /* 0x0000000c0d007233 */ /* 0x000fe40003803000 */
[----:B------:R-:W-:-:S04]  /*c080*/  F2FP.F16.F32.PACK_AB R2, R206, R207 ;  /* 0x000000cfce02723e */ /* 0x000fc800000000ff */
[----:B------:R-:W-:Y:S02]  /*c090*/  LOP3.LUT R6, R2, R0, RZ, 0xc0, !PT ;  /* 0x0000000002067212 */ /* 0x000fe400078ec0ff */
[----:B------:R-:W-:Y:S02]  /*c0a0*/  HSET2.LE.AND R0, R3, R12, PT ;  /* 0x0000000c03007233 */ /* 0x000fe40003803000 */
[----:B----4-:R-:W-:-:S04]  /*c0b0*/  F2FP.F16.F32.PACK_AB R2, R194, R193 ;  /* 0x000000c1c202723e */ /* 0x010fc800000000ff */
[----:B------:R-:W-:Y:S01]  /*c0c0*/  LOP3.LUT R7, R2, R0, RZ, 0xc0, !PT ;  /* 0x0000000002077212 */ /* 0x000fe200078ec0ff */
[----:B------:R-:W-:Y:S01]  /*c0d0*/  IMAD.MOV.U32 R105, RZ, RZ, R170 ;  /* 0x000000ffff697224 */ /* 0x000fe200078e00aa */
[----:B------:R-:W-:Y:S01]  /*c0e0*/  LOP3.LUT R0, R224, UR7, R15, 0x96, !PT ;  /* 0x00000007e0007c12 */ /* 0x000fe2000f8e960f */
[----:B------:R-:W-:Y:S02]  /*c0f0*/  IMAD.MOV.U32 R244, RZ, RZ, R168 ;  /* 0x000000fffff47224 */ /* 0x000fe400078e00a8 */
[----:B------:R-:W-:Y:S02]  /*c100*/  IMAD.MOV.U32 R248, RZ, RZ, R169 ;  /* 0x000000fffff87224 */ /* 0x000fe400078e00a9 */
[----:B------:R-:W-:Y:S01]  /*c110*/  IMAD.MOV.U32 R16, RZ, RZ, R171 ;  /* 0x000000ffff107224 */ /* 0x000fe200078e00ab */
[----:B------:R-:W-:Y:S01]  /*c120*/  LOP3.LUT R2, R14, UR4, R209, 0x96, !PT ;  /* 0x000000040e027c12 */ /* 0x000fe2000f8e96d1 */
[----:B------:R-:W-:Y:S01]  /*c130*/  HMMA.16816.F32 R168, R4, R26, R92 ;  /* 0x0000001a04a8723c */ /* 0x000fe2000000185c */
[----:B------:R-:W-:-:S02]  /*c140*/  IMAD.MOV.U32 R94, RZ, RZ, R105 ;  /* 0x000000ffff5e7224 */ /* 0x000fc400078e0069 */
[----:B------:R-:W-:Y:S02]  /*c150*/  IMAD.MOV.U32 R231, RZ, RZ, R107 ;  /* 0x000000ffffe77224 */ /* 0x000fe400078e006b */
[----:B------:R-:W-:Y:S02]  /*c160*/  IMAD.MOV.U32 R246, RZ, RZ, R104 ;  /* 0x000000fffff67224 */ /* 0x000fe400078e0068 */
[----:B------:R-:W-:Y:S02]  /*c170*/  IMAD.MOV.U32 R92, RZ, RZ, R106 ;  /* 0x000000ffff5c7224 */ /* 0x000fe400078e006a */
[----:B------:R-:W-:Y:S01]  /*c180*/  HMMA.16816.F32 R104, R4, R48, R72 ;  /* 0x000000300468723c */ /* 0x000fe20000001848 */
[----:B------:R-:W-:Y:S01]  /*c190*/  IMAD.MOV.U32 R75, RZ, RZ, R111 ;  /* 0x000000ffff4b7224 */ /* 0x000fe200078e006f */
[----:B------:R-:W-:Y:S01]  /*c1a0*/  MOV R74, R109 ;  /* 0x0000006d004a7202 */ /* 0x000fe20000000f00 */
[----:B------:R-:W-:Y:S02]  /*c1b0*/  IMAD.MOV.U32 R73, RZ, RZ, R110 ;  /* 0x000000ffff497224 */ /* 0x000fe400078e006e */
[----:B------:R-:W-:-:S03]  /*c1c0*/  IMAD.MOV.U32 R72, RZ, RZ, R108 ;  /* 0x000000ffff487224 */ /* 0x000fc600078e006c */
[----:B--2---:R-:W-:Y:S01]  /*c1d0*/  HMMA.16816.F32 R116, R4, R36, R116 ;  /* 0x000000240474723c */ /* 0x004fe20000001874 */
[----:B------:R-:W-:-:S07]  /*c1e0*/  IMAD.WIDE.U32 R2, R2, -0x2daee0ad, RZ ;  /* 0xd2511f5302027825 */ /* 0x000fce00078e00ff */
[C---:B------:R-:W-:Y:S08]  /*c1f0*/  HMMA.16816.F32 R120, R4.reuse, R38, R120 ;  /* 0x000000260478723c */ /* 0x040ff00000001878 */
[C---:B------:R-:W-:Y:S08]  /*c200*/  HMMA.16816.F32 R132, R4.reuse, R32, R132 ;  /* 0x000000200484723c */ /* 0x040ff00000001884 */
[C---:B------:R-:W-:Y:S08]  /*c210*/  HMMA.16816.F32 R136, R4.reuse, R34, R136 ;  /* 0x000000220488723c */ /* 0x040ff00000001888 */
[C---:B------:R-:W-:Y:S08]  /*c220*/  HMMA.16816.F32 R148, R4.reuse, R28, R148 ;  /* 0x0000001c0494723c */ /* 0x040ff00000001894 */
[C---:B------:R-:W-:Y:S08]  /*c230*/  HMMA.16816.F32 R152, R4.reuse, R30, R152 ;  /* 0x0000001e0498723c */ /* 0x040ff00000001898 */
[C---:B------:R-:W-:Y:S08]  /*c240*/  HMMA.16816.F32 R100, R4.reuse, R24, R100 ;  /* 0x000000180464723c */ /* 0x040ff00000001864 */
[C---:B-----5:R-:W-:Y:S08]  /*c250*/  HMMA.16816.F32 R88, R4.reuse, R40, R88 ;  /* 0x000000280458723c */ /* 0x060ff00000001858 */
[C---:B------:R-:W-:Y:S08]  /*c260*/  HMMA.16816.F32 R76, R4.reuse, R42, R76 ;  /* 0x0000002a044c723c */ /* 0x040ff0000000184c */
[----:B------:R-:W-:Y:S01]  /*c270*/  HMMA.16816.F32 R108, R4, R50, R68 ;  /* 0x00000032046c723c */ /* 0x000fe20000001844 */
[----:B------:R-:W-:-:S05]  /*c280*/  IMAD.WIDE.U32 R4, R0, -0x2daee0ad, RZ ;  /* 0xd2511f5300047825 */ /* 0x000fca00078e00ff */
[----:B------:R-:W-:Y:S02]  /*c290*/  LOP3.LUT R5, R244, UR21, R5, 0x96, !PT ;  /* 0x00000015f4057c12 */ /* 0x000fe4000f8e9605 */
[----:B------:R-:W-:Y:S01]  /*c2a0*/  LOP3.LUT R0, R4, UR20, R3, 0x96, !PT ;  /* 0x0000001404007c12 */ /* 0x000fe2000f8e9603 */
[----:B------:R-:W-:Y:S02]  /*c2b0*/  IMAD.MOV.U32 R71, RZ, RZ, R191 ;  /* 0x000000ffff477224 */ /* 0x000fe400078e00bf */
[----:B------:R-:W-:Y:S02]  /*c2c0*/  IMAD.MOV.U32 R70, RZ, RZ, R46 ;  /* 0x000000ffff467224 */ /* 0x000fe400078e002e */
[----:B------:R-:W-:Y:S02]  /*c2d0*/  IMAD.MOV.U32 R191, RZ, RZ, R47 ;  /* 0x000000ffffbf7224 */ /* 0x000fe400078e002f */
[----:B------:R-:W-:-:S04]  /*c2e0*/  IMAD.WIDE.U32 R4, R5, -0x326172a9, RZ ;  /* 0xcd9e8d5705047825 */ /* 0x000fc800078e00ff */
[----:B------:R-:W-:Y:S01]  /*c2f0*/  IMAD.WIDE.U32 R46, R0, -0x326172a9, RZ ;  /* 0xcd9e8d57002e7825 */ /* 0x000fe200078e00ff */
[----:B------:R-:W-:-:S04]  /*c300*/  LOP3.LUT R3, R208, UR13, R5, 0x96, !PT ;  /* 0x0000000dd0037c12 */ /* 0x000fc8000f8e9605 */
[----:B------:R-:W-:Y:S01]  /*c310*/  LOP3.LUT R0, R4, UR12, R47, 0x96, !PT ;  /* 0x0000000c04007c12 */ /* 0x000fe2000f8e962f */
[----:B------:R-:W-:-:S04]  /*c320*/  IMAD.WIDE.U32 R4, R3, -0x2daee0ad, RZ ;  /* 0xd2511f5303047825 */ /* 0x000fc800078e00ff */
[----:B------:R-:W-:Y:S01]  /*c330*/  IMAD.WIDE.U32 R68, R0, -0x2daee0ad, RZ ;  /* 0xd2511f5300447825 */ /* 0x000fe200078e00ff */
[----:B------:R-:W-:-:S04]  /*c340*/  LOP3.LUT R5, R2, UR19, R5, 0x96, !PT ;  /* 0x0000001302057c12 */ /* 0x000fc8000f8e9605 */
[----:B------:R-:W-:-:S05]  /*c350*/  LOP3.LUT R2, R4, UR15, R69, 0x96, !PT ;  /* 0x0000000f04027c12 */ /* 0x000fca000f8e9645 */
[----:B------:R-:W-:Y:S01]  /*c360*/  IMAD.WIDE.U32 R2, R2, -0x326172a9, RZ ;  /* 0xcd9e8d5702027825 */ /* 0x000fe200078e00ff */
[----:B------:R-:W-:-:S03]  /*c370*/  MOV R208, R21 ;  /* 0x0000001500d07202 */ /* 0x000fc60000000f00 */
[----:B------:R-:W-:Y:S02]  /*c380*/  IMAD.MOV.U32 R0, RZ, RZ, R2 ;  /* 0x000000ffff007224 */ /* 0x000fe400078e0002 */
[----:B------:R-:W-:Y:S02]  /*c390*/  IMAD.MOV.U32 R13, RZ, RZ, R20 ;  /* 0x000000ffff0d7224 */ /* 0x000fe400078e0014 */
[----:B------:R-:W-:Y:S01]  /*c3a0*/  IMAD.WIDE.U32 R20, R5, -0x326172a9, RZ ;  /* 0xcd9e8d5705147825 */ /* 0x000fe200078e00ff */
[----:B------:R-:W-:Y:S02]  /*c3b0*/  LOP3.LUT R6, R0, 0xff, RZ, 0xc0, !PT ;  /* 0x000000ff00067812 */ /* 0x000fe400078ec0ff */
[C---:B------:R-:W-:Y:S02]  /*c3c0*/  PRMT R5, R2.reuse, 0x7771, RZ ;  /* 0x0000777102057816 */ /* 0x040fe400000000ff */
[C---:B------:R-:W-:Y:S02]  /*c3d0*/  PRMT R4, R2.reuse, 0x7773, RZ ;  /* 0x0000777302047816 */ /* 0x040fe400000000ff */
[----:B------:R-:W-:-:S02]  /*c3e0*/  PRMT R0, R2, 0x7772, RZ ;  /* 0x0000777202007816 */ /* 0x000fc400000000ff */
[----:B------:R-:W-:Y:S02]  /*c3f0*/  LOP3.LUT R2, R20, UR8, R3, 0x96, !PT ;  /* 0x0000000814027c12 */ /* 0x000fe4000f8e9603 */
[--C-:B------:R-:W-:Y:S02]  /*c400*/  PRMT R7, R0, 0x5410, R4.reuse ;  /* 0x0000541000077816 */ /* 0x100fe40000000004 */
[C---:B------:R-:W-:Y:S02]  /*c410*/  LOP3.LUT R0, R2.reuse, 0xffff, RZ, 0xc0, !PT ;  /* 0x0000ffff02007812 */ /* 0x040fe400078ec0ff */
[----:B------:R-:W-:Y:S02]  /*c420*/  PRMT R4, R2, 0x7632, R4 ;  /* 0x0000763202047816 */ /* 0x000fe40000000004 */
[----:B------:R-:W-:Y:S02]  /*c430*/  PRMT R6, R6, 0x5410, R5 ;  /* 0x0000541006067816 */ /* 0x000fe40000000005 */
[----:B------:R-:W-:-:S02]  /*c440*/  LOP3.LUT R5, R2, 0xff, RZ, 0xc0, !PT ;  /* 0x000000ff02057812 */ /* 0x000fc400078ec0ff */
[----:B------:R-:W-:Y:S02]  /*c450*/  SHF.R.U32.HI R3, RZ, 0x18, R2 ;  /* 0x00000018ff037819 */ /* 0x000fe40000011602 */
[----:B------:R-:W-:Y:S02]  /*c460*/  SHF.R.U32.HI R2, RZ, 0x8, R0 ;  /* 0x00000008ff027819 */ /* 0x000fe40000011600 */
[----:B------:R-:W-:-:S04]  /*c470*/  LOP3.LUT R0, R4, 0xff, RZ, 0xc0, !PT ;  /* 0x000000ff04007812 */ /* 0x000fc800078ec0ff */
[----:B------:R-:W-:Y:S01]  /*c480*/  PRMT R8, R0, 0x5410, R3 ;  /* 0x0000541000087816 */ /* 0x000fe20000000003 */
[--C-:B------:R-:W-:Y:S01]  /*c490*/  FFMA.FTZ R0, R216, UR22, -R17.reuse ;  /* 0x00000016d8007c23 */ /* 0x100fe20008010811 */
[----:B------:R-:W-:Y:S01]  /*c4a0*/  PRMT R5, R5, 0x5410, R2 ;  /* 0x0000541005057816 */ /* 0x000fe20000000002 */
[--C-:B------:R-:W-:Y:S02]  /*c4b0*/  FFMA.FTZ R2, R215, UR22, -R17.reuse ;  /* 0x00000016d7027c23 */ /* 0x100fe40008010811 */
[----:B------:R1:W-:Y:S04]  /*c4c0*/  MUFU.EX2 R55, R0 ;  /* 0x0000000000377308 */ /* 0x0003e80000000800 */
[----:B------:R2:W-:Y:S01]  /*c4d0*/  MUFU.EX2 R59, R2 ;  /* 0x00000002003b7308 */ /* 0x0005e20000000800 */
[----:B------:R-:W-:Y:S01]  /*c4e0*/  MOV R95, R64 ;  /* 0x00000040005f7202 */ /* 0x000fe20000000f00 */
[----:B-1----:R-:W-:-:S04]  /*c4f0*/  FFMA.FTZ R0, R214, UR22, -R17 ;  /* 0x00000016d6007c23 */ /* 0x002fc80008010811 */
[----:B------:R1:W3:Y:S01]  /*c500*/  MUFU.EX2 R66, R0 ;  /* 0x0000000000427308 */ /* 0x0002e20000000800 */
[--C-:B--2---:R-:W-:Y:S01]  /*c510*/  FFMA.FTZ R2, R212, UR22, -R18.reuse ;  /* 0x00000016d4027c23 */ /* 0x104fe20008010812 */
[----:B------:R-:W-:Y:S02]  /*c520*/  IMAD.MOV.U32 R247, RZ, RZ, R65 ;  /* 0x000000fffff77224 */ /* 0x000fe400078e0041 */
[----:B------:R-:W-:Y:S01]  /*c530*/  FFMA.FTZ R3, R217, UR22, -R17 ;  /* 0x00000016d9037c23 */ /* 0x000fe20008010811 */
[----:B------:R2:W-:Y:S01]  /*c540*/  MUFU.EX2 R64, R2 ;  /* 0x0000000200407308 */ /* 0x0005e20000000800 */
[----:B-1----:R-:W-:-:S04]  /*c550*/  FFMA.FTZ R0, R211, UR22, -R18 ;  /* 0x00000016d3007c23 */ /* 0x002fc80008010812 */
[----:B------:R1:W4:Y:S01]  /*c560*/  MUFU.EX2 R65, R0 ;  /* 0x0000000000417308 */ /* 0x0003220000000800 */
[--C-:B--2---:R-:W-:Y:S01]  /*c570*/  FFMA.FTZ R2, R165, UR22, -R18.reuse ;  /* 0x00000016a5027c23 */ /* 0x104fe20008010812 */
[----:B------:R-:W-:Y:S02]  /*c580*/  FFMA.FTZ R4, R164, UR22, -R18 ;  /* 0x00000016a4047c23 */ /* 0x000fe40008010812 */
[----:B------:R2:W5:Y:S04]  /*c590*/  MUFU.EX2 R58, R3 ;  /* 0x00000003003a7308 */ /* 0x0005680000000800 */
[----:B------:R3:W-:Y:S01]  /*c5a0*/  MUFU.EX2 R47, R2 ;  /* 0x00000002002f7308 */ /* 0x0007e20000000800 */
[----:B-1----:R-:W-:Y:S02]  /*c5b0*/  HSET2.LE.AND R0, R6, R12, PT ;  /* 0x0000000c06007233 */ /* 0x002fe40003803000 */
[----:B--2---:R-:W-:-:S02]  /*c5c0*/  LOP3.LUT R3, R7, 0xff00ff, RZ, 0xc0, !PT ;  /* 0x00ff00ff07037812 */ /* 0x004fc400078ec0ff */
[----:B---3--:R-:W-:Y:S01]  /*c5d0*/  F2FP.F16.F32.PACK_AB R2, R66, R59 ;  /* 0x0000003b4202723e */ /* 0x008fe200000000ff */
[----:B------:R1:W2:Y:S03]  /*c5e0*/  MUFU.EX2 R52, R4 ;  /* 0x0000000400347308 */ /* 0x0002a60000000800 */
[----:B------:R-:W-:Y:S02]  /*c5f0*/  LOP3.LUT R6, R2, R0, RZ, 0xc0, !PT ;  /* 0x0000000002067212 */ /* 0x000fe400078ec0ff */
[----:B------:R-:W-:Y:S02]  /*c600*/  HSET2.LE.AND R0, R3, R12, PT ;  /* 0x0000000c03007233 */ /* 0x000fe40003803000 */
[----:B----4-:R-:W-:-:S04]  /*c610*/  F2FP.F16.F32.PACK_AB R2, R65, R64 ;  /* 0x000000404102723e */ /* 0x010fc800000000ff */
[----:B------:R-:W-:Y:S02]  /*c620*/  LOP3.LUT R7, R2, R0, RZ, 0xc0, !PT ;  /* 0x0000000002077212 */ /* 0x000fe400078ec0ff */
[----:B------:R-:W-:Y:S02]  /*c630*/  HSET2.LE.AND R0, R5, R12, PT ;  /* 0x0000000c05007233 */ /* 0x000fe40003803000 */
[----:B-----5:R-:W-:-:S04]  /*c640*/  F2FP.F16.F32.PACK_AB R2, R58, R55 ;  /* 0x000000373a02723e */ /* 0x020fc800000000ff */
[----:B-1----:R-:W-:Y:S02]  /*c650*/  LOP3.LUT R4, R2, R0, RZ, 0xc0, !PT ;  /* 0x0000000002047212 */ /* 0x002fe400078ec0ff */
[----:B------:R-:W-:Y:S02]  /*c660*/  HSET2.LE.AND R0, R8, R12, PT ;  /* 0x0000000c08007233 */ /* 0x000fe40003803000 */
[----:B--2---:R-:W-:-:S04]  /*c670*/  F2FP.F16.F32.PACK_AB R2, R52, R47 ;  /* 0x0000002f3402723e */ /* 0x004fc800000000ff */
[----:B------:R-:W-:Y:S02]  /*c680*/  LOP3.LUT R5, R2, R0, RZ, 0xc0, !PT ;  /* 0x0000000002057212 */ /* 0x000fe400078ec0ff */
[----:B------:R-:W-:-:S05]  /*c690*/  LOP3.LUT R2, R54, UR9, R53, 0x96, !PT ;  /* 0x0000000936027c12 */ /* 0x000fca000f8e9635 */
[----:B------:R-:W-:-:S05]  /*c6a0*/  IMAD.WIDE.U32 R2, R2, -0x2daee0ad, RZ ;  /* 0xd2511f5302027825 */ /* 0x000fca00078e00ff */
[----:B------:R-:W-:Y:S01]  /*c6b0*/  LOP3.LUT R0, R166, UR6, R3, 0x96, !PT ;  /* 0x00000006a6007c12 */ /* 0x000fe2000f8e9603 */
[----:B------:R-:W-:Y:S01]  /*c6c0*/  FFMA.FTZ R3, R251, UR22, -R22 ;  /* 0x00000016fb037c23 */ /* 0x000fe20008010816 */
[----:B------:R-:W-:Y:S01]  /*c6d0*/  IMAD.MOV.U32 R209, RZ, RZ, R190 ;  /* 0x000000ffffd17224 */ /* 0x000fe200078e00be */
[C---:B------:R-:W-:Y:S01]  /*c6e0*/  PRMT R8, R2.reuse, 0x7773, RZ ;  /* 0x0000777302087816 */ /* 0x040fe200000000ff */
[----:B------:R-:W-:Y:S01]  /*c6f0*/  IMAD.MOV.U32 R93, RZ, RZ, R189 ;  /* 0x000000ffff5d7224 */ /* 0x000fe200078e00bd */
[----:B------:R1:W-:Y:S01]  /*c700*/  MUFU.EX2 R190, R3 ;  /* 0x0000000300be7308 */ /* 0x0003e20000000800 */
[----:B------:R-:W-:Y:S01]  /*c710*/  IMAD.MOV.U32 R189, RZ, RZ, R192 ;  /* 0x000000ffffbd7224 */ /* 0x000fe200078e00c0 */
[C---:B------:R-:W-:Y:S01]  /*c720*/  PRMT R15, R2.reuse, 0x7771, RZ ;  /* 0x00007771020f7816 */ /* 0x040fe200000000ff */
[----:B------:R-:W-:Y:S02]  /*c730*/  IMAD.MOV.U32 R11, RZ, RZ, R2 ;  /* 0x000000ffff0b7224 */ /* 0x000fe400078e0002 */
[----:B------:R-:W-:Y:S01]  /*c740*/  IMAD.MOV.U32 R216, RZ, RZ, R191 ;  /* 0x000000ffffd87224 */ /* 0x000fe200078e00bf */
[----:B-1----:R-:W-:Y:S01]  /*c750*/  PRMT R3, R2, 0x7772, RZ ;  /* 0x0000777202037816 */ /* 0x002fe200000000ff */
[----:B------:R-:W-:-:S03]  /*c760*/  FFMA.FTZ R2, R252, UR22, -R22 ;  /* 0x00000016fc027c23 */ /* 0x000fc60008010816 */
[----:B------:R-:W-:Y:S01]  /*c770*/  PRMT R14, R3, 0x5410, R8 ;  /* 0x00005410030e7816 */ /* 0x000fe20000000008 */
[--C-:B------:R-:W-:Y:S02]  /*c780*/  FFMA.FTZ R3, R189, UR22, -R23.reuse ;  /* 0x00000016bd037c23 */ /* 0x100fe40008010817 */
[----:B------:R1:W-:Y:S01]  /*c790*/  MUFU.EX2 R189, R2 ;  /* 0x0000000200bd7308 */ /* 0x0003e20000000800 */
[--C-:B------:R-:W-:Y:S01]  /*c7a0*/  FFMA.FTZ R9, R249, UR22, -R22.reuse ;  /* 0x00000016f9097c23 */ /* 0x100fe20008010816 */
[----:B------:R-:W-:Y:S01]  /*c7b0*/  FFMA.FTZ R10, R250, UR22, -R22 ;  /* 0x00000016fa0a7c23 */ /* 0x000fe20008010816 */
[----:B------:R-:W-:Y:S02]  /*c7c0*/  MOV R249, R183 ;  /* 0x000000b700f97202 */ /* 0x000fe40000000f00 */
[----:B------:R2:W-:Y:S01]  /*c7d0*/  MUFU.EX2 R183, R3 ;  /* 0x0000000300b77308 */ /* 0x0005e20000000800 */
[----:B-1----:R-:W-:-:S04]  /*c7e0*/  FFMA.FTZ R2, R216, UR22, -R23 ;  /* 0x00000016d8027c23 */ /* 0x002fc80008010817 */
[----:B------:R1:W3:Y:S01]  /*c7f0*/  MUFU.EX2 R54, R2 ;  /* 0x0000000200367308 */ /* 0x0002e20000000800 */
[----:B--2---:R-:W-:-:S03]  /*c800*/  LOP3.LUT R3, R0, 0xffff, RZ, 0xc0, !PT ;  /* 0x0000ffff00037812 */ /* 0x004fc600078ec0ff */
[----:B------:R2:W4:Y:S01]  /*c810*/  MUFU.EX2 R191, R10 ;  /* 0x0000000a00bf7308 */ /* 0x0005220000000800 */
[----:B------:R-:W-:Y:S02]  /*c820*/  SHF.R.U32.HI R3, RZ, 0x8, R3 ;  /* 0x00000008ff037819 */ /* 0x000fe40000011603 */
[----:B-1----:R-:W-:Y:S01]  /*c830*/  PRMT R2, R0, 0x7632, R2 ;  /* 0x0000763200027816 */ /* 0x002fe20000000002 */
[----:B------:R1:W5:Y:S01]  /*c840*/  MUFU.EX2 R192, R9 ;  /* 0x0000000900c07308 */ /* 0x0003620000000800 */
[----:B--2---:R-:W-:Y:S02]  /*c850*/  SHF.R.U32.HI R10, RZ, 0x18, R0 ;  /* 0x00000018ff0a7819 */ /* 0x004fe40000011600 */
[----:B------:R-:W-:-:S04]  /*c860*/  LOP3.LUT R2, R2, 0xff, RZ, 0xc0, !PT ;  /* 0x000000ff02027812 */ /* 0x000fc800078ec0ff */
[----:B------:R-:W-:Y:S01]  /*c870*/  PRMT R2, R2, 0x5410, R10 ;  /* 0x0000541002027816 */ /* 0x000fe2000000000a */
[----:B------:R-:W-:Y:S01]  /*c880*/  HMMA.16816.F32 R112, R4, R36, R112 ;  /* 0x000000240470723c */ /* 0x000fe20000001870 */
[----:B-1----:R-:W-:Y:S02]  /*c890*/  LOP3.LUT R9, R11, 0xff, RZ, 0xc0, !PT ;  /* 0x000000ff0b097812 */ /* 0x002fe400078ec0ff */
[----:B------:R-:W-:-:S05]  /*c8a0*/  LOP3.LUT R11, R0, 0xff, RZ, 0xc0, !PT ;  /* 0x000000ff000b7812 */ /* 0x000fca00078ec0ff */
[----:B------:R-:W-:Y:S01]  /*c8b0*/  HMMA.16816.F32 R128, R4, R32, R128 ;  /* 0x000000200480723c */ /* 0x000fe20000001880 */
[----:B------:R-:W-:Y:S02]  /*c8c0*/  HSET2.LE.AND R2, R2, R12, PT ;  /* 0x0000000c02027233 */ /* 0x000fe40003803000 */
[----:B------:R-:W-:Y:S01]  /*c8d0*/  PRMT R3, R11, 0x5410, R3 ;  /* 0x000054100b037816 */ /* 0x000fe20000000003 */
[----:B------:R-:W-:-:S04]  /*c8e0*/  IMAD.MOV.U32 R216, RZ, RZ, R71 ;  /* 0x000000ffffd87224 */ /* 0x000fc800078e0047 */
[----:B------:R-:W-:Y:S01]  /*c8f0*/  HMMA.16816.F32 R144, R4, R28, R144 ;  /* 0x0000001c0490723c */ /* 0x000fe20000001890 */
[----:B------:R-:W-:Y:S01]  /*c900*/  IMAD.MOV.U32 R71, RZ, RZ, R93 ;  /* 0x000000ffff477224 */ /* 0x000fe200078e005d */
[----:B------:R-:W-:-:S06]  /*c910*/  PRMT R0, R9, 0x5410, R15 ;  /* 0x0000541009007816 */ /* 0x000fcc000000000f */
[----:B------:R-:W-:Y:S01]  /*c920*/  HMMA.16816.F32 R160, R4, R24, R160 ;  /* 0x0000001804a0723c */ /* 0x000fe200000018a0 */
[----:B------:R-:W-:-:S07]  /*c930*/  HSET2.LE.AND R3, R3, R12, PT ;  /* 0x0000000c03037233 */ /* 0x000fce0003803000 */
[C---:B------:R-:W-:Y:S08]  /*c940*/  HMMA.16816.F32 R60, R4.reuse, R40, R60 ;  /* 0x00000028043c723c */ /* 0x040ff0000000183c */
[C---:B------:R-:W-:Y:S08]  /*c950*/  HMMA.16816.F32 R84, R4.reuse, R48, R84 ;  /* 0x000000300454723c */ /* 0x040ff00000001854 */
[C---:B------:R-:W-:Y:S08]  /*c960*/  HMMA.16816.F32 R36, R4.reuse, R38, R124 ;  /* 0x000000260424723c */ /* 0x040ff0000000187c */
[C---:B------:R-:W-:Y:S08]  /*c970*/  HMMA.16816.F32 R32, R4.reuse, R34, R140 ;  /* 0x000000220420723c */ /* 0x040ff0000000188c */
[----:B------:R-:W-:Y:S01]  /*c980*/  HMMA.16816.F32 R28, R4, R30, R156 ;  /* 0x0000001e041c723c */ /* 0x000fe2000000189c */
[----:B------:R-:W-:Y:S01]  /*c990*/  IMAD.MOV.U32 R217, RZ, RZ, R92 ;  /* 0x000000ffffd97224 */ /* 0x000fe200078e005c */
[----:B------:R-:W-:Y:S01]  /*c9a0*/  HSET2.LE.AND R0, R0, R12, PT ;  /* 0x0000000c00007233 */ /* 0x000fe20003803000 */
[----:B------:R-:W-:-:S05]  /*c9b0*/  FFMA.FTZ R8, R208, UR22, -R23 ;  /* 0x00000016d0087c23 */ /* 0x000fca0008010817 */
[C---:B------:R-:W-:Y:S08]  /*c9c0*/  HMMA.16816.F32 R24, R4.reuse, R26, R172 ;  /* 0x0000001a0418723c */ /* 0x040ff000000018ac */
[C---:B------:R-:W-:Y:S08]  /*c9d0*/  HMMA.16816.F32 R40, R4.reuse, R42, R80 ;  /* 0x0000002a0428723c */ /* 0x040ff00000001850 */
[----:B------:R-:W-:Y:S01]  /*c9e0*/  HMMA.16816.F32 R48, R4, R50, R96 ;  /* 0x000000320430723c */ /* 0x000fe20000001860 */
[----:B---3--:R-:W-:Y:S01]  /*c9f0*/  F2FP.F16.F32.PACK_AB R5, R54, R183 ;  /* 0x000000b73605723e */ /* 0x008fe200000000ff */
[----:B------:R-:W-:Y:S01]  /*ca00*/  IMAD.MOV.U32 R208, RZ, RZ, R70 ;  /* 0x000000ffffd07224 */ /* 0x000fe200078e0046 */
[----:B----4-:R-:W-:Y:S01]  /*ca10*/  F2FP.F16.F32.PACK_AB R6, R191, R190 ;  /* 0x000000bebf06723e */ /* 0x010fe200000000ff */
[----:B------:R-:W-:Y:S01]  /*ca20*/  FFMA.FTZ R13, R13, UR22, -R23 ;  /* 0x000000160d0d7c23 */ /* 0x000fe20008010817 */
[----:B------:R-:W-:Y:S01]  /*ca30*/  LOP3.LUT R93, R5, R2, RZ, 0xc0, !PT ;  /* 0x00000002055d7212 */ /* 0x000fe200078ec0ff */
[----:B------:R-:W-:Y:S01]  /*ca40*/  IMAD.MOV.U32 R252, RZ, RZ, R188 ;  /* 0x000000fffffc7224 */ /* 0x000fe200078e00bc */
[----:B------:R-:W-:Y:S01]  /*ca50*/  LOP3.LUT R2, R46, UR9, R21, 0x96, !PT ;  /* 0x000000092e027c12 */ /* 0x000fe2000f8e9615 */
[----:B------:R-:W-:Y:S01]  /*ca60*/  IMAD.MOV.U32 R250, RZ, RZ, R16 ;  /* 0x000000fffffa7224 */ /* 0x000fe200078e0010 */
[----:B------:R-:W-:Y:S01]  /*ca70*/  LOP3.LUT R92, R6, R3, RZ, 0xc0, !PT ;  /* 0x00000003065c7212 */ /* 0x000fe200078ec0ff */
[----:B------:R-:W-:Y:S01]  /*ca80*/  IMAD.MOV.U32 R251, RZ, RZ, R95 ;  /* 0x000000fffffb7224 */ /* 0x000fe200078e005f */
[----:B-----5:R-:W-:Y:S01]  /*ca90*/  F2FP.F16.F32.PACK_AB R4, R189, R192 ;  /* 0x000000c0bd04723e */ /* 0x020fe200000000ff */
[----:B------:R-:W-:Y:S01]  /*caa0*/  IMAD.WIDE.U32 R2, R2, -0x2daee0ad, RZ ;  /* 0xd2511f5302027825 */ /* 0x000fe200078e00ff */
[----:B------:R-:W-:Y:S01]  /*cab0*/  MOV R214, R73 ;  /* 0x0000004900d67202 */ /* 0x000fe20000000f00 */
[----:B------:R-:W1:Y:S02]  /*cac0*/  LDSM.16.MT88.4 R124, [R198+0x9c00] ;  /* 0x009c0000c67c783b */ /* 0x000e640000004200 */
[----:B------:R-:W-:Y:S01]  /*cad0*/  IMAD.MOV.U32 R70, RZ, RZ, R94 ;  /* 0x000000ffff467224 */ /* 0x000fe200078e005e */
[----:B------:R-:W-:Y:S01]  /*cae0*/  LOP3.LUT R94, R4, R0, RZ, 0xc0, !PT ;  /* 0x00000000045e7212 */ /* 0x000fe200078ec0ff */
[----:B------:R2:W-:Y:S01]  /*caf0*/  MUFU.EX2 R188, R8 ;  /* 0x0000000800bc7308 */ /* 0x0005e20000000800 */
[----:B------:R-:W-:Y:S01]  /*cb00*/  LOP3.LUT R0, R68, UR6, R3, 0x96, !PT ;  /* 0x0000000644007c12 */ /* 0x000fe2000f8e9603 */
[----:B------:R-:W-:Y:S01]  /*cb10*/  IMAD.MOV.U32 R3, RZ, RZ, R2 ;  /* 0x000000ffff037224 */ /* 0x000fe200078e0002 */
[C---:B------:R-:W-:Y:S01]  /*cb20*/  PRMT R5, R2.reuse, 0x7771, RZ ;  /* 0x0000777102057816 */ /* 0x040fe200000000ff */
[----:B------:R-:W3:Y:S01]  /*cb30*/  MUFU.EX2 R53, R13 ;  /* 0x0000000d00357308 */ /* 0x000ee20000000800 */
[C---:B------:R-:W-:Y:S01]  /*cb40*/  PRMT R4, R2.reuse, 0x7773, RZ ;  /* 0x0000777302047816 */ /* 0x040fe200000000ff */
[----:B------:R-:W-:Y:S01]  /*cb50*/  IMAD.MOV.U32 R211, RZ, RZ, R75 ;  /* 0x000000ffffd37224 */ /* 0x000fe200078e004b */
[----:B------:R-:W-:Y:S01]  /*cb60*/  PRMT R2, R2, 0x7772, RZ ;  /* 0x0000777202027816 */ /* 0x000fe200000000ff */
[----:B------:R-:W-:Y:S01]  /*cb70*/  IMAD.MOV.U32 R212, RZ, RZ, R74 ;  /* 0x000000ffffd47224 */ /* 0x000fe200078e004a */
[----:B------:R-:W-:Y:S01]  /*cb80*/  LOP3.LUT R3, R3, 0xff, RZ, 0xc0, !PT ;  /* 0x000000ff03037812 */ /* 0x000fe200078ec0ff */
[----:B------:R-:W-:Y:S01]  /*cb90*/  IMAD.MOV.U32 R215, RZ, RZ, R72 ;  /* 0x000000ffffd77224 */ /* 0x000fe200078e0048 */
[----:B------:R-:W-:Y:S01]  /*cba0*/  PRMT R9, R2, 0x5410, R4 ;  /* 0x0000541002097816 */ /* 0x000fe20000000004 */
[--C-:B------:R-:W-:Y:S01]  /*cbb0*/  FFMA.FTZ R2, R237, UR22, -R17.reuse ;  /* 0x00000016ed027c23 */ /* 0x100fe20008010811 */
[----:B------:R-:W-:Y:S01]  /*cbc0*/  FFMA.FTZ R4, R235, UR22, -R17 ;  /* 0x00000016eb047c23 */ /* 0x000fe20008010811 */
[----:B--2---:R-:W-:Y:S01]  /*cbd0*/  LOP3.LUT R8, R14, 0xff00ff, RZ, 0xc0, !PT ;  /* 0x00ff00ff0e087812 */ /* 0x004fe200078ec0ff */
[----:B------:R-:W2:Y:S01]  /*cbe0*/  LDSM.16.MT88.4 R140, [R44+0xc00] ;  /* 0x000c00002c8c783b */ /* 0x000ea20000004200 */
[----:B------:R4:W-:Y:S01]  /*cbf0*/  MUFU.EX2 R13, R2 ;  /* 0x00000002000d7308 */ /* 0x0009e20000000800 */
[----:B------:R-:W-:Y:S01]  /*cc00*/  PRMT R10, R3, 0x5410, R5 ;  /* 0x00005410030a7816 */ /* 0x000fe20000000005 */
[----:B------:R-:W-:Y:S01]  /*cc10*/  FFMA.FTZ R3, R236, UR22, -R17 ;  /* 0x00000016ec037c23 */ /* 0x000fe20008010811 */
[----:B------:R-:W-:Y:S01]  /*cc20*/  HSET2.LE.AND R7, R8, R12, PT ;  /* 0x0000000c08077233 */ /* 0x000fe20003803000 */
[----:B------:R5:W-:Y:S01]  /*cc30*/  MUFU.EX2 R16, R4 ;  /* 0x0000000400107308 */ /* 0x000be20000000800 */
[----:B---3--:R-:W-:Y:S01]  /*cc40*/  F2FP.F16.F32.PACK_AB R8, R53, R188 ;  /* 0x000000bc3508723e */ /* 0x008fe200000000ff */
[----:B------:R-:W-:Y:S01]  /*cc50*/  FFMA.FTZ R6, R219, UR22, -R18 ;  /* 0x00000016db067c23 */ /* 0x000fe20008010812 */
[----:B------:R-:W3:Y:S01]  /*cc60*/  LDSM.16.MT88.4 R156, [R198+0xac00] ;  /* 0x00ac0000c69c783b */ /* 0x000ee20000004200 */
[----:B------:R1:W-:Y:S03]  /*cc70*/  MUFU.EX2 R11, R3 ;  /* 0x00000003000b7308 */ /* 0x0003e60000000800 */
[----:B------:R-:W3:Y:S01]  /*cc80*/  LDSM.16.MT88.4 R172, [R44+0x1c00] ;  /* 0x001c00002cac783b */ /* 0x000ee20000004200 */
[----:B----4-:R-:W-:-:S03]  /*cc90*/  LOP3.LUT R2, R0, 0xffff, RZ, 0xc0, !PT ;  /* 0x0000ffff00027812 */ /* 0x010fc600078ec0ff */
[----:B------:R-:W4:Y:S01]  /*cca0*/  LDSM.16.MT88.4 R80, [R198+0xbc00] ;  /* 0x00bc0000c650783b */ /* 0x000f220000004200 */
[----:B-----5:R-:W-:-:S03]  /*ccb0*/  SHF.R.U32.HI R4, RZ, 0x8, R2 ;  /* 0x00000008ff047819 */ /* 0x020fc60000011602 */
[----:B------:R-:W5:Y:S01]  /*ccc0*/  LDSM.16.MT88.4 R20, [R44+0x2c00] ;  /* 0x002c00002c14783b */ /* 0x000f620000004200 */
[----:B------:R-:W-:Y:S01]  /*ccd0*/  LOP3.LUT R2, R0, 0xff, RZ, 0xc0, !PT ;  /* 0x000000ff00027812 */ /* 0x000fe200078ec0ff */
[----:B-1----:R-:W-:Y:S01]  /*cce0*/  FFMA.FTZ R3, R234, UR22, -R17 ;  /* 0x00000016ea037c23 */ /* 0x002fe20008010811 */
[----:B------:R-:W-:Y:S01]  /*ccf0*/  LOP3.LUT R95, R8, R7, RZ, 0xc0, !PT ;  /* 0x00000007085f7212 */ /* 0x000fe200078ec0ff */
[----:B------:R1:W-:Y:S01]  /*cd00*/  MUFU.EX2 R15, R6 ;  /* 0x00000006000f7308 */ /* 0x0003e20000000800 */
[--C-:B------:R-:W-:Y:S01]  /*cd10*/  FFMA.FTZ R7, R233, UR22, -R18.reuse ;  /* 0x00000016e9077c23 */ /* 0x100fe20008010812 */
[--C-:B------:R-:W-:Y:S02]  /*cd20*/  FFMA.FTZ R8, R232, UR22, -R18.reuse ;  /* 0x00000016e8087c23 */ /* 0x100fe40008010812 */
[----:B------:R2:W3:Y:S01]  /*cd30*/  MUFU.EX2 R17, R3 ;  /* 0x0000000300117308 */ /* 0x0004e20000000800 */
[----:B------:R-:W-:-:S03]  /*cd40*/  FFMA.FTZ R5, R218, UR22, -R18 ;  /* 0x00000016da057c23 */ /* 0x000fc60008010812 */
[----:B------:R-:W-:Y:S01]  /*cd50*/  MUFU.EX2 R7, R7 ;  /* 0x0000000700077308 */ /* 0x000fe20000000800 */
[----:B-1----:R-:W-:Y:S02]  /*cd60*/  PRMT R6, R2, 0x5410, R4 ;  /* 0x0000541002067816 */ /* 0x002fe40000000004 */
[----:B------:R-:W-:Y:S01]  /*cd70*/  PRMT R2, R0, 0x7632, R2 ;  /* 0x0000763200027816 */ /* 0x000fe20000000002 */
[----:B------:R-:W1:Y:S01]  /*cd80*/  MUFU.EX2 R8, R8 ;  /* 0x0000000800087308 */ /* 0x000e620000000800 */
[----:B------:R-:W-:Y:S02]  /*cd90*/  SHF.R.U32.HI R0, RZ, 0x18, R0 ;  /* 0x00000018ff007819 */ /* 0x000fe40000011600 */
[----:B------:R-:W-:Y:S01]  /*cda0*/  LOP3.LUT R2, R2, 0xff, RZ, 0xc0, !PT ;  /* 0x000000ff02027812 */ /* 0x000fe200078ec0ff */
[----:B------:R3:W4:Y:S03]  /*cdb0*/  MUFU.EX2 R14, R5 ;  /* 0x00000005000e7308 */ /* 0x0007260000000800 */
[----:B------:R-:W-:-:S02]  /*cdc0*/  PRMT R0, R2, 0x5410, R0 ;  /* 0x0000541002007816 */ /* 0x000fc40000000000 */
[--C-:B------:R-:W-:Y:S02]  /*cdd0*/  HSET2.LE.AND R2, R10, R12.reuse, PT ;  /* 0x0000000c0a027233 */ /* 0x100fe40003803000 */
[----:B--2---:R-:W-:Y:S02]  /*cde0*/  LOP3.LUT R3, R9, 0xff00ff, RZ, 0xc0, !PT ;  /* 0x00ff00ff09037812 */ /* 0x004fe400078ec0ff */
[--C-:B---3--:R-:W-:Y:S02]  /*cdf0*/  HSET2.LE.AND R5, R6, R12.reuse, PT ;  /* 0x0000000c06057233 */ /* 0x108fe40003803000 */
[--C-:B------:R-:W-:Y:S02]  /*ce00*/  HSET2.LE.AND R6, R0, R12.reuse, PT ;  /* 0x0000000c00067233 */ /* 0x100fe40003803000 */
[----:B------:R-:W-:Y:S02]  /*ce10*/  F2FP.F16.F32.PACK_AB R0, R17, R16 ;  /* 0x000000101100723e */ /* 0x000fe400000000ff */
[----:B------:R-:W-:-:S02]  /*ce20*/  HSET2.LE.AND R4, R3, R12, PT ;  /* 0x0000000c03047233 */ /* 0x000fc40003803000 */
[----:B------:R-:W-:Y:S02]  /*ce30*/  LOP3.LUT R98, R0, R2, RZ, 0xc0, !PT ;  /* 0x0000000200627212 */ /* 0x000fe400078ec0ff */
[----:B-1----:R-:W-:Y:S02]  /*ce40*/  F2FP.F16.F32.PACK_AB R2, R8, R7 ;  /* 0x000000070802723e */ /* 0x002fe400000000ff */
[----:B------:R-:W-:Y:S02]  /*ce50*/  F2FP.F16.F32.PACK_AB R0, R13, R11 ;  /* 0x0000000b0d00723e */ /* 0x000fe400000000ff */
[----:B----4-:R-:W-:Y:S02]  /*ce60*/  F2FP.F16.F32.PACK_AB R3, R14, R15 ;  /* 0x0000000f0e03723e */ /* 0x010fe400000000ff */
[----:B------:R-:W-:Y:S01]  /*ce70*/  LOP3.LUT R97, R2, R6, RZ, 0xc0, !PT ;  /* 0x0000000602617212 */ /* 0x000fe200078ec0ff */
[----:B------:R-:W-:Y:S01]  /*ce80*/  FFMA.FTZ R2, R252, R45, R199 ;  /* 0x0000002dfc027223 */ /* 0x000fe200000100c7 */
[----:B------:R-:W-:Y:S01]  /*ce90*/  LOP3.LUT R96, R0, R5, RZ, 0xc0, !PT ;  /* 0x0000000500607212 */ /* 0x000fe200078ec0ff */
[----:B------:R-:W-:Y:S01]  /*cea0*/  FFMA.FTZ R0, R249, R19, R196 ;  /* 0x00000013f9007223 */ /* 0x000fe200000100c4 */
[----:B------:R-:W-:Y:S01]  /*ceb0*/  LOP3.LUT R99, R3, R4, RZ, 0xc0, !PT ;  /* 0x0000000403637212 */ /* 0x000fe200078ec0ff */
[----:B------:R-:W-:Y:S01]  /*cec0*/  FFMA.FTZ R4, R251, R57, R250 ;  /* 0x00000039fb047223 */ /* 0x000fe200000100fa */
[----:B------:R-:W-:Y:S01]  /*ced0*/  FFMA.FTZ R3, R71, R56, R70 ;  /* 0x0000003847037223 */ /* 0x000fe20000010046 */
        /* <DEDUP_REMOVED lines=79> */
[----:B-----5:R-:W-:Y:S08]  /*d3d0*/  HMMA.16816.F32 R88, R92, R20, R104 ;  /* 0x000000145c58723c */ /* 0x020ff00000001868 */
        /* <DEDUP_REMOVED lines=8> */
[----:B------:R-:W-:-:S02]  /*d460*/  IMAD.MOV.U32 R102, RZ, RZ, R223 ;  /* 0x000000ffff667224 */ /* 0x000fc400078e00df */
[----:B------:R-:W-:Y:S02]  /*d470*/  IMAD.MOV.U32 R105, RZ, RZ, R221 ;  /* 0x000000ffff697224 */ /* 0x000fe400078e00dd */
[----:B------:R-:W-:Y:S02]  /*d480*/  IMAD.MOV.U32 R103, RZ, RZ, R184 ;  /* 0x000000ffff677224 */ /* 0x000fe400078e00b8 */
[----:B------:R-:W-:Y:S01]  /*d490*/  IMAD.MOV.U32 R104, RZ, RZ, R185 ;  /* 0x000000ffff687224 */ /* 0x000fe200078e00b9 */
[----:B------:R-:W-:Y:S01]  /*d4a0*/  UMOV UR4, UR14 ;  /* 0x0000000e00047c82 */ /* 0x000fe20008000000 */
[----:B-1----:R-:W-:Y:S11]  /*d4b0*/  BRA.U !UP1, `(.L_x_925) ;  /* 0x0000005509c87547 */ /* 0x002ff6000b800000 */
[----:B------:R-:W2:Y:S01]  /*d4c0*/  LDL R208, [R1+0x6c] ;  /* 0x00006c0001d07983 */ /* 0x000ea20000100800 */
[----:B------:R-:W1:Y:S03]  /*d4d0*/  LDC.64 R4, c[0x0][0x3c0] ;  /* 0x0000f000ff047b82 */ /* 0x000e660000000a00 */
[----:B------:R-:W3:Y:S01]  /*d4e0*/  LDL R209, [R1+0x68] ;  /* 0x0000680001d17983 */ /* 0x000ee20000100800 */
[----:B------:R-:W-:Y:S01]  /*d4f0*/  UIADD3 UR4, UPT, UPT, UR18, -0x3, URZ ;  /* 0xfffffffd12047890 */ /* 0x000fe2000fffe0ff */
[----:B------:R-:W-:-:S04]  /*d500*/  DEPBAR.LE SB0, 0x0 ;  /* 0x000080000000791a */ /* 0x000fc80000000000 */
[C---:B------:R-:W-:Y:S01]  /*d510*/  IMAD.SHL.U32 R11, R220.reuse, 0x20, RZ ;  /* 0x00000020dc0b7824 */ /* 0x040fe200078e00ff */
[----:B------:R-:W-:Y:S01]  /*d520*/  SHF.R.U32.HI R186, RZ, 0x1, R220 ;  /* 0x00000001ffba7819 */ /* 0x000fe200000116dc */
[C---:B------:R-:W-:Y:S01]  /*d530*/  IMAD.SHL.U32 R187, R220.reuse, 0x4, RZ ;  /* 0x00000004dcbb7824 */ /* 0x040fe200078e00ff */
[----:B------:R-:W-:Y:S01]  /*d540*/  UIADD3 UR7, UPT, UPT, UR18, -0x3, URZ ;  /* 0xfffffffd12077890 */ /* 0x000fe2000fffe0ff */
[----:B------:R-:W-:Y:S01]  /*d550*/  IMAD.SHL.U32 R231, R220, 0x10, RZ ;  /* 0x00000010dce77824 */ /* 0x000fe200078e00ff */
[----:B------:R-:W-:Y:S01]  /*d560*/  LOP3.LUT R6, R11, 0xc0, RZ, 0xc0, !PT ;  /* 0x000000c00b067812 */ /* 0x000fe200078ec0ff */
[----:B------:R-:W-:Y:S01]  /*d570*/  STL [R1+0x8], R11 ;  /* 0x0000080b01007387 */ /* 0x000fe20000100800 */
[----:B------:R-:W-:Y:S01]  /*d580*/  LOP3.LUT R0, R187, 0x18, RZ, 0xc0, !PT ;  /* 0x00000018bb007812 */ /* 0x000fe200078ec0ff */
[----:B------:R-:W-:Y:S01]  /*d590*/  IMAD.MOV.U32 R33, RZ, RZ, 0x20 ;  /* 0x00000020ff217424 */ /* 0x000fe200078e00ff */
[----:B------:R-:W-:Y:S01]  /*d5a0*/  LOP3.LUT R9, R11, 0x120, RZ, 0xc0, !PT ;  /* 0x000001200b097812 */ /* 0x000fe200078ec0ff */
[----:B------:R-:W-:Y:S01]  /*d5b0*/  IMAD.MOV.U32 R250, RZ, RZ, R244 ;  /* 0x000000fffffa7224 */ /* 0x000fe200078e00f4 */
[----:B------:R-:W-:Y:S01]  /*d5c0*/  LOP3.LUT R0, R6, R0, RZ, 0xfc, !PT ;  /* 0x0000000006007212 */ /* 0x000fe200078efcff */
[----:B------:R-:W-:Y:S01]  /*d5d0*/  IMAD.MOV.U32 R251, RZ, RZ, R245 ;  /* 0x000000fffffb7224 */ /* 0x000fe200078e00f5 */
[----:B------:R-:W-:Y:S01]  /*d5e0*/  SEL R33, R33, 0xffffffe0, !P1 ;  /* 0xffffffe021217807 */ /* 0x000fe20004800000 */
[----:B------:R-:W-:Y:S01]  /*d5f0*/  IMAD.MOV.U32 R244, RZ, RZ, R240 ;  /* 0x000000fffff47224 */ /* 0x000fe200078e00f0 */
[----:B------:R-:W-:Y:S01]  /*d600*/  SHF.R.U32.HI R252, RZ, 0x5, R220 ;  /* 0x00000005fffc7819 */ /* 0x000fe200000116dc */
[----:B-1----:R-:W-:Y:S01]  /*d610*/  IMAD.WIDE.U32 R2, R4, UR4, RZ ;  /* 0x0000000404027c25 */ /* 0x002fe2000f8e00ff */
[----:B------:R-:W-:-:S02]  /*d620*/  UIADD3 UR14, UPT, UPT, UR29, -0x4498517b, URZ ;  /* 0xbb67ae851d0e7890 */ /* 0x000fc4000fffe0ff */
[----:B------:R-:W-:Y:S01]  /*d630*/  USHF.L.U32 UR26, UR7, 0x1, URZ ;  /* 0x00000001071a7899 */ /* 0x000fe200080006ff */
[----:B------:R-:W-:Y:S01]  /*d640*/  IMAD R3, R5, UR4, R3 ;  /* 0x0000000405037c24 */ /* 0x000fe2000f8e0203 */
[----:B------:R-:W-:Y:S01]  /*d650*/  UIADD3 UR6, UPT, UPT, UR28, 0x3c6ef372, URZ ;  /* 0x3c6ef3721c067890 */ /* 0x000fe2000fffe0ff */
[C---:B------:R-:W-:Y:S01]  /*d660*/  IMAD.SHL.U32 R7, R2.reuse, 0x40, RZ ;  /* 0x0000004002077824 */ /* 0x040fe200078e00ff */
[----:B------:R-:W-:Y:S01]  /*d670*/  UIADD3 UR4, UPT, UPT, UR28, -0x61c88647, URZ ;  /* 0x9e3779b91c047890 */ /* 0x000fe2000fffe0ff */
[----:B------:R-:W-:Y:S01]  /*d680*/  IMAD.MOV.U32 R245, RZ, RZ, R241 ;  /* 0x000000fffff57224 */ /* 0x000fe200078e00f1 */
[----:B------:R-:W-:Y:S01]  /*d690*/  SHF.L.U64.HI R8, R2, 0x6, R3 ;  /* 0x0000000602087819 */ /* 0x000fe20000010203 */
[----:B------:R-:W-:Y:S01]  /*d6a0*/  IMAD.MOV.U32 R34, RZ, RZ, R242 ;  /* 0x000000ffff227224 */ /* 0x000fe200078e00f2 */
[----:B------:R-:W-:Y:S01]  /*d6b0*/  BAR.SYNC.DEFER_BLOCKING 0x0 ;  /* 0x0000000000007b1d */ /* 0x000fe20000010000 */
[----:B------:R-:W-:Y:S01]  /*d6c0*/  LEA R7, P0, R4, R7, 0x5 ;  /* 0x0000000704077211 */ /* 0x000fe200078028ff */
[----:B------:R-:W-:Y:S01]  /*d6d0*/  IMAD.MOV.U32 R35, RZ, RZ, R243 ;  /* 0x000000ffff237224 */ /* 0x000fe200078e00f3 */
[----:B------:R-:W-:-:S02]  /*d6e0*/  UIADD3 UR20, UPT, UPT, UR29, 0x76cf5d0a, URZ ;  /* 0x76cf5d0a1d147890 */ /* 0x000fc4000fffe0ff */
[----:B------:R-:W-:Y:S01]  /*d6f0*/  LEA.HI.X R10, R4, R8, R5, 0x5, P0 ;  /* 0x00000008040a7211 */ /* 0x000fe200000f2c05 */
[----:B------:R-:W-:Y:S01]  /*d700*/  UIADD3 UR19, UPT, UPT, UR29, 0x32370b8f, URZ ;  /* 0x32370b8f1d137890 */ /* 0x000fe2000fffe0ff */
[----:B------:R-:W-:Y:S01]  /*d710*/  LOP3.LUT R5, R186, 0x8, RZ, 0xc0, !PT ;  /* 0x00000008ba057812 */ /* 0x000fe200078ec0ff */
[----:B------:R-:W-:Y:S01]  /*d720*/  UISETP.GT.U32.AND UP1, UPT, UR7, UR16, UPT ;  /* 0x000000100700728c */ /* 0x000fe2000bf24070 */
[----:B------:R-:W-:Y:S01]  /*d730*/  LOP3.LUT R8, R9, 0x3e00, R231, 0xf8, !PT ;  /* 0x00003e0009087812 */ /* 0x000fe200078ef8e7 */
[----:B------:R-:W-:Y:S01]  /*d740*/  UIADD3 UR15, UPT, UPT, UR29, -0x126145ec, URZ ;  /* 0xed9eba141d0f7890 */ /* 0x000fe2000fffe0ff */
[----:B------:R-:W-:Y:S02]  /*d750*/  LOP3.LUT R9, R11, 0x20, RZ, 0xc0, !PT ;  /* 0x000000200b097812 */ /* 0x000fe400078ec0ff */
[----:B------:R-:W-:Y:S02]  /*d760*/  LOP3.LUT R8, R8, R0, R5, 0xf6, !PT ;  /* 0x0000000008087212 */ /* 0x000fe400078ef605 */
[----:B------:R-:W-:-:S02]  /*d770*/  LOP3.LUT R0, R0, 0x8, R220, 0x78, !PT ;  /* 0x0000000800007812 */ /* 0x000fc400078e78dc */
[CC--:B--2---:R-:W-:Y:S02]  /*d780*/  LEA R4, P2, R2.reuse, R208.reuse, 0x7 ;  /* 0x000000d002047211 */ /* 0x0c4fe400078438ff */
[----:B------:R-:W-:Y:S02]  /*d790*/  LEA R6, P0, R7, R208, 0x1 ;  /* 0x000000d007067211 */ /* 0x000fe400078008ff */
[-C--:B---3--:R-:W-:Y:S02]  /*d7a0*/  LEA.HI.X R5, R2, R209.reuse, R3, 0x7, P2 ;  /* 0x000000d102057211 */ /* 0x088fe400010f3c03 */
[----:B------:R-:W-:Y:S02]  /*d7b0*/  LOP3.LUT R2, R9, 0x100, R231, 0xf8, !PT ;  /* 0x0000010009027812 */ /* 0x000fe400078ef8e7 */
[----:B------:R-:W-:Y:S01]  /*d7c0*/  LEA.HI.X R7, R7, R209, R10, 0x1, P0 ;  /* 0x000000d107077211 */ /* 0x000fe200000f0c0a */
[----:B------:R-:W-:Y:S01]  /*d7d0*/  @!PT LDS RZ, [RZ] ;  /* 0x00000000fffff984 */ /* 0x000fe20000000800 */
[----:B------:R-:W-:Y:S01]  /*d7e0*/  @!PT LDS RZ, [RZ] ;  /* 0x00000000fffff984 */ /* 0x000fe20000000800 */
[----:B------:R-:W-:Y:S01]  /*d7f0*/  @!PT LDS RZ, [RZ] ;  /* 0x00000000fffff984 */ /* 0x000fe20000000800 */
[----:B------:R-:W-:Y:S01]  /*d800*/  LDGSTS.E.BYPASS.LTC128B.128 [R230+0x9000], desc[UR24][R4.64] ;  /* 0x0900000004e67fae */ /* 0x000fe2000b981a18 */
[----:B------:R-:W-:-:S02]  /*d810*/  LOP3.LUT R32, R2, R0, RZ, 0xfc, !PT ;  /* 0x0000000002207212 */ /* 0x000fc400078efcff */
[----:B------:R-:W-:Y:S01]  /*d820*/  LEA R0, R8, UR5, 0x1 ;  /* 0x0000000508007c11 */ /* 0x000fe2000f8e08ff */
[----:B------:R-:W-:Y:S01]  /*d830*/  LDGSTS.E.BYPASS.LTC128B.128 [R230+0xa000], desc[UR24][R4.64+0x40] ;  /* 0x0a00004004e67fae */ /* 0x000fe2000b981a18 */
[----:B------:R-:W-:-:S03]  /*d840*/  LEA R32, R32, UR5, 0x1 ;  /* 0x0000000520207c11 */ /* 0x000fc6000f8e08ff */
[----:B------:R-:W-:Y:S01]  /*d850*/  LDGSTS.E.BYPASS.LTC128B.128 [R230+0xb000], desc[UR24][R4.64+0x80] ;  /* 0x0b00008004e67fae */ /* 0x000fe2000b981a18 */
[----:B------:R-:W-:-:S03]  /*d860*/  IMAD.IADD R3, R33, 0x1, R0 ;  /* 0x0000000121037824 */ /* 0x000fc600078e0200 */
[----:B------:R-:W-:Y:S04]  /*d870*/  LDGSTS.E.BYPASS.LTC128B.128 [R230+0x9800], desc[UR24][R6.64] ;  /* 0x0980000006e67fae */ /* 0x000fe8000b981a18 */
[----:B------:R-:W-:Y:S04]  /*d880*/  LDGSTS.E.BYPASS.LTC128B.128 [R230+0xa800], desc[UR24][R6.64+0x40] ;  /* 0x0a80004006e67fae */ /* 0x000fe8000b981a18 */
[----:B------:R1:W-:Y:S04]  /*d890*/  LDGSTS.E.BYPASS.LTC128B.128 [R230+0xb800], desc[UR24][R6.64+0x80] ;  /* 0x0b80008006e67fae */ /* 0x0003e8000b981a18 */
[----:B------:R-:W-:Y:S04]  /*d8a0*/  LDSM.16.M88.4 R8, [R0] ;  /* 0x000000000008783b */ /* 0x000fe80000000200 */
[----:B------:R-:W2:Y:S04]  /*d8b0*/  LDSM.16.M88.4 R28, [R32+0x6000] ;  /* 0x00600000201c783b */ /* 0x000ea80000000200 */
[----:B------:R-:W3:Y:S04]  /*d8c0*/  LDSM.16.M88.4 R24, [R32+0x6400] ;  /* 0x006400002018783b */ /* 0x000ee80000000200 */
[----:B------:R-:W-:Y:S04]  /*d8d0*/  LDSM.16.M88.4 R20, [R32+0x6800] ;  /* 0x006800002014783b */ /* 0x000fe80000000200 */
[----:B------:R-:W-:Y:S04]  /*d8e0*/  LDSM.16.M88.4 R16, [R32+0x6c00] ;  /* 0x006c00002010783b */ /* 0x000fe80000000200 */
[----:B------:R4:W-:Y:S04]  /*d8f0*/  STL [R1+0x10], R2 ;  /* 0x0000100201007387 */ /* 0x0009e80000100800 */
[----:B-1----:R-:W1:Y:S04]  /*d900*/  LDSM.16.M88.4 R4, [R0+0x1000] ;  /* 0x001000000004783b */ /* 0x002e680000000200 */
[----:B------:R-:W-:Y:S04]  /*d910*/  LDSM.16.M88.4 R12, [R3+0x1000] ;  /* 0x00100000030c783b */ /* 0x000fe80000000200 */
[----:B------:R-:W0:Y:S01]  /*d920*/  LDGDEPBAR ;  /* 0x00000000000079af */ /* 0x000e220000000000 */
[----:B--2---:R-:W-:Y:S01]  /*d930*/  HMMA.16816.F32 R232, R8, R28, RZ ;  /* 0x0000001c08e8723c */ /* 0x004fe200000018ff */
[----:B----4-:R-:W-:-:S05]  /*d940*/  IMAD.IADD R2, R33, 0x1, R32 ;  /* 0x0000000121027824 */ /* 0x010fca00078e0220 */
[----:B------:R-:W2:Y:S02]  /*d950*/  LDSM.16.M88.4 R60, [R2+0x6000] ;  /* 0x00600000023c783b */ /* 0x000ea40000000200 */
[C---:B------:R-:W-:Y:S02]  /*d960*/  HMMA.16816.F32 R216, R8.reuse, R30, RZ ;  /* 0x0000001e08d8723c */ /* 0x040fe400000018ff */
[----:B------:R-:W4:Y:S04]  /*d970*/  LDSM.16.M88.4 R48, [R2+0x6c00] ;  /* 0x006c00000230783b */ /* 0x000f280000000200 */
[----:B------:R-:W5:Y:S02]  /*d980*/  LDSM.16.M88.4 R56, [R2+0x6400] ;  /* 0x006400000238783b */ /* 0x000f640000000200 */
[----:B---3--:R-:W-:Y:S02]  /*d990*/  HMMA.16816.F32 R208, R8, R24, RZ ;  /* 0x0000001808d0723c */ /* 0x008fe400000018ff */
[----:B------:R-:W3:Y:S06]  /*d9a0*/  LDSM.16.M88.4 R52, [R2+0x6800] ;  /* 0x006800000234783b */ /* 0x000eec0000000200 */
[C---:B-1----:R-:W-:Y:S08]  /*d9b0*/  HMMA.16816.F32 R44, R4.reuse, R28, RZ ;  /* 0x0000001c042c723c */ /* 0x042ff000000018ff */
[C---:B------:R-:W-:Y:S08]  /*d9c0*/  HMMA.16816.F32 R64, R4.reuse, R30, RZ ;  /* 0x0000001e0440723c */ /* 0x040ff000000018ff */
        /* <DEDUP_REMOVED lines=10> */
[----:B------:R-:W-:Y:S01]  /*da70*/  HMMA.16816.F32 R192, R8, R18, RZ ;  /* 0x0000001208c0723c */ /* 0x000fe200000018ff */
[----:B------:R-:W1:Y:S04]  /*da80*/  LDSM.16.M88.4 R8, [R3] ;  /* 0x000000000308783b */ /* 0x000e680000000200 */
[----:B------:R-:W-:Y:S03]  /*da90*/  LDSM.16.M88.4 R16, [R32+0x7000] ;  /* 0x007000002010783b */ /* 0x000fe60000000200 */
[C---:B--2---:R-:W-:Y:S01]  /*daa0*/  HMMA.16816.F32 R188, R12.reuse, R60, R44 ;  /* 0x0000003c0cbc723c */ /* 0x044fe2000000182c */
[----:B------:R-:W-:Y:S07]  /*dab0*/  LDSM.16.M88.4 R44, [R32+0x7800] ;  /* 0x00780000202c783b */ /* 0x000fee0000000200 */
[C---:B----4-:R-:W-:Y:S01]  /*dac0*/  HMMA.16816.F32 R20, R12.reuse, R50, R4 ;  /* 0x000000320c14723c */ /* 0x050fe20000001804 */
[----:B------:R-:W2:Y:S07]  /*dad0*/  LDSM.16.M88.4 R4, [R0+0x3000] ;  /* 0x003000000004783b */ /* 0x000eae0000000200 */
[C---:B-----5:R-:W-:Y:S01]  /*dae0*/  HMMA.16816.F32 R180, R12.reuse, R56, R40 ;  /* 0x000000380cb4723c */ /* 0x060fe20000001828 */
[----:B------:R-:W-:Y:S07]  /*daf0*/  LDSM.16.M88.4 R40, [R32+0x7c00] ;  /* 0x007c00002028783b */ /* 0x000fee0000000200 */
[C---:B---3--:R-:W-:Y:S01]  /*db00*/  HMMA.16816.F32 R176, R12.reuse, R52, R36 ;  /* 0x000000340cb0723c */ /* 0x048fe20000001824 */
[----:B------:R-:W3:Y:S07]  /*db10*/  LDSM.16.M88.4 R36, [R32+0x7400] ;  /* 0x007400002024783b */ /* 0x000eee0000000200 */
[C---:B------:R-:W-:Y:S08]  /*db20*/  HMMA.16816.F32 R108, R12.reuse, R48, R28 ;  /* 0x000000300c6c723c */ /* 0x040ff0000000181c */
[C---:B------:R-:W-:Y:S08]  /*db30*/  HMMA.16816.F32 R64, R12.reuse, R62, R64 ;  /* 0x0000003e0c40723c */ /* 0x040ff00000001840 */
[C---:B------:R-:W-:Y:S08]  /*db40*/  HMMA.16816.F32 R28, R12.reuse, R58, R100 ;  /* 0x0000003a0c1c723c */ /* 0x040ff00000001864 */
[----:B------:R-:W-:Y:S01]  /*db50*/  HMMA.16816.F32 R24, R12, R54, R104 ;  /* 0x000000360c18723c */ /* 0x000fe20000001868 */
[----:B------:R-:W4:Y:S07]  /*db60*/  LDSM.16.M88.4 R12, [R0+0x2000] ;  /* 0x00200000000c783b */ /* 0x000f2e0000000200 */
        /* <DEDUP_REMOVED lines=9> */
[C---:B--2---:R-:W-:Y:S08]  /*dc00*/  HMMA.16816.F32 R196, R4.reuse, R44, R176 ;  /* 0x0000002c04c4723c */ /* 0x044ff000000018b0 */
[C---:B------:R-:W-:Y:S08]  /*dc10*/  HMMA.16816.F32 R208, R4.reuse, R16, R188 ;  /* 0x0000001004d0723c */ /* 0x040ff000000018bc */
[C---:B---3--:R-:W-:Y:S08]  /*dc20*/  HMMA.16816.F32 R204, R4.reuse, R36, R180 ;  /* 0x0000002404cc723c */ /* 0x048ff000000018b4 */
[C---:B------:R-:W-:Y:S08]  /*dc30*/  HMMA.16816.F32 R192, R4.reuse, R40, R108 ;  /* 0x0000002804c0723c */ /* 0x040ff0000000186c */
[C---:B------:R-:W-:Y:S08]  /*dc40*/  HMMA.16816.F32 R176, R4.reuse, R18, R64 ;  /* 0x0000001204b0723c */ /* 0x040ff00000001840 */
[C---:B------:R-:W-:Y:S01]  /*dc50*/  HMMA.16816.F32 R60, R4.reuse, R38, R28 ;  /* 0x00000026043c723c */ /* 0x040fe2000000181c */
[----:B------:R-:W-:Y:S07]  /*dc60*/  LDSM.16.M88.4 R28, [R2+0x7000] ;  /* 0x00700000021c783b */ /* 0x000fee0000000200 */
[C---:B------:R-:W-:Y:S01]  /*dc70*/  HMMA.16816.F32 R52, R4.reuse, R46, R24 ;  /* 0x0000002e0434723c */ /* 0x040fe20000001818 */
[----:B------:R-:W-:Y:S07]  /*dc80*/  LDSM.16.M88.4 R24, [R2+0x7400] ;  /* 0x007400000218783b */ /* 0x000fee0000000200 */
[----:B------:R-:W-:Y:S01]  /*dc90*/  HMMA.16816.F32 R48, R4, R42, R20 ;  /* 0x0000002a0430723c */ /* 0x000fe20000001814 */
[----:B------:R-:W1:Y:S04]  /*dca0*/  LDSM.16.M88.4 R4, [R3+0x3000] ;  /* 0x003000000304783b */ /* 0x000e680000000200 */
[----:B------:R-:W2:Y:S03]  /*dcb0*/  LDSM.16.M88.4 R20, [R2+0x7800] ;  /* 0x007800000214783b */ /* 0x000ea60000000200 */
[C---:B----4-:R-:W-:Y:S08]  /*dcc0*/  HMMA.16816.F32 R56, R12.reuse, R16, R100 ;  /* 0x000000100c38723c */ /* 0x050ff00000001864 */
[C---:B------:R-:W-:Y:S01]  /*dcd0*/  HMMA.16816.F32 R64, R12.reuse, R18, R104 ;  /* 0x000000120c40723c */ /* 0x040fe20000001868 */
[----:B------:R-:W3:Y:S07]  /*dce0*/  LDSM.16.M88.4 R16, [R2+0x7c00] ;  /* 0x007c00000210783b */ /* 0x000eee0000000200 */
[C---:B------:R-:W-:Y:S08]  /*dcf0*/  HMMA.16816.F32 R108, R12.reuse, R38, R200 ;  /* 0x000000260c6c723c */ /* 0x040ff000000018c8 */
[C---:B------:R-:W-:Y:S08]  /*dd00*/  HMMA.16816.F32 R200, R12.reuse, R40, R232 ;  /* 0x000000280cc8723c */ /* 0x040ff000000018e8 */
[C---:B------:R-:W-:Y:S01]  /*dd10*/  HMMA.16816.F32 R100, R12.reuse, R36, R236 ;  /* 0x000000240c64723c */ /* 0x040fe200000018ec */
[----:B------:R-:W-:Y:S07]  /*dd20*/  LDSM.16.M88.4 R36, [R32+0x8800] ;  /* 0x008800002024783b */ /* 0x000fee0000000200 */
[C---:B------:R-:W-:Y:S08]  /*dd30*/  HMMA.16816.F32 R104, R12.reuse, R44, R240 ;  /* 0x0000002c0c68723c */ /* 0x040ff000000018f0 */
[C---:B------:R-:W-:Y:S01]  /*dd40*/  HMMA.16816.F32 R180, R12.reuse, R46, R216 ;  /* 0x0000002e0cb4723c */ /* 0x040fe200000018d8 */
[----:B------:R-:W-:Y:S07]  /*dd50*/  LDSM.16.M88.4 R44, [R32+0x8000] ;  /* 0x00800000202c783b */ /* 0x000fee0000000200 */
[----:B------:R-:W-:Y:S01]  /*dd60*/  HMMA.16816.F32 R188, R12, R42, R212 ;  /* 0x0000002a0cbc723c */ /* 0x000fe200000018d4 */
[----:B------:R-:W-:Y:S04]  /*dd70*/  LDSM.16.M88.4 R40, [R32+0x8400] ;  /* 0x008400002028783b */ /* 0x000fe80000000200 */
[----:B------:R-:W4:Y:S03]  /*dd80*/  LDSM.16.M88.4 R12, [R0+0x4000] ;  /* 0x00400000000c783b */ /* 0x000f260000000200 */
[----:B-1----:R-:W-:Y:S01]  /*dd90*/  HMMA.16816.F32 R232, R4, R30, R176 ;  /* 0x0000001e04e8723c */ /* 0x002fe200000018b0 */
[----:B------:R-:W-:-:S02]  /*dda0*/  IMAD.MOV.U32 R178, RZ, RZ, R34 ;  /* 0x000000ffffb27224 */ /* 0x000fc400078e0022 */
[----:B------:R-:W-:Y:S02]  /*ddb0*/  IMAD.MOV.U32 R179, RZ, RZ, R35 ;  /* 0x000000ffffb37224 */ /* 0x000fe400078e0023 */
[----:B------:R-:W1:Y:S03]  /*ddc0*/  LDSM.16.M88.4 R32, [R32+0x8c00] ;  /* 0x008c00002020783b */ /* 0x000e660000000200 */
[C---:B------:R-:W-:Y:S08]  /*ddd0*/  HMMA.16816.F32 R212, R4.reuse, R26, R60 ;  /* 0x0000001a04d4723c */ /* 0x040ff0000000183c */
[C---:B------:R-:W-:Y:S08]  /*dde0*/  HMMA.16816.F32 R236, R4.reuse, R28, R208 ;  /* 0x0000001c04ec723c */ /* 0x040ff000000018d0 */
[----:B------:R-:W-:Y:S08]  /*ddf0*/  HMMA.16816.F32 R216, R4, R24, R204 ;  /* 0x0000001804d8723c */ /* 0x000ff000000018cc */
[----:B------:R-:W-:Y:S08]  /*de00*/  HMMA.16816.F32 R60, R8, R28, R56 ;  /* 0x0000001c083c723c */ /* 0x000ff00000001838 */
[C---:B--2---:R-:W-:Y:S08]  /*de10*/  HMMA.16816.F32 R208, R4.reuse, R20, R196 ;  /* 0x0000001404d0723c */ /* 0x044ff000000018c4 */
[----:B------:R-:W-:Y:S08]  /*de20*/  HMMA.16816.F32 R204, R4, R22, R52 ;  /* 0x0000001604cc723c */ /* 0x000ff00000001834 */
[----:B------:R-:W-:Y:S08]  /*de30*/  HMMA.16816.F32 R56, R8, R30, R64 ;  /* 0x0000001e0838723c */ /* 0x000ff00000001840 */
[C---:B---3--:R-:W-:Y:S08]  /*de40*/  HMMA.16816.F32 R240, R4.reuse, R16, R192 ;  /* 0x0000001004f0723c */ /* 0x048ff000000018c0 */
[----:B------:R-:W-:Y:S08]  /*de50*/  HMMA.16816.F32 R196, R4, R18, R48 ;  /* 0x0000001204c4723c */ /* 0x000ff00000001830 */
[C---:B------:R-:W-:Y:S08]  /*de60*/  HMMA.16816.F32 R28, R8.reuse, R24, R100 ;  /* 0x00000018081c723c */ /* 0x040ff00000001864 */
[C---:B------:R-:W-:Y:S08]  /*de70*/  HMMA.16816.F32 R52, R8.reuse, R26, R108 ;  /* 0x0000001a0834723c */ /* 0x040ff0000000186c */
[C---:B------:R-:W-:Y:S08]  /*de80*/  HMMA.16816.F32 R24, R8.reuse, R20, R104 ;  /* 0x000000140818723c */ /* 0x040ff00000001868 */
[----:B------:R-:W-:Y:S01]  /*de90*/  HMMA.16816.F32 R4, R8, R16, R200 ;  /* 0x000000100804723c */ /* 0x000fe200000018c8 */
[----:B------:R-:W-:-:S02]  /*dea0*/  IMAD.MOV.U32 R202, RZ, RZ, R178 ;  /* 0x000000ffffca7224 */ /* 0x000fc400078e00b2 */
[----:B------:R-:W-:-:S05]  /*deb0*/  IMAD.MOV.U32 R203, RZ, RZ, R179 ;  /* 0x000000ffffcb7224 */ /* 0x000fca00078e00b3 */
[C---:B------:R-:W-:Y:S08]  /*dec0*/  HMMA.16816.F32 R20, R8.reuse, R22, R180 ;  /* 0x000000160814723c */ /* 0x040ff000000018b4 */
[----:B------:R-:W-:Y:S01]  /*ded0*/  HMMA.16816.F32 R48, R8, R18, R188 ;  /* 0x000000120830723c */ /* 0x000fe200000018bc */
[----:B------:R2:W3:Y:S04]  /*dee0*/  LDSM.16.M88.4 R8, [R0+0x5000] ;  /* 0x005000000008783b */ /* 0x0004e80000000200 */
[----:B------:R-:W-:Y:S03]  /*def0*/  LDSM.16.M88.4 R16, [R2+0x8400] ;  /* 0x008400000210783b */ /* 0x000fe60000000200 */
[C---:B----4-:R-:W-:Y:S01]  /*df00*/  HMMA.16816.F32 R180, R12.reuse, R40, R28 ;  /* 0x000000280cb4723c */ /* 0x050fe2000000181c */
[----:B------:R-:W-:Y:S07]  /*df10*/  LDSM.16.M88.4 R28, [R2+0x8c00] ;  /* 0x008c0000021c783b */ /* 0x000fee0000000200 */
[C---:B-1----:R-:W-:Y:S01]  /*df20*/  HMMA.16816.F32 R100, R12.reuse, R32, R4 ;  /* 0x000000200c64723c */ /* 0x042fe20000001804 */
[----:B------:R-:W1:Y:S07]  /*df30*/  LDSM.16.M88.4 R4, [R3+0x4000] ;  /* 0x004000000304783b */ /* 0x000e6e0000000200 */
[----:B------:R-:W-:Y:S01]  /*df40*/  HMMA.16816.F32 R108, R12, R36, R24 ;  /* 0x000000240c6c723c */ /* 0x000fe20000001818 */
[----:B------:R-:W-:Y:S01]  /*df50*/  LDSM.16.M88.4 R24, [R2+0x8000] ;  /* 0x008000000218783b */ /* 0x000fe20000000200 */
[----:B--2---:R-:W-:-:S06]  /*df60*/  IMAD.U32 R0, RZ, RZ, UR18 ;  /* 0x00000012ff007e24 */ /* 0x004fcc000f8e00ff */
[C---:B------:R-:W-:Y:S01]  /*df70*/  HMMA.16816.F32 R104, R12.reuse, R38, R20 ;  /* 0x000000260c68723c */ /* 0x040fe20000001814 */
[----:B------:R-:W2:Y:S07]  /*df80*/  LDSM.16.M88.4 R20, [R3+0x5000] ;  /* 0x005000000314783b */ /* 0x000eae0000000200 */
[C---:B------:R-:W-:Y:S08]  /*df90*/  HMMA.16816.F32 R192, R12.reuse, R44, R60 ;  /* 0x0000002c0cc0723c */ /* 0x040ff0000000183c */
[C---:B------:R-:W-:Y:S08]  /*dfa0*/  HMMA.16816.F32 R188, R12.reuse, R46, R56 ;  /* 0x0000002e0cbc723c */ /* 0x040ff00000001838 */
[C---:B------:R-:W-:Y:S08]  /*dfb0*/  HMMA.16816.F32 R176, R12.reuse, R42, R52 ;  /* 0x0000002a0cb0723c */ /* 0x040ff00000001834 */
[----:B------:R-:W-:Y:S01]  /*dfc0*/  HMMA.16816.F32 R64, R12, R34, R48 ;  /* 0x000000220c40723c */ /* 0x000fe20000001830 */
[----:B------:R4:W5:Y:S01]  /*dfd0*/  LDSM.16.M88.4 R12, [R2+0x8800] ;  /* 0x00880000020c783b */ /* 0x0009620000000200 */
[----:B------:R-:W-:-:S06]  /*dfe0*/  DEPBAR.LE SB0, 0x0 ;  /* 0x000080000000791a */ /* 0x000fcc0000000000 */
[----:B---3--:R-:W-:Y:S01]  /*dff0*/  HMMA.16816.F32 R60, R8, R44, R236 ;  /* 0x0000002c083c723c */ /* 0x008fe200000018ec */
[----:B------:R-:W-:Y:S01]  /*e000*/  IMAD.MOV.U32 R238, RZ, RZ, R202 ;  /* 0x000000ffffee7224 */ /* 0x000fe200078e00ca */
[----:B------:R-:W3:Y:S01]  /*e010*/  S2R R236, SR_CTAID.X ;  /* 0x0000000000ec7919 */ /* 0x000ee20000002500 */
[----:B------:R-:W-:-:S05]  /*e020*/  IMAD.MOV.U32 R239, RZ, RZ, R203 ;  /* 0x000000ffffef7224 */ /* 0x000fca00078e00cb */
[C---:B------:R-:W-:Y:S08]  /*e030*/  HMMA.16816.F32 R52, R8.reuse, R40, R216 ;  /* 0x000000280834723c */ /* 0x040ff000000018d8 */
[----:B------:R-:W-:Y:S01]  /*e040*/  HMMA.16816.F32 R48, R8, R42, R212 ;  /* 0x0000002a0830723c */ /* 0x000fe200000018d4 */
[----:B----4-:R-:W-:-:S05]  /*e050*/  IMAD.SHL.U32 R2, R220, 0x2, RZ ;  /* 0x00000002dc027824 */ /* 0x010fca00078e00ff */
[----:B------:R-:W-:Y:S02]  /*e060*/  LOP3.LUT R3, R2, 0x6, RZ, 0xc0, !PT ;  /* 0x0000000602037812 */ /* 0x000fe400078ec0ff */
[C---:B------:R-:W-:Y:S03]  /*e070*/  HMMA.16816.F32 R56, R8.reuse, R46, R232 ;  /* 0x0000002e0838723c */ /* 0x040fe600000018e8 */
[----:B------:R-:W-:Y:S01]  /*e080*/  IMAD R0, R0, 0x40, R3 ;  /* 0x0000004000007824 */ /* 0x000fe200078e0203 */
[----:B------:R4:W-:Y:S03]  /*e090*/  STL [R1+0x4c], R3 ;  /* 0x00004c0301007387 */ /* 0x0009e60000100800 */
[----:B------:R-:W-:Y:S01]  /*e0a0*/  VIADD R2, R0, 0xffffff78 ;  /* 0xffffff7800027836 */ /* 0x000fe20000000000 */
[----:B------:R-:W-:Y:S01]  /*e0b0*/  HMMA.16816.F32 R40, R8, R38, R204 ;  /* 0x000000260828723c */ /* 0x000fe200000018cc */
[----:B---3--:R-:W-:-:S04]  /*e0c0*/  IMAD R236, R236, 0x8, R252 ;  /* 0x00000008ecec7824 */ /* 0x008fc800078e02fc */
[----:B------:R-:W-:-:S03]  /*e0d0*/  VIADD R236, R236, 0x4 ;  /* 0x00000004ecec7836 */ /* 0x000fc60000000000 */
[----:B------:R-:W-:Y:S01]  /*e0e0*/  HMMA.16816.F32 R44, R8, R36, R208 ;  /* 0x00000024082c723c */ /* 0x000fe200000018d0 */
[----:B------:R-:W-:-:S07]  /*e0f0*/  IMAD.WIDE.U32 R236, R236, -0x326172a9, RZ ;  /* 0xcd9e8d57ecec7825 */ /* 0x000fce00078e00ff */
[----:B-1----:R-:W-:Y:S01]  /*e100*/  HMMA.16816.F32 R216, R4, R30, R64 ;  /* 0x0000001e04d8723c */ /* 0x002fe20000001840 */
[----:B----4-:R-:W-:-:S07]  /*e110*/  VIADD R3, R0, 0xffffff71 ;  /* 0xffffff7100037836 */ /* 0x010fce0000000000 */
[-C--:B--2---:R-:W-:Y:S08]  /*e120*/  HMMA.16816.F32 R64, R20, R24.reuse, R60 ;  /* 0x000000181440723c */ /* 0x084ff0000000183c */
[----:B------:R-:W-:Y:S08]  /*e130*/  HMMA.16816.F32 R192, R4, R24, R192 ;  /* 0x0000001804c0723c */ /* 0x000ff000000018c0 */
[----:B------:R-:W-:Y:S08]  /*e140*/  HMMA.16816.F32 R36, R8, R32, R240 ;  /* 0x000000200824723c */ /* 0x000ff000000018f0 */
[C---:B------:R-:W-:Y:S08]  /*e150*/  HMMA.16816.F32 R212, R4.reuse, R16, R180 ;  /* 0x0000001004d4723c */ /* 0x040ff000000018b4 */
[C---:B------:R-:W-:Y:S08]  /*e160*/  HMMA.16816.F32 R188, R4.reuse, R26, R188 ;  /* 0x0000001a04bc723c */ /* 0x040ff000000018bc */
[----:B-----5:R-:W-:Y:S08]  /*e170*/  HMMA.16816.F32 R204, R4, R14, R104 ;  /* 0x0000000e04cc723c */ /* 0x020ff00000001868 */
[----:B------:R-:W-:Y:S01]  /*e180*/  HMMA.16816.F32 R104, R20, R16, R52 ;  /* 0x000000101468723c */ /* 0x000fe20000001834 */
[----:B------:R-:W-:-:S02]  /*e190*/  VIADD R17, R222, 0x40 ;  /* 0x00000040de117836 */ /* 0x000fc40000000000 */
[----:B------:R-:W-:-:S05]  /*e1a0*/  VIADD R16, R0, 0xffffff40 ;  /* 0xffffff4000107836 */ /* 0x000fca0000000000 */
[C---:B------:R-:W-:Y:S01]  /*e1b0*/  HMMA.16816.F32 R208, R4.reuse, R18, R176 ;  /* 0x0000001204d0723c */ /* 0x040fe200000018b0 */
[----:B------:R-:W-:Y:S01]  /*e1c0*/  BAR.SYNC.DEFER_BLOCKING 0x0 ;  /* 0x0000000000007b1d */ /* 0x000fe20000010000 */
[-C--:B------:R-:W-:Y:S02]  /*e1d0*/  ISETP.GT.AND P0, PT, R17, R16.reuse, PT ;  /* 0x000000101100720c */ /* 0x080fe40003f04270 */
[----:B------:R-:W-:Y:S02]  /*e1e0*/  ISETP.GT.AND P2, PT, R222, R16, PT ;  /* 0x00000010de00720c */ /* 0x000fe40003f44270 */
[----:B------:R-:W-:Y:S02]  /*e1f0*/  FSEL R24, R64, -INF , !P0 ;  /* 0xff80000040187808 */ /* 0x000fe40004000000 */
[----:B------:R-:W-:Y:S08]  /*e200*/  HMMA.16816.F32 R180, R4, R28, R100 ;  /* 0x0000001c04b4723c */ /* 0x000ff00000001864 */
[----:B------:R-:W-:Y:S01]  /*e210*/  HMMA.16816.F32 R196, R8, R34, R196 ;  /* 0x0000002208c4723c */ /* 0x000fe200000018c4 */
[----:B------:R-:W-:-:S02]  /*e220*/  VIADD R11, R0, 0xffffff51 ;  /* 0xffffff51000b7836 */ /* 0x000fc40000000000 */
[C---:B------:R-:W-:Y:S02]  /*e230*/  VIADD R10, R0.reuse, 0xffffff58 ;  /* 0xffffff58000a7836 */ /* 0x040fe40000000000 */
[C---:B------:R-:W-:Y:S02]  /*e240*/  VIADD R9, R0.reuse, 0xffffff59 ;  /* 0xffffff5900097836 */ /* 0x040fe40000000000 */
[C---:B------:R-:W-:Y:S01]  /*e250*/  VIADD R8, R0.reuse, 0xffffff60 ;  /* 0xffffff6000087836 */ /* 0x040fe20000000000 */
[----:B------:R-:W-:Y:S01]  /*e260*/  HMMA.16816.F32 R200, R4, R12, R108 ;  /* 0x0000000c04c8723c */ /* 0x000fe2000000186c */
[C---:B------:R-:W-:Y:S02]  /*e270*/  VIADD R5, R0.reuse, 0xffffff69 ;  /* 0xffffff6900057836 */ /* 0x040fe40000000000 */
[C---:B------:R-:W-:Y:S02]  /*e280*/  VIADD R6, R0.reuse, 0xffffff68 ;  /* 0xffffff6800067836 */ /* 0x040fe40000000000 */
[----:B------:R-:W-:-:S02]  /*e290*/  VIADD R4, R0, 0xffffff70 ;  /* 0xffffff7000047836 */ /* 0x000fc40000000000 */
[----:B------:R-:W-:Y:S01]  /*e2a0*/  VIADD R7, R0, 0xffffff61 ;  /* 0xffffff6100077836 */ /* 0x000fe20000000000 */
[----:B------:R-:W-:Y:S01]  /*e2b0*/  HMMA.16816.F32 R100, R20, R18, R48 ;  /* 0x000000121464723c */ /* 0x000fe20000001830 */
[C---:B------:R-:W-:Y:S02]  /*e2c0*/  VIADD R18, R222.reuse, 0x8 ;  /* 0x00000008de127836 */ /* 0x040fe40000000000 */
[----:B------:R-:W-:-:S03]  /*e2d0*/  VIADD R19, R222, 0x48 ;  /* 0x00000048de137836 */ /* 0x000fc60000000000 */
[CC--:B------:R-:W-:Y:S02]  /*e2e0*/  ISETP.GT.AND P4, PT, R18.reuse, R16.reuse, PT ;  /* 0x000000101200720c */ /* 0x0c0fe40003f84270 */
[C---:B------:R-:W-:Y:S01]  /*e2f0*/  HMMA.16816.F32 R108, R20.reuse, R26, R56 ;  /* 0x0000001a146c723c */ /* 0x040fe20000001838 */
[----:B------:R-:W-:Y:S02]  /*e300*/  ISETP.GT.AND P5, PT, R19, R16, PT ;  /* 0x000000101300720c */ /* 0x000fe40003fa4270 */
[----:B------:R-:W-:Y:S02]  /*e310*/  ISETP.GT.AND P0, PT, R18, R11, PT ;  /* 0x0000000b1200720c */ /* 0x000fe40003f04270 */
[----:B------:R-:W-:Y:S02]  /*e320*/  FSEL R25, R194, -INF , !P4 ;  /* 0xff800000c2197808 */ /* 0x000fe40006000000 */
[----:B------:R-:W-:Y:S01]  /*e330*/  FSEL R27, R66, -INF , !P5 ;  /* 0xff800000421b7808 */ /* 0x000fe20006800000 */
[----:B------:R-:W-:Y:S01]  /*e340*/  HMMA.16816.F32 R48, R20, R14, R40 ;  /* 0x0000000e1430723c */ /* 0x000fe20000001828 */
[C---:B------:R-:W-:Y:S01]  /*e350*/  VIADD R15, R0.reuse, 0xffffff41 ;  /* 0xffffff41000f7836 */ /* 0x040fe20000000000 */
[----:B------:R-:W-:Y:S01]  /*e360*/  FSEL R35, R215, -INF , !P0 ;  /* 0xff800000d7237808 */ /* 0x000fe20004000000 */
[----:B------:R-:W-:Y:S01]  /*e370*/  VIADD R14, R0, 0xffffff48 ;  /* 0xffffff48000e7836 */ /* 0x000fe20000000000 */
[----:B------:R-:W-:-:S02]  /*e380*/  ISETP.GT.AND P5, PT, R18, R10, PT ;  /* 0x0000000a1200720c */ /* 0x000fc40003fa4270 */
[----:B------:R-:W-:Y:S02]  /*e390*/  ISETP.GT.AND P3, PT, R18, R15, PT ;  /* 0x0000000f1200720c */ /* 0x000fe40003f64270 */
[C---:B------:R-:W-:Y:S01]  /*e3a0*/  HMMA.16816.F32 R56, R20.reuse, R12, R44 ;  /* 0x0000000c1438723c */ /* 0x040fe2000000182c */
[----:B------:R-:W-:Y:S01]  /*e3b0*/  VIADD R12, R0, 0xffffff50 ;  /* 0xffffff50000c7836 */ /* 0x000fe20000000000 */
[----:B------:R-:W-:Y:S01]  /*e3c0*/  ISETP.GT.AND P6, PT, R18, R14, PT ;  /* 0x0000000e1200720c */ /* 0x000fe20003fc4270 */
[----:B------:R-:W-:Y:S01]  /*e3d0*/  VIADD R13, R0, 0xffffff49 ;  /* 0xffffff49000d7836 */ /* 0x000fe20000000000 */
[----:B------:R-:W-:Y:S01]  /*e3e0*/  ISETP.GT.AND P0, PT, R18, R5, PT ;  /* 0x000000051200720c */ /* 0x000fe20003f04270 */
[----:B------:R-:W-:Y:S01]  /*e3f0*/  VIADD R0, R0, 0xffffff79 ;  /* 0xffffff7900007836 */ /* 0x000fe20000000000 */
[----:B------:R-:W-:Y:S02]  /*e400*/  ISETP.GT.AND P4, PT, R18, R12, PT ;  /* 0x0000000c1200720c */ /* 0x000fe40003f84270 */
[----:B------:R-:W-:Y:S01]  /*e410*/  HMMA.16816.F32 R44, R20, R28, R36 ;  /* 0x0000001c142c723c */ /* 0x000fe20000001824 */
[----:B------:R-:W-:-:S02]  /*e420*/  FSEL R26, R192, -INF , !P2 ;  /* 0xff800000c01a7808 */ /* 0x000fc40005000000 */
[----:B------:R-:W-:Y:S02]  /*e430*/  ISETP.GT.AND P2, PT, R18, R13, PT ;  /* 0x0000000d1200720c */ /* 0x000fe40003f44270 */
[----:B------:R-:W-:Y:S02]  /*e440*/  FSEL R28, R195, -INF , !P3 ;  /* 0xff800000c31c7808 */ /* 0x000fe40005800000 */
[----:B------:R-:W-:Y:S01]  /*e450*/  FSEL R29, R190, -INF , !P6 ;  /* 0xff800000be1d7808 */ /* 0x000fe20007000000 */
[----:B------:R-:W-:Y:S01]  /*e460*/  HMMA.16816.F32 R60, R20, R30, R196 ;  /* 0x0000001e143c723c */ /* 0x000fe200000018c4 */
[C---:B------:R-:W-:Y:S02]  /*e470*/  ISETP.GT.AND P3, PT, R18.reuse, R9, PT ;  /* 0x000000091200720c */ /* 0x040fe40003f64270 */
[----:B------:R-:W-:Y:S02]  /*e480*/  ISETP.GT.AND P6, PT, R18, R8, PT ;  /* 0x000000081200720c */ /* 0x000fe40003fc4270 */
[----:B------:R-:W-:-:S02]  /*e490*/  FSEL R33, R214, -INF , !P4 ;  /* 0xff800000d6217808 */ /* 0x000fc40006000000 */
[----:B------:R-:W-:Y:S02]  /*e4a0*/  ISETP.GT.AND P4, PT, R18, R6, PT ;  /* 0x000000061200720c */ /* 0x000fe40003f84270 */
[----:B------:R-:W-:Y:S02]  /*e4b0*/  FSEL R37, R210, -INF , !P5 ;  /* 0xff800000d2257808 */ /* 0x000fe40006800000 */
[----:B------:R-:W-:Y:S02]  /*e4c0*/  FSEL R42, R207, -INF , !P0 ;  /* 0xff800000cf2a7808 */ /* 0x000fe40004000000 */
[----:B------:R-:W-:Y:S02]  /*e4d0*/  ISETP.GT.AND P5, PT, R18, R4, PT ;  /* 0x000000041200720c */ /* 0x000fe40003fa4270 */
[----:B------:R-:W-:Y:S02]  /*e4e0*/  ISETP.GT.AND P0, PT, R17, R14, PT ;  /* 0x0000000e1100720c */ /* 0x000fe40003f04270 */
[----:B------:R-:W-:-:S02]  /*e4f0*/  FSEL R32, R191, -INF , !P2 ;  /* 0xff800000bf207808 */ /* 0x000fc40005000000 */
[----:B------:R-:W-:Y:S02]  /*e500*/  ISETP.GT.AND P2, PT, R18, R7, PT ;  /* 0x000000071200720c */ /* 0x000fe40003f44270 */
[----:B------:R-:W-:Y:S02]  /*e510*/  FSEL R41, R211, -INF , !P3 ;  /* 0xff800000d3297808 */ /* 0x000fe40005800000 */
[----:B------:R-:W-:Y:S02]  /*e520*/  FSEL R52, R202, -INF , !P6 ;  /* 0xff800000ca347808 */ /* 0x000fe40007000000 */
[C---:B------:R-:W-:Y:S02]  /*e530*/  ISETP.GT.AND P3, PT, R18.reuse, R3, PT ;  /* 0x000000031200720c */ /* 0x040fe40003f64270 */
[----:B------:R-:W-:Y:S02]  /*e540*/  ISETP.GT.AND P6, PT, R18, R2, PT ;  /* 0x000000021200720c */ /* 0x000fe40003fc4270 */
[----:B------:R-:W-:-:S02]  /*e550*/  FSEL R40, R206, -INF , !P4 ;  /* 0xff800000ce287808 */ /* 0x000fc40006000000 */
[C---:B------:R-:W-:Y:S02]  /*e560*/  ISETP.GT.AND P4, PT, R17.reuse, R15, PT ;  /* 0x0000000f1100720c */ /* 0x040fe40003f84270 */
[----:B------:R-:W-:Y:S02]  /*e570*/  FSEL R53, R182, -INF , !P5 ;  /* 0xff800000b6357808 */ /* 0x000fe40006800000 */
[----:B------:R-:W-:Y:S02]  /*e580*/  FSEL R20, R108, -INF , !P0 ;  /* 0xff8000006c147808 */ /* 0x000fe40004000000 */
[C---:B------:R-:W-:Y:S02]  /*e590*/  ISETP.GT.AND P5, PT, R17.reuse, R13, PT ;  /* 0x0000000d1100720c */ /* 0x040fe40003fa4270 */
        /* <DEDUP_REMOVED lines=14> */
[----:B------:R-:W-:Y:S02]  /*e680*/  FSEL R23, R105, -INF , !P6 ;  /* 0xff80000069177808 */ /* 0x000fe40007000000 */
[C---:B------:R-:W-:Y:S02]  /*e690*/  ISETP.GT.AND P3, PT, R17.reuse, R7, PT ;  /* 0x000000071100720c */ /* 0x040fe40003f64270 */
[C---:B------:R-:W-:Y:S02]  /*e6a0*/  ISETP.GT.AND P6, PT, R17.reuse, R6, PT ;  /* 0x000000061100720c */ /* 0x040fe40003fc4270 */
[----:B------:R-:W-:Y:S02]  /*e6b0*/  FSEL R30, R100, -INF , !P4 ;  /* 0xff800000641e7808 */ /* 0x000fe40006000000 */
[----:B------:R-:W-:Y:S02]  /*e6c0*/  ISETP.GT.AND P4, PT, R17, R5, PT ;  /* 0x000000051100720c */ /* 0x000fe40003f84270 */
[----:B------:R-:W-:-:S02]  /*e6d0*/  FSEL R34, R56, -INF , !P5 ;  /* 0xff80000038227808 */ /* 0x000fc40006800000 */
[----:B------:R-:W-:Y:S02]  /*e6e0*/  FSEL R43, R44, -INF , !P0 ;  /* 0xff8000002c2b7808 */ /* 0x000fe40004000000 */
[----:B------:R-:W-:Y:S02]  /*e6f0*/  ISETP.GT.AND P5, PT, R17, R3, PT ;  /* 0x000000031100720c */ /* 0x000fe40003fa4270 */
[----:B------:R-:W-:Y:S02]  /*e700*/  ISETP.GE.AND P0, PT, R16, R229, PT ;  /* 0x000000e51000720c */ /* 0x000fe40003f06270 */
[----:B------:R-:W-:Y:S02]  /*e710*/  FSEL R36, R57, -INF , !P3 ;  /* 0xff80000039247808 */ /* 0x000fe40005800000 */
[----:B------:R-:W-:Y:S02]  /*e720*/  FSEL R39, R48, -INF , !P6 ;  /* 0xff80000030277808 */ /* 0x000fe40007000000 */
[----:B------:R-:W-:-:S02]  /*e730*/  ISETP.GT.AND P3, PT, R17, R2, PT ;  /* 0x000000021100720c */ /* 0x000fc40003f64270 */
[----:B------:R-:W-:Y:S02]  /*e740*/  ISETP.GT.AND P6, PT, R17, R0, PT ;  /* 0x000000001100720c */ /* 0x000fe40003fc4270 */
[----:B------:R-:W-:Y:S02]  /*e750*/  FSEL R38, R49, -INF , !P4 ;  /* 0xff80000031267808 */ /* 0x000fe40006000000 */
[----:B------:R-:W-:Y:S02]  /*e760*/  ISETP.GE.AND P4, PT, R16, R227, PT ;  /* 0x000000e31000720c */ /* 0x000fe40003f86270 */
        /* <DEDUP_REMOVED lines=11> */
[C---:B------:R-:W-:Y:S02]  /*e820*/  ISETP.GE.AND P2, PT, R15.reuse, R227, PT ;  /* 0x000000e30f00720c */ /* 0x040fe40003f46270 */
[----:B------:R-:W-:Y:S02]  /*e830*/  ISETP.GE.AND P4, PT, R15, R229, PT ;  /* 0x000000e50f00720c */ /* 0x000fe40003f86270 */
[----:B------:R-:W-:Y:S02]  /*e840*/  FSEL R17, R67, -INF , !P0 ;  /* 0xff80000043117808 */ /* 0x000fe40004000000 */
[----:B------:R-:W-:-:S02]  /*e850*/  ISETP.GT.AND P0, PT, R222, R14, PT ;  /* 0x0000000ede00720c */ /* 0x000fc40003f04270 */
[----:B------:R-:W-:Y:S02]  /*e860*/  FSEL R25, R24, -INF , !P3 ;  /* 0xff80000018197808 */ /* 0x000fe40005800000 */
[C---:B------:R-:W-:Y:S02]  /*e870*/  ISETP.GE.AND P5, PT, R15.reuse, R226, PT ;  /* 0x000000e20f00720c */ /* 0x040fe40003fa6270 */
[----:B------:R-:W-:Y:S02]  /*e880*/  ISETP.GE.AND P3, PT, R15, R228, PT ;  /* 0x000000e40f00720c */ /* 0x000fe40003f66270 */
[----:B------:R-:W-:Y:S02]  /*e890*/  FSEL R57, R16, -INF , !P2 ;  /* 0xff80000010397808 */ /* 0x000fe40005000000 */
[----:B------:R-:W-:Y:S02]  /*e8a0*/  FSEL R64, R28, -INF , !P4 ;  /* 0xff8000001c407808 */ /* 0x000fe40006000000 */
[----:B------:R-:W-:-:S02]  /*e8b0*/  ISETP.GE.AND P2, PT, R14, R227, PT ;  /* 0x000000e30e00720c */ /* 0x000fc40003f46270 */
[----:B------:R-:W-:Y:S02]  /*e8c0*/  ISETP.GE.AND P4, PT, R14, R229, PT ;  /* 0x000000e50e00720c */ /* 0x000fe40003f86270 */
[----:B------:R-:W-:Y:S02]  /*e8d0*/  FSEL R15, R188, -INF , !P0 ;  /* 0xff800000bc0f7808 */ /* 0x000fe40004000000 */
[----:B------:R-:W-:Y:S02]  /*e8e0*/  FSEL R27, R27, -INF , !P6 ;  /* 0xff8000001b1b7808 */ /* 0x000fe40007000000 */
[----:B------:R-:W-:Y:S02]  /*e8f0*/  ISETP.GT.AND P6, PT, R19, R14, PT ;  /* 0x0000000e1300720c */ /* 0x000fe40003fc4270 */
[----:B------:R-:W-:Y:S02]  /*e900*/  FSEL R18, R18, -INF , !P5 ;  /* 0xff80000012127808 */ /* 0x000fe40006800000 */
[----:B------:R-:W-:-:S02]  /*e910*/  FSEL R48, R15, -INF , !P2 ;  /* 0xff8000000f307808 */ /* 0x000fc40005000000 */
[----:B------:R-:W-:Y:S02]  /*e920*/  FSEL R56, R29, -INF , !P4 ;  /* 0xff8000001d387808 */ /* 0x000fe40006000000 */
[----:B------:R-:W-:Y:S02]  /*e930*/  ISETP.GT.AND P5, PT, R222, R13, PT ;  /* 0x0000000dde00720c */ /* 0x000fe40003fa4270 */
[----:B------:R-:W-:Y:S02]  /*e940*/  ISETP.GE.AND P2, PT, R13, R229, PT ;  /* 0x000000e50d00720c */ /* 0x000fe40003f46270 */
[----:B------:R-:W-:Y:S02]  /*e950*/  ISETP.GT.AND P4, PT, R19, R13, PT ;  /* 0x0000000d1300720c */ /* 0x000fe40003f84270 */
[----:B------:R-:W-:Y:S02]  /*e960*/  FSEL R16, R110, -INF , !P6 ;  /* 0xff8000006e107808 */ /* 0x000fe40007000000 */
[----:B------:R-:W-:-:S02]  /*e970*/  ISETP.GE.AND P0, PT, R14, R226, PT ;  /* 0x000000e20e00720c */ /* 0x000fc40003f06270 */
[----:B------:R-:W-:Y:S02]  /*e980*/  ISETP.GE.AND P6, PT, R14, R228, PT ;  /* 0x000000e40e00720c */ /* 0x000fe40003fc6270 */
[----:B------:R-:W-:Y:S02]  /*e990*/  FSEL R17, R17, -INF , !P3 ;  /* 0xff80000011117808 */ /* 0x000fe40005800000 */
[----:B------:R-:W-:Y:S02]  /*e9a0*/  FSEL R14, R189, -INF , !P5 ;  /* 0xff800000bd0e7808 */ /* 0x000fe40006800000 */
[----:B------:R-:W-:Y:S02]  /*e9b0*/  ISETP.GE.AND P3, PT, R13, R227, PT ;  /* 0x000000e30d00720c */ /* 0x000fe40003f66270 */
[----:B------:R-:W-:Y:S02]  /*e9c0*/  FSEL R15, R111, -INF , !P4 ;  /* 0xff8000006f0f7808 */ /* 0x000fe40006000000 */
[----:B------:R-:W-:-:S02]  /*e9d0*/  FSEL R32, R32, -INF , !P2 ;  /* 0xff80000020207808 */ /* 0x000fc40005000000 */
[C---:B------:R-:W-:Y:S02]  /*e9e0*/  ISETP.GE.AND P5, PT, R13.reuse, R226, PT ;  /* 0x000000e20d00720c */ /* 0x040fe40003fa6270 */
[----:B------:R-:W-:Y:S02]  /*e9f0*/  ISETP.GT.AND P4, PT, R222, R12, PT ;  /* 0x0000000cde00720c */ /* 0x000fe40003f84270 */
[----:B------:R-:W-:Y:S02]  /*ea00*/  ISETP.GE.AND P2, PT, R12, R229, PT ;  /* 0x000000e50c00720c */ /* 0x000fe40003f46270 */
        /* <DEDUP_REMOVED lines=9> */
[-C--:B------:R-:W-:Y:S02]  /*eaa0*/  ISETP.GT.AND P5, PT, R222, R11.reuse, PT ;  /* 0x0000000bde00720c */ /* 0x080fe40003fa4270 */
[----:B------:R-:W-:Y:S02]  /*eab0*/  ISETP.GT.AND P2, PT, R19, R11, PT ;  /* 0x0000000b1300720c */ /* 0x000fe40003f44270 */
        /* <DEDUP_REMOVED lines=10> */
[C---:B------:R-:W-:Y:S02]  /*eb60*/  ISETP.GE.AND P5, PT, R11.reuse, R226, PT ;  /* 0x000000e20b00720c */ /* 0x040fe40003fa6270 */
[----:B------:R-:W-:Y:S02]  /*eb70*/  FSEL R182, R22, -INF , !P4 ;  /* 0xff80000016b67808 */ /* 0x000fe40006000000 */
[----:B------:R-:W-:Y:S02]  /*eb80*/  ISETP.GE.AND P4, PT, R11, R228, PT ;  /* 0x000000e40b00720c */ /* 0x000fe40003f86270 */
[----:B------:R-:W-:Y:S02]  /*eb90*/  FSEL R179, R14, -INF , !P6 ;  /* 0xff8000000eb37808 */ /* 0x000fe40007000000 */
[----:B------:R-:W-:Y:S02]  /*eba0*/  FSEL R192, R12, -INF , !P0 ;  /* 0xff8000000cc07808 */ /* 0x000fe40004000000 */
[----:B------:R-:W-:-:S02]  /*ebb0*/  FSEL R194, R35, -INF , !P3 ;  /* 0xff80000023c27808 */ /* 0x000fc40005800000 */
[C---:B------:R-:W-:Y:S02]  /*ebc0*/  ISETP.GE.AND P0, PT, R10.reuse, R227, PT ;  /* 0x000000e30a00720c */ /* 0x040fe40003f06270 */
[----:B------:R-:W-:Y:S02]  /*ebd0*/  ISETP.GE.AND P3, PT, R10, R229, PT ;  /* 0x000000e50a00720c */ /* 0x000fe40003f66270 */
        /* <DEDUP_REMOVED lines=9> */
[----:B------:R-:W-:-:S02]  /*ec70*/  ISETP.GE.AND P0, PT, R9, R229, PT ;  /* 0x000000e50900720c */ /* 0x000fc40003f06270 */
[----:B------:R-:W-:Y:S02]  /*ec80*/  ISETP.GT.AND P3, PT, R19, R9, PT ;  /* 0x000000091300720c */ /* 0x000fe40003f64270 */
[----:B------:R-:W-:Y:S02]  /*ec90*/  FSEL R10, R209, -INF , !P5 ;  /* 0xff800000d10a7808 */ /* 0x000fe40006800000 */
        /* <DEDUP_REMOVED lines=18> */
[C---:B------:R-:W-:Y:S02]  /*edc0*/  ISETP.GE.AND P3, PT, R8.reuse, R226, PT ;  /* 0x000000e20800720c */ /* 0x040fe40003f66270 */
[----:B------:R-:W-:Y:S02]  /*edd0*/  ISETP.GE.AND P6, PT, R8, R228, PT ;  /* 0x000000e40800720c */ /* 0x000fe40003fc6270 */
[----:B------:R-:W-:Y:S02]  /*ede0*/  ISETP.GT.AND P0, PT, R19, R7, PT ;  /* 0x000000071300720c */ /* 0x000fe40003f04270 */
[----:B------:R-:W-:-:S02]  /*edf0*/  FSEL R8, R201, -INF , !P5 ;  /* 0xff800000c9087808 */ /* 0x000fc40006800000 */
[----:B------:R-:W-:Y:S02]  /*ee00*/  ISETP.GE.AND P5, PT, R7, R226, PT ;  /* 0x000000e20700720c */ /* 0x000fe40003fa6270 */
[----:B------:R-:W-:Y:S02]  /*ee10*/  FSEL R107, R11, -INF , !P2 ;  /* 0xff8000000b6b7808 */ /* 0x000fe40005000000 */
[----:B------:R-:W-:Y:S02]  /*ee20*/  FSEL R208, R9, -INF , !P4 ;  /* 0xff80000009d07808 */ /* 0x000fe40006000000 */
[----:B------:R-:W-:Y:S02]  /*ee30*/  ISETP.GE.AND P2, PT, R7, R227, PT ;  /* 0x000000e30700720c */ /* 0x000fe40003f46270 */
[----:B------:R-:W-:Y:S02]  /*ee40*/  FSEL R9, R59, -INF , !P0 ;  /* 0xff8000003b097808 */ /* 0x000fe40004000000 */
[----:B------:R-:W-:-:S02]  /*ee50*/  FSEL R202, R10, -INF , !P6 ;  /* 0xff8000000aca7808 */ /* 0x000fc40007000000 */
[----:B------:R-:W-:Y:S02]  /*ee60*/  ISETP.GE.AND P4, PT, R7, R229, PT ;  /* 0x000000e50700720c */ /* 0x000fe40003f86270 */
[-C--:B------:R-:W-:Y:S02]  /*ee70*/  ISETP.GT.AND P0, PT, R222, R6.reuse, PT ;  /* 0x00000006de00720c */ /* 0x080fe40003f04270 */
[----:B------:R-:W-:Y:S02]  /*ee80*/  ISETP.GT.AND P6, PT, R19, R6, PT ;  /* 0x000000061300720c */ /* 0x000fe40003fc4270 */
[----:B------:R-:W-:Y:S02]  /*ee90*/  FSEL R198, R36, -INF , !P5 ;  /* 0xff80000024c67808 */ /* 0x000fe40006800000 */
[----:B------:R-:W-:Y:S02]  /*eea0*/  FSEL R199, R34, -INF , !P3 ;  /* 0xff80000022c77808 */ /* 0x000fe40005800000 */
[----:B------:R-:W-:-:S02]  /*eeb0*/  ISETP.GT.AND P5, PT, R222, R5, PT ;  /* 0x00000005de00720c */ /* 0x000fc40003fa4270 */
[----:B------:R-:W-:Y:S02]  /*eec0*/  ISETP.GE.AND P3, PT, R7, R228, PT ;  /* 0x000000e40700720c */ /* 0x000fe40003f66270 */
[----:B------:R-:W-:Y:S02]  /*eed0*/  FSEL R207, R8, -INF , !P2 ;  /* 0xff80000008cf7808 */ /* 0x000fe40005000000 */
[----:B------:R-:W-:Y:S02]  /*eee0*/  FSEL R209, R54, -INF , !P4 ;  /* 0xff80000036d17808 */ /* 0x000fe40006000000 */
[----:B------:R-:W-:Y:S02]  /*eef0*/  FSEL R7, R204, -INF , !P0 ;  /* 0xff800000cc077808 */ /* 0x000fe40004000000 */
[----:B------:R-:W-:Y:S02]  /*ef00*/  FSEL R8, R50, -INF , !P6 ;  /* 0xff80000032087808 */ /* 0x000fe40007000000 */
[----:B------:R-:W-:-:S02]  /*ef10*/  ISETP.GE.AND P2, PT, R6, R227, PT ;  /* 0x000000e30600720c */ /* 0x000fc40003f46270 */
[C---:B------:R-:W-:Y:S02]  /*ef20*/  ISETP.GE.AND P4, PT, R6.reuse, R229, PT ;  /* 0x000000e50600720c */ /* 0x040fe40003f86270 */
[C---:B------:R-:W-:Y:S02]  /*ef30*/  ISETP.GE.AND P0, PT, R6.reuse, R226, PT ;  /* 0x000000e20600720c */ /* 0x040fe40003f06270 */
[----:B------:R-:W-:Y:S02]  /*ef40*/  ISETP.GE.AND P6, PT, R6, R228, PT ;  /* 0x000000e40600720c */ /* 0x000fe40003fc6270 */
[----:B------:R-:W-:Y:S02]  /*ef50*/  FSEL R6, R205, -INF , !P5 ;  /* 0xff800000cd067808 */ /* 0x000fe40006800000 */
[----:B------:R-:W-:Y:S02]  /*ef60*/  ISETP.GT.AND P5, PT, R19, R5, PT ;  /* 0x000000051300720c */ /* 0x000fe40003fa4270 */
[----:B------:R-:W-:-:S02]  /*ef70*/  FSEL R201, R9, -INF , !P3 ;  /* 0xff80000009c97808 */ /* 0x000fc40005800000 */
[----:B------:R-:W-:Y:S02]  /*ef80*/  FSEL R205, R7, -INF , !P2 ;  /* 0xff80000007cd7808 */ /* 0x000fe40005000000 */
[----:B------:R-:W-:Y:S02]  /*ef90*/  FSEL R206, R40, -INF , !P4 ;  /* 0xff80000028ce7808 */ /* 0x000fe40006000000 */
[----:B------:R-:W-:Y:S02]  /*efa0*/  FSEL R197, R39, -INF , !P0 ;  /* 0xff80000027c57808 */ /* 0x000fe40004000000 */
[C---:B------:R-:W-:Y:S02]  /*efb0*/  ISETP.GE.AND P3, PT, R5.reuse, R227, PT ;  /* 0x000000e30500720c */ /* 0x040fe40003f66270 */
[C---:B------:R-:W-:Y:S02]  /*efc0*/  ISETP.GE.AND P2, PT, R5.reuse, R229, PT ;  /* 0x000000e50500720c */ /* 0x040fe40003f46270 */
[----:B------:R-:W-:-:S02]  /*efd0*/  ISETP.GE.AND P0, PT, R5, R226, PT ;  /* 0x000000e20500720c */ /* 0x000fc40003f06270 */
[----:B------:R-:W-:Y:S02]  /*efe0*/  ISETP.GE.AND P4, PT, R5, R228, PT ;  /* 0x000000e40500720c */ /* 0x000fe40003f86270 */
[----:B------:R-:W-:Y:S02]  /*eff0*/  FSEL R5, R51, -INF , !P5 ;  /* 0xff80000033057808 */ /* 0x000fe40006800000 */
[----:B------:R-:W-:Y:S02]  /*f000*/  ISETP.GT.AND P5, PT, R222, R4, PT ;  /* 0x00000004de00720c */ /* 0x000fe40003fa4270 */
[----:B------:R-:W-:Y:S02]  /*f010*/  FSEL R203, R6, -INF , !P3 ;  /* 0xff80000006cb7808 */ /* 0x000fe40005800000 */
[----:B------:R-:W-:Y:S02]  /*f020*/  FSEL R204, R42, -INF , !P2 ;  /* 0xff8000002acc7808 */ /* 0x000fe40005000000 */
[----:B------:R-:W-:-:S02]  /*f030*/  FSEL R196, R38, -INF , !P0 ;  /* 0xff80000026c47808 */ /* 0x000fc40004000000 */
[----:B------:R-:W-:Y:S02]  /*f040*/  FSEL R6, R180, -INF , !P5 ;  /* 0xff800000b4067808 */ /* 0x000fe40006800000 */
[C---:B------:R-:W-:Y:S02]  /*f050*/  ISETP.GE.AND P3, PT, R4.reuse, R227, PT ;  /* 0x000000e30400720c */ /* 0x040fe40003f66270 */
[C---:B------:R-:W-:Y:S02]  /*f060*/  ISETP.GE.AND P2, PT, R4.reuse, R229, PT ;  /* 0x000000e50400720c */ /* 0x040fe40003f46270 */
[----:B------:R-:W-:Y:S02]  /*f070*/  ISETP.GE.AND P0, PT, R4, R226, PT ;  /* 0x000000e20400720c */ /* 0x000fe40003f06270 */
[----:B------:R-:W-:Y:S02]  /*f080*/  ISETP.GT.AND P5, PT, R222, R3, PT ;  /* 0x00000003de00720c */ /* 0x000fe40003fa4270 */
[----:B------:R-:W-:-:S02]  /*f090*/  FSEL R200, R8, -INF , !P6 ;  /* 0xff80000008c87808 */ /* 0x000fc40007000000 */
[----:B------:R-:W-:Y:S02]  /*f0a0*/  ISETP.GT.AND P6, PT, R19, R4, PT ;  /* 0x000000041300720c */ /* 0x000fe40003fc4270 */
[----:B------:R-:W-:Y:S02]  /*f0b0*/  FSEL R7, R181, -INF , !P5 ;  /* 0xff800000b5077808 */ /* 0x000fe40006800000 */
        /* <DEDUP_REMOVED lines=8> */
[----:B------:R-:W-:Y:S01]  /*f140*/  ISETP.GT.AND P0, PT, R19, R3, PT ;  /* 0x000000031300720c */ /* 0x000fe20003f04270 */
[----:B------:R-:W-:Y:S01]  /*f150*/  IMAD.U32 R3, RZ, RZ, UR29 ;  /* 0x0000001dff037e24 */ /* 0x000fe2000f8e00ff */
[----:B------:R-:W-:-:S02]  /*f160*/  FSEL R8, R46, -INF , !P6 ;  /* 0xff8000002e087808 */ /* 0x000fc40007000000 */
[----:B------:R-:W-:Y:S02]  /*f170*/  ISETP.GE.AND P6, PT, R4, R228, PT ;  /* 0x000000e40400720c */ /* 0x000fe40003fc6270 */
[C---:B------:R-:W-:Y:S02]  /*f180*/  LOP3.LUT R5, R244.reuse, UR14, R239, 0x96, !PT ;  /* 0x0000000ef4057c12 */ /* 0x040fe4000f8e96ef */
[----:B------:R-:W-:Y:S01]  /*f190*/  LOP3.LUT R4, R244, UR14, R251, 0x96, !PT ;  /* 0x0000000ef4047c12 */ /* 0x000fe2000f8e96fb */
[----:B------:R-:W-:Y:S01]  /*f1a0*/  UIADD3 UR14, UPT, UPT, UR29, -0x56f99767, URZ ;  /* 0xa90668991d0e7890 */ /* 0x000fe2000fffe0ff */
[----:B------:R-:W-:Y:S01]  /*f1b0*/  LOP3.LUT R3, R3, UR26, R245, 0x96, !PT ;  /* 0x0000001a03037c12 */ /* 0x000fe2000f8e96f5 */
[----:B------:R-:W-:Y:S01]  /*f1c0*/  IMAD.WIDE.U32 R30, R5, -0x326172a9, RZ ;  /* 0xcd9e8d57051e7825 */ /* 0x000fe200078e00ff */
[----:B------:R-:W-:Y:S02]  /*f1d0*/  FSEL R10, R47, -INF , !P0 ;  /* 0xff8000002f0a7808 */ /* 0x000fe40004000000 */
[----:B------:R-:W-:Y:S01]  /*f1e0*/  FSEL R218, R8, -INF , !P6 ;  /* 0xff80000008da7808 */ /* 0x000fe20007000000 */
[----:B------:R-:W-:Y:S01]  /*f1f0*/  IMAD.WIDE.U32 R58, R4, -0x326172a9, RZ ;  /* 0xcd9e8d57043a7825 */ /* 0x000fe200078e00ff */
[----:B------:R-:W-:-:S02]  /*f200*/  FSEL R231, R7, -INF , !P5 ;  /* 0xff80000007e77808 */ /* 0x000fc40006800000 */
[----:B------:R-:W-:Y:S01]  /*f210*/  FSEL R233, R55, -INF , !P4 ;  /* 0xff80000037e97808 */ /* 0x000fe20006000000 */
[----:B------:R-:W-:Y:S01]  /*f220*/  IMAD.WIDE.U32 R4, R3, -0x326172a9, RZ ;  /* 0xcd9e8d5703047825 */ /* 0x000fe200078e00ff */
[----:B------:R-:W-:Y:S02]  /*f230*/  FSEL R214, R45, -INF , !P3 ;  /* 0xff8000002dd67808 */ /* 0x000fe40005800000 */
[----:B------:R-:W-:Y:S02]  /*f240*/  FSEL R219, R10, -INF , !P2 ;  /* 0xff8000000adb7808 */ /* 0x000fe40005000000 */
[----:B------:R-:W-:Y:S02]  /*f250*/  LOP3.LUT R3, R236, UR4, R5, 0x96, !PT ;  /* 0x00000004ec037c12 */ /* 0x000fe4000f8e9605 */
[----:B------:R-:W-:Y:S02]  /*f260*/  LOP3.LUT R6, R4, UR6, R31, 0x96, !PT ;  /* 0x0000000604067c12 */ /* 0x000fe4000f8e961f */
[----:B------:R-:W-:Y:S01]  /*f270*/  ISETP.GT.AND P0, PT, R222, R2, PT ;  /* 0x00000002de00720c */ /* 0x000fe20003f04270 */
[----:B------:R-:W-:Y:S01]  /*f280*/  IMAD.WIDE.U32 R8, R3, -0x2daee0ad, RZ ;  /* 0xd2511f5303087825 */ /* 0x000fe200078e00ff */
[----:B------:R-:W-:-:S02]  /*f290*/  ISETP.GE.AND P6, PT, R2, R227, PT ;  /* 0x000000e30200720c */ /* 0x000fc40003fc6270 */
[----:B------:R-:W-:Y:S01]  /*f2a0*/  ISETP.GE.AND P5, PT, R2, R229, PT ;  /* 0x000000e50200720c */ /* 0x000fe20003fa6270 */
[----:B------:R-:W-:Y:S01]  /*f2b0*/  IMAD.WIDE.U32 R6, R6, -0x2daee0ad, RZ ;  /* 0xd2511f5306067825 */ /* 0x000fe200078e00ff */
[C---:B------:R-:W-:Y:S02]  /*f2c0*/  ISETP.GE.AND P4, PT, R2.reuse, R226, PT ;  /* 0x000000e20200720c */ /* 0x040fe40003f86270 */
[----:B------:R-:W-:Y:S02]  /*f2d0*/  ISETP.GE.AND P3, PT, R2, R228, PT ;  /* 0x000000e40200720c */ /* 0x000fe40003f66270 */
[----:B------:R-:W-:Y:S02]  /*f2e0*/  ISETP.GT.AND P2, PT, R19, R2, PT ;  /* 0x000000021300720c */ /* 0x000fe40003f44270 */
[----:B------:R-:W-:Y:S02]  /*f2f0*/  LOP3.LUT R2, R224, UR4, R5, 0x96, !PT ;  /* 0x00000004e0027c12 */ /* 0x000fe4000f8e9605 */
[----:B------:R-:W-:-:S02]  /*f300*/  LOP3.LUT R5, R4, UR6, R59, 0x96, !PT ;  /* 0x0000000604057c12 */ /* 0x000fc4000f8e963b */
[----:B------:R-:W-:Y:S01]  /*f310*/  LOP3.LUT R10, R238, UR20, R9, 0x96, !PT ;  /* 0x00000014ee0a7c12 */ /* 0x000fe2000f8e9609 */
[----:B------:R-:W-:Y:S01]  /*f320*/  IMAD.WIDE.U32 R2, R2, -0x2daee0ad, RZ ;  /* 0xd2511f5302027825 */ /* 0x000fe200078e00ff */
[----:B------:R-:W-:Y:S02]  /*f330*/  LOP3.LUT R4, R8, UR19, R7, 0x96, !PT ;  /* 0x0000001308047c12 */ /* 0x000fe4000f8e9607 */
[----:B------:R-:W-:Y:S01]  /*f340*/  FSEL R11, R62, -INF , !P2 ;  /* 0xff8000003e0b7808 */ /* 0x000fe20005000000 */
[----:B------:R-:W-:Y:S01]  /*f350*/  IMAD.WIDE.U32 R8, R5, -0x2daee0ad, RZ ;  /* 0xd2511f5305087825 */ /* 0x000fe200078e00ff */
[----:B------:R-:W-:Y:S02]  /*f360*/  LOP3.LUT R5, R250, UR20, R3, 0x96, !PT ;  /* 0x00000014fa057c12 */ /* 0x000fe4000f8e9603 */
[----:B------:R-:W-:Y:S01]  /*f370*/  FSEL R7, R216, -INF , !P0 ;  /* 0xff800000d8077808 */ /* 0x000fe20004000000 */
[----:B------:R-:W-:Y:S01]  /*f380*/  IMAD.WIDE.U32 R12, R10, -0x326172a9, RZ ;  /* 0xcd9e8d570a0c7825 */ /* 0x000fe200078e00ff */
[----:B------:R-:W-:-:S02]  /*f390*/  ISETP.GT.AND P2, PT, R222, R0, PT ;  /* 0x00000000de00720c */ /* 0x000fc40003f44270 */
[----:B------:R-:W-:Y:S01]  /*f3a0*/  ISETP.GT.AND P0, PT, R19, R0, PT ;  /* 0x000000001300720c */ /* 0x000fe20003f04270 */
[----:B------:R-:W-:Y:S01]  /*f3b0*/  IMAD.WIDE.U32 R50, R4, -0x326172a9, RZ ;  /* 0xcd9e8d5704327825 */ /* 0x000fe200078e00ff */
[----:B------:R-:W-:Y:S02]  /*f3c0*/  LOP3.LUT R4, R2, UR19, R9, 0x96, !PT ;  /* 0x0000001302047c12 */ /* 0x000fe4000f8e9609 */
[----:B------:R-:W-:Y:S01]  /*f3d0*/  LOP3.LUT R3, R30, UR13, R13, 0x96, !PT ;  /* 0x0000000d1e037c12 */ /* 0x000fe2000f8e960d */
[----:B------:R-:W-:Y:S01]  /*f3e0*/  IMAD.WIDE.U32 R14, R5, -0x326172a9, RZ ;  /* 0xcd9e8d57050e7825 */ /* 0x000fe200078e00ff */
[----:B------:R-:W-:Y:S02]  /*f3f0*/  LOP3.LUT R2, R12, UR12, R51, 0x96, !PT ;  /* 0x0000000c0c027c12 */ /* 0x000fe4000f8e9633 */
[----:B------:R-:W-:Y:S01]  /*f400*/  FSEL R10, R217, -INF , !P2 ;  /* 0xff800000d90a7808 */ /* 0x000fe20005000000 */
[----:B------:R-:W-:Y:S01]  /*f410*/  IMAD.WIDE.U32 R108, R4, -0x326172a9, RZ ;  /* 0xcd9e8d57046c7825 */ /* 0x000fe200078e00ff */
[----:B------:R-:W-:-:S02]  /*f420*/  FSEL R224, R7, -INF , !P6 ;  /* 0xff80000007e07808 */ /* 0x000fc40007000000 */
[----:B------:R-:W-:Y:S01]  /*f430*/  FSEL R225, R176, -INF , !P5 ;  /* 0xff800000b0e17808 */ /* 0x000fe20006800000 */
[----:B------:R-:W-:Y:S01]  /*f440*/  IMAD.WIDE.U32 R52, R2, -0x2daee0ad, RZ ;  /* 0xd2511f5302347825 */ /* 0x000fe200078e00ff */
[----:B------:R-:W-:Y:S02]  /*f450*/  FSEL R211, R60, -INF , !P4 ;  /* 0xff8000003cd37808 */ /* 0x000fe40006000000 */
[----:B------:R-:W-:Y:S01]  /*f460*/  LOP3.LUT R2, R14, UR12, R109, 0x96, !PT ;  /* 0x0000000c0e027c12 */ /* 0x000fe2000f8e966d */
[----:B------:R-:W-:Y:S01]  /*f470*/  IMAD.WIDE.U32 R12, R3, -0x2daee0ad, RZ ;  /* 0xd2511f53030c7825 */ /* 0x000fe200078e00ff */
[C---:B------:R-:W-:Y:S02]  /*f480*/  ISETP.GE.AND P2, PT, R0.reuse, R227, PT ;  /* 0x000000e30000720c */ /* 0x040fe40003f46270 */
[----:B------:R-:W-:Y:S01]  /*f490*/  ISETP.GE.AND P5, PT, R0, R229, PT ;  /* 0x000000e50000720c */ /* 0x000fe20003fa6270 */
[----:B------:R-:W-:Y:S01]  /*f4a0*/  IMAD.WIDE.U32 R110, R2, -0x2daee0ad, RZ ;  /* 0xd2511f53026e7825 */ /* 0x000fe200078e00ff */
[----:B------:R-:W-:-:S02]  /*f4b0*/  ISETP.GE.AND P6, PT, R0, R226, PT ;  /* 0x000000e20000720c */ /* 0x000fc40003fc6270 */
[----:B------:R-:W-:Y:S02]  /*f4c0*/  ISETP.GE.AND P4, PT, R0, R228, PT ;  /* 0x000000e40000720c */ /* 0x000fe40003f86270 */
[----:B------:R-:W-:Y:S02]  /*f4d0*/  FSEL R0, R63, -INF , !P0 ;  /* 0xff8000003f007808 */ /* 0x000fe40004000000 */
        /* <DEDUP_REMOVED lines=24> */
[----:B------:R-:W-:Y:S02]  /*f660*/  LOP3.LUT R7, R58, UR13, R15, 0x96, !PT ;  /* 0x0000000d3a077c12 */ /* 0x000fe4000f8e960f */
[----:B------:R-:W-:Y:S02]  /*f670*/  FSEL R216, R10, -INF , !P2 ;  /* 0xff8000000ad87808 */ /* 0x000fe40005000000 */
[----:B------:R-:W-:Y:S02]  /*f680*/  FSEL R217, R66, -INF , !P5 ;  /* 0xff80000042d97808 */ /* 0x000fe40006800000 */
[----:B------:R-:W-:-:S02]  /*f690*/  FSEL R181, R100, -INF , !P6 ;  /* 0xff80000064b57808 */ /* 0x000fc40007000000 */
[----:B------:R-:W-:Y:S02]  /*f6a0*/  FMNMX3.FTZ R0, R0, R200, R180, !PT ;  /* 0x000000c800007276 */ /* 0x000fe400078100b4 */
[----:B------:R-:W-:Y:S02]  /*f6b0*/  FMNMX3.FTZ R104, R104, R232, R231, !PT ;  /* 0x000000e868687276 */ /* 0x000fe400078100e7 */
[----:B------:R-:W-:Y:S02]  /*f6c0*/  FMNMX3.FTZ R103, R103, R234, R233, !PT ;  /* 0x000000ea67677276 */ /* 0x000fe400078100e9 */
[----:B------:R-:W-:Y:S02]  /*f6d0*/  FMNMX3.FTZ R2, R2, R215, R214, !PT ;  /* 0x000000d702027276 */ /* 0x000fe400078100d6 */
[----:B------:R-:W-:Y:S01]  /*f6e0*/  LOP3.LUT R13, R6, UR15, R13, 0x96, !PT ;  /* 0x0000000f060d7c12 */ /* 0x000fe2000f8e960d */
[----:B------:R-:W-:Y:S01]  /*f6f0*/  IMAD.WIDE.U32 R6, R7, -0x2daee0ad, RZ ;  /* 0xd2511f5307067825 */ /* 0x000fe200078e00ff */
[----:B------:R-:W-:-:S02]  /*f700*/  LOP3.LUT R12, R12, UR14, R53, 0x96, !PT ;  /* 0x0000000e0c0c7c12 */ /* 0x000fc4000f8e9635 */
[----:B------:R-:W-:Y:S02]  /*f710*/  FSEL R213, R11, -INF , !P3 ;  /* 0xff8000000bd57808 */ /* 0x000fe40005800000 */
[----:B------:R-:W-:Y:S02]  /*f720*/  FMNMX3.FTZ R10, R0, R218, R219, !PT ;  /* 0x000000da000a7276 */ /* 0x000fe400078100db */
[----:B------:R-:W-:Y:S02]  /*f730*/  FMNMX3.FTZ R104, R104, R224, R216, !PT ;  /* 0x000000e068687276 */ /* 0x000fe400078100d8 */
        /* <DEDUP_REMOVED lines=32> */
.L_x_927:
[----:B------:R-:W2:Y:S01]  /*f940*/  LDL.LU R19, [R1+0x4] ;  /* 0x0000040001137983 */ /* 0x000ea20000300800 */
[----:B-1----:R-:W-:Y:S01]  /*f950*/  FMNMX3.FTZ R4, R10, R213, R212, !PT ;  /* 0x000000d50a047276 */ /* 0x002fe200078100d4 */
[----:B------:R-:W-:Y:S01]  /*f960*/  IMAD.WIDE.U32 R2, R12, -0x326172a9, RZ ;  /* 0xcd9e8d570c027825 */ /* 0x000fe200078e00ff */
[----:B------:R-:W-:Y:S01]  /*f970*/  LOP3.LUT R8, R8, UR15, R7, 0x96, !PT ;  /* 0x0000000f08087c12 */ /* 0x000fe2000f8e9607 */
[----:B------:R-:W1:Y:S01]  /*f980*/  SHFL.BFLY PT, R9, R105, 0x2, 0x1f ;  /* 0x0c401f0069097f89 */ /* 0x000e6200000e0000 */
[----:B------:R-:W-:Y:S01]  /*f990*/  LOP3.LUT R6, R6, UR14, R111, 0x96, !PT ;  /* 0x0000000e06067c12 */ /* 0x000fe2000f8e966f */
[----:B------:R-:W-:Y:S01]  /*f9a0*/  IMAD.WIDE.U32 R28, R13, -0x326172a9, RZ ;  /* 0xcd9e8d570d1c7825 */ /* 0x000fe200078e00ff */
[C---:B------:R-:W-:Y:S01]  /*f9b0*/  PRMT R11, R2.reuse, 0x7773, RZ ;  /* 0x00007773020b7816 */ /* 0x040fe200000000ff */
[----:B------:R-:W3:Y:S01]  /*f9c0*/  SHFL.BFLY PT, R7, R4, 0x2, 0x1f ;  /* 0x0c401f0004077f89 */ /* 0x000ee200000e0000 */
[----:B------:R-:W-:Y:S01]  /*f9d0*/  PRMT R16, R2, 0x7771, RZ ;  /* 0x0000777102107816 */ /* 0x000fe200000000ff */
[----:B------:R-:W-:Y:S01]  /*f9e0*/  IMAD.WIDE.U32 R236, R8, -0x326172a9, RZ ;  /* 0xcd9e8d5708ec7825 */ /* 0x000fe200078e00ff */
[----:B------:R-:W-:Y:S01]  /*f9f0*/  PRMT R8, R2, 0x7772, RZ ;  /* 0x0000777202087816 */ /* 0x000fe200000000ff */
[----:B------:R-:W4:Y:S01]  /*fa00*/  SHFL.BFLY PT, R5, R104, 0x2, 0x1f ;  /* 0x0c401f0068057f89 */ /* 0x000f2200000e0000 */
[----:B------:R-:W5:Y:S01]  /*fa10*/  LDCU UR11, c[0x0][0x45c] ;  /* 0x00008b80ff0b77ac */ /* 0x000f620008000800 */
[----:B------:R-:W-:Y:S01]  /*fa20*/  IMAD.WIDE.U32 R12, R6, -0x326172a9, RZ ;  /* 0xcd9e8d57060c7825 */ /* 0x000fe200078e00ff */
[----:B------:R-:W-:Y:S01]  /*fa30*/  PRMT R34, R8, 0x5410, R11 ;  /* 0x0000541008227816 */ /* 0x000fe2000000000b */
[----:B------:R-:W5:Y:S01]  /*fa40*/  SHFL.BFLY PT, R10, R103, 0x2, 0x1f ;  /* 0x0c401f00670a7f89 */ /* 0x000f6200000e0000 */
[----:B------:R-:W-:Y:S01]  /*fa50*/  LOP3.LUT R3, R28, UR8, R3, 0x96, !PT ;  /* 0x000000081c037c12 */ /* 0x000fe2000f8e9603 */
[----:B------:R-:W-:Y:S01]  /*fa60*/  IMAD.MOV.U32 R14, RZ, RZ, R2 ;  /* 0x000000ffff0e7224 */ /* 0x000fe200078e0002 */
[C---:B------:R-:W-:Y:S01]  /*fa70*/  PRMT R2, R12.reuse, 0x7772, RZ ;  /* 0x000077720c027816 */ /* 0x040fe200000000ff */
[----:B------:R-:W-:Y:S01]  /*fa80*/  IMAD.MOV.U32 R15, RZ, RZ, R12 ;  /* 0x000000ffff0f7224 */ /* 0x000fe200078e000c */
[----:B------:R-:W-:Y:S01]  /*fa90*/  PRMT R6, R12, 0x7773, RZ ;  /* 0x000077730c067816 */ /* 0x000fe200000000ff */
[----:B------:R-:W-:Y:S01]  /*faa0*/  IMAD.MOV.U32 R36, RZ, RZ, R248 ;  /* 0x000000ffff247224 */ /* 0x000fe200078e00f8 */
[----:B------:R-:W-:Y:S01]  /*fab0*/  LOP3.LUT R0, R236, UR8, R13, 0x96, !PT ;  /* 0x00000008ec007c12 */ /* 0x000fe2000f8e960d */
[----:B------:R-:W-:Y:S01]  /*fac0*/  IMAD.MOV.U32 R37, RZ, RZ, R247 ;  /* 0x000000ffff257224 */ /* 0x000fe200078e00f7 */
[----:B------:R-:W-:Y:S01]  /*fad0*/  PRMT R33, R2, 0x5410, R6 ;  /* 0x0000541002217816 */ /* 0x000fe20000000006 */
[----:B------:R-:W-:Y:S01]  /*fae0*/  IMAD.MOV.U32 R242, RZ, RZ, R36 ;  /* 0x000000fffff27224 */ /* 0x000fe200078e0024 */
[----:B------:R-:W-:Y:S01]  /*faf0*/  PRMT R8, R3, 0x7632, R8 ;  /* 0x0000763203087816 */ /* 0x000fe20000000008 */
[----:B------:R-:W-:Y:S01]  /*fb00*/  UIADD3 UR10, UPT, UPT, UR29, 0x646e171e, URZ ;  /* 0x646e171e1d0a7890 */ /* 0x000fe2000fffe0ff */
[----:B-1----:R-:W-:Y:S01]  /*fb10*/  FMNMX.FTZ R105, R105, R9, !PT ;  /* 0x0000000969697209 */ /* 0x002fe20007810000 */
[----:B------:R-:W-:Y:S01]  /*fb20*/  UIADD3 UR26, UPT, UPT, UR26, 0x1, URZ ;  /* 0x000000011a1a7890 */ /* 0x000fe2000fffe0ff */
[----:B------:R-:W-:Y:S01]  /*fb30*/  SHF.R.U32.HI R9, RZ, 0x18, R3 ;  /* 0x00000018ff097819 */ /* 0x000fe20000011603 */
[----:B------:R-:W-:Y:S01]  /*fb40*/  @UP1 UIADD3 UR18, UPT, UPT, UR18, -0x4, URZ ;  /* 0xfffffffc12121890 */ /* 0x000fe2000fffe0ff */
[----:B---3--:R-:W-:-:S02]  /*fb50*/  FMNMX.FTZ R11, R4, R7, !PT ;  /* 0x00000007040b7209 */ /* 0x008fc40007810000 */
[----:B------:R-:W1:Y:S01]  /*fb60*/  SHFL.BFLY PT, R4, R105, 0x1, 0x1f ;  /* 0x0c201f0069047f89 */ /* 0x000e6200000e0000 */
[----:B----4-:R-:W-:Y:S02]  /*fb70*/  FMNMX.FTZ R104, R104, R5, !PT ;  /* 0x0000000568687209 */ /* 0x010fe40007810000 */
[----:B------:R-:W-:Y:S01]  /*fb80*/  LOP3.LUT R5, R14, 0xff, RZ, 0xc0, !PT ;  /* 0x000000ff0e057812 */ /* 0x000fe200078ec0ff */
[----:B------:R-:W3:Y:S01]  /*fb90*/  SHFL.BFLY PT, R102, R11, 0x1, 0x1f ;  /* 0x0c201f000b667f89 */ /* 0x000ee200000e0000 */
[----:B-----5:R-:W-:Y:S01]  /*fba0*/  FMNMX.FTZ R103, R103, R10, !PT ;  /* 0x0000000a67677209 */ /* 0x020fe20007810000 */
[----:B------:R-:W4:Y:S01]  /*fbb0*/  LDC R14, c[0x0][0x4f8] ;  /* 0x00013e00ff0e7b82 */ /* 0x000f220000000800 */
[----:B------:R-:W-:Y:S01]  /*fbc0*/  PRMT R23, R5, 0x5410, R16 ;  /* 0x0000541005177816 */ /* 0x000fe20000000010 */
[----:B------:R-:W5:Y:S01]  /*fbd0*/  SHFL.BFLY PT, R2, R104, 0x1, 0x1f ;  /* 0x0c201f0068027f89 */ /* 0x000f6200000e0000 */
[C---:B------:R-:W-:Y:S02]  /*fbe0*/  LOP3.LUT R7, R3.reuse, 0xffff, RZ, 0xc0, !PT ;  /* 0x0000ffff03077812 */ /* 0x040fe400078ec0ff */
[----:B------:R-:W-:Y:S01]  /*fbf0*/  LOP3.LUT R10, R3, 0xff, RZ, 0xc0, !PT ;  /* 0x000000ff030a7812 */ /* 0x000fe200078ec0ff */
[----:B------:R-:W5:Y:S01]  /*fc00*/  SHFL.BFLY PT, R5, R103, 0x1, 0x1f ;  /* 0x0c201f0067057f89 */ /* 0x000f6200000e0000 */
[----:B------:R-:W-:-:S02]  /*fc10*/  LOP3.LUT R3, R0, 0xffff, RZ, 0xc0, !PT ;  /* 0x0000ffff00037812 */ /* 0x000fc400078ec0ff */
[----:B------:R-:W-:Y:S02]  /*fc20*/  LOP3.LUT R6, R0, 0xff, RZ, 0xc0, !PT ;  /* 0x000000ff00067812 */ /* 0x000fe400078ec0ff */
[----:B------:R-:W-:Y:S02]  /*fc30*/  SHF.R.U32.HI R3, RZ, 0x8, R3 ;  /* 0x00000008ff037819 */ /* 0x000fe40000011603 */
[----:B------:R-:W-:Y:S02]  /*fc40*/  PRMT R22, R12, 0x7771, RZ ;  /* 0x000077710c167816 */ /* 0x000fe400000000ff */
[----:B------:R-:W-:Y:S02]  /*fc50*/  LOP3.LUT R12, R15, 0xff, RZ, 0xc0, !PT ;  /* 0x000000ff0f0c7812 */ /* 0x000fe400078ec0ff */
[----:B------:R-:W-:Y:S02]  /*fc60*/  PRMT R24, R6, 0x5410, R3 ;  /* 0x0000541006187816 */ /* 0x000fe40000000003 */
[----:B-1----:R-:W-:-:S02]  /*fc70*/  FMNMX.FTZ R105, R105, R4, !PT ;  /* 0x0000000469697209 */ /* 0x002fc40007810000 */
[----:B------:R-:W-:Y:S02]  /*fc80*/  PRMT R3, R0, 0x7632, R3 ;  /* 0x0000763200037816 */ /* 0x000fe40000000003 */
[C---:B------:R-:W-:Y:S01]  /*fc90*/  FSETP.NEU.FTZ.AND P2, PT, R105.reuse, -INF , PT ;  /* 0xff8000006900780b */ /* 0x040fe20003f5d000 */
[----:B------:R-:W-:Y:S01]  /*fca0*/  FMUL.FTZ R15, R105, UR11 ;  /* 0x0000000b690f7c20 */ /* 0x000fe20008410000 */
[----:B---3--:R-:W-:Y:S02]  /*fcb0*/  FMNMX.FTZ R102, R11, R102, !PT ;  /* 0x000000660b667209 */ /* 0x008fe40007810000 */
[----:B-----5:R-:W-:Y:S02]  /*fcc0*/  FMNMX.FTZ R104, R104, R2, !PT ;  /* 0x0000000268687209 */ /* 0x020fe40007810000 */
[----:B------:R-:W-:Y:S01]  /*fcd0*/  SHF.R.U32.HI R2, RZ, 0x18, R0 ;  /* 0x00000018ff027819 */ /* 0x000fe20000011600 */
[----:B------:R-:W-:Y:S01]  /*fce0*/  FMUL.FTZ R16, R102, UR11 ;  /* 0x0000000b66107c20 */ /* 0x000fe20008410000 */
[----:B------:R-:W-:-:S02]  /*fcf0*/  LOP3.LUT R0, R3, 0xff, RZ, 0xc0, !PT ;  /* 0x000000ff03007812 */ /* 0x000fc400078ec0ff */
[----:B------:R-:W-:Y:S02]  /*fd00*/  FSEL R15, R15, RZ, P2 ;  /* 0x000000ff0f0f7208 */ /* 0x000fe40001000000 */
[----:B------:R-:W-:Y:S02]  /*fd10*/  FSETP.NEU.FTZ.AND P4, PT, R104, -INF , PT ;  /* 0xff8000006800780b */ /* 0x000fe40003f9d000 */
[----:B------:R-:W-:Y:S01]  /*fd20*/  FSETP.NEU.FTZ.AND P0, PT, R102, -INF , PT ;  /* 0xff8000006600780b */ /* 0x000fe20003f1d000 */
[----:B------:R-:W-:Y:S01]  /*fd30*/  FFMA.FTZ R3, R25, UR11, -R15 ;  /* 0x0000000b19037c23 */ /* 0x000fe2000801080f */
[----:B------:R-:W-:Y:S02]  /*fd40*/  FMNMX.FTZ R103, R103, R5, !PT ;  /* 0x0000000567677209 */ /* 0x000fe40007810000 */
[----:B------:R-:W-:Y:S01]  /*fd50*/  FSEL R16, R16, RZ, P0 ;  /* 0x000000ff10107208 */ /* 0x000fe20000000000 */
[----:B------:R1:W-:Y:S01]  /*fd60*/  MUFU.EX2 R235, R3 ;  /* 0x0000000300eb7308 */ /* 0x0003e20000000800 */
[----:B------:R-:W-:-:S02]  /*fd70*/  FSETP.NEU.FTZ.AND P3, PT, R103, -INF , PT ;  /* 0xff8000006700780b */ /* 0x000fc40003f7d000 */
[----:B------:R-:W-:Y:S02]  /*fd80*/  SHF.R.U32.HI R7, RZ, 0x8, R7 ;  /* 0x00000008ff077819 */ /* 0x000fe40000011607 */
[----:B----4-:R-:W-:Y:S02]  /*fd90*/  LOP3.LUT R14, R14, 0xff, RZ, 0xc0, !PT ;  /* 0x000000ff0e0e7812 */ /* 0x010fe400078ec0ff */
[----:B------:R-:W-:Y:S02]  /*fda0*/  FSEL R4, R103, RZ, P3 ;  /* 0x000000ff67047208 */ /* 0x000fe40001800000 */
[----:B------:R-:W-:Y:S02]  /*fdb0*/  PRMT R7, R10, 0x5410, R7 ;  /* 0x000054100a077816 */ /* 0x000fe40000000007 */
[----:B------:R-:W-:Y:S02]  /*fdc0*/  LEA R14, R14, R14, 0x10 ;  /* 0x0000000e0e0e7211 */ /* 0x000fe400078e80ff */
[----:B------:R-:W-:-:S02]  /*fdd0*/  PRMT R22, R12, 0x5410, R22 ;  /* 0x000054100c167816 */ /* 0x000fc40000000016 */
[----:B-1----:R-:W-:Y:S02]  /*fde0*/  FSEL R3, R105, RZ, P2 ;  /* 0x000000ff69037208 */ /* 0x002fe40001000000 */
[----:B------:R-:W-:Y:S02]  /*fdf0*/  LOP3.LUT R8, R8, 0xff, RZ, 0xc0, !PT ;  /* 0x000000ff08087812 */ /* 0x000fe400078ec0ff */
[--C-:B------:R-:W-:Y:S01]  /*fe00*/  HSET2.LE.AND R6, R23, R14.reuse, PT ;  /* 0x0000000e17067233 */ /* 0x100fe20003803000 */
[----:B------:R-:W-:Y:S01]  /*fe10*/  FADD.FTZ R12, R221, -R3 ;  /* 0x80000003dd0c7221 */ /* 0x000fe20000010000 */
[----:B------:R-:W-:Y:S02]  /*fe20*/  FSEL R3, R102, RZ, P0 ;  /* 0x000000ff66037208 */ /* 0x000fe40000000000 */
[----:B------:R-:W-:Y:S01]  /*fe30*/  PRMT R8, R8, 0x5410, R9 ;  /* 0x0000541008087816 */ /* 0x000fe20000000009 */
[----:B------:R-:W-:Y:S01]  /*fe40*/  FMUL.FTZ R12, R12, UR11 ;  /* 0x0000000b0c0c7c20 */ /* 0x000fe20008410000 */
[----:B------:R-:W-:Y:S01]  /*fe50*/  HSET2.LE.AND R10, R22, R14, PT ;  /* 0x0000000e160a7233 */ /* 0x000fe20003803000 */
[----:B------:R-:W-:Y:S01]  /*fe60*/  FADD.FTZ R9, R223, -R3 ;  /* 0x80000003df097221 */ /* 0x000fe20000010000 */
[----:B------:R-:W-:Y:S01]  /*fe70*/  MOV R35, R249 ;  /* 0x000000f900237202 */ /* 0x000fe20000000f00 */
[----:B------:R-:W1:Y:S01]  /*fe80*/  MUFU.EX2 R55, R12 ;  /* 0x0000000c00377308 */ /* 0x000e620000000800 */
[----:B------:R-:W-:Y:S01]  /*fe90*/  MOV R38, R246 ;  /* 0x000000f600267202 */ /* 0x000fe20000000f00 */
[----:B------:R-:W-:Y:S01]  /*fea0*/  FMUL.FTZ R9, R9, UR11 ;  /* 0x0000000b09097c20 */ /* 0x000fe20008410000 */
[----:B------:R-:W-:Y:S01]  /*feb0*/  MOV R241, R37 ;  /* 0x0000002500f17202 */ /* 0x000fe20000000f00 */
[----:B------:R-:W-:-:S02]  /*fec0*/  IMAD.MOV.U32 R221, RZ, RZ, R35 ;  /* 0x000000ffffdd7224 */ /* 0x000fc400078e0023 */
[----:B------:R-:W-:Y:S01]  /*fed0*/  IMAD.MOV.U32 R240, RZ, RZ, R38 ;  /* 0x000000fffff07224 */ /* 0x000fe200078e0026 */
[----:B------:R-:W3:Y:S01]  /*fee0*/  MUFU.EX2 R54, R9 ;  /* 0x0000000900367308 */ /* 0x000ee20000000800 */
[-C--:B-1----:R-:W-:Y:S01]  /*fef0*/  FMUL.FTZ R116, R116, R55.reuse ;  /* 0x0000003774747220 */ /* 0x082fe20000410000 */
[-C--:B------:R-:W-:Y:S01]  /*ff00*/  FMUL.FTZ R117, R117, R55.reuse ;  /* 0x0000003775757220 */ /* 0x080fe20000410000 */
[-C--:B------:R-:W-:Y:S01]  /*ff10*/  FMUL.FTZ R120, R120, R55.reuse ;  /* 0x0000003778787220 */ /* 0x080fe20000410000 */
[-C--:B------:R-:W-:Y:S01]  /*ff20*/  FMUL.FTZ R121, R121, R55.reuse ;  /* 0x0000003779797220 */ /* 0x080fe20000410000 */
[-C--:B------:R-:W-:Y:S01]  /*ff30*/  FMUL.FTZ R132, R132, R55.reuse ;  /* 0x0000003784847220 */ /* 0x080fe20000410000 */
[-C--:B------:R-:W-:Y:S01]  /*ff40*/  FMUL.FTZ R133, R133, R55.reuse ;  /* 0x0000003785857220 */ /* 0x080fe20000410000 */
[-C--:B------:R-:W-:Y:S01]  /*ff50*/  FMUL.FTZ R136, R136, R55.reuse ;  /* 0x0000003788887220 */ /* 0x080fe20000410000 */
        /* <DEDUP_REMOVED lines=41> */
[----:B--2---:R-:W-:-:S02]  /*101f0*/  LEA R176, R19, UR5, 0x1 ;  /* 0x0000000513b07c11 */ /* 0x004fc4000f8e08ff */
[----:B------:R-:W-:Y:S01]  /*10200*/  PRMT R19, R0, 0x5410, R2 ;  /* 0x0000541000137816 */ /* 0x000fe20000000002 */
[----:B------:R-:W-:Y:S01]  /*10210*/  FFMA.FTZ R2, R18, UR11, -R15 ;  /* 0x0000000b12027c23 */ /* 0x000fe2000801080f */
[C---:B------:R-:W-:Y:S01]  /*10220*/  FSEL R0, R104.reuse, RZ, P4 ;  /* 0x000000ff68007208 */ /* 0x040fe20002000000 */
[----:B------:R-:W-:Y:S01]  /*10230*/  FMUL.FTZ R18, R104, UR11 ;  /* 0x0000000b68127c20 */ /* 0x000fe20008410000 */
[C---:B------:R-:W-:Y:S01]  /*10240*/  IADD3 R13, PT, PT, R176.reuse, 0x9000, RZ ;  /* 0x00009000b00d7810 */ /* 0x040fe20007ffe0ff */
[----:B------:R1:W-:Y:S01]  /*10250*/  MUFU.EX2 R60, R2 ;  /* 0x00000002003c7308 */ /* 0x0003e20000000800 */
[----:B------:R-:W-:Y:S02]  /*10260*/  VIADD R28, R176, 0x9020 ;  /* 0x00009020b01c7836 */ /* 0x000fe40000000000 */
[----:B------:R-:W-:Y:S01]  /*10270*/  FADD.FTZ R11, R185, -R0 ;  /* 0x80000000b90b7221 */ /* 0x000fe20000010000 */
[----:B------:R-:W-:Y:S01]  /*10280*/  FFMA.FTZ R0, R27, UR11, -R16 ;  /* 0x0000000b1b007c23 */ /* 0x000fe20008010810 */
[----:B------:R-:W-:-:S02]  /*10290*/  @P1 VIADD R28, R13, 0xffffffe0 ;  /* 0xffffffe00d1c1836 */ /* 0x000fc40000000000 */
[----:B------:R-:W-:Y:S01]  /*102a0*/  FADD.FTZ R13, R184, -R4 ;  /* 0x80000004b80d7221 */ /* 0x000fe20000010000 */
[----:B------:R-:W-:Y:S01]  /*102b0*/  FSEL R18, R18, RZ, P4 ;  /* 0x000000ff12127208 */ /* 0x000fe20002000000 */
[----:B------:R2:W3:Y:S01]  /*102c0*/  MUFU.EX2 R243, R0 ;  /* 0x0000000000f37308 */ /* 0x0004e20000000800 */
[--C-:B------:R-:W-:Y:S01]  /*102d0*/  HSET2.LE.AND R4, R7, R14.reuse, PT ;  /* 0x0000000e07047233 */ /* 0x100fe20003803000 */
[----:B------:R-:W-:Y:S01]  /*102e0*/  FMUL.FTZ R11, R11, UR11 ;  /* 0x0000000b0b0b7c20 */ /* 0x000fe20008410000 */
[----:B------:R-:W-:Y:S01]  /*102f0*/  LOP3.LUT R7, R34, 0xff00ff, RZ, 0xc0, !PT ;  /* 0x00ff00ff22077812 */ /* 0x000fe200078ec0ff */
[--C-:B------:R-:W-:Y:S01]  /*10300*/  FFMA.FTZ R5, R48, UR11, -R18.reuse ;  /* 0x0000000b30057c23 */ /* 0x100fe20008010812 */
[----:B------:R-:W-:Y:S01]  /*10310*/  FFMA.FTZ R3, R49, UR11, -R18 ;  /* 0x0000000b31037c23 */ /* 0x000fe20008010812 */
[----:B------:R-:W-:Y:S02]  /*10320*/  IMAD.MOV.U32 R48, RZ, RZ, R250 ;  /* 0x000000ffff307224 */ /* 0x000fe400078e00fa */
[----:B-1----:R-:W-:Y:S01]  /*10330*/  FFMA.FTZ R2, R17, UR11, -R16 ;  /* 0x0000000b11027c23 */ /* 0x002fe20008010810 */
[----:B------:R-:W-:Y:S01]  /*10340*/  FMUL.FTZ R17, R103, UR11 ;  /* 0x0000000b67117c20 */ /* 0x000fe20008410000 */
[----:B------:R1:W-:Y:S01]  /*10350*/  MUFU.EX2 R184, R5 ;  /* 0x0000000500b87308 */ /* 0x0003e20000000800 */
[----:B------:R-:W-:Y:S01]  /*10360*/  IMAD.MOV.U32 R49, RZ, RZ, R251 ;  /* 0x000000ffff317224 */ /* 0x000fe200078e00fb */
[--C-:B------:R-:W-:Y:S01]  /*10370*/  HSET2.LE.AND R7, R7, R14.reuse, PT ;  /* 0x0000000e07077233 */ /* 0x100fe20003803000 */
[----:B------:R-:W4:Y:S01]  /*10380*/  LDSM.16.MT88.4 R36, [R28] ;  /* 0x000000001c24783b */ /* 0x000f220000004200 */
[----:B------:R5:W5:Y:S01]  /*10390*/  MUFU.EX2 R62, R2 ;  /* 0x00000002003e7308 */ /* 0x000b620000000800 */
[----:B--2---:R-:W-:Y:S01]  /*103a0*/  FFMA.FTZ R0, R20, UR11, -R15 ;  /* 0x0000000b14007c23 */ /* 0x004fe2000801080f */
[----:B------:R-:W-:Y:S01]  /*103b0*/  FSEL R17, R17, RZ, P3 ;  /* 0x000000ff11117208 */ /* 0x000fe20001800000 */
[----:B------:R-:W-:Y:S01]  /*103c0*/  LDSM.16.MT88.4 R40, [R176+0xb000] ;  /* 0x00b00000b028783b */ /* 0x000fe20000004200 */
[----:B------:R2:W-:Y:S01]  /*103d0*/  MUFU.EX2 R252, R3 ;  /* 0x0000000300fc7308 */ /* 0x0005e20000000800 */
[----:B------:R-:W-:Y:S01]  /*103e0*/  LOP3.LUT R20, R33, 0xff00ff, RZ, 0xc0, !PT ;  /* 0x00ff00ff21147812 */ /* 0x000fe200078ec0ff */
[----:B------:R-:W-:Y:S01]  /*103f0*/  FMUL.FTZ R13, R13, UR11 ;  /* 0x0000000b0d0d7c20 */ /* 0x000fe20008410000 */
[----:B---3--:R-:W-:Y:S01]  /*10400*/  MOV R53, R243 ;  /* 0x000000f300357202 */ /* 0x008fe20000000f00 */
[----:B------:R3:W-:Y:S01]  /*10410*/  MUFU.EX2 R185, R0 ;  /* 0x0000000000b97308 */ /* 0x0007e20000000800 */
[----:B-1----:R-:W-:Y:S01]  /*10420*/  HSET2.LE.AND R5, R8, R14, PT ;  /* 0x0000000e08057233 */ /* 0x002fe20003803000 */
[----:B------:R-:W-:Y:S01]  /*10430*/  FFMA.FTZ R8, R65, UR11, -R17 ;  /* 0x0000000b41087c23 */ /* 0x000fe20008010811 */
[----:B-----5:R-:W-:-:S03]  /*10440*/  FFMA.FTZ R2, R21, UR11, -R15 ;  /* 0x0000000b15027c23 */ /* 0x020fc6000801080f */
[----:B------:R-:W-:Y:S01]  /*10450*/  MUFU.EX2 R246, R8 ;  /* 0x0000000800f67308 */ /* 0x000fe20000000800 */
[----:B------:R-:W-:Y:S02]  /*10460*/  IMAD.MOV.U32 R51, RZ, RZ, R62 ;  /* 0x000000ffff337224 */ /* 0x000fe400078e003e */
[----:B--2---:R-:W-:Y:S01]  /*10470*/  FFMA.FTZ R3, R32, UR11, -R17 ;  /* 0x0000000b20037c23 */ /* 0x004fe20008010811 */
[----:B------:R1:W2:Y:S01]  /*10480*/  MUFU.EX2 R63, R2 ;  /* 0x00000002003f7308 */ /* 0x0002a20000000800 */
[----:B------:R-:W5:Y:S01]  /*10490*/  LDSM.16.MT88.4 R32, [R28+0x1000] ;  /* 0x001000001c20783b */ /* 0x000f620000004200 */
[----:B---3--:R-:W-:Y:S02]  /*104a0*/  F2FP.F16.F32.PACK_AB R0, R60, R235 ;  /* 0x000000eb3c00723e */ /* 0x008fe400000000ff */
[----:B------:R3:W-:Y:S02]  /*104b0*/  MUFU.EX2 R250, R3 ;  /* 0x0000000300fa7308 */ /* 0x0007e40000000800 */
[----:B------:R-:W-:Y:S01]  /*104c0*/  LOP3.LUT R4, R0, R4, RZ, 0xc0, !PT ;  /* 0x0000000400047212 */ /* 0x000fe200078ec0ff */
[----:B------:R-:W-:-:S02]  /*104d0*/  FFMA.FTZ R0, R44, UR11, -R16 ;  /* 0x0000000b2c007c23 */ /* 0x000fc40008010810 */
[----:B------:R-:W-:Y:S02]  /*104e0*/  LDSM.16.MT88.4 R44, [R28+0x2000] ;  /* 0x002000001c2c783b */ /* 0x000fe40000004200 */
[----:B------:R2:W-:Y:S01]  /*104f0*/  MUFU.EX2 R100, R0 ;  /* 0x0000000000647308 */ /* 0x0005e20000000800 */
[----:B-1----:R-:W-:-:S04]  /*10500*/  FFMA.FTZ R2, R26, UR11, -R16 ;  /* 0x0000000b1a027c23 */ /* 0x002fc80008010810 */
[----:B------:R1:W-:Y:S01]  /*10510*/  MUFU.EX2 R25, R2 ;  /* 0x0000000200197308 */ /* 0x0003e20000000800 */
[----:B---3--:R-:W-:-:S03]  /*10520*/  FFMA.FTZ R3, R57, UR11, -R18 ;  /* 0x0000000b39037c23 */ /* 0x008fc60008010812 */
[----:B------:R-:W3:Y:S01]  /*10530*/  MUFU.EX2 R57, R11 ;  /* 0x0000000b00397308 */ /* 0x000ee20000000800 */
[----:B--2---:R-:W-:-:S03]  /*10540*/  F2FP.F16.F32.PACK_AB R0, R62, R243 ;  /* 0x000000f33e00723e */ /* 0x004fc600000000ff */
[----:B------:R-:W-:Y:S01]  /*10550*/  MUFU.EX2 R249, R3 ;  /* 0x0000000300f97308 */ /* 0x000fe20000000800 */
[----:B------:R-:W-:Y:S01]  /*10560*/  LOP3.LUT R5, R0, R5, RZ, 0xc0, !PT ;  /* 0x0000000500057212 */ /* 0x000fe200078ec0ff */
[--C-:B-1----:R-:W-:Y:S01]  /*10570*/  FFMA.FTZ R2, R56, UR11, -R17.reuse ;  /* 0x0000000b38027c23 */ /* 0x102fe20008010811 */
[----:B------:R-:W-:Y:S01]  /*10580*/  F2FP.F16.F32.PACK_AB R0, R63, R185 ;  /* 0x000000b93f00723e */ /* 0x000fe200000000ff */
[----:B------:R-:W1:Y:S01]  /*10590*/  MUFU.EX2 R56, R13 ;  /* 0x0000000d00387308 */ /* 0x000e620000000800 */
[-C--:B---3--:R-:W-:Y:S02]  /*105a0*/  FMUL.FTZ R112, R112, R57.reuse ;  /* 0x0000003970707220 */ /* 0x088fe40000410000 */
[----:B------:R-:W-:Y:S01]  /*105b0*/  LOP3.LUT R6, R0, R6, RZ, 0xc0, !PT ;  /* 0x0000000600067212 */ /* 0x000fe200078ec0ff */
[----:B------:R2:W3:Y:S01]  /*105c0*/  MUFU.EX2 R251, R2 ;  /* 0x0000000200fb7308 */ /* 0x0004e20000000800 */
[----:B------:R-:W-:Y:S01]  /*105d0*/  FFMA.FTZ R0, R61, UR11, -R18 ;  /* 0x0000000b3d007c23 */ /* 0x000fe20008010812 */
        /* <DEDUP_REMOVED lines=8> */
[-C--:B-1----:R-:W-:Y:S01]  /*10660*/  FMUL.FTZ R114, R114, R56.reuse ;  /* 0x0000003872727220 */ /* 0x082fe20000410000 */
[-C--:B------:R-:W-:Y:S01]  /*10670*/  FMUL.FTZ R115, R115, R56.reuse ;  /* 0x0000003873737220 */ /* 0x080fe20000410000 */
[-C--:B------:R-:W-:Y:S01]  /*10680*/  FMUL.FTZ R174, R174, R56.reuse ;  /* 0x00000038aeae7220 */ /* 0x080fe20000410000 */
[----:B------:R-:W-:Y:S01]  /*10690*/  FMUL.FTZ R175, R175, R56 ;  /* 0x00000038afaf7220 */ /* 0x000fe20000410000 */
[----:B--2---:R-:W-:Y:S01]  /*106a0*/  F2FP.F16.F32.PACK_AB R2, R252, R184 ;  /* 0x000000b8fc02723e */ /* 0x004fe200000000ff */
[-C--:B------:R-:W-:Y:S01]  /*106b0*/  FMUL.FTZ R126, R126, R56.reuse ;  /* 0x000000387e7e7220 */ /* 0x080fe20000410000 */
[-C--:B------:R-:W-:Y:S01]  /*106c0*/  FMUL.FTZ R127, R127, R56.reuse ;  /* 0x000000387f7f7220 */ /* 0x080fe20000410000 */
[----:B------:R-:W-:Y:S01]  /*106d0*/  FMUL.FTZ R130, R130, R56 ;  /* 0x0000003882827220 */ /* 0x000fe20000410000 */
[----:B------:R-:W-:Y:S01]  /*106e0*/  LOP3.LUT R10, R2, R10, RZ, 0xc0, !PT ;  /* 0x0000000a020a7212 */ /* 0x000fe200078ec0ff */
[----:B------:R-:W-:Y:S01]  /*106f0*/  FFMA.FTZ R2, R64, UR11, -R17 ;  /* 0x0000000b40027c23 */ /* 0x000fe20008010811 */
[----:B----4-:R-:W-:Y:S01]  /*10700*/  F2FP.F16.F32.PACK_AB R0, R25, R100 ;  /* 0x000000641900723e */ /* 0x010fe200000000ff */
[-C--:B------:R-:W-:Y:S01]  /*10710*/  FMUL.FTZ R131, R131, R56.reuse ;  /* 0x0000003883837220 */ /* 0x080fe20000410000 */
[----:B------:R-:W-:Y:S01]  /*10720*/  FMUL.FTZ R140, R140, R57 ;  /* 0x000000398c8c7220 */ /* 0x000fe20000410000 */
[----:B------:R3:W1:Y:S01]  /*10730*/  MUFU.EX2 R247, R2 ;  /* 0x0000000200f77308 */ /* 0x0006620000000800 */
[----:B------:R-:W-:Y:S01]  /*10740*/  LOP3.LUT R7, R0, R7, RZ, 0xc0, !PT ;  /* 0x0000000700077212 */ /* 0x000fe200078ec0ff */
[-C--:B------:R-:W-:Y:S01]  /*10750*/  FMUL.FTZ R141, R141, R57.reuse ;  /* 0x000000398d8d7220 */ /* 0x080fe20000410000 */
[--C-:B------:R-:W-:Y:S01]  /*10760*/  HSET2.LE.AND R0, R20, R14.reuse, PT ;  /* 0x0000000e14007233 */ /* 0x100fe20003803000 */
[-C--:B------:R-:W-:Y:S01]  /*10770*/  FMUL.FTZ R142, R142, R56.reuse ;  /* 0x000000388e8e7220 */ /* 0x080fe20000410000 */
[----:B------:R-:W2:Y:S01]  /*10780*/  LDSM.16.MT88.4 R20, [R176+0x9000] ;  /* 0x00900000b014783b */ /* 0x000ea20000004200 */
        /* <DEDUP_REMOVED lines=8> */
[----:B---3--:R-:W-:Y:S01]  /*10810*/  F2FP.F16.F32.PACK_AB R2, R250, R251 ;  /* 0x000000fbfa02723e */ /* 0x008fe200000000ff */
[-C--:B------:R-:W-:Y:S01]  /*10820*/  FMUL.FTZ R158, R158, R56.reuse ;  /* 0x000000389e9e7220 */ /* 0x080fe20000410000 */
[C---:B------:R-:W-:Y:S01]  /*10830*/  HMMA.16816.F32 R136, R4.reuse, R38, R136 ;  /* 0x000000260488723c */ /* 0x040fe20000001888 */
[----:B------:R-:W-:Y:S01]  /*10840*/  FMUL.FTZ R159, R159, R56 ;  /* 0x000000389f9f7220 */ /* 0x000fe20000410000 */
[----:B------:R-:W-:Y:S01]  /*10850*/  LOP3.LUT R11, R2, R0, RZ, 0xc0, !PT ;  /* 0x00000000020b7212 */ /* 0x000fe200078ec0ff */
[-C--:B------:R-:W-:Y:S01]  /*10860*/  FMUL.FTZ R160, R160, R57.reuse ;  /* 0x00000039a0a07220 */ /* 0x080fe20000410000 */
[--C-:B------:R-:W-:Y:S01]  /*10870*/  HSET2.LE.AND R0, R24, R14.reuse, PT ;  /* 0x0000000e18007233 */ /* 0x100fe20003803000 */
[-C--:B------:R-:W-:Y:S01]  /*10880*/  FMUL.FTZ R161, R161, R57.reuse ;  /* 0x00000039a1a17220 */ /* 0x080fe20000410000 */
[----:B-----5:R-:W-:Y:S01]  /*10890*/  F2FP.F16.F32.PACK_AB R2, R249, R248 ;  /* 0x000000f8f902723e */ /* 0x020fe200000000ff */
[-C--:B------:R-:W-:Y:S01]  /*108a0*/  FMUL.FTZ R162, R162, R56.reuse ;  /* 0x00000038a2a27220 */ /* 0x080fe20000410000 */
[C---:B------:R-:W-:Y:S01]  /*108b0*/  HMMA.16816.F32 R164, R4.reuse, R32, R164 ;  /* 0x0000002004a4723c */ /* 0x040fe200000018a4 */
[----:B------:R-:W-:Y:S01]  /*108c0*/  FMUL.FTZ R163, R163, R56 ;  /* 0x00000038a3a37220 */ /* 0x000fe20000410000 */
[----:B------:R-:W-:Y:S01]  /*108d0*/  LOP3.LUT R8, R2, R0, RZ, 0xc0, !PT ;  /* 0x0000000002087212 */ /* 0x000fe200078ec0ff */
[-C--:B------:R-:W-:Y:S01]  /*108e0*/  FMUL.FTZ R68, R68, R57.reuse ;  /* 0x0000003944447220 */ /* 0x080fe20000410000 */
[----:B------:R-:W-:Y:S01]  /*108f0*/  HSET2.LE.AND R0, R19, R14, PT ;  /* 0x0000000e13007233 */ /* 0x000fe20003803000 */
[----:B------:R-:W-:Y:S01]  /*10900*/  IMAD.MOV.U32 R19, RZ, RZ, R25 ;  /* 0x000000ffff137224 */ /* 0x000fe200078e0019 */
[----:B-1----:R-:W-:Y:S01]  /*10910*/  F2FP.F16.F32.PACK_AB R2, R247, R246 ;  /* 0x000000f6f702723e */ /* 0x002fe200000000ff */
[----:B------:R-:W1:Y:S01]  /*10920*/  LDSM.16.MT88.4 R24, [R176+0xa000] ;  /* 0x00a00000b018783b */ /* 0x000e620000004200 */
[C---:B------:R-:W-:Y:S01]  /*10930*/  HMMA.16816.F32 R168, R4.reuse, R34, R168 ;  /* 0x0000002204a8723c */ /* 0x040fe200000018a8 */
[-C--:B------:R-:W-:Y:S01]  /*10940*/  FMUL.FTZ R69, R69, R57.reuse ;  /* 0x0000003945457220 */ /* 0x080fe20000410000 */
[----:B------:R-:W-:Y:S01]  /*10950*/  LOP3.LUT R9, R2, R0, RZ, 0xc0, !PT ;  /* 0x0000000002097212 */ /* 0x000fe200078ec0ff */
[-C--:B------:R-:W-:Y:S01]  /*10960*/  FMUL.FTZ R70, R70, R56.reuse ;  /* 0x0000003846467220 */ /* 0x080fe20000410000 */
[----:B------:R-:W-:Y:S01]  /*10970*/  LOP3.LUT R0, R50, UR9, R29, 0x96, !PT ;  /* 0x0000000932007c12 */ /* 0x000fe2000f8e961d */
[----:B------:R-:W-:Y:S01]  /*10980*/  FMUL.FTZ R71, R71, R56 ;  /* 0x0000003847477220 */ /* 0x000fe20000410000 */
[-C--:B------:R-:W-:Y:S01]  /*10990*/  FMUL.FTZ R80, R80, R57.reuse ;  /* 0x0000003950507220 */ /* 0x080fe20000410000 */
[----:B------:R-:W-:Y:S01]  /*109a0*/  FMUL.FTZ R81, R81, R57 ;  /* 0x0000003951517220 */ /* 0x000fe20000410000 */
[----:B------:R-:W-:Y:S01]  /*109b0*/  HMMA.16816.F32 R72, R4, R40, R72 ;  /* 0x000000280448723c */ /* 0x000fe20000001848 */
[----:B------:R-:W-:-:S04]  /*109c0*/  IMAD.WIDE.U32 R2, R0, -0x2daee0ad, RZ ;  /* 0xd2511f5300027825 */ /* 0x000fc800078e00ff */
[-C--:B------:R-:W-:Y:S01]  /*109d0*/  FMUL.FTZ R82, R82, R56.reuse ;  /* 0x0000003852527220 */ /* 0x080fe20000410000 */
[-C--:B------:R-:W-:Y:S01]  /*109e0*/  FMUL.FTZ R83, R83, R56.reuse ;  /* 0x0000003853537220 */ /* 0x080fe20000410000 */
[-C--:B------:R-:W-:Y:S01]  /*109f0*/  FMUL.FTZ R84, R84, R57.reuse ;  /* 0x0000003954547220 */ /* 0x080fe20000410000 */
[-C--:B------:R-:W-:Y:S01]  /*10a00*/  FMUL.FTZ R85, R85, R57.reuse ;  /* 0x0000003955557220 */ /* 0x080fe20000410000 */
[----:B------:R-:W-:Y:S01]  /*10a10*/  LOP3.LUT R0, R52, UR10, R3, 0x96, !PT ;  /* 0x0000000a34007c12 */ /* 0x000fe2000f8e9603 */
[----:B------:R-:W-:Y:S01]  /*10a20*/  IMAD.MOV.U32 R3, RZ, RZ, R2 ;  /* 0x000000ffff037224 */ /* 0x000fe200078e0002 */
[C---:B--2---:R-:W-:Y:S01]  /*10a30*/  HMMA.16816.F32 R116, R4.reuse, R20, R116 ;  /* 0x000000140474723c */ /* 0x044fe20000001874 */
[-C--:B------:R-:W-:Y:S01]  /*10a40*/  FMUL.FTZ R86, R86, R56.reuse ;  /* 0x0000003856567220 */ /* 0x080fe20000410000 */
[-C--:B------:R-:W-:Y:S01]  /*10a50*/  FMUL.FTZ R87, R87, R56.reuse ;  /* 0x0000003857577220 */ /* 0x080fe20000410000 */
[-C--:B------:R-:W-:Y:S01]  /*10a60*/  FMUL.FTZ R96, R96, R57.reuse ;  /* 0x0000003960607220 */ /* 0x080fe20000410000 */
[----:B------:R-:W-:Y:S01]  /*10a70*/  FMUL.FTZ R97, R97, R57 ;  /* 0x0000003961617220 */ /* 0x000fe20000410000 */
[-C--:B------:R-:W-:Y:S01]  /*10a80*/  FMUL.FTZ R98, R98, R56.reuse ;  /* 0x0000003862627220 */ /* 0x080fe20000410000 */
[----:B------:R-:W-:Y:S01]  /*10a90*/  FMUL.FTZ R99, R99, R56 ;  /* 0x0000003863637220 */ /* 0x000fe20000410000 */
[----:B------:R-:W-:Y:S01]  /*10aa0*/  MOV R29, R63 ;  /* 0x0000003f001d7202 */ /* 0x000fe20000000f00 */
[----:B------:R-:W-:Y:S01]  /*10ab0*/  HMMA.16816.F32 R120, R4, R22, R120 ;  /* 0x000000160478723c */ /* 0x000fe20000001878 */
[----:B------:R-:W-:Y:S01]  /*10ac0*/  MOV R50, R60 ;  /* 0x0000003c00327202 */ /* 0x000fe20000000f00 */
[----:B------:R-:W-:-:S06]  /*10ad0*/  IMAD.MOV.U32 R52, RZ, RZ, R221 ;  /* 0x000000ffff347224 */ /* 0x000fcc00078e00dd */
[C---:B------:R-:W-:Y:S08]  /*10ae0*/  HMMA.16816.F32 R76, R4.reuse, R42, R76 ;  /* 0x0000002a044c723c */ /* 0x040ff0000000184c */
[C---:B-1----:R-:W-:Y:S08]  /*10af0*/  HMMA.16816.F32 R148, R4.reuse, R24, R148 ;  /* 0x000000180494723c */ /* 0x042ff00000001894 */
[C---:B------:R-:W-:Y:S08]  /*10b00*/  HMMA.16816.F32 R152, R4.reuse, R26, R152 ;  /* 0x0000001a0498723c */ /* 0x040ff00000001898 */
[C---:B------:R-:W-:Y:S08]  /*10b10*/  HMMA.16816.F32 R88, R4.reuse, R44, R88 ;  /* 0x0000002c0458723c */ /* 0x040ff00000001858 */
[----:B------:R-:W-:Y:S01]  /*10b20*/  HMMA.16816.F32 R92, R4, R46, R92 ;  /* 0x0000002e045c723c */ /* 0x000fe2000000185c */
[----:B------:R-:W-:-:S02]  /*10b30*/  PRMT R5, R2, 0x7773, RZ ;  /* 0x0000777302057816 */ /* 0x000fc400000000ff */
[----:B------:R-:W-:Y:S02]  /*10b40*/  PRMT R4, R2, 0x7772, RZ ;  /* 0x0000777202047816 */ /* 0x000fe400000000ff */
[----:B------:R-:W-:Y:S01]  /*10b50*/  LOP3.LUT R6, R3, 0xff, RZ, 0xc0, !PT ;  /* 0x000000ff03067812 */ /* 0x000fe200078ec0ff */
[----:B------:R-:W-:Y:S01]  /*10b60*/  FFMA.FTZ R3, R101, UR11, -R15 ;  /* 0x0000000b65037c23 */ /* 0x000fe2000801080f */
[----:B------:R-:W-:Y:S01]  /*10b70*/  PRMT R13, R4, 0x5410, R5 ;  /* 0x00005410040d7816 */ /* 0x000fe20000000005 */
[----:B------:R-:W-:Y:S01]  /*10b80*/  FFMA.FTZ R4, R106, UR11, -R15 ;  /* 0x0000000b6a047c23 */ /* 0x000fe2000801080f */
[----:B------:R-:W-:Y:S01]  /*10b90*/  PRMT R7, R2, 0x7771, RZ ;  /* 0x0000777102077816 */ /* 0x000fe200000000ff */
[C---:B------:R-:W-:Y:S01]  /*10ba0*/  HMMA.16816.F32 R112, R8.reuse, R20, R112 ;  /* 0x000000140870723c */ /* 0x040fe20000001870 */
[C---:B------:R-:W-:Y:S01]  /*10bb0*/  LOP3.LUT R2, R0.reuse, 0xffff, RZ, 0xc0, !PT ;  /* 0x0000ffff00027812 */ /* 0x040fe200078ec0ff */
[----:B------:R-:W-:Y:S01]  /*10bc0*/  IMAD.MOV.U32 R20, RZ, RZ, R244 ;  /* 0x000000ffff147224 */ /* 0x000fe200078e00f4 */
[----:B------:R-:W-:Y:S01]  /*10bd0*/  MOV R21, R245 ;  /* 0x000000f500157202 */ /* 0x000fe20000000f00 */
[----:B------:R1:W-:Y:S01]  /*10be0*/  MUFU.EX2 R244, R3 ;  /* 0x0000000300f47308 */ /* 0x0003e20000000800 */
[----:B------:R-:W-:Y:S01]  /*10bf0*/  LOP3.LUT R5, R0, 0xff, RZ, 0xc0, !PT ;  /* 0x000000ff00057812 */ /* 0x000fe200078ec0ff */
[----:B------:R-:W2:Y:S01]  /*10c00*/  S2R R106, SR_CTAID.X ;  /* 0x00000000006a7919 */ /* 0x000ea20000002500 */
[----:B------:R-:W-:Y:S01]  /*10c10*/  SHF.R.U32.HI R2, RZ, 0x8, R2 ;  /* 0x00000008ff027819 */ /* 0x000fe20000011602 */
[----:B------:R3:W4:Y:S01]  /*10c20*/  MUFU.EX2 R245, R4 ;  /* 0x0000000400f57308 */ /* 0x0007220000000800 */
[----:B------:R-:W-:Y:S01]  /*10c30*/  PRMT R6, R6, 0x5410, R7 ;  /* 0x0000541006067816 */ /* 0x000fe20000000007 */
[C---:B------:R-:W-:Y:S01]  /*10c40*/  HMMA.16816.F32 R64, R8.reuse, R34, R172 ;  /* 0x000000220840723c */ /* 0x040fe200000018ac */
[----:B------:R-:W-:Y:S01]  /*10c50*/  PRMT R12, R5, 0x5410, R2 ;  /* 0x00005410050c7816 */ /* 0x000fe20000000002 */
[----:B------:R-:W-:Y:S01]  /*10c60*/  IMAD.MOV.U32 R174, RZ, RZ, R240 ;  /* 0x000000ffffae7224 */ /* 0x000fe200078e00f0 */
[----:B------:R-:W-:Y:S01]  /*10c70*/  PRMT R2, R0, 0x7632, R2 ;  /* 0x0000763200027816 */ /* 0x000fe20000000002 */
[----:B------:R-:W-:Y:S01]  /*10c80*/  IMAD.MOV.U32 R175, RZ, RZ, R242 ;  /* 0x000000ffffaf7224 */ /* 0x000fe200078e00f2 */
[----:B------:R-:W-:Y:S01]  /*10c90*/  SHF.R.U32.HI R5, RZ, 0x18, R0 ;  /* 0x00000018ff057819 */ /* 0x000fe20000011600 */
[--C-:B------:R-:W-:Y:S01]  /*10ca0*/  FFMA.FTZ R0, R182, UR11, -R15.reuse ;  /* 0x0000000bb6007c23 */ /* 0x100fe2000801080f */
[----:B------:R-:W-:Y:S01]  /*10cb0*/  MOV R172, R241 ;  /* 0x000000f100ac7202 */ /* 0x000fe20000000f00 */
[----:B-1----:R-:W-:Y:S01]  /*10cc0*/  FFMA.FTZ R3, R178, UR11, -R15 ;  /* 0x0000000bb2037c23 */ /* 0x002fe2000801080f */
[----:B------:R-:W-:Y:S01]  /*10cd0*/  HMMA.16816.F32 R124, R8, R22, R124 ;  /* 0x00000016087c723c */ /* 0x000fe2000000187c */
[----:B------:R4:W-:Y:S01]  /*10ce0*/  MUFU.EX2 R243, R0 ;  /* 0x0000000000f37308 */ /* 0x0009e20000000800 */
[----:B------:R-:W-:-:S02]  /*10cf0*/  MOV R182, R20 ;  /* 0x0000001400b67202 */ /* 0x000fc40000000f00 */
[----:B---3--:R-:W-:Y:S01]  /*10d00*/  LOP3.LUT R4, R2, 0xff, RZ, 0xc0, !PT ;  /* 0x000000ff02047812 */ /* 0x008fe200078ec0ff */
[----:B------:R1:W-:Y:S01]  /*10d10*/  MUFU.EX2 R242, R3 ;  /* 0x0000000300f27308 */ /* 0x0003e20000000800 */
[----:B------:R-:W-:Y:S01]  /*10d20*/  HSET2.LE.AND R2, R6, R14, PT ;  /* 0x0000000e06027233 */ /* 0x000fe20003803000 */
[----:B------:R-:W-:Y:S01]  /*10d30*/  FFMA.FTZ R6, R179, UR11, -R16 ;  /* 0x0000000bb3067c23 */ /* 0x000fe20008010810 */
[----:B------:R-:W-:Y:S01]  /*10d40*/  IMAD.MOV.U32 R179, RZ, RZ, R239 ;  /* 0x000000ffffb37224 */ /* 0x000fe200078e00ef */
[----:B------:R-:W-:Y:S01]  /*10d50*/  HMMA.16816.F32 R128, R8, R36, R128 ;  /* 0x000000240880723c */ /* 0x000fe20000001880 */
[----:B------:R-:W-:Y:S01]  /*10d60*/  MOV R178, R238 ;  /* 0x000000ee00b27202 */ /* 0x000fe20000000f00 */
[----:B------:R3:W-:Y:S01]  /*10d70*/  MUFU.EX2 R240, R6 ;  /* 0x0000000600f07308 */ /* 0x0007e20000000800 */
[----:B------:R-:W-:Y:S02]  /*10d80*/  PRMT R5, R4, 0x5410, R5 ;  /* 0x0000541004057816 */ /* 0x000fe40000000005 */
[----:B------:R-:W-:-:S02]  /*10d90*/  MOV R173, R235 ;  /* 0x000000eb00ad7202 */ /* 0x000fc40000000f00 */
[----:B----4-:R-:W-:Y:S01]  /*10da0*/  F2FP.F16.F32.PACK_AB R0, R244, R245 ;  /* 0x000000f5f400723e */ /* 0x010fe200000000ff */
[C---:B------:R-:W-:Y:S01]  /*10db0*/  HMMA.16816.F32 R140, R8.reuse, R38, R140 ;  /* 0x00000026088c723c */ /* 0x040fe2000000188c */
[----:B------:R-:W-:Y:S01]  /*10dc0*/  LDSM.16.MT88.4 R36, [R28+0x1400] ;  /* 0x001400001c24783b */ /* 0x000fe20000004200 */
[----:B-1----:R-:W-:Y:S01]  /*10dd0*/  FFMA.FTZ R3, R177, UR11, -R16 ;  /* 0x0000000bb1037c23 */ /* 0x002fe20008010810 */
[----:B------:R-:W-:Y:S01]  /*10de0*/  SHF.R.U32.HI R101, RZ, 0x5, R220 ;  /* 0x00000005ff657819 */ /* 0x000fe200000116dc */
[----:B------:R-:W-:Y:S01]  /*10df0*/  IMAD.MOV.U32 R177, RZ, RZ, R185 ;  /* 0x000000ffffb17224 */ /* 0x000fe200078e00b9 */
[----:B------:R-:W-:Y:S01]  /*10e00*/  MOV R179, R184 ;  /* 0x000000b800b37202 */ /* 0x000fe20000000f00 */
[----:B------:R1:W-:Y:S01]  /*10e10*/  MUFU.EX2 R239, R3 ;  /* 0x0000000300ef7308 */ /* 0x0003e20000000800 */
[----:B--2---:R-:W-:Y:S01]  /*10e20*/  LEA R106, R106, R101, 0x3 ;  /* 0x000000656a6a7211 */ /* 0x004fe200078e18ff */
[C---:B------:R-:W-:Y:S01]  /*10e30*/  HMMA.16816.F32 R144, R8.reuse, R24, R144 ;  /* 0x000000180890723c */ /* 0x040fe20000001890 */
[----:B---3--:R-:W-:Y:S01]  /*10e40*/  LOP3.LUT R6, R0, R2, RZ, 0xc0, !PT ;  /* 0x0000000200067212 */ /* 0x008fe200078ec0ff */
[--C-:B------:R-:W-:Y:S01]  /*10e50*/  FFMA.FTZ R0, R107, UR11, -R16.reuse ;  /* 0x0000000b6b007c23 */ /* 0x100fe20008010810 */
[----:B------:R-:W-:Y:S01]  /*10e60*/  FFMA.FTZ R2, R183, UR11, -R16 ;  /* 0x0000000bb7027c23 */ /* 0x000fe20008010810 */
[----:B------:R-:W-:Y:S01]  /*10e70*/  IMAD.MOV.U32 R183, RZ, RZ, R21 ;  /* 0x000000ffffb77224 */ /* 0x000fe200078e0015 */
[----:B------:R-:W2:Y:S01]  /*10e80*/  S2R R184, SR_CTAID.X ;  /* 0x0000000000b87919 */ /* 0x000ea20000002500 */
[----:B------:R3:W4:Y:S01]  /*10e90*/  MUFU.EX2 R241, R0 ;  /* 0x0000000000f17308 */ /* 0x0007220000000800 */
[----:B------:R-:W-:Y:S01]  /*10ea0*/  VIADD R106, R106, 0x4 ;  /* 0x000000046a6a7836 */ /* 0x000fe20000000000 */
[----:B------:R-:W-:Y:S01]  /*10eb0*/  HMMA.16816.F32 R156, R8, R26, R156 ;  /* 0x0000001a089c723c */ /* 0x000fe2000000189c */
[----:B------:R-:W5:Y:S01]  /*10ec0*/  LDSM.16.MT88.4 R24, [R176+0x9400] ;  /* 0x00940000b018783b */ /* 0x000f620000004200 */
[----:B------:R4:W2:Y:S01]  /*10ed0*/  MUFU.EX2 R238, R2 ;  /* 0x0000000200ee7308 */ /* 0x0008a20000000800 */
[----:B------:R-:W-:Y:S01]  /*10ee0*/  IMAD.WIDE.U32 R106, R106, -0x326172a9, RZ ;  /* 0xcd9e8d576a6a7825 */ /* 0x000fe200078e00ff */
[----:B-1----:R-:W-:Y:S01]  /*10ef0*/  LOP3.LUT R3, R13, 0xff00ff, RZ, 0xc0, !PT ;  /* 0x00ff00ff0d037812 */ /* 0x002fe200078ec0ff */
[----:B------:R-:W1:Y:S01]  /*10f00*/  LDSM.16.MT88.4 R20, [R28+0x400] ;  /* 0x000400001c14783b */ /* 0x000e620000004200 */
[----:B------:R-:W-:-:S02]  /*10f10*/  MOV R107, R100 ;  /* 0x00000064006b7202 */ /* 0x000fc40000000f00 */
[----:B------:R-:W-:Y:S01]  /*10f20*/  HMMA.16816.F32 R160, R8, R32, R160 ;  /* 0x0000002008a0723c */ /* 0x000fe200000018a0 */
[----:B------:R-:W1:Y:S01]  /*10f30*/  LDSM.16.MT88.4 R32, [R176+0xa400] ;  /* 0x00a40000b020783b */ /* 0x000e620000004200 */
[----:B------:R-:W-:Y:S02]  /*10f40*/  SHF.R.U32.HI R100, RZ, 0x5, R220 ;  /* 0x00000005ff647819 */ /* 0x000fe400000116dc */
[----:B---3--:R-:W-:-:S04]  /*10f50*/  HSET2.LE.AND R0, R3, R14, PT ;  /* 0x0000000e03007233 */ /* 0x008fc80003803000 */
[----:B------:R-:W-:Y:S01]  /*10f60*/  HMMA.16816.F32 R60, R8, R40, R68 ;  /* 0x00000028083c723c */ /* 0x000fe20000001844 */
[----:B----4-:R-:W-:-:S04]  /*10f70*/  F2FP.F16.F32.PACK_AB R2, R241, R239 ;  /* 0x000000eff102723e */ /* 0x010fc800000000ff */
[----:B------:R-:W-:Y:S02]  /*10f80*/  LOP3.LUT R7, R2, R0, RZ, 0xc0, !PT ;  /* 0x0000000002077212 */ /* 0x000fe400078ec0ff */
[----:B------:R-:W-:Y:S01]  /*10f90*/  HSET2.LE.AND R0, R12, R14, PT ;  /* 0x0000000e0c007233 */ /* 0x000fe20003803000 */
[----:B------:R-:W-:Y:S01]  /*10fa0*/  HMMA.16816.F32 R80, R8, R42, R80 ;  /* 0x0000002a0850723c */ /* 0x000fe20000001850 */
[----:B------:R-:W3:Y:S01]  /*10fb0*/  LDSM.16.MT88.4 R40, [R176+0xb400] ;  /* 0x00b40000b028783b */ /* 0x000ee20000004200 */
[----:B------:R-:W-:Y:S01]  /*10fc0*/  F2FP.F16.F32.PACK_AB R2, R242, R243 ;  /* 0x000000f3f202723e */ /* 0x000fe200000000ff */
[----:B--2---:R-:W-:-:S03]  /*10fd0*/  IMAD R184, R184, 0x8, R100 ;  /* 0x00000008b8b87824 */ /* 0x004fc600078e0264 */
[----:B------:R-:W-:Y:S02]  /*10fe0*/  LOP3.LUT R4, R2, R0, RZ, 0xc0, !PT ;  /* 0x0000000002047212 */ /* 0x000fe400078ec0ff */
[----:B------:R-:W-:Y:S01]  /*10ff0*/  HMMA.16816.F32 R84, R8, R44, R84 ;  /* 0x0000002c0854723c */ /* 0x000fe20000001854 */
[----:B------:R-:W-:Y:S01]  /*11000*/  HSET2.LE.AND R0, R5, R14, PT ;  /* 0x0000000e05007233 */ /* 0x000fe20003803000 */
[----:B------:R-:W-:Y:S01]  /*11010*/  IMAD.WIDE.U32 R184, R184, -0x326172a9, RZ ;  /* 0xcd9e8d57b8b87825 */ /* 0x000fe200078e00ff */
[----:B------:R-:W-:-:S04]  /*11020*/  F2FP.F16.F32.PACK_AB R2, R238, R240 ;  /* 0x000000f0ee02723e */ /* 0x000fc800000000ff */
[----:B------:R-:W-:Y:S01]  /*11030*/  LOP3.LUT R5, R2, R0, RZ, 0xc0, !PT ;  /* 0x0000000002057212 */ /* 0x000fe200078ec0ff */
[----:B------:R-:W-:Y:S01]  /*11040*/  HMMA.16816.F32 R96, R8, R46, R96 ;  /* 0x0000002e0860723c */ /* 0x000fe20000001860 */
[----:B------:R-:W2:Y:S01]  /*11050*/  LDSM.16.MT88.4 R44, [R28+0x2400] ;  /* 0x002400001c2c783b */ /* 0x000ea20000004200 */
[----:B------:R-:W-:-:S05]  /*11060*/  LOP3.LUT R2, R108, UR9, R237, 0x96, !PT ;  /* 0x000000096c027c12 */ /* 0x000fca000f8e96ed */
[----:B------:R-:W-:Y:S01]  /*11070*/  IMAD.WIDE.U32 R2, R2, -0x2daee0ad, RZ ;  /* 0xd2511f5302027825 */ /* 0x000fe200078e00ff */
[C---:B-----5:R-:W-:Y:S04]  /*11080*/  HMMA.16816.F32 R116, R4.reuse, R24, R116 ;  /* 0x000000180474723c */ /* 0x060fe80000001874 */
[----:B------:R-:W-:Y:S02]  /*11090*/  LOP3.LUT R0, R110, UR10, R3, 0x96, !PT ;  /* 0x0000000a6e007c12 */ /* 0x000fe4000f8e9603 */
[C---:B------:R-:W-:Y:S02]  /*110a0*/  PRMT R3, R2.reuse, 0x7772, RZ ;  /* 0x0000777202037816 */ /* 0x040fe400000000ff */
[C---:B------:R-:W-:Y:S08]  /*110b0*/  HMMA.16816.F32 R120, R4.reuse, R26, R120 ;  /* 0x0000001a0478723c */ /* 0x040ff00000001878 */
[C---:B-1----:R-:W-:Y:S08]  /*110c0*/  HMMA.16816.F32 R132, R4.reuse, R20, R132 ;  /* 0x000000140484723c */ /* 0x042ff00000001884 */
[C---:B------:R-:W-:Y:S08]  /*110d0*/  HMMA.16816.F32 R136, R4.reuse, R22, R136 ;  /* 0x000000160488723c */ /* 0x040ff00000001888 */
[C---:B------:R-:W-:Y:S08]  /*110e0*/  HMMA.16816.F32 R148, R4.reuse, R32, R148 ;  /* 0x000000200494723c */ /* 0x040ff00000001894 */
[C---:B------:R-:W-:Y:S08]  /*110f0*/  HMMA.16816.F32 R152, R4.reuse, R34, R152 ;  /* 0x000000220498723c */ /* 0x040ff00000001898 */
[C---:B------:R-:W-:Y:S08]  /*11100*/  HMMA.16816.F32 R164, R4.reuse, R36, R164 ;  /* 0x0000002404a4723c */ /* 0x040ff000000018a4 */
[C---:B------:R-:W-:Y:S08]  /*11110*/  HMMA.16816.F32 R168, R4.reuse, R38, R168 ;  /* 0x0000002604a8723c */ /* 0x040ff000000018a8 */
[C---:B---3--:R-:W-:Y:S08]  /*11120*/  HMMA.16816.F32 R72, R4.reuse, R40, R72 ;  /* 0x000000280448723c */ /* 0x048ff00000001848 */
[C---:B------:R-:W-:Y:S08]  /*11130*/  HMMA.16816.F32 R76, R4.reuse, R42, R76 ;  /* 0x0000002a044c723c */ /* 0x040ff0000000184c */
[C---:B--2---:R-:W-:Y:S08]  /*11140*/  HMMA.16816.F32 R88, R4.reuse, R44, R88 ;  /* 0x0000002c0458723c */ /* 0x044ff00000001858 */
[----:B------:R-:W-:Y:S01]  /*11150*/  HMMA.16816.F32 R92, R4, R46, R92 ;  /* 0x0000002e045c723c */ /* 0x000fe2000000185c */
[----:B------:R-:W-:-:S02]  /*11160*/  PRMT R4, R2, 0x7773, RZ ;  /* 0x0000777302047816 */ /* 0x000fc400000000ff */
[----:B------:R-:W-:Y:S02]  /*11170*/  MOV R7, R2 ;  /* 0x0000000200077202 */ /* 0x000fe40000000f00 */
[--C-:B------:R-:W-:Y:S02]  /*11180*/  PRMT R8, R3, 0x5410, R4.reuse ;  /* 0x0000541003087816 */ /* 0x100fe40000000004 */
[----:B------:R-:W-:Y:S02]  /*11190*/  PRMT R4, R0, 0x7632, R4 ;  /* 0x0000763200047816 */ /* 0x000fe40000000004 */
[----:B------:R-:W-:Y:S02]  /*111a0*/  PRMT R6, R2, 0x7771, RZ ;  /* 0x0000777102067816 */ /* 0x000fe400000000ff */
[----:B------:R-:W-:Y:S02]  /*111b0*/  LOP3.LUT R7, R7, 0xff, RZ, 0xc0, !PT ;  /* 0x000000ff07077812 */ /* 0x000fe400078ec0ff */
[----:B------:R-:W-:-:S02]  /*111c0*/  LOP3.LUT R2, R0, 0xffff, RZ, 0xc0, !PT ;  /* 0x0000ffff00027812 */ /* 0x000fc400078ec0ff */
[----:B------:R-:W-:Y:S02]  /*111d0*/  LOP3.LUT R5, R0, 0xff, RZ, 0xc0, !PT ;  /* 0x000000ff00057812 */ /* 0x000fe400078ec0ff */
[----:B------:R-:W-:Y:S02]  /*111e0*/  SHF.R.U32.HI R3, RZ, 0x18, R0 ;  /* 0x00000018ff037819 */ /* 0x000fe40000011600 */
[----:B------:R-:W-:Y:S02]  /*111f0*/  LOP3.LUT R0, R4, 0xff, RZ, 0xc0, !PT ;  /* 0x000000ff04007812 */ /* 0x000fe400078ec0ff */
[----:B------:R-:W-:Y:S02]  /*11200*/  PRMT R7, R7, 0x5410, R6 ;  /* 0x0000541007077816 */ /* 0x000fe40000000006 */
[----:B------:R-:W-:Y:S01]  /*11210*/  PRMT R6, R0, 0x5410, R3 ;  /* 0x0000541000067816 */ /* 0x000fe20000000003 */
[----:B------:R-:W-:Y:S01]  /*11220*/  FFMA.FTZ R0, R193, UR11, -R18 ;  /* 0x0000000bc1007c23 */ /* 0x000fe20008010812 */
[----:B------:R-:W-:Y:S01]  /*11230*/  SHF.R.U32.HI R2, RZ, 0x8, R2 ;  /* 0x00000008ff027819 */ /* 0x000fe20000011602 */
[----:B------:R-:W-:Y:S01]  /*11240*/  FFMA.FTZ R3, R192, UR11, -R18 ;  /* 0x0000000bc0037c23 */ /* 0x000fe20008010812 */
[----:B------:R-:W-:Y:S01]  /*11250*/  LOP3.LUT R4, R8, 0xff00ff, RZ, 0xc0, !PT ;  /* 0x00ff00ff08047812 */ /* 0x000fe200078ec0ff */
[----:B------:R1:W-:Y:S01]  /*11260*/  MUFU.EX2 R221, R0 ;  /* 0x0000000000dd7308 */ /* 0x0003e20000000800 */
[----:B------:R-:W-:Y:S01]  /*11270*/  PRMT R5, R5, 0x5410, R2 ;  /* 0x0000541005057816 */ /* 0x000fe20000000002 */
[----:B------:R-:W-:-:S02]  /*11280*/  FFMA.FTZ R2, R190, UR11, -R18 ;  /* 0x0000000bbe027c23 */ /* 0x000fc40008010812 */
[----:B------:R2:W-:Y:S04]  /*11290*/  MUFU.EX2 R193, R3 ;  /* 0x0000000300c17308 */ /* 0x0005e80000000800 */
[----:B------:R3:W-:Y:S01]  /*112a0*/  MUFU.EX2 R236, R2 ;  /* 0x0000000200ec7308 */ /* 0x0007e20000000800 */
[----:B-1----:R-:W-:-:S04]  /*112b0*/  FFMA.FTZ R0, R188, UR11, -R18 ;  /* 0x0000000bbc007c23 */ /* 0x002fc80008010812 */
[----:B------:R1:W4:Y:S01]  /*112c0*/  MUFU.EX2 R237, R0 ;  /* 0x0000000000ed7308 */ /* 0x0003220000000800 */
[--C-:B--2---:R-:W-:Y:S01]  /*112d0*/  FFMA.FTZ R3, R194, UR11, -R17.reuse ;  /* 0x0000000bc2037c23 */ /* 0x104fe20008010811 */
[----:B------:R-:W-:Y:S01]  /*112e0*/  MOV R194, R29 ;  /* 0x0000001d00c27202 */ /* 0x000fe20000000f00 */
[--C-:B---3--:R-:W-:Y:S02]  /*112f0*/  FFMA.FTZ R2, R191, UR11, -R17.reuse ;  /* 0x0000000bbf027c23 */ /* 0x108fe40008010811 */
[----:B------:R-:W-:Y:S04]  /*11300*/  MUFU.EX2 R192, R3 ;  /* 0x0000000300c07308 */ /* 0x000fe80000000800 */
[----:B------:R2:W-:Y:S01]  /*11310*/  MUFU.EX2 R223, R2 ;  /* 0x0000000200df7308 */ /* 0x0005e20000000800 */
[----:B-1----:R-:W-:-:S04]  /*11320*/  FFMA.FTZ R0, R189, UR11, -R17 ;  /* 0x0000000bbd007c23 */ /* 0x002fc80008010811 */
[----:B------:R1:W3:Y:S01]  /*11330*/  MUFU.EX2 R235, R0 ;  /* 0x0000000000eb7308 */ /* 0x0002e20000000800 */
[----:B--2---:R-:W-:Y:S01]  /*11340*/  FFMA.FTZ R2, R195, UR11, -R17 ;  /* 0x0000000bc3027c23 */ /* 0x004fe20008010811 */
[----:B------:R-:W-:-:S03]  /*11350*/  IMAD.MOV.U32 R195, RZ, RZ, R19 ;  /* 0x000000ffffc37224 */ /* 0x000fc600078e0013 */
        /* <DEDUP_REMOVED lines=16> */
[----:B------:R-:W-:Y:S01]  /*11460*/  MOV R126, R48 ;  /* 0x00000030007e7202 */ /* 0x000fe20000000f00 */
[----:B------:R-:W-:Y:S01]  /*11470*/  IMAD.MOV.U32 R127, RZ, RZ, R49 ;  /* 0x000000ffff7f7224 */ /* 0x000fe200078e0031 */
[----:B------:R-:W-:Y:S01]  /*11480*/  MOV R124, R184 ;  /* 0x000000b8007c7202 */ /* 0x000fe20000000f00 */
[----:B------:R-:W-:-:S04]  /*11490*/  IMAD.WIDE.U32 R12, R0, -0x326172a9, RZ ;  /* 0xcd9e8d57000c7825 */ /* 0x000fc800078e00ff */
[C---:B------:R-:W-:Y:S01]  /*114a0*/  HMMA.16816.F32 R112, R8.reuse, R24, R112 ;  /* 0x000000180870723c */ /* 0x040fe20000001870 */
[----:B------:R-:W-:Y:S01]  /*114b0*/  LOP3.LUT R0, R106, UR4, R13, 0x96, !PT ;  /* 0x000000046a007c12 */ /* 0x000fe2000f8e960d */
[----:B------:R-:W-:Y:S01]  /*114c0*/  LDSM.16.MT88.4 R24, [R176+0xa800] ;  /* 0x00a80000b018783b */ /* 0x000fe20000004200 */
[----:B------:R-:W-:Y:S01]  /*114d0*/  LOP3.LUT R2, R12, UR6, R31, 0x96, !PT ;  /* 0x000000060c027c12 */ /* 0x000fe2000f8e961f */
[----:B------:R-:W-:Y:S01]  /*114e0*/  IMAD.MOV.U32 R125, RZ, RZ, R185 ;  /* 0x000000ffff7d7224 */ /* 0x000fe200078e00b9 */
[----:B------:R-:W-:Y:S01]  /*114f0*/  MOV R106, R50 ;  /* 0x00000032006a7202 */ /* 0x000fe20000000f00 */
[----:B------:R-:W-:Y:S02]  /*11500*/  IMAD.WIDE.U32 R4, R0, -0x2daee0ad, RZ ;  /* 0xd2511f5300047825 */ /* 0x000fe400078e00ff */
[----:B------:R-:W-:Y:S02]  /*11510*/  HMMA.16816.F32 R128, R8, R20, R128 ;  /* 0x000000140880723c */ /* 0x000fe40000001880 */
[----:B------:R-:W-:Y:S01]  /*11520*/  IMAD.WIDE.U32 R2, R2, -0x2daee0ad, RZ ;  /* 0xd2511f5302027825 */ /* 0x000fe200078e00ff */
[----:B------:R-:W-:-:S03]  /*11530*/  LOP3.LUT R5, R178, UR20, R5, 0x96, !PT ;  /* 0x00000014b2057c12 */ /* 0x000fc6000f8e9605 */
[----:B------:R-:W-:Y:S01]  /*11540*/  IMAD.MOV.U32 R178, RZ, RZ, R51 ;  /* 0x000000ffffb27224 */ /* 0x000fe200078e0033 */
[----:B------:R-:W-:Y:S01]  /*11550*/  LOP3.LUT R0, R4, UR19, R3, 0x96, !PT ;  /* 0x0000001304007c12 */ /* 0x000fe2000f8e9603 */
[----:B------:R-:W-:Y:S01]  /*11560*/  IMAD.WIDE.U32 R4, R5, -0x326172a9, RZ ;  /* 0xcd9e8d5705047825 */ /* 0x000fe200078e00ff */
[----:B------:R-:W-:Y:S01]  /*11570*/  HMMA.16816.F32 R140, R8, R22, R140 ;  /* 0x00000016088c723c */ /* 0x000fe2000000188c */
[----:B------:R-:W-:Y:S02]  /*11580*/  LDSM.16.MT88.4 R20, [R28+0x1800] ;  /* 0x001800001c14783b */ /* 0x000fe40000004200 */
[----:B------:R-:W-:Y:S01]  /*11590*/  IMAD.WIDE.U32 R50, R0, -0x326172a9, RZ ;  /* 0xcd9e8d5700327825 */ /* 0x000fe200078e00ff */
[----:B------:R-:W-:-:S04]  /*115a0*/  LOP3.LUT R3, R30, UR13, R5, 0x96, !PT ;  /* 0x0000000d1e037c12 */ /* 0x000fc8000f8e9605 */
[----:B------:R-:W-:Y:S01]  /*115b0*/  LOP3.LUT R0, R4, UR12, R51, 0x96, !PT ;  /* 0x0000000c04007c12 */ /* 0x000fe2000f8e9633 */
[----:B------:R-:W-:Y:S01]  /*115c0*/  IMAD.WIDE.U32 R4, R3, -0x2daee0ad, RZ ;  /* 0xd2511f5303047825 */ /* 0x000fe200078e00ff */
[----:B------:R-:W-:Y:S03]  /*115d0*/  HMMA.16816.F32 R144, R8, R32, R144 ;  /* 0x000000200890723c */ /* 0x000fe60000001890 */
[----:B------:R-:W-:Y:S01]  /*115e0*/  IMAD.WIDE.U32 R100, R0, -0x2daee0ad, RZ ;  /* 0xd2511f5300647825 */ /* 0x000fe200078e00ff */
[----:B------:R-:W-:-:S04]  /*115f0*/  LOP3.LUT R3, R2, UR15, R5, 0x96, !PT ;  /* 0x0000000f02037c12 */ /* 0x000fc8000f8e9605 */
[----:B------:R-:W-:Y:S01]  /*11600*/  LOP3.LUT R2, R4, UR14, R101, 0x96, !PT ;  /* 0x0000000e04027c12 */ /* 0x000fe2000f8e9665 */
[----:B------:R-:W-:Y:S01]  /*11610*/  IMAD.WIDE.U32 R48, R3, -0x326172a9, RZ ;  /* 0xcd9e8d5703307825 */ /* 0x000fe200078e00ff */
[----:B------:R-:W-:Y:S01]  /*11620*/  HMMA.16816.F32 R156, R8, R34, R156 ;  /* 0x00000022089c723c */ /* 0x000fe2000000189c */
[----:B------:R-:W-:Y:S02]  /*11630*/  LDSM.16.MT88.4 R32, [R28+0x800] ;  /* 0x000800001c20783b */ /* 0x000fe40000004200 */
[----:B------:R-:W-:-:S05]  /*11640*/  IMAD.WIDE.U32 R2, R2, -0x326172a9, RZ ;  /* 0xcd9e8d5702027825 */ /* 0x000fca00078e00ff */
[----:B------:R-:W-:Y:S01]  /*11650*/  LOP3.LUT R0, R48, UR8, R3, 0x96, !PT ;  /* 0x0000000830007c12 */ /* 0x000fe2000f8e9603 */
[----:B------:R-:W-:Y:S01]  /*11660*/  FFMA.FTZ R3, R199, UR11, -R15 ;  /* 0x0000000bc7037c23 */ /* 0x000fe2000801080f */
[----:B------:R-:W-:Y:S01]  /*11670*/  MOV R4, R2 ;  /* 0x0000000200047202 */ /* 0x000fe20000000f00 */
[C---:B------:R-:W-:Y:S01]  /*11680*/  HMMA.16816.F32 R160, R8.reuse, R36, R160 ;  /* 0x0000002408a0723c */ /* 0x040fe200000018a0 */
[C---:B------:R-:W-:Y:S01]  /*11690*/  PRMT R19, R2.reuse, 0x7771, RZ ;  /* 0x0000777102137816 */ /* 0x040fe200000000ff */
[----:B------:R1:W-:Y:S01]  /*116a0*/  MUFU.EX2 R189, R3 ;  /* 0x0000000300bd7308 */ /* 0x0003e20000000800 */
[C---:B------:R-:W-:Y:S01]  /*116b0*/  PRMT R7, R2.reuse, 0x7773, RZ ;  /* 0x0000777302077816 */ /* 0x040fe200000000ff */
[----:B------:R-:W-:Y:S01]  /*116c0*/  IMAD.MOV.U32 R199, RZ, RZ, R107 ;  /* 0x000000ffffc77224 */ /* 0x000fe200078e006b */
[----:B------:R-:W-:Y:S02]  /*116d0*/  PRMT R6, R2, 0x7772, RZ ;  /* 0x0000777202067816 */ /* 0x000fe400000000ff */
[----:B------:R-:W-:Y:S01]  /*116e0*/  LOP3.LUT R2, R0, 0xffff, RZ, 0xc0, !PT ;  /* 0x0000ffff00027812 */ /* 0x000fe200078ec0ff */
[C---:B------:R-:W-:Y:S01]  /*116f0*/  HMMA.16816.F32 R64, R8.reuse, R38, R64 ;  /* 0x000000260840723c */ /* 0x040fe20000001840 */
[----:B------:R-:W-:Y:S01]  /*11700*/  LOP3.LUT R5, R4, 0xff, RZ, 0xc0, !PT ;  /* 0x000000ff04057812 */ /* 0x000fe200078ec0ff */
[----:B------:R-:W-:Y:S01]  /*11710*/  FFMA.FTZ R4, R198, UR11, -R15 ;  /* 0x0000000bc6047c23 */ /* 0x000fe2000801080f */
[----:B------:R-:W-:Y:S01]  /*11720*/  SHF.R.U32.HI R2, RZ, 0x8, R2 ;  /* 0x00000008ff027819 */ /* 0x000fe20000011602 */
[----:B------:R-:W2:Y:S01]  /*11730*/  LDSM.16.MT88.4 R36, [R176+0x9800] ;  /* 0x00980000b024783b */ /* 0x000ea20000004200 */
[----:B------:R-:W-:Y:S01]  /*11740*/  PRMT R19, R5, 0x5410, R19 ;  /* 0x0000541005137816 */ /* 0x000fe20000000013 */
[----:B------:R3:W4:Y:S01]  /*11750*/  MUFU.EX2 R190, R4 ;  /* 0x0000000400be7308 */ /* 0x0007220000000800 */
[----:B------:R-:W-:Y:S01]  /*11760*/  PRMT R29, R6, 0x5410, R7 ;  /* 0x00005410061d7816 */ /* 0x000fe20000000007 */
[----:B------:R-:W-:Y:S01]  /*11770*/  HMMA.16816.F32 R60, R8, R40, R60 ;  /* 0x00000028083c723c */ /* 0x000fe2000000183c */
[----:B-1----:R-:W-:Y:S01]  /*11780*/  LOP3.LUT R3, R0, 0xff, RZ, 0xc0, !PT ;  /* 0x000000ff00037812 */ /* 0x002fe200078ec0ff */
[----:B------:R-:W-:Y:S01]  /*11790*/  FFMA.FTZ R7, R196, UR11, -R15 ;  /* 0x0000000bc4077c23 */ /* 0x000fe2000801080f */
[----:B------:R-:W-:-:S02]  /*117a0*/  SHF.R.U32.HI R6, RZ, 0x18, R0 ;  /* 0x00000018ff067819 */ /* 0x000fc40000011600 */
[--C-:B------:R-:W-:Y:S01]  /*117b0*/  PRMT R5, R3, 0x5410, R2.reuse ;  /* 0x0000541003057816 */ /* 0x100fe20000000002 */
[----:B------:R-:W-:Y:S01]  /*117c0*/  FFMA.FTZ R3, R197, UR11, -R15 ;  /* 0x0000000bc5037c23 */ /* 0x000fe2000801080f */
[----:B------:R-:W-:Y:S01]  /*117d0*/  PRMT R2, R0, 0x7632, R2 ;  /* 0x0000763200027816 */ /* 0x000fe20000000002 */
[C---:B------:R-:W-:Y:S01]  /*117e0*/  HMMA.16816.F32 R80, R8.reuse, R42, R80 ;  /* 0x0000002a0850723c */ /* 0x040fe20000001850 */
[----:B------:R-:W1:Y:S01]  /*117f0*/  LDSM.16.MT88.4 R40, [R176+0xb800] ;  /* 0x00b80000b028783b */ /* 0x000e620000004200 */
[----:B------:R-:W-:Y:S01]  /*11800*/  HSET2.LE.AND R0, R5, R14, PT ;  /* 0x0000000e05007233 */ /* 0x000fe20003803000 */
[--C-:B------:R-:W-:Y:S01]  /*11810*/  FFMA.FTZ R5, R201, UR11, -R16.reuse ;  /* 0x0000000bc9057c23 */ /* 0x100fe20008010810 */
[----:B---3--:R-:W-:Y:S01]  /*11820*/  FFMA.FTZ R4, R202, UR11, -R16 ;  /* 0x0000000bca047c23 */ /* 0x008fe20008010810 */
[----:B------:R3:W-:Y:S01]  /*11830*/  MUFU.EX2 R185, R3 ;  /* 0x0000000300b97308 */ /* 0x0007e20000000800 */
[----:B------:R-:W-:Y:S01]  /*11840*/  MOV R201, R52 ;  /* 0x0000003400c97202 */ /* 0x000fe20000000f00 */
[----:B------:R-:W-:Y:S01]  /*11850*/  IMAD.MOV.U32 R202, RZ, RZ, R106 ;  /* 0x000000ffffca7224 */ /* 0x000fe200078e006a */
[C---:B------:R-:W-:Y:S01]  /*11860*/  HMMA.16816.F32 R84, R8.reuse, R44, R84 ;  /* 0x0000002c0854723c */ /* 0x040fe20000001854 */
[----:B------:R5:W-:Y:S01]  /*11870*/  MUFU.EX2 R183, R4 ;  /* 0x0000000400b77308 */ /* 0x000be20000000800 */
[----:B------:R-:W-:Y:S01]  /*11880*/  MOV R198, R177 ;  /* 0x000000b100c67202 */ /* 0x000fe20000000f00 */
[----:B------:R-:W-:Y:S01]  /*11890*/  IMAD.MOV.U32 R197, RZ, RZ, R179 ;  /* 0x000000ffffc57224 */ /* 0x000fe200078e00b3 */
[----:B------:R-:W-:Y:S01]  /*118a0*/  MOV R196, R178 ;  /* 0x000000b200c47202 */ /* 0x000fe20000000f00 */
[----:B------:R-:W2:Y:S03]  /*118b0*/  MUFU.EX2 R184, R5 ;  /* 0x0000000500b87308 */ /* 0x000ea60000000800 */
[----:B------:R-:W-:Y:S01]  /*118c0*/  HMMA.16816.F32 R96, R8, R46, R96 ;  /* 0x0000002e0860723c */ /* 0x000fe20000001860 */
[----:B------:R-:W1:Y:S01]  /*118d0*/  LDSM.16.MT88.4 R44, [R28+0x2800] ;  /* 0x002800001c2c783b */ /* 0x000e620000004200 */
[----:B------:R-:W2:Y:S01]  /*118e0*/  MUFU.EX2 R188, R7 ;  /* 0x0000000700bc7308 */ /* 0x000ea20000000800 */
[----:B---3--:R-:W-:-:S02]  /*118f0*/  LOP3.LUT R3, R2, 0xff, RZ, 0xc0, !PT ;  /* 0x000000ff02037812 */ /* 0x008fc400078ec0ff */
[----:B----4-:R-:W-:Y:S02]  /*11900*/  F2FP.F16.F32.PACK_AB R2, R190, R189 ;  /* 0x000000bdbe02723e */ /* 0x010fe400000000ff */
[----:B------:R-:W-:Y:S02]  /*11910*/  PRMT R3, R3, 0x5410, R6 ;  /* 0x0000541003037816 */ /* 0x000fe40000000006 */
[----:B-----5:R-:W-:Y:S01]  /*11920*/  LOP3.LUT R4, R2, R0, RZ, 0xc0, !PT ;  /* 0x0000000002047212 */ /* 0x020fe200078ec0ff */
[--C-:B------:R-:W-:Y:S01]  /*11930*/  FFMA.FTZ R0, R200, UR11, -R16.reuse ;  /* 0x0000000bc8007c23 */ /* 0x100fe20008010810 */
[----:B------:R-:W-:Y:S01]  /*11940*/  FFMA.FTZ R2, R180, UR11, -R16 ;  /* 0x0000000bb4027c23 */ /* 0x000fe20008010810 */
[----:B------:R-:W-:Y:S02]  /*11950*/  IMAD.MOV.U32 R200, RZ, RZ, R53 ;  /* 0x000000ffffc87224 */ /* 0x000fe400078e0035 */
[----:B------:R3:W-:Y:S04]  /*11960*/  MUFU.EX2 R180, R0 ;  /* 0x0000000000b47308 */ /* 0x0007e80000000800 */
[----:B------:R2:W4:Y:S01]  /*11970*/  MUFU.EX2 R182, R2 ;  /* 0x0000000200b67308 */ /* 0x0005220000000800 */
[----:B---3--:R-:W-:-:S02]  /*11980*/  HSET2.LE.AND R0, R3, R14, PT ;  /* 0x0000000e03007233 */ /* 0x008fc40003803000 */
[----:B------:R-:W-:Y:S02]  /*11990*/  LOP3.LUT R3, R29, 0xff00ff, RZ, 0xc0, !PT ;  /* 0x00ff00ff1d037812 */ /* 0x000fe400078ec0ff */
[----:B--2---:R-:W-:-:S04]  /*119a0*/  F2FP.F16.F32.PACK_AB R2, R184, R183 ;  /* 0x000000b7b802723e */ /* 0x004fc800000000ff */
[----:B------:R-:W-:Y:S02]  /*119b0*/  LOP3.LUT R5, R2, R0, RZ, 0xc0, !PT ;  /* 0x0000000002057212 */ /* 0x000fe400078ec0ff */
[----:B------:R-:W-:Y:S02]  /*119c0*/  HSET2.LE.AND R0, R19, R14, PT ;  /* 0x0000000e13007233 */ /* 0x000fe40003803000 */
[----:B------:R-:W-:-:S04]  /*119d0*/  F2FP.F16.F32.PACK_AB R2, R188, R185 ;  /* 0x000000b9bc02723e */ /* 0x000fc800000000ff */
[----:B------:R-:W-:Y:S02]  /*119e0*/  LOP3.LUT R6, R2, R0, RZ, 0xc0, !PT ;  /* 0x0000000002067212 */ /* 0x000fe400078ec0ff */
[----:B------:R-:W-:Y:S02]  /*119f0*/  HSET2.LE.AND R0, R3, R14, PT ;  /* 0x0000000e03007233 */ /* 0x000fe40003803000 */
[----:B----4-:R-:W-:-:S04]  /*11a00*/  F2FP.F16.F32.PACK_AB R2, R182, R180 ;  /* 0x000000b4b602723e */ /* 0x010fc800000000ff */
[----:B------:R-:W-:Y:S02]  /*11a10*/  LOP3.LUT R7, R2, R0, RZ, 0xc0, !PT ;  /* 0x0000000002077212 */ /* 0x000fe400078ec0ff */
[----:B------:R-:W-:Y:S01]  /*11a20*/  LOP3.LUT R0, R124, UR4, R13, 0x96, !PT ;  /* 0x000000047c007c12 */ /* 0x000fe2000f8e960d */
[----:B------:R-:W-:Y:S01]  /*11a30*/  UMOV UR4, UR7 ;  /* 0x0000000700047c82 */ /* 0x000fe20008000000 */
[----:B------:R-:W-:Y:S01]  /*11a40*/  LOP3.LUT R2, R12, UR6, R59, 0x96, !PT ;  /* 0x000000060c027c12 */ /* 0x000fe2000f8e963b */
[----:B------:R-:W-:Y:S02]  /*11a50*/  FFMA.FTZ R12, R214, UR11, -R15 ;  /* 0x0000000bd60c7c23 */ /* 0x000fe4000801080f */
[C---:B------:R-:W-:Y:S02]  /*11a60*/  HMMA.16816.F32 R116, R4.reuse, R36, R116 ;  /* 0x000000240474723c */ /* 0x040fe40000001874 */
[----:B------:R-:W-:Y:S01]  /*11a70*/  IMAD.WIDE.U32 R2, R2, -0x2daee0ad, RZ ;  /* 0xd2511f5302027825 */ /* 0x000fe200078e00ff */
[----:B------:R-:W-:Y:S05]  /*11a80*/  MUFU.EX2 R51, R12 ;  /* 0x0000000c00337308 */ /* 0x000fea0000000800 */
[C---:B------:R-:W-:Y:S08]  /*11a90*/  HMMA.16816.F32 R120, R4.reuse, R38, R120 ;  /* 0x000000260478723c */ /* 0x040ff00000001878 */
[C---:B------:R-:W-:Y:S08]  /*11aa0*/  HMMA.16816.F32 R132, R4.reuse, R32, R132 ;  /* 0x000000200484723c */ /* 0x040ff00000001884 */
[C---:B------:R-:W-:Y:S08]  /*11ab0*/  HMMA.16816.F32 R136, R4.reuse, R34, R136 ;  /* 0x000000220488723c */ /* 0x040ff00000001888 */
[C---:B------:R-:W-:Y:S08]  /*11ac0*/  HMMA.16816.F32 R148, R4.reuse, R24, R148 ;  /* 0x000000180494723c */ /* 0x040ff00000001894 */
[C---:B------:R-:W-:Y:S08]  /*11ad0*/  HMMA.16816.F32 R152, R4.reuse, R26, R152 ;  /* 0x0000001a0498723c */ /* 0x040ff00000001898 */
[C---:B------:R-:W-:Y:S08]  /*11ae0*/  HMMA.16816.F32 R164, R4.reuse, R20, R164 ;  /* 0x0000001404a4723c */ /* 0x040ff000000018a4 */
[C---:B------:R-:W-:Y:S08]  /*11af0*/  HMMA.16816.F32 R168, R4.reuse, R22, R168 ;  /* 0x0000001604a8723c */ /* 0x040ff000000018a8 */
[C---:B-1----:R-:W-:Y:S08]  /*11b00*/  HMMA.16816.F32 R72, R4.reuse, R40, R72 ;  /* 0x000000280448723c */ /* 0x042ff00000001848 */
[C---:B------:R-:W-:Y:S08]  /*11b10*/  HMMA.16816.F32 R76, R4.reuse, R42, R76 ;  /* 0x0000002a044c723c */ /* 0x040ff0000000184c */
[C---:B------:R-:W-:Y:S08]  /*11b20*/  HMMA.16816.F32 R88, R4.reuse, R44, R88 ;  /* 0x0000002c0458723c */ /* 0x040ff00000001858 */
[----:B------:R-:W-:Y:S01]  /*11b30*/  HMMA.16816.F32 R108, R4, R46, R92 ;  /* 0x0000002e046c723c */ /* 0x000fe2000000185c */
[----:B------:R-:W-:-:S05]  /*11b40*/  IMAD.WIDE.U32 R4, R0, -0x2daee0ad, RZ ;  /* 0xd2511f5300047825 */ /* 0x000fca00078e00ff */
[----:B------:R-:W-:Y:S02]  /*11b50*/  LOP3.LUT R5, R126, UR20, R5, 0x96, !PT ;  /* 0x000000147e057c12 */ /* 0x000fe4000f8e9605 */
[----:B------:R-:W-:Y:S01]  /*11b60*/  LOP3.LUT R0, R4, UR19, R3, 0x96, !PT ;  /* 0x0000001304007c12 */ /* 0x000fe2000f8e9603 */
[----:B------:R-:W1:Y:S02]  /*11b70*/  LDSM.16.MT88.4 R124, [R176+0x9c00] ;  /* 0x009c0000b07c783b */ /* 0x000e640000004200 */
[----:B------:R-:W-:-:S04]  /*11b80*/  IMAD.WIDE.U32 R4, R5, -0x326172a9, RZ ;  /* 0xcd9e8d5705047825 */ /* 0x000fc800078e00ff */
[----:B------:R-:W-:Y:S01]  /*11b90*/  IMAD.WIDE.U32 R52, R0, -0x326172a9, RZ ;  /* 0xcd9e8d5700347825 */ /* 0x000fe200078e00ff */
[----:B------:R-:W-:-:S04]  /*11ba0*/  LOP3.LUT R3, R58, UR13, R5, 0x96, !PT ;  /* 0x0000000d3a037c12 */ /* 0x000fc8000f8e9605 */
[----:B------:R-:W-:Y:S01]  /*11bb0*/  LOP3.LUT R0, R4, UR12, R53, 0x96, !PT ;  /* 0x0000000c04007c12 */ /* 0x000fe2000f8e9635 */
[----:B------:R-:W-:-:S04]  /*11bc0*/  IMAD.WIDE.U32 R4, R3, -0x2daee0ad, RZ ;  /* 0xd2511f5303047825 */ /* 0x000fc800078e00ff */
[----:B------:R-:W-:Y:S01]  /*11bd0*/  IMAD.WIDE.U32 R58, R0, -0x2daee0ad, RZ ;  /* 0xd2511f53003a7825 */ /* 0x000fe200078e00ff */
[----:B------:R-:W-:-:S04]  /*11be0*/  LOP3.LUT R0, R2, UR15, R5, 0x96, !PT ;  /* 0x0000000f02007c12 */ /* 0x000fc8000f8e9605 */
[----:B------:R-:W-:Y:S01]  /*11bf0*/  LOP3.LUT R2, R4, UR14, R59, 0x96, !PT ;  /* 0x0000000e04027c12 */ /* 0x000fe2000f8e963b */
[----:B------:R-:W-:-:S04]  /*11c00*/  IMAD.WIDE.U32 R30, R0, -0x326172a9, RZ ;  /* 0xcd9e8d57001e7825 */ /* 0x000fc800078e00ff */
[----:B------:R-:W-:-:S03]  /*11c10*/  IMAD.WIDE.U32 R2, R2, -0x326172a9, RZ ;  /* 0xcd9e8d5702027825 */ /* 0x000fc600078e00ff */
[C---:B------:R-:W-:Y:S02]  /*11c20*/  PRMT R5, R2.reuse, 0x7773, RZ ;  /* 0x0000777302057816 */ /* 0x040fe400000000ff */
[----:B------:R-:W-:Y:S02]  /*11c30*/  PRMT R4, R2, 0x7772, RZ ;  /* 0x0000777202047816 */ /* 0x000fe400000000ff */
[----:B------:R-:W-:Y:S02]  /*11c40*/  LOP3.LUT R0, R30, UR8, R3, 0x96, !PT ;  /* 0x000000081e007c12 */ /* 0x000fe4000f8e9603 */
[----:B------:R-:W-:Y:S02]  /*11c50*/  MOV R6, R2 ;  /* 0x0000000200067202 */ /* 0x000fe40000000f00 */
[----:B------:R-:W-:Y:S02]  /*11c60*/  PRMT R7, R4, 0x5410, R5 ;  /* 0x0000541004077816 */ /* 0x000fe40000000005 */
[----:B------:R-:W-:-:S02]  /*11c70*/  PRMT R4, R0, 0x7632, R4 ;  /* 0x0000763200047816 */ /* 0x000fc40000000004 */
[----:B------:R-:W-:Y:S02]  /*11c80*/  PRMT R8, R2, 0x7771, RZ ;  /* 0x0000777102087816 */ /* 0x000fe400000000ff */
[----:B------:R-:W-:Y:S02]  /*11c90*/  LOP3.LUT R6, R6, 0xff, RZ, 0xc0, !PT ;  /* 0x000000ff06067812 */ /* 0x000fe400078ec0ff */
[C---:B------:R-:W-:Y:S02]  /*11ca0*/  LOP3.LUT R2, R0.reuse, 0xffff, RZ, 0xc0, !PT ;  /* 0x0000ffff00027812 */ /* 0x040fe400078ec0ff */
[----:B------:R-:W-:Y:S02]  /*11cb0*/  LOP3.LUT R5, R0, 0xff, RZ, 0xc0, !PT ;  /* 0x000000ff00057812 */ /* 0x000fe400078ec0ff */
[----:B------:R-:W-:Y:S02]  /*11cc0*/  SHF.R.U32.HI R3, RZ, 0x18, R0 ;  /* 0x00000018ff037819 */ /* 0x000fe40000011600 */
[----:B------:R-:W-:-:S02]  /*11cd0*/  LOP3.LUT R0, R4, 0xff, RZ, 0xc0, !PT ;  /* 0x000000ff04007812 */ /* 0x000fc400078ec0ff */
        /* <DEDUP_REMOVED lines=8> */
[----:B------:R-:W-:Y:S01]  /*11d60*/  FFMA.FTZ R2, R205, UR11, -R18 ;  /* 0x0000000bcd027c23 */ /* 0x000fe20008010812 */
[----:B------:R-:W-:Y:S01]  /*11d70*/  MOV R205, R173 ;  /* 0x000000ad00cd7202 */ /* 0x000fe20000000f00 */
[----:B------:R3:W-:Y:S01]  /*11d80*/  MUFU.EX2 R101, R3 ;  /* 0x0000000300657308 */ /* 0x0007e20000000800 */
[----:B------:R-:W-:-:S03]  /*11d90*/  IMAD.MOV.U32 R208, RZ, RZ, R172 ;  /* 0x000000ffffd07224 */ /* 0x000fc600078e00ac */
[----:B------:R4:W-:Y:S01]  /*11da0*/  MUFU.EX2 R177, R2 ;  /* 0x0000000200b17308 */ /* 0x0009e20000000800 */
[----:B--2---:R-:W-:Y:S01]  /*11db0*/  FFMA.FTZ R0, R203, UR11, -R18 ;  /* 0x0000000bcb007c23 */ /* 0x004fe20008010812 */
[----:B------:R-:W-:-:S03]  /*11dc0*/  IMAD.MOV.U32 R203, RZ, RZ, R174 ;  /* 0x000000ffffcb7224 */ /* 0x000fc600078e00ae */
[----:B------:R2:W5:Y:S01]  /*11dd0*/  MUFU.EX2 R178, R0 ;  /* 0x0000000000b27308 */ /* 0x0005620000000800 */
[--C-:B---3--:R-:W-:Y:S01]  /*11de0*/  FFMA.FTZ R3, R209, UR11, -R17.reuse ;  /* 0x0000000bd1037c23 */ /* 0x108fe20008010811 */
[----:B----4-:R-:W-:-:S03]  /*11df0*/  FFMA.FTZ R2, R206, UR11, -R17 ;  /* 0x0000000bce027c23 */ /* 0x010fc60008010811 */
[----:B------:R-:W-:Y:S01]  /*11e00*/  MUFU.EX2 R59, R3 ;  /* 0x00000003003b7308 */ /* 0x000fe20000000800 */
[----:B------:R-:W-:Y:S02]  /*11e10*/  MOV R206, R175 ;  /* 0x000000af00ce7202 */ /* 0x000fe40000000f00 */
[----:B------:R-:W-:Y:S01]  /*11e20*/  LDSM.16.MT88.4 R172, [R28+0x1c00] ;  /* 0x001c00001cac783b */ /* 0x000fe20000004200 */
[----:B------:R3:W-:Y:S01]  /*11e30*/  MUFU.EX2 R107, R2 ;  /* 0x00000002006b7308 */ /* 0x0007e20000000800 */
[----:B--2---:R-:W-:-:S04]  /*11e40*/  FFMA.FTZ R0, R204, UR11, -R17 ;  /* 0x0000000bcc007c23 */ /* 0x004fc80008010811 */
[----:B------:R2:W4:Y:S01]  /*11e50*/  MUFU.EX2 R179, R0 ;  /* 0x0000000000b37308 */ /* 0x0005220000000800 */
[----:B---3--:R-:W-:-:S04]  /*11e60*/  FFMA.FTZ R2, R210, UR11, -R17 ;  /* 0x0000000bd2027c23 */ /* 0x008fc80008010811 */
[----:B------:R5:W3:Y:S01]  /*11e70*/  MUFU.EX2 R53, R2 ;  /* 0x0000000200357308 */ /* 0x000ae20000000800 */
[----:B--2---:R-:W-:Y:S02]  /*11e80*/  HSET2.LE.AND R0, R6, R14, PT ;  /* 0x0000000e06007233 */ /* 0x004fe40003803000 */
[----:B-----5:R-:W-:-:S04]  /*11e90*/  F2FP.F16.F32.PACK_AB R2, R178, R177 ;  /* 0x000000b1b202723e */ /* 0x020fc800000000ff */
[----:B------:R-:W-:Y:S02]  /*11ea0*/  LOP3.LUT R6, R2, R0, RZ, 0xc0, !PT ;  /* 0x0000000002067212 */ /* 0x000fe400078ec0ff */
[----:B------:R-:W-:Y:S02]  /*11eb0*/  HSET2.LE.AND R0, R4, R14, PT ;  /* 0x0000000e04007233 */ /* 0x000fe40003803000 */
[----:B----4-:R-:W-:-:S04]  /*11ec0*/  F2FP.F16.F32.PACK_AB R2, R179, R107 ;  /* 0x0000006bb302723e */ /* 0x010fc800000000ff */
[----:B------:R-:W-:Y:S02]  /*11ed0*/  LOP3.LUT R7, R2, R0, RZ, 0xc0, !PT ;  /* 0x0000000002077212 */ /* 0x000fe400078ec0ff */
[----:B------:R-:W-:Y:S02]  /*11ee0*/  HSET2.LE.AND R0, R5, R14, PT ;  /* 0x0000000e05007233 */ /* 0x000fe40003803000 */
[----:B------:R-:W-:-:S04]  /*11ef0*/  F2FP.F16.F32.PACK_AB R2, R101, R106 ;  /* 0x0000006a6502723e */ /* 0x000fc800000000ff */
[----:B------:R-:W-:Y:S02]  /*11f00*/  LOP3.LUT R4, R2, R0, RZ, 0xc0, !PT ;  /* 0x0000000002047212 */ /* 0x000fe400078ec0ff */
[----:B------:R-:W-:Y:S01]  /*11f10*/  HSET2.LE.AND R0, R8, R14, PT ;  /* 0x0000000e08007233 */ /* 0x000fe20003803000 */
[----:B------:R-:W-:Y:S01]  /*11f20*/  FFMA.FTZ R8, R215, UR11, -R15 ;  /* 0x0000000bd7087c23 */ /* 0x000fe2000801080f */
[----:B---3--:R-:W-:-:S04]  /*11f30*/  F2FP.F16.F32.PACK_AB R2, R59, R53 ;  /* 0x000000353b02723e */ /* 0x008fc800000000ff */
[----:B------:R-:W-:Y:S02]  /*11f40*/  LOP3.LUT R5, R2, R0, RZ, 0xc0, !PT ;  /* 0x0000000002057212 */ /* 0x000fe400078ec0ff */
[----:B------:R-:W-:Y:S02]  /*11f50*/  LOP3.LUT R2, R50, UR9, R49, 0x96, !PT ;  /* 0x0000000932027c12 */ /* 0x000fe4000f8e9631 */
[----:B------:R2:W3:Y:S03]  /*11f60*/  MUFU.EX2 R50, R8 ;  /* 0x0000000800327308 */ /* 0x0004e60000000800 */
[----:B------:R-:W-:Y:S01]  /*11f70*/  IMAD.WIDE.U32 R2, R2, -0x2daee0ad, RZ ;  /* 0xd2511f5302027825 */ /* 0x000fe200078e00ff */
[----:B------:R-:W-:Y:S03]  /*11f80*/  HMMA.16816.F32 R160, R4, R20, R160 ;  /* 0x0000001404a0723c */ /* 0x000fe600000018a0 */
[----:B------:R-:W-:Y:S01]  /*11f90*/  IMAD.MOV.U32 R0, RZ, RZ, R2 ;  /* 0x000000ffff007224 */ /* 0x000fe200078e0002 */
[----:B------:R-:W-:-:S02]  /*11fa0*/  PRMT R13, R2, 0x7771, RZ ;  /* 0x00007771020d7816 */ /* 0x000fc400000000ff */
[----:B------:R-:W-:Y:S02]  /*11fb0*/  PRMT R10, R2, 0x7773, RZ ;  /* 0x00007773020a7816 */ /* 0x000fe400000000ff */
[----:B------:R-:W-:Y:S01]  /*11fc0*/  LOP3.LUT R11, R0, 0xff, RZ, 0xc0, !PT ;  /* 0x000000ff000b7812 */ /* 0x000fe200078ec0ff */
[--C-:B------:R-:W-:Y:S01]  /*11fd0*/  FFMA.FTZ R0, R211, UR11, -R15.reuse ;  /* 0x0000000bd3007c23 */ /* 0x100fe2000801080f */
[----:B------:R-:W-:Y:S01]  /*11fe0*/  PRMT R9, R2, 0x7772, RZ ;  /* 0x0000777202097816 */ /* 0x000fe200000000ff */
[----:B--2---:R-:W-:Y:S01]  /*11ff0*/  FFMA.FTZ R8, R181, UR11, -R15 ;  /* 0x0000000bb5087c23 */ /* 0x004fe2000801080f */
[----:B------:R-:W-:Y:S01]  /*12000*/  LOP3.LUT R2, R100, UR10, R3, 0x96, !PT ;  /* 0x0000000a64027c12 */ /* 0x000fe2000f8e9603 */
[----:B------:R2:W-:Y:S01]  /*12010*/  MUFU.EX2 R48, R0 ;  /* 0x0000000000307308 */ /* 0x0005e20000000800 */
[----:B------:R-:W-:Y:S01]  /*12020*/  FFMA.FTZ R3, R218, UR11, -R16 ;  /* 0x0000000bda037c23 */ /* 0x000fe20008010810 */
[----:B------:R-:W-:Y:S01]  /*12030*/  PRMT R19, R9, 0x5410, R10 ;  /* 0x0000541009137816 */ /* 0x000fe2000000000a */
[C---:B------:R-:W-:Y:S01]  /*12040*/  HMMA.16816.F32 R64, R4.reuse, R22, R64 ;  /* 0x000000160440723c */ /* 0x040fe20000001840 */
[----:B------:R4:W-:Y:S01]  /*12050*/  MUFU.EX2 R49, R8 ;  /* 0x0000000800317308 */ /* 0x0009e20000000800 */
[C---:B------:R-:W-:Y:S01]  /*12060*/  LOP3.LUT R10, R2.reuse, 0xff, RZ, 0xc0, !PT ;  /* 0x000000ff020a7812 */ /* 0x040fe200078ec0ff */
[--C-:B------:R-:W-:Y:S01]  /*12070*/  FFMA.FTZ R9, R213, UR11, -R16.reuse ;  /* 0x0000000bd5097c23 */ /* 0x100fe20008010810 */
[----:B------:R-:W-:Y:S01]  /*12080*/  PRMT R11, R11, 0x5410, R13 ;  /* 0x000054100b0b7816 */ /* 0x000fe2000000000d */
[----:B------:R5:W-:Y:S03]  /*12090*/  MUFU.EX2 R21, R3 ;  /* 0x0000000300157308 */ /* 0x000be60000000800 */
[----:B------:R-:W-:Y:S01]  /*120a0*/  HMMA.16816.F32 R112, R4, R36, R112 ;  /* 0x000000240470723c */ /* 0x000fe20000001870 */
[----:B------:R-:W-:Y:S01]  /*120b0*/  MUFU.EX2 R22, R9 ;  /* 0x0000000900167308 */ /* 0x000fe20000000800 */
[----:B--2---:R-:W-:Y:S01]  /*120c0*/  LOP3.LUT R0, R2, 0xffff, RZ, 0xc0, !PT ;  /* 0x0000ffff02007812 */ /* 0x004fe200078ec0ff */
[----:B----4-:R-:W-:-:S03]  /*120d0*/  FFMA.FTZ R8, R219, UR11, -R16 ;  /* 0x0000000bdb087c23 */ /* 0x010fc60008010810 */
[----:B------:R-:W-:Y:S02]  /*120e0*/  SHF.R.U32.HI R0, RZ, 0x8, R0 ;  /* 0x00000008ff007819 */ /* 0x000fe40000011600 */
[C---:B------:R-:W-:Y:S01]  /*120f0*/  HMMA.16816.F32 R128, R4.reuse, R32, R128 ;  /* 0x000000200480723c */ /* 0x040fe20000001880 */
[----:B-----5:R-:W-:Y:S01]  /*12100*/  PRMT R3, R2, 0x7632, R3 ;  /* 0x0000763202037816 */ /* 0x020fe20000000003 */
[----:B------:R2:W4:Y:S01]  /*12110*/  MUFU.EX2 R23, R8 ;  /* 0x0000000800177308 */ /* 0x0005220000000800 */
[----:B------:R-:W-:Y:S02]  /*12120*/  PRMT R0, R10, 0x5410, R0 ;  /* 0x000054100a007816 */ /* 0x000fe40000000000 */
[----:B------:R-:W-:Y:S02]  /*12130*/  SHF.R.U32.HI R2, RZ, 0x18, R2 ;  /* 0x00000018ff027819 */ /* 0x000fe40000011602 */
[----:B------:R-:W-:Y:S01]  /*12140*/  LOP3.LUT R3, R3, 0xff, RZ, 0xc0, !PT ;  /* 0x000000ff03037812 */ /* 0x000fe200078ec0ff */
[----:B------:R-:W-:Y:S01]  /*12150*/  HMMA.16816.F32 R144, R4, R24, R144 ;  /* 0x000000180490723c */ /* 0x000fe20000001890 */
[----:B------:R-:W-:Y:S01]  /*12160*/  HSET2.LE.AND R0, R0, R14, PT ;  /* 0x0000000e00007233 */ /* 0x000fe20003803000 */
[----:B--2---:R-:W-:-:S06]  /*12170*/  FFMA.FTZ R8, R212, UR11, -R16 ;  /* 0x0000000bd4087c23 */ /* 0x004fcc0008010810 */
[C---:B------:R-:W-:Y:S01]  /*12180*/  HMMA.16816.F32 R60, R4.reuse, R40, R60 ;  /* 0x00000028043c723c */ /* 0x040fe2000000183c */
[----:B------:R2:W5:Y:S07]  /*12190*/  MUFU.EX2 R20, R8 ;  /* 0x0000000800147308 */ /* 0x00056e0000000800 */
[C---:B------:R-:W-:Y:S08]  /*121a0*/  HMMA.16816.F32 R84, R4.reuse, R44, R84 ;  /* 0x0000002c0454723c */ /* 0x040ff00000001854 */
[----:B------:R-:W-:Y:S01]  /*121b0*/  HMMA.16816.F32 R36, R4, R38, R68 ;  /* 0x000000260424723c */ /* 0x000fe20000001844 */
[----:B--2---:R-:W-:-:S02]  /*121c0*/  PRMT R8, R3, 0x5410, R2 ;  /* 0x0000541003087816 */ /* 0x004fc40000000002 */
[----:B---3--:R-:W-:Y:S02]  /*121d0*/  F2FP.F16.F32.PACK_AB R2, R51, R50 ;  /* 0x000000323302723e */ /* 0x008fe400000000ff */
[----:B------:R-:W-:Y:S02]  /*121e0*/  LOP3.LUT R3, R19, 0xff00ff, RZ, 0xc0, !PT ;  /* 0x00ff00ff13037812 */ /* 0x000fe400078ec0ff */
[----:B------:R-:W-:Y:S01]  /*121f0*/  LOP3.LUT R92, R2, R0, RZ, 0xc0, !PT ;  /* 0x00000000025c7212 */ /* 0x000fe200078ec0ff */
[----:B------:R-:W-:Y:S01]  /*12200*/  HMMA.16816.F32 R32, R4, R34, R140 ;  /* 0x000000220420723c */ /* 0x000fe2000000188c */
[--C-:B------:R-:W-:Y:S01]  /*12210*/  HSET2.LE.AND R2, R8, R14.reuse, PT ;  /* 0x0000000e08027233 */ /* 0x100fe20003803000 */
[----:B------:R-:W2:Y:S01]  /*12220*/  LDSM.16.MT88.4 R140, [R28+0xc00] ;  /* 0x000c00001c8c783b */ /* 0x000ea20000004200 */
[----:B------:R-:W-:-:S05]  /*12230*/  HSET2.LE.AND R0, R11, R14, PT ;  /* 0x0000000e0b007233 */ /* 0x000fca0003803000 */
[C---:B------:R-:W-:Y:S01]  /*12240*/  HMMA.16816.F32 R24, R4.reuse, R26, R156 ;  /* 0x0000001a0418723c */ /* 0x040fe2000000189c */
[----:B------:R-:W3:Y:S07]  /*12250*/  LDSM.16.MT88.4 R156, [R176+0xac00] ;  /* 0x00ac0000b09c783b */ /* 0x000eee0000004200 */
[C---:B------:R-:W-:Y:S01]  /*12260*/  HMMA.16816.F32 R40, R4.reuse, R42, R80 ;  /* 0x0000002a0428723c */ /* 0x040fe20000001850 */
[----:B------:R-:W3:Y:S07]  /*12270*/  LDSM.16.MT88.4 R80, [R176+0xbc00] ;  /* 0x00bc0000b050783b */ /* 0x000eee0000004200 */
[----:B------:R-:W-:Y:S01]  /*12280*/  HMMA.16816.F32 R44, R4, R46, R96 ;  /* 0x0000002e042c723c */ /* 0x000fe20000001860 */
[----:B----4-:R-:W-:-:S02]  /*12290*/  F2FP.F16.F32.PACK_AB R4, R23, R21 ;  /* 0x000000151704723e */ /* 0x010fc400000000ff */
[----:B------:R-:W-:Y:S02]  /*122a0*/  HSET2.LE.AND R5, R3, R14, PT ;  /* 0x0000000e03057233 */ /* 0x000fe40003803000 */
[----:B------:R-:W-:Y:S02]  /*122b0*/  LOP3.LUT R93, R4, R2, RZ, 0xc0, !PT ;  /* 0x00000002045d7212 */ /* 0x000fe400078ec0ff */
[----:B------:R-:W-:Y:S02]  /*122c0*/  F2FP.F16.F32.PACK_AB R3, R49, R48 ;  /* 0x000000303103723e */ /* 0x000fe400000000ff */
[----:B------:R-:W-:Y:S02]  /*122d0*/  LOP3.LUT R2, R52, UR9, R31, 0x96, !PT ;  /* 0x0000000934027c12 */ /* 0x000fe4000f8e961f */
[----:B------:R-:W-:Y:S01]  /*122e0*/  LOP3.LUT R94, R3, R0, RZ, 0xc0, !PT ;  /* 0x00000000035e7212 */ /* 0x000fe200078ec0ff */
[----:B------:R-:W4:Y:S01]  /*122f0*/  LDSM.16.MT88.4 R28, [R28+0x2c00] ;  /* 0x002c00001c1c783b */ /* 0x000f220000004200 */
[----:B-----5:R-:W-:Y:S01]  /*12300*/  F2FP.F16.F32.PACK_AB R6, R20, R22 ;  /* 0x000000161406723e */ /* 0x020fe200000000ff */
[----:B------:R-:W-:-:S03]  /*12310*/  IMAD.WIDE.U32 R2, R2, -0x2daee0ad, RZ ;  /* 0xd2511f5302027825 */ /* 0x000fc600078e00ff */
[----:B------:R-:W-:Y:S02]  /*12320*/  LOP3.LUT R95, R6, R5, RZ, 0xc0, !PT ;  /* 0x00000005065f7212 */ /* 0x000fe400078ec0ff */
[C---:B------:R-:W-:Y:S02]  /*12330*/  PRMT R5, R2.reuse, 0x7773, RZ ;  /* 0x0000777302057816 */ /* 0x040fe400000000ff */
[C---:B------:R-:W-:Y:S02]  /*12340*/  PRMT R4, R2.reuse, 0x7772, RZ ;  /* 0x0000777202047816 */ /* 0x040fe400000000ff */
[----:B------:R-:W-:Y:S01]  /*12350*/  MOV R6, R2 ;  /* 0x0000000200067202 */ /* 0x000fe20000000f00 */
[C---:B-1----:R-:W-:Y:S01]  /*12360*/  HMMA.16816.F32 R116, R92.reuse, R124, R116 ;  /* 0x0000007c5c74723c */ /* 0x042fe20000001874 */
[----:B------:R-:W-:Y:S01]  /*12370*/  PRMT R7, R2, 0x7771, RZ ;  /* 0x0000777102077816 */ /* 0x000fe200000000ff */
[--C-:B------:R-:W-:Y:S01]  /*12380*/  FFMA.FTZ R2, R231, UR11, -R18.reuse ;  /* 0x0000000be7027c23 */ /* 0x100fe20008010812 */
[----:B------:R-:W-:Y:S01]  /*12390*/  LOP3.LUT R0, R58, UR10, R3, 0x96, !PT ;  /* 0x0000000a3a007c12 */ /* 0x000fe2000f8e9603 */
[--C-:B------:R-:W-:Y:S01]  /*123a0*/  FFMA.FTZ R3, R232, UR11, -R18.reuse ;  /* 0x0000000be8037c23 */ /* 0x100fe20008010812 */
[----:B------:R-:W-:Y:S01]  /*123b0*/  PRMT R9, R4, 0x5410, R5 ;  /* 0x0000541004097816 */ /* 0x000fe20000000005 */
[----:B------:R1:W-:Y:S01]  /*123c0*/  MUFU.EX2 R19, R2 ;  /* 0x0000000200137308 */ /* 0x0003e20000000800 */
[----:B------:R-:W-:Y:S01]  /*123d0*/  LOP3.LUT R4, R6, 0xff, RZ, 0xc0, !PT ;  /* 0x000000ff06047812 */ /* 0x000fe200078ec0ff */
[----:B------:R-:W-:Y:S01]  /*123e0*/  FFMA.FTZ R5, R233, UR11, -R17 ;  /* 0x0000000be9057c23 */ /* 0x000fe20008010811 */
[----:B------:R-:W-:Y:S01]  /*123f0*/  LOP3.LUT R6, R0, 0xff, RZ, 0xc0, !PT ;  /* 0x000000ff00067812 */ /* 0x000fe200078ec0ff */
[----:B------:R5:W3:Y:S01]  /*12400*/  MUFU.EX2 R15, R3 ;  /* 0x00000003000f7308 */ /* 0x000ae20000000800 */
[----:B------:R-:W-:Y:S01]  /*12410*/  PRMT R8, R4, 0x5410, R7 ;  /* 0x0000541004087816 */ /* 0x000fe20000000007 */
[----:B------:R-:W-:Y:S01]  /*12420*/  FFMA.FTZ R4, R217, UR11, -R17 ;  /* 0x0000000bd9047c23 */ /* 0x000fe20008010811 */
[----:B------:R-:W-:Y:S01]  /*12430*/  HMMA.16816.F32 R120, R92, R126, R120 ;  /* 0x0000007e5c78723c */ /* 0x000fe20000001878 */
[----:B------:R3:W-:Y:S04]  /*12440*/  MUFU.EX2 R10, R5 ;  /* 0x00000005000a7308 */ /* 0x0007e80000000800 */
[----:B------:R4:W-:Y:S01]  /*12450*/  MUFU.EX2 R12, R4 ;  /* 0x00000004000c7308 */ /* 0x0009e20000000800 */
[----:B-1----:R-:W-:-:S02]  /*12460*/  FFMA.FTZ R2, R216, UR11, -R18 ;  /* 0x0000000bd8027c23 */ /* 0x002fc40008010812 */
[----:B--2---:R-:W-:Y:S01]  /*12470*/  HMMA.16816.F32 R132, R92, R140, R132 ;  /* 0x0000008c5c84723c */ /* 0x004fe20000001884 */
[----:B-----5:R-:W-:Y:S02]  /*12480*/  FFMA.FTZ R3, R224, UR11, -R18 ;  /* 0x0000000be0037c23 */ /* 0x020fe40008010812 */
[----:B------:R1:W-:Y:S01]  /*12490*/  MUFU.EX2 R18, R2 ;  /* 0x0000000200127308 */ /* 0x0003e20000000800 */
[----:B---3--:R-:W-:-:S04]  /*124a0*/  F2FP.F16.F32.PACK_AB R5, R19, R15 ;  /* 0x0000000f1305723e */ /* 0x008fc800000000ff */
[----:B------:R-:W-:Y:S01]  /*124b0*/  HMMA.16816.F32 R136, R92, R142, R136 ;  /* 0x0000008e5c88723c */ /* 0x000fe20000001888 */
[----:B------:R2:W3:Y:S01]  /*124c0*/  MUFU.EX2 R16, R3 ;  /* 0x0000000300107308 */ /* 0x0004e20000000800 */
[----:B----4-:R-:W-:-:S05]  /*124d0*/  LOP3.LUT R4, R9, 0xff00ff, RZ, 0xc0, !PT ;  /* 0x00ff00ff09047812 */ /* 0x010fca00078ec0ff */
[----:B------:R-:W-:Y:S01]  /*124e0*/  HSET2.LE.AND R4, R4, R14, PT ;  /* 0x0000000e04047233 */ /* 0x000fe20003803000 */
[----:B------:R-:W-:Y:S01]  /*124f0*/  HMMA.16816.F32 R148, R92, R156, R148 ;  /* 0x0000009c5c94723c */ /* 0x000fe20000001894 */
[--C-:B-1----:R-:W-:Y:S01]  /*12500*/  FFMA.FTZ R2, R225, UR11, -R17.reuse ;  /* 0x0000000be1027c23 */ /* 0x102fe20008010811 */
[----:B--2---:R-:W-:-:S03]  /*12510*/  FFMA.FTZ R3, R234, UR11, -R17 ;  /* 0x0000000bea037c23 */ /* 0x004fc60008010811 */
[----:B------:R1:W2:Y:S03]  /*12520*/  MUFU.EX2 R13, R2 ;  /* 0x00000002000d7308 */ /* 0x0002a60000000800 */
[C---:B------:R-:W-:Y:S01]  /*12530*/  HMMA.16816.F32 R152, R92.reuse, R158, R152 ;  /* 0x0000009e5c98723c */ /* 0x040fe20000001898 */
[----:B------:R4:W5:Y:S07]  /*12540*/  MUFU.EX2 R11, R3 ;  /* 0x00000003000b7308 */ /* 0x00096e0000000800 */
[----:B------:R-:W-:Y:S01]  /*12550*/  HMMA.16816.F32 R164, R92, R172, R164 ;  /* 0x000000ac5ca4723c */ /* 0x000fe200000018a4 */
[----:B-1----:R-:W-:-:S07]  /*12560*/  LOP3.LUT R2, R0, 0xffff, RZ, 0xc0, !PT ;  /* 0x0000ffff00027812 */ /* 0x002fce00078ec0ff */
[C---:B------:R-:W-:Y:S01]  /*12570*/  HMMA.16816.F32 R168, R92.reuse, R174, R168 ;  /* 0x000000ae5ca8723c */ /* 0x040fe200000018a8 */
[----:B----4-:R-:W-:Y:S02]  /*12580*/  PRMT R3, R0, 0x7632, R3 ;  /* 0x0000763200037816 */ /* 0x010fe40000000003 */
[----:B------:R-:W-:Y:S02]  /*12590*/  SHF.R.U32.HI R2, RZ, 0x8, R2 ;  /* 0x00000008ff027819 */ /* 0x000fe40000011602 */
[----:B------:R-:W-:Y:S02]  /*125a0*/  SHF.R.U32.HI R0, RZ, 0x18, R0 ;  /* 0x00000018ff007819 */ /* 0x000fe40000011600 */
[----:B------:R-:W-:Y:S01]  /*125b0*/  LOP3.LUT R3, R3, 0xff, RZ, 0xc0, !PT ;  /* 0x000000ff03037812 */ /* 0x000fe200078ec0ff */
[----:B------:R-:W-:Y:S01]  /*125c0*/  HMMA.16816.F32 R72, R92, R80, R72 ;  /* 0x000000505c48723c */ /* 0x000fe20000001848 */
[----:B------:R-:W-:Y:S02]  /*125d0*/  PRMT R2, R6, 0x5410, R2 ;  /* 0x0000541006027816 */ /* 0x000fe40000000002 */
[----:B------:R-:W-:-:S02]  /*125e0*/  PRMT R7, R3, 0x5410, R0 ;  /* 0x0000541003077816 */ /* 0x000fc40000000000 */
[--C-:B------:R-:W-:Y:S02]  /*125f0*/  HSET2.LE.AND R0, R8, R14.reuse, PT ;  /* 0x0000000e08007233 */ /* 0x100fe40003803000 */
[----:B---3--:R-:W-:Y:S01]  /*12600*/  F2FP.F16.F32.PACK_AB R3, R18, R16 ;  /* 0x000000101203723e */ /* 0x008fe200000000ff */
[C---:B------:R-:W-:Y:S01]  /*12610*/  HMMA.16816.F32 R76, R92.reuse, R82, R76 ;  /* 0x000000525c4c723c */ /* 0x040fe2000000184c */
[--C-:B------:R-:W-:Y:S02]  /*12620*/  HSET2.LE.AND R6, R2, R14.reuse, PT ;  /* 0x0000000e02067233 */ /* 0x100fe40003803000 */
[----:B--2---:R-:W-:Y:S02]  /*12630*/  F2FP.F16.F32.PACK_AB R2, R12, R13 ;  /* 0x0000000d0c02723e */ /* 0x004fe400000000ff */
[----:B------:R-:W-:Y:S02]  /*12640*/  HSET2.LE.AND R7, R7, R14, PT ;  /* 0x0000000e07077233 */ /* 0x000fe40003803000 */
[----:B------:R-:W-:Y:S01]  /*12650*/  LOP3.LUT R98, R3, R0, RZ, 0xc0, !PT ;  /* 0x0000000003627212 */ /* 0x000fe200078ec0ff */
[----:B------:R-:W-:Y:S01]  /*12660*/  FFMA.FTZ R3, R203, R56, R246 ;  /* 0x00000038cb037223 */ /* 0x000fe200000100f6 */
[----:B-----5:R-:W-:Y:S01]  /*12670*/  F2FP.F16.F32.PACK_AB R0, R10, R11 ;  /* 0x0000000b0a00723e */ /* 0x020fe200000000ff */
[----:B------:R-:W-:Y:S01]  /*12680*/  HMMA.16816.F32 R88, R92, R28, R88 ;  /* 0x0000001c5c58723c */ /* 0x000fe20000001858 */
[----:B------:R-:W-:Y:S01]  /*12690*/  LOP3.LUT R99, R2, R4, RZ, 0xc0, !PT ;  /* 0x0000000402637212 */ /* 0x000fe200078ec0ff */
[----:B------:R-:W-:Y:S01]  /*126a0*/  FFMA.FTZ R4, R206, R57, R248 ;  /* 0x00000039ce047223 */ /* 0x000fe200000100f8 */
[----:B------:R-:W-:Y:S01]  /*126b0*/  LOP3.LUT R97, R0, R7, RZ, 0xc0, !PT ;  /* 0x0000000700617212 */ /* 0x000fe200078ec0ff */
[----:B------:R-:W-:Y:S01]  /*126c0*/  FFMA.FTZ R2, R208, R55, R205 ;  /* 0x00000037d0027223 */ /* 0x000fe200000100cd */
[----:B------:R-:W-:Y:S01]  /*126d0*/  FFMA.FTZ R0, R201, R54, R200 ;  /* 0x00000036c9007223 */ /* 0x000fe200000100c8 */
        /* <DEDUP_REMOVED lines=80> */
.L_x_925:
[----:B------:R-:W-:-:S12]  /*12be0*/  UIADD3 UR18, UPT, UPT, UR4, -0x1, URZ ;  /* 0xffffffff04127890 */ /* 0x000fd8000fffe0ff */
.L_x_928:
[----:B------:R-:W-:-:S09]  /*12bf0*/  UISETP.GE.AND UP0, UPT, UR18, UR16, UPT ;  /* 0x000000101200728c */ /* 0x000fd2000bf06270 */
[----:B------:R-:W-:Y:S05]  /*12c00*/  BRA.U !UP0, `(.L_x_929) ;  /* 0x0000006108187547 */ /* 0x000fea000b800000 */
[----:B------:R-:W2:Y:S01]  /*12c10*/  LDL.LU R4, [R1+0x8] ;  /* 0x0000080001047983 */ /* 0x000ea20000300800 */
[----:B------:R-:W-:Y:S01]  /*12c20*/  SHF.R.U32.HI R0, RZ, 0x5, R220 ;  /* 0x00000005ff007819 */ /* 0x000fe200000116dc */
[----:B------:R-:W1:Y:S01]  /*12c30*/  LDCU.64 UR6, c[0x0][0x3c0] ;  /* 0x00007800ff0677ac */ /* 0x000e620008000a00 */
[----:B------:R-:W3:Y:S03]  /*12c40*/  S2R R2, SR_CTAID.X ;  /* 0x0000000000027919 */ /* 0x000ee60000002500 */
[----:B---3--:R-:W-:-:S04]  /*12c50*/  IMAD R2, R2, 0x8, R0 ;  /* 0x0000000802027824 */ /* 0x008fc800078e0200 */
[----:B------:R-:W-:-:S04]  /*12c60*/  VIADD R2, R2, 0x4 ;  /* 0x0000000402027836 */ /* 0x000fc80000000000 */
[----:B------:R-:W-:-:S04]  /*12c70*/  IMAD.WIDE.U32 R2, R2, -0x326172a9, RZ ;  /* 0xcd9e8d5702027825 */ /* 0x000fc800078e00ff */
[----:B------:R-:W-:Y:S02]  /*12c80*/  IMAD.MOV.U32 R13, RZ, RZ, R3 ;  /* 0x000000ffff0d7224 */ /* 0x000fe400078e0003 */
[----:B------:R-:W3:Y:S01]  /*12c90*/  LDL.LU R3, [R1+0x10] ;  /* 0x0000100001037983 */ /* 0x000ee20000300800 */
[----:B------:R-:W-:-:S03]  /*12ca0*/  IMAD.MOV.U32 R12, RZ, RZ, R2 ;  /* 0x000000ffff0c7224 */ /* 0x000fc600078e0002 */
[----:B------:R-:W4:Y:S04]  /*12cb0*/  LDL.64 R8, [R1+0x50] ;  /* 0x0000500001087983 */ /* 0x000f280000100a00 */
[----:B------:R-:W5:Y:S01]  /*12cc0*/  LDL.64 R6, [R1+0x58] ;  /* 0x0000580001067983 */ /* 0x000f620000100a00 */
[----:B--2---:R-:W-:-:S03]  /*12cd0*/  IMAD.MOV.U32 R10, RZ, RZ, R4 ;  /* 0x000000ffff0a7224 */ /* 0x004fc600078e0004 */
[----:B------:R-:W4:Y:S01]  /*12ce0*/  LDL.64 R4, [R1+0x40] ;  /* 0x0000400001047983 */ /* 0x000f220000100a00 */
[----:B------:R-:W-:Y:S01]  /*12cf0*/  IMAD.SHL.U32 R2, R220, 0x4, RZ ;  /* 0x00000004dc027824 */ /* 0x000fe200078e00ff */
[----:B------:R-:W-:-:S04]  /*12d00*/  LOP3.LUT R0, R10, 0xc0, RZ, 0xc0, !PT ;  /* 0x000000c00a007812 */ /* 0x000fc800078ec0ff */
[----:B------:R-:W-:Y:S02]  /*12d10*/  LOP3.LUT R0, R0, 0x18, R2, 0xf8, !PT ;  /* 0x0000001800007812 */ /* 0x000fe400078ef802 */
[--C-:B------:R-:W-:Y:S02]  /*12d20*/  SHF.R.U32.HI R218, RZ, 0x1, R220.reuse ;  /* 0x00000001ffda7819 */ /* 0x100fe400000116dc */
[--C-:B------:R-:W-:Y:S02]  /*12d30*/  SHF.R.U32.HI R11, RZ, 0x5, R220.reuse ;  /* 0x00000005ff0b7819 */ /* 0x100fe400000116dc */
[----:B------:R-:W-:Y:S02]  /*12d40*/  LOP3.LUT R216, R0, 0x8, R220, 0x78, !PT ;  /* 0x0000000800d87812 */ /* 0x000fe400078e78dc */
[----:B------:R-:W2:Y:S01]  /*12d50*/  S2R R220, SR_TID.X ;  /* 0x0000000000dc7919 */ /* 0x000ea20000002100 */
[----:B------:R-:W3:Y:S01]  /*12d60*/  S2R R14, SR_CTAID.X ;  /* 0x00000000000e7919 */ /* 0x000ee20000002500 */
[----:B------:R-:W-:Y:S01]  /*12d70*/  LOP3.LUT R2, R10, 0x120, RZ, 0xc0, !PT ;  /* 0x000001200a027812 */ /* 0x000fe200078ec0ff */
[----:B-1----:R-:W-:-:S02]  /*12d80*/  USHF.L.U64.HI UR10, UR6, 0x5, UR7 ;  /* 0x00000005060a7899 */ /* 0x002fc40008010207 */
[----:B------:R-:W-:Y:S02]  /*12d90*/  USHF.L.U32 UR22, UR6, 0x5, URZ ;  /* 0x0000000506167899 */ /* 0x000fe400080006ff */
[----:B------:R-:W-:Y:S01]  /*12da0*/  UIADD3 UR6, UPT, UPT, UR29, -0x4498517b, URZ ;  /* 0xbb67ae851d067890 */ /* 0x000fe2000fffe0ff */
[----:B------:R-:W-:Y:S01]  /*12db0*/  LOP3.LUT R218, R0, 0x8, R218, 0x78, !PT ;  /* 0x0000000800da7812 */ /* 0x000fe200078e78da */
[----:B------:R-:W-:Y:S02]  /*12dc0*/  UIADD3 UR4, UPT, UPT, UR28, -0x61c88647, URZ ;  /* 0x9e3779b91c047890 */ /* 0x000fe4000fffe0ff */
[----:B------:R-:W-:Y:S01]  /*12dd0*/  UIADD3 UR14, UPT, UPT, UR28, 0x3c6ef372, URZ ;  /* 0x3c6ef3721c0e7890 */ /* 0x000fe2000fffe0ff */
[----:B--2---:R-:W-:Y:S02]  /*12de0*/  IMAD.SHL.U32 R10, R220, 0x10, RZ ;  /* 0x00000010dc0a7824 */ /* 0x004fe400078e00ff */
[----:B---3--:R-:W-:-:S03]  /*12df0*/  IMAD R14, R14, 0x8, R11 ;  /* 0x000000080e0e7824 */ /* 0x008fc600078e020b */
[----:B------:R-:W-:Y:S01]  /*12e00*/  LOP3.LUT R2, R2, 0x3e00, R10, 0xf8, !PT ;  /* 0x00003e0002027812 */ /* 0x000fe200078ef80a */
[----:B------:R-:W-:-:S03]  /*12e10*/  IMAD.WIDE.U32 R14, R14, -0x326172a9, RZ ;  /* 0xcd9e8d570e0e7825 */ /* 0x000fc600078e00ff */
[----:B------:R-:W-:Y:S02]  /*12e20*/  LOP3.LUT R218, R2, R218, RZ, 0xfc, !PT ;  /* 0x000000da02da7212 */ /* 0x000fe400078efcff */
[----:B------:R-:W-:Y:S02]  /*12e30*/  LOP3.LUT R11, R12, UR4, RZ, 0x3c, !PT ;  /* 0x000000040c0b7c12 */ /* 0x000fe4000f8e3cff */
[----:B------:R-:W-:Y:S01]  /*12e40*/  LOP3.LUT R14, R14, UR4, RZ, 0x3c, !PT ;  /* 0x000000040e0e7c12 */ /* 0x000fe2000f8e3cff */
[----:B------:R-:W1:Y:S01]  /*12e50*/  S2UR UR11, SR_CgaCtaId ;  /* 0x00000000000b79c3 */ /* 0x000e620000008800 */
[----:B------:R-:W-:Y:S01]  /*12e60*/  IMAD.MOV.U32 R219, RZ, RZ, 0x20 ;  /* 0x00000020ffdb7424 */ /* 0x000fe200078e00ff */
[----:B------:R-:W-:Y:S01]  /*12e70*/  LOP3.LUT R216, R3, R216, RZ, 0xfc, !PT ;  /* 0x000000d803d87212 */ /* 0x000fe200078efcff */
[----:B------:R-:W-:Y:S01]  /*12e80*/  IMAD.MOV.U32 R100, RZ, RZ, R102 ;  /* 0x000000ffff647224 */ /* 0x000fe200078e0066 */
[----:B------:R2:W-:Y:S01]  /*12e90*/  STL [R1+0x30], R14 ;  /* 0x0000300e01007387 */ /* 0x0005e20000100800 */
[----:B------:R-:W-:Y:S01]  /*12ea0*/  LEA R218, R218, UR5, 0x1 ;  /* 0x00000005dada7c11 */ /* 0x000fe2000f8e08ff */
[----:B------:R-:W-:Y:S01]  /*12eb0*/  IMAD.MOV.U32 R106, RZ, RZ, R103 ;  /* 0x000000ffff6a7224 */ /* 0x000fe200078e0067 */
[----:B------:R-:W-:Y:S01]  /*12ec0*/  IADD3 R223, PT, PT, R222, 0x48, RZ ;  /* 0x00000048dedf7810 */ /* 0x000fe20007ffe0ff */
[----:B------:R2:W-:Y:S01]  /*12ed0*/  STL [R1+0x2c], R11 ;  /* 0x00002c0b01007387 */ /* 0x0005e20000100800 */
[----:B------:R-:W-:Y:S01]  /*12ee0*/  SEL R219, R219, 0xffffffe0, !P1 ;  /* 0xffffffe0dbdb7807 */ /* 0x000fe20004800000 */
[----:B------:R-:W-:Y:S01]  /*12ef0*/  IMAD.MOV.U32 R101, RZ, RZ, R104 ;  /* 0x000000ffff657224 */ /* 0x000fe200078e0068 */
[----:B------:R-:W-:Y:S01]  /*12f00*/  LEA R216, R216, UR5, 0x1 ;  /* 0x00000005d8d87c11 */ /* 0x000fe2000f8e08ff */
[C---:B------:R-:W-:Y:S01]  /*12f10*/  VIADD R225, R222.reuse, 0x8 ;  /* 0x00000008dee17836 */ /* 0x040fe20000000000 */
[----:B------:R-:W-:Y:S01]  /*12f20*/  MOV R3, R105 ;  /* 0x0000006900037202 */ /* 0x000fe20000000f00 */
[----:B------:R-:W-:Y:S01]  /*12f30*/  VIADD R224, R222, 0x40 ;  /* 0x00000040dee07836 */ /* 0x000fe20000000000 */
[C---:B------:R-:W-:Y:S01]  /*12f40*/  LOP3.LUT P3, RZ, R220.reuse, 0x4, RZ, 0xc0, !PT ;  /* 0x00000004dcff7812 */ /* 0x040fe2000786c0ff */
[C---:B------:R-:W-:Y:S01]  /*12f50*/  IMAD.IADD R217, R219.reuse, 0x1, R216 ;  /* 0x00000001dbd97824 */ /* 0x040fe200078e02d8 */
[----:B------:R-:W-:Y:S01]  /*12f60*/  UMOV UR15, 0x400 ;  /* 0x00000400000f7882 */ /* 0x000fe20000000000 */
[----:B------:R-:W-:Y:S01]  /*12f70*/  IMAD.SHL.U32 R221, R220, 0x20, RZ ;  /* 0x00000020dcdd7824 */ /* 0x000fe200078e00ff */
[----:B------:R-:W3:Y:S01]  /*12f80*/  LDCU UR4, c[0x0][0x45c] ;  /* 0x00008b80ff0477ac */ /* 0x000ee20008000800 */
[----:B------:R-:W-:Y:S01]  /*12f90*/  IMAD.IADD R219, R219, 0x1, R218 ;  /* 0x00000001dbdb7824 */ /* 0x000fe200078e02da */
[----:B-1----:R-:W-:Y:S01]  /*12fa0*/  ULEA UR11, UR11, UR15, 0x18 ;  /* 0x0000000f0b0b7291 */ /* 0x002fe2000f8ec0ff */
[----:B----4-:R-:W-:-:S02]  /*12fb0*/  LOP3.LUT R0, R4, UR6, R9, 0x96, !PT ;  /* 0x0000000604007c12 */ /* 0x010fc4000f8e9609 */
[----:B-----5:R-:W-:Y:S01]  /*12fc0*/  LOP3.LUT R2, R4, UR6, R7, 0x96, !PT ;  /* 0x0000000604027c12 */ /* 0x020fe2000f8e9607 */
[----:B------:R-:W1:Y:S02]  /*12fd0*/  LDCU.64 UR6, c[0x0][0x3c0] ;  /* 0x00007800ff0677ac */ /* 0x000e640008000a00 */
[----:B------:R-:W-:-:S04]  /*12fe0*/  IMAD.WIDE.U32 R6, R0, -0x326172a9, RZ ;  /* 0xcd9e8d5700067825 */ /* 0x000fc800078e00ff */
[----:B------:R-:W-:Y:S01]  /*12ff0*/  IMAD.WIDE.U32 R4, R2, -0x326172a9, RZ ;  /* 0xcd9e8d5702047825 */ /* 0x000fe200078e00ff */
[----:B------:R-:W-:Y:S01]  /*13000*/  LOP3.LUT R2, R7, UR14, RZ, 0x3c, !PT ;  /* 0x0000000e07027c12 */ /* 0x000fe2000f8e3cff */
[----:B------:R2:W-:Y:S03]  /*13010*/  STL.64 [R1+0x20], R6 ;  /* 0x0000200601007387 */ /* 0x0005e60000100a00 */
[----:B------:R-:W-:Y:S01]  /*13020*/  LOP3.LUT R0, R5, UR14, RZ, 0x3c, !PT ;  /* 0x0000000e05007c12 */ /* 0x000fe2000f8e3cff */
[----:B------:R2:W-:Y:S04]  /*13030*/  STL.64 [R1+0x18], R4 ;  /* 0x0000180401007387 */ /* 0x0005e80000100a00 */
[----:B------:R2:W-:Y:S04]  /*13040*/  STL [R1+0x28], R2 ;  /* 0x0000280201007387 */ /* 0x0005e80000100800 */
[----:B------:R2:W-:Y:S01]  /*13050*/  STL [R1+0x10], R0 ;  /* 0x0000100001007387 */ /* 0x0005e20000100800 */
[----:B-1-3--:R-:W-:Y:S05]  /*13060*/  BRA `(.L_x_930) ;  /* 0x0000000000647947 */ /* 0x00afea0003800000 */
.L_x_932:
[----:B------:R-:W2:Y:S01]  /*13070*/  LDL R239, [R1+0x64] ;  /* 0x0000640001ef7983 */ /* 0x000ea20000100800 */
[----:B------:R-:W1:Y:S01]  /*13080*/  LDC.64 R10, c[0x0][0x3b8] ;  /* 0x0000ee00ff0a7b82 */ /* 0x000e620000000a00 */
[----:B------:R-:W-:Y:S02]  /*13090*/  UIADD3 UR5, UPT, UPT, UR18, -0x1, URZ ;  /* 0xffffffff12057890 */ /* 0x000fe4000fffe0ff */
[----:B------:R-:W3:Y:S04]  /*130a0*/  LDL R238, [R1+0x60] ;  /* 0x0000600001ee7983 */ /* 0x000ee80000100800 */
[----:B-1----:R-:W-:Y:S04]  /*130b0*/  IMAD.WIDE.U32 R6, R10, UR5, RZ ;  /* 0x000000050a067c25 */ /* 0x002fe8000f8e00ff */
[----:B------:R-:W-:Y:S02]  /*130c0*/  IMAD R7, R11, UR5, R7 ;  /* 0x000000050b077c24 */ /* 0x000fe4000f8e0207 */
[C---:B------:R-:W-:Y:S03]  /*130d0*/  IMAD.SHL.U32 R2, R6.reuse, 0x40, RZ ;  /* 0x0000004006027824 */ /* 0x040fe600078e00ff */
[C-C-:B------:R-:W-:Y:S02]  /*130e0*/  SHF.L.U64.HI R5, R6.reuse, 0x6, R7.reuse ;  /* 0x0000000606057819 */ /* 0x140fe40000010207 */
[C---:B--2---:R-:W-:Y:S04]  /*130f0*/  LEA R8, P0, R6.reuse, R239, 0x7 ;  /* 0x000000ef06087211 */ /* 0x044fe800078038ff */
        /* <DEDUP_REMOVED lines=16> */
.L_x_930:
[----:B--23--:R-:W2:Y:S01]  /*13200*/  LDL R0, [R1+0x6c] ;  /* 0x00006c0001007983 */ /* 0x00cea20000100800 */
[----:B------:R-:W-:Y:S04]  /*13210*/  DEPBAR.LE SB0, 0x0 ;  /* 0x000080000000791a */ /* 0x000fe80000000000 */
[----:B------:R-:W3:Y:S01]  /*13220*/  LDL R10, [R1+0x68] ;  /* 0x00006800010a7983 */ /* 0x000ee20000100800 */
[----:B------:R-:W-:Y:S02]  /*13230*/  UIMAD.WIDE.U32 UR20, UR18, UR6, URZ ;  /* 0x00000006121472a5 */ /* 0x000fe4000f8e00ff */
[----:B------:R-:W-:Y:S01]  /*13240*/  USHF.L.U32 UR23, UR18, 0x1, URZ ;  /* 0x0000000112177899 */ /* 0x000fe200080006ff */
[----:B------:R-:W-:Y:S01]  /*13250*/  BAR.SYNC.DEFER_BLOCKING 0x0 ;  /* 0x0000000000007b1d */ /* 0x000fe20000010000 */
[----:B------:R-:W-:Y:S02]  /*13260*/  UIMAD UR5, UR18, UR7, UR21 ;  /* 0x00000007120572a4 */ /* 0x000fe4000f8e0215 */
[----:B------:R-:W-:Y:S01]  /*13270*/  IMAD.U32 R8, RZ, RZ, UR20 ;  /* 0x00000014ff087e24 */ /* 0x000fe2000f8e00ff */
[----:B------:R-:W-:Y:S01]  /*13280*/  ULEA UR15, UP0, UR20, UR22, 0x6 ;  /* 0x00000016140f7291 */ /* 0x000fe2000f8030ff */
[----:B------:R-:W-:Y:S01]  /*13290*/  IMAD.U32 R9, RZ, RZ, UR21 ;  /* 0x00000015ff097e24 */ /* 0x000fe2000f8e00ff */
[----:B------:R-:W-:Y:S01]  /*132a0*/  UIADD3 UR21, UPT, UPT, UR29, 0x76cf5d0a, URZ ;  /* 0x76cf5d0a1d157890 */ /* 0x000fe2000fffe0ff */
[----:B------:R-:W-:Y:S01]  /*132b0*/  IMAD.U32 R2, RZ, RZ, UR5 ;  /* 0x00000005ff027e24 */ /* 0x000fe2000f8e00ff */
[----:B------:R-:W-:Y:S02]  /*132c0*/  ULEA.HI.X UR14, UR20, UR10, UR5, 0x6, UP0 ;  /* 0x0000000a140e7291 */ /* 0x000fe400080f3405 */
[----:B------:R-:W-:Y:S01]  /*132d0*/  IMAD.U32 R5, RZ, RZ, UR15 ;  /* 0x0000000fff057e24 */ /* 0x000fe2000f8e00ff */
[----:B------:R-:W-:Y:S02]  /*132e0*/  UISETP.GT.AND UP0, UPT, UR18, UR16, UPT ;  /* 0x000000101200728c */ /* 0x000fe4000bf04270 */
[----:B------:R-:W-:Y:S01]  /*132f0*/  UIADD3 UR20, UPT, UPT, UR29, 0x32370b8f, URZ ;  /* 0x32370b8f1d147890 */ /* 0x000fe2000fffe0ff */
[CC--:B--2---:R-:W-:Y:S02]  /*13300*/  LEA R6, P1, R8.reuse, R0.reuse, 0x7 ;  /* 0x0000000008067211 */ /* 0x0c4fe400078238ff */
[C---:B------:R-:W-:Y:S01]  /*13310*/  LEA R4, P0, R5.reuse, R0, 0x1 ;  /* 0x0000000005047211 */ /* 0x040fe200078008ff */
[----:B------:R-:W-:Y:S01]  /*13320*/  IMAD.U32 R0, RZ, RZ, UR14 ;  /* 0x0000000eff007e24 */ /* 0x000fe2000f8e00ff */
[-C--:B---3--:R-:W-:Y:S01]  /*13330*/  LEA.HI.X R7, R8, R10.reuse, R2, 0x7, P1 ;  /* 0x0000000a08077211 */ /* 0x088fe200008f3c02 */
[----:B------:R-:W-:Y:S03]  /*13340*/  IMAD.SHL.U32 R2, R220, 0x2, RZ ;  /* 0x00000002dc027824 */ /* 0x000fe600078e00ff */
[----:B------:R-:W-:Y:S01]  /*13350*/  LEA.HI.X R5, R5, R10, R0, 0x1, P0 ;  /* 0x0000000a05057211 */ /* 0x000fe200000f0c00 */
[----:B------:R-:W-:Y:S01]  /*13360*/  IMAD.U32 R0, RZ, RZ, UR18 ;  /* 0x00000012ff007e24 */ /* 0x000fe2000f8e00ff */
[----:B------:R-:W-:Y:S01]  /*13370*/  @!PT LDS RZ, [RZ] ;  /* 0x00000000fffff984 */ /* 0x000fe20000000800 */
[----:B------:R-:W-:Y:S01]  /*13380*/  @!PT LDS RZ, [RZ] ;  /* 0x00000000fffff984 */ /* 0x000fe20000000800 */
[----:B------:R-:W-:Y:S01]  /*13390*/  @!PT LDS RZ, [RZ] ;  /* 0x00000000fffff984 */ /* 0x000fe20000000800 */
[----:B------:R-:W-:Y:S01]  /*133a0*/  LDGSTS.E.BYPASS.LTC128B.128 [R230+0x9000], desc[UR24][R6.64] ;  /* 0x0900000006e67fae */ /* 0x000fe2000b981a18 */
[----:B------:R-:W-:Y:S05]  /*133b0*/  LOP3.LUT R2, R2, 0x6, RZ, 0xc0, !PT ;  /* 0x0000000602027812 */ /* 0x000fea00078ec0ff */
[----:B------:R-:W-:Y:S02]  /*133c0*/  IMAD R0, R0, 0x40, R2 ;  /* 0x0000004000007824 */ /* 0x000fe400078e0202 */
[----:B------:R-:W-:Y:S02]  /*133d0*/  LDGSTS.E.BYPASS.LTC128B.128 [R230+0xa000], desc[UR24][R6.64+0x40] ;  /* 0x0a00004006e67fae */ /* 0x000fe4000b981a18 */
[----:B------:R-:W-:Y:S01]  /*133e0*/  VIADD R103, R0, 0x10 ;  /* 0x0000001000677836 */ /* 0x000fe20000000000 */
[-C--:B------:R-:W-:Y:S01]  /*133f0*/  ISETP.GT.AND P4, PT, R222, R0.reuse, PT ;  /* 0x00000000de00720c */ /* 0x080fe20003f84270 */
[C---:B------:R-:W-:Y:S01]  /*13400*/  VIADD R107, R0.reuse, 0x1 ;  /* 0x00000001006b7836 */ /* 0x040fe20000000000 */
[C---:B------:R-:W-:Y:S01]  /*13410*/  ISETP.GT.AND P1, PT, R225.reuse, R0, PT ;  /* 0x00000000e100720c */ /* 0x040fe20003f24270 */
[C---:B------:R-:W-:Y:S01]  /*13420*/  VIADD R102, R0.reuse, 0x11 ;  /* 0x0000001100667836 */ /* 0x040fe20000000000 */
[----:B------:R-:W-:Y:S01]  /*13430*/  ISETP.GE.AND P6, PT, R0, R229, PT ;  /* 0x000000e50000720c */ /* 0x000fe20003fc6270 */
[----:B------:R-:W-:Y:S01]  /*13440*/  LDGSTS.E.BYPASS.LTC128B.128 [R230+0xb000], desc[UR24][R6.64+0x80] ;  /* 0x0b00008006e67fae */ /* 0x000fe2000b981a18 */
[-C--:B------:R-:W-:Y:S01]  /*13450*/  ISETP.GT.AND P2, PT, R222, R107.reuse, PT ;  /* 0x0000006bde00720c */ /* 0x080fe20003f44270 */
[C---:B------:R-:W-:Y:S01]  /*13460*/  VIADD R104, R0.reuse, 0x9 ;  /* 0x0000000900687836 */ /* 0x040fe20000000000 */
[-C--:B------:R-:W-:Y:S01]  /*13470*/  ISETP.GT.AND P0, PT, R225, R107.reuse, PT ;  /* 0x0000006be100720c */ /* 0x080fe20003f04270 */
[C---:B------:R-:W-:Y:S01]  /*13480*/  VIADD R105, R0.reuse, 0x8 ;  /* 0x0000000800697836 */ /* 0x040fe20000000000 */
[C---:B------:R-:W-:Y:S03]  /*13490*/  ISETP.GE.AND P5, PT, R0.reuse, R226, PT ;  /* 0x000000e20000720c */ /* 0x040fe60003fa6270 */
        /* <DEDUP_REMOVED lines=32> */
[C---:B------:R-:W-:Y:S03]  /*136a0*/  HMMA.16816.F32 R48, R64.reuse, R50, RZ ;  /* 0x000000324030723c */ /* 0x040fe600000018ff */
[----:B------:R-:W4:Y:S05]  /*136b0*/  LDL R247, [R1+0x28] ;  /* 0x0000280001f77983 */ /* 0x000f2a0000100800 */
[-C--:B-----5:R-:W-:Y:S08]  /*136c0*/  HMMA.16816.F32 R52, R64, R108.reuse, RZ ;  /* 0x0000006c4034723c */ /* 0x0a0ff000000018ff */
[C---:B------:R-:W-:Y:S02]  /*136d0*/  HMMA.16816.F32 R56, R60.reuse, R108, RZ ;  /* 0x0000006c3c38723c */ /* 0x040fe400000018ff */
[----:B---3--:R-:W-:Y:S06]  /*136e0*/  VIADD R2, R0, 0x28 ;  /* 0x0000002800027836 */ /* 0x008fec0000000000 */
        /* <DEDUP_REMOVED lines=23> */
[----:B------:R-:W5:Y:S07]  /*13860*/  LDSM.16.M88.4 R176, [R219+0x2000] ;  /* 0x00200000dbb0783b */ /* 0x000f6e0000000200 */
        /* <DEDUP_REMOVED lines=22> */
[-C--:B-----5:R-:W-:Y:S01]  /*139d0*/  HMMA.16816.F32 R4, R176, R184.reuse, R4 ;  /* 0x000000b8b004723c */ /* 0x0a0fe20000001804 */
[----:B------:R-:W-:Y:S07]  /*139e0*/  LDSM.16.M88.4 R196, [R216+0x8800] ;  /* 0x00880000d8c4783b */ /* 0x000fee0000000200 */
[C---:B------:R-:W-:Y:S08]  /*139f0*/  HMMA.16816.F32 R8, R192.reuse, R184, R8 ;  /* 0x000000b8c008723c */ /* 0x040ff00000001808 */
        /* <DEDUP_REMOVED lines=12> */
[----:B------:R-:W5:Y:S07]  /*13ac0*/  LDSM.16.M88.4 R212, [R217+0x8000] ;  /* 0x00800000d9d4783b */ /* 0x000f6e0000000200 */
[-C--:B-1----:R-:W-:Y:S08]  /*13ad0*/  HMMA.16816.F32 R52, R176, R200.reuse, R52 ;  /* 0x000000c8b034723c */ /* 0x082ff00000001834 */
[C---:B------:R-:W-:Y:S08]  /*13ae0*/  HMMA.16816.F32 R56, R192.reuse, R200, R56 ;  /* 0x000000c8c038723c */ /* 0x040ff00000001838 */
[-C--:B------:R-:W-:Y:S01]  /*13af0*/  HMMA.16816.F32 R60, R192, R202.reuse, R60 ;  /* 0x000000cac03c723c */ /* 0x080fe2000000183c */
[----:B------:R-:W1:Y:S07]  /*13b00*/  LDSM.16.M88.4 R192, [R219+0x5000] ;  /* 0x00500000dbc0783b */ /* 0x000e6e0000000200 */
        /* <DEDUP_REMOVED lines=18> */
[-C--:B-----5:R-:W-:Y:S08]  /*13c30*/  HMMA.16816.F32 R4, R208, R212.reuse, R4 ;  /* 0x000000d4d004723c */ /* 0x0a0ff00000001804 */
        /* <DEDUP_REMOVED lines=15> */
[CC--:B------:R-:W-:Y:S02]  /*13d30*/  ISETP.GT.AND P4, PT, R224.reuse, R105.reuse, PT ;  /* 0x00000069e000720c */ /* 0x0c0fe40003f84270 */
[----:B------:R-:W-:Y:S02]  /*13d40*/  FSEL R199, R9, -INF , !P2 ;  /* 0xff80000009c77808 */ /* 0x000fe40005000000 */
[-C--:B------:R-:W-:Y:S01]  /*13d50*/  ISETP.GT.AND P2, PT, R224, R104.reuse, PT ;  /* 0x00000068e000720c */ /* 0x080fe20003f44270 */
        /* <DEDUP_REMOVED lines=8> */
[----:B------:R-:W-:Y:S01]  /*13de0*/  VIADD R13, R0, 0x21 ;  /* 0x00000021000d7836 */ /* 0x000fe20000000000 */
[----:B------:R-:W-:Y:S01]  /*13df0*/  FSEL R190, R14, -INF , !P1 ;  /* 0xff8000000ebe7808 */ /* 0x000fe20004800000 */
[----:B------:R-:W-:Y:S01]  /*13e00*/  BAR.SYNC.DEFER_BLOCKING 0x0 ;  /* 0x0000000000007b1d */ /* 0x000fe20000010000 */
[-C--:B------:R-:W-:Y:S01]  /*13e10*/  ISETP.GT.AND P2, PT, R222, R104.reuse, PT ;  /* 0x00000068de00720c */ /* 0x080fe20003f44270 */
[----:B------:R-:W-:Y:S01]  /*13e20*/  VIADD R14, R0, 0x20 ;  /* 0x00000020000e7836 */ /* 0x000fe20000000000 */
[-C--:B------:R-:W-:Y:S01]  /*13e30*/  ISETP.GT.AND P1, PT, R225, R105.reuse, PT ;  /* 0x00000069e100720c */ /* 0x080fe20003f24270 */
[-C--:B-1----:R-:W-:Y:S05]  /*13e40*/  HMMA.16816.F32 R36, R208, R4.reuse, R36 ;  /* 0x00000004d024723c */ /* 0x082fea0000001824 */
[----:B------:R-:W-:Y:S01]  /*13e50*/  FSEL R196, R12, -INF , !P4 ;  /* 0xff8000000cc47808 */ /* 0x000fe20006000000 */
[----:B------:R-:W-:Y:S01]  /*13e60*/  VIADD R12, R0, 0x29 ;  /* 0x00000029000c7836 */ /* 0x000fe20000000000 */
[----:B------:R-:W-:Y:S01]  /*13e70*/  FSEL R187, R17, -INF , !P2 ;  /* 0xff80000011bb7808 */ /* 0x000fe20005000000 */
[C---:B------:R-:W-:Y:S04]  /*13e80*/  HMMA.16816.F32 R40, R192.reuse, R4, R40 ;  /* 0x00000004c028723c */ /* 0x040fe80000001828 */
[----:B------:R-:W-:Y:S01]  /*13e90*/  FSEL R186, R18, -INF , !P1 ;  /* 0xff80000012ba7808 */ /* 0x000fe20004800000 */
[C---:B------:R-:W-:Y:S01]  /*13ea0*/  VIADD R5, R0.reuse, 0x38 ;  /* 0x0000003800057836 */ /* 0x040fe20000000000 */
[----:B------:R-:W-:Y:S01]  /*13eb0*/  ISETP.GT.AND P0, PT, R223, R104, PT ;  /* 0x00000068df00720c */ /* 0x000fe20003f04270 */
[----:B------:R-:W-:Y:S01]  /*13ec0*/  VIADD R4, R0, 0x39 ;  /* 0x0000003900047836 */ /* 0x000fe20000000000 */
[C---:B------:R-:W-:Y:S01]  /*13ed0*/  ISETP.GT.AND P4, PT, R222.reuse, R105, PT ;  /* 0x00000069de00720c */ /* 0x040fe20003f84270 */
[-C--:B------:R-:W-:Y:S03]  /*13ee0*/  HMMA.16816.F32 R44, R192, R6.reuse, R44 ;  /* 0x00000006c02c723c */ /* 0x080fe6000000182c */
[-C--:B------:R-:W-:Y:S02]  /*13ef0*/  ISETP.GT.AND P2, PT, R222, R102.reuse, PT ;  /* 0x00000066de00720c */ /* 0x080fe40003f44270 */
[-C--:B------:R-:W-:Y:S02]  /*13f00*/  ISETP.GT.AND P1, PT, R225, R103.reuse, PT ;  /* 0x00000067e100720c */ /* 0x080fe40003f24270 */
[----:B------:R-:W-:Y:S01]  /*13f10*/  FSEL R189, R15, -INF , !P0 ;  /* 0xff8000000fbd7808 */ /* 0x000fe20004000000 */
[C---:B------:R-:W-:Y:S04]  /*13f20*/  HMMA.16816.F32 R48, R208.reuse, R6, R48 ;  /* 0x00000006d030723c */ /* 0x040fe80000001830 */
[----:B------:R-:W-:Y:S01]  /*13f30*/  FSEL R188, R16, -INF , !P4 ;  /* 0xff80000010bc7808 */ /* 0x000fe20006000000 */
[C---:B------:R-:W-:Y:S01]  /*13f40*/  VIADD R16, R0.reuse, 0x18 ;  /* 0x0000001800107836 */ /* 0x040fe20000000000 */
[----:B------:R-:W-:Y:S01]  /*13f50*/  FSEL R183, R21, -INF , !P2 ;  /* 0xff80000015b77808 */ /* 0x000fe20005000000 */
[----:B------:R-:W-:Y:S01]  /*13f60*/  VIADD R15, R0, 0x19 ;  /* 0x00000019000f7836 */ /* 0x000fe20000000000 */
[----:B------:R-:W-:Y:S01]  /*13f70*/  FSEL R182, R22, -INF , !P1 ;  /* 0xff80000016b67808 */ /* 0x000fe20004800000 */
[-C--:B--2---:R-:W-:Y:S03]  /*13f80*/  HMMA.16816.F32 R52, R208, R8.reuse, R52 ;  /* 0x00000008d034723c */ /* 0x084fe60000001834 */
[----:B------:R-:W-:Y:S01]  /*13f90*/  ISETP.GT.AND P2, PT, R224, R102, PT ;  /* 0x00000066e000720c */ /* 0x000fe20003f44270 */
[C---:B------:R-:W-:Y:S01]  /*13fa0*/  VIADD R7, R0.reuse, 0x30 ;  /* 0x0000003000077836 */ /* 0x040fe20000000000 */
[----:B------:R-:W-:Y:S01]  /*13fb0*/  ISETP.GT.AND P1, PT, R223, R103, PT ;  /* 0x00000067df00720c */ /* 0x000fe20003f24270 */
[----:B------:R-:W-:Y:S01]  /*13fc0*/  VIADD R6, R0, 0x31 ;  /* 0x0000003100067836 */ /* 0x000fe20000000000 */
[----:B------:R-:W-:Y:S01]  /*13fd0*/  FSEL R179, R25, -INF , !P2 ;  /* 0xff80000019b37808 */ /* 0x000fe20005000000 */
[C---:B------:R-:W-:Y:S04]  /*13fe0*/  HMMA.16816.F32 R56, R192.reuse, R8, R56 ;  /* 0x00000008c038723c */ /* 0x040fe80000001838 */
[----:B------:R-:W-:Y:S02]  /*13ff0*/  FSEL R178, R26, -INF , !P1 ;  /* 0xff8000001ab27808 */ /* 0x000fe40004800000 */
[-C--:B------:R-:W-:Y:S02]  /*14000*/  ISETP.GT.AND P2, PT, R224, R15.reuse, PT ;  /* 0x0000000fe000720c */ /* 0x080fe40003f44270 */
[-C--:B------:R-:W-:Y:S01]  /*14010*/  ISETP.GT.AND P1, PT, R223, R16.reuse, PT ;  /* 0x00000010df00720c */ /* 0x080fe20003f24270 */
[-C--:B------:R-:W-:Y:S03]  /*14020*/  HMMA.16816.F32 R60, R192, R10.reuse, R60 ;  /* 0x0000000ac03c723c */ /* 0x080fe6000000183c */
[----:B------:R-:W-:Y:S02]  /*14030*/  FSEL R111, R29, -INF , !P2 ;  /* 0xff8000001d6f7808 */ /* 0x000fe40005000000 */
[----:B------:R-:W-:Y:S02]  /*14040*/  FSEL R110, R30, -INF , !P1 ;  /* 0xff8000001e6e7808 */ /* 0x000fe40004800000 */
[----:B------:R-:W-:Y:S01]  /*14050*/  ISETP.GT.AND P2, PT, R222, R15, PT ;  /* 0x0000000fde00720c */ /* 0x000fe20003f44270 */
[----:B------:R-:W-:Y:S04]  /*14060*/  HMMA.16816.F32 R64, R208, R10, R64 ;  /* 0x0000000ad040723c */ /* 0x000fe80000001840 */
[----:B------:R-:W-:Y:S02]  /*14070*/  ISETP.GT.AND P1, PT, R225, R16, PT ;  /* 0x00000010e100720c */ /* 0x000fe40003f24270 */
[----:B------:R-:W-:Y:S02]  /*14080*/  FSEL R18, R33, -INF , !P2 ;  /* 0xff80000021127808 */ /* 0x000fe40005000000 */
[----:B------:R-:W-:Y:S02]  /*14090*/  FSEL R17, R34, -INF , !P1 ;  /* 0xff80000022117808 */ /* 0x000fe40004800000 */
[-C--:B------:R-:W-:Y:S02]  /*140a0*/  ISETP.GT.AND P2, PT, R222, R13.reuse, PT ;  /* 0x0000000dde00720c */ /* 0x080fe40003f44270 */
[-C--:B------:R-:W-:Y:S02]  /*140b0*/  ISETP.GT.AND P1, PT, R225, R14.reuse, PT ;  /* 0x0000000ee100720c */ /* 0x080fe40003f24270 */
[----:B------:R-:W-:Y:S02]  /*140c0*/  FSEL R37, R37, -INF , !P2 ;  /* 0xff80000025257808 */ /* 0x000fe40005000000 */
[----:B------:R-:W-:Y:S02]  /*140d0*/  FSEL R38, R38, -INF , !P1 ;  /* 0xff80000026267808 */ /* 0x000fe40004800000 */
[----:B------:R-:W-:Y:S02]  /*140e0*/  ISETP.GT.AND P2, PT, R224, R13, PT ;  /* 0x0000000de000720c */ /* 0x000fe40003f44270 */
[----:B------:R-:W-:Y:S02]  /*140f0*/  ISETP.GT.AND P1, PT, R223, R14, PT ;  /* 0x0000000edf00720c */ /* 0x000fe40003f24270 */
        /* <DEDUP_REMOVED lines=10> */
[CC--:B------:R-:W-:Y:S02]  /*141a0*/  ISETP.GT.AND P2, PT, R222.reuse, R6.reuse, PT ;  /* 0x00000006de00720c */ /* 0x0c0fe40003f44270 */
[----:B------:R-:W-:Y:S02]  /*141b0*/  ISETP.GT.AND P1, PT, R225, R7, PT ;  /* 0x00000007e100720c */ /* 0x000fe40003f24270 */
        /* <DEDUP_REMOVED lines=16> */
[C---:B------:R-:W-:Y:S02]  /*142c0*/  ISETP.GT.AND P1, PT, R225.reuse, R5, PT ;  /* 0x00000005e100720c */ /* 0x040fe40003f24270 */
[----:B------:R-:W-:Y:S02]  /*142d0*/  FSEL R176, R28, -INF , !P4 ;  /* 0xff8000001cb07808 */ /* 0x000fe40006000000 */
[----:B------:R-:W-:Y:S02]  /*142e0*/  ISETP.GT.AND P0, PT, R225, R104, PT ;  /* 0x00000068e100720c */ /* 0x000fe40003f04270 */
[----:B------:R-:W-:Y:S02]  /*142f0*/  ISETP.GT.AND P4, PT, R222, R16, PT ;  /* 0x00000010de00720c */ /* 0x000fe40003f84270 */
[----:B------:R-:W-:Y:S02]  /*14300*/  FSEL R65, R65, -INF , !P2 ;  /* 0xff80000041417808 */ /* 0x000fe40005000000 */
[----:B------:R-:W-:Y:S02]  /*14310*/  FSEL R66, R66, -INF , !P1 ;  /* 0xff80000042427808 */ /* 0x000fe40004800000 */
        /* <DEDUP_REMOVED lines=12> */
[----:B------:R-:W-:Y:S02]  /*143e0*/  ISETP.GT.AND P0, PT, R223, R102, PT ;  /* 0x00000066df00720c */ /* 0x000fe40003f04270 */
[----:B------:R-:W-:Y:S02]  /*143f0*/  FSEL R19, R200, -INF , !P5 ;  /* 0xff800000c8137808 */ /* 0x000fe40006800000 */
[----:B------:R-:W-:Y:S02]  /*14400*/  FSEL R23, R196, -INF , !P6 ;  /* 0xff800000c4177808 */ /* 0x000fe40007000000 */
[----:B------:R-:W-:Y:S02]  /*14410*/  FSEL R24, R191, -INF , !P2 ;  /* 0xff800000bf187808 */ /* 0x000fe40005000000 */
[----:B------:R-:W-:Y:S02]  /*14420*/  FSEL R25, R190, -INF , !P1 ;  /* 0xff800000be197808 */ /* 0x000fe40004800000 */
[-C--:B------:R-:W-:Y:S02]  /*14430*/  ISETP.GE.AND P5, PT, R105, R227.reuse, PT ;  /* 0x000000e36900720c */ /* 0x080fe40003fa6270 */
[C---:B------:R-:W-:Y:S02]  /*14440*/  ISETP.GE.AND P6, PT, R104.reuse, R227, PT ;  /* 0x000000e36800720c */ /* 0x040fe40003fc6270 */
[----:B------:R-:W-:Y:S02]  /*14450*/  ISETP.GE.AND P2, PT, R104, R229, PT ;  /* 0x000000e56800720c */ /* 0x000fe40003f46270 */
[----:B------:R-:W-:Y:S02]  /*14460*/  ISETP.GE.AND P1, PT, R103, R227, PT ;  /* 0x000000e36700720c */ /* 0x000fe40003f26270 */
[----:B------:R-:W-:Y:S02]  /*14470*/  FSEL R177, R27, -INF , !P0 ;  /* 0xff8000001bb17808 */ /* 0x000fe40004000000 */
[----:B------:R-:W-:Y:S02]  /*14480*/  FSEL R26, R188, -INF , !P5 ;  /* 0xff800000bc1a7808 */ /* 0x000fe40006800000 */
[----:B------:R-:W-:Y:S01]  /*14490*/  FSEL R27, R187, -INF , !P6 ;  /* 0xff800000bb1b7808 */ /* 0x000fe20007000000 */
[----:B------:R-:W-:Y:S01]  /*144a0*/  IMAD.SHL.U32 R187, R220, 0x4, RZ ;  /* 0x00000004dcbb7824 */ /* 0x000fe200078e00ff */
[----:B------:R-:W-:Y:S02]  /*144b0*/  FSEL R29, R185, -INF , !P2 ;  /* 0xff800000b91d7808 */ /* 0x000fe40005000000 */
[----:B------:R-:W-:Y:S02]  /*144c0*/  FSEL R205, R184, -INF , !P1 ;  /* 0xff800000b8cd7808 */ /* 0x000fe40004800000 */
[C---:B------:R-:W-:Y:S02]  /*144d0*/  ISETP.GE.AND P5, PT, R103.reuse, R226, PT ;  /* 0x000000e26700720c */ /* 0x040fe40003fa6270 */
[----:B------:R-:W-:Y:S02]  /*144e0*/  ISETP.GE.AND P6, PT, R103, R228, PT ;  /* 0x000000e46700720c */ /* 0x000fe40003fc6270 */
[C---:B------:R-:W-:Y:S02]  /*144f0*/  ISETP.GE.AND P2, PT, R102.reuse, R229, PT ;  /* 0x000000e56600720c */ /* 0x040fe40003f46270 */
[----:B------:R-:W-:Y:S02]  /*14500*/  ISETP.GE.AND P1, PT, R102, R226, PT ;  /* 0x000000e26600720c */ /* 0x000fe40003f26270 */
[----:B------:R-:W-:Y:S02]  /*14510*/  ISETP.GT.AND P4, PT, R222, R14, PT ;  /* 0x0000000ede00720c */ /* 0x000fe40003f84270 */
[----:B------:R-:W-:Y:S02]  /*14520*/  FSEL R208, R181, -INF , !P2 ;  /* 0xff800000b5d07808 */ /* 0x000fe40005000000 */
[----:B------:R-:W-:Y:S02]  /*14530*/  FSEL R201, R180, -INF , !P5 ;  /* 0xff800000b4c97808 */ /* 0x000fe40006800000 */
[----:B------:R-:W-:Y:S02]  /*14540*/  FSEL R202, R179, -INF , !P1 ;  /* 0xff800000b3ca7808 */ /* 0x000fe40004800000 */
[----:B------:R-:W-:Y:S02]  /*14550*/  FSEL R209, R178, -INF , !P6 ;  /* 0xff800000b2d17808 */ /* 0x000fe40007000000 */
[----:B------:R-:W-:Y:S01]  /*14560*/  FSEL R36, R36, -INF , !P4 ;  /* 0xff80000024247808 */ /* 0x000fe20006000000 */
[----:B------:R-:W2:Y:S01]  /*14570*/  LDL.64 R178, [R1+0x40] ;  /* 0x0000400001b27983 */ /* 0x000ea20000100a00 */
[C---:B------:R-:W-:Y:S02]  /*14580*/  ISETP.GE.AND P2, PT, R16.reuse, R228, PT ;  /* 0x000000e41000720c */ /* 0x040fe40003f46270 */
[-C--:B------:R-:W-:Y:S02]  /*14590*/  ISETP.GE.AND P5, PT, R16, R227.reuse, PT ;  /* 0x000000e31000720c */ /* 0x080fe40003fa6270 */
[----:B------:R-:W-:Y:S02]  /*145a0*/  ISETP.GT.AND P4, PT, R224, R14, PT ;  /* 0x0000000ee000720c */ /* 0x000fe40003f84270 */
[----:B------:R-:W-:Y:S02]  /*145b0*/  FSEL R195, R110, -INF , !P2 ;  /* 0xff8000006ec37808 */ /* 0x000fe40005000000 */
[----:B------:R-:W-:Y:S02]  /*145c0*/  FSEL R200, R108, -INF , !P5 ;  /* 0xff8000006cc87808 */ /* 0x000fe40006800000 */
[----:B------:R-:W-:Y:S02]  /*145d0*/  FSEL R40, R40, -INF , !P4 ;  /* 0xff80000028287808 */ /* 0x000fe40006000000 */
[C---:B------:R-:W-:Y:S02]  /*145e0*/  ISETP.GE.AND P2, PT, R14.reuse, R227, PT ;  /* 0x000000e30e00720c */ /* 0x040fe40003f46270 */
[-C--:B------:R-:W-:Y:S02]  /*145f0*/  ISETP.GE.AND P5, PT, R14, R226.reuse, PT ;  /* 0x000000e20e00720c */ /* 0x080fe40003fa6270 */
[----:B------:R-:W-:Y:S02]  /*14600*/  FSEL R235, R36, -INF , !P2 ;  /* 0xff80000024eb7808 */ /* 0x000fe40005000000 */
[----:B------:R-:W-:Y:S01]  /*14610*/  FSEL R234, R40, -INF , !P5 ;  /* 0xff80000028ea7808 */ /* 0x000fe20006800000 */
[----:B------:R-:W3:Y:S01]  /*14620*/  LDL R36, [R1+0x2c] ;  /* 0x00002c0001247983 */ /* 0x000ee20000100800 */
[----:B------:R-:W-:Y:S02]  /*14630*/  ISETP.GE.AND P2, PT, R13, R226, PT ;  /* 0x000000e20d00720c */ /* 0x000fe40003f46270 */
[-C--:B------:R-:W-:Y:S01]  /*14640*/  ISETP.GT.AND P0, PT, R223, R15.reuse, PT ;  /* 0x0000000fdf00720c */ /* 0x080fe20003f04270 */
[----:B------:R-:W5:Y:S01]  /*14650*/  LDL R40, [R1+0x30] ;  /* 0x0000300001287983 */ /* 0x000f620000100800 */
[----:B------:R-:W-:Y:S02]  /*14660*/  FSEL R244, R41, -INF , !P2 ;  /* 0xff80000029f47808 */ /* 0x000fe40005000000 */
[----:B------:R-:W-:Y:S01]  /*14670*/  FSEL R109, R31, -INF , !P0 ;  /* 0xff8000001f6d7808 */ /* 0x000fe20004000000 */
[----:B------:R-:W5:Y:S01]  /*14680*/  LDL R41, [R1+0x10] ;  /* 0x0000100001297983 */ /* 0x000f620000100800 */
[----:B------:R-:W-:Y:S02]  /*14690*/  ISETP.GT.AND P0, PT, R225, R15, PT ;  /* 0x0000000fe100720c */ /* 0x000fe40003f04270 */
        /* <DEDUP_REMOVED lines=29> */
[-C--:B------:R-:W-:Y:S02]  /*14870*/  ISETP.GE.AND P0, PT, R107, R227.reuse, PT ;  /* 0x000000e36b00720c */ /* 0x080fe40003f06270 */
[----:B------:R-:W-:Y:S01]  /*14880*/  ISETP.GE.AND P4, PT, R0, R227, PT ;  /* 0x000000e30000720c */ /* 0x000fe20003f86270 */
[----:B------:R-:W-:Y:S01]  /*14890*/  IMAD.U32 R0, RZ, RZ, UR29 ;  /* 0x0000001dff007e24 */ /* 0x000fe2000f8e00ff */
[----:B------:R-:W-:Y:S02]  /*148a0*/  FSEL R31, R203, -INF , !P0 ;  /* 0xff800000cb1f7808 */ /* 0x000fe40004000000 */
[-C--:B------:R-:W-:Y:S02]  /*148b0*/  ISETP.GE.AND P0, PT, R107, R228.reuse, PT ;  /* 0x000000e46b00720c */ /* 0x080fe40003f06270 */
[----:B------:R-:W-:Y:S02]  /*148c0*/  FSEL R30, R204, -INF , !P4 ;  /* 0xff800000cc1e7808 */ /* 0x000fe40006000000 */
[----:B------:R-:W-:Y:S02]  /*148d0*/  FSEL R22, R197, -INF , !P0 ;  /* 0xff800000c5167808 */ /* 0x000fe40004000000 */
[----:B------:R-:W-:Y:S02]  /*148e0*/  ISETP.GE.AND P0, PT, R104, R228, PT ;  /* 0x000000e46800720c */ /* 0x000fe40003f06270 */
[-C--:B------:R-:W-:Y:S02]  /*148f0*/  ISETP.GE.AND P4, PT, R107, R226.reuse, PT ;  /* 0x000000e26b00720c */ /* 0x080fe40003f86270 */
[----:B------:R-:W-:Y:S02]  /*14900*/  FSEL R34, R189, -INF , !P0 ;  /* 0xff800000bd227808 */ /* 0x000fe40004000000 */
[-C--:B------:R-:W-:Y:S02]  /*14910*/  ISETP.GE.AND P0, PT, R103, R229.reuse, PT ;  /* 0x000000e56700720c */ /* 0x080fe40003f06270 */
[----:B------:R-:W-:Y:S02]  /*14920*/  FSEL R20, R199, -INF , !P4 ;  /* 0xff800000c7147808 */ /* 0x000fe40006000000 */
[----:B------:R-:W-:Y:S02]  /*14930*/  FSEL R206, R182, -INF , !P0 ;  /* 0xff800000b6ce7808 */ /* 0x000fe40004000000 */
[-C--:B------:R-:W-:Y:S02]  /*14940*/  ISETP.GE.AND P0, PT, R16, R226.reuse, PT ;  /* 0x000000e21000720c */ /* 0x080fe40003f06270 */
[----:B------:R-:W-:Y:S02]  /*14950*/  ISETP.GE.AND P4, PT, R105, R229, PT ;  /* 0x000000e56900720c */ /* 0x000fe40003f86270 */
[----:B------:R-:W-:Y:S02]  /*14960*/  FSEL R193, R176, -INF , !P0 ;  /* 0xff800000b0c17808 */ /* 0x000fe40004000000 */
[CC--:B------:R-:W-:Y:S02]  /*14970*/  ISETP.GE.AND P0, PT, R15.reuse, R227.reuse, PT ;  /* 0x000000e30f00720c */ /* 0x0c0fe40003f06270 */
[----:B------:R-:W-:Y:S02]  /*14980*/  FSEL R28, R186, -INF , !P4 ;  /* 0xff800000ba1c7808 */ /* 0x000fe40006000000 */
[----:B------:R-:W-:Y:S02]  /*14990*/  ISETP.GE.AND P4, PT, R102, R227, PT ;  /* 0x000000e36600720c */ /* 0x000fe40003f86270 */
[-C--:B------:R-:W-:Y:S02]  /*149a0*/  ISETP.GE.AND P1, PT, R16, R229.reuse, PT ;  /* 0x000000e51000720c */ /* 0x080fe40003f26270 */
[----:B------:R-:W-:Y:S02]  /*149b0*/  ISETP.GE.AND P6, PT, R15, R226, PT ;  /* 0x000000e20f00720c */ /* 0x000fe40003fc6270 */
[----:B------:R-:W-:Y:S02]  /*149c0*/  FSEL R199, R18, -INF , !P0 ;  /* 0xff80000012c77808 */ /* 0x000fe40004000000 */
        /* <DEDUP_REMOVED lines=8> */
[C---:B------:R-:W-:Y:S02]  /*14a50*/  ISETP.GE.AND P0, PT, R12.reuse, R226, PT ;  /* 0x000000e20c00720c */ /* 0x040fe40003f06270 */
[----:B------:R-:W-:Y:S02]  /*14a60*/  FSEL R210, R177, -INF , !P4 ;  /* 0xff800000b1d27808 */ /* 0x000fe40006000000 */
[-C--:B------:R-:W-:Y:S02]  /*14a70*/  ISETP.GE.AND P4, PT, R15, R228.reuse, PT ;  /* 0x000000e40f00720c */ /* 0x080fe40003f86270 */
[----:B------:R-:W-:Y:S02]  /*14a80*/  FSEL R204, R35, -INF , !P6 ;  /* 0xff80000023cc7808 */ /* 0x000fe40007000000 */
[----:B------:R-:W-:Y:S02]  /*14a90*/  FSEL R240, R37, -INF , !P1 ;  /* 0xff80000025f07808 */ /* 0x000fe40004800000 */
[CC--:B------:R-:W-:Y:S02]  /*14aa0*/  ISETP.GE.AND P6, PT, R13.reuse, R229.reuse, PT ;  /* 0x000000e50d00720c */ /* 0x0c0fe40003fc6270 */
[-C--:B------:R-:W-:Y:S02]  /*14ab0*/  ISETP.GE.AND P1, PT, R13, R228.reuse, PT ;  /* 0x000000e40d00720c */ /* 0x080fe40003f26270 */
[----:B------:R-:W-:Y:S02]  /*14ac0*/  FSEL R213, R45, -INF , !P0 ;  /* 0xff8000002dd57808 */ /* 0x000fe40004000000 */
[-C--:B------:R-:W-:Y:S02]  /*14ad0*/  ISETP.GE.AND P0, PT, R12, R229.reuse, PT ;  /* 0x000000e50c00720c */ /* 0x080fe40003f06270 */
[----:B------:R-:W-:Y:S02]  /*14ae0*/  FSEL R196, R109, -INF , !P4 ;  /* 0xff8000006dc47808 */ /* 0x000fe40006000000 */
[----:B------:R-:W-:Y:S02]  /*14af0*/  ISETP.GE.AND P4, PT, R14, R229, PT ;  /* 0x000000e50e00720c */ /* 0x000fe40003f86270 */
[----:B------:R-:W-:Y:S02]  /*14b00*/  FSEL R242, R39, -INF , !P6 ;  /* 0xff80000027f27808 */ /* 0x000fe40007000000 */
[----:B------:R-:W-:Y:S02]  /*14b10*/  FSEL R245, R43, -INF , !P1 ;  /* 0xff8000002bf57808 */ /* 0x000fe40004800000 */
[CC--:B------:R-:W-:Y:S02]  /*14b20*/  ISETP.GE.AND P6, PT, R2.reuse, R228.reuse, PT ;  /* 0x000000e40200720c */ /* 0x0c0fe40003fc6270 */
[----:B------:R-:W-:Y:S02]  /*14b30*/  ISETP.GE.AND P5, PT, R2, R227, PT ;  /* 0x000000e30200720c */ /* 0x000fe40003fa6270 */
[----:B------:R-:W-:Y:S02]  /*14b40*/  ISETP.GE.AND P1, PT, R12, R228, PT ;  /* 0x000000e40c00720c */ /* 0x000fe40003f26270 */
[----:B------:R-:W-:Y:S02]  /*14b50*/  FSEL R233, R51, -INF , !P0 ;  /* 0xff80000033e97808 */ /* 0x000fe40004000000 */
[-C--:B------:R-:W-:Y:S02]  /*14b60*/  ISETP.GE.AND P0, PT, R6, R226.reuse, PT ;  /* 0x000000e20600720c */ /* 0x080fe40003f06270 */
[----:B------:R-:W-:Y:S02]  /*14b70*/  FSEL R241, R38, -INF , !P4 ;  /* 0xff80000026f17808 */ /* 0x000fe40006000000 */
[-C--:B------:R-:W-:Y:S02]  /*14b80*/  ISETP.GE.AND P4, PT, R2, R226.reuse, PT ;  /* 0x000000e20200720c */ /* 0x080fe40003f86270 */
[----:B------:R-:W-:Y:S02]  /*14b90*/  FSEL R212, R46, -INF , !P6 ;  /* 0xff8000002ed47808 */ /* 0x000fe40007000000 */
[----:B------:R-:W-:Y:S02]  /*14ba0*/  FSEL R214, R47, -INF , !P1 ;  /* 0xff8000002fd67808 */ /* 0x000fe40004800000 */
[----:B------:R-:W-:Y:S02]  /*14bb0*/  FSEL R215, R48, -INF , !P5 ;  /* 0xff80000030d77808 */ /* 0x000fe40006800000 */
[----:B------:R-:W-:Y:S02]  /*14bc0*/  ISETP.GE.AND P2, PT, R2, R229, PT ;  /* 0x000000e50200720c */ /* 0x000fe40003f46270 */
[CC--:B------:R-:W-:Y:S02]  /*14bd0*/  ISETP.GE.AND P6, PT, R7.reuse, R227.reuse, PT ;  /* 0x000000e30700720c */ /* 0x0c0fe40003fc6270 */
[C---:B------:R-:W-:Y:S02]  /*14be0*/  ISETP.GE.AND P1, PT, R7.reuse, R226, PT ;  /* 0x000000e20700720c */ /* 0x040fe40003f26270 */
[----:B------:R-:W-:Y:S02]  /*14bf0*/  ISETP.GE.AND P5, PT, R7, R228, PT ;  /* 0x000000e40700720c */ /* 0x000fe40003fa6270 */
[----:B------:R-:W-:Y:S02]  /*14c00*/  FSEL R192, R57, -INF , !P0 ;  /* 0xff80000039c07808 */ /* 0x000fe40004000000 */
[----:B------:R-:W-:Y:S02]  /*14c10*/  ISETP.GE.AND P0, PT, R4, R226, PT ;  /* 0x000000e20400720c */ /* 0x000fe40003f06270 */
[----:B------:R-:W-:Y:S02]  /*14c20*/  SHF.R.U32.HI R186, RZ, 0x1, R220 ;  /* 0x00000001ffba7819 */ /* 0x000fe400000116dc */
[----:B------:R-:W-:Y:S02]  /*14c30*/  FSEL R211, R44, -INF , !P4 ;  /* 0xff8000002cd37808 */ /* 0x000fe40006000000 */
[-C--:B------:R-:W-:Y:S02]  /*14c40*/  ISETP.GE.AND P4, PT, R12, R227.reuse, PT ;  /* 0x000000e30c00720c */ /* 0x080fe40003f86270 */
        /* <DEDUP_REMOVED lines=9> */
[----:B------:R-:W-:Y:S02]  /*14ce0*/  LOP3.LUT R2, R186, 0x8, RZ, 0xc0, !PT ;  /* 0x00000008ba027812 */ /* 0x000fe400078ec0ff */
[----:B------:R-:W-:Y:S02]  /*14cf0*/  ISETP.GE.AND P0, PT, R4, R228, PT ;  /* 0x000000e40400720c */ /* 0x000fe40003f06270 */
        /* <DEDUP_REMOVED lines=8> */
[----:B------:R-:W-:Y:S02]  /*14d80*/  ISETP.GE.AND P1, PT, R5, R229, PT ;  /* 0x000000e50500720c */ /* 0x000fe40003f26270 */
[----:B------:R-:W-:Y:S02]  /*14d90*/  ISETP.GE.AND P5, PT, R4, R227, PT ;  /* 0x000000e30400720c */ /* 0x000fe40003fa6270 */
[----:B------:R-:W-:Y:S02]  /*14da0*/  FSEL R107, R63, -INF , !P0 ;  /* 0xff8000003f6b7808 */ /* 0x000fe40004000000 */
[----:B--2---:R-:W-:Y:S02]  /*14db0*/  LOP3.LUT R8, R179, UR23, R0, 0x96, !PT ;  /* 0x00000017b3087c12 */ /* 0x004fe4000f8e9600 */
[----:B------:R-:W-:Y:S03]  /*14dc0*/  LOP3.LUT R0, R187, 0x18, RZ, 0xc0, !PT ;  /* 0x00000018bb007812 */ /* 0x000fe600078ec0ff */
[----:B------:R-:W-:Y:S01]  /*14dd0*/  IMAD.WIDE.U32 R8, R8, -0x326172a9, RZ ;  /* 0xcd9e8d5708087825 */ /* 0x000fe200078e00ff */
[----:B------:R-:W-:Y:S02]  /*14de0*/  LOP3.LUT R0, R0, 0xc0, R221, 0xf8, !PT ;  /* 0x000000c000007812 */ /* 0x000fe400078ef8dd */
[----:B----4-:R-:W-:Y:S02]  /*14df0*/  LOP3.LUT R14, R8, R247, RZ, 0x3c, !PT ;  /* 0x000000f7080e7212 */ /* 0x010fe400078e3cff */
[----:B------:R-:W-:Y:S03]  /*14e00*/  LOP3.LUT R0, R0, R2, RZ, 0x3c, !PT ;  /* 0x0000000200007212 */ /* 0x000fe600078e3cff */
[----:B------:R-:W-:Y:S01]  /*14e10*/  IMAD.WIDE.U32 R14, R14, -0x2daee0ad, RZ ;  /* 0xd2511f530e0e7825 */ /* 0x000fe200078e00ff */
[C---:B---3--:R-:W-:Y:S02]  /*14e20*/  LOP3.LUT R16, R9.reuse, R36, RZ, 0x3c, !PT ;  /* 0x0000002409107212 */ /* 0x048fe400078e3cff */
[----:B-----5:R-:W-:Y:S02]  /*14e30*/  LOP3.LUT R12, R9, R40, RZ, 0x3c, !PT ;  /* 0x00000028090c7212 */ /* 0x020fe400078e3cff */
[----:B------:R-:W-:Y:S03]  /*14e40*/  LOP3.LUT R17, R8, R41, RZ, 0x3c, !PT ;  /* 0x0000002908117212 */ /* 0x000fe600078e3cff */
[----:B------:R-:W-:Y:S01]  /*14e50*/  IMAD.WIDE.U32 R12, R12, -0x2daee0ad, RZ ;  /* 0xd2511f530c0c7825 */ /* 0x000fe200078e00ff */
[----:B------:R-:W-:Y:S06]  /*14e60*/  BRA.U.ANY UP0, `(.L_x_932) ;  /* 0xffffffe100807547 */ /* 0x000fec000b93ffff */
.L_x_931:
[----:B------:R-:W-:Y:S01]  /*14e70*/  FMNMX3.FTZ R2, R3, R19, R20, !PT ;  /* 0x0000001303027276 */ /* 0x000fe20007810014 */
[----:B------:R-:W2:Y:S01]  /*14e80*/  LDL.64 R50, [R1+0x58] ;  /* 0x0000580001327983 */ /* 0x000ea20000100a00 */
[----:B------:R-:W-:Y:S01]  /*14e90*/  ISETP.GE.AND P0, PT, R4, R229, PT ;  /* 0x000000e50400720c */ /* 0x000fe20003f06270 */
[----:B------:R-:W-:Y:S01]  /*14ea0*/  IMAD.WIDE.U32 R4, R16, -0x2daee0ad, RZ ;  /* 0xd2511f5310047825 */ /* 0x000fe200078e00ff */
[----:B-1----:R-:W-:Y:S01]  /*14eb0*/  FMNMX3.FTZ R8, R2, R23, R24, !PT ;  /* 0x0000001702087276 */ /* 0x002fe20007810018 */
[----:B------:R-:W1:Y:S01]  /*14ec0*/  LDC R188, c[0x0][0x4f8] ;  /* 0x00013e00ffbc7b82 */ /* 0x000e620000000800 */
[----:B------:R-:W-:Y:S01]  /*14ed0*/  FMNMX3.FTZ R2, R100, R21, R22, !PT ;  /* 0x0000001564027276 */ /* 0x000fe20007810016 */
[----:B------:R-:W3:Y:S01]  /*14ee0*/  LDL.64 R56, [R1+0x50] ;  /* 0x0000500001387983 */ /* 0x000ee20000100a00 */
[----:B------:R-:W-:Y:S01]  /*14ef0*/  LOP3.LUT R0, R0, 0x120, R221, 0xf8, !PT ;  /* 0x0000012000007812 */ /* 0x000fe200078ef8dd */
[----:B------:R-:W-:Y:S01]  /*14f00*/  IMAD.WIDE.U32 R6, R17, -0x2daee0ad, RZ ;  /* 0xd2511f5311067825 */ /* 0x000fe200078e00ff */
[----:B------:R-:W-:Y:S01]  /*14f10*/  FMNMX3.FTZ R2, R2, R25, R34, !PT ;  /* 0x0000001902027276 */ /* 0x000fe20007810022 */
[----:B------:R-:W-:Y:S01]  /*14f20*/  UMOV UR5, UR11 ;  /* 0x0000000b00057c82 */ /* 0x000fe20008000000 */
[----:B------:R-:W-:Y:S01]  /*14f30*/  LOP3.LUT R12, R12, UR20, R15, 0x96, !PT ;  /* 0x000000140c0c7c12 */ /* 0x000fe2000f8e960f */
[----:B------:R-:W4:Y:S01]  /*14f40*/  LDL.64 R48, [R1+0x20] ;  /* 0x0000200001307983 */ /* 0x000f220000100a00 */
[----:B------:R-:W-:Y:S01]  /*14f50*/  FMNMX3.FTZ R2, R2, R209, R210, !PT ;  /* 0x000000d102027276 */ /* 0x000fe200078100d2 */
[----:B------:R-:W-:Y:S01]  /*14f60*/  UIADD3 UR19, UPT, UPT, UR29, -0x126145ec, URZ ;  /* 0xed9eba141d137890 */ /* 0x000fe2000fffe0ff */
[----:B------:R-:W-:Y:S01]  /*14f70*/  LOP3.LUT R7, R4, UR20, R7, 0x96, !PT ;  /* 0x0000001404077c12 */ /* 0x000fe2000f8e9607 */
[----:B------:R-:W-:Y:S01]  /*14f80*/  IMAD.WIDE.U32 R44, R12, -0x326172a9, RZ ;  /* 0xcd9e8d570c2c7825 */ /* 0x000fe200078e00ff */
[----:B------:R-:W-:Y:S01]  /*14f90*/  FMNMX3.FTZ R2, R2, R195, R196, !PT ;  /* 0x000000c302027276 */ /* 0x000fe200078100c4 */
[----:B------:R-:W5:Y:S01]  /*14fa0*/  LDL.64 R42, [R1+0x18] ;  /* 0x00001800012a7983 */ /* 0x000f620000100a00 */
[----:B------:R-:W-:Y:S01]  /*14fb0*/  LEA R185, R0, UR5, 0x1 ;  /* 0x0000000500b97c11 */ /* 0x000fe2000f8e08ff */
[----:B------:R-:W-:Y:S01]  /*14fc0*/  IMAD.WIDE.U32 R248, R7, -0x326172a9, RZ ;  /* 0xcd9e8d5707f87825 */ /* 0x000fe200078e00ff */
[----:B------:R-:W-:Y:S01]  /*14fd0*/  FMNMX3.FTZ R2, R2, R243, R245, !PT ;  /* 0x000000f302027276 */ /* 0x000fe200078100f5 */
[----:B------:R-:W-:Y:S01]  /*14fe0*/  UIADD3 UR15, UPT, UPT, UR29, -0x56f99767, URZ ;  /* 0xa90668991d0f7890 */ /* 0x000fe2000fffe0ff */
[----:B------:R-:W-:Y:S01]  /*14ff0*/  FMNMX3.FTZ R7, R101, R30, R31, !PT ;  /* 0x0000001e65077276 */ /* 0x000fe2000781001f */
[----:B------:R-:W-:Y:S01]  /*15000*/  VIADD R184, R185, 0x9020 ;  /* 0x00009020b9b87836 */ /* 0x000fe20000000000 */
[----:B------:R-:W-:Y:S01]  /*15010*/  FMNMX3.FTZ R0, R2, R212, R214, !PT ;  /* 0x000000d402007276 */ /* 0x000fe200078100d6 */
[----:B------:R-:W-:Y:S01]  /*15020*/  IMAD.MOV.U32 R60, RZ, RZ, R237 ;  /* 0x000000ffff3c7224 */ /* 0x000fe200078e00ed */
[----:B------:R-:W-:Y:S01]  /*15030*/  FMNMX3.FTZ R7, R7, R26, R27, !PT ;  /* 0x0000001a07077276 */ /* 0x000fe2000781001b */
[----:B------:R-:W-:Y:S01]  /*15040*/  IMAD.MOV.U32 R61, RZ, RZ, R236 ;  /* 0x000000ffff3d7224 */ /* 0x000fe200078e00ec */
[----:B------:R-:W-:Y:S01]  /*15050*/  FMNMX3.FTZ R0, R0, R58, R59, !PT ;  /* 0x0000003a00007276 */ /* 0x000fe2000781003b */
[----:B------:R-:W-:Y:S01]  /*15060*/  UIADD3 UR14, UPT, UPT, UR29, 0x646e171e, URZ ;  /* 0x646e171e1d0e7890 */ /* 0x000fe2000fffe0ff */
[----:B------:R-:W-:Y:S01]  /*15070*/  FMNMX3.FTZ R7, R7, R205, R207, !PT ;  /* 0x000000cd07077276 */ /* 0x000fe200078100cf */
[----:B------:R-:W-:Y:S01]  /*15080*/  UIADD3 UR23, UPT, UPT, UR23, 0x1, URZ ;  /* 0x0000000117177890 */ /* 0x000fe2000fffe0ff */
[----:B------:R-:W-:Y:S01]  /*15090*/  FMNMX3.FTZ R0, R0, R108, R107, !PT ;  /* 0x0000006c00007276 */ /* 0x000fe2000781006b */
[----:B------:R-:W-:Y:S01]  /*150a0*/  UISETP.GT.AND UP0, UPT, UR18, UR16, UPT ;  /* 0x000000101200728c */ /* 0x000fe2000bf04270 */
[----:B------:R-:W-:Y:S01]  /*150b0*/  FMNMX3.FTZ R7, R7, R200, R199, !PT ;  /* 0x000000c807077276 */ /* 0x000fe200078100c7 */
[----:B------:R-:W-:Y:S01]  /*150c0*/  UIADD3 UR18, UPT, UPT, UR18, -0x1, URZ ;  /* 0xffffffff12127890 */ /* 0x000fe2000fffe0ff */
[----:B------:R-:W-:Y:S01]  /*150d0*/  FSEL R250, R54, -INF , !P4 ;  /* 0xff80000036fa7808 */ /* 0x000fe20006000000 */
[----:B------:R-:W1:Y:S01]  /*150e0*/  SHFL.BFLY PT, R2, R0, 0x2, 0x1f ;  /* 0x0c401f0000027f89 */ /* 0x000e6200000e0000 */
[----:B------:R-:W-:Y:S01]  /*150f0*/  FSEL R246, R66, -INF , !P1 ;  /* 0xff80000042f67808 */ /* 0x000fe20004800000 */
[----:B------:R-:W-:Y:S01]  /*15100*/  IMAD.MOV.U32 R54, RZ, RZ, R59 ;  /* 0x000000ffff367224 */ /* 0x000fe200078e003b */
[----:B------:R-:W-:Y:S02]  /*15110*/  MOV R66, R247 ;  /* 0x000000f700427202 */ /* 0x000fe40000000f00 */
[----:B------:R-:W-:Y:S01]  /*15120*/  FSEL R247, R67, -INF , !P0 ;  /* 0xff80000043f77808 */ /* 0x000fe20004000000 */
[----:B------:R-:W-:Y:S01]  /*15130*/  IMAD.MOV.U32 R67, RZ, RZ, R192 ;  /* 0x000000ffff437224 */ /* 0x000fe200078e00c0 */
[----:B-1----:R-:W-:Y:S05]  /*15140*/  LOP3.LUT R188, R188, 0xff, RZ, 0xc0, !PT ;  /* 0x000000ffbcbc7812 */ /* 0x002fea00078ec0ff */
[----:B------:R-:W-:Y:S01]  /*15150*/  IMAD R188, R188, 0x10000, R188 ;  /* 0x00010000bcbc7824 */ /* 0x000fe200078e02bc */
[----:B------:R-:W-:Y:S05]  /*15160*/  FMNMX.FTZ R0, R0, R2, !PT ;  /* 0x0000000200007209 */ /* 0x000fea0007810000 */
[----:B------:R-:W1:Y:S02]  /*15170*/  SHFL.BFLY PT, R2, R0, 0x1, 0x1f ;  /* 0x0c201f0000027f89 */ /* 0x000e6400000e0000 */
[----:B-1----:R-:W-:Y:S04]  /*15180*/  FMNMX.FTZ R102, R0, R2, !PT ;  /* 0x0000000200667209 */ /* 0x002fe80007810000 */
[C---:B------:R-:W-:Y:S01]  /*15190*/  FSETP.NEU.FTZ.AND P0, PT, R102.reuse, -INF , PT ;  /* 0xff8000006600780b */ /* 0x040fe20003f1d000 */
[----:B------:R-:W-:Y:S05]  /*151a0*/  FMUL.FTZ R191, R102, UR4 ;  /* 0x0000000466bf7c20 */ /* 0x000fea0008410000 */
[----:B------:R-:W-:Y:S02]  /*151b0*/  FSEL R191, R191, RZ, P0 ;  /* 0x000000ffbfbf7208 */ /* 0x000fe40000000000 */
[----:B--2---:R-:W-:Y:S02]  /*151c0*/  LOP3.LUT R10, R50, UR21, R5, 0x96, !PT ;  /* 0x00000015320a7c12 */ /* 0x004fe4000f8e9605 */
[----:B------:R-:W-:Y:S04]  /*151d0*/  FMNMX3.FTZ R5, R8, R201, R202, !PT ;  /* 0x000000c908057276 */ /* 0x000fe800078100ca */
[----:B------:R-:W-:Y:S02]  /*151e0*/  FMNMX3.FTZ R5, R5, R193, R194, !PT ;  /* 0x000000c105057276 */ /* 0x000fe400078100c2 */
[----:B---3--:R-:W-:Y:S01]  /*151f0*/  LOP3.LUT R9, R56, UR21, R13, 0x96, !PT ;  /* 0x0000001538097c12 */ /* 0x008fe2000f8e960d */
[----:B------:R-:W-:Y:S01]  /*15200*/  IMAD.WIDE.U32 R12, R10, -0x326172a9, RZ ;  /* 0xcd9e8d570a0c7825 */ /* 0x000fe200078e00ff */
[----:B------:R-:W-:Y:S02]  /*15210*/  FMNMX3.FTZ R4, R5, R234, R244, !PT ;  /* 0x000000ea05047276 */ /* 0x000fe400078100f4 */
[----:B------:R-:W-:Y:S01]  /*15220*/  IADD3 R5, PT, PT, R185, 0x9000, RZ ;  /* 0x00009000b9057810 */ /* 0x000fe20007ffe0ff */
[----:B------:R-:W-:Y:S01]  /*15230*/  IMAD.WIDE.U32 R16, R9, -0x326172a9, RZ ;  /* 0xcd9e8d5709107825 */ /* 0x000fe200078e00ff */
[----:B------:R-:W-:Y:S03]  /*15240*/  FMNMX3.FTZ R4, R4, R211, R213, !PT ;  /* 0x000000d304047276 */ /* 0x000fe600078100d5 */
[----:B------:R-:W-:Y:S01]  /*15250*/  @P3 VIADD R184, R5, 0xffffffe0 ;  /* 0xffffffe005b83836 */ /* 0x000fe20000000000 */
[----:B------:R-:W-:Y:S02]  /*15260*/  FMNMX3.FTZ R4, R4, R251, R192, !PT ;  /* 0x000000fb04047276 */ /* 0x000fe400078100c0 */
[----:B----4-:R-:W-:Y:S02]  /*15270*/  LOP3.LUT R8, R48, UR13, R17, 0x96, !PT ;  /* 0x0000000d30087c12 */ /* 0x010fe4000f8e9611 */
[----:B------:R-:W-:Y:S02]  /*15280*/  FMNMX3.FTZ R4, R4, R37, R252, !PT ;  /* 0x0000002504047276 */ /* 0x000fe400078100fc */
[----:B-----5:R-:W-:Y:S02]  /*15290*/  LOP3.LUT R9, R42, UR13, R13, 0x96, !PT ;  /* 0x0000000d2a097c12 */ /* 0x020fe4000f8e960d */
[----:B------:R-:W-:Y:S01]  /*152a0*/  LOP3.LUT R11, R16, UR12, R45, 0x96, !PT ;  /* 0x0000000c100b7c12 */ /* 0x000fe2000f8e962d */
[----:B------:R-:W1:Y:S01]  /*152b0*/  SHFL.BFLY PT, R105, R4, 0x2, 0x1f ;  /* 0x0c401f0004697f89 */ /* 0x000e6200000e0000 */
[----:B------:R-:W-:Y:S01]  /*152c0*/  FMNMX3.FTZ R5, R106, R32, R33, !PT ;  /* 0x000000206a057276 */ /* 0x000fe20007810021 */
[----:B------:R-:W-:Y:S01]  /*152d0*/  IMAD.WIDE.U32 R16, R8, -0x2daee0ad, RZ ;  /* 0xd2511f5308107825 */ /* 0x000fe200078e00ff */
[----:B------:R-:W-:Y:S02]  /*152e0*/  LOP3.LUT R8, R12, UR12, R249, 0x96, !PT ;  /* 0x0000000c0c087c12 */ /* 0x000fe4000f8e96f9 */
[----:B------:R-:W-:Y:S01]  /*152f0*/  FMNMX3.FTZ R5, R5, R28, R29, !PT ;  /* 0x0000001c05057276 */ /* 0x000fe2000781001d */
[----:B------:R-:W-:Y:S01]  /*15300*/  IMAD.WIDE.U32 R12, R9, -0x2daee0ad, RZ ;  /* 0xd2511f53090c7825 */ /* 0x000fe200078e00ff */
[----:B------:R-:W-:Y:S02]  /*15310*/  FSEL R249, R55, -INF , !P2 ;  /* 0xff80000037f97808 */ /* 0x000fe40005000000 */
[----:B------:R-:W-:Y:S01]  /*15320*/  FMNMX3.FTZ R5, R5, R206, R208, !PT ;  /* 0x000000ce05057276 */ /* 0x000fe200078100d0 */
[----:B------:R-:W-:Y:S01]  /*15330*/  IMAD.WIDE.U32 R236, R11, -0x2daee0ad, RZ ;  /* 0xd2511f530bec7825 */ /* 0x000fe200078e00ff */
[----:B------:R-:W-:Y:S02]  /*15340*/  LOP3.LUT R10, R6, UR19, R13, 0x96, !PT ;  /* 0x00000013060a7c12 */ /* 0x000fe4000f8e960d */
[----:B------:R-:W-:Y:S01]  /*15350*/  FMNMX3.FTZ R6, R7, R235, R240, !PT ;  /* 0x000000eb07067276 */ /* 0x000fe200078100f0 */
[----:B------:R-:W-:Y:S01]  /*15360*/  IMAD.WIDE.U32 R238, R8, -0x2daee0ad, RZ ;  /* 0xd2511f5308ee7825 */ /* 0x000fe200078e00ff */
[----:B------:R-:W-:Y:S02]  /*15370*/  FMNMX3.FTZ R5, R5, R203, R204, !PT ;  /* 0x000000cb05057276 */ /* 0x000fe400078100cc */
[----:B------:R-:W-:Y:S01]  /*15380*/  FMNMX3.FTZ R104, R6, R215, R231, !PT ;  /* 0x000000d706687276 */ /* 0x000fe200078100e7 */
[----:B------:R-:W-:Y:S01]  /*15390*/  IMAD.WIDE.U32 R110, R10, -0x326172a9, RZ ;  /* 0xcd9e8d570a6e7825 */ /* 0x000fe200078e00ff */
[----:B------:R-:W-:Y:S02]  /*153a0*/  LOP3.LUT R9, R16, UR15, R237, 0x96, !PT ;  /* 0x0000000f10097c12 */ /* 0x000fe4000f8e96ed */
[----:B------:R-:W-:Y:S02]  /*153b0*/  LOP3.LUT R8, R12, UR15, R239, 0x96, !PT ;  /* 0x0000000f0c087c12 */ /* 0x000fe4000f8e96ef */
[----:B------:R-:W-:Y:S01]  /*153c0*/  FMNMX3.FTZ R104, R104, R61, R60, !PT ;  /* 0x0000003d68687276 */ /* 0x000fe2000781003c */
[----:B------:R-:W-:Y:S01]  /*153d0*/  IMAD.WIDE.U32 R6, R9, -0x326172a9, RZ ;  /* 0xcd9e8d5709067825 */ /* 0x000fe200078e00ff */
[----:B-1----:R-:W-:Y:S02]  /*153e0*/  FMNMX.FTZ R105, R4, R105, !PT ;  /* 0x0000006904697209 */ /* 0x002fe40007810000 */
[----:B------:R-:W-:Y:S02]  /*153f0*/  FMNMX3.FTZ R4, R5, R241, R242, !PT ;  /* 0x000000f105047276 */ /* 0x000fe400078100f2 */
[----:B------:R-:W-:Y:S01]  /*15400*/  FSEL R237, R64, -INF , !P6 ;  /* 0xff80000040ed7808 */ /* 0x000fe20007000000 */
[----:B------:R-:W-:Y:S01]  /*15410*/  SHFL.BFLY PT, R18, R105, 0x1, 0x1f ;  /* 0x0c201f0069127f89 */ /* 0x000fe200000e0000 */
[----:B------:R-:W-:Y:S02]  /*15420*/  FSEL R239, R65, -INF , !P5 ;  /* 0xff80000041ef7808 */ /* 0x000fe40006800000 */
[----:B------:R-:W-:Y:S02]  /*15430*/  FMNMX3.FTZ R4, R4, R232, R233, !PT ;  /* 0x000000e804047276 */ /* 0x000fe400078100e9 */
[----:B------:R-:W-:Y:S02]  /*15440*/  FMNMX3.FTZ R104, R104, R237, R239, !PT ;  /* 0x000000ed68687276 */ /* 0x000fe400078100ef */
[----:B------:R-:W-:Y:S01]  /*15450*/  FMNMX3.FTZ R103, R4, R250, R249, !PT ;  /* 0x000000fa04677276 */ /* 0x000fe200078100f9 */
[----:B------:R-:W-:Y:S01]  /*15460*/  IMAD.WIDE.U32 R4, R8, -0x326172a9, RZ ;  /* 0xcd9e8d5708047825 */ /* 0x000fe200078e00ff */
[----:B------:R-:W-:Y:S01]  /*15470*/  LOP3.LUT R14, R14, UR19, R17, 0x96, !PT ;  /* 0x000000130e0e7c12 */ /* 0x000fe2000f8e9611 */
[----:B------:R-:W1:Y:S01]  /*15480*/  SHFL.BFLY PT, R16, R104, 0x2, 0x1f ;  /* 0x0c401f0068107f89 */ /* 0x000e6200000e0000 */
[----:B------:R-:W-:Y:S01]  /*15490*/  FMNMX3.FTZ R103, R103, R246, R247, !PT ;  /* 0x000000f667677276 */ /* 0x000fe200078100f7 */
[----:B------:R-:W-:Y:S01]  /*154a0*/  IMAD.MOV.U32 R8, RZ, RZ, R6 ;  /* 0x000000ffff087224 */ /* 0x000fe200078e0006 */
[----:B------:R-:W-:Y:S01]  /*154b0*/  LOP3.LUT R5, R110, UR8, R5, 0x96, !PT ;  /* 0x000000086e057c12 */ /* 0x000fe2000f8e9605 */
[----:B------:R-:W-:Y:S01]  /*154c0*/  IMAD.WIDE.U32 R64, R14, -0x326172a9, RZ ;  /* 0xcd9e8d570e407825 */ /* 0x000fe200078e00ff */
[C---:B------:R-:W-:Y:S03]  /*154d0*/  PRMT R10, R4.reuse, 0x7773, RZ ;  /* 0x00007773040a7816 */ /* 0x040fe600000000ff */
[----:B------:R-:W2:Y:S01]  /*154e0*/  SHFL.BFLY PT, R17, R103, 0x2, 0x1f ;  /* 0x0c401f0067117f89 */ /* 0x000ea200000e0000 */
[----:B------:R-:W-:Y:S02]  /*154f0*/  PRMT R9, R4, 0x7772, RZ ;  /* 0x0000777204097816 */ /* 0x000fe400000000ff */
[C---:B------:R-:W-:Y:S02]  /*15500*/  PRMT R12, R6.reuse, 0x7772, RZ ;  /* 0x00007772060c7816 */ /* 0x040fe400000000ff */
[----:B------:R-:W-:Y:S02]  /*15510*/  MOV R11, R4 ;  /* 0x00000004000b7202 */ /* 0x000fe40000000f00 */
[C---:B------:R-:W-:Y:S02]  /*15520*/  PRMT R13, R6.reuse, 0x7773, RZ ;  /* 0x00007773060d7816 */ /* 0x040fe400000000ff */
[----:B------:R-:W-:Y:S02]  /*15530*/  PRMT R14, R6, 0x7771, RZ ;  /* 0x00007771060e7816 */ /* 0x000fe400000000ff */
[----:B------:R-:W-:Y:S02]  /*15540*/  PRMT R15, R4, 0x7771, RZ ;  /* 0x00007771040f7816 */ /* 0x000fe400000000ff */
[--C-:B------:R-:W-:Y:S02]  /*15550*/  LOP3.LUT R6, R64, UR8, R7.reuse, 0x96, !PT ;  /* 0x0000000840067c12 */ /* 0x100fe4000f8e9607 */
[C---:B------:R-:W-:Y:S02]  /*15560*/  LOP3.LUT R4, R5.reuse, 0xffff, RZ, 0xc0, !PT ;  /* 0x0000ffff05047812 */ /* 0x040fe400078ec0ff */
[----:B------:R-:W-:Y:S02]  /*15570*/  PRMT R7, R5, 0x7632, R7 ;  /* 0x0000763205077816 */ /* 0x000fe40000000007 */
[----:B------:R-:W-:Y:S02]  /*15580*/  PRMT R183, R9, 0x5410, R10 ;  /* 0x0000541009b77816 */ /* 0x000fe4000000000a */
[----:B------:R-:W-:Y:S02]  /*15590*/  LOP3.LUT R10, R5, 0xff, RZ, 0xc0, !PT ;  /* 0x000000ff050a7812 */ /* 0x000fe400078ec0ff */
[----:B------:R-:W-:Y:S02]  /*155a0*/  SHF.R.U32.HI R9, RZ, 0x18, R5 ;  /* 0x00000018ff097819 */ /* 0x000fe40000011605 */
[----:B------:R-:W-:Y:S02]  /*155b0*/  SHF.R.U32.HI R5, RZ, 0x8, R4 ;  /* 0x00000008ff057819 */ /* 0x000fe40000011604 */
[----:B------:R-:W-:Y:S02]  /*155c0*/  LOP3.LUT R4, R7, 0xff, RZ, 0xc0, !PT ;  /* 0x000000ff07047812 */ /* 0x000fe400078ec0ff */
[----:B-1----:R-:W-:Y:S02]  /*155d0*/  FMNMX.FTZ R104, R104, R16, !PT ;  /* 0x0000001068687209 */ /* 0x002fe40007810000 */
[----:B------:R-:W-:Y:S02]  /*155e0*/  FMNMX.FTZ R105, R105, R18, !PT ;  /* 0x0000001269697209 */ /* 0x000fe40007810000 */
[----:B------:R-:W-:Y:S01]  /*155f0*/  LOP3.LUT R8, R8, 0xff, RZ, 0xc0, !PT ;  /* 0x000000ff08087812 */ /* 0x000fe200078ec0ff */
[----:B------:R-:W1:Y:S01]  /*15600*/  SHFL.BFLY PT, R7, R104, 0x1, 0x1f ;  /* 0x0c201f0068077f89 */ /* 0x000e6200000e0000 */
[----:B------:R-:W-:Y:S01]  /*15610*/  PRMT R9, R4, 0x5410, R9 ;  /* 0x0000541004097816 */ /* 0x000fe20000000009 */
[----:B------:R-:W-:Y:S01]  /*15620*/  FMUL.FTZ R189, R105, UR4 ;  /* 0x0000000469bd7c20 */ /* 0x000fe20008410000 */
[----:B------:R-:W-:Y:S02]  /*15630*/  PRMT R4, R6, 0x7632, R4 ;  /* 0x0000763206047816 */ /* 0x000fe40000000004 */
[----:B------:R-:W-:Y:S02]  /*15640*/  PRMT R14, R8, 0x5410, R14 ;  /* 0x00005410080e7816 */ /* 0x000fe4000000000e */
[----:B------:R-:W-:Y:S02]  /*15650*/  LOP3.LUT R8, R11, 0xff, RZ, 0xc0, !PT ;  /* 0x000000ff0b087812 */ /* 0x000fe400078ec0ff */
[----:B------:R-:W-:Y:S02]  /*15660*/  FSETP.NEU.FTZ.AND P1, PT, R105, -INF , PT ;  /* 0xff8000006900780b */ /* 0x000fe40003f3d000 */
[C---:B------:R-:W-:Y:S02]  /*15670*/  LOP3.LUT R0, R6.reuse, 0xffff, RZ, 0xc0, !PT ;  /* 0x0000ffff06007812 */ /* 0x040fe400078ec0ff */
[----:B------:R-:W-:Y:S02]  /*15680*/  LOP3.LUT R2, R6, 0xff, RZ, 0xc0, !PT ;  /* 0x000000ff06027812 */ /* 0x000fe400078ec0ff */
[----:B--2---:R-:W-:Y:S02]  /*15690*/  FMNMX.FTZ R103, R103, R17, !PT ;  /* 0x0000001167677209 */ /* 0x004fe40007810000 */
[----:B------:R-:W-:Y:S02]  /*156a0*/  LOP3.LUT R4, R4, 0xff, RZ, 0xc0, !PT ;  /* 0x000000ff04047812 */ /* 0x000fe400078ec0ff */
[----:B------:R-:W-:Y:S02]  /*156b0*/  SHF.R.U32.HI R6, RZ, 0x18, R6 ;  /* 0x00000018ff067819 */ /* 0x000fe40000011606 */
[----:B------:R-:W-:Y:S02]  /*156c0*/  FSEL R189, R189, RZ, P1 ;  /* 0x000000ffbdbd7208 */ /* 0x000fe40000800000 */
[----:B------:R-:W-:Y:S02]  /*156d0*/  PRMT R15, R8, 0x5410, R15 ;  /* 0x00005410080f7816 */ /* 0x000fe4000000000f */
[----:B------:R-:W-:Y:S01]  /*156e0*/  SHF.R.U32.HI R0, RZ, 0x8, R0 ;  /* 0x00000008ff007819 */ /* 0x000fe20000011600 */
[----:B------:R-:W2:Y:S01]  /*156f0*/  SHFL.BFLY PT, R8, R103, 0x1, 0x1f ;  /* 0x0c201f0067087f89 */ /* 0x000ea200000e0000 */
[----:B------:R-:W-:Y:S01]  /*15700*/  PRMT R11, R4, 0x5410, R6 ;  /* 0x00005410040b7816 */ /* 0x000fe20000000006 */
[----:B------:R-:W-:Y:S01]  /*15710*/  FFMA.FTZ R4, R21, UR4, -R191 ;  /* 0x0000000415047c23 */ /* 0x000fe200080108bf */
[----:B------:R-:W-:Y:S02]  /*15720*/  PRMT R13, R12, 0x5410, R13 ;  /* 0x000054100c0d7816 */ /* 0x000fe4000000000d */
[----:B------:R-:W-:Y:S01]  /*15730*/  PRMT R12, R2, 0x5410, R0 ;  /* 0x00005410020c7816 */ /* 0x000fe20000000000 */
[----:B------:R-:W-:Y:S01]  /*15740*/  FFMA.FTZ R2, R20, UR4, -R189 ;  /* 0x0000000414027c23 */ /* 0x000fe200080108bd */
[----:B------:R3:W-:Y:S01]  /*15750*/  MUFU.EX2 R197, R4 ;  /* 0x0000000400c57308 */ /* 0x0007e20000000800 */
[----:B------:R-:W-:Y:S02]  /*15760*/  FSEL R0, R105, RZ, P1 ;  /* 0x000000ff69007208 */ /* 0x000fe40000800000 */
[----:B-1----:R-:W-:Y:S07]  /*15770*/  FMNMX.FTZ R104, R104, R7, !PT ;  /* 0x0000000768687209 */ /* 0x002fee0007810000 */
[----:B------:R1:W4:Y:S01]  /*15780*/  MUFU.EX2 R35, R2 ;  /* 0x0000000200237308 */ /* 0x0003220000000800 */
[----:B------:R-:W-:Y:S01]  /*15790*/  PRMT R10, R10, 0x5410, R5 ;  /* 0x000054100a0a7816 */ /* 0x000fe20000000005 */
[----:B------:R-:W-:Y:S01]  /*157a0*/  FFMA.FTZ R5, R19, UR4, -R189 ;  /* 0x0000000413057c23 */ /* 0x000fe200080108bd */
[C---:B------:R-:W-:Y:S01]  /*157b0*/  FSETP.NEU.FTZ.AND P2, PT, R104.reuse, -INF , PT ;  /* 0xff8000006800780b */ /* 0x040fe20003f5d000 */
[----:B------:R-:W-:Y:S01]  /*157c0*/  FMUL.FTZ R190, R104, UR4 ;  /* 0x0000000468be7c20 */ /* 0x000fe20008410000 */
[--C-:B------:R-:W-:Y:S05]  /*157d0*/  HSET2.LE.AND R181, R9, R188.reuse, PT ;  /* 0x000000bc09b57233 */ /* 0x100fea0003803000 */
[----:B------:R-:W-:Y:S01]  /*157e0*/  MUFU.EX2 R198, R5 ;  /* 0x0000000500c67308 */ /* 0x000fe20000000800 */
[--C-:B------:R-:W-:Y:S02]  /*157f0*/  HSET2.LE.AND R180, R10, R188.reuse, PT ;  /* 0x000000bc0ab47233 */ /* 0x100fe40003803000 */
[----:B------:R-:W-:Y:S01]  /*15800*/  FSEL R190, R190, RZ, P2 ;  /* 0x000000ffbebe7208 */ /* 0x000fe20001000000 */
[----:B---3--:R-:W-:Y:S01]  /*15810*/  FADD.FTZ R4, -R0, R3 ;  /* 0x0000000300047221 */ /* 0x008fe20000010100 */
[--C-:B------:R-:W-:Y:S01]  /*15820*/  FFMA.FTZ R3, R24, UR4, -R189.reuse ;  /* 0x0000000418037c23 */ /* 0x100fe200080108bd */
[----:B------:R-:W-:Y:S01]  /*15830*/  FFMA.FTZ R0, R23, UR4, -R189 ;  /* 0x0000000417007c23 */ /* 0x000fe200080108bd */
[----:B--2---:R-:W-:Y:S01]  /*15840*/  FMNMX.FTZ R103, R103, R8, !PT ;  /* 0x0000000867677209 */ /* 0x004fe20007810000 */
[----:B-1----:R-:W-:Y:S02]  /*15850*/  FFMA.FTZ R2, R22, UR4, -R191 ;  /* 0x0000000416027c23 */ /* 0x002fe400080108bf */
[----:B------:R1:W2:Y:S01]  /*15860*/  MUFU.EX2 R38, R3 ;  /* 0x0000000300267308 */ /* 0x0002a20000000800 */
[--C-:B------:R-:W-:Y:S01]  /*15870*/  FFMA.FTZ R6, R27, UR4, -R190.reuse ;  /* 0x000000041b067c23 */ /* 0x100fe200080108be */
[C---:B------:R-:W-:Y:S01]  /*15880*/  FSETP.NEU.FTZ.AND P1, PT, R103.reuse, -INF , PT ;  /* 0xff8000006700780b */ /* 0x040fe20003f3d000 */
[----:B------:R-:W-:Y:S07]  /*15890*/  FMUL.FTZ R192, R103, UR4 ;  /* 0x0000000467c07c20 */ /* 0x000fee0008410000 */
[----:B------:R3:W-:Y:S01]  /*158a0*/  MUFU.EX2 R109, R2 ;  /* 0x00000002006d7308 */ /* 0x0007e20000000800 */
[--C-:B------:R-:W-:Y:S01]  /*158b0*/  FFMA.FTZ R7, R30, UR4, -R190.reuse ;  /* 0x000000041e077c23 */ /* 0x100fe200080108be */
[----:B------:R-:W5:Y:S01]  /*158c0*/  LDSM.16.MT88.4 R20, [R185+0x9000] ;  /* 0x00900000b914783b */ /* 0x000f620000004200 */
[--C-:B------:R-:W-:Y:S07]  /*158d0*/  HSET2.LE.AND R182, R15, R188.reuse, PT ;  /* 0x000000bc0fb67233 */ /* 0x100fee0003803000 */
[----:B------:R2:W-:Y:S01]  /*158e0*/  MUFU.EX2 R52, R6 ;  /* 0x0000000600347308 */ /* 0x0005e20000000800 */
[----:B------:R-:W-:Y:S02]  /*158f0*/  FSEL R192, R192, RZ, P1 ;  /* 0x000000ffc0c07208 */ /* 0x000fe40000800000 */
[----:B------:R-:W-:Y:S07]  /*15900*/  LOP3.LUT R183, R183, 0xff00ff, RZ, 0xc0, !PT ;  /* 0x00ff00ffb7b77812 */ /* 0x000fee00078ec0ff */
[----:B------:R5:W-:Y:S01]  /*15910*/  MUFU.EX2 R63, R0 ;  /* 0x00000000003f7308 */ /* 0x000be20000000800 */
[----:B------:R-:W-:Y:S01]  /*15920*/  MOV R55, R58 ;  /* 0x0000003a00377202 */ /* 0x000fe20000000f00 */
[----:B-1----:R-:W-:Y:S01]  /*15930*/  FFMA.FTZ R3, R26, UR4, -R190 ;  /* 0x000000041a037c23 */ /* 0x002fe200080108be */
[--C-:B------:R-:W-:Y:S01]  /*15940*/  FFMA.FTZ R5, R28, UR4, -R192.reuse ;  /* 0x000000041c057c23 */ /* 0x100fe200080108c0 */
[----:B----4-:R-:W-:Y:S06]  /*15950*/  IMAD.MOV.U32 R28, RZ, RZ, R35 ;  /* 0x000000ffff1c7224 */ /* 0x010fec00078e0023 */
[----:B------:R1:W-:Y:S01]  /*15960*/  MUFU.EX2 R27, R7 ;  /* 0x00000007001b7308 */ /* 0x0003e20000000800 */
[----:B---3--:R-:W-:Y:S01]  /*15970*/  FFMA.FTZ R2, R25, UR4, -R191 ;  /* 0x0000000419027c23 */ /* 0x008fe200080108bf */
[--C-:B------:R-:W-:Y:S01]  /*15980*/  FFMA.FTZ R8, R33, UR4, -R192.reuse ;  /* 0x0000000421087c23 */ /* 0x100fe200080108c0 */
[----:B------:R-:W-:Y:S07]  /*15990*/  MOV R58, R36 ;  /* 0x00000024003a7202 */ /* 0x000fee0000000f00 */
[----:B------:R3:W-:Y:S01]  /*159a0*/  MUFU.EX2 R53, R3 ;  /* 0x0000000300357308 */ /* 0x0007e20000000800 */
[----:B--2---:R-:W-:Y:S01]  /*159b0*/  FFMA.FTZ R6, R29, UR4, -R192 ;  /* 0x000000041d067c23 */ /* 0x004fe200080108c0 */
[----:B------:R-:W-:Y:S01]  /*159c0*/  IMAD.MOV.U32 R29, RZ, RZ, R38 ;  /* 0x000000ffff1d7224 */ /* 0x000fe200078e0026 */
[--C-:B------:R-:W-:Y:S07]  /*159d0*/  HSET2.LE.AND R183, R183, R188.reuse, PT ;  /* 0x000000bcb7b77233 */ /* 0x100fee0003803000 */
[----:B------:R2:W4:Y:S01]  /*159e0*/  MUFU.EX2 R39, R2 ;  /* 0x0000000200277308 */ /* 0x0005220000000800 */
[----:B-----5:R-:W-:Y:S01]  /*159f0*/  FSEL R0, R102, RZ, P0 ;  /* 0x000000ff66007208 */ /* 0x020fe20000000000 */
[----:B------:R-:W-:Y:S01]  /*15a00*/  IMAD.MOV.U32 R38, RZ, RZ, R178 ;  /* 0x000000ffff267224 */ /* 0x000fe200078e00b2 */
[--C-:B------:R-:W-:Y:S07]  /*15a10*/  HSET2.LE.AND R178, R14, R188.reuse, PT ;  /* 0x000000bc0eb27233 */ /* 0x100fee0003803000 */
[----:B------:R5:W-:Y:S01]  /*15a20*/  MUFU.EX2 R35, R5 ;  /* 0x0000000500237308 */ /* 0x000be20000000800 */
[----:B------:R-:W-:Y:S01]  /*15a30*/  LOP3.LUT R110, R248, UR9, R111, 0x96, !PT ;  /* 0x00000009f86e7c12 */ /* 0x000fe2000f8e966f */
[----:B-1----:R-:W-:Y:S01]  /*15a40*/  FFMA.FTZ R7, R34, UR4, -R191 ;  /* 0x0000000422077c23 */ /* 0x002fe200080108bf */
[----:B------:R-:W-:Y:S07]  /*15a50*/  IMAD.MOV.U32 R46, RZ, RZ, R38 ;  /* 0x000000ffff2e7224 */ /* 0x000fee00078e0026 */
[----:B------:R1:W-:Y:S01]  /*15a60*/  MUFU.EX2 R25, R6 ;  /* 0x0000000600197308 */ /* 0x0003e20000000800 */
[----:B---3--:R-:W-:Y:S01]  /*15a70*/  FADD.FTZ R3, -R0, R100 ;  /* 0x0000006400037221 */ /* 0x008fe20000010100 */
[----:B------:R-:W-:Y:S08]  /*15a80*/  FSEL R0, R103, RZ, P1 ;  /* 0x000000ff67007208 */ /* 0x000ff00000800000 */
[----:B------:R-:W-:Y:S01]  /*15a90*/  MUFU.EX2 R62, R8 ;  /* 0x00000008003e7308 */ /* 0x000fe20000000800 */
[----:B------:R-:W-:Y:S01]  /*15aa0*/  IMAD.WIDE.U32 R110, R110, -0x2daee0ad, RZ ;  /* 0xd2511f536e6e7825 */ /* 0x000fe200078e00ff */
[----:B--2---:R-:W-:Y:S03]  /*15ab0*/  FSEL R2, R104, RZ, P2 ;  /* 0x000000ff68027208 */ /* 0x004fe60001000000 */
[----:B------:R-:W-:Y:S01]  /*15ac0*/  FADD.FTZ R0, -R0, R106 ;  /* 0x0000006a00007221 */ /* 0x000fe20000010100 */
[----:B----4-:R-:W-:Y:S01]  /*15ad0*/  MOV R106, R39 ;  /* 0x00000027006a7202 */ /* 0x010fe20000000f00 */
[----:B------:R-:W-:Y:S01]  /*15ae0*/  IMAD.MOV.U32 R39, RZ, RZ, R179 ;  /* 0x000000ffff277224 */ /* 0x000fe200078e00b3 */
[----:B-----5:R-:W-:Y:S01]  /*15af0*/  F2FP.F16.F32.PACK_AB R5, R28, R198 ;  /* 0x000000c61c05723e */ /* 0x020fe200000000ff */
[----:B------:R-:W-:Y:S01]  /*15b00*/  FADD.FTZ R2, -R2, R101 ;  /* 0x0000006502027221 */ /* 0x000fe20000010100 */
[----:B------:R-:W-:Y:S01]  /*15b10*/  FMUL.FTZ R0, R0, UR4 ;  /* 0x0000000400007c20 */ /* 0x000fe20008410000 */
[----:B-1----:R-:W-:Y:S01]  /*15b20*/  FFMA.FTZ R6, R32, UR4, -R192 ;  /* 0x0000000420067c23 */ /* 0x002fe200080108c0 */
[----:B------:R-:W-:Y:S01]  /*15b30*/  LOP3.LUT R180, R5, R180, RZ, 0xc0, !PT ;  /* 0x000000b405b47212 */ /* 0x000fe200078ec0ff */
[----:B------:R-:W-:Y:S01]  /*15b40*/  FFMA.FTZ R5, R31, UR4, -R190 ;  /* 0x000000041f057c23 */ /* 0x000fe200080108be */
[----:B------:R-:W-:Y:S01]  /*15b50*/  FMUL.FTZ R2, R2, UR4 ;  /* 0x0000000402027c20 */ /* 0x000fe20008410000 */
[----:B------:R1:W2:Y:S01]  /*15b60*/  MUFU.EX2 R100, R0 ;  /* 0x0000000000647308 */ /* 0x0002a20000000800 */
[----:B------:R-:W-:Y:S01]  /*15b70*/  LOP3.LUT R179, R13, 0xff00ff, RZ, 0xc0, !PT ;  /* 0x00ff00ff0db37812 */ /* 0x000fe200078ec0ff */
[----:B------:R-:W-:Y:S08]  /*15b80*/  IMAD.MOV.U32 R47, RZ, RZ, R39 ;  /* 0x000000ffff2f7224 */ /* 0x000ff000078e0027 */
[----:B------:R3:W4:Y:S01]  /*15b90*/  MUFU.EX2 R59, R5 ;  /* 0x00000005003b7308 */ /* 0x0007220000000800 */
[--C-:B------:R-:W-:Y:S09]  /*15ba0*/  HSET2.LE.AND R179, R179, R188.reuse, PT ;  /* 0x000000bcb3b37233 */ /* 0x100ff20003803000 */
[----:B------:R5:W5:Y:S10]  /*15bb0*/  MUFU.EX2 R101, R2 ;  /* 0x0000000200657308 */ /* 0x000b740000000800 */
[----:B------:R5:W-:Y:S01]  /*15bc0*/  MUFU.EX2 R24, R6 ;  /* 0x0000000600187308 */ /* 0x000be20000000800 */
[----:B-1----:R-:W-:Y:S01]  /*15bd0*/  FMUL.FTZ R0, R3, UR4 ;  /* 0x0000000403007c20 */ /* 0x002fe20008410000 */
[----:B------:R-:W-:Y:S08]  /*15be0*/  F2FP.F16.F32.PACK_AB R3, R29, R63 ;  /* 0x0000003f1d03723e */ /* 0x000ff000000000ff */
[----:B------:R1:W-:Y:S01]  /*15bf0*/  MUFU.EX2 R26, R7 ;  /* 0x00000007001a7308 */ /* 0x0003e20000000800 */
[C---:B--2---:R-:W-:Y:S01]  /*15c00*/  FMUL.FTZ R18, R100.reuse, R126 ;  /* 0x0000007e64127220 */ /* 0x044fe20000410000 */
[----:B---3--:R-:W-:Y:S01]  /*15c10*/  F2FP.F16.F32.PACK_AB R5, R109, R197 ;  /* 0x000000c56d05723e */ /* 0x008fe200000000ff */
[----:B------:R-:W-:Y:S07]  /*15c20*/  FMUL.FTZ R19, R100, R127 ;  /* 0x0000007f64137220 */ /* 0x000fee0000410000 */
[----:B------:R-:W2:Y:S01]  /*15c30*/  MUFU.EX2 R0, R0 ;  /* 0x0000000000007308 */ /* 0x000ea20000000800 */
[----:B----4-:R-:W-:Y:S01]  /*15c40*/  F2FP.F16.F32.PACK_AB R176, R59, R27 ;  /* 0x0000001b3bb0723e */ /* 0x010fe200000000ff */
[----:B-----5:R-:W-:Y:S01]  /*15c50*/  FMUL.FTZ R2, R4, UR4 ;  /* 0x0000000404027c20 */ /* 0x020fe20008410000 */
[----:B------:R-:W-:Y:S01]  /*15c60*/  LOP3.LUT R181, R5, R181, RZ, 0xc0, !PT ;  /* 0x000000b505b57212 */ /* 0x000fe200078ec0ff */
[C---:B------:R-:W-:Y:S01]  /*15c70*/  FMUL.FTZ R4, R101.reuse, R112 ;  /* 0x0000007065047220 */ /* 0x040fe20000410000 */
[----:B------:R-:W-:Y:S01]  /*15c80*/  F2FP.F16.F32.PACK_AB R5, R52, R53 ;  /* 0x000000353405723e */ /* 0x000fe200000000ff */
[----:B------:R-:W-:Y:S01]  /*15c90*/  FMUL.FTZ R16, R101, R124 ;  /* 0x0000007c65107220 */ /* 0x000fe20000410000 */
[----:B------:R-:W-:Y:S03]  /*15ca0*/  F2FP.F16.F32.PACK_AB R6, R25, R35 ;  /* 0x000000231906723e */ /* 0x000fe600000000ff */
[----:B------:R-:W3:Y:S01]  /*15cb0*/  MUFU.EX2 R2, R2 ;  /* 0x0000000200027308 */ /* 0x000ee20000000800 */
[----:B------:R-:W-:Y:S01]  /*15cc0*/  LOP3.LUT R178, R5, R178, RZ, 0xc0, !PT ;  /* 0x000000b205b27212 */ /* 0x000fe200078ec0ff */
[----:B-1----:R-:W-:Y:S01]  /*15cd0*/  FMUL.FTZ R7, R100, R115 ;  /* 0x0000007364077220 */ /* 0x002fe20000410000 */
[----:B------:R-:W-:Y:S01]  /*15ce0*/  LOP3.LUT R179, R6, R179, RZ, 0xc0, !PT ;  /* 0x000000b306b37212 */ /* 0x000fe200078ec0ff */
[C---:B------:R-:W-:Y:S01]  /*15cf0*/  FMUL.FTZ R17, R101.reuse, R125 ;  /* 0x0000007d65117220 */ /* 0x040fe20000410000 */
[--C-:B------:R-:W-:Y:S01]  /*15d00*/  HSET2.LE.AND R5, R12, R188.reuse, PT ;  /* 0x000000bc0c057233 */ /* 0x100fe20003803000 */
[C---:B--2---:R-:W-:Y:S01]  /*15d10*/  FMUL.FTZ R10, R0.reuse, R118 ;  /* 0x00000076000a7220 */ /* 0x044fe20000410000 */
[--C-:B------:R-:W-:Y:S01]  /*15d20*/  HSET2.LE.AND R6, R11, R188.reuse, PT ;  /* 0x000000bc0b067233 */ /* 0x100fe20003803000 */
[----:B------:R-:W-:Y:S01]  /*15d30*/  FMUL.FTZ R11, R0, R119 ;  /* 0x00000077000b7220 */ /* 0x000fe20000410000 */
[----:B------:R-:W-:Y:S01]  /*15d40*/  F2FP.F16.F32.PACK_AB R177, R62, R24 ;  /* 0x000000183eb1723e */ /* 0x000fe200000000ff */
[----:B------:R-:W-:Y:S01]  /*15d50*/  FMUL.FTZ R14, R0, R122 ;  /* 0x0000007a000e7220 */ /* 0x000fe20000410000 */
[----:B------:R-:W-:Y:S01]  /*15d60*/  LOP3.LUT R176, R176, R5, RZ, 0xc0, !PT ;  /* 0x00000005b0b07212 */ /* 0x000fe200078ec0ff */
[----:B------:R-:W-:Y:S01]  /*15d70*/  FMUL.FTZ R5, R101, R113 ;  /* 0x0000007165057220 */ /* 0x000fe20000410000 */
[----:B------:R-:W-:Y:S01]  /*15d80*/  LOP3.LUT R177, R177, R6, RZ, 0xc0, !PT ;  /* 0x00000006b1b17212 */ /* 0x000fe200078ec0ff */
[----:B------:R-:W-:Y:S01]  /*15d90*/  FMUL.FTZ R6, R100, R114 ;  /* 0x0000007264067220 */ /* 0x000fe20000410000 */
[----:B------:R-:W-:Y:S01]  /*15da0*/  LOP3.LUT R182, R3, R182, RZ, 0xc0, !PT ;  /* 0x000000b603b67212 */ /* 0x000fe200078ec0ff */
[----:B---3--:R-:W-:Y:S01]  /*15db0*/  FMUL.FTZ R9, R2, R117 ;  /* 0x0000007502097220 */ /* 0x008fe20000410000 */
[----:B------:R-:W-:Y:S01]  /*15dc0*/  MOV R3, R37 ;  /* 0x0000002500037202 */ /* 0x000fe20000000f00 */
[----:B------:R-:W-:Y:S01]  /*15dd0*/  IMAD.MOV.U32 R124, RZ, RZ, R55 ;  /* 0x000000ffff7c7224 */ /* 0x000fe200078e0037 */
[----:B------:R-:W1:Y:S01]  /*15de0*/  LDSM.16.MT88.4 R36, [R184] ;  /* 0x00000000b824783b */ /* 0x000e620000004200 */
[----:B------:R-:W-:Y:S01]  /*15df0*/  F2FP.F16.F32.PACK_AB R8, R26, R106 ;  /* 0x0000006a1a08723e */ /* 0x000fe200000000ff */
[-C--:B------:R-:W-:Y:S05]  /*15e00*/  HMMA.16816.F32 R4, R176, R20.reuse, R4 ;  /* 0x00000014b004723c */ /* 0x080fea0000001804 */
[----:B------:R-:W-:Y:S01]  /*15e10*/  LOP3.LUT R183, R8, R183, RZ, 0xc0, !PT ;  /* 0x000000b708b77212 */ /* 0x000fe200078ec0ff */
[C---:B------:R-:W-:Y:S01]  /*15e20*/  FMUL.FTZ R8, R2.reuse, R116 ;  /* 0x0000007402087220 */ /* 0x040fe20000410000 */
[----:B------:R-:W-:Y:S01]  /*15e30*/  IMAD.MOV.U32 R125, RZ, RZ, R54 ;  /* 0x000000ffff7d7224 */ /* 0x000fe200078e0036 */
[----:B------:R-:W-:Y:S01]  /*15e40*/  LDSM.16.MT88.4 R116, [R185+0xb000] ;  /* 0x00b00000b974783b */ /* 0x000fe20000004200 */
[----:B------:R-:W-:Y:S01]  /*15e50*/  MOV R112, R53 ;  /* 0x0000003500707202 */ /* 0x000fe20000000f00 */
[C---:B------:R-:W-:Y:S01]  /*15e60*/  FMUL.FTZ R12, R2.reuse, R120 ;  /* 0x00000078020c7220 */ /* 0x040fe20000410000 */
[----:B------:R-:W-:Y:S01]  /*15e70*/  FMUL.FTZ R13, R2, R121 ;  /* 0x00000079020d7220 */ /* 0x000fe20000410000 */
[C---:B------:R-:W-:Y:S01]  /*15e80*/  FMUL.FTZ R15, R0.reuse, R123 ;  /* 0x0000007b000f7220 */ /* 0x040fe20000410000 */
[C---:B------:R-:W-:Y:S04]  /*15e90*/  HMMA.16816.F32 R8, R180.reuse, R20, R8 ;  /* 0x00000014b408723c */ /* 0x040fe80000001808 */
[C---:B------:R-:W-:Y:S01]  /*15ea0*/  FMUL.FTZ R30, R0.reuse, R138 ;  /* 0x0000008a001e7220 */ /* 0x040fe20000410000 */
[C---:B------:R-:W-:Y:S01]  /*15eb0*/  FMUL.FTZ R31, R0.reuse, R139 ;  /* 0x0000008b001f7220 */ /* 0x040fe20000410000 */
[----:B------:R-:W-:Y:S02]  /*15ec0*/  IMAD.MOV.U32 R121, RZ, RZ, R43 ;  /* 0x000000ffff797224 */ /* 0x000fe400078e002b */
[C---:B------:R-:W-:Y:S01]  /*15ed0*/  FMUL.FTZ R43, R0.reuse, R151 ;  /* 0x00000097002b7220 */ /* 0x040fe20000410000 */
[-C--:B------:R-:W-:Y:S03]  /*15ee0*/  HMMA.16816.F32 R12, R180, R22.reuse, R12 ;  /* 0x00000016b40c723c */ /* 0x080fe6000000180c */
[----:B------:R-:W-:Y:S02]  /*15ef0*/  IMAD.MOV.U32 R122, RZ, RZ, R46 ;  /* 0x000000ffff7a7224 */ /* 0x000fe400078e002e */
[C---:B------:R-:W-:Y:S01]  /*15f00*/  FMUL.FTZ R46, R0.reuse, R154 ;  /* 0x0000009a002e7220 */ /* 0x040fe20000410000 */
[----:B------:R-:W-:Y:S02]  /*15f10*/  IMAD.MOV.U32 R123, RZ, RZ, R47 ;  /* 0x000000ffff7b7224 */ /* 0x000fe400078e002f */
[----:B------:R-:W-:Y:S01]  /*15f20*/  FMUL.FTZ R47, R0, R155 ;  /* 0x0000009b002f7220 */ /* 0x000fe20000410000 */
[----:B------:R-:W-:Y:S01]  /*15f30*/  IMAD.MOV.U32 R138, RZ, RZ, R50 ;  /* 0x000000ffff8a7224 */ /* 0x000fe200078e0032 */
[C---:B------:R-:W-:Y:S04]  /*15f40*/  HMMA.16816.F32 R16, R176.reuse, R22, R16 ;  /* 0x00000016b010723c */ /* 0x040fe80000001810 */
[C---:B------:R-:W-:Y:S01]  /*15f50*/  FMUL.FTZ R22, R100.reuse, R130 ;  /* 0x0000008264167220 */ /* 0x040fe20000410000 */
[----:B------:R-:W-:Y:S02]  /*15f60*/  IMAD.MOV.U32 R130, RZ, RZ, R52 ;  /* 0x000000ffff827224 */ /* 0x000fe400078e0034 */
[C---:B------:R-:W-:Y:S01]  /*15f70*/  FMUL.FTZ R20, R101.reuse, R128 ;  /* 0x0000008065147220 */ /* 0x040fe20000410000 */
[----:B------:R-:W2:Y:S01]  /*15f80*/  LDSM.16.MT88.4 R52, [R185+0xa000] ;  /* 0x00a00000b934783b */ /* 0x000ea20000004200 */
[C---:B------:R-:W-:Y:S01]  /*15f90*/  FMUL.FTZ R21, R101.reuse, R129 ;  /* 0x0000008165157220 */ /* 0x040fe20000410000 */
[----:B------:R-:W-:Y:S01]  /*15fa0*/  FMUL.FTZ R23, R100, R131 ;  /* 0x0000008364177220 */ /* 0x000fe20000410000 */
[----:B------:R-:W-:Y:S02]  /*15fb0*/  IMAD.MOV.U32 R131, RZ, RZ, R24 ;  /* 0x000000ffff837224 */ /* 0x000fe400078e0018 */
[C---:B------:R-:W-:Y:S01]  /*15fc0*/  FMUL.FTZ R24, R2.reuse, R132 ;  /* 0x0000008402187220 */ /* 0x040fe20000410000 */
[----:B------:R-:W-:Y:S01]  /*15fd0*/  MOV R132, R25 ;  /* 0x0000001900847202 */ /* 0x000fe20000000f00 */
[----:B------:R-:W-:Y:S01]  /*15fe0*/  FMUL.FTZ R25, R2, R133 ;  /* 0x0000008502197220 */ /* 0x000fe20000410000 */
[----:B------:R-:W-:Y:S02]  /*15ff0*/  IMAD.MOV.U32 R133, RZ, RZ, R26 ;  /* 0x000000ffff857224 */ /* 0x000fe400078e001a */
[C---:B------:R-:W-:Y:S01]  /*16000*/  FMUL.FTZ R26, R0.reuse, R134 ;  /* 0x00000086001a7220 */ /* 0x040fe20000410000 */
[-C--:B-1----:R-:W-:Y:S03]  /*16010*/  HMMA.16816.F32 R20, R176, R36.reuse, R20 ;  /* 0x00000024b014723c */ /* 0x082fe60000001814 */
[----:B------:R-:W-:Y:S02]  /*16020*/  IMAD.MOV.U32 R134, RZ, RZ, R27 ;  /* 0x000000ffff867224 */ /* 0x000fe400078e001b */
[----:B------:R-:W-:Y:S01]  /*16030*/  FMUL.FTZ R27, R0, R135 ;  /* 0x00000087001b7220 */ /* 0x000fe20000410000 */
[----:B------:R-:W-:Y:S01]  /*16040*/  MOV R135, R28 ;  /* 0x0000001c00877202 */ /* 0x000fe20000000f00 */
[C---:B------:R-:W-:Y:S01]  /*16050*/  FMUL.FTZ R28, R2.reuse, R136 ;  /* 0x00000088021c7220 */ /* 0x040fe20000410000 */
[----:B------:R-:W-:Y:S01]  /*16060*/  MOV R139, R51 ;  /* 0x00000033008b7202 */ /* 0x000fe20000000f00 */
[----:B------:R-:W-:Y:S01]  /*16070*/  IMAD.MOV.U32 R126, RZ, RZ, R48 ;  /* 0x000000ffff7e7224 */ /* 0x000fe200078e0030 */
[----:B------:R-:W-:Y:S01]  /*16080*/  MOV R127, R49 ;  /* 0x00000031007f7202 */ /* 0x000fe20000000f00 */
[C---:B------:R-:W-:Y:S01]  /*16090*/  FMUL.FTZ R48, R101.reuse, R156 ;  /* 0x0000009c65307220 */ /* 0x040fe20000410000 */
[C---:B------:R-:W-:Y:S04]  /*160a0*/  HMMA.16816.F32 R24, R180.reuse, R36, R24 ;  /* 0x00000024b418723c */ /* 0x040fe80000001818 */
[----:B------:R-:W-:Y:S02]  /*160b0*/  IMAD.MOV.U32 R136, RZ, RZ, R29 ;  /* 0x000000ffff887224 */ /* 0x000fe400078e001d */
[----:B------:R-:W-:Y:S01]  /*160c0*/  FMUL.FTZ R29, R2, R137 ;  /* 0x00000089021d7220 */ /* 0x000fe20000410000 */
[C---:B------:R-:W-:Y:S01]  /*160d0*/  FMUL.FTZ R32, R101.reuse, R140 ;  /* 0x0000008c65207220 */ /* 0x040fe20000410000 */
[C---:B------:R-:W-:Y:S01]  /*160e0*/  FMUL.FTZ R36, R101.reuse, R144 ;  /* 0x0000009065247220 */ /* 0x040fe20000410000 */
[----:B------:R-:W-:Y:S01]  /*160f0*/  MOV R144, R112 ;  /* 0x0000007000907202 */ /* 0x000fe20000000f00 */
[C---:B------:R-:W-:Y:S01]  /*16100*/  FMUL.FTZ R49, R101.reuse, R157 ;  /* 0x0000009d65317220 */ /* 0x040fe20000410000 */
[----:B------:R-:W1:Y:S01]  /*16110*/  LDSM.16.MT88.4 R112, [R184+0x1000] ;  /* 0x00100000b870783b */ /* 0x000e620000004200 */
[C---:B------:R-:W-:Y:S01]  /*16120*/  FMUL.FTZ R50, R100.reuse, R158 ;  /* 0x0000009e64327220 */ /* 0x040fe20000410000 */
[-C--:B------:R-:W-:Y:S03]  /*16130*/  HMMA.16816.F32 R28, R180, R38.reuse, R28 ;  /* 0x00000026b41c723c */ /* 0x080fe6000000181c */
[----:B------:R-:W-:Y:S02]  /*16140*/  IMAD.MOV.U32 R140, RZ, RZ, R35 ;  /* 0x000000ffff8c7224 */ /* 0x000fe400078e0023 */
[C---:B------:R-:W-:Y:S01]  /*16150*/  FMUL.FTZ R33, R101.reuse, R141 ;  /* 0x0000008d65217220 */ /* 0x040fe20000410000 */
[C---:B------:R-:W-:Y:S01]  /*16160*/  FMUL.FTZ R34, R100.reuse, R142 ;  /* 0x0000008e64227220 */ /* 0x040fe20000410000 */
[C---:B------:R-:W-:Y:S01]  /*16170*/  FMUL.FTZ R35, R100.reuse, R143 ;  /* 0x0000008f64237220 */ /* 0x040fe20000410000 */
[----:B------:R-:W-:Y:S01]  /*16180*/  FMUL.FTZ R51, R100, R159 ;  /* 0x0000009f64337220 */ /* 0x000fe20000410000 */
[----:B------:R-:W-:Y:S01]  /*16190*/  IMAD.MOV.U32 R128, RZ, RZ, R56 ;  /* 0x000000ffff807224 */ /* 0x000fe200078e0038 */
[----:B------:R-:W-:Y:S01]  /*161a0*/  MOV R129, R57 ;  /* 0x0000003900817202 */ /* 0x000fe20000000f00 */
[C---:B------:R-:W-:Y:S01]  /*161b0*/  FMUL.FTZ R56, R2.reuse, R164 ;  /* 0x000000a402387220 */ /* 0x040fe20000410000 */
[----:B------:R-:W-:Y:S01]  /*161c0*/  FMUL.FTZ R57, R2, R165 ;  /* 0x000000a502397220 */ /* 0x000fe20000410000 */
[C---:B------:R-:W-:Y:S01]  /*161d0*/  FMUL.FTZ R64, R101.reuse, R172 ;  /* 0x000000ac65407220 */ /* 0x040fe20000410000 */
[C---:B------:R-:W-:Y:S04]  /*161e0*/  HMMA.16816.F32 R32, R176.reuse, R38, R32 ;  /* 0x00000026b020723c */ /* 0x040fe80000001820 */
[C---:B------:R-:W-:Y:S01]  /*161f0*/  FMUL.FTZ R37, R101.reuse, R145 ;  /* 0x0000009165257220 */ /* 0x040fe20000410000 */
[C---:B------:R-:W-:Y:S01]  /*16200*/  FMUL.FTZ R38, R100.reuse, R146 ;  /* 0x0000009264267220 */ /* 0x040fe20000410000 */
[----:B------:R-:W-:Y:S01]  /*16210*/  FMUL.FTZ R39, R100, R147 ;  /* 0x0000009364277220 */ /* 0x000fe20000410000 */
[----:B------:R-:W-:Y:S02]  /*16220*/  IMAD.MOV.U32 R145, RZ, RZ, R106 ;  /* 0x000000ffff917224 */ /* 0x000fe400078e006a */
[C---:B------:R-:W-:Y:S01]  /*16230*/  FMUL.FTZ R72, R2.reuse, R72 ;  /* 0x0000004802487220 */ /* 0x040fe20000410000 */
[----:B------:R-:W-:Y:S02]  /*16240*/  IMAD.MOV.U32 R106, RZ, RZ, R40 ;  /* 0x000000ffff6a7224 */ /* 0x000fe400078e0028 */
[C---:B------:R-:W-:Y:S01]  /*16250*/  FMUL.FTZ R40, R2.reuse, R148 ;  /* 0x0000009402287220 */ /* 0x040fe20000410000 */
[----:B------:R-:W-:Y:S01]  /*16260*/  FMUL.FTZ R73, R2, R73 ;  /* 0x0000004902497220 */ /* 0x000fe20000410000 */
[----:B------:R-:W-:Y:S01]  /*16270*/  FMUL.FTZ R74, R0, R74 ;  /* 0x0000004a004a7220 */ /* 0x000fe20000410000 */
[-C--:B--2---:R-:W-:Y:S03]  /*16280*/  HMMA.16816.F32 R36, R176, R52.reuse, R36 ;  /* 0x00000034b024723c */ /* 0x084fe60000001824 */
[----:B------:R-:W-:Y:S01]  /*16290*/  IMAD.MOV.U32 R148, RZ, RZ, R41 ;  /* 0x000000ffff947224 */ /* 0x000fe200078e0029 */
[----:B------:R-:W-:Y:S01]  /*162a0*/  MOV R120, R42 ;  /* 0x0000002a00787202 */ /* 0x000fe20000000f00 */
        /* <DEDUP_REMOVED lines=8> */
[C---:B------:R-:W-:Y:S04]  /*16330*/  HMMA.16816.F32 R40, R180.reuse, R52, R40 ;  /* 0x00000034b428723c */ /* 0x040fe80000001828 */
[----:B------:R-:W-:Y:S01]  /*16340*/  IMAD.MOV.U32 R150, RZ, RZ, R44 ;  /* 0x000000ffff967224 */ /* 0x000fe200078e002c */
[----:B------:R-:W-:Y:S01]  /*16350*/  MOV R151, R45 ;  /* 0x0000002d00977202 */ /* 0x000fe20000000f00 */
[C---:B------:R-:W-:Y:S01]  /*16360*/  FMUL.FTZ R44, R2.reuse, R152 ;  /* 0x00000098022c7220 */ /* 0x040fe20000410000 */
[----:B------:R-:W-:Y:S01]  /*16370*/  FMUL.FTZ R45, R2, R153 ;  /* 0x00000099022d7220 */ /* 0x000fe20000410000 */
[C---:B------:R-:W-:Y:S01]  /*16380*/  FMUL.FTZ R85, R101.reuse, R85 ;  /* 0x0000005565557220 */ /* 0x040fe20000410000 */
[C---:B------:R-:W-:Y:S01]  /*16390*/  FMUL.FTZ R86, R100.reuse, R86 ;  /* 0x0000005664567220 */ /* 0x040fe20000410000 */
        /* <DEDUP_REMOVED lines=19> */
[----:B------:R-:W-:Y:S01]  /*164d0*/  MOV R137, R59 ;  /* 0x0000003b00897202 */ /* 0x000fe20000000f00 */
[C---:B------:R-:W-:Y:S01]  /*164e0*/  FMUL.FTZ R59, R0.reuse, R167 ;  /* 0x000000a7003b7220 */ /* 0x040fe20000410000 */
[-C--:B-1----:R-:W-:Y:S03]  /*164f0*/  HMMA.16816.F32 R52, R176, R112.reuse, R52 ;  /* 0x00000070b034723c */ /* 0x082fe60000001834 */
[----:B------:R-:W-:Y:S02]  /*16500*/  IMAD.MOV.U32 R147, RZ, RZ, R58 ;  /* 0x000000ffff937224 */ /* 0x000fe400078e003a */
[C---:B------:R-:W-:Y:S01]  /*16510*/  FMUL.FTZ R58, R0.reuse, R166 ;  /* 0x000000a6003a7220 */ /* 0x040fe20000410000 */
[----:B------:R-:W-:Y:S02]  /*16520*/  IMAD.MOV.U32 R146, RZ, RZ, R63 ;  /* 0x000000ffff927224 */ /* 0x000fe400078e003f */
[C---:B------:R-:W-:Y:S01]  /*16530*/  FMUL.FTZ R63, R0.reuse, R171 ;  /* 0x000000ab003f7220 */ /* 0x040fe20000410000 */
[----:B------:R-:W-:Y:S01]  /*16540*/  MOV R143, R62 ;  /* 0x0000003e008f7202 */ /* 0x000fe20000000f00 */
[----:B------:R-:W-:Y:S01]  /*16550*/  FMUL.FTZ R62, R0, R170 ;  /* 0x000000aa003e7220 */ /* 0x000fe20000410000 */
[----:B------:R-:W-:Y:S02]  /*16560*/  IMAD.MOV.U32 R142, RZ, RZ, R61 ;  /* 0x000000ffff8e7224 */ /* 0x000fe400078e003d */
[----:B------:R-:W-:Y:S01]  /*16570*/  FMUL.FTZ R61, R2, R169 ;  /* 0x000000a9023d7220 */ /* 0x000fe20000410000 */
[C---:B------:R-:W-:Y:S04]  /*16580*/  HMMA.16816.F32 R56, R180.reuse, R112, R56 ;  /* 0x00000070b438723c */ /* 0x040fe80000001838 */
[----:B------:R-:W-:Y:S01]  /*16590*/  IMAD.MOV.U32 R149, RZ, RZ, R147 ;  /* 0x000000ffff957224 */ /* 0x000fe200078e0093 */
[----:B------:R-:W-:Y:S01]  /*165a0*/  LOP3.LUT R112, R150, UR9, R65, 0x96, !PT ;  /* 0x0000000996707c12 */ /* 0x000fe2000f8e9641 */
[----:B------:R-:W-:Y:S01]  /*165b0*/  IMAD.MOV.U32 R147, RZ, RZ, R145 ;  /* 0x000000ffff937224 */ /* 0x000fe200078e0091 */
[----:B------:R-:W-:Y:S01]  /*165c0*/  MOV R145, R140 ;  /* 0x0000008c00917202 */ /* 0x000fe20000000f00 */
[----:B------:R-:W-:Y:S02]  /*165d0*/  IMAD.MOV.U32 R141, RZ, RZ, R60 ;  /* 0x000000ffff8d7224 */ /* 0x000fe400078e003c */
[----:B------:R-:W-:Y:S01]  /*165e0*/  FMUL.FTZ R60, R2, R168 ;  /* 0x000000a8023c7220 */ /* 0x000fe20000410000 */
[----:B------:R-:W-:Y:S01]  /*165f0*/  IMAD.MOV.U32 R150, RZ, RZ, R148 ;  /* 0x000000ffff967224 */ /* 0x000fe200078e0094 */
[----:B------:R-:W-:Y:S01]  /*16600*/  MOV R148, R146 ;  /* 0x0000009200947202 */ /* 0x000fe20000000f00 */
[----:B------:R-:W-:Y:S02]  /*16610*/  IMAD.MOV.U32 R140, RZ, RZ, R135 ;  /* 0x000000ffff8c7224 */ /* 0x000fe400078e0087 */
[C---:B------:R-:W-:Y:S01]  /*16620*/  FMUL.FTZ R65, R101.reuse, R173 ;  /* 0x000000ad65417220 */ /* 0x040fe20000410000 */
[----:B------:R-:W-:Y:S01]  /*16630*/  IMAD.MOV.U32 R135, RZ, RZ, R133 ;  /* 0x000000ffff877224 */ /* 0x000fe200078e0085 */
[----:B------:R-:W-:Y:S01]  /*16640*/  MOV R133, R131 ;  /* 0x0000008300857202 */ /* 0x000fe20000000f00 */
[-C--:B------:R-:W-:Y:S03]  /*16650*/  HMMA.16816.F32 R60, R180, R114.reuse, R60 ;  /* 0x00000072b43c723c */ /* 0x080fe6000000183c */
[----:B------:R-:W-:Y:S02]  /*16660*/  IMAD.MOV.U32 R146, RZ, RZ, R144 ;  /* 0x000000ffff927224 */ /* 0x000fe400078e0090 */
[C---:B------:R-:W-:Y:S01]  /*16670*/  FMUL.FTZ R68, R101.reuse, R68 ;  /* 0x0000004465447220 */ /* 0x040fe20000410000 */
[----:B------:R-:W-:Y:S01]  /*16680*/  IMAD.MOV.U32 R144, RZ, RZ, R136 ;  /* 0x000000ffff907224 */ /* 0x000fe200078e0088 */
[----:B------:R-:W-:Y:S01]  /*16690*/  MOV R136, R134 ;  /* 0x0000008600887202 */ /* 0x000fe20000000f00 */
[----:B------:R-:W-:Y:S02]  /*166a0*/  IMAD.MOV.U32 R131, RZ, RZ, R125 ;  /* 0x000000ffff837224 */ /* 0x000fe400078e007d */
[C---:B------:R-:W-:Y:S01]  /*166b0*/  FMUL.FTZ R69, R101.reuse, R69 ;  /* 0x0000004565457220 */ /* 0x040fe20000410000 */
[----:B------:R-:W-:Y:S04]  /*166c0*/  IMAD.WIDE.U32 R112, R112, -0x2daee0ad, RZ ;  /* 0xd2511f5370707825 */ /* 0x000fe800078e00ff */
[C---:B------:R-:W-:Y:S01]  /*166d0*/  FMUL.FTZ R70, R100.reuse, R70 ;  /* 0x0000004664467220 */ /* 0x040fe20000410000 */
[C---:B------:R-:W-:Y:S01]  /*166e0*/  FMUL.FTZ R71, R100.reuse, R71 ;  /* 0x0000004764477220 */ /* 0x040fe20000410000 */
[----:B------:R-:W-:Y:S01]  /*166f0*/  IMAD.MOV.U32 R134, RZ, RZ, R132 ;  /* 0x000000ffff867224 */ /* 0x000fe200078e0084 */
[----:B------:R-:W-:Y:S01]  /*16700*/  MOV R152, R133 ;  /* 0x0000008500987202 */ /* 0x000fe20000000f00 */
[----:B------:R-:W-:Y:S01]  /*16710*/  IMAD.MOV.U32 R125, RZ, RZ, R3 ;  /* 0x000000ffff7d7224 */ /* 0x000fe200078e0003 */
[----:B------:R-:W-:Y:S01]  /*16720*/  MOV R3, R66 ;  /* 0x0000004200037202 */ /* 0x000fe20000000f00 */
[----:B------:R-:W-:Y:S01]  /*16730*/  IMAD.MOV.U32 R132, RZ, RZ, R130 ;  /* 0x000000ffff847224 */ /* 0x000fe200078e0082 */
[----:B------:R-:W-:Y:S01]  /*16740*/  MOV R130, R124 ;  /* 0x0000007c00827202 */ /* 0x000fe20000000f00 */
[----:B------:R-:W-:Y:S02]  /*16750*/  IMAD.MOV.U32 R158, RZ, RZ, R135 ;  /* 0x000000ffff9e7224 */ /* 0x000fe400078e0087 */
[C---:B------:R-:W-:Y:S01]  /*16760*/  FMUL.FTZ R66, R100.reuse, R174 ;  /* 0x000000ae64427220 */ /* 0x040fe20000410000 */
[----:B------:R-:W-:Y:S02]  /*16770*/  IMAD.MOV.U32 R135, RZ, RZ, R129 ;  /* 0x000000ffff877224 */ /* 0x000fe400078e0081 */
[----:B------:R-:W-:Y:S01]  /*16780*/  FMUL.FTZ R80, R101, R80 ;  /* 0x0000005065507220 */ /* 0x000fe20000410000 */
[----:B------:R-:W-:Y:S02]  /*16790*/  IMAD.MOV.U32 R124, RZ, RZ, R67 ;  /* 0x000000ffff7c7224 */ /* 0x000fe400078e0043 */
[----:B------:R-:W-:Y:S01]  /*167a0*/  FMUL.FTZ R67, R100, R175 ;  /* 0x000000af64437220 */ /* 0x000fe20000410000 */
[----:B------:R-:W-:Y:S01]  /*167b0*/  IMAD.MOV.U32 R129, RZ, RZ, R109 ;  /* 0x000000ffff817224 */ /* 0x000fe200078e006d */
[----:B------:R-:W-:Y:S01]  /*167c0*/  MOV R109, R112 ;  /* 0x00000070006d7202 */ /* 0x000fe20000000f00 */
[----:B------:R-:W-:Y:S01]  /*167d0*/  IMAD.MOV.U32 R173, RZ, RZ, R125 ;  /* 0x000000ffffad7224 */ /* 0x000fe200078e007d */
[----:B------:R-:W-:Y:S01]  /*167e0*/  MOV R125, R106 ;  /* 0x0000006a007d7202 */ /* 0x000fe20000000f00 */
[----:B------:R-:W-:Y:S01]  /*167f0*/  IMAD.MOV.U32 R169, RZ, RZ, R146 ;  /* 0x000000ffffa97224 */ /* 0x000fe200078e0092 */
[----:B------:R-:W-:Y:S01]  /*16800*/  LOP3.LUT R106, R236, UR14, R113, 0x96, !PT ;  /* 0x0000000eec6a7c12 */ /* 0x000fe2000f8e9671 */
[C---:B------:R-:W-:Y:S04]  /*16810*/  HMMA.16816.F32 R64, R176.reuse, R114, R64 ;  /* 0x00000072b040723c */ /* 0x040fe80000001840 */
[----:B------:R-:W-:Y:S01]  /*16820*/  MOV R146, R120 ;  /* 0x0000007800927202 */ /* 0x000fe20000000f00 */
[----:B------:R-:W-:Y:S01]  /*16830*/  IMAD.MOV.U32 R174, RZ, RZ, R124 ;  /* 0x000000ffffae7224 */ /* 0x000fe200078e007c */
[----:B------:R-:W-:Y:S01]  /*16840*/  LOP3.LUT R120, R109, 0xff, RZ, 0xc0, !PT ;  /* 0x000000ff6d787812 */ /* 0x000fe200078ec0ff */
[----:B------:R-:W-:Y:S01]  /*16850*/  IMAD.MOV.U32 R159, RZ, RZ, R144 ;  /* 0x000000ffff9f7224 */ /* 0x000fe200078e0090 */
[-C--:B------:R-:W-:Y:S03]  /*16860*/  HMMA.16816.F32 R68, R176, R116.reuse, R68 ;  /* 0x00000074b044723c */ /* 0x080fe60000001844 */
[----:B------:R-:W-:Y:S01]  /*16870*/  LOP3.LUT R109, R106, 0xffff, RZ, 0xc0, !PT ;  /* 0x0000ffff6a6d7812 */ /* 0x000fe200078ec0ff */
[----:B------:R-:W-:Y:S01]  /*16880*/  IMAD.MOV.U32 R156, RZ, RZ, R132 ;  /* 0x000000ffff9c7224 */ /* 0x000fe200078e0084 */
[----:B------:R-:W-:Y:S01]  /*16890*/  MOV R124, R3 ;  /* 0x00000003007c7202 */ /* 0x000fe20000000f00 */
[----:B------:R-:W-:Y:S01]  /*168a0*/  IMAD.MOV.U32 R168, RZ, RZ, R147 ;  /* 0x000000ffffa87224 */ /* 0x000fe200078e0093 */
[----:B------:R-:W-:Y:S01]  /*168b0*/  MOV R144, R136 ;  /* 0x0000008800907202 */ /* 0x000fe20000000f00 */
[C---:B------:R-:W-:Y:S04]  /*168c0*/  HMMA.16816.F32 R72, R180.reuse, R116, R72 ;  /* 0x00000074b448723c */ /* 0x040fe80000001848 */
[----:B------:R-:W-:Y:S01]  /*168d0*/  IMAD.MOV.U32 R132, RZ, RZ, R126 ;  /* 0x000000ffff847224 */ /* 0x000fe200078e007e */
[----:B------:R-:W-:Y:S01]  /*168e0*/  LOP3.LUT R3, R238, UR14, R111, 0x96, !PT ;  /* 0x0000000eee037c12 */ /* 0x000fe2000f8e966f */
[----:B------:R-:W-:Y:S01]  /*168f0*/  IMAD.MOV.U32 R147, RZ, RZ, R121 ;  /* 0x000000ffff937224 */ /* 0x000fe200078e0079 */
[C---:B------:R-:W-:Y:S01]  /*16900*/  PRMT R121, R110.reuse, 0x7772, RZ ;  /* 0x000077726e797816 */ /* 0x040fe200000000ff */
[-C--:B------:R-:W-:Y:S03]  /*16910*/  HMMA.16816.F32 R76, R180, R118.reuse, R76 ;  /* 0x00000076b44c723c */ /* 0x080fe6000000184c */
[C---:B------:R-:W-:Y:S01]  /*16920*/  PRMT R136, R110.reuse, 0x7773, RZ ;  /* 0x000077736e887816 */ /* 0x040fe200000000ff */
[----:B------:R-:W-:Y:S01]  /*16930*/  IMAD.MOV.U32 R126, RZ, RZ, R110 ;  /* 0x000000ffff7e7224 */ /* 0x000fe200078e006e */
[----:B------:R-:W-:Y:S01]  /*16940*/  PRMT R111, R110, 0x7771, RZ ;  /* 0x000077716e6f7816 */ /* 0x000fe200000000ff */
[----:B------:R-:W-:Y:S01]  /*16950*/  IMAD.MOV.U32 R133, RZ, RZ, R127 ;  /* 0x000000ffff857224 */ /* 0x000fe200078e007f */
[----:B------:R-:W-:Y:S01]  /*16960*/  LOP3.LUT R110, R106, 0xff, RZ, 0xc0, !PT ;  /* 0x000000ff6a6e7812 */ /* 0x000fe200078ec0ff */
[----:B------:R-:W-:Y:S01]  /*16970*/  FMUL.FTZ R81, R101, R81 ;  /* 0x0000005165517220 */ /* 0x000fe20000410000 */
[----:B------:R-:W-:Y:S01]  /*16980*/  SHF.R.U32.HI R109, RZ, 0x8, R109 ;  /* 0x00000008ff6d7819 */ /* 0x000fe2000001166d */
[C---:B------:R-:W-:Y:S01]  /*16990*/  FMUL.FTZ R82, R100.reuse, R82 ;  /* 0x0000005264527220 */ /* 0x040fe20000410000 */
[----:B------:R-:W-:Y:S01]  /*169a0*/  FMUL.FTZ R83, R100, R83 ;  /* 0x0000005364537220 */ /* 0x000fe20000410000 */
[----:B------:R-:W-:Y:S01]  /*169b0*/  IMAD.MOV.U32 R175, RZ, RZ, R150 ;  /* 0x000000ffffaf7224 */ /* 0x000fe200078e0096 */
[----:B------:R-:W-:Y:S01]  /*169c0*/  PRMT R127, R110, 0x5410, R109 ;  /* 0x000054106e7f7816 */ /* 0x000fe2000000006d */
[--C-:B------:R-:W-:Y:S01]  /*169d0*/  FFMA.FTZ R110, R193, UR4, -R189.reuse ;  /* 0x00000004c16e7c23 */ /* 0x100fe200080108bd */
[----:B------:R-:W-:Y:S01]  /*169e0*/  LOP3.LUT R126, R126, 0xff, RZ, 0xc0, !PT ;  /* 0x000000ff7e7e7812 */ /* 0x000fe200078ec0ff */
[----:B------:R-:W-:Y:S01]  /*169f0*/  IMAD.MOV.U32 R157, RZ, RZ, R134 ;  /* 0x000000ffff9d7224 */ /* 0x000fe200078e0086 */
[----:B------:R-:W-:Y:S01]  /*16a00*/  PRMT R136, R121, 0x5410, R136 ;  /* 0x0000541079887816 */ /* 0x000fe20000000088 */
[C---:B------:R-:W-:Y:S01]  /*16a10*/  HMMA.16816.F32 R80, R176.reuse, R118, R80 ;  /* 0x00000076b050723c */ /* 0x040fe20000001850 */
[----:B------:R1:W-:Y:S03]  /*16a20*/  MUFU.EX2 R151, R110 ;  /* 0x0000006e00977308 */ /* 0x0003e60000000800 */
[----:B------:R-:W-:Y:S01]  /*16a30*/  SHF.R.U32.HI R119, RZ, 0x18, R106 ;  /* 0x00000018ff777819 */ /* 0x000fe2000001166a */
[----:B------:R-:W-:Y:S01]  /*16a40*/  FFMA.FTZ R109, R194, UR4, -R189 ;  /* 0x00000004c26d7c23 */ /* 0x000fe200080108bd */
[----:B------:R-:W-:Y:S01]  /*16a50*/  PRMT R126, R126, 0x5410, R111 ;  /* 0x000054107e7e7816 */ /* 0x000fe2000000006f */
[----:B------:R-:W-:Y:S01]  /*16a60*/  IMAD.MOV.U32 R171, RZ, RZ, R131 ;  /* 0x000000ffffab7224 */ /* 0x000fe200078e0083 */
[----:B------:R-:W-:Y:S01]  /*16a70*/  PRMT R116, R106, 0x7632, R116 ;  /* 0x000076326a747816 */ /* 0x000fe20000000074 */
[----:B------:R-:W-:Y:S01]  /*16a80*/  IMAD.MOV.U32 R134, RZ, RZ, R128 ;  /* 0x000000ffff867224 */ /* 0x000fe200078e0080 */
[C---:B------:R-:W-:Y:S01]  /*16a90*/  LOP3.LUT R111, R3.reuse, 0xffff, RZ, 0xc0, !PT ;  /* 0x0000ffff036f7812 */ /* 0x040fe200078ec0ff */
[----:B------:R-:W-:Y:S01]  /*16aa0*/  IMAD.MOV.U32 R131, RZ, RZ, R123 ;  /* 0x000000ffff837224 */ /* 0x000fe200078e007b */
[C---:B------:R-:W-:Y:S01]  /*16ab0*/  PRMT R106, R3.reuse, 0x7632, R106 ;  /* 0x00007632036a7816 */ /* 0x040fe2000000006a */
[----:B------:R-:W-:Y:S01]  /*16ac0*/  IMAD.MOV.U32 R194, RZ, RZ, R146 ;  /* 0x000000ffffc27224 */ /* 0x000fe200078e0092 */
[----:B------:R-:W-:Y:S01]  /*16ad0*/  LOP3.LUT R118, R3, 0xff, RZ, 0xc0, !PT ;  /* 0x000000ff03767812 */ /* 0x000fe200078ec0ff */
[----:B-1----:R-:W-:Y:S01]  /*16ae0*/  FFMA.FTZ R110, R195, UR4, -R191 ;  /* 0x00000004c36e7c23 */ /* 0x002fe200080108bf */
[----:B------:R-:W-:Y:S01]  /*16af0*/  SHF.R.U32.HI R117, RZ, 0x18, R3 ;  /* 0x00000018ff757819 */ /* 0x000fe20000011603 */
[----:B------:R-:W-:Y:S01]  /*16b00*/  FFMA.FTZ R3, R201, UR4, -R189 ;  /* 0x00000004c9037c23 */ /* 0x000fe200080108bd */
[----:B------:R-:W-:Y:S01]  /*16b10*/  IMAD.MOV.U32 R195, RZ, RZ, R147 ;  /* 0x000000ffffc37224 */ /* 0x000fe200078e0093 */
[----:B------:R1:W-:Y:S01]  /*16b20*/  MUFU.EX2 R150, R110 ;  /* 0x0000006e00967308 */ /* 0x0003e20000000800 */
[----:B------:R-:W-:Y:S01]  /*16b30*/  MOV R172, R130 ;  /* 0x0000008200ac7202 */ /* 0x000fe20000000f00 */
[----:B------:R-:W-:Y:S01]  /*16b40*/  IMAD.MOV.U32 R248, RZ, RZ, R149 ;  /* 0x000000fffff87224 */ /* 0x000fe200078e0095 */
[----:B------:R-:W-:Y:S07]  /*16b50*/  MOV R130, R122 ;  /* 0x0000007a00827202 */ /* 0x000fee0000000f00 */
[----:B------:R2:W-:Y:S01]  /*16b60*/  MUFU.EX2 R147, R109 ;  /* 0x0000006d00937308 */ /* 0x0005e20000000800 */
[C---:B------:R-:W-:Y:S01]  /*16b70*/  PRMT R122, R112.reuse, 0x7773, RZ ;  /* 0x00007773707a7816 */ /* 0x040fe200000000ff */
[----:B------:R-:W-:Y:S01]  /*16b80*/  IMAD.MOV.U32 R238, RZ, RZ, R125 ;  /* 0x000000ffffee7224 */ /* 0x000fe200078e007d */
[C---:B------:R-:W-:Y:S07]  /*16b90*/  PRMT R128, R112.reuse, 0x7772, RZ ;  /* 0x0000777270807816 */ /* 0x040fee00000000ff */
[----:B------:R3:W-:Y:S01]  /*16ba0*/  MUFU.EX2 R163, R3 ;  /* 0x0000000300a37308 */ /* 0x0007e20000000800 */
[----:B------:R-:W-:Y:S01]  /*16bb0*/  PRMT R123, R112, 0x7771, RZ ;  /* 0x00007771707b7816 */ /* 0x000fe200000000ff */
[----:B------:R-:W-:Y:S01]  /*16bc0*/  IMAD.MOV.U32 R201, RZ, RZ, R133 ;  /* 0x000000ffffc97224 */ /* 0x000fe200078e0085 */
[----:B------:R-:W4:Y:S01]  /*16bd0*/  LDSM.16.MT88.4 R112, [R184+0x2000] ;  /* 0x00200000b870783b */ /* 0x000f220000004200 */
[----:B------:R-:W-:Y:S02]  /*16be0*/  MOV R167, R148 ;  /* 0x0000009400a77202 */ /* 0x000fe40000000f00 */
[----:B-1----:R-:W-:Y:S01]  /*16bf0*/  LOP3.LUT R110, R106, 0xff, RZ, 0xc0, !PT ;  /* 0x000000ff6a6e7812 */ /* 0x002fe200078ec0ff */
[----:B------:R-:W-:Y:S01]  /*16c00*/  FFMA.FTZ R106, R202, UR4, -R189 ;  /* 0x00000004ca6a7c23 */ /* 0x000fe200080108bd */
[----:B------:R-:W-:Y:S01]  /*16c10*/  PRMT R120, R120, 0x5410, R123 ;  /* 0x0000541078787816 */ /* 0x000fe2000000007b */
[----:B------:R-:W-:Y:S02]  /*16c20*/  IMAD.MOV.U32 R202, RZ, RZ, R134 ;  /* 0x000000ffffca7224 */ /* 0x000fe400078e0086 */
[----:B--2---:R-:W-:Y:S01]  /*16c30*/  FFMA.FTZ R109, R196, UR4, -R191 ;  /* 0x00000004c46d7c23 */ /* 0x004fe200080108bf */
[----:B------:R1:W-:Y:S01]  /*16c40*/  MUFU.EX2 R155, R106 ;  /* 0x0000006a009b7308 */ /* 0x0003e20000000800 */
[----:B------:R-:W-:Y:S01]  /*16c50*/  PRMT R128, R128, 0x5410, R122 ;  /* 0x0000541080807816 */ /* 0x000fe2000000007a */
[----:B---3--:R-:W-:Y:S08]  /*16c60*/  FFMA.FTZ R3, R200, UR4, -R190 ;  /* 0x00000004c8037c23 */ /* 0x008ff000080108be */
[----:B------:R2:W-:Y:S01]  /*16c70*/  MUFU.EX2 R146, R109 ;  /* 0x0000006d00927308 */ /* 0x0005e20000000800 */
[----:B------:R-:W-:Y:S01]  /*16c80*/  MOV R170, R145 ;  /* 0x0000009100aa7202 */ /* 0x000fe20000000f00 */
[----:B------:R-:W-:Y:S01]  /*16c90*/  IMAD.MOV.U32 R145, RZ, RZ, R140 ;  /* 0x000000ffff917224 */ /* 0x000fe200078e008c */
[----:B------:R-:W-:Y:S07]  /*16ca0*/  PRMT R125, R110, 0x5410, R117 ;  /* 0x000054106e7d7816 */ /* 0x000fee0000000075 */
[----:B------:R3:W-:Y:S01]  /*16cb0*/  MUFU.EX2 R149, R3 ;  /* 0x0000000300957308 */ /* 0x0007e20000000800 */
[----:B------:R-:W-:Y:S01]  /*16cc0*/  SHF.R.U32.HI R111, RZ, 0x8, R111 ;  /* 0x00000008ff6f7819 */ /* 0x000fe2000001166f */
[----:B------:R-:W-:Y:S01]  /*16cd0*/  FFMA.FTZ R110, R207, UR4, -R190 ;  /* 0x00000004cf6e7c23 */ /* 0x000fe200080108be */
[----:B------:R-:W-:Y:S01]  /*16ce0*/  MOV R140, R129 ;  /* 0x00000081008c7202 */ /* 0x000fe20000000f00 */
[----:B------:R-:W-:Y:S01]  /*16cf0*/  IMAD.MOV.U32 R129, RZ, RZ, R124 ;  /* 0x000000ffff817224 */ /* 0x000fe200078e007c */
[----:B------:R-:W-:Y:S01]  /*16d00*/  PRMT R124, R118, 0x5410, R111 ;  /* 0x00005410767c7816 */ /* 0x000fe2000000006f */
[----:B-1----:R-:W-:Y:S01]  /*16d10*/  FFMA.FTZ R106, R203, UR4, -R192 ;  /* 0x00000004cb6a7c23 */ /* 0x002fe200080108c0 */
[--C-:B------:R-:W-:Y:S03]  /*16d20*/  HSET2.LE.AND R126, R126, R188.reuse, PT ;  /* 0x000000bc7e7e7233 */ /* 0x100fe60003803000 */
[----:B------:R1:W-:Y:S01]  /*16d30*/  MUFU.EX2 R153, R110 ;  /* 0x0000006e00997308 */ /* 0x0003e20000000800 */
[----:B------:R-:W-:Y:S02]  /*16d40*/  IMAD.MOV.U32 R236, RZ, RZ, R129 ;  /* 0x000000ffffec7224 */ /* 0x000fe400078e0081 */
[----:B--2---:R-:W-:Y:S01]  /*16d50*/  FFMA.FTZ R109, R199, UR4, -R190 ;  /* 0x00000004c76d7c23 */ /* 0x004fe200080108be */
[----:B------:R-:W-:Y:S06]  /*16d60*/  MOV R203, R135 ;  /* 0x0000008700cb7202 */ /* 0x000fec0000000f00 */
[----:B------:R2:W-:Y:S01]  /*16d70*/  MUFU.EX2 R148, R106 ;  /* 0x0000006a00947308 */ /* 0x0005e20000000800 */
[----:B------:R-:W-:Y:S01]  /*16d80*/  MOV R200, R132 ;  /* 0x0000008400c87202 */ /* 0x000fe20000000f00 */
[----:B---3--:R-:W-:Y:S01]  /*16d90*/  FFMA.FTZ R3, R204, UR4, -R192 ;  /* 0x00000004cc037c23 */ /* 0x008fe200080108c0 */
[----:B------:R-:W-:Y:S07]  /*16da0*/  LDSM.16.MT88.4 R132, [R185+0xa400] ;  /* 0x00a40000b984783b */ /* 0x000fee0000004200 */
[----:B------:R-:W3:Y:S01]  /*16db0*/  MUFU.EX2 R165, R109 ;  /* 0x0000006d00a57308 */ /* 0x000ee20000000800 */
[----:B------:R-:W-:Y:S02]  /*16dc0*/  IMAD.MOV.U32 R204, RZ, RZ, R130 ;  /* 0x000000ffffcc7224 */ /* 0x000fe400078e0082 */
[----:B------:R-:W-:Y:S01]  /*16dd0*/  FFMA.FTZ R111, R206, UR4, -R192 ;  /* 0x00000004ce6f7c23 */ /* 0x000fe200080108c0 */
[----:B------:R-:W-:Y:S06]  /*16de0*/  LOP3.LUT R116, R116, 0xff, RZ, 0xc0, !PT ;  /* 0x000000ff74747812 */ /* 0x000fec00078ec0ff */
[----:B------:R5:W-:Y:S01]  /*16df0*/  MUFU.EX2 R166, R3 ;  /* 0x0000000300a67308 */ /* 0x000be20000000800 */
[--C-:B------:R-:W-:Y:S01]  /*16e00*/  HSET2.LE.AND R124, R124, R188.reuse, PT ;  /* 0x000000bc7c7c7233 */ /* 0x100fe20003803000 */
[----:B-1----:R-:W-:Y:S01]  /*16e10*/  FFMA.FTZ R110, R210, UR4, -R191 ;  /* 0x00000004d26e7c23 */ /* 0x002fe200080108bf */
[----:B------:R-:W-:Y:S01]  /*16e20*/  PRMT R116, R116, 0x5410, R119 ;  /* 0x0000541074747816 */ /* 0x000fe20000000077 */
[-C--:B----4-:R-:W-:Y:S06]  /*16e30*/  HMMA.16816.F32 R84, R176, R112.reuse, R84 ;  /* 0x00000070b054723c */ /* 0x090fec0000001854 */
[----:B------:R-:W-:Y:S01]  /*16e40*/  MUFU.EX2 R160, R111 ;  /* 0x0000006f00a07308 */ /* 0x000fe20000000800 */
[--C-:B--2---:R-:W-:Y:S02]  /*16e50*/  HSET2.LE.AND R106, R120, R188.reuse, PT ;  /* 0x000000bc786a7233 */ /* 0x104fe40003803000 */
[----:B------:R-:W1:Y:S01]  /*16e60*/  LDSM.16.MT88.4 R120, [R185+0x9400] ;  /* 0x00940000b978783b */ /* 0x000e620000004200 */
[----:B---3--:R-:W-:Y:S01]  /*16e70*/  F2FP.F16.F32.PACK_AB R118, R165, R149 ;  /* 0x00000095a576723e */ /* 0x008fe200000000ff */
[----:B------:R-:W-:Y:S01]  /*16e80*/  FFMA.FTZ R109, R205, UR4, -R190 ;  /* 0x00000004cd6d7c23 */ /* 0x000fe200080108be */
[C---:B------:R-:W-:Y:S04]  /*16e90*/  HMMA.16816.F32 R88, R180.reuse, R112, R88 ;  /* 0x00000070b458723c */ /* 0x040fe80000001858 */
[----:B------:R-:W-:Y:S01]  /*16ea0*/  MUFU.EX2 R154, R110 ;  /* 0x0000006e009a7308 */ /* 0x000fe20000000800 */
[----:B-----5:R-:W-:Y:S09]  /*16eb0*/  F2FP.F16.F32.PACK_AB R3, R147, R151 ;  /* 0x000000979303723e */ /* 0x020ff200000000ff */
[----:B------:R2:W3:Y:S01]  /*16ec0*/  MUFU.EX2 R161, R109 ;  /* 0x0000006d00a17308 */ /* 0x0004e20000000800 */
[----:B------:R-:W-:Y:S01]  /*16ed0*/  LOP3.LUT R118, R118, R106, RZ, 0xc0, !PT ;  /* 0x0000006a76767212 */ /* 0x000fe200078ec0ff */
[----:B------:R-:W-:Y:S01]  /*16ee0*/  FFMA.FTZ R106, R208, UR4, -R192 ;  /* 0x00000004d06a7c23 */ /* 0x000fe200080108c0 */
[-C--:B------:R-:W-:Y:S01]  /*16ef0*/  HMMA.16816.F32 R92, R180, R114.reuse, R92 ;  /* 0x00000072b45c723c */ /* 0x080fe2000000185c */
[----:B------:R-:W-:Y:S02]  /*16f00*/  LDSM.16.MT88.4 R180, [R185+0xbc00] ;  /* 0x00bc0000b9b4783b */ /* 0x000fe40000004200 */
[----:B------:R-:W-:Y:S01]  /*16f10*/  LOP3.LUT R126, R3, R126, RZ, 0xc0, !PT ;  /* 0x0000007e037e7212 */ /* 0x000fe200078ec0ff */
[----:B------:R-:W-:Y:S03]  /*16f20*/  FFMA.FTZ R3, R209, UR4, -R191 ;  /* 0x00000004d1037c23 */ /* 0x000fe600080108bf */
[----:B------:R4:W5:Y:S01]  /*16f30*/  MUFU.EX2 R164, R106 ;  /* 0x0000006a00a47308 */ /* 0x0009620000000800 */
[----:B------:R-:W-:Y:S01]  /*16f40*/  LOP3.LUT R119, R128, 0xff00ff, RZ, 0xc0, !PT ;  /* 0x00ff00ff80777812 */ /* 0x000fe200078ec0ff */
[----:B------:R-:W-:Y:S08]  /*16f50*/  HMMA.16816.F32 R96, R176, R114, R96 ;  /* 0x00000072b060723c */ /* 0x000ff00000001860 */
[----:B------:R1:W1:Y:S01]  /*16f60*/  MUFU.EX2 R162, R3 ;  /* 0x0000000300a27308 */ /* 0x0002620000000800 */
[----:B------:R-:W-:Y:S01]  /*16f70*/  LDSM.16.MT88.4 R112, [R184+0x1400] ;  /* 0x00140000b870783b */ /* 0x000fe20000004200 */
[--C-:B------:R-:W-:Y:S01]  /*16f80*/  HSET2.LE.AND R119, R119, R188.reuse, PT ;  /* 0x000000bc77777233 */ /* 0x100fe20003803000 */
[----:B------:R-:W-:Y:S01]  /*16f90*/  IMAD.MOV.U32 R177, RZ, RZ, R157 ;  /* 0x000000ffffb17224 */ /* 0x000fe200078e009d */
[--C-:B--2---:R-:W-:Y:S02]  /*16fa0*/  HSET2.LE.AND R109, R116, R188.reuse, PT ;  /* 0x000000bc746d7233 */ /* 0x104fe40003803000 */
[----:B---3--:R-:W-:Y:S02]  /*16fb0*/  F2FP.F16.F32.PACK_AB R116, R153, R161 ;  /* 0x000000a19974723e */ /* 0x008fe400000000ff */
[----:B------:R-:W-:Y:S02]  /*16fc0*/  MOV R205, R131 ;  /* 0x0000008300cd7202 */ /* 0x000fe40000000f00 */
[--C-:B----4-:R-:W-:Y:S01]  /*16fd0*/  HSET2.LE.AND R106, R127, R188.reuse, PT ;  /* 0x000000bc7f6a7233 */ /* 0x110fe20003803000 */
[----:B------:R-:W2:Y:S01]  /*16fe0*/  LDSM.16.MT88.4 R128, [R184+0x400] ;  /* 0x00040000b880783b */ /* 0x000ea20000004200 */
[----:B-----5:R-:W-:Y:S02]  /*16ff0*/  F2FP.F16.F32.PACK_AB R117, R164, R160 ;  /* 0x000000a0a475723e */ /* 0x020fe400000000ff */
[----:B-1----:R-:W-:Y:S02]  /*17000*/  F2FP.F16.F32.PACK_AB R3, R166, R148 ;  /* 0x00000094a603723e */ /* 0x002fe400000000ff */
[----:B------:R-:W-:Y:S02]  /*17010*/  LOP3.LUT R127, R136, 0xff00ff, RZ, 0xc0, !PT ;  /* 0x00ff00ff887f7812 */ /* 0x000fe400078ec0ff */
[----:B------:R-:W-:Y:S02]  /*17020*/  LOP3.LUT R119, R3, R119, RZ, 0xc0, !PT ;  /* 0x0000007703777212 */ /* 0x000fe400078ec0ff */
[----:B------:R-:W-:Y:S02]  /*17030*/  LOP3.LUT R116, R116, R106, RZ, 0xc0, !PT ;  /* 0x0000006a74747212 */ /* 0x000fe400078ec0ff */
[----:B------:R-:W-:Y:S02]  /*17040*/  LOP3.LUT R117, R117, R109, RZ, 0xc0, !PT ;  /* 0x0000006d75757212 */ /* 0x000fe400078ec0ff */
[--C-:B------:R-:W-:Y:S02]  /*17050*/  HSET2.LE.AND R127, R127, R188.reuse, PT ;  /* 0x000000bc7f7f7233 */ /* 0x100fe40003803000 */
[--C-:B------:R-:W-:Y:S02]  /*17060*/  HSET2.LE.AND R125, R125, R188.reuse, PT ;  /* 0x000000bc7d7d7233 */ /* 0x100fe40003803000 */
[----:B------:R-:W-:Y:S01]  /*17070*/  F2FP.F16.F32.PACK_AB R3, R146, R150 ;  /* 0x000000969203723e */ /* 0x000fe200000000ff */
[-C--:B------:R-:W-:Y:S05]  /*17080*/  HMMA.16816.F32 R4, R116, R120.reuse, R4 ;  /* 0x000000787404723c */ /* 0x080fea0000001804 */
[----:B------:R-:W-:Y:S02]  /*17090*/  F2FP.F16.F32.PACK_AB R106, R155, R163 ;  /* 0x000000a39b6a723e */ /* 0x000fe400000000ff */
[----:B------:R-:W-:Y:S02]  /*170a0*/  F2FP.F16.F32.PACK_AB R109, R154, R162 ;  /* 0x000000a29a6d723e */ /* 0x000fe400000000ff */
[----:B------:R-:W-:Y:S01]  /*170b0*/  LOP3.LUT R127, R3, R127, RZ, 0xc0, !PT ;  /* 0x0000007f037f7212 */ /* 0x000fe200078ec0ff */
[----:B------:R-:W-:Y:S01]  /*170c0*/  IMAD.U32 R3, RZ, RZ, UR23 ;  /* 0x00000017ff037e24 */ /* 0x000fe2000f8e00ff */
[----:B------:R-:W-:Y:S02]  /*170d0*/  LOP3.LUT R124, R106, R124, RZ, 0xc0, !PT ;  /* 0x0000007c6a7c7212 */ /* 0x000fe400078ec0ff */
[----:B------:R-:W-:Y:S02]  /*170e0*/  LOP3.LUT R125, R109, R125, RZ, 0xc0, !PT ;  /* 0x0000007d6d7d7212 */ /* 0x000fe400078ec0ff */
[----:B------:R-:W-:Y:S02]  /*170f0*/  MOV R179, R158 ;  /* 0x0000009e00b37202 */ /* 0x000fe40000000f00 */
[----:B------:R-:W-:Y:S02]  /*17100*/  MOV R178, R156 ;  /* 0x0000009c00b27202 */ /* 0x000fe40000000f00 */
[----:B------:R-:W-:Y:S01]  /*17110*/  LOP3.LUT R3, R205, UR29, R3, 0x96, !PT ;  /* 0x0000001dcd037c12 */ /* 0x000fe2000f8e9603 */
        /* <DEDUP_REMOVED lines=8> */
[C---:B------:R-:W-:Y:S02]  /*171a0*/  LOP3.LUT R109, R128.reuse, R236, RZ, 0x3c, !PT ;  /* 0x000000ec806d7212 */ /* 0x040fe400078e3cff */
[----:B------:R-:W-:Y:S02]  /*171b0*/  LOP3.LUT R106, R129, R248, RZ, 0x3c, !PT ;  /* 0x000000f8816a7212 */ /* 0x000fe400078e3cff */
[----:B------:R-:W-:Y:S01]  /*171c0*/  LOP3.LUT R3, R128, R175, RZ, 0x3c, !PT ;  /* 0x000000af80037212 */ /* 0x000fe200078e3cff */
[C---:B------:R-:W-:Y:S04]  /*171d0*/  HMMA.16816.F32 R32, R116.reuse, R130, R32 ;  /* 0x000000827420723c */ /* 0x040fe80000001820 */
[----:B------:R-:W-:Y:S01]  /*171e0*/  IMAD.MOV.U32 R175, RZ, RZ, R174 ;  /* 0x000000ffffaf7224 */ /* 0x000fe200078e00ae */
[----:B------:R-:W-:Y:S01]  /*171f0*/  MOV R174, R173 ;  /* 0x000000ad00ae7202 */ /* 0x000fe20000000f00 */
[----:B------:R-:W-:Y:S01]  /*17200*/  IMAD.WIDE.U32 R130, R109, -0x2daee0ad, RZ ;  /* 0xd2511f536d827825 */ /* 0x000fe200078e00ff */
[----:B------:R-:W-:Y:S01]  /*17210*/  LOP3.LUT R110, R129, R238, RZ, 0x3c, !PT ;  /* 0x000000ee816e7212 */ /* 0x000fe200078e3cff */
[-C--:B------:R-:W-:Y:S03]  /*17220*/  HMMA.16816.F32 R36, R116, R132.reuse, R36 ;  /* 0x000000847424723c */ /* 0x080fe60000001824 */
[----:B------:R-:W-:Y:S01]  /*17230*/  IMAD.MOV.U32 R173, RZ, RZ, R172 ;  /* 0x000000ffffad7224 */ /* 0x000fe200078e00ac */
[----:B------:R-:W-:Y:S01]  /*17240*/  MOV R195, R174 ;  /* 0x000000ae00c37202 */ /* 0x000fe20000000f00 */
[----:B------:R-:W-:Y:S01]  /*17250*/  IMAD.MOV.U32 R172, RZ, RZ, R171 ;  /* 0x000000ffffac7224 */ /* 0x000fe200078e00ab */
[----:B------:R-:W-:Y:S01]  /*17260*/  MOV R171, R170 ;  /* 0x000000aa00ab7202 */ /* 0x000fe20000000f00 */
[----:B------:R-:W-:Y:S01]  /*17270*/  IMAD.MOV.U32 R170, RZ, RZ, R169 ;  /* 0x000000ffffaa7224 */ /* 0x000fe200078e00a9 */
[C---:B------:R-:W-:Y:S04]  /*17280*/  HMMA.16816.F32 R40, R124.reuse, R132, R40 ;  /* 0x000000847c28723c */ /* 0x040fe80000001828 */
[----:B------:R-:W-:Y:S04]  /*17290*/  IMAD.WIDE.U32 R132, R3, -0x2daee0ad, RZ ;  /* 0xd2511f5303847825 */ /* 0x000fe800078e00ff */
[-C--:B------:R-:W-:Y:S03]  /*172a0*/  HMMA.16816.F32 R44, R124, R134.reuse, R44 ;  /* 0x000000867c2c723c */ /* 0x080fe6000000182c */
[----:B------:R-:W-:Y:S01]  /*172b0*/  IMAD.MOV.U32 R193, RZ, RZ, R172 ;  /* 0x000000ffffc17224 */ /* 0x000fe200078e00ac */
[----:B------:R-:W-:Y:S01]  /*172c0*/  MOV R172, R171 ;  /* 0x000000ab00ac7202 */ /* 0x000fe20000000f00 */
[----:B------:R-:W-:Y:S02]  /*172d0*/  IMAD.MOV.U32 R196, RZ, RZ, R175 ;  /* 0x000000ffffc47224 */ /* 0x000fe400078e00af */
[----:B------:R-:W-:Y:S01]  /*172e0*/  IMAD.WIDE.U32 R128, R110, -0x2daee0ad, RZ ;  /* 0xd2511f536e807825 */ /* 0x000fe200078e00ff */
[C---:B------:R-:W-:Y:S04]  /*172f0*/  HMMA.16816.F32 R48, R116.reuse, R134, R48 ;  /* 0x000000867430723c */ /* 0x040fe80000001830 */
[----:B------:R-:W-:Y:S01]  /*17300*/  LOP3.LUT R109, R128, UR20, R131, 0x96, !PT ;  /* 0x00000014806d7c12 */ /* 0x000fe2000f8e9683 */
[----:B------:R-:W-:Y:S01]  /*17310*/  IMAD.MOV.U32 R169, RZ, RZ, R168 ;  /* 0x000000ffffa97224 */ /* 0x000fe200078e00a8 */
[----:B------:R-:W-:Y:S02]  /*17320*/  LOP3.LUT R110, R202, UR21, R129, 0x96, !PT ;  /* 0x00000015ca6e7c12 */ /* 0x000fe4000f8e9681 */
[-C--:B------:R-:W-:Y:S03]  /*17330*/  HMMA.16816.F32 R52, R116, R112.reuse, R52 ;  /* 0x000000707434723c */ /* 0x080fe60000001834 */
[----:B------:R-:W-:Y:S01]  /*17340*/  MOV R168, R167 ;  /* 0x000000a700a87202 */ /* 0x000fe20000000f00 */
[----:B------:R-:W-:Y:S02]  /*17350*/  IMAD.MOV.U32 R167, RZ, RZ, R143 ;  /* 0x000000ffffa77224 */ /* 0x000fe400078e008f */
[----:B------:R-:W-:Y:S01]  /*17360*/  IMAD.MOV.U32 R143, RZ, RZ, R142 ;  /* 0x000000ffff8f7224 */ /* 0x000fe200078e008e */
[----:B------:R-:W-:Y:S01]  /*17370*/  MOV R142, R141 ;  /* 0x0000008d008e7202 */ /* 0x000fe20000000f00 */
[C---:B------:R-:W-:Y:S04]  /*17380*/  HMMA.16816.F32 R56, R124.reuse, R112, R56 ;  /* 0x000000707c38723c */ /* 0x040fe80000001838 */
[----:B------:R-:W-:Y:S01]  /*17390*/  IMAD.WIDE.U32 R112, R106, -0x2daee0ad, RZ ;  /* 0xd2511f536a707825 */ /* 0x000fe200078e00ff */
[----:B------:R-:W-:Y:S03]  /*173a0*/  MOV R175, R143 ;  /* 0x0000008f00af7202 */ /* 0x000fe60000000f00 */
[-C--:B------:R-:W-:Y:S03]  /*173b0*/  HMMA.16816.F32 R60, R124, R114.reuse, R60 ;  /* 0x000000727c3c723c */ /* 0x080fe6000000183c */
[----:B------:R-:W-:Y:S01]  /*173c0*/  LOP3.LUT R106, R138, UR21, R113, 0x96, !PT ;  /* 0x000000158a6a7c12 */ /* 0x000fe2000f8e9671 */
[----:B------:R-:W-:Y:S01]  /*173d0*/  IMAD.MOV.U32 R141, RZ, RZ, R137 ;  /* 0x000000ffff8d7224 */ /* 0x000fe200078e0089 */
[----:B------:R-:W-:Y:S01]  /*173e0*/  LOP3.LUT R3, R112, UR20, R133, 0x96, !PT ;  /* 0x0000001470037c12 */ /* 0x000fe2000f8e9685 */
[----:B------:R-:W-:Y:S02]  /*173f0*/  IMAD.WIDE.U32 R112, R110, -0x326172a9, RZ ;  /* 0xcd9e8d576e707825 */ /* 0x000fe400078e00ff */
[C---:B------:R-:W-:Y:S04]  /*17400*/  HMMA.16816.F32 R64, R116.reuse, R114, R64 ;  /* 0x000000727440723c */ /* 0x040fe80000001840 */
[----:B------:R-:W-:Y:S01]  /*17410*/  IMAD.WIDE.U32 R136, R109, -0x326172a9, RZ ;  /* 0xcd9e8d576d887825 */ /* 0x000fe200078e00ff */
[----:B------:R-:W-:Y:S03]  /*17420*/  LOP3.LUT R110, R200, UR13, R113, 0x96, !PT ;  /* 0x0000000dc86e7c12 */ /* 0x000fe6000f8e9671 */
[-C--:B-1----:R-:W-:Y:S03]  /*17430*/  HMMA.16816.F32 R68, R116, R120.reuse, R68 ;  /* 0x000000787444723c */ /* 0x082fe60000001844 */
[----:B------:R-:W-:Y:S01]  /*17440*/  IMAD.WIDE.U32 R128, R106, -0x326172a9, RZ ;  /* 0xcd9e8d576a807825 */ /* 0x000fe200078e00ff */
[----:B------:R-:W-:Y:S03]  /*17450*/  LOP3.LUT R109, R112, UR12, R137, 0x96, !PT ;  /* 0x0000000c706d7c12 */ /* 0x000fe6000f8e9689 */
[----:B------:R-:W-:Y:S01]  /*17460*/  IMAD.WIDE.U32 R138, R3, -0x326172a9, RZ ;  /* 0xcd9e8d57038a7825 */ /* 0x000fe200078e00ff */
[C---:B------:R-:W-:Y:S04]  /*17470*/  HMMA.16816.F32 R72, R124.reuse, R120, R72 ;  /* 0x000000787c48723c */ /* 0x040fe80000001848 */
[----:B------:R-:W-:Y:S01]  /*17480*/  LOP3.LUT R106, R194, UR13, R129, 0x96, !PT ;  /* 0x0000000dc26a7c12 */ /* 0x000fe2000f8e9681 */
[----:B------:R-:W-:Y:S01]  /*17490*/  IMAD.MOV.U32 R194, RZ, RZ, R173 ;  /* 0x000000ffffc27224 */ /* 0x000fe200078e00ad */
[----:B------:R-:W-:Y:S01]  /*174a0*/  LOP3.LUT R3, R128, UR12, R139, 0x96, !PT ;  /* 0x0000000c80037c12 */ /* 0x000fe2000f8e968b */
[----:B------:R-:W-:Y:S01]  /*174b0*/  IMAD.MOV.U32 R173, RZ, RZ, R170 ;  /* 0x000000ffffad7224 */ /* 0x000fe200078e00aa */
[-C--:B------:R-:W-:Y:S01]  /*174c0*/  HMMA.16816.F32 R76, R124, R122.reuse, R76 ;  /* 0x0000007a7c4c723c */ /* 0x080fe2000000184c */
[----:B------:R-:W2:Y:S02]  /*174d0*/  LDL.LU R139, [R1+0x38] ;  /* 0x00003800018b7983 */ /* 0x000ea40000300800 */
[----:B------:R-:W-:Y:S01]  /*174e0*/  IMAD.MOV.U32 R171, RZ, RZ, R169 ;  /* 0x000000ffffab7224 */ /* 0x000fe200078e00a9 */
[----:B------:R-:W-:Y:S01]  /*174f0*/  MOV R170, R168 ;  /* 0x000000a800aa7202 */ /* 0x000fe20000000f00 */
[----:B------:R-:W-:Y:S01]  /*17500*/  IMAD.MOV.U32 R169, RZ, RZ, R167 ;  /* 0x000000ffffa97224 */ /* 0x000fe200078e00a7 */
[----:B------:R-:W-:Y:S01]  /*17510*/  MOV R168, R141 ;  /* 0x0000008d00a87202 */ /* 0x000fe20000000f00 */
[----:B------:R-:W-:Y:S01]  /*17520*/  IMAD.MOV.U32 R167, RZ, RZ, R140 ;  /* 0x000000ffffa77224 */ /* 0x000fe200078e008c */
[C---:B------:R-:W-:Y:S04]  /*17530*/  HMMA.16816.F32 R80, R116.reuse, R122, R80 ;  /* 0x0000007a7450723c */ /* 0x040fe80000001850 */
[----:B------:R-:W-:Y:S04]  /*17540*/  IMAD.WIDE.U32 R140, R109, -0x2daee0ad, RZ ;  /* 0xd2511f536d8c7825 */ /* 0x000fe800078e00ff */
[----:B------:R-:W-:Y:S04]  /*17550*/  IMAD.WIDE.U32 R110, R110, -0x2daee0ad, RZ ;  /* 0xd2511f536e6e7825 */ /* 0x000fe800078e00ff */
[----:B------:R-:W-:Y:S01]  /*17560*/  IMAD.MOV.U32 R174, RZ, RZ, R142 ;  /* 0x000000ffffae7224 */ /* 0x000fe200078e008e */
[----:B------:R-:W-:Y:S01]  /*17570*/  LOP3.LUT R112, R110, UR15, R141, 0x96, !PT ;  /* 0x0000000f6e707c12 */ /* 0x000fe2000f8e968d */
[----:B------:R-:W-:Y:S01]  /*17580*/  IMAD.WIDE.U32 R142, R3, -0x2daee0ad, RZ ;  /* 0xd2511f53038e7825 */ /* 0x000fe200078e00ff */
[----:B------:R-:W-:Y:S03]  /*17590*/  LOP3.LUT R3, R130, UR19, R111, 0x96, !PT ;  /* 0x0000001382037c12 */ /* 0x000fe6000f8e966f */
[----:B------:R-:W-:Y:S04]  /*175a0*/  IMAD.WIDE.U32 R114, R106, -0x2daee0ad, RZ ;  /* 0xd2511f536a727825 */ /* 0x000fe800078e00ff */
[----:B------:R-:W-:Y:S01]  /*175b0*/  IMAD.WIDE.U32 R112, R112, -0x326172a9, RZ ;  /* 0xcd9e8d5770707825 */ /* 0x000fe200078e00ff */
[----:B------:R-:W-:Y:S02]  /*175c0*/  LOP3.LUT R110, R114, UR15, R143, 0x96, !PT ;  /* 0x0000000f726e7c12 */ /* 0x000fe4000f8e968f */
[----:B------:R-:W-:Y:S01]  /*175d0*/  LOP3.LUT R115, R132, UR19, R115, 0x96, !PT ;  /* 0x0000001384737c12 */ /* 0x000fe2000f8e9673 */
[----:B------:R-:W-:Y:S01]  /*175e0*/  IMAD.WIDE.U32 R134, R3, -0x326172a9, RZ ;  /* 0xcd9e8d5703867825 */ /* 0x000fe200078e00ff */
[C---:B------:R-:W-:Y:S02]  /*175f0*/  PRMT R114, R112.reuse, 0x7773, RZ ;  /* 0x0000777370727816 */ /* 0x040fe400000000ff */
[C---:B------:R-:W-:Y:S01]  /*17600*/  PRMT R109, R112.reuse, 0x7772, RZ ;  /* 0x00007772706d7816 */ /* 0x040fe200000000ff */
[----:B------:R-:W-:Y:S01]  /*17610*/  IMAD.WIDE.U32 R132, R115, -0x326172a9, RZ ;  /* 0xcd9e8d5773847825 */ /* 0x000fe200078e00ff */
[----:B------:R-:W-:Y:S02]  /*17620*/  MOV R130, R112 ;  /* 0x0000007000827202 */ /* 0x000fe40000000f00 */
[----:B------:R-:W-:Y:S01]  /*17630*/  PRMT R131, R112, 0x7771, RZ ;  /* 0x0000777170837816 */ /* 0x000fe200000000ff */
[----:B------:R-:W-:Y:S01]  /*17640*/  IMAD.WIDE.U32 R110, R110, -0x326172a9, RZ ;  /* 0xcd9e8d576e6e7825 */ /* 0x000fe200078e00ff */
[----:B------:R-:W-:Y:S03]  /*17650*/  LOP3.LUT R106, R134, UR8, R113, 0x96, !PT ;  /* 0x00000008866a7c12 */ /* 0x000fe6000f8e9671 */
[----:B------:R-:W-:Y:S01]  /*17660*/  IMAD.MOV.U32 R120, RZ, RZ, R110 ;  /* 0x000000ffff787224 */ /* 0x000fe200078e006e */
[----:B------:R-:W-:Y:S02]  /*17670*/  LOP3.LUT R3, R132, UR8, R111, 0x96, !PT ;  /* 0x0000000884037c12 */ /* 0x000fe4000f8e966f */
[----:B------:R-:W-:Y:S02]  /*17680*/  PRMT R132, R109, 0x5410, R114 ;  /* 0x000054106d847816 */ /* 0x000fe40000000072 */
[----:B------:R-:W1:Y:S01]  /*17690*/  LDSM.16.MT88.4 R112, [R184+0x2400] ;  /* 0x00240000b870783b */ /* 0x000e620000004200 */
[----:B------:R-:W-:Y:S02]  /*176a0*/  LOP3.LUT R109, R130, 0xff, RZ, 0xc0, !PT ;  /* 0x000000ff826d7812 */ /* 0x000fe400078ec0ff */
[----:B------:R-:W-:Y:S02]  /*176b0*/  PRMT R129, R110, 0x7771, RZ ;  /* 0x000077716e817816 */ /* 0x000fe400000000ff */
[----:B------:R-:W-:Y:S01]  /*176c0*/  PRMT R131, R109, 0x5410, R131 ;  /* 0x000054106d837816 */ /* 0x000fe20000000083 */
[----:B------:R-:W-:Y:S01]  /*176d0*/  FFMA.FTZ R109, R212, UR4, -R191 ;  /* 0x00000004d46d7c23 */ /* 0x000fe200080108bf */
[----:B------:R-:W-:Y:S02]  /*176e0*/  LOP3.LUT R111, R120, 0xff, RZ, 0xc0, !PT ;  /* 0x000000ff786f7812 */ /* 0x000fe400078ec0ff */
[----:B------:R-:W-:Y:S01]  /*176f0*/  LOP3.LUT R122, R106, 0xff, RZ, 0xc0, !PT ;  /* 0x000000ff6a7a7812 */ /* 0x000fe200078ec0ff */
[----:B------:R3:W-:Y:S01]  /*17700*/  MUFU.EX2 R236, R109 ;  /* 0x0000006d00ec7308 */ /* 0x0007e20000000800 */
[----:B------:R-:W-:Y:S01]  /*17710*/  PRMT R129, R111, 0x5410, R129 ;  /* 0x000054106f817816 */ /* 0x000fe20000000081 */
[--C-:B------:R-:W-:Y:S01]  /*17720*/  FFMA.FTZ R111, R213, UR4, -R189.reuse ;  /* 0x00000004d56f7c23 */ /* 0x100fe200080108bd */
[----:B------:R-:W-:Y:S02]  /*17730*/  LOP3.LUT R120, R3, 0xff, RZ, 0xc0, !PT ;  /* 0x000000ff03787812 */ /* 0x000fe400078ec0ff */
[C---:B------:R-:W-:Y:S05]  /*17740*/  PRMT R128, R110.reuse, 0x7773, RZ ;  /* 0x000077736e807816 */ /* 0x040fea00000000ff */
[----:B------:R4:W-:Y:S01]  /*17750*/  MUFU.EX2 R248, R111 ;  /* 0x0000006f00f87308 */ /* 0x0009e20000000800 */
[----:B------:R-:W-:Y:S01]  /*17760*/  PRMT R121, R110, 0x7772, RZ ;  /* 0x000077726e797816 */ /* 0x000fe200000000ff */
[--C-:B------:R-:W-:Y:S03]  /*17770*/  FFMA.FTZ R110, R211, UR4, -R189.reuse ;  /* 0x00000004d36e7c23 */ /* 0x100fe600080108bd */
[----:B------:R-:W-:Y:S05]  /*17780*/  PRMT R130, R121, 0x5410, R128 ;  /* 0x0000541079827816 */ /* 0x000fea0000000080 */
[----:B------:R5:W1:Y:S01]  /*17790*/  MUFU.EX2 R176, R110 ;  /* 0x0000006e00b07308 */ /* 0x000a620000000800 */
[----:B------:R-:W-:Y:S01]  /*177a0*/  SHF.R.U32.HI R121, RZ, 0x18, R106 ;  /* 0x00000018ff797819 */ /* 0x000fe2000001166a */
[----:B---3--:R-:W-:Y:S01]  /*177b0*/  FFMA.FTZ R109, R234, UR4, -R189 ;  /* 0x00000004ea6d7c23 */ /* 0x008fe200080108bd */
[----:B----4-:R-:W-:Y:S01]  /*177c0*/  LOP3.LUT R111, R106, 0xffff, RZ, 0xc0, !PT ;  /* 0x0000ffff6a6f7812 */ /* 0x010fe200078ec0ff */
[----:B-----5:R-:W-:Y:S01]  /*177d0*/  FFMA.FTZ R110, R214, UR4, -R191 ;  /* 0x00000004d66e7c23 */ /* 0x020fe200080108bf */
[-C--:B-1----:R-:W-:Y:S05]  /*177e0*/  HMMA.16816.F32 R84, R116, R112.reuse, R84 ;  /* 0x000000707454723c */ /* 0x082fea0000001854 */
[----:B------:R1:W-:Y:S03]  /*177f0*/  MUFU.EX2 R238, R110 ;  /* 0x0000006e00ee7308 */ /* 0x0003e60000000800 */
[C---:B------:R-:W-:Y:S04]  /*17800*/  HMMA.16816.F32 R88, R124.reuse, R112, R88 ;  /* 0x000000707c58723c */ /* 0x040fe80000001858 */
[----:B------:R-:W-:Y:S01]  /*17810*/  FFMA.FTZ R112, R215, UR4, -R190 ;  /* 0x00000004d7707c23 */ /* 0x000fe200080108be */
[----:B------:R-:W-:Y:S02]  /*17820*/  PRMT R113, R106, 0x7632, R113 ;  /* 0x000076326a717816 */ /* 0x000fe40000000071 */
[----:B------:R3:W-:Y:S01]  /*17830*/  MUFU.EX2 R215, R109 ;  /* 0x0000006d00d77308 */ /* 0x0007e20000000800 */
[----:B------:R-:W-:Y:S01]  /*17840*/  LOP3.LUT R106, R3, 0xffff, RZ, 0xc0, !PT ;  /* 0x0000ffff036a7812 */ /* 0x000fe200078ec0ff */
[-C--:B------:R-:W-:Y:S08]  /*17850*/  HMMA.16816.F32 R92, R124, R114.reuse, R92 ;  /* 0x000000727c5c723c */ /* 0x080ff0000000185c */
[----:B------:R4:W-:Y:S01]  /*17860*/  MUFU.EX2 R234, R112 ;  /* 0x0000007000ea7308 */ /* 0x0009e20000000800 */
[----:B-1----:R-:W-:Y:S02]  /*17870*/  LOP3.LUT R110, R113, 0xff, RZ, 0xc0, !PT ;  /* 0x000000ff716e7812 */ /* 0x002fe400078ec0ff */
[----:B------:R-:W-:Y:S02]  /*17880*/  SHF.R.U32.HI R106, RZ, 0x8, R106 ;  /* 0x00000008ff6a7819 */ /* 0x000fe4000001166a */
[----:B------:R-:W-:Y:S01]  /*17890*/  PRMT R113, R110, 0x5410, R121 ;  /* 0x000054106e717816 */ /* 0x000fe20000000079 */
[----:B------:R-:W-:Y:S01]  /*178a0*/  HMMA.16816.F32 R96, R116, R114, R96 ;  /* 0x000000727460723c */ /* 0x000fe20000001860 */
[----:B------:R-:W-:Y:S03]  /*178b0*/  LDSM.16.MT88.4 R116, [R184+0x800] ;  /* 0x00080000b874783b */ /* 0x000fe60000004200 */
[----:B---3--:R-:W-:Y:S01]  /*178c0*/  SHF.R.U32.HI R109, RZ, 0x8, R111 ;  /* 0x00000008ff6d7819 */ /* 0x008fe2000001166f */
[----:B------:R-:W-:Y:S01]  /*178d0*/  FFMA.FTZ R111, R231, UR4, -R190 ;  /* 0x00000004e76f7c23 */ /* 0x000fe200080108be */
[----:B------:R-:W-:Y:S01]  /*178e0*/  FFMA.FTZ R110, R233, UR4, -R192 ;  /* 0x00000004e96e7c23 */ /* 0x000fe200080108c0 */
[----:B------:R-:W-:Y:S02]  /*178f0*/  PRMT R128, R120, 0x5410, R106 ;  /* 0x0000541078807816 */ /* 0x000fe4000000006a */
[----:B----4-:R-:W-:Y:S01]  /*17900*/  PRMT R112, R122, 0x5410, R109 ;  /* 0x000054107a707816 */ /* 0x010fe2000000006d */
[----:B------:R-:W-:Y:S01]  /*17910*/  FFMA.FTZ R109, R232, UR4, -R192 ;  /* 0x00000004e86d7c23 */ /* 0x000fe200080108c0 */
[----:B------:R1:W-:Y:S01]  /*17920*/  MUFU.EX2 R214, R110 ;  /* 0x0000006e00d67308 */ /* 0x0003e20000000800 */
[----:B------:R-:W-:Y:S01]  /*17930*/  PRMT R106, R3, 0x7632, R106 ;  /* 0x00007632036a7816 */ /* 0x000fe2000000006a */
[----:B------:R-:W3:Y:S01]  /*17940*/  LDSM.16.MT88.4 R120, [R185+0x9800] ;  /* 0x00980000b978783b */ /* 0x000ee20000004200 */
[--C-:B------:R-:W-:Y:S07]  /*17950*/  HSET2.LE.AND R113, R113, R188.reuse, PT ;  /* 0x000000bc71717233 */ /* 0x100fee0003803000 */
[----:B------:R4:W5:Y:S01]  /*17960*/  MUFU.EX2 R231, R109 ;  /* 0x0000006d00e77308 */ /* 0x0009620000000800 */
[----:B------:R-:W-:Y:S02]  /*17970*/  MOV R233, R176 ;  /* 0x000000b000e97202 */ /* 0x000fe40000000f00 */
[--C-:B------:R-:W-:Y:S07]  /*17980*/  HSET2.LE.AND R126, R129, R188.reuse, PT ;  /* 0x000000bc817e7233 */ /* 0x100fee0003803000 */
[----:B------:R5:W-:Y:S01]  /*17990*/  MUFU.EX2 R232, R111 ;  /* 0x0000006f00e87308 */ /* 0x000be20000000800 */
[----:B------:R-:W-:Y:S02]  /*179a0*/  LOP3.LUT R115, R132, 0xff00ff, RZ, 0xc0, !PT ;  /* 0x00ff00ff84737812 */ /* 0x000fe400078ec0ff */
[--C-:B------:R-:W-:Y:S02]  /*179b0*/  HSET2.LE.AND R114, R131, R188.reuse, PT ;  /* 0x000000bc83727233 */ /* 0x100fe40003803000 */
[--C-:B------:R-:W-:Y:S02]  /*179c0*/  HSET2.LE.AND R112, R112, R188.reuse, PT ;  /* 0x000000bc70707233 */ /* 0x100fe40003803000 */
[----:B-1----:R-:W-:Y:S01]  /*179d0*/  LOP3.LUT R110, R106, 0xff, RZ, 0xc0, !PT ;  /* 0x000000ff6a6e7812 */ /* 0x002fe200078ec0ff */
[----:B------:R-:W-:Y:S01]  /*179e0*/  FFMA.FTZ R106, R241, UR4, -R192 ;  /* 0x00000004f16a7c23 */ /* 0x000fe200080108c0 */
[--C-:B------:R-:W-:Y:S01]  /*179f0*/  HSET2.LE.AND R115, R115, R188.reuse, PT ;  /* 0x000000bc73737233 */ /* 0x100fe20003803000 */
[--C-:B----4-:R-:W-:Y:S01]  /*17a00*/  FFMA.FTZ R109, R235, UR4, -R190.reuse ;  /* 0x00000004eb6d7c23 */ /* 0x110fe200080108be */
[----:B------:R-:W-:Y:S01]  /*17a10*/  LOP3.LUT R127, R130, 0xff00ff, RZ, 0xc0, !PT ;  /* 0x00ff00ff827f7812 */ /* 0x000fe200078ec0ff */
[----:B------:R1:W-:Y:S01]  /*17a20*/  MUFU.EX2 R211, R106 ;  /* 0x0000006a00d37308 */ /* 0x0003e20000000800 */
[--C-:B------:R-:W-:Y:S01]  /*17a30*/  HSET2.LE.AND R124, R128, R188.reuse, PT ;  /* 0x000000bc807c7233 */ /* 0x100fe20003803000 */
[----:B------:R-:W-:Y:S01]  /*17a40*/  IMAD.MOV.U32 R241, RZ, RZ, R159 ;  /* 0x000000fffff17224 */ /* 0x000fe200078e009f */
[----:B-----5:R-:W-:Y:S07]  /*17a50*/  SHF.R.U32.HI R111, RZ, 0x18, R3 ;  /* 0x00000018ff6f7819 */ /* 0x020fee0000011603 */
[----:B------:R4:W-:Y:S01]  /*17a60*/  MUFU.EX2 R212, R109 ;  /* 0x0000006d00d47308 */ /* 0x0009e20000000800 */
[----:B------:R-:W-:Y:S01]  /*17a70*/  FFMA.FTZ R3, R240, UR4, -R190 ;  /* 0x00000004f0037c23 */ /* 0x000fe200080108be */
[--C-:B------:R-:W-:Y:S01]  /*17a80*/  HSET2.LE.AND R127, R127, R188.reuse, PT ;  /* 0x000000bc7f7f7233 */ /* 0x100fe20003803000 */
[----:B------:R-:W5:Y:S01]  /*17a90*/  LDSM.16.MT88.4 R128, [R185+0xa800] ;  /* 0x00a80000b980783b */ /* 0x000f620000004200 */
[----:B------:R-:W-:Y:S06]  /*17aa0*/  PRMT R111, R110, 0x5410, R111 ;  /* 0x000054106e6f7816 */ /* 0x000fec000000006f */
[----:B------:R3:W-:Y:S01]  /*17ab0*/  MUFU.EX2 R213, R3 ;  /* 0x0000000300d57308 */ /* 0x0007e20000000800 */
[----:B------:R-:W-:Y:S01]  /*17ac0*/  IMAD.MOV.U32 R235, RZ, RZ, R173 ;  /* 0x000000ffffeb7224 */ /* 0x000fe200078e00ad */
[----:B------:R-:W-:Y:S02]  /*17ad0*/  MOV R240, R172 ;  /* 0x000000ac00f07202 */ /* 0x000fe40000000f00 */
[--C-:B------:R-:W-:Y:S01]  /*17ae0*/  HSET2.LE.AND R125, R111, R188.reuse, PT ;  /* 0x000000bc6f7d7233 */ /* 0x100fe20003803000 */
[----:B-1----:R-:W-:Y:S01]  /*17af0*/  FFMA.FTZ R106, R243, UR4, -R191 ;  /* 0x00000004f36a7c23 */ /* 0x002fe200080108bf */
[----:B------:R-:W-:Y:S01]  /*17b00*/  LDSM.16.MT88.4 R156, [R185+0xac00] ;  /* 0x00ac0000b99c783b */ /* 0x000fe20000004200 */
[----:B------:R-:W-:Y:S02]  /*17b10*/  IMAD.MOV.U32 R243, RZ, RZ, R149 ;  /* 0x000000fffff37224 */ /* 0x000fe400078e0095 */
[----:B----4-:R-:W-:Y:S01]  /*17b20*/  FFMA.FTZ R109, R242, UR4, -R192 ;  /* 0x00000004f26d7c23 */ /* 0x010fe200080108c0 */
[----:B------:R1:W-:Y:S01]  /*17b30*/  MUFU.EX2 R207, R106 ;  /* 0x0000006a00cf7308 */ /* 0x0003e20000000800 */
[----:B------:R-:W-:Y:S09]  /*17b40*/  IMAD.MOV.U32 R242, RZ, RZ, R147 ;  /* 0x000000fffff27224 */ /* 0x000ff200078e0093 */
[----:B------:R-:W4:Y:S01]  /*17b50*/  MUFU.EX2 R210, R109 ;  /* 0x0000006d00d27308 */ /* 0x000f220000000800 */
[----:B---3--:R-:W-:Y:S04]  /*17b60*/  F2FP.F16.F32.PACK_AB R3, R248, R233 ;  /* 0x000000e9f803723e */ /* 0x008fe800000000ff */
[----:B------:R-:W-:Y:S01]  /*17b70*/  LOP3.LUT R126, R3, R126, RZ, 0xc0, !PT ;  /* 0x0000007e037e7212 */ /* 0x000fe200078ec0ff */
[----:B------:R-:W-:Y:S01]  /*17b80*/  FFMA.FTZ R3, R244, UR4, -R189 ;  /* 0x00000004f4037c23 */ /* 0x000fe200080108bd */
[----:B------:R-:W-:Y:S03]  /*17b90*/  MOV R244, R148 ;  /* 0x0000009400f47202 */ /* 0x000fe60000000f00 */
[----:B------:R3:W5:Y:S01]  /*17ba0*/  MUFU.EX2 R209, R3 ;  /* 0x0000000300d17308 */ /* 0x0007620000000800 */
[----:B-1----:R-:W-:Y:S02]  /*17bb0*/  F2FP.F16.F32.PACK_AB R106, R214, R231 ;  /* 0x000000e7d66a723e */ /* 0x002fe400000000ff */
[----:B----4-:R-:W-:Y:S02]  /*17bc0*/  F2FP.F16.F32.PACK_AB R110, R210, R211 ;  /* 0x000000d3d26e723e */ /* 0x010fe400000000ff */
[----:B------:R-:W-:Y:S02]  /*17bd0*/  F2FP.F16.F32.PACK_AB R109, R213, R212 ;  /* 0x000000d4d56d723e */ /* 0x000fe400000000ff */
[----:B------:R-:W-:Y:S02]  /*17be0*/  LOP3.LUT R113, R110, R113, RZ, 0xc0, !PT ;  /* 0x000000716e717212 */ /* 0x000fe400078ec0ff */
[----:B------:R-:W-:Y:S02]  /*17bf0*/  LOP3.LUT R110, R138, UR9, R133, 0x96, !PT ;  /* 0x000000098a6e7c12 */ /* 0x000fe4000f8e9685 */
[----:B------:R-:W4:Y:S01]  /*17c00*/  LDL.LU R138, [R1+0x34] ;  /* 0x00003400018a7983 */ /* 0x000f220000300800 */
[----:B------:R-:W-:Y:S01]  /*17c10*/  LOP3.LUT R115, R106, R115, RZ, 0xc0, !PT ;  /* 0x000000736a737212 */ /* 0x000fe200078ec0ff */
[----:B---3--:R-:W-:Y:S01]  /*17c20*/  FFMA.FTZ R3, R245, UR4, -R191 ;  /* 0x00000004f5037c23 */ /* 0x008fe200080108bf */
[----:B------:R-:W-:Y:S01]  /*17c30*/  LOP3.LUT R112, R109, R112, RZ, 0xc0, !PT ;  /* 0x000000706d707212 */ /* 0x000fe200078ec0ff */
[----:B------:R-:W-:Y:S01]  /*17c40*/  IMAD.WIDE.U32 R110, R110, -0x2daee0ad, RZ ;  /* 0xd2511f536e6e7825 */ /* 0x000fe200078e00ff */
[----:B-----5:R-:W-:Y:S01]  /*17c50*/  F2FP.F16.F32.PACK_AB R106, R209, R215 ;  /* 0x000000d7d16a723e */ /* 0x020fe200000000ff */
[----:B------:R1:W3:Y:S01]  /*17c60*/  MUFU.EX2 R208, R3 ;  /* 0x0000000300d07308 */ /* 0x0002e20000000800 */
[----:B------:R-:W-:Y:S02]  /*17c70*/  MOV R245, R150 ;  /* 0x0000009600f57202 */ /* 0x000fe40000000f00 */
[----:B------:R-:W-:Y:S02]  /*17c80*/  LOP3.LUT R124, R106, R124, RZ, 0xc0, !PT ;  /* 0x0000007c6a7c7212 */ /* 0x000fe400078ec0ff */
[----:B-1----:R-:W-:Y:S02]  /*17c90*/  F2FP.F16.F32.PACK_AB R3, R232, R234 ;  /* 0x000000eae803723e */ /* 0x002fe400000000ff */
[----:B---3--:R-:W-:Y:S02]  /*17ca0*/  F2FP.F16.F32.PACK_AB R109, R208, R207 ;  /* 0x000000cfd06d723e */ /* 0x008fe400000000ff */
[----:B------:R-:W-:Y:S02]  /*17cb0*/  LOP3.LUT R114, R3, R114, RZ, 0xc0, !PT ;  /* 0x0000007203727212 */ /* 0x000fe400078ec0ff */
[----:B------:R-:W-:Y:S02]  /*17cc0*/  F2FP.F16.F32.PACK_AB R3, R238, R236 ;  /* 0x000000ecee03723e */ /* 0x000fe400000000ff */
[----:B------:R-:W-:Y:S02]  /*17cd0*/  LOP3.LUT R125, R109, R125, RZ, 0xc0, !PT ;  /* 0x0000007d6d7d7212 */ /* 0x000fe400078ec0ff */
[----:B------:R-:W-:Y:S01]  /*17ce0*/  LOP3.LUT R127, R3, R127, RZ, 0xc0, !PT ;  /* 0x0000007f037f7212 */ /* 0x000fe200078ec0ff */
[-C--:B------:R-:W-:Y:S05]  /*17cf0*/  HMMA.16816.F32 R4, R112, R120.reuse, R4 ;  /* 0x000000787004723c */ /* 0x080fea0000001804 */
[----:B------:R-:W-:Y:S02]  /*17d00*/  LOP3.LUT R3, R142, UR14, R111, 0x96, !PT ;  /* 0x0000000e8e037c12 */ /* 0x000fe4000f8e966f */
[----:B------:R-:W-:Y:S01]  /*17d10*/  MOV R111, R110 ;  /* 0x0000006e006f7202 */ /* 0x000fe20000000f00 */
[C---:B------:R-:W-:Y:S04]  /*17d20*/  HMMA.16816.F32 R8, R124.reuse, R120, R8 ;  /* 0x000000787c08723c */ /* 0x040fe80000001808 */
[----:B------:R-:W-:Y:S04]  /*17d30*/  LOP3.LUT R111, R111, 0xff, RZ, 0xc0, !PT ;  /* 0x000000ff6f6f7812 */ /* 0x000fe800078ec0ff */
[-C--:B------:R-:W-:Y:S08]  /*17d40*/  HMMA.16816.F32 R12, R124, R122.reuse, R12 ;  /* 0x0000007a7c0c723c */ /* 0x080ff0000000180c */
[C---:B------:R-:W-:Y:S01]  /*17d50*/  HMMA.16816.F32 R16, R112.reuse, R122, R16 ;  /* 0x0000007a7010723c */ /* 0x040fe20000001810 */
[----:B------:R-:W1:Y:S07]  /*17d60*/  LDSM.16.MT88.4 R120, [R184+0x1800] ;  /* 0x00180000b878783b */ /* 0x000e6e0000004200 */
[-C--:B------:R-:W-:Y:S08]  /*17d70*/  HMMA.16816.F32 R20, R112, R116.reuse, R20 ;  /* 0x000000747014723c */ /* 0x080ff00000001814 */
[C---:B------:R-:W-:Y:S08]  /*17d80*/  HMMA.16816.F32 R24, R124.reuse, R116, R24 ;  /* 0x000000747c18723c */ /* 0x040ff00000001818 */
[-C--:B------:R-:W-:Y:S08]  /*17d90*/  HMMA.16816.F32 R28, R124, R118.reuse, R28 ;  /* 0x000000767c1c723c */ /* 0x080ff0000000181c */
[C---:B------:R-:W-:Y:S01]  /*17da0*/  HMMA.16816.F32 R32, R112.reuse, R118, R32 ;  /* 0x000000767020723c */ /* 0x040fe20000001820 */
[----:B------:R-:W3:Y:S07]  /*17db0*/  LDSM.16.MT88.4 R116, [R185+0xb800] ;  /* 0x00b80000b974783b */ /* 0x000eee0000004200 */
[-C--:B------:R-:W-:Y:S08]  /*17dc0*/  HMMA.16816.F32 R36, R112, R128.reuse, R36 ;  /* 0x000000807024723c */ /* 0x080ff00000001824 */
[C---:B------:R-:W-:Y:S04]  /*17dd0*/  HMMA.16816.F32 R40, R124.reuse, R128, R40 ;  /* 0x000000807c28723c */ /* 0x040fe80000001828 */
[C---:B------:R-:W-:Y:S02]  /*17de0*/  PRMT R129, R110.reuse, 0x7773, RZ ;  /* 0x000077736e817816 */ /* 0x040fe400000000ff */
[----:B------:R-:W-:Y:S01]  /*17df0*/  PRMT R128, R110, 0x7772, RZ ;  /* 0x000077726e807816 */ /* 0x000fe200000000ff */
[----:B--2---:R-:W-:Y:S01]  /*17e00*/  FFMA.FTZ R198, R2, R139, R198 ;  /* 0x0000008b02c67223 */ /* 0x004fe200000100c6 */
[-C--:B------:R-:W-:Y:S03]  /*17e10*/  HMMA.16816.F32 R44, R124, R130.reuse, R44 ;  /* 0x000000827c2c723c */ /* 0x080fe6000000182c */
[----:B------:R-:W-:Y:S01]  /*17e20*/  PRMT R134, R128, 0x5410, R129 ;  /* 0x0000541080867816 */ /* 0x000fe20000000081 */
[----:B------:R-:W-:Y:S04]  /*17e30*/  FFMA.FTZ R128, R195, UR4, -R189 ;  /* 0x00000004c3807c23 */ /* 0x000fe800080108bd */
[C---:B------:R-:W-:Y:S01]  /*17e40*/  HMMA.16816.F32 R48, R112.reuse, R130, R48 ;  /* 0x000000827030723c */ /* 0x040fe20000001830 */
[----:B------:R-:W-:Y:S03]  /*17e50*/  MUFU.EX2 R203, R128 ;  /* 0x0000008000cb7308 */ /* 0x000fe60000000800 */
[----:B------:R-:W-:Y:S04]  /*17e60*/  PRMT R130, R110, 0x7771, RZ ;  /* 0x000077716e827816 */ /* 0x000fe800000000ff */
[-C--:B-1----:R-:W-:Y:S08]  /*17e70*/  HMMA.16816.F32 R52, R112, R120.reuse, R52 ;  /* 0x000000787034723c */ /* 0x082ff00000001834 */
[C---:B------:R-:W-:Y:S04]  /*17e80*/  HMMA.16816.F32 R56, R124.reuse, R120, R56 ;  /* 0x000000787c38723c */ /* 0x040fe80000001838 */
[----:B------:R-:W-:Y:S02]  /*17e90*/  LOP3.LUT R120, R136, UR9, R135, 0x96, !PT ;  /* 0x0000000988787c12 */ /* 0x000fe4000f8e9687 */
[----:B------:R-:W-:Y:S01]  /*17ea0*/  PRMT R135, R111, 0x5410, R130 ;  /* 0x000054106f877816 */ /* 0x000fe20000000082 */
[----:B------:R-:W-:Y:S01]  /*17eb0*/  FFMA.FTZ R111, R251, UR4, -R189 ;  /* 0x00000004fb6f7c23 */ /* 0x000fe200080108bd */
[-C--:B------:R-:W-:Y:S03]  /*17ec0*/  HMMA.16816.F32 R60, R124, R122.reuse, R60 ;  /* 0x0000007a7c3c723c */ /* 0x080fe6000000183c */
[----:B------:R-:W-:Y:S01]  /*17ed0*/  IMAD.WIDE.U32 R120, R120, -0x2daee0ad, RZ ;  /* 0xd2511f5378787825 */ /* 0x000fe200078e00ff */
[----:B------:R1:W-:Y:S03]  /*17ee0*/  MUFU.EX2 R204, R111 ;  /* 0x0000006f00cc7308 */ /* 0x0003e60000000800 */
[----:B------:R-:W-:Y:S01]  /*17ef0*/  IMAD.MOV.U32 R131, RZ, RZ, R120 ;  /* 0x000000ffff837224 */ /* 0x000fe200078e0078 */
[C---:B------:R-:W-:Y:S04]  /*17f00*/  HMMA.16816.F32 R64, R112.reuse, R122, R64 ;  /* 0x0000007a7040723c */ /* 0x040fe80000001840 */
[----:B------:R-:W-:Y:S01]  /*17f10*/  LOP3.LUT R106, R140, UR14, R121, 0x96, !PT ;  /* 0x0000000e8c6a7c12 */ /* 0x000fe2000f8e9679 */
[----:B------:R-:W-:Y:S01]  /*17f20*/  IMAD.MOV.U32 R251, RZ, RZ, R151 ;  /* 0x000000fffffb7224 */ /* 0x000fe200078e0097 */
[C---:B------:R-:W-:Y:S01]  /*17f30*/  PRMT R121, R120.reuse, 0x7773, RZ ;  /* 0x0000777378797816 */ /* 0x040fe200000000ff */
[----:B------:R-:W-:Y:S01]  /*17f40*/  LDSM.16.MT88.4 R140, [R184+0xc00] ;  /* 0x000c0000b88c783b */ /* 0x000fe20000004200 */
[-C--:B---3--:R-:W-:Y:S03]  /*17f50*/  HMMA.16816.F32 R68, R112, R116.reuse, R68 ;  /* 0x000000747044723c */ /* 0x088fe60000001844 */
[----:B------:R-:W-:Y:S01]  /*17f60*/  PRMT R109, R120, 0x7772, RZ ;  /* 0x00007772786d7816 */ /* 0x000fe200000000ff */
[----:B-1----:R-:W-:Y:S01]  /*17f70*/  FFMA.FTZ R111, R194, UR4, -R191 ;  /* 0x00000004c26f7c23 */ /* 0x002fe200080108bf */
[C---:B------:R-:W-:Y:S02]  /*17f80*/  LOP3.LUT R110, R106.reuse, 0xff, RZ, 0xc0, !PT ;  /* 0x000000ff6a6e7812 */ /* 0x040fe400078ec0ff */
[----:B------:R-:W-:Y:S01]  /*17f90*/  PRMT R137, R109, 0x5410, R121 ;  /* 0x000054106d897816 */ /* 0x000fe20000000079 */
[C---:B------:R-:W-:Y:S01]  /*17fa0*/  HMMA.16816.F32 R72, R124.reuse, R116, R72 ;  /* 0x000000747c48723c */ /* 0x040fe20000001848 */
[----:B------:R1:W-:Y:S03]  /*17fb0*/  MUFU.EX2 R201, R111 ;  /* 0x0000006f00c97308 */ /* 0x0003e60000000800 */
[----:B------:R-:W-:Y:S02]  /*17fc0*/  LOP3.LUT R109, R106, 0xffff, RZ, 0xc0, !PT ;  /* 0x0000ffff6a6d7812 */ /* 0x000fe400078ec0ff */
[----:B------:R-:W-:Y:S02]  /*17fd0*/  PRMT R133, R120, 0x7771, RZ ;  /* 0x0000777178857816 */ /* 0x000fe400000000ff */
[-C--:B------:R-:W-:Y:S01]  /*17fe0*/  HMMA.16816.F32 R76, R124, R118.reuse, R76 ;  /* 0x000000767c4c723c */ /* 0x080fe2000000184c */
[----:B------:R-:W2:Y:S02]  /*17ff0*/  LDSM.16.MT88.4 R120, [R184+0x2800] ;  /* 0x00280000b878783b */ /* 0x000ea40000004200 */
[----:B------:R-:W-:Y:S02]  /*18000*/  SHF.R.U32.HI R109, RZ, 0x8, R109 ;  /* 0x00000008ff6d7819 */ /* 0x000fe4000001166d */
[----:B------:R-:W-:Y:S02]  /*18010*/  LOP3.LUT R116, R131, 0xff, RZ, 0xc0, !PT ;  /* 0x000000ff83747812 */ /* 0x000fe400078ec0ff */
[----:B------:R-:W-:Y:S01]  /*18020*/  PRMT R136, R110, 0x5410, R109 ;  /* 0x000054106e887816 */ /* 0x000fe2000000006d */
[C---:B------:R-:W-:Y:S01]  /*18030*/  HMMA.16816.F32 R80, R112.reuse, R118, R80 ;  /* 0x000000767050723c */ /* 0x040fe20000001850 */
[----:B------:R3:W5:Y:S03]  /*18040*/  LDSM.16.MT88.4 R128, [R185+0x9c00] ;  /* 0x009c0000b980783b */ /* 0x0007660000004200 */
[----:B------:R-:W-:Y:S01]  /*18050*/  FFMA.FTZ R109, R196, UR4, -R189 ;  /* 0x00000004c46d7c23 */ /* 0x000fe200080108bd */
[----:B------:R-:W-:Y:S01]  /*18060*/  FFMA.FTZ R110, R193, UR4, -R191 ;  /* 0x00000004c16e7c23 */ /* 0x000fe200080108bf */
[----:B------:R-:W-:Y:S01]  /*18070*/  PRMT R133, R116, 0x5410, R133 ;  /* 0x0000541074857816 */ /* 0x000fe20000000085 */
[----:B------:R-:W-:Y:S01]  /*18080*/  FFMA.FTZ R189, R252, UR4, -R189 ;  /* 0x00000004fcbd7c23 */ /* 0x000fe200080108bd */
[----:B------:R3:W2:Y:S01]  /*18090*/  MUFU.EX2 R206, R109 ;  /* 0x0000006d00ce7308 */ /* 0x0006a20000000800 */
[----:B------:R-:W-:Y:S02]  /*180a0*/  SHF.R.U32.HI R118, RZ, 0x18, R106 ;  /* 0x00000018ff767819 */ /* 0x000fe4000001166a */
[C---:B------:R-:W-:Y:S07]  /*180b0*/  PRMT R116, R3.reuse, 0x7632, R116 ;  /* 0x0000763203747816 */ /* 0x040fee0000000074 */
[----:B------:R2:W-:Y:S01]  /*180c0*/  MUFU.EX2 R202, R110 ;  /* 0x0000006e00ca7308 */ /* 0x0005e20000000800 */
[C---:B------:R-:W-:Y:S02]  /*180d0*/  LOP3.LUT R117, R3.reuse, 0xff, RZ, 0xc0, !PT ;  /* 0x000000ff03757812 */ /* 0x040fe400078ec0ff */
[----:B-1----:R-:W-:Y:S07]  /*180e0*/  SHF.R.U32.HI R111, RZ, 0x18, R3 ;  /* 0x00000018ff6f7819 */ /* 0x002fee0000011603 */
[----:B------:R-:W-:Y:S01]  /*180f0*/  MUFU.EX2 R205, R189 ;  /* 0x000000bd00cd7308 */ /* 0x000fe20000000800 */
[----:B------:R-:W-:Y:S02]  /*18100*/  MOV R252, R164 ;  /* 0x000000a400fc7202 */ /* 0x000fe40000000f00 */
[----:B---3--:R-:W-:Y:S02]  /*18110*/  PRMT R109, R106, 0x7632, R109 ;  /* 0x000076326a6d7816 */ /* 0x008fe4000000006d */
[----:B------:R-:W-:Y:S01]  /*18120*/  LOP3.LUT R106, R3, 0xffff, RZ, 0xc0, !PT ;  /* 0x0000ffff036a7812 */ /* 0x000fe200078ec0ff */
[----:B------:R-:W-:Y:S01]  /*18130*/  IMAD.MOV.U32 R185, RZ, RZ, R177 ;  /* 0x000000ffffb97224 */ /* 0x000fe200078e00b1 */
[----:B------:R-:W-:Y:S02]  /*18140*/  LOP3.LUT R3, R116, 0xff, RZ, 0xc0, !PT ;  /* 0x000000ff74037812 */ /* 0x000fe400078ec0ff */
[----:B------:R-:W-:Y:S02]  /*18150*/  SHF.R.U32.HI R106, RZ, 0x8, R106 ;  /* 0x00000008ff6a7819 */ /* 0x000fe4000001166a */
[----:B------:R-:W-:Y:S01]  /*18160*/  PRMT R132, R3, 0x5410, R111 ;  /* 0x0000541003847816 */ /* 0x000fe2000000006f */
[----:B------:R-:W-:Y:S01]  /*18170*/  FFMA.FTZ R3, R247, UR4, -R192 ;  /* 0x00000004f7037c23 */ /* 0x000fe200080108c0 */
[----:B------:R-:W-:Y:S01]  /*18180*/  PRMT R119, R117, 0x5410, R106 ;  /* 0x0000541075777816 */ /* 0x000fe2000000006a */
[-C--:B--2---:R-:W-:Y:S02]  /*18190*/  HMMA.16816.F32 R84, R112, R120.reuse, R84 ;  /* 0x000000787054723c */ /* 0x084fe40000001854 */
[----:B------:R1:W-:Y:S01]  /*181a0*/  MUFU.EX2 R193, R3 ;  /* 0x0000000300c17308 */ /* 0x0003e20000000800 */
[----:B------:R-:W-:Y:S01]  /*181b0*/  FFMA.FTZ R106, R246, UR4, -R192 ;  /* 0x00000004f66a7c23 */ /* 0x000fe200080108c0 */
[----:B------:R-:W-:Y:S01]  /*181c0*/  LOP3.LUT R110, R109, 0xff, RZ, 0xc0, !PT ;  /* 0x000000ff6d6e7812 */ /* 0x000fe200078ec0ff */
[----:B------:R-:W-:Y:S01]  /*181d0*/  FFMA.FTZ R109, R237, UR4, -R190 ;  /* 0x00000004ed6d7c23 */ /* 0x000fe200080108be */
[----:B------:R-:W-:Y:S06]  /*181e0*/  F2FP.F16.F32.PACK_AB R176, R206, R204 ;  /* 0x000000ccceb0723e */ /* 0x000fec00000000ff */
[----:B------:R2:W3:Y:S01]  /*181f0*/  MUFU.EX2 R194, R106 ;  /* 0x0000006a00c27308 */ /* 0x0004e20000000800 */
[C---:B------:R-:W-:Y:S09]  /*18200*/  HMMA.16816.F32 R88, R124.reuse, R120, R88 ;  /* 0x000000787c58723c */ /* 0x040ff20000001858 */
[----:B------:R5:W-:Y:S01]  /*18210*/  MUFU.EX2 R196, R109 ;  /* 0x0000006d00c47308 */ /* 0x000be20000000800 */
[----:B------:R-:W-:Y:S01]  /*18220*/  PRMT R116, R110, 0x5410, R118 ;  /* 0x000054106e747816 */ /* 0x000fe20000000076 */
[----:B------:R-:W-:Y:S01]  /*18230*/  FFMA.FTZ R110, R239, UR4, -R190 ;  /* 0x00000004ef6e7c23 */ /* 0x000fe200080108be */
[----:B------:R-:W-:Y:S01]  /*18240*/  LOP3.LUT R111, R137, 0xff00ff, RZ, 0xc0, !PT ;  /* 0x00ff00ff896f7812 */ /* 0x000fe200078ec0ff */
[----:B------:R-:W-:Y:S01]  /*18250*/  IMAD.MOV.U32 R246, RZ, RZ, R155 ;  /* 0x000000fffff67224 */ /* 0x000fe200078e009b */
[-C--:B------:R-:W-:Y:S05]  /*18260*/  HMMA.16816.F32 R92, R124, R122.reuse, R92 ;  /* 0x0000007a7c5c723c */ /* 0x080fea000000185c */
[----:B------:R3:W-:Y:S01]  /*18270*/  MUFU.EX2 R195, R110 ;  /* 0x0000006e00c37308 */ /* 0x0007e20000000800 */
[--C-:B-1----:R-:W-:Y:S01]  /*18280*/  FFMA.FTZ R3, R250, UR4, -R192.reuse ;  /* 0x00000004fa037c23 */ /* 0x102fe200080108c0 */
[----:B------:R-:W-:Y:S01]  /*18290*/  FFMA.FTZ R192, R249, UR4, -R192 ;  /* 0x00000004f9c07c23 */ /* 0x000fe200080108c0 */
[--C-:B--2---:R-:W-:Y:S01]  /*182a0*/  FFMA.FTZ R106, R175, UR4, -R190.reuse ;  /* 0x00000004af6a7c23 */ /* 0x104fe200080108be */
[----:B------:R-:W-:Y:S06]  /*182b0*/  FFMA.FTZ R190, R174, UR4, -R190 ;  /* 0x00000004aebe7c23 */ /* 0x000fec00080108be */
[----:B------:R-:W-:Y:S01]  /*182c0*/  MUFU.EX2 R189, R3 ;  /* 0x0000000300bd7308 */ /* 0x000fe20000000800 */
[----:B------:R-:W-:Y:S01]  /*182d0*/  HMMA.16816.F32 R96, R112, R122, R96 ;  /* 0x0000007a7060723c */ /* 0x000fe20000001860 */
[----:B------:R-:W1:Y:S08]  /*182e0*/  LDSM.16.MT88.4 R172, [R184+0x1c00] ;  /* 0x001c0000b8ac783b */ /* 0x000e700000004200 */
[----:B------:R2:W-:Y:S01]  /*182f0*/  MUFU.EX2 R199, R106 ;  /* 0x0000006a00c77308 */ /* 0x0005e20000000800 */
[--C-:B-----5:R-:W-:Y:S01]  /*18300*/  FFMA.FTZ R109, R108, UR4, -R191.reuse ;  /* 0x000000046c6d7c23 */ /* 0x120fe200080108bf */
[----:B------:R-:W-:Y:S01]  /*18310*/  FFMA.FTZ R191, R107, UR4, -R191 ;  /* 0x000000046bbf7c23 */ /* 0x000fe200080108bf */
[--C-:B------:R-:W-:Y:S07]  /*18320*/  HSET2.LE.AND R111, R111, R188.reuse, PT ;  /* 0x000000bc6f6f7233 */ /* 0x100fee0003803000 */
[----:B------:R-:W5:Y:S01]  /*18330*/  MUFU.EX2 R200, R190 ;  /* 0x000000be00c87308 */ /* 0x000f620000000800 */
[--C-:B---3--:R-:W-:Y:S01]  /*18340*/  HSET2.LE.AND R110, R133, R188.reuse, PT ;  /* 0x000000bc856e7233 */ /* 0x108fe20003803000 */
[----:B------:R-:W-:Y:S01]  /*18350*/  IMAD.MOV.U32 R237, RZ, RZ, R153 ;  /* 0x000000ffffed7224 */ /* 0x000fe200078e0099 */
[--C-:B------:R-:W-:Y:S07]  /*18360*/  HSET2.LE.AND R108, R136, R188.reuse, PT ;  /* 0x000000bc886c7233 */ /* 0x100fee0003803000 */
[----:B------:R-:W-:Y:S01]  /*18370*/  MUFU.EX2 R190, R109 ;  /* 0x0000006d00be7308 */ /* 0x000fe20000000800 */
[----:B------:R-:W-:Y:S01]  /*18380*/  F2FP.F16.F32.PACK_AB R2, R193, R194 ;  /* 0x000000c2c102723e */ /* 0x000fe200000000ff */
[----:B------:R-:W-:Y:S01]  /*18390*/  IMAD.MOV.U32 R250, RZ, RZ, R161 ;  /* 0x000000fffffa7224 */ /* 0x000fe200078e00a1 */
[--C-:B------:R-:W-:Y:S07]  /*183a0*/  HSET2.LE.AND R107, R119, R188.reuse, PT ;  /* 0x000000bc776b7233 */ /* 0x100fee0003803000 */
[----:B------:R-:W3:Y:S01]  /*183b0*/  MUFU.EX2 R192, R192 ;  /* 0x000000c000c07308 */ /* 0x000ee20000000800 */
[----:B------:R-:W-:Y:S02]  /*183c0*/  LOP3.LUT R118, R134, 0xff00ff, RZ, 0xc0, !PT ;  /* 0x00ff00ff86767812 */ /* 0x000fe400078ec0ff */
[--C-:B--2---:R-:W-:Y:S07]  /*183d0*/  HSET2.LE.AND R106, R116, R188.reuse, PT ;  /* 0x000000bc746a7233 */ /* 0x104fee0003803000 */
[----:B------:R-:W2:Y:S01]  /*183e0*/  MUFU.EX2 R191, R191 ;  /* 0x000000bf00bf7308 */ /* 0x000ea20000000800 */
[----:B------:R-:W-:Y:S01]  /*183f0*/  LOP3.LUT R111, R2, R111, RZ, 0xc0, !PT ;  /* 0x0000006f026f7212 */ /* 0x000fe200078ec0ff */
[----:B------:R-:W-:Y:S01]  /*18400*/  IMAD.MOV.U32 R2, RZ, RZ, R167 ;  /* 0x000000ffff027224 */ /* 0x000fe200078e00a7 */
[----:B-----5:R-:W-:Y:S02]  /*18410*/  F2FP.F16.F32.PACK_AB R3, R200, R199 ;  /* 0x000000c7c803723e */ /* 0x020fe400000000ff */
[----:B------:R-:W-:Y:S01]  /*18420*/  LOP3.LUT R176, R176, R107, RZ, 0xc0, !PT ;  /* 0x0000006bb0b07212 */ /* 0x000fe200078ec0ff */
[----:B------:R-:W-:Y:S01]  /*18430*/  IMAD.MOV.U32 R107, RZ, RZ, R179 ;  /* 0x000000ffff6b7224 */ /* 0x000fe200078e00b3 */
[----:B------:R-:W-:Y:S02]  /*18440*/  LOP3.LUT R108, R3, R108, RZ, 0xc0, !PT ;  /* 0x0000006c036c7212 */ /* 0x000fe400078ec0ff */
[--C-:B------:R-:W-:Y:S02]  /*18450*/  HSET2.LE.AND R117, R135, R188.reuse, PT ;  /* 0x000000bc87757233 */ /* 0x100fe40003803000 */
[----:B---3--:R-:W-:Y:S02]  /*18460*/  F2FP.F16.F32.PACK_AB R109, R192, R189 ;  /* 0x000000bdc06d723e */ /* 0x008fe400000000ff */
[--C-:B------:R-:W-:Y:S02]  /*18470*/  HSET2.LE.AND R118, R118, R188.reuse, PT ;  /* 0x000000bc76767233 */ /* 0x100fe40003803000 */
[----:B------:R-:W-:Y:S02]  /*18480*/  LOP3.LUT R109, R109, R106, RZ, 0xc0, !PT ;  /* 0x0000006a6d6d7212 */ /* 0x000fe400078ec0ff */
[----:B------:R-:W-:Y:S01]  /*18490*/  HSET2.LE.AND R116, R132, R188, PT ;  /* 0x000000bc84747233 */ /* 0x000fe20003803000 */
[----:B------:R-:W-:Y:S01]  /*184a0*/  IMAD.MOV.U32 R188, RZ, RZ, R163 ;  /* 0x000000ffffbc7224 */ /* 0x000fe200078e00a3 */
[----:B------:R-:W-:Y:S02]  /*184b0*/  MOV R106, R178 ;  /* 0x000000b2006a7202 */ /* 0x000fe40000000f00 */
[----:B------:R-:W-:Y:S02]  /*184c0*/  F2FP.F16.F32.PACK_AB R177, R202, R201 ;  /* 0x000000c9cab1723e */ /* 0x000fe400000000ff */
[----:B------:R-:W-:Y:S02]  /*184d0*/  F2FP.F16.F32.PACK_AB R178, R205, R203 ;  /* 0x000000cbcdb2723e */ /* 0x000fe400000000ff */
[----:B--2---:R-:W-:Y:S02]  /*184e0*/  F2FP.F16.F32.PACK_AB R179, R191, R190 ;  /* 0x000000bebfb3723e */ /* 0x004fe400000000ff */
[----:B------:R-:W-:Y:S02]  /*184f0*/  LOP3.LUT R177, R177, R116, RZ, 0xc0, !PT ;  /* 0x00000074b1b17212 */ /* 0x000fe400078ec0ff */
[----:B------:R-:W-:Y:S02]  /*18500*/  LOP3.LUT R178, R178, R117, RZ, 0xc0, !PT ;  /* 0x00000075b2b27212 */ /* 0x000fe400078ec0ff */
[----:B------:R-:W-:Y:S02]  /*18510*/  LOP3.LUT R179, R179, R118, RZ, 0xc0, !PT ;  /* 0x00000076b3b37212 */ /* 0x000fe400078ec0ff */
[----:B------:R-:W-:Y:S02]  /*18520*/  MOV R247, R160 ;  /* 0x000000a000f77202 */ /* 0x000fe40000000f00 */
[----:B------:R-:W-:Y:S02]  /*18530*/  MOV R239, R154 ;  /* 0x0000009a00ef7202 */ /* 0x000fe40000000f00 */
[----:B------:R-:W-:Y:S02]  /*18540*/  MOV R249, R162 ;  /* 0x000000a200f97202 */ /* 0x000fe40000000f00 */
[----:B------:R-:W-:Y:S01]  /*18550*/  MOV R3, R168 ;  /* 0x000000a800037202 */ /* 0x000fe20000000f00 */
[----:B----4-:R-:W-:Y:S01]  /*18560*/  FFMA.FTZ R197, R0, R138, R197 ;  /* 0x0000008a00c57223 */ /* 0x010fe200000100c5 */
[----:B------:R-:W-:Y:S03]  /*18570*/  F2FP.F16.F32.PACK_AB R0, R195, R196 ;  /* 0x000000c4c300723e */ /* 0x000fe600000000ff */
[----:B------:R-:W-:Y:S01]  /*18580*/  FADD.FTZ R2, R2, R197 ;  /* 0x000000c502027221 */ /* 0x000fe20000010000 */
[----:B------:R-:W-:Y:S01]  /*18590*/  LOP3.LUT R110, R0, R110, RZ, 0xc0, !PT ;  /* 0x0000006e006e7212 */ /* 0x000fe200078ec0ff */
[----:B------:R-:W-:Y:S04]  /*185a0*/  IMAD.MOV.U32 R0, RZ, RZ, R145 ;  /* 0x000000ffff007224 */ /* 0x000fe800078e0091 */
[----:B------:R-:W-:Y:S02]  /*185b0*/  FADD.FTZ R0, R0, R198 ;  /* 0x000000c600007221 */ /* 0x000fe40000010000 */
[-C--:B------:R-:W-:Y:S01]  /*185c0*/  HMMA.16816.F32 R112, R108, R128.reuse, R4 ;  /* 0x000000806c70723c */ /* 0x080fe20000001804 */
[----:B------:R-:W2:Y:S07]  /*185d0*/  LDSM.16.MT88.4 R4, [R184+0x2c00] ;  /* 0x002c0000b804783b */ /* 0x000eae0000004200 */
[C---:B------:R-:W-:Y:S04]  /*185e0*/  HMMA.16816.F32 R116, R176.reuse, R128, R8 ;  /* 0x00000080b074723c */ /* 0x040fe80000001808 */
[----:B------:R-:W-:Y:S01]  /*185f0*/  MOV R9, R235 ;  /* 0x000000eb00097202 */ /* 0x000fe20000000f00 */
[----:B------:R-:W-:Y:S01]  /*18600*/  IMAD.MOV.U32 R10, RZ, RZ, R240 ;  /* 0x000000ffff0a7224 */ /* 0x000fe200078e00f0 */
[----:B------:R-:W-:Y:S01]  /*18610*/  MOV R235, R166 ;  /* 0x000000a600eb7202 */ /* 0x000fe20000000f00 */
[----:B------:R-:W-:Y:S01]  /*18620*/  IMAD.MOV.U32 R240, RZ, RZ, R165 ;  /* 0x000000fffff07224 */ /* 0x000fe200078e00a5 */
[-C--:B------:R-:W-:Y:S01]  /*18630*/  HMMA.16816.F32 R120, R176, R130.reuse, R12 ;  /* 0x00000082b078723c */ /* 0x080fe2000000180c */
[----:B------:R-:W3:Y:S02]  /*18640*/  LDL.LU R12, [R1+0x48] ;  /* 0x00004800010c7983 */ /* 0x000ee40000300800 */
[----:B------:R-:W-:Y:S01]  /*18650*/  MOV R11, R241 ;  /* 0x000000f1000b7202 */ /* 0x000fe20000000f00 */
[----:B------:R-:W-:Y:S01]  /*18660*/  IMAD.MOV.U32 R15, RZ, RZ, R171 ;  /* 0x000000ffff0f7224 */ /* 0x000fe200078e00ab */
[----:B------:R-:W-:Y:S01]  /*18670*/  MOV R241, R146 ;  /* 0x0000009200f17202 */ /* 0x000fe20000000f00 */
[----:B------:R-:W-:Y:S01]  /*18680*/  IMAD.MOV.U32 R14, RZ, RZ, R169 ;  /* 0x000000ffff0e7224 */ /* 0x000fe200078e00a9 */
[----:B------:R-:W-:Y:S01]  /*18690*/  MOV R8, R170 ;  /* 0x000000aa00087202 */ /* 0x000fe20000000f00 */
[C---:B------:R-:W-:Y:S01]  /*186a0*/  HMMA.16816.F32 R124, R108.reuse, R130, R16 ;  /* 0x000000826c7c723c */ /* 0x040fe20000001810 */
[----:B------:R-:W4:Y:S03]  /*186b0*/  LDL.LU R19, [R1+0x3c] ;  /* 0x00003c0001137983 */ /* 0x000f260000300800 */
[----:B------:R-:W-:Y:S01]  /*186c0*/  FADD.FTZ R8, R8, R0 ;  /* 0x0000000008087221 */ /* 0x000fe20000010000 */
[----:B------:R-:W-:Y:S01]  /*186d0*/  FADD.FTZ R0, R15, R2 ;  /* 0x000000020f007221 */ /* 0x000fe20000010000 */
[----:B------:R-:W-:Y:S02]  /*186e0*/  MOV R18, R144 ;  /* 0x0000009000127202 */ /* 0x000fe40000000f00 */
[-C--:B------:R-:W-:Y:S03]  /*186f0*/  HMMA.16816.F32 R128, R108, R140.reuse, R20 ;  /* 0x0000008c6c80723c */ /* 0x080fe60000001814 */
[----:B------:R-:W-:Y:S01]  /*18700*/  FADD.FTZ R8, R11, R8 ;  /* 0x000000080b087221 */ /* 0x000fe20000010000 */
[----:B------:R-:W-:Y:S01]  /*18710*/  FADD.FTZ R0, R107, R0 ;  /* 0x000000006b007221 */ /* 0x000fe20000010000 */
[----:B------:R-:W-:Y:S03]  /*18720*/  MOV R13, R152 ;  /* 0x00000098000d7202 */ /* 0x000fe60000000f00 */
[C---:B------:R-:W-:Y:S04]  /*18730*/  HMMA.16816.F32 R132, R176.reuse, R140, R24 ;  /* 0x0000008cb084723c */ /* 0x040fe80000001818 */
[----:B------:R-:W-:Y:S04]  /*18740*/  FADD.FTZ R0, R249, R0 ;  /* 0x00000000f9007221 */ /* 0x000fe80000010000 */
        /* <DEDUP_REMOVED lines=19> */
[----:B------:R-:W-:Y:S04]  /*18880*/  HMMA.16816.F32 R96, R108, R6, R96 ;  /* 0x000000066c60723c */ /* 0x000fe80000001860 */
[----:B---3--:R-:W-:Y:S04]  /*18890*/  FFMA.FTZ R100, R100, R12, R13 ;  /* 0x0000000c64647223 */ /* 0x008fe8000001000d */
[----:B------:R-:W-:Y:S04]  /*188a0*/  FADD.FTZ R100, R14, R100 ;  /* 0x000000640e647221 */ /* 0x000fe80000010000 */
[----:B------:R-:W-:Y:S01]  /*188b0*/  FADD.FTZ R2, R10, R100 ;  /* 0x000000640a027221 */ /* 0x000fe20000010000 */
[----:B----4-:R-:W-:Y:S01]  /*188c0*/  FFMA.FTZ R101, R101, R19, R18 ;  /* 0x0000001365657223 */ /* 0x010fe20000010012 */
[----:B------:R-:W-:Y:S03]  /*188d0*/  IMAD.MOV.U32 R100, RZ, RZ, R102 ;  /* 0x000000ffff647224 */ /* 0x000fe600078e0066 */
[----:B------:R-:W-:Y:S01]  /*188e0*/  FADD.FTZ R3, R3, R101 ;  /* 0x0000006503037221 */ /* 0x000fe20000010000 */
[----:B------:R-:W-:Y:S03]  /*188f0*/  MOV R101, R104 ;  /* 0x0000006800657202 */ /* 0x000fe60000000f00 */
[----:B------:R-:W-:Y:S01]  /*18900*/  FADD.FTZ R3, R9, R3 ;  /* 0x0000000309037221 */ /* 0x000fe20000010000 */
[----:B------:R-:W-:Y:S01]  /*18910*/  FADD.FTZ R9, R185, R2 ;  /* 0x00000002b9097221 */ /* 0x000fe20000010000 */
[----:B------:R-:W-:Y:S02]  /*18920*/  FADD.FTZ R2, R188, R8 ;  /* 0x00000008bc027221 */ /* 0x000fe40000010000 */
        /* <DEDUP_REMOVED lines=46> */
[----:B------:R-:W-:Y:S04]  /*18c10*/  STL [R1+0x38], R4 ;  /* 0x0000380401007387 */ /* 0x000fe80000100800 */
[----:B------:R1:W-:Y:S04]  /*18c20*/  STL [R1+0x34], R3 ;  /* 0x0000340301007387 */ /* 0x0003e80000100800 */
[----:B------:R3:W-:Y:S04]  /*18c30*/  STL [R1+0x3c], R2 ;  /* 0x00003c0201007387 */ /* 0x0007e80000100800 */
[----:B------:R3:W-:Y:S01]  /*18c40*/  STL [R1+0x48], R0 ;  /* 0x0000480001007387 */ /* 0x0007e20000100800 */
[----:B-1----:R-:W-:Y:S01]  /*18c50*/  MOV R3, R105 ;  /* 0x0000006900037202 */ /* 0x002fe20000000f00 */
[----:B------:R-:W-:Y:S06]  /*18c60*/  BRA.U UP0, `(.L_x_930) ;  /* 0xffffffa500647547 */ /* 0x000fec000b83ffff */
.L_x_929:
[----:B---3--:R-:W2:Y:S01]  /*18c70*/  LDL.LU R0, [R1+0x3c] ;  /* 0x00003c0001007983 */ /* 0x008ea20000300800 */
[----:B------:R-:W1:Y:S03]  /*18c80*/  LDCU UR4, c[0x0][0x4fc] ;  /* 0x00009f80ff0477ac */ /* 0x000e660008000800 */
[----:B------:R-:W3:Y:S04]  /*18c90*/  LDL.LU R8, [R1+0x48] ;  /* 0x0000480001087983 */ /* 0x000ee80000300800 */
[----:B------:R-:W4:Y:S04]  /*18ca0*/  LDL.LU R7, [R1+0x38] ;  /* 0x0000380001077983 */ /* 0x000f280000300800 */
[----:B------:R-:W5:Y:S04]  /*18cb0*/  LDL.LU R5, [R1+0x34] ;  /* 0x0000340001057983 */ /* 0x000f680000300800 */
[----:B------:R-:W5:Y:S01]  /*18cc0*/  LDL.LU R6, [R1+0x4c] ;  /* 0x00004c0001067983 */ /* 0x000f620000300800 */
[----:B------:R-:W-:Y:S01]  /*18cd0*/  SHF.L.U32 R53, R220, 0x3, RZ ;  /* 0x00000003dc357819 */ /* 0x000fe200000006ff */
[----:B------:R-:W-:Y:S01]  /*18ce0*/  UISETP.NE.AND UP3, UPT, UR17, -0x1, UPT ;  /* 0xffffffff1100788c */ /* 0x000fe2000bf65270 */
[----:B------:R-:W1:Y:S01]  /*18cf0*/  LDCU.U8 UR11, c[0x0][0x549] ;  /* 0x0000a920ff0b77ac */ /* 0x000e620008000000 */
[----:B------:R-:W-:-:S09]  /*18d00*/  UISETP.NE.AND UP2, UPT, UR17, -0x1, UPT ;  /* 0xffffffff1100788c */ /* 0x000fd2000bf45270 */
[----:B------:R-:W5:Y:S01]  /*18d10*/  @!UP3 LDCU.64 UR8, c[0x0][0x400] ;  /* 0x00008000ff08b7ac */ /* 0x000f620008000a00 */
[----:B------:R-:W1:Y:S02]  /*18d20*/  @UP3 LDCU.64 UR6, c[0x0][0x408] ;  /* 0x00008100ff0637ac */ /* 0x000e640008000a00 */
[----:B-1----:R-:W-:Y:S01]  /*18d30*/  UISETP.NE.AND UP1, UPT, UR11, URZ, UPT ;  /* 0x000000ff0b00728c */ /* 0x002fe2000bf25270 */
[----:B------:R-:W1:Y:S01]  /*18d40*/  LDCU UR11, c[0x0][0x434] ;  /* 0x00008680ff0b77ac */ /* 0x000e620008000800 */
[----:B------:R-:W-:-:S09]  /*18d50*/  @UP3 UIMAD.WIDE.U32 UR14, UR17, UR6, URZ ;  /* 0x00000006110e32a5 */ /* 0x000fd2000f8e00ff */
[----:B------:R-:W1:Y:S01]  /*18d60*/  @UP1 LDCU UR6, c[0x0][0x430] ;  /* 0x00008600ff0617ac */ /* 0x000e620008000800 */
[----:B--2---:R-:W2:Y:S04]  /*18d70*/  SHFL.BFLY PT, R4, R0, 0x2, 0x1f ;  /* 0x0c401f0000047f89 */ /* 0x004ea800000e0000 */
[----:B---3--:R-:W3:Y:S04]  /*18d80*/  SHFL.BFLY PT, R3, R8, 0x2, 0x1f ;  /* 0x0c401f0008037f89 */ /* 0x008ee800000e0000 */
[----:B----4-:R-:W4:Y:S01]  /*18d90*/  SHFL.BFLY PT, R2, R7, 0x2, 0x1f ;  /* 0x0c401f0007027f89 */ /* 0x010f2200000e0000 */
[----:B--2---:R-:W-:-:S03]  /*18da0*/  FADD.FTZ R4, R4, R0 ;  /* 0x0000000004047221 */ /* 0x004fc60000010000 */
[----:B-----5:R-:W2:Y:S01]  /*18db0*/  SHFL.BFLY PT, R0, R5, 0x2, 0x1f ;  /* 0x0c401f0005007f89 */ /* 0x020ea200000e0000 */
[----:B---3--:R-:W-:-:S03]  /*18dc0*/  FADD.FTZ R3, R3, R8 ;  /* 0x0000000803037221 */ /* 0x008fc60000010000 */
[----:B------:R-:W3:Y:S01]  /*18dd0*/  SHFL.BFLY PT, R48, R4, 0x1, 0x1f ;  /* 0x0c201f0004307f89 */ /* 0x000ee200000e0000 */
[----:B----4-:R-:W-:Y:S01]  /*18de0*/  FADD.FTZ R2, R2, R7 ;  /* 0x0000000702027221 */ /* 0x010fe20000010000 */
[----:B------:R-:W-:Y:S02]  /*18df0*/  LOP3.LUT R7, R53, 0xc0, RZ, 0xc0, !PT ;  /* 0x000000c035077812 */ /* 0x000fe400078ec0ff */
[----:B------:R-:W4:Y:S04]  /*18e00*/  SHFL.BFLY PT, R49, R3, 0x1, 0x1f ;  /* 0x0c201f0003317f89 */ /* 0x000f2800000e0000 */
[----:B------:R-:W5:Y:S01]  /*18e10*/  SHFL.BFLY PT, R50, R2, 0x1, 0x1f ;  /* 0x0c201f0002327f89 */ /* 0x000f6200000e0000 */
[----:B--2---:R-:W-:Y:S01]  /*18e20*/  FADD.FTZ R0, R0, R5 ;  /* 0x0000000500007221 */ /* 0x004fe20000010000 */
[----:B---3--:R-:W-:-:S04]  /*18e30*/  FADD.FTZ R48, R4, R48 ;  /* 0x0000003004307221 */ /* 0x008fc80000010000 */
[----:B------:R-:W2:Y:S01]  /*18e40*/  SHFL.BFLY PT, R51, R0, 0x1, 0x1f ;  /* 0x0c201f0000337f89 */ /* 0x000ea200000e0000 */
[----:B----4-:R-:W-:Y:S01]  /*18e50*/  FADD.FTZ R49, R3, R49 ;  /* 0x0000003103317221 */ /* 0x010fe20000010000 */
[----:B------:R-:W-:Y:S01]  /*18e60*/  SHF.L.U32 R3, R220, 0x4, RZ ;  /* 0x00000004dc037819 */ /* 0x000fe200000006ff */
[----:B------:R-:W3:Y:S01]  /*18e70*/  MUFU.RCP R4, R48 ;  /* 0x0000003000047308 */ /* 0x000ee20000001000 */
[----:B------:R-:W-:Y:S01]  /*18e80*/  FSETP.NE.FTZ.AND P3, PT, R48, RZ, PT ;  /* 0x000000ff3000720b */ /* 0x000fe20003f75000 */
[----:B-----5:R-:W-:Y:S01]  /*18e90*/  FADD.FTZ R50, R2, R50 ;  /* 0x0000003202327221 */ /* 0x020fe20000010000 */
[----:B------:R-:W-:Y:S02]  /*18ea0*/  LOP3.LUT R3, R6, 0x3e00, R3, 0xf8, !PT ;  /* 0x00003e0006037812 */ /* 0x000fe400078ef803 */
[----:B------:R-:W-:Y:S02]  /*18eb0*/  FSETP.NE.FTZ.AND P2, PT, R49, RZ, PT ;  /* 0x000000ff3100720b */ /* 0x000fe40003f55000 */
[----:B------:R-:W-:Y:S01]  /*18ec0*/  LOP3.LUT R6, R3, 0x20, R53, 0xf8, !PT ;  /* 0x0000002003067812 */ /* 0x000fe200078ef835 */
[----:B------:R-:W4:Y:S01]  /*18ed0*/  MUFU.RCP R5, R49 ;  /* 0x0000003100057308 */ /* 0x000f220000001000 */
[----:B------:R-:W-:-:S02]  /*18ee0*/  LOP3.LUT R3, R7, 0x18, R220, 0xf8, !PT ;  /* 0x0000001807037812 */ /* 0x000fc400078ef8dc */
[----:B------:R-:W-:Y:S02]  /*18ef0*/  FSETP.NE.FTZ.AND P1, PT, R50, RZ, PT ;  /* 0x000000ff3200720b */ /* 0x000fe40003f35000 */
[----:B------:R-:W-:-:S03]  /*18f00*/  LOP3.LUT R52, R6, R3, RZ, 0xfc, !PT ;  /* 0x0000000306347212 */ /* 0x000fc600078efcff */
[----:B------:R-:W5:Y:S01]  /*18f10*/  MUFU.RCP R3, R50 ;  /* 0x0000003200037308 */ /* 0x000f620000001000 */
[----:B---3--:R-:W-:Y:S01]  /*18f20*/  FSEL R2, R4, 1, P3 ;  /* 0x3f80000004027808 */ /* 0x008fe20001800000 */
[----:B--2---:R-:W-:-:S04]  /*18f30*/  FADD.FTZ R51, R0, R51 ;  /* 0x0000003300337221 */ /* 0x004fc80000010000 */
[----:B------:R-:W-:Y:S02]  /*18f40*/  FMUL.FTZ R0, R2, UR4 ;  /* 0x0000000402007c20 */ /* 0x000fe40008410000 */
[----:B------:R-:W2:Y:S01]  /*18f50*/  MUFU.RCP R43, R51 ;  /* 0x00000033002b7308 */ /* 0x000ea20000001000 */
[----:B------:R-:W-:Y:S02]  /*18f60*/  FSETP.NE.FTZ.AND P0, PT, R51, RZ, PT ;  /* 0x000000ff3300720b */ /* 0x000fe40003f15000 */
        /* <DEDUP_REMOVED lines=25> */
[----:B------:R-:W-:Y:S01]  /*19100*/  FMUL.FTZ R2, R4, UR4 ;  /* 0x0000000404027c20 */ /* 0x000fe20008410000 */
[----:B-----5:R-:W-:-:S02]  /*19110*/  FSEL R0, R3, 1, P1 ;  /* 0x3f80000003007808 */ /* 0x020fc40000800000 */
[----:B--2---:R-:W-:Y:S01]  /*19120*/  FSEL R43, R43, 1, P0 ;  /* 0x3f8000002b2b7808 */ /* 0x004fe20000000000 */
[C---:B------:R-:W-:Y:S01]  /*19130*/  FMUL.FTZ R114, R2.reuse, R114 ;  /* 0x0000007202727220 */ /* 0x040fe20000410000 */
[C---:B------:R-:W-:Y:S01]  /*19140*/  FMUL.FTZ R45, R2.reuse, R115 ;  /* 0x00000073022d7220 */ /* 0x040fe20000410000 */
[C---:B------:R-:W-:Y:S01]  /*19150*/  FMUL.FTZ R126, R2.reuse, R126 ;  /* 0x0000007e027e7220 */ /* 0x040fe20000410000 */
[----:B------:R-:W-:Y:S01]  /*19160*/  FMUL.FTZ R127, R2, R127 ;  /* 0x0000007f027f7220 */ /* 0x000fe20000410000 */
[----:B------:R-:W-:Y:S01]  /*19170*/  FMUL.FTZ R0, R0, UR4 ;  /* 0x0000000400007c20 */ /* 0x000fe20008410000 */
[----:B------:R-:W-:Y:S01]  /*19180*/  LOP3.LUT R3, R187, 0x20, RZ, 0xc0, !PT ;  /* 0x00000020bb037812 */ /* 0x000fe200078ec0ff */
[----:B------:R-:W-:Y:S01]  /*19190*/  FMUL.FTZ R43, R43, UR4 ;  /* 0x000000042b2b7c20 */ /* 0x000fe20008410000 */
        /* <DEDUP_REMOVED lines=26> */
[----:B------:R-:W2:Y:S01]  /*19340*/  S2UR UR4, SR_CTAID.Y ;  /* 0x00000000000479c3 */ /* 0x000ea20000002600 */
        /* <DEDUP_REMOVED lines=35> */
[----:B------:R-:W-:Y:S01]  /*19580*/  FMUL.FTZ R150, R43, R150 ;  /* 0x000000962b967220 */ /* 0x000fe20000410000 */
[----:B------:R3:W-:Y:S01]  /*19590*/  STS [R3+0x210], R0 ;  /* 0x0002100003007388 */ /* 0x0007e20000000800 */
[----:B------:R-:W-:Y:S01]  /*195a0*/  F2FP.F16.F32.PACK_AB R118, R119, R118 ;  /* 0x000000767776723e */ /* 0x000fe200000000ff */
[----:B------:R-:W-:Y:S01]  /*195b0*/  FMUL.FTZ R32, R43, R151 ;  /* 0x000000972b207220 */ /* 0x000fe20000410000 */
[----:B------:R-:W-:Y:S01]  /*195c0*/  F2FP.F16.F32.PACK_AB R44, R44, R120 ;  /* 0x000000782c2c723e */ /* 0x000fe200000000ff */
[----:B------:R4:W-:Y:S01]  /*195d0*/  STS [R3+0x10], R2 ;  /* 0x0000100203007388 */ /* 0x0009e20000000800 */
[----:B------:R-:W-:Y:S01]  /*195e0*/  F2FP.F16.F32.PACK_AB R122, R123, R122 ;  /* 0x0000007a7b7a723e */ /* 0x000fe200000000ff */
[C---:B------:R-:W-:Y:S01]  /*195f0*/  FMUL.FTZ R154, R43.reuse, R154 ;  /* 0x0000009a2b9a7220 */ /* 0x040fe20000410000 */
[----:B------:R-:W-:Y:S01]  /*19600*/  F2FP.F16.F32.PACK_AB R42, R42, R128 ;  /* 0x000000802a2a723e */ /* 0x000fe200000000ff */
[----:B------:R-:W-:Y:S01]  /*19610*/  FMUL.FTZ R28, R43, R155 ;  /* 0x0000009b2b1c7220 */ /* 0x000fe20000410000 */
[----:B------:R-:W-:Y:S01]  /*19620*/  F2FP.F16.F32.PACK_AB R41, R41, R130 ;  /* 0x000000822929723e */ /* 0x000fe200000000ff */
[----:B------:R-:W-:Y:S01]  /*19630*/  STS [R4+0x1000], R47 ;  /* 0x0010002f04007388 */ /* 0x000fe20000000800 */
[----:B------:R-:W-:Y:S01]  /*19640*/  F2FP.F16.F32.PACK_AB R39, R39, R140 ;  /* 0x0000008c2727723e */ /* 0x000fe200000000ff */
[C---:B------:R-:W-:Y:S01]  /*19650*/  FMUL.FTZ R166, R43.reuse, R166 ;  /* 0x000000a62ba67220 */ /* 0x040fe20000410000 */
        /* <DEDUP_REMOVED lines=12> */
[----:B---3--:R-:W-:Y:S01]  /*19720*/  LOP3.LUT R0, R187, 0x40, RZ, 0xc0, !PT ;  /* 0x00000040bb007812 */ /* 0x008fe200078ec0ff */
[C---:B------:R-:W-:Y:S01]  /*19730*/  FMUL.FTZ R74, R43.reuse, R74 ;  /* 0x0000004a2b4a7220 */ /* 0x040fe20000410000 */
[----:B------:R-:W-:Y:S01]  /*19740*/  F2FP.F16.F32.PACK_AB R34, R34, R146 ;  /* 0x000000922222723e */ /* 0x000fe200000000ff */
[C---:B------:R-:W-:Y:S01]  /*19750*/  FMUL.FTZ R16, R43.reuse, R75 ;  /* 0x0000004b2b107220 */ /* 0x040fe20000410000 */
[----:B----4-:R-:W-:Y:S01]  /*19760*/  IADD3 R2, PT, PT, R4, -R0, RZ ;  /* 0x8000000004027210 */ /* 0x010fe20007ffe0ff */
        /* <DEDUP_REMOVED lines=14> */
[----:B--2---:R-:W-:Y:S01]  /*19850*/  @!UP3 UIMAD.WIDE.U32 UR12, UR4, UR8, URZ ;  /* 0x00000008040cb2a5 */ /* 0x004fe2000f8e00ff */
[----:B------:R-:W-:Y:S01]  /*19860*/  F2FP.F16.F32.PACK_AB R27, R27, R160 ;  /* 0x000000a01b1b723e */ /* 0x000fe200000000ff */
[----:B------:R-:W-:Y:S01]  /*19870*/  STS [R0+0x230], R38 ;  /* 0x0002302600007388 */ /* 0x000fe20000000800 */
[----:B------:R-:W-:Y:S01]  /*19880*/  F2FP.F16.F32.PACK_AB R26, R26, R162 ;  /* 0x000000a21a1a723e */ /* 0x000fe200000000ff */
[----:B------:R-:W-:Y:S01]  /*19890*/  @!UP3 UIMAD UR10, UR4, UR9, UR13 ;  /* 0x00000009040ab2a4 */ /* 0x000fe2000f8e020d */
[----:B------:R-:W-:Y:S01]  /*198a0*/  F2FP.F16.F32.PACK_AB R23, R23, R172 ;  /* 0x000000ac1717723e */ /* 0x000fe200000000ff */
[----:B------:R-:W-:Y:S01]  /*198b0*/  STS [R2+0x1020], R40 ;  /* 0x0010202802007388 */ /* 0x000fe20000000800 */
[----:B------:R-:W-:Y:S01]  /*198c0*/  F2FP.F16.F32.PACK_AB R22, R22, R174 ;  /* 0x000000ae1616723e */ /* 0x000fe200000000ff */
[----:B------:R-:W-:Y:S01]  /*198d0*/  @UP3 UIMAD UR10, UR17, UR7, UR15 ;  /* 0x00000007110a32a4 */ /* 0x000fe2000f8e020f */
[----:B------:R-:W-:Y:S01]  /*198e0*/  F2FP.F16.F32.PACK_AB R25, R25, R164 ;  /* 0x000000a41919723e */ /* 0x000fe200000000ff */
[----:B------:R-:W-:Y:S01]  /*198f0*/  STS [R2+0x1220], R135 ;  /* 0x0012208702007388 */ /* 0x000fe20000000800 */
[----:B------:R-:W-:Y:S01]  /*19900*/  F2FP.F16.F32.PACK_AB R24, R24, R166 ;  /* 0x000000a61818723e */ /* 0x000fe200000000ff */
[----:B------:R-:W-:Y:S01]  /*19910*/  @!UP3 UMOV UR15, UR12 ;  /* 0x0000000c000fbc82 */ /* 0x000fe20008000000 */
[----:B------:R-:W-:Y:S01]  /*19920*/  F2FP.F16.F32.PACK_AB R21, R21, R168 ;  /* 0x000000a81515723e */ /* 0x000fe200000000ff */
[----:B------:R-:W-:Y:S01]  /*19930*/  STS [R0+0x1030], R37 ;  /* 0x0010302500007388 */ /* 0x000fe20000000800 */
[----:B------:R-:W-:Y:S01]  /*19940*/  F2FP.F16.F32.PACK_AB R20, R20, R170 ;  /* 0x000000aa1414723e */ /* 0x000fe200000000ff */
[----:B------:R-:W2:Y:S01]  /*19950*/  S2UR UR12, SR_CTAID.Z ;  /* 0x00000000000c79c3 */ /* 0x000ea20000002700 */
[----:B------:R-:W-:Y:S01]  /*19960*/  F2FP.F16.F32.PACK_AB R19, R19, R68 ;  /* 0x000000441313723e */ /* 0x000fe200000000ff */
[----:B------:R-:W-:Y:S01]  /*19970*/  STS [R0+0x1230], R36 ;  /* 0x0012302400007388 */ /* 0x000fe20000000800 */
[----:B------:R-:W-:Y:S01]  /*19980*/  F2FP.F16.F32.PACK_AB R18, R18, R70 ;  /* 0x000000461212723e */ /* 0x000fe200000000ff */
[----:B------:R-:W3:Y:S01]  /*19990*/  LDCU UR8, c[0x0][0x434] ;  /* 0x00008680ff0877ac */ /* 0x000ee20008000800 */
[----:B------:R-:W-:Y:S01]  /*199a0*/  F2FP.F16.F32.PACK_AB R15, R15, R80 ;  /* 0x000000500f0f723e */ /* 0x000fe200000000ff */
[----:B------:R-:W-:Y:S01]  /*199b0*/  STS [R4+0x2000], R35 ;  /* 0x0020002304007388 */ /* 0x000fe20000000800 */
[----:B------:R-:W-:Y:S01]  /*199c0*/  F2FP.F16.F32.PACK_AB R14, R14, R82 ;  /* 0x000000520e0e723e */ /* 0x000fe200000000ff */
[----:B------:R-:W4:Y:S01]  /*199d0*/  LDCU.U8 UR9, c[0x0][0x548] ;  /* 0x0000a900ff0977ac */ /* 0x000f220008000000 */
[----:B------:R-:W-:Y:S01]  /*199e0*/  F2FP.F16.F32.PACK_AB R17, R17, R72 ;  /* 0x000000481111723e */ /* 0x000fe200000000ff */
[----:B------:R-:W-:Y:S01]  /*199f0*/  STS [R4+0x2200], R34 ;  /* 0x0022002204007388 */ /* 0x000fe20000000800 */
[----:B------:R-:W-:Y:S01]  /*19a00*/  F2FP.F16.F32.PACK_AB R16, R16, R74 ;  /* 0x0000004a1010723e */ /* 0x000fe200000000ff */
[----:B------:R-:W-:Y:S01]  /*19a10*/  FMUL.FTZ R94, R43, R94 ;  /* 0x0000005e2b5e7220 */ /* 0x000fe20000410000 */
[----:B------:R-:W-:Y:S01]  /*19a20*/  F2FP.F16.F32.PACK_AB R13, R13, R76 ;  /* 0x0000004c0d0d723e */ /* 0x000fe200000000ff */
[----:B------:R-:W-:Y:S01]  /*19a30*/  STS [R3+0x2010], R31 ;  /* 0x0020101f03007388 */ /* 0x000fe20000000800 */
[----:B------:R-:W-:Y:S01]  /*19a40*/  F2FP.F16.F32.PACK_AB R12, R12, R78 ;  /* 0x0000004e0c0c723e */ /* 0x000fe200000000ff */
[----:B------:R-:W2:Y:S01]  /*19a50*/  @UP1 LDCU UR13, c[0x0][0x430] ;  /* 0x00008600ff0d17ac */ /* 0x000ea20008000800 */
[----:B------:R-:W-:Y:S01]  /*19a60*/  F2FP.F16.F32.PACK_AB R11, R11, R84 ;  /* 0x000000540b0b723e */ /* 0x000fe200000000ff */
[----:B------:R-:W-:Y:S01]  /*19a70*/  STS [R3+0x2210], R30 ;  /* 0x0022101e03007388 */ /* 0x000fe20000000800 */
[----:B------:R-:W-:Y:S01]  /*19a80*/  F2FP.F16.F32.PACK_AB R10, R10, R86 ;  /* 0x000000560a0a723e */ /* 0x000fe200000000ff */
[----:B------:R-:W-:Y:S01]  /*19a90*/  @UP1 UMOV UR7, 0x1 ;  /* 0x0000000100071882 */ /* 0x000fe20000000000 */
[----:B------:R-:W-:Y:S01]  /*19aa0*/  F2FP.F16.F32.PACK_AB R7, R7, R96 ;  /* 0x000000600707723e */ /* 0x000fe200000000ff */
[----:B------:R-:W-:Y:S01]  /*19ab0*/  STS [R4+0x3000], R33 ;  /* 0x0030002104007388 */ /* 0x000fe20000000800 */
[----:B------:R-:W-:Y:S01]  /*19ac0*/  F2FP.F16.F32.PACK_AB R6, R6, R98 ;  /* 0x000000620606723e */ /* 0x000fe200000000ff */
[----:B---3--:R-:W-:Y:S01]  /*19ad0*/  @!UP2 UIMAD UR17, UR4, UR8, URZ ;  /* 0x000000080411a2a4 */ /* 0x008fe2000f8e02ff */
[----:B------:R-:W-:Y:S01]  /*19ae0*/  F2FP.F16.F32.PACK_AB R9, R9, R88 ;  /* 0x000000580909723e */ /* 0x000fe200000000ff */
[----:B------:R-:W-:Y:S01]  /*19af0*/  STS [R4+0x3200], R32 ;  /* 0x0032002004007388 */ /* 0x000fe20000000800 */
[----:B------:R-:W-:Y:S01]  /*19b00*/  F2FP.F16.F32.PACK_AB R8, R8, R90 ;  /* 0x0000005a0808723e */ /* 0x000fe200000000ff */
[----:B-1----:R-:W-:Y:S01]  /*19b10*/  @UP1 UIMAD UR11, UR6, UR8, URZ ;  /* 0x00000008060b12a4 */ /* 0x002fe2000f8e02ff */
[----:B------:R-:W-:Y:S01]  /*19b20*/  F2FP.F16.F32.PACK_AB R5, R5, R92 ;  /* 0x0000005c0505723e */ /* 0x000fe200000000ff */
[----:B------:R-:W-:Y:S01]  /*19b30*/  STS [R3+0x3010], R29 ;  /* 0x0030101d03007388 */ /* 0x000fe20000000800 */
[----:B----4-:R-:W-:Y:S01]  /*19b40*/  UISETP.NE.AND UP0, UPT, UR9, URZ, !UP1 ;  /* 0x000000ff0900728c */ /* 0x010fe2000cf05270 */
[----:B------:R-:W-:-:S02]  /*19b50*/  @UP3 UMOV UR15, UR14 ;  /* 0x0000000e000f3c82 */ /* 0x000fc40008000000 */
[----:B------:R-:W-:Y:S01]  /*19b60*/  STS [R3+0x3210], R28 ;  /* 0x0032101c03007388 */ /* 0x000fe20000000800 */
[----:B------:R-:W-:-:S03]  /*19b70*/  USHF.R.S32.HI UR6, URZ, 0x1f, UR17 ;  /* 0x0000001fff067899 */ /* 0x000fc60008011411 */
        /* <DEDUP_REMOVED lines=20> */
[----:B------:R4:W-:Y:S04]  /*19cc0*/  STS [R2+0x5020], R9 ;  /* 0x0050200902007388 */ /* 0x0009e80000000800 */
[----:B------:R5:W-:Y:S01]  /*19cd0*/  STS [R2+0x5220], R8 ;  /* 0x0052200802007388 */ /* 0x000be20000000800 */
[----:B-1----:R-:W-:-:S03]  /*19ce0*/  LOP3.LUT R3, R220, 0x18, RZ, 0xc0, !PT ;  /* 0x00000018dc037812 */ /* 0x002fc600078ec0ff */
[----:B------:R1:W-:Y:S01]  /*19cf0*/  STS [R0+0x5030], R5 ;  /* 0x0050300500007388 */ /* 0x0003e20000000800 */
[--C-:B------:R-:W-:Y:S01]  /*19d00*/  LOP3.LUT R3, R3, 0xd8, R53.reuse, 0x78, !PT ;  /* 0x000000d803037812 */ /* 0x100fe200078e7835 */
[----:B---3--:R-:W3:Y:S03]  /*19d10*/  @P3 LDC R10, c[0x0][0x458] ;  /* 0x00011600ff0a3b82 */ /* 0x008ee60000000800 */
[----:B------:R-:W-:Y:S01]  /*19d20*/  LOP3.LUT R3, R3, 0x1f20, R53, 0xf8, !PT ;  /* 0x00001f2003037812 */ /* 0x000fe200078ef835 */
[----:B----4-:R1:W4:Y:S01]  /*19d30*/  @P3 MUFU.LG2 R9, R48 ;  /* 0x0000003000093308 */ /* 0x0103220000000c00 */
[----:B-----5:R-:W-:-:S07]  /*19d40*/  FMUL.FTZ R2, R43, R95 ;  /* 0x0000005f2b027220 */ /* 0x020fce0000410000 */
[----:B------:R1:W1:Y:S01]  /*19d50*/  @P2 MUFU.LG2 R8, R49 ;  /* 0x0000003100082308 */ /* 0x0002620000000c00 */
[----:B------:R-:W-:Y:S01]  /*19d60*/  F2FP.F16.F32.PACK_AB R2, R2, R94 ;  /* 0x0000005e0202723e */ /* 0x000fe200000000ff */
[----:B--2---:R-:W-:Y:S06]  /*19d70*/  BRA.U UP1, `(.L_x_933) ;  /* 0x0000000101207547 */ /* 0x004fec000b800000 */
[----:B------:R-:W-:Y:S01]  /*19d80*/  UISETP.NE.AND UP1, UPT, UR9, URZ, UPT ;  /* 0x000000ff0900728c */ /* 0x000fe2000bf25270 */
[----:B------:R-:W2:Y:S10]  /*19d90*/  LDCU UR9, c[0x0][0x3e0] ;  /* 0x00007c00ff0977ac */ /* 0x000eb40008000800 */
[----:B------:R-:W2:Y:S01]  /*19da0*/  @UP1 LDCU UR7, c[0x0][0x454] ;  /* 0x00008a80ff0717ac */ /* 0x000ea20008000800 */
[----:B------:R-:W-:Y:S01]  /*19db0*/  @UP1 UMOV UR13, 0x1 ;  /* 0x00000001000d1882 */ /* 0x000fe20000000000 */
[----:B------:R-:W1:Y:S01]  /*19dc0*/  @UP1 LDCU UR11, c[0x0][0x454] ;  /* 0x00008a80ff0b17ac */ /* 0x000e620008000800 */
[----:B------:R-:W-:Y:S01]  /*19dd0*/  @!UP1 UMOV UR13, 0x1 ;  /* 0x00000001000d9882 */ /* 0x000fe20000000000 */
[----:B--2---:R-:W-:-:S02]  /*19de0*/  @UP1 UIMAD UR7, UR7, UR9, URZ ;  /* 0x00000009070712a4 */ /* 0x004fc4000f8e02ff */
[----:B-1----:R-:W-:-:S12]  /*19df0*/  @!UP1 UIMAD UR7, UR8, UR9, URZ ;  /* 0x00000009080792a4 */ /* 0x002fd8000f8e02ff */
.L_x_933:
[----:B------:R2:W-:Y:S01]  /*19e00*/  STS [R0+0x5230], R2 ;  /* 0x0052300200007388 */ /* 0x0005e20000000800 */
[----:B------:R-:W-:Y:S01]  /*19e10*/  LEA R24, R3, UR5, 0x1 ;  /* 0x0000000503187c11 */ /* 0x000fe2000f8e08ff */
[----:B------:R-:W5:Y:S01]  /*19e20*/  S2UR UR5, SR_CTAID.X ;  /* 0x00000000000579c3 */ /* 0x000f620000002500 */
[----:B------:R-:W3:Y:S07]  /*19e30*/  @P0 MUFU.LG2 R4, R51 ;  /* 0x0000003300040308 */ /* 0x000eee0000000c00 */
[----:B------:R-:W-:Y:S01]  /*19e40*/  BAR.SYNC.DEFER_BLOCKING 0x0 ;  /* 0x0000000000007b1d */ /* 0x000fe20000010000 */
[----:B------:R-:W-:Y:S01]  /*19e50*/  MOV R19, 0x7f800000 ;  /* 0x7f80000000137802 */ /* 0x000fe20000000f00 */
[----:B------:R-:W-:Y:S01]  /*19e60*/  UIMAD UR11, UR12, UR11, URZ ;  /* 0x0000000b0c0b72a4 */ /* 0x000fe2000f8e02ff */
[----:B-1----:R-:W-:Y:S01]  /*19e70*/  @P2 FMUL.FTZ R3, R8, 0.69314718246459960938 ;  /* 0x3f31721808032820 */ /* 0x002fe20000410000 */
[----:B------:R-:W-:Y:S01]  /*19e80*/  USEL UR17, UR17, URZ, UP0 ;  /* 0x000000ff11117287 */ /* 0x000fe20008000000 */
[----:B------:R-:W-:-:S03]  /*19e90*/  MOV R17, 0x7f800000 ;  /* 0x7f80000000117802 */ /* 0x000fc60000000f00 */
[----:B------:R-:W1:Y:S01]  /*19ea0*/  @P1 LDC R6, c[0x0][0x458] ;  /* 0x00011600ff061b82 */ /* 0x000e620000000800 */
[----:B------:R-:W-:Y:S01]  /*19eb0*/  @!UP0 UIMAD UR11, UR4, UR7, UR11 ;  /* 0x00000007040b82a4 */ /* 0x000fe2000f8e020b */
[----:B------:R-:W1:Y:S01]  /*19ec0*/  S2R R22, SR_CTAID.X ;  /* 0x0000000000167919 */ /* 0x000e620000002500 */
[----:B------:R-:W-:Y:S01]  /*19ed0*/  USEL UR6, UR6, URZ, UP0 ;  /* 0x000000ff06067287 */ /* 0x000fe20008000000 */
[----:B------:R-:W-:Y:S01]  /*19ee0*/  BSSY.RECONVERGENT B0, `(.L_x_934) ;  /* 0x000003c000007945 */ /* 0x000fe20003800200 */
[----:B------:R-:W-:Y:S01]  /*19ef0*/  USHF.R.S32.HI UR7, URZ, 0x1f, UR11 ;  /* 0x0000001fff077899 */ /* 0x000fe2000801140b */
[----:B------:R-:W-:Y:S02]  /*19f00*/  MOV R18, 0x7f800000 ;  /* 0x7f80000000127802 */ /* 0x000fe40000000f00 */
[----:B------:R-:W1:Y:S01]  /*19f10*/  @P2 LDC R7, c[0x0][0x458] ;  /* 0x00011600ff072b82 */ /* 0x000e620000000800 */
[----:B------:R-:W-:Y:S01]  /*19f20*/  MOV R16, 0x7f800000 ;  /* 0x7f80000000107802 */ /* 0x000fe20000000f00 */
[----:B--2---:R-:W2:Y:S06]  /*19f30*/  @P1 MUFU.LG2 R2, R50 ;  /* 0x0000003200021308 */ /* 0x004eac0000000c00 */
[----:B------:R-:W2:Y:S01]  /*19f40*/  @P0 LDC R5, c[0x0][0x458] ;  /* 0x00011600ff050b82 */ /* 0x000ea20000000800 */
[----:B----4-:R-:W-:Y:S01]  /*19f50*/  @P3 FMUL.FTZ R0, R9, 0.69314718246459960938 ;  /* 0x3f31721809003820 */ /* 0x010fe20000410000 */
[----:B------:R4:W4:Y:S01]  /*19f60*/  LDS.128 R28, [R24+0x1800] ;  /* 0x00180000181c7984 */ /* 0x0009220000000c00 */
[----:B-----5:R-:W-:-:S02]  /*19f70*/  UIMAD UR8, UR5, UR13, URZ ;  /* 0x0000000d050872a4 */ /* 0x020fc4000f8e02ff */
[----:B---3--:R-:W-:Y:S01]  /*19f80*/  @P3 FFMA.FTZ R19, R104, R10, R0 ;  /* 0x0000000a68133223 */ /* 0x008fe20000010000 */
[----:B------:R-:W-:Y:S01]  /*19f90*/  LOP3.LUT P3, RZ, R220, 0x3, RZ, 0xc0, !PT ;  /* 0x00000003dcff7812 */ /* 0x000fe2000786c0ff */
[----:B------:R-:W-:Y:S01]  /*19fa0*/  USHF.L.U32 UR8, UR8, 0x7, URZ ;  /* 0x0000000708087899 */ /* 0x000fe200080006ff */
[----:B------:R-:W-:-:S03]  /*19fb0*/  @P0 FMUL.FTZ R0, R4, 0.69314718246459960938 ;  /* 0x3f31721804000820 */ /* 0x000fc60000410000 */
[----:B------:R-:W-:Y:S02]  /*19fc0*/  USHF.R.S32.HI UR4, URZ, 0x1f, UR8 ;  /* 0x0000001fff047899 */ /* 0x000fe40008011408 */
[----:B------:R-:W-:Y:S01]  /*19fd0*/  UIADD3 UR17, UP1, UP0, UR8, UR17, UR11 ;  /* 0x0000001108117290 */ /* 0x000fe2000f83e00b */
[----:B-1----:R-:W-:Y:S01]  /*19fe0*/  @P2 FFMA.FTZ R18, R103, R7, R3 ;  /* 0x0000000767122223 */ /* 0x002fe20000010003 */
[----:B--2---:R-:W-:Y:S02]  /*19ff0*/  @P1 FMUL.FTZ R2, R2, 0.69314718246459960938 ;  /* 0x3f31721802021820 */ /* 0x004fe40000410000 */
[----:B------:R-:W-:Y:S02]  /*1a000*/  UIADD3.X UR4, UPT, UPT, UR4, UR6, UR7, UP1, UP0 ;  /* 0x0000000604047290 */ /* 0x000fe40008fe0407 */
[----:B------:R-:W-:Y:S01]  /*1a010*/  @P1 FFMA.FTZ R17, R105, R6, R2 ;  /* 0x0000000669111223 */ /* 0x000fe20000010002 */
[----:B------:R-:W-:Y:S01]  /*1a020*/  SHF.R.U32.HI R2, RZ, 0x2, R220 ;  /* 0x00000002ff027819 */ /* 0x000fe200000116dc */
[----:B------:R-:W-:Y:S01]  /*1a030*/  @P0 FFMA.FTZ R16, R102, R5, R0 ;  /* 0x0000000566100223 */ /* 0x000fe20000010000 */
[----:B----4-:R-:W-:Y:S07]  /*1a040*/  @P3 BRA `(.L_x_935) ;  /* 0x0000000000943947 */ /* 0x010fee0003800000 */
        /* <DEDUP_REMOVED lines=37> */
.L_x_935:
[----:B------:R-:W-:Y:S05]  /*1a2a0*/  BSYNC.RECONVERGENT B0 ;  /* 0x0000000000007941 */ /* 0x000fea0003800200 */
.L_x_934:
[----:B------:R-:W-:Y:S01]  /*1a2b0*/  IMAD.MOV.U32 R3, RZ, RZ, RZ ;  /* 0x000000ffff037224 */ /* 0x000fe200078e00ff */
[----:B-1----:R1:W2:Y:S01]  /*1a2c0*/  LDS.128 R16, [R24+0x2000] ;  /* 0x0020000018107984 */ /* 0x0022a20000000c00 */
[----:B------:R-:W3:Y:S01]  /*1a2d0*/  LDCU.64 UR4, c[0x0][0x410] ;  /* 0x00008200ff0477ac */ /* 0x000ee20008000a00 */
[----:B------:R-:W-:Y:S01]  /*1a2e0*/  LOP3.LUT R4, R53, 0x18, RZ, 0xc0, !PT ;  /* 0x0000001835047812 */ /* 0x000fe200078ec0ff */
[----:B------:R-:W-:Y:S01]  /*1a2f0*/  IMAD.WIDE.U32 R6, R22, 0x80, R2 ;  /* 0x0000008016067825 */ /* 0x000fe200078e0002 */
[----:B------:R1:W4:Y:S01]  /*1a300*/  LDS.128 R12, [R24+0x4000] ;  /* 0x00400000180c7984 */ /* 0x0003220000000c00 */
[C---:B------:R-:W-:Y:S01]  /*1a310*/  ISETP.GE.AND P3, PT, R2.reuse, UR30, PT ;  /* 0x0000001e02007c0c */ /* 0x040fe2000bf66270 */
[----:B------:R-:W-:Y:S01]  /*1a320*/  BSSY.RECONVERGENT B0, `(.L_x_936) ;  /* 0x000001b000007945 */ /* 0x000fe20003800200 */
[----:B------:R-:W-:Y:S01]  /*1a330*/  VIADD R0, R2, 0x20 ;  /* 0x0000002002007836 */ /* 0x000fe20000000000 */
[----:B------:R1:W1:Y:S01]  /*1a340*/  LDS.128 R20, [R24] ;  /* 0x0000000018147984 */ /* 0x0002620000000c00 */
[----:B------:R-:W-:-:S02]  /*1a350*/  IADD3 R4, P0, PT, R4, UR15, RZ ;  /* 0x0000000f04047c10 */ /* 0x000fc4000ff1e0ff */
[C---:B------:R-:W-:Y:S01]  /*1a360*/  IADD3 R3, PT, PT, R2.reuse, 0x40, RZ ;  /* 0x0000004002037810 */ /* 0x040fe20007ffe0ff */
[----:B------:R-:W-:Y:S01]  /*1a370*/  VIADD R2, R2, 0x60 ;  /* 0x0000006002027836 */ /* 0x000fe20000000000 */
[----:B------:R-:W-:Y:S02]  /*1a380*/  ISETP.GE.AND P2, PT, R0, UR30, PT ;  /* 0x0000001e00007c0c */ /* 0x000fe4000bf46270 */
[----:B------:R-:W-:Y:S02]  /*1a390*/  IADD3.X R5, PT, PT, RZ, UR10, RZ, P0, !PT ;  /* 0x0000000aff057c10 */ /* 0x000fe400087fe4ff */
[----:B------:R-:W-:Y:S01]  /*1a3a0*/  ISETP.GE.AND P0, PT, R2, UR30, PT ;  /* 0x0000001e02007c0c */ /* 0x000fe2000bf06270 */
[----:B---3--:R-:W-:Y:S01]  /*1a3b0*/  IMAD.U32 R0, RZ, RZ, UR4 ;  /* 0x00000004ff007e24 */ /* 0x008fe2000f8e00ff */
[----:B------:R-:W-:Y:S02]  /*1a3c0*/  MOV R2, UR5 ;  /* 0x0000000500027c02 */ /* 0x000fe40008000f00 */
[----:B------:R-:W-:Y:S01]  /*1a3d0*/  ISETP.GE.AND P1, PT, R3, UR30, PT ;  /* 0x0000001e03007c0c */ /* 0x000fe2000bf26270 */
[----:B------:R-:W-:-:S04]  /*1a3e0*/  IMAD.WIDE.U32 R10, R0, UR12, R4 ;  /* 0x0000000c000a7c25 */ /* 0x000fc8000f8e0004 */
[----:B------:R-:W-:Y:S01]  /*1a3f0*/  IMAD R9, R2, UR12, R11 ;  /* 0x0000000c02097c24 */ /* 0x000fe2000f8e020b */
[----:B------:R-:W-:Y:S07]  /*1a400*/  @P3 BRA `(.L_x_937) ;  /* 0x0000000000303947 */ /* 0x000fee0003800000 */
        /* <DEDUP_REMOVED lines=9> */
[----:B-1----:R3:W-:Y:S04]  /*1a4a0*/  STG.E.128 desc[UR24][R2.64], R20 ;  /* 0x0000001402007986 */ /* 0x0027e8000c101d18 */
[----:B--2---:R3:W-:Y:S04]  /*1a4b0*/  STG.E.128 desc[UR24][R2.64+0x40], R16 ;  /* 0x0000401002007986 */ /* 0x0047e8000c101d18 */
[----:B----4-:R3:W-:Y:S02]  /*1a4c0*/  STG.E.128 desc[UR24][R2.64+0x80], R12 ;  /* 0x0000800c02007986 */ /* 0x0107e4000c101d18 */
.L_x_937:
[----:B------:R-:W-:Y:S05]  /*1a4d0*/  BSYNC.RECONVERGENT B0 ;  /* 0x0000000000007941 */ /* 0x000fea0003800200 */
.L_x_936:
        /* <DEDUP_REMOVED lines=20> */
.L_x_939:
[----:B------:R-:W-:Y:S05]  /*1a620*/  BSYNC.RECONVERGENT B0 ;  /* 0x0000000000007941 */ /* 0x000fea0003800200 */
.L_x_938:
        /* <DEDUP_REMOVED lines=20> */
.L_x_941:
[----:B------:R-:W-:Y:S05]  /*1a770*/  BSYNC.RECONVERGENT B0 ;  /* 0x0000000000007941 */ /* 0x000fea0003800200 */
.L_x_940:
        /* <DEDUP_REMOVED lines=19> */
.L_x_942:
        /* <DEDUP_REMOVED lines=13> */
.L_x_1365:


//--------------------- .text._ZN5flash16flash_fwd_kernelI23Flash_fwd_kernel_traitsILi96ELi128ELi64ELi4ELb0ELb0EN7cutlass6half_tE19Flash_kernel_traitsILi96ELi128ELi64ELi4ES3_EELb0ELb0ELb1ELb0ELb0ELb1ELb1ELb0EEEvNS_16Flash_fwd_paramsE --------------------------
	.section	.text._ZN5flash16flash_fwd_kernelI23Flash_fwd_kernel_traitsILi96ELi128ELi64ELi4ELb0ELb0EN7cutlass6half_tE19Flash_kernel_traitsILi96ELi128ELi64ELi4ES3_EELb0ELb0ELb1ELb0ELb0ELb1ELb1ELb0EEEvNS_16Flash_fwd_paramsE,"ax",@progbits
	.align	128
        .global         _ZN5flash16flash_fwd_kernelI23Flash_fwd_kernel_traitsILi96ELi128ELi64ELi4ELb0ELb0EN7cutlass6half_tE19Flash_kernel_traitsILi96ELi128ELi64ELi4ES3_EELb0ELb0ELb1ELb0ELb0ELb1ELb1ELb0EEEvNS_16Flash_fwd_paramsE
        .type           _ZN5flash16flash_fwd_kernelI23Flash_fwd_kernel_traitsILi96ELi128ELi64ELi4ELb0ELb0EN7cutlass6half_tE19Flash_kernel_traitsILi96ELi128ELi64ELi4ES3_EELb0ELb0ELb1ELb0ELb0ELb1ELb1ELb0EEEvNS_16Flash_fwd_paramsE,@function
        .size           _ZN5flash16flash_fwd_kernelI23Flash_fwd_kernel_traitsILi96ELi128ELi64ELi4ELb0ELb0EN7cutlass6half_tE19Flash_kernel_traitsILi96ELi128ELi64ELi4ES3_EELb0ELb0ELb1ELb0ELb0ELb1ELb1ELb0EEEvNS_16Flash_fwd_paramsE,(.L_x_1366 - _ZN5flash16flash_fwd_kernelI23Flash_fwd_kernel_traitsILi96ELi128ELi64ELi4ELb0ELb0EN7cutlass6half_tE19Flash_kernel_traitsILi96ELi128ELi64ELi4ES3_EELb0ELb0ELb1ELb0ELb0ELb1ELb1ELb0EEEvNS_16Flash_fwd_paramsE)
        .other          _ZN5flash16flash_fwd_kernelI23Flash_fwd_kernel_traitsILi96ELi128ELi64ELi4ELb0ELb0EN7cutlass6half_tE19Flash_kernel_traitsILi96ELi128ELi64ELi4ES3_EELb0ELb0ELb1ELb0ELb0ELb1ELb1ELb0EEEvNS_16Flash_fwd_paramsE,@"STO_CUDA_ENTRY STV_DEFAULT"
_ZN5flash16flash_fwd_kernelI23Flash_fwd_kernel_traitsILi96ELi128ELi64ELi4ELb0ELb0EN7cutlass6half_tE19Flash_kernel_traitsILi96ELi128ELi64ELi4ES3_EELb0ELb0ELb1ELb0ELb0ELb1ELb1ELb0EEEvNS_16Flash_fwd_paramsE:
.text._ZN5flash16flash_fwd_kernelI23Flash_fwd_kernel_traitsILi96ELi128ELi64ELi4ELb0ELb0EN7cutlass6half_tE19Flash_kernel_traitsILi96ELi128ELi64ELi4ES3_EELb0ELb0ELb1ELb0ELb0ELb1ELb1ELb0EEEvNS_16Flash_fwd_paramsE:
        /* <DEDUP_REMOVED lines=53> */
.L_x_943:
        /* <DEDUP_REMOVED lines=59> */
.L_x_945:
[----:B------:R-:W-:Y:S01]  /*0700*/  IMAD R4, R12, R10, RZ ;  /* 0x0000000a0c047224 */ /* 0x000fe200078e02ff */
[----:B------:R-:W-:Y:S01]  /*0710*/  SHF.R.U32.HI R10, RZ, 0x2, R161 ;  /* 0x00000002ff0a7819 */ /* 0x000fe200000116a1 */
[----:B------:R-:W-:Y:S01]  /*0720*/  IMAD.SHL.U32 R6, R161, 0x8, RZ ;  /* 0x00000008a1067824 */ /* 0x000fe200078e00ff */
[----:B------:R-:W2:Y:S01]  /*0730*/  LDCU.64 UR4, c[0x0][0x410] ;  /* 0x00008200ff0477ac */ /* 0x000ea20008000a00 */
        /* <DEDUP_REMOVED lines=23> */
[----:B--2---:R-:W-:Y:S01]  /*08b0*/  IMAD.WIDE.U32 R12, R22, UR4, R2 ;  /* 0x00000004160c7c25 */ /* 0x004fe2000f8e0002 */
[----:B------:R-:W-:-:S03]  /*08c0*/  ISETP.NE.OR P4, PT, R14, RZ, P2 ;  /* 0x000000ff0e00720c */ /* 0x000fc60001785670 */
[----:B------:R-:W-:Y:S02]  /*08d0*/  IMAD R9, R22, UR5, R13 ;  /* 0x0000000516097c24 */ /* 0x000fe4000f8e020d */
[----:B------:R-:W-:Y:S01]  /*08e0*/  IMAD.WIDE.U32 R4, R23, 0x80, R10 ;  /* 0x0000008017047825 */ /* 0x000fe200078e000a */
        /* <DEDUP_REMOVED lines=13> */
.L_x_947:
[----:B------:R-:W-:Y:S05]  /*09c0*/  BSYNC.RECONVERGENT B0 ;  /* 0x0000000000007941 */ /* 0x000fea0003800200 */
.L_x_946:
        /* <DEDUP_REMOVED lines=19> */
.L_x_949:
[----:B------:R-:W-:Y:S05]  /*0b00*/  BSYNC.RECONVERGENT B0 ;  /* 0x0000000000007941 */ /* 0x000fea0003800200 */
.L_x_948:
        /* <DEDUP_REMOVED lines=17> */
.L_x_951:
[----:B------:R-:W-:Y:S05]  /*0c20*/  BSYNC.RECONVERGENT B0 ;  /* 0x0000000000007941 */ /* 0x000fea0003800200 */
.L_x_950:
        /* <DEDUP_REMOVED lines=20> */
.L_x_953:
[----:B------:R-:W-:Y:S05]  /*0d70*/  BSYNC.RECONVERGENT B0 ;  /* 0x0000000000007941 */ /* 0x000fea0003800200 */
.L_x_952:
        /* <DEDUP_REMOVED lines=11> */
.L_x_955:
[----:B------:R-:W-:Y:S05]  /*0e30*/  BSYNC.RECONVERGENT B0 ;  /* 0x0000000000007941 */ /* 0x000fea0003800200 */
.L_x_954:
        /* <DEDUP_REMOVED lines=10> */
.L_x_957:
[----:B------:R-:W-:Y:S05]  /*0ee0*/  BSYNC.RECONVERGENT B0 ;  /* 0x0000000000007941 */ /* 0x000fea0003800200 */
.L_x_956:
        /* <DEDUP_REMOVED lines=10> */
.L_x_959:
[----:B------:R-:W-:Y:S05]  /*0f90*/  BSYNC.RECONVERGENT B0 ;  /* 0x0000000000007941 */ /* 0x000fea0003800200 */
.L_x_958:
        /* <DEDUP_REMOVED lines=10> */
.L_x_944:
        /* <DEDUP_REMOVED lines=26> */
.L_x_960:
        /* <DEDUP_REMOVED lines=9> */
.L_x_961:
        /* <DEDUP_REMOVED lines=39> */
.L_x_962:
[----:B------:R-:W2:Y:S01]  /*14e0*/  LDC.64 R16, c[0x0][0x3c0] ;  /* 0x0000f000ff107b82 */ /* 0x000ea20000000a00 */
[----:B------:R-:W-:-:S05]  /*14f0*/  IADD3 R0, PT, PT, R10, R11, RZ ;  /* 0x0000000b0a007210 */ /* 0x000fca0007ffe0ff */
[C---:B--2---:R-:W-:Y:S02]  /*1500*/  IMAD R4, R0.reuse, R17, RZ ;  /* 0x0000001100047224 */ /* 0x044fe400078e02ff */
[----:B------:R-:W-:-:S05]  /*1510*/  IMAD.WIDE.U32 R2, R0, R16, RZ ;  /* 0x0000001000027225 */ /* 0x000fca00078e00ff */
[----:B------:R-:W-:-:S07]  /*1520*/  IADD3 R0, PT, PT, R3, R4, RZ ;  /* 0x0000000403007210 */ /* 0x000fce0007ffe0ff */
.L_x_963:
[----:B------:R-:W2:Y:S04]  /*1530*/  LDL R31, [R1+0x10] ;  /* 0x00001000011f7983 */ /* 0x000ea80000100800 */
[----:B------:R-:W3:Y:S01]  /*1540*/  LDL R32, [R1+0x14] ;  /* 0x0000140001207983 */ /* 0x000ee20000100800 */
[----:B------:R-:W-:Y:S01]  /*1550*/  SHF.L.U32 R233, R161, 0x3, RZ ;  /* 0x00000003a1e97819 */ /* 0x000fe200000006ff */
[----:B------:R-:W4:Y:S01]  /*1560*/  LDCU.128 UR4, c[0x0][0x3d0] ;  /* 0x00007a00ff0477ac */ /* 0x000f220008000c00 */
[----:B------:R-:W-:Y:S02]  /*1570*/  SHF.R.U32.HI R154, RZ, 0x2, R161 ;  /* 0x00000002ff9a7819 */ /* 0x000fe400000116a1 */
[----:B------:R-:W-:Y:S01]  /*1580*/  LOP3.LUT R10, R233, 0x18, RZ, 0xc0, !PT ;  /* 0x00000018e90a7812 */ /* 0x000fe200078ec0ff */
[----:B------:R-:W5:Y:S01]  /*1590*/  LDCU.64 UR12, c[0x0][0x388] ;  /* 0x00007100ff0c77ac */ /* 0x000f620008000a00 */
[----:B------:R-:W-:-:S02]  /*15a0*/  IADD3 R9, PT, PT, -R155, R85, RZ ;  /* 0x000000559b097210 */ /* 0x000fc40007ffe1ff */
[----:B------:R-:W-:Y:S01]  /*15b0*/  IADD3 R4, P2, PT, R10, R5, RZ ;  /* 0x000000050a047210 */ /* 0x000fe20007f5e0ff */
[----:B------:R-:W1:Y:S01]  /*15c0*/  LDCU.64 UR8, c[0x0][0x3c8] ;  /* 0x00007900ff0877ac */ /* 0x000e620008000a00 */
[C---:B------:R-:W-:Y:S02]  /*15d0*/  IADD3 R28, PT, PT, R154.reuse, 0x20, RZ ;  /* 0x000000209a1c7810 */ /* 0x040fe40007ffe0ff */
[-C--:B------:R-:W-:Y:S01]  /*15e0*/  ISETP.GE.AND P3, PT, R154, R9.reuse, PT ;  /* 0x000000099a00720c */ /* 0x080fe20003f66270 */
[----:B------:R-:W-:Y:S01]  /*15f0*/  IMAD.X R5, RZ, RZ, R6, P2 ;  /* 0x000000ffff057224 */ /* 0x000fe200010e0606 */
[----:B------:R-:W-:Y:S01]  /*1600*/  ISETP.GE.AND P2, PT, R28, R9, PT ;  /* 0x000000091c00720c */ /* 0x000fe20003f46270 */
[----:B------:R-:W-:Y:S01]  /*1610*/  VIADD R3, R154, 0x40 ;  /* 0x000000409a037836 */ /* 0x000fe20000000000 */
[----:B------:R-:W-:Y:S01]  /*1620*/  IADD3 R2, P1, PT, R10, R2, RZ ;  /* 0x000000020a027210 */ /* 0x000fe20007f3e0ff */
[----:B------:R-:W1:Y:S01]  /*1630*/  LDCU.64 UR10, c[0x0][0x390] ;  /* 0x00007200ff0a77ac */ /* 0x000e620008000a00 */
[----:B------:R-:W-:-:S02]  /*1640*/  LOP3.LUT R6, R233, 0xd8, RZ, 0xc0, !PT ;  /* 0x000000d8e9067812 */ /* 0x000fc400078ec0ff */
[----:B------:R-:W-:Y:S02]  /*1650*/  ISETP.GE.AND P6, PT, R3, R9, PT ;  /* 0x000000090300720c */ /* 0x000fe40003fc6270 */
[----:B------:R-:W-:-:S03]  /*1660*/  IADD3.X R3, PT, PT, RZ, R0, RZ, P1, !PT ;  /* 0x00000000ff037210 */ /* 0x000fc60000ffe4ff */
[----:B------:R-:W1:Y:S01]  /*1670*/  @!P3 LDC.64 R18, c[0x0][0x3b0] ;  /* 0x0000ec00ff12bb82 */ /* 0x000e620000000a00 */
[----:B------:R-:W-:Y:S02]  /*1680*/  SHF.R.S32.HI R0, RZ, 0x1f, R8 ;  /* 0x0000001fff007819 */ /* 0x000fe40000011408 */
[----:B------:R-:W-:Y:S02]  /*1690*/  LOP3.LUT R6, R6, 0x18, R161, 0x78, !PT ;  /* 0x0000001806067812 */ /* 0x000fe400078e78a1 */
[----:B------:R-:W-:-:S03]  /*16a0*/  IADD3 R10, P0, PT, R10, R7, RZ ;  /* 0x000000070a0a7210 */ /* 0x000fc60007f1e0ff */
[----:B------:R-:W1:Y:S01]  /*16b0*/  @!P2 LDC.64 R20, c[0x0][0x3b0] ;  /* 0x0000ec00ff14ab82 */ /* 0x000e620000000a00 */
[----:B------:R-:W-:Y:S02]  /*16c0*/  IADD3 R7, PT, PT, R154, 0x60, RZ ;  /* 0x000000609a077810 */ /* 0x000fe40007ffe0ff */
[----:B------:R-:W-:Y:S01]  /*16d0*/  LOP3.LUT R233, R6, 0x1f20, R233, 0xf8, !PT ;  /* 0x00001f2006e97812 */ /* 0x000fe200078ef8e9 */
[----:B----4-:R-:W-:Y:S01]  /*16e0*/  IMAD R6, R0, UR4, RZ ;  /* 0x0000000400067c24 */ /* 0x010fe2000f8e02ff */
[----:B------:R4:W-:Y:S01]  /*16f0*/  STL [R1+0x54], R9 ;  /* 0x0000540901007387 */ /* 0x0009e20000100800 */
[----:B------:R-:W-:Y:S01]  /*1700*/  IMAD.WIDE.U32 R2, R154, R16, R2 ;  /* 0x000000109a027225 */ /* 0x000fe200078e0002 */
[----:B------:R-:W-:Y:S01]  /*1710*/  ISETP.GE.AND P5, PT, R7, R9, PT ;  /* 0x000000090700720c */ /* 0x000fe20003fa6270 */
[----:B------:R-:W1:Y:S01]  /*1720*/  @!P3 LDC.64 R24, c[0x0][0x380] ;  /* 0x0000e000ff18bb82 */ /* 0x000e620000000a00 */
[----:B------:R-:W-:Y:S01]  /*1730*/  LEA R13, P1, R23, R154, 0x7 ;  /* 0x0000009a170d7211 */ /* 0x000fe200078238ff */
[----:B------:R-:W-:-:S02]  /*1740*/  IMAD R0, R0, UR6, RZ ;  /* 0x0000000600007c24 */ /* 0x000fc4000f8e02ff */
[----:B------:R-:W-:Y:S01]  /*1750*/  IMAD R3, R154, R17, R3 ;  /* 0x000000119a037224 */ /* 0x000fe200078e0203 */
[----:B------:R-:W-:Y:S01]  /*1760*/  IADD3.X R11, PT, PT, RZ, R15, RZ, P0, !PT ;  /* 0x0000000fff0b7210 */ /* 0x000fe200007fe4ff */
[C---:B------:R-:W-:Y:S01]  /*1770*/  IMAD R14, R8.reuse, UR7, R0 ;  /* 0x00000007080e7c24 */ /* 0x040fe2000f8e0200 */
[----:B------:R-:W-:Y:S01]  /*1780*/  LEA.HI.X R12, R23, RZ, RZ, 0x7, P1 ;  /* 0x000000ff170c7211 */ /* 0x000fe200008f3cff */
[----:B------:R-:W1:Y:S01]  /*1790*/  @!P2 LDC.64 R26, c[0x0][0x380] ;  /* 0x0000e000ff1aab82 */ /* 0x000e620000000a00 */
[----:B----4-:R-:W-:-:S07]  /*17a0*/  IMAD R9, R8, UR5, R6 ;  /* 0x0000000508097c24 */ /* 0x010fce000f8e0206 */
[----:B------:R-:W4:Y:S01]  /*17b0*/  S2UR UR5, SR_CgaCtaId ;  /* 0x00000000000579c3 */ /* 0x000f220000008800 */
[----:B------:R-:W-:Y:S02]  /*17c0*/  IADD3 R176, PT, PT, R160, -0x1, RZ ;  /* 0xffffffffa0b07810 */ /* 0x000fe40007ffe0ff */
[----:B------:R-:W-:Y:S01]  /*17d0*/  SHF.R.U32.HI R156, RZ, 0x1, R161 ;  /* 0x00000001ff9c7819 */ /* 0x000fe200000116a1 */
[----:B--2---:R-:W-:-:S04]  /*17e0*/  IMAD.WIDE.U32 R4, R154, R31, R4 ;  /* 0x0000001f9a047225 */ /* 0x004fc800078e0004 */
[----:B---3--:R-:W-:Y:S02]  /*17f0*/  IMAD R5, R154, R32, R5 ;  /* 0x000000209a057224 */ /* 0x008fe400078e0205 */
[----:B------:R-:W-:-:S04]  /*1800*/  IMAD.WIDE.U32 R6, R8, UR4, R4 ;  /* 0x0000000408067c25 */ /* 0x000fc8000f8e0004 */
[----:B------:R-:W-:Y:S01]  /*1810*/  IMAD.IADD R0, R7, 0x1, R9 ;  /* 0x0000000107007824 */ /* 0x000fe200078e0209 */
[----:B-----5:R-:W-:Y:S01]  /*1820*/  LEA R159, P1, R6, UR12, 0x1 ;  /* 0x0000000c069f7c11 */ /* 0x020fe2000f8208ff */
[----:B------:R-:W-:Y:S01]  /*1830*/  IMAD.WIDE.U32 R4, R8, UR6, R2 ;  /* 0x0000000608047c25 */ /* 0x000fe2000f8e0002 */
[----:B------:R-:W-:Y:S01]  /*1840*/  @!P2 IADD3 R8, P0, PT, R13, 0x20, RZ ;  /* 0x000000200d08a810 */ /* 0x000fe20007f1e0ff */
[----:B------:R-:W-:Y:S01]  /*1850*/  UMOV UR4, 0x400 ;  /* 0x0000040000047882 */ /* 0x000fe20000000000 */
[----:B------:R-:W-:Y:S01]  /*1860*/  LEA.HI.X R158, R6, UR13, R0, 0x1, P1 ;  /* 0x0000000d069e7c11 */ /* 0x000fe200088f0c00 */
[----:B-1----:R-:W-:Y:S01]  /*1870*/  IMAD.WIDE.U32 R2, R22, UR8, R10 ;  /* 0x0000000816027c25 */ /* 0x002fe2000f8e000a */
[----:B------:R-:W-:-:S03]  /*1880*/  @!P2 IADD3.X R0, PT, PT, RZ, R12, RZ, P0, !PT ;  /* 0x0000000cff00a210 */ /* 0x000fc600007fe4ff */
[----:B------:R-:W-:Y:S01]  /*1890*/  @!P3 IMAD R7, R12, R18, RZ ;  /* 0x000000120c07b224 */ /* 0x000fe200078e02ff */
[----:B------:R-:W-:Y:S01]  /*18a0*/  SHF.L.U64.HI R152, R31, 0x6, R32 ;  /* 0x000000061f987819 */ /* 0x000fe20000010220 */
[----:B------:R-:W-:Y:S01]  /*18b0*/  IMAD R3, R22, UR9, R3 ;  /* 0x0000000916037c24 */ /* 0x000fe2000f8e0203 */
[----:B------:R-:W-:Y:S01]  /*18c0*/  IADD3 R5, PT, PT, R5, R14, RZ ;  /* 0x0000000e05057210 */ /* 0x000fe20007ffe0ff */
[----:B------:R-:W-:Y:S01]  /*18d0*/  @!P2 IMAD R0, R0, R20, RZ ;  /* 0x000000140000a224 */ /* 0x000fe200078e02ff */
[C---:B------:R-:W-:Y:S01]  /*18e0*/  LEA R30, P0, R4.reuse, UR10, 0x1 ;  /* 0x0000000a041e7c11 */ /* 0x040fe2000f8008ff */
[C---:B------:R-:W-:Y:S01]  /*18f0*/  @!P3 IMAD R6, R13.reuse, R19, R7 ;  /* 0x000000130d06b224 */ /* 0x040fe200078e0207 */
[----:B------:R-:W1:Y:S01]  /*1900*/  @!P6 LDC.64 R22, c[0x0][0x3b0] ;  /* 0x0000ec00ff16eb82 */ /* 0x000e620000000a00 */
[----:B------:R-:W-:Y:S01]  /*1910*/  @!P3 IMAD.WIDE.U32 R10, R13, R18, R2 ;  /* 0x000000120d0ab225 */ /* 0x000fe200078e0002 */
[----:B------:R-:W-:Y:S02]  /*1920*/  LEA.HI.X R29, R4, UR11, R5, 0x1, P0 ;  /* 0x0000000b041d7c11 */ /* 0x000fe400080f0c05 */
[----:B------:R-:W-:Y:S01]  /*1930*/  SHF.L.U32 R153, R31, 0x6, RZ ;  /* 0x000000061f997819 */ /* 0x000fe200000006ff */
[----:B------:R-:W-:-:S02]  /*1940*/  @!P2 IMAD R4, R8, R21, R0 ;  /* 0x000000150804a224 */ /* 0x000fc400078e0200 */
[----:B------:R-:W-:Y:S01]  /*1950*/  IMAD.SHL.U32 R150, R31, 0x20, RZ ;  /* 0x000000201f967824 */ /* 0x000fe200078e00ff */
[----:B------:R-:W2:Y:S01]  /*1960*/  @!P5 LDC.64 R18, c[0x0][0x3b0] ;  /* 0x0000ec00ff12db82 */ /* 0x000ea20000000a00 */
[----:B------:R-:W-:Y:S01]  /*1970*/  @!P3 IMAD.IADD R0, R11, 0x1, R6 ;  /* 0x000000010b00b824 */ /* 0x000fe200078e0206 */
[----:B------:R-:W-:Y:S01]  /*1980*/  @!P3 LEA R6, P0, R10, R24, 0x1 ;  /* 0x000000180a06b211 */ /* 0x000fe200078008ff */
[----:B------:R-:W-:Y:S01]  /*1990*/  @!P2 IMAD.WIDE.U32 R8, R8, R20, R2 ;  /* 0x000000140808a225 */ /* 0x000fe200078e0002 */
[----:B------:R-:W-:Y:S01]  /*19a0*/  SHF.L.U64.HI R151, R31, 0x5, R32 ;  /* 0x000000051f977819 */ /* 0x000fe20000010220 */
[----:B------:R-:W-:Y:S01]  /*19b0*/  STL [R1+0x3c], R159 ;  /* 0x00003c9f01007387 */ /* 0x000fe20000100800 */
[----:B------:R-:W-:Y:S01]  /*19c0*/  @!P3 LEA.HI.X R7, R10, R25, R0, 0x1, P0 ;  /* 0x000000190a07b211 */ /* 0x000fe200000f0c00 */
[----:B------:R-:W3:Y:S01]  /*19d0*/  LDCU UR6, c[0x0][0x50c] ;  /* 0x0000a180ff0677ac */ /* 0x000ee20008000800 */
[----:B------:R-:W-:Y:S01]  /*19e0*/  @!P2 IADD3 R0, PT, PT, R9, R4, RZ ;  /* 0x000000040900a210 */ /* 0x000fe20007ffe0ff */
[----:B------:R-:W5:Y:S01]  /*19f0*/  @!P5 LDC.64 R20, c[0x0][0x380] ;  /* 0x0000e000ff14db82 */ /* 0x000f620000000a00 */
[----:B------:R-:W-:Y:S01]  /*1a00*/  @!P2 LEA R4, P1, R8, R26, 0x1 ;  /* 0x0000001a0804a211 */ /* 0x000fe200078208ff */
[----:B----4-:R-:W-:Y:S01]  /*1a10*/  ULEA UR5, UR5, UR4, 0x18 ;  /* 0x0000000405057291 */ /* 0x010fe2000f8ec0ff */
[----:B------:R-:W-:-:S02]  /*1a20*/  @!P6 IADD3 R11, P0, PT, R13, 0x40, RZ ;  /* 0x000000400d0be810 */ /* 0x000fc40007f1e0ff */
[----:B------:R-:W-:-:S03]  /*1a30*/  @!P2 LEA.HI.X R5, R8, R27, R0, 0x1, P1 ;  /* 0x0000001b0805a211 */ /* 0x000fc600008f0c00 */
[----:B------:R-:W4:Y:S01]  /*1a40*/  @!P6 LDC.64 R8, c[0x0][0x380] ;  /* 0x0000e000ff08eb82 */ /* 0x000f220000000a00 */
[----:B------:R-:W-:Y:S01]  /*1a50*/  LEA R233, R233, UR5, 0x1 ;  /* 0x00000005e9e97c11 */ /* 0x000fe2000f8e08ff */
[----:B------:R-:W-:Y:S01]  /*1a60*/  @!P6 IMAD.X R0, RZ, RZ, R12, P0 ;  /* 0x000000ffff00e224 */ /* 0x000fe200000e060c */
[----:B------:R-:W-:Y:S01]  /*1a70*/  @!P5 IADD3 R10, P0, PT, R13, 0x60, RZ ;  /* 0x000000600d0ad810 */ /* 0x000fe20007f1e0ff */
[----:B------:R-:W-:Y:S02]  /*1a80*/  IMAD R13, R176, -0x40, R84 ;  /* 0xffffffc0b00d7824 */ /* 0x000fe400078e0254 */
[----:B-1----:R-:W-:Y:S01]  /*1a90*/  @!P6 IMAD R0, R0, R22, RZ ;  /* 0x000000160000e224 */ /* 0x002fe200078e02ff */
[----:B------:R-:W-:Y:S01]  /*1aa0*/  @!PT LDS RZ, [RZ] ;  /* 0x00000000fffff984 */ /* 0x000fe20000000800 */
[----:B------:R-:W-:Y:S01]  /*1ab0*/  @!PT LDS RZ, [RZ] ;  /* 0x00000000fffff984 */ /* 0x000fe20000000800 */
[----:B------:R-:W-:Y:S01]  /*1ac0*/  @!PT LDS RZ, [RZ] ;  /* 0x00000000fffff984 */ /* 0x000fe20000000800 */
[----:B------:R-:W-:Y:S02]  /*1ad0*/  @!P3 LDGSTS.E.BYPASS.LTC128B.128 [R233], desc[UR14][R6.64] ;  /* 0x0000000006e9bfae */ /* 0x000fe4000b981a0e */
[-C--:B------:R-:W-:Y:S02]  /*1ae0*/  ISETP.GE.AND P4, PT, R154, R13.reuse, PT ;  /* 0x0000000d9a00720c */ /* 0x080fe40003f86270 */
[----:B------:R-:W-:Y:S04]  /*1af0*/  @!P3 LDGSTS.E.BYPASS.LTC128B.128 [R233+0x2000], desc[UR14][R6.64+0x40] ;  /* 0x0200004006e9bfae */ /* 0x000fe8000b981a0e */
[----:B------:R1:W-:Y:S01]  /*1b00*/  @!P3 LDGSTS.E.BYPASS.LTC128B.128 [R233+0x4000], desc[UR14][R6.64+0x80] ;  /* 0x0400008006e9bfae */ /* 0x0003e2000b981a0e */
[----:B------:R-:W-:-:S03]  /*1b10*/  ISETP.GE.AND P3, PT, R28, R13, PT ;  /* 0x0000000d1c00720c */ /* 0x000fc60003f66270 */
[----:B------:R-:W-:Y:S01]  /*1b20*/  @!P2 LDGSTS.E.BYPASS.LTC128B.128 [R233+0x800], desc[UR14][R4.64] ;  /* 0x0080000004e9afae */ /* 0x000fe2000b981a0e */
[----:B------:R-:W-:-:S03]  /*1b30*/  @!P5 MOV R14, R2 ;  /* 0x00000002000ed202 */ /* 0x000fc60000000f00 */
[----:B------:R-:W-:Y:S01]  /*1b40*/  @!P2 LDGSTS.E.BYPASS.LTC128B.128 [R233+0x2800], desc[UR14][R4.64+0x40] ;  /* 0x0280004004e9afae */ /* 0x000fe2000b981a0e */
[----:B------:R-:W-:-:S03]  /*1b50*/  @!P5 MOV R15, R3 ;  /* 0x00000003000fd202 */ /* 0x000fc60000000f00 */
[----:B------:R3:W-:Y:S01]  /*1b60*/  @!P2 LDGSTS.E.BYPASS.LTC128B.128 [R233+0x4800], desc[UR14][R4.64+0x80] ;  /* 0x0480008004e9afae */ /* 0x0007e2000b981a0e */
[----:B-1----:R-:W-:Y:S01]  /*1b70*/  @!P6 IMAD R7, R11, R23, R0 ;  /* 0x000000170b07e224 */ /* 0x002fe200078e0200 */
[----:B------:R-:W-:-:S05]  /*1b80*/  @!P5 IADD3.X R0, PT, PT, RZ, R12, RZ, P0, !PT ;  /* 0x0000000cff00d210 */ /* 0x000fca00007fe4ff */
[----:B--2---:R-:W-:Y:S02]  /*1b90*/  @!P5 IMAD R6, R0, R18, RZ ;  /* 0x000000120006d224 */ /* 0x004fe400078e02ff */
[----:B------:R-:W-:Y:S02]  /*1ba0*/  IMAD R0, R152, R176, RZ ;  /* 0x000000b098007224 */ /* 0x000fe400078e02ff */
[----:B---3--:R-:W-:-:S04]  /*1bb0*/  @!P6 IMAD.WIDE.U32 R4, R11, R22, R2 ;  /* 0x000000160b04e225 */ /* 0x008fc800078e0002 */
[----:B------:R-:W-:Y:S01]  /*1bc0*/  IMAD.WIDE.U32 R2, R153, R176, RZ ;  /* 0x000000b099027225 */ /* 0x000fe200078e00ff */
[----:B------:R-:W-:Y:S02]  /*1bd0*/  @!P6 IADD3 R5, PT, PT, R5, R7, RZ ;  /* 0x000000070505e210 */ /* 0x000fe40007ffe0ff */
[----:B----4-:R-:W-:Y:S01]  /*1be0*/  @!P6 LEA R8, P2, R4, R8, 0x1 ;  /* 0x000000080408e211 */ /* 0x010fe200078408ff */
[C---:B------:R-:W-:Y:S01]  /*1bf0*/  @!P5 IMAD R12, R10.reuse, R19, R6 ;  /* 0x000000130a0cd224 */ /* 0x040fe200078e0206 */
[----:B------:R-:W-:Y:S01]  /*1c00*/  IADD3 R0, PT, PT, R3, R0, RZ ;  /* 0x0000000003007210 */ /* 0x000fe20007ffe0ff */
[----:B------:R-:W-:Y:S01]  /*1c10*/  @!P5 IMAD.WIDE.U32 R10, R10, R18, R14 ;  /* 0x000000120a0ad225 */ /* 0x000fe200078e000e */
[----:B------:R-:W-:Y:S02]  /*1c20*/  @!P4 LEA R6, P1, R2, R159, 0x1 ;  /* 0x0000009f0206c211 */ /* 0x000fe400078208ff */
[----:B------:R-:W-:Y:S02]  /*1c30*/  @!P3 IADD3 R3, P0, PT, R150, R2, RZ ;  /* 0x000000029603b210 */ /* 0x000fe40007f1e0ff */
[----:B------:R-:W-:-:S02]  /*1c40*/  @!P6 LEA.HI.X R9, R4, R9, R5, 0x1, P2 ;  /* 0x000000090409e211 */ /* 0x000fc400010f0c05 */
[----:B------:R-:W-:Y:S02]  /*1c50*/  @!P4 LEA.HI.X R7, R2, R158, R0, 0x1, P1 ;  /* 0x0000009e0207c211 */ /* 0x000fe400008f0c00 */
[----:B------:R-:W-:Y:S01]  /*1c60*/  @!P3 IADD3.X R5, PT, PT, R151, R0, RZ, P0, !PT ;  /* 0x000000009705b210 */ /* 0x000fe200007fe4ff */
[----:B------:R-:W-:Y:S01]  /*1c70*/  @!P5 IMAD.IADD R0, R11, 0x1, R12 ;  /* 0x000000010b00d824 */ /* 0x000fe200078e020c */
[C---:B------:R-:W-:Y:S01]  /*1c80*/  @!P3 LEA R4, P0, R3.reuse, R159, 0x1 ;  /* 0x0000009f0304b211 */ /* 0x040fe200078008ff */
[----:B------:R-:W-:Y:S01]  /*1c90*/  @!P6 LDGSTS.E.BYPASS.LTC128B.128 [R233+0x1000], desc[UR14][R8.64] ;  /* 0x0100000008e9efae */ /* 0x000fe2000b981a0e */
[C---:B-----5:R-:W-:Y:S02]  /*1ca0*/  @!P5 LEA R2, P1, R10.reuse, R20, 0x1 ;  /* 0x000000140a02d211 */ /* 0x060fe400078208ff */
[----:B------:R-:W-:Y:S01]  /*1cb0*/  @!P3 LEA.HI.X R5, R3, R158, R5, 0x1, P0 ;  /* 0x0000009e0305b211 */ /* 0x000fe200000f0c05 */
[----:B------:R-:W-:Y:S01]  /*1cc0*/  @!P6 LDGSTS.E.BYPASS.LTC128B.128 [R233+0x3000], desc[UR14][R8.64+0x40] ;  /* 0x0300004008e9efae */ /* 0x000fe2000b981a0e */
[----:B------:R-:W-:-:S03]  /*1cd0*/  @!P5 LEA.HI.X R3, R10, R21, R0, 0x1, P1 ;  /* 0x000000150a03d211 */ /* 0x000fc600008f0c00 */
        /* <DEDUP_REMOVED lines=11> */
[----:B------:R-:W-:-:S02]  /*1d90*/  ISETP.GE.AND P2, PT, R28, R13, PT ;  /* 0x0000000d1c00720c */ /* 0x000fc40003f46270 */
[C---:B------:R-:W-:Y:S02]  /*1da0*/  SHF.L.U64.HI R0, R16.reuse, 0x6, R17 ;  /* 0x0000000610007819 */ /* 0x040fe40000010211 */
[----:B-1----:R-:W-:Y:S02]  /*1db0*/  SHF.L.U32 R2, R16, 0x6, RZ ;  /* 0x0000000610027819 */ /* 0x002fe400000006ff */
[C---:B------:R-:W-:Y:S01]  /*1dc0*/  SHF.L.U32 R18, R161.reuse, 0x5, RZ ;  /* 0x00000005a1127819 */ /* 0x040fe200000006ff */
[-C--:B------:R-:W-:Y:S02]  /*1dd0*/  IMAD R0, R0, R176.reuse, RZ ;  /* 0x000000b000007224 */ /* 0x080fe400078e02ff */
[----:B------:R-:W-:Y:S01]  /*1de0*/  IMAD.WIDE.U32 R2, R2, R176, RZ ;  /* 0x000000b002027225 */ /* 0x000fe200078e00ff */
[----:B--2---:R-:W-:-:S03]  /*1df0*/  SHF.L.U32 R6, R161, 0x2, RZ ;  /* 0x00000002a1067819 */ /* 0x004fc600000006ff */
[----:B------:R-:W-:Y:S01]  /*1e00*/  IMAD.IADD R0, R3, 0x1, R0 ;  /* 0x0000000103007824 */ /* 0x000fe200078e0200 */
[----:B------:R-:W-:Y:S01]  /*1e10*/  @!P2 LEA R3, P0, R16, R2, 0x5 ;  /* 0x000000021003a211 */ /* 0x000fe200078028ff */
[----:B------:R-:W-:-:S04]  /*1e20*/  DEPBAR.LE SB0, 0x0 ;  /* 0x000080000000791a */ /* 0x000fc80000000000 */
[----:B---3--:R-:W-:Y:S01]  /*1e30*/  LOP3.LUT R5, R18, 0xc0, RZ, 0xc0, !PT ;  /* 0x000000c012057812 */ /* 0x008fe200078ec0ff */
[----:B------:R-:W-:Y:S01]  /*1e40*/  BAR.SYNC.DEFER_BLOCKING 0x0 ;  /* 0x0000000000007b1d */ /* 0x000fe20000010000 */
[----:B------:R-:W-:Y:S02]  /*1e50*/  @!P4 LEA R4, P1, R2, R30, 0x1 ;  /* 0x0000001e0204c211 */ /* 0x000fe400078208ff */
[----:B------:R-:W-:Y:S02]  /*1e60*/  LOP3.LUT R14, R5, 0x18, R6, 0xf8, !PT ;  /* 0x00000018050e7812 */ /* 0x000fe400078ef806 */
[----:B------:R-:W-:Y:S02]  /*1e70*/  @!P2 LEA.HI.X R6, R16, R0, R17, 0x5, P0 ;  /* 0x000000001006a211 */ /* 0x000fe400000f2c11 */
[----:B------:R-:W-:Y:S02]  /*1e80*/  @!P4 LEA.HI.X R5, R2, R29, R0, 0x1, P1 ;  /* 0x0000001d0205c211 */ /* 0x000fe400008f0c00 */
[----:B------:R-:W-:-:S02]  /*1e90*/  SHF.L.U32 R15, R161, 0x4, RZ ;  /* 0x00000004a10f7819 */ /* 0x000fc400000006ff */
[----:B------:R-:W-:Y:S02]  /*1ea0*/  LOP3.LUT R0, R18, 0x20, RZ, 0xc0, !PT ;  /* 0x0000002012007812 */ /* 0x000fe400078ec0ff */
[----:B------:R-:W-:Y:S01]  /*1eb0*/  LOP3.LUT R8, R161, 0x8, RZ, 0xc0, !PT ;  /* 0x00000008a1087812 */ /* 0x000fe200078ec0ff */
[----:B------:R-:W-:Y:S01]  /*1ec0*/  STL [R1+0x38], R158 ;  /* 0x0000389e01007387 */ /* 0x000fe20000100800 */
[----:B------:R-:W-:Y:S02]  /*1ed0*/  LOP3.LUT R9, R0, 0x100, R15, 0xf8, !PT ;  /* 0x0000010000097812 */ /* 0x000fe400078ef80f */
[----:B------:R-:W-:Y:S01]  /*1ee0*/  LOP3.LUT R0, R14, R8, RZ, 0x3c, !PT ;  /* 0x000000080e007212 */ /* 0x000fe200078e3cff */
[----:B------:R-:W-:Y:S01]  /*1ef0*/  STL [R1+0x48], R30 ;  /* 0x0000481e01007387 */ /* 0x000fe20000100800 */
[----:B------:R-:W-:Y:S02]  /*1f00*/  @!P2 LEA R2, P0, R3, R30, 0x1 ;  /* 0x0000001e0302a211 */ /* 0x000fe400078008ff */
[----:B------:R-:W-:Y:S01]  /*1f10*/  LOP3.LUT R7, R15, 0x3e00, RZ, 0xc0, !PT ;  /* 0x00003e000f077812 */ /* 0x000fe200078ec0ff */
[----:B------:R-:W-:Y:S01]  /*1f20*/  STL [R1+0x44], R29 ;  /* 0x0000441d01007387 */ /* 0x000fe20000100800 */
[----:B------:R-:W-:-:S02]  /*1f30*/  LOP3.LUT R149, R18, 0x120, RZ, 0xc0, !PT ;  /* 0x0000012012957812 */ /* 0x000fc400078ec0ff */
[----:B------:R-:W-:Y:S01]  /*1f40*/  LOP3.LUT R148, R14, 0x8, R156, 0x78, !PT ;  /* 0x000000080e947812 */ /* 0x000fe200078e789c */
[----:B------:R-:W-:Y:S01]  /*1f50*/  STL [R1+0x1c], R18 ;  /* 0x00001c1201007387 */ /* 0x000fe20000100800 */
[----:B------:R-:W-:-:S03]  /*1f60*/  @!P2 LEA.HI.X R3, R3, R29, R6, 0x1, P0 ;  /* 0x0000001d0303a211 */ /* 0x000fc600000f0c06 */
[----:B------:R-:W-:Y:S01]  /*1f70*/  STL [R1+0x4], R14 ;  /* 0x0000040e01007387 */ /* 0x000fe20000100800 */
[----:B------:R-:W-:-:S03]  /*1f80*/  IADD3 R6, PT, PT, R148, R149, R7 ;  /* 0x0000009594067210 */ /* 0x000fc60007ffe007 */
[----:B------:R-:W-:Y:S04]  /*1f90*/  STL [R1+0x20], R9 ;  /* 0x0000200901007387 */ /* 0x000fe80000100800 */
[----:B------:R1:W-:Y:S01]  /*1fa0*/  STL [R1+0x8], R0 ;  /* 0x0000080001007387 */ /* 0x0003e20000100800 */
[----:B------:R-:W-:-:S03]  /*1fb0*/  LEA R32, R6, UR5, 0x1 ;  /* 0x0000000506207c11 */ /* 0x000fc6000f8e08ff */
[----:B------:R-:W-:Y:S01]  /*1fc0*/  @!PT LDS RZ, [RZ] ;  /* 0x00000000fffff984 */ /* 0x000fe20000000800 */
[----:B------:R-:W-:Y:S01]  /*1fd0*/  @!PT LDS RZ, [RZ] ;  /* 0x00000000fffff984 */ /* 0x000fe20000000800 */
[----:B------:R-:W-:Y:S01]  /*1fe0*/  @!PT LDS RZ, [RZ] ;  /* 0x00000000fffff984 */ /* 0x000fe20000000800 */
[----:B------:R-:W-:Y:S04]  /*1ff0*/  @!P4 LDGSTS.E.BYPASS.LTC128B.128 [R233+0x9000], desc[UR14][R4.64] ;  /* 0x0900000004e9cfae */ /* 0x000fe8000b981a0e */
[----:B------:R-:W-:Y:S04]  /*2000*/  @!P4 LDGSTS.E.BYPASS.LTC128B.128 [R233+0xa000], desc[UR14][R4.64+0x40] ;  /* 0x0a00004004e9cfae */ /* 0x000fe8000b981a0e */
[----:B------:R-:W-:Y:S04]  /*2010*/  @!P4 LDGSTS.E.BYPASS.LTC128B.128 [R233+0xb000], desc[UR14][R4.64+0x80] ;  /* 0x0b00008004e9cfae */ /* 0x000fe8000b981a0e */
[----:B------:R-:W-:Y:S04]  /*2020*/  @P4 STS.128 [R233+0x9000], RZ ;  /* 0x009000ffe9004388 */ /* 0x000fe80000000c00 */
[----:B------:R-:W-:Y:S01]  /*2030*/  @P4 STS.128 [R233+0xa000], RZ ;  /* 0x00a000ffe9004388 */ /* 0x000fe20000000c00 */
[----:B-1----:R-:W-:-:S03]  /*2040*/  IADD3 R0, PT, PT, R0, R9, RZ ;  /* 0x0000000900007210 */ /* 0x002fc60007ffe0ff */
[----:B------:R-:W-:Y:S01]  /*2050*/  @P4 STS.128 [R233+0xb000], RZ ;  /* 0x00b000ffe9004388 */ /* 0x000fe20000000c00 */
[----:B------:R-:W-:-:S03]  /*2060*/  LEA R0, R0, UR5, 0x1 ;  /* 0x0000000500007c11 */ /* 0x000fc6000f8e08ff */
        /* <DEDUP_REMOVED lines=15> */
[----:B------:R-:W-:-:S02]  /*2160*/  LOP3.LUT P2, RZ, R161, 0x4, RZ, 0xc0, !PT ;  /* 0x00000004a1ff7812 */ /* 0x000fc4000784c0ff */
[----:B-1----:R-:W-:Y:S01]  /*2170*/  MOV R2, 0x20 ;  /* 0x0000002000027802 */ /* 0x002fe20000000f00 */
[----:B------:R-:W0:Y:S03]  /*2180*/  LDGDEPBAR ;  /* 0x00000000000079af */ /* 0x000e260000000000 */
[----:B------:R-:W-:-:S04]  /*2190*/  SEL R2, R2, 0xffffffe0, !P2 ;  /* 0xffffffe002027807 */ /* 0x000fc80005000000 */
[----:B------:R-:W-:Y:S01]  /*21a0*/  IADD3 R33, PT, PT, R32, R2, RZ ;  /* 0x0000000220217210 */ /* 0x000fe20007ffe0ff */
[----:B------:R-:W-:-:S04]  /*21b0*/  IMAD.IADD R3, R0, 0x1, R2 ;  /* 0x0000000100037824 */ /* 0x000fc800078e0202 */
[----:B------:R-:W-:Y:S04]  /*21c0*/  LDSM.16.M88.4 R4, [R33+0x1000] ;  /* 0x001000002104783b */ /* 0x000fe80000000200 */
[----:B------:R-:W1:Y:S04]  /*21d0*/  LDSM.16.M88.4 R64, [R3+0x6c00] ;  /* 0x006c00000340783b */ /* 0x000e680000000200 */
[----:B------:R-:W1:Y:S01]  /*21e0*/  LDSM.16.M88.4 R44, [R3+0x6000] ;  /* 0x00600000032c783b */ /* 0x000e620000000200 */
[-C--:B--2---:R-:W-:Y:S03]  /*21f0*/  HMMA.16816.F32 R80, R12, R36.reuse, RZ ;  /* 0x000000240c50723c */ /* 0x084fe600000018ff */
[----:B------:R-:W2:Y:S04]  /*2200*/  LDSM.16.M88.4 R56, [R3+0x6400] ;  /* 0x006400000338783b */ /* 0x000ea80000000200 */
[----:B------:R-:W2:Y:S01]  /*2210*/  LDSM.16.M88.4 R60, [R3+0x6800] ;  /* 0x00680000033c783b */ /* 0x000ea20000000200 */
[C---:B---3--:R-:W-:Y:S03]  /*2220*/  HMMA.16816.F32 R76, R8.reuse, R36, RZ ;  /* 0x00000024084c723c */ /* 0x048fe600000018ff */
[----:B------:R-:W3:Y:S05]  /*2230*/  LDSM.16.M88.4 R16, [R33] ;  /* 0x000000002110783b */ /* 0x000eea0000000200 */
        /* <DEDUP_REMOVED lines=11> */
[C---:B------:R-:W-:Y:S01]  /*22f0*/  HMMA.16816.F32 R100, R12.reuse, R26, RZ ;  /* 0x0000001a0c64723c */ /* 0x040fe200000018ff */
[----:B------:R-:W-:Y:S07]  /*2300*/  LDSM.16.M88.4 R24, [R32+0x2000] ;  /* 0x002000002018783b */ /* 0x000fee0000000200 */
[----:B------:R-:W-:Y:S08]  /*2310*/  HMMA.16816.F32 R28, R12, R20, RZ ;  /* 0x000000140c1c723c */ /* 0x000ff000000018ff */
[C---:B-1----:R-:W-:Y:S01]  /*2320*/  HMMA.16816.F32 R112, R4.reuse, R66, R8 ;  /* 0x000000420470723c */ /* 0x042fe20000001808 */
[----:B------:R-:W1:Y:S07]  /*2330*/  LDSM.16.M88.4 R8, [R0+0x7000] ;  /* 0x007000000008783b */ /* 0x000e6e0000000200 */
[C---:B------:R-:W-:Y:S08]  /*2340*/  HMMA.16816.F32 R96, R4.reuse, R44, R76 ;  /* 0x0000002c0460723c */ /* 0x040ff0000000184c */
[C---:B--2---:R-:W-:Y:S08]  /*2350*/  HMMA.16816.F32 R68, R4.reuse, R56, R68 ;  /* 0x000000380444723c */ /* 0x044ff00000001844 */
        /* <DEDUP_REMOVED lines=8> */
[----:B------:R-:W-:Y:S04]  /*23e0*/  LDSM.16.M88.4 R4, [R32+0x3000] ;  /* 0x003000002004783b */ /* 0x000fe80000000200 */
[----:B------:R-:W2:Y:S03]  /*23f0*/  LDSM.16.M88.4 R40, [R0+0x7400] ;  /* 0x007400000028783b */ /* 0x000ea60000000200 */
[----:B------:R-:W-:Y:S08]  /*2400*/  HMMA.16816.F32 R20, R12, R22, RZ ;  /* 0x000000160c14723c */ /* 0x000ff000000018ff */
[C---:B---3--:R-:W-:Y:S01]  /*2410*/  HMMA.16816.F32 R144, R16.reuse, R64, R28 ;  /* 0x000000401090723c */ /* 0x048fe2000000181c */
[----:B------:R-:W3:Y:S07]  /*2420*/  LDSM.16.M88.4 R28, [R33+0x2000] ;  /* 0x00200000211c783b */ /* 0x000eee0000000200 */
        /* <DEDUP_REMOVED lines=10> */
[----:B------:R-:W4:Y:S04]  /*24d0*/  LDSM.16.M88.4 R20, [R32+0x4000] ;  /* 0x004000002014783b */ /* 0x000f280000000200 */
[----:B------:R-:W-:Y:S03]  /*24e0*/  LDSM.16.M88.4 R64, [R3+0x8000] ;  /* 0x008000000340783b */ /* 0x000fe60000000200 */
[----:B-1----:R-:W-:Y:S01]  /*24f0*/  HMMA.16816.F32 R16, R24, R8, R12 ;  /* 0x000000081810723c */ /* 0x002fe2000000180c */
[----:B------:R-:W1:Y:S07]  /*2500*/  LDSM.16.M88.4 R12, [R33+0x3000] ;  /* 0x00300000210c783b */ /* 0x000e6e0000000200 */
[C---:B--2---:R-:W-:Y:S01]  /*2510*/  HMMA.16816.F32 R100, R4.reuse, R40, R68 ;  /* 0x000000280464723c */ /* 0x044fe20000001844 */
[----:B------:R-:W2:Y:S07]  /*2520*/  LDSM.16.M88.4 R68, [R3+0x7c00] ;  /* 0x007c00000344783b */ /* 0x000eae0000000200 */
        /* <DEDUP_REMOVED lines=8> */
[----:B------:R-:W5:Y:S07]  /*25b0*/  LDSM.16.M88.4 R8, [R32+0x5000] ;  /* 0x005000002008783b */ /* 0x000f6e0000000200 */
[----:B---3--:R-:W-:Y:S01]  /*25c0*/  HMMA.16816.F32 R4, R28, R52, R16 ;  /* 0x000000341c04723c */ /* 0x008fe20000001810 */
[----:B------:R-:W3:Y:S07]  /*25d0*/  LDSM.16.M88.4 R16, [R33+0x4000] ;  /* 0x004000002110783b */ /* 0x000eee0000000200 */
[C---:B------:R-:W-:Y:S08]  /*25e0*/  HMMA.16816.F32 R132, R24.reuse, R40, R132 ;  /* 0x000000281884723c */ /* 0x040ff00000001884 */
[C---:B------:R-:W-:Y:S08]  /*25f0*/  HMMA.16816.F32 R128, R24.reuse, R42, R76 ;  /* 0x0000002a1880723c */ /* 0x040ff0000000184c */
[C---:B------:R-:W-:Y:S08]  /*2600*/  HMMA.16816.F32 R40, R24.reuse, R36, R136 ;  /* 0x000000241828723c */ /* 0x040ff00000001888 */
[C---:B------:R-:W-:Y:S08]  /*2610*/  HMMA.16816.F32 R140, R24.reuse, R38, R72 ;  /* 0x00000026188c723c */ /* 0x040ff00000001848 */
[C---:B------:R-:W-:Y:S08]  /*2620*/  HMMA.16816.F32 R136, R24.reuse, R48, R144 ;  /* 0x000000301888723c */ /* 0x040ff00000001890 */
[----:B------:R-:W-:Y:S08]  /*2630*/  HMMA.16816.F32 R72, R24, R50, R88 ;  /* 0x000000321848723c */ /* 0x000ff00000001858 */
[----:B----4-:R-:W-:Y:S01]  /*2640*/  HMMA.16816.F32 R36, R20, R56, R4 ;  /* 0x000000381424723c */ /* 0x010fe20000001804 */
[----:B------:R-:W4:Y:S04]  /*2650*/  LDSM.16.M88.4 R4, [R33+0x5000] ;  /* 0x005000002104783b */ /* 0x000f280000000200 */
[----:B------:R-:W-:Y:S03]  /*2660*/  LDSM.16.M88.4 R32, [R0+0x8400] ;  /* 0x008400000020783b */ /* 0x000fe60000000200 */
[C---:B-1----:R-:W-:Y:S08]  /*2670*/  HMMA.16816.F32 R24, R12.reuse, R52, R96 ;  /* 0x000000340c18723c */ /* 0x042ff00000001860 */
[C---:B------:R-:W-:Y:S08]  /*2680*/  HMMA.16816.F32 R48, R12.reuse, R54, R92 ;  /* 0x000000360c30723c */ /* 0x040ff0000000185c */
[C---:B------:R-:W-:Y:S08]  /*2690*/  HMMA.16816.F32 R76, R12.reuse, R44, R100 ;  /* 0x0000002c0c4c723c */ /* 0x040ff00000001864 */
[C---:B------:R-:W-:Y:S08]  /*26a0*/  HMMA.16816.F32 R80, R12.reuse, R46, R108 ;  /* 0x0000002e0c50723c */ /* 0x040ff0000000186c */
[C---:B------:R-:W-:Y:S08]  /*26b0*/  HMMA.16816.F32 R88, R12.reuse, R60, R124 ;  /* 0x0000003c0c58723c */ /* 0x040ff0000000187c */
[C---:B------:R-:W-:Y:S08]  /*26c0*/  HMMA.16816.F32 R92, R12.reuse, R62, R120 ;  /* 0x0000003e0c5c723c */ /* 0x040ff00000001878 */
[C---:B--2---:R-:W-:Y:S08]  /*26d0*/  HMMA.16816.F32 R116, R12.reuse, R68, R116 ;  /* 0x000000440c74723c */ /* 0x044ff00000001874 */
[----:B------:R-:W-:Y:S08]  /*26e0*/  HMMA.16816.F32 R104, R12, R70, R104 ;  /* 0x000000460c68723c */ /* 0x000ff00000001868 */
[C---:B------:R-:W-:Y:S08]  /*26f0*/  HMMA.16816.F32 R12, R28.reuse, R54, R112 ;  /* 0x000000361c0c723c */ /* 0x040ff00000001870 */
[C---:B------:R-:W-:Y:S08]  /*2700*/  HMMA.16816.F32 R52, R28.reuse, R44, R132 ;  /* 0x0000002c1c34723c */ /* 0x040ff00000001884 */
[C---:B------:R-:W-:Y:S08]  /*2710*/  HMMA.16816.F32 R128, R28.reuse, R46, R128 ;  /* 0x0000002e1c80723c */ /* 0x040ff00000001880 */
[----:B------:R-:W-:Y:S08]  /*2720*/  HMMA.16816.F32 R96, R28, R60, R40 ;  /* 0x0000003c1c60723c */ /* 0x000ff00000001828 */
[----:B-----5:R-:W-:Y:S01]  /*2730*/  HMMA.16816.F32 R44, R8, R56, R24 ;  /* 0x00000038082c723c */ /* 0x020fe20000001818 */
[----:B------:R-:W-:Y:S07]  /*2740*/  LDSM.16.M88.4 R24, [R0+0x8800] ;  /* 0x008800000018783b */ /* 0x000fee0000000200 */
[----:B---3--:R-:W-:Y:S08]  /*2750*/  HMMA.16816.F32 R40, R16, R64, R36 ;  /* 0x000000401028723c */ /* 0x008ff00000001824 */
[----:B------:R-:W-:Y:S01]  /*2760*/  HMMA.16816.F32 R36, R20, R58, R12 ;  /* 0x0000003a1424723c */ /* 0x000fe2000000180c */
[----:B------:R1:W2:Y:S07]  /*2770*/  LDSM.16.M88.4 R12, [R0+0x8c00] ;  /* 0x008c0000000c783b */ /* 0x0002ae0000000200 */
[C---:B------:R-:W-:Y:S08]  /*2780*/  HMMA.16816.F32 R60, R28.reuse, R62, R140 ;  /* 0x0000003e1c3c723c */ /* 0x040ff0000000188c */
[C---:B------:R-:W-:Y:S08]  /*2790*/  HMMA.16816.F32 R136, R28.reuse, R68, R136 ;  /* 0x000000441c88723c */ /* 0x040ff00000001888 */
[----:B------:R-:W-:Y:S01]  /*27a0*/  HMMA.16816.F32 R100, R28, R70, R72 ;  /* 0x000000461c64723c */ /* 0x000fe20000001848 */
[----:B-1----:R-:W-:-:S04]  /*27b0*/  FMUL.FTZ R0, R40, UR6 ;  /* 0x0000000628007c20 */ /* 0x002fc80008410000 */
[----:B------:R1:W3:Y:S03]  /*27c0*/  MUFU.TANH R109, R0 ;  /* 0x00000000006d7308 */ /* 0x0002e60000002400 */
[----:B----4-:R-:W-:Y:S01]  /*27d0*/  HMMA.16816.F32 R28, R4, R64, R44 ;  /* 0x00000040041c723c */ /* 0x010fe2000000182c */
[----:B-1----:R-:W-:-:S04]  /*27e0*/  FMUL.FTZ R0, R41, UR6 ;  /* 0x0000000629007c20 */ /* 0x002fc80008410000 */
[----:B------:R1:W4:Y:S03]  /*27f0*/  MUFU.TANH R108, R0 ;  /* 0x00000000006c7308 */ /* 0x0003260000002400 */
[----:B------:R-:W-:Y:S01]  /*2800*/  HMMA.16816.F32 R44, R16, R66, R36 ;  /* 0x00000042102c723c */ /* 0x000fe20000001824 */
[----:B------:R-:W5:Y:S01]  /*2810*/  LDSM.16.M88.4 R36, [R3+0x8400] ;  /* 0x008400000324783b */ /* 0x000f620000000200 */
[----:B-1----:R-:W-:-:S04]  /*2820*/  FMUL.FTZ R0, R42, UR6 ;  /* 0x000000062a007c20 */ /* 0x002fc80008410000 */
[----:B------:R1:W1:Y:S02]  /*2830*/  MUFU.TANH R114, R0 ;  /* 0x0000000000727308 */ /* 0x0002640000002400 */
[----:B------:R-:W-:Y:S01]  /*2840*/  HMMA.16816.F32 R48, R8, R58, R48 ;  /* 0x0000003a0830723c */ /* 0x000fe20000001830 */
[----:B-1----:R-:W-:-:S05]  /*2850*/  FMUL.FTZ R0, R43, UR6 ;  /* 0x000000062b007c20 */ /* 0x002fca0008410000 */
[----:B------:R1:W1:Y:S02]  /*2860*/  MUFU.TANH R113, R0 ;  /* 0x0000000000717308 */ /* 0x0002640000002400 */
[----:B-1----:R-:W-:-:S06]  /*2870*/  FMUL.FTZ R0, R28, UR6 ;  /* 0x000000061c007c20 */ /* 0x002fcc0008410000 */
[----:B------:R1:W1:Y:S01]  /*2880*/  MUFU.TANH R112, R0 ;  /* 0x0000000000707308 */ /* 0x0002620000002400 */
[----:B--2---:R-:W-:Y:S01]  /*2890*/  HMMA.16816.F32 R68, R8, R14, R104 ;  /* 0x0000000e0844723c */ /* 0x004fe20000001868 */
[----:B-1----:R-:W-:-:S06]  /*28a0*/  FMUL.FTZ R0, R29, UR6 ;  /* 0x000000061d007c20 */ /* 0x002fcc0008410000 */
[----:B------:R1:W2:Y:S01]  /*28b0*/  MUFU.TANH R111, R0 ;  /* 0x00000000006f7308 */ /* 0x0002a20000002400 */
[----:B------:R-:W-:Y:S01]  /*28c0*/  HMMA.16816.F32 R76, R8, R32, R76 ;  /* 0x00000020084c723c */ /* 0x000fe2000000184c */
[----:B-1----:R-:W-:-:S06]  /*28d0*/  FMUL.FTZ R0, R30, UR6 ;  /* 0x000000061e007c20 */ /* 0x002fcc0008410000 */
[----:B------:R1:W1:Y:S01]  /*28e0*/  MUFU.TANH R110, R0 ;  /* 0x00000000006e7308 */ /* 0x0002620000002400 */
[C---:B------:R-:W-:Y:S08]  /*28f0*/  HMMA.16816.F32 R80, R8.reuse, R34, R80 ;  /* 0x000000220850723c */ /* 0x040ff00000001850 */
[----:B------:R-:W-:Y:S01]  /*2900*/  HMMA.16816.F32 R88, R8, R24, R88 ;  /* 0x000000180858723c */ /* 0x000fe20000001858 */
[----:B-1----:R-:W-:-:S07]  /*2910*/  FMUL.FTZ R0, R31, UR6 ;  /* 0x000000061f007c20 */ /* 0x002fce0008410000 */
[C---:B------:R-:W-:Y:S01]  /*2920*/  HMMA.16816.F32 R92, R8.reuse, R26, R92 ;  /* 0x0000001a085c723c */ /* 0x040fe2000000185c */
[----:B------:R-:W-:Y:S01]  /*2930*/  LDSM.16.M88.4 R28, [R3+0x8c00] ;  /* 0x008c0000031c783b */ /* 0x000fe20000000200 */
[----:B------:R1:W1:Y:S06]  /*2940*/  MUFU.TANH R106, R0 ;  /* 0x00000000006a7308 */ /* 0x00026c0000002400 */
[----:B------:R-:W-:Y:S08]  /*2950*/  HMMA.16816.F32 R72, R8, R12, R116 ;  /* 0x0000000c0848723c */ /* 0x000ff00000001874 */
[----:B------:R-:W-:Y:S01]  /*2960*/  HMMA.16816.F32 R8, R20, R32, R52 ;  /* 0x000000201408723c */ /* 0x000fe20000001834 */
[----:B-1----:R-:W-:-:S07]  /*2970*/  FMUL.FTZ R0, R44, UR6 ;  /* 0x000000062c007c20 */ /* 0x002fce0008410000 */
[----:B------:R-:W-:Y:S01]  /*2980*/  HMMA.16816.F32 R40, R4, R66, R48 ;  /* 0x000000420428723c */ /* 0x000fe20000001830 */
[----:B------:R1:W1:Y:S02]  /*2990*/  MUFU.TANH R104, R0 ;  /* 0x0000000000687308 */ /* 0x0002640000002400 */
[----:B-1----:R-:W-:-:S06]  /*29a0*/  FMUL.FTZ R0, R45, UR6 ;  /* 0x000000062d007c20 */ /* 0x002fcc0008410000 */
[----:B------:R1:W1:Y:S01]  /*29b0*/  MUFU.TANH R87, R0 ;  /* 0x0000000000577308 */ /* 0x0002620000002400 */
[----:B------:R-:W-:Y:S01]  /*29c0*/  HMMA.16816.F32 R52, R20, R24, R96 ;  /* 0x000000181434723c */ /* 0x000fe20000001860 */
[----:B-1----:R-:W-:-:S06]  /*29d0*/  FMUL.FTZ R0, R46, UR6 ;  /* 0x000000062e007c20 */ /* 0x002fcc0008410000 */
[----:B------:R1:W1:Y:S01]  /*29e0*/  MUFU.TANH R105, R0 ;  /* 0x0000000000697308 */ /* 0x0002620000002400 */
[----:B------:R-:W-:Y:S08]  /*29f0*/  HMMA.16816.F32 R48, R20, R34, R128 ;  /* 0x000000221430723c */ /* 0x000ff00000001880 */
[----:B-----5:R-:W-:Y:S01]  /*2a00*/  HMMA.16816.F32 R32, R16, R36, R8 ;  /* 0x000000241020723c */ /* 0x020fe20000001808 */
[----:B-1----:R-:W-:-:S04]  /*2a10*/  FMUL.FTZ R0, R47, UR6 ;  /* 0x000000062f007c20 */ /* 0x002fc80008410000 */
[----:B------:R1:W1:Y:S03]  /*2a20*/  MUFU.TANH R97, R0 ;  /* 0x0000000000617308 */ /* 0x0002660000002400 */
[----:B------:R-:W-:Y:S01]  /*2a30*/  HMMA.16816.F32 R60, R20, R26, R60 ;  /* 0x0000001a143c723c */ /* 0x000fe2000000183c */
[----:B------:R-:W5:Y:S01]  /*2a40*/  LDSM.16.M88.4 R24, [R3+0x8800] ;  /* 0x008800000318783b */ /* 0x000f620000000200 */
[----:B------:R-:W-:Y:S01]  /*2a50*/  LOP3.LUT R154, R154, 0x7, RZ, 0xc0, !PT ;  /* 0x000000079a9a7812 */ /* 0x000fe200078ec0ff */
[----:B------:R-:W-:-:S04]  /*2a60*/  DEPBAR.LE SB0, 0x0 ;  /* 0x000080000000791a */ /* 0x000fc80000000000 */
[----:B-1----:R-:W-:-:S04]  /*2a70*/  FMUL.FTZ R0, R40, UR6 ;  /* 0x0000000628007c20 */ /* 0x002fc80008410000 */
[----:B------:R1:W1:Y:S01]  /*2a80*/  MUFU.TANH R99, R0 ;  /* 0x0000000000637308 */ /* 0x0002620000002400 */
[----:B------:R-:W-:Y:S01]  /*2a90*/  HMMA.16816.F32 R8, R4, R36, R76 ;  /* 0x000000240408723c */ /* 0x000fe2000000184c */
[----:B-1----:R-:W-:-:S06]  /*2aa0*/  FMUL.FTZ R0, R41, UR6 ;  /* 0x0000000629007c20 */ /* 0x002fcc0008410000 */
[----:B------:R1:W1:Y:S02]  /*2ab0*/  MUFU.TANH R98, R0 ;  /* 0x0000000000627308 */ /* 0x0002640000002400 */
[----:B-1----:R-:W-:-:S06]  /*2ac0*/  FMUL.FTZ R0, R42, UR6 ;  /* 0x000000062a007c20 */ /* 0x002fcc0008410000 */
[----:B------:R1:W1:Y:S01]  /*2ad0*/  MUFU.TANH R96, R0 ;  /* 0x0000000000607308 */ /* 0x0002620000002400 */
[----:B------:R-:W-:Y:S01]  /*2ae0*/  HMMA.16816.F32 R56, R20, R12, R136 ;  /* 0x0000000c1438723c */ /* 0x000fe20000001888 */
[----:B-1----:R-:W-:-:S06]  /*2af0*/  FMUL.FTZ R0, R43, UR6 ;  /* 0x000000062b007c20 */ /* 0x002fcc0008410000 */
[----:B------:R1:W1:Y:S01]  /*2b00*/  MUFU.TANH R86, R0 ;  /* 0x0000000000567308 */ /* 0x0002620000002400 */
[----:B------:R-:W-:Y:S08]  /*2b10*/  HMMA.16816.F32 R64, R20, R14, R100 ;  /* 0x0000000e1440723c */ /* 0x000ff00000001864 */
[----:B------:R-:W-:Y:S01]  /*2b20*/  HMMA.16816.F32 R20, R4, R38, R80 ;  /* 0x000000260414723c */ /* 0x000fe20000001850 */
[----:B-1----:R-:W-:-:S04]  /*2b30*/  FMUL.FTZ R0, R32, UR6 ;  /* 0x0000000620007c20 */ /* 0x002fc80008410000 */
[----:B------:R1:W1:Y:S03]  /*2b40*/  MUFU.TANH R77, R0 ;  /* 0x00000000004d7308 */ /* 0x0002660000002400 */
[----:B------:R-:W-:Y:S01]  /*2b50*/  HMMA.16816.F32 R36, R16, R38, R48 ;  /* 0x000000261024723c */ /* 0x000fe20000001830 */
[----:B-1----:R-:W-:-:S04]  /*2b60*/  FMUL.FTZ R0, R33, UR6 ;  /* 0x0000000621007c20 */ /* 0x002fc80008410000 */
[----:B------:R1:W1:Y:S02]  /*2b70*/  MUFU.TANH R76, R0 ;  /* 0x00000000004c7308 */ /* 0x0002640000002400 */
[----:B-1----:R-:W-:-:S06]  /*2b80*/  FMUL.FTZ R0, R34, UR6 ;  /* 0x0000000622007c20 */ /* 0x002fcc0008410000 */
[----:B------:R1:W1:Y:S01]  /*2b90*/  MUFU.TANH R82, R0 ;  /* 0x0000000000527308 */ /* 0x0002620000002400 */
[----:B-----5:R-:W-:Y:S01]  /*2ba0*/  HMMA.16816.F32 R44, R4, R24, R88 ;  /* 0x00000018042c723c */ /* 0x020fe20000001858 */
[----:B-1----:R-:W-:-:S06]  /*2bb0*/  FMUL.FTZ R0, R35, UR6 ;  /* 0x0000000623007c20 */ /* 0x002fcc0008410000 */
[----:B------:R1:W1:Y:S01]  /*2bc0*/  MUFU.TANH R81, R0 ;  /* 0x0000000000517308 */ /* 0x0002620000002400 */
[C---:B------:R-:W-:Y:S08]  /*2bd0*/  HMMA.16816.F32 R40, R4.reuse, R26, R92 ;  /* 0x0000001a0428723c */ /* 0x040ff0000000185c */
[----:B------:R-:W-:Y:S01]  /*2be0*/  HMMA.16816.F32 R48, R4, R28, R72 ;  /* 0x0000001c0430723c */ /* 0x000fe20000001848 */
[----:B-1----:R-:W-:-:S04]  /*2bf0*/  FMUL.FTZ R0, R8, UR6 ;  /* 0x0000000608007c20 */ /* 0x002fc80008410000 */
[----:B------:R1:W1:Y:S03]  /*2c00*/  MUFU.TANH R78, R0 ;  /* 0x00000000004e7308 */ /* 0x0002660000002400 */
[----:B------:R-:W-:Y:S01]  /*2c10*/  HMMA.16816.F32 R32, R4, R30, R68 ;  /* 0x0000001e0420723c */ /* 0x000fe20000001844 */
[----:B------:R-:W-:Y:S01]  /*2c20*/  FMUL.FTZ R4, R36, UR6 ;  /* 0x0000000624047c20 */ /* 0x000fe20008410000 */
[----:B------:R-:W-:-:S06]  /*2c30*/  LOP3.LUT R3, R156, 0x1f0, RZ, 0xc0, !PT ;  /* 0x000001f09c037812 */ /* 0x000fcc00078ec0ff */
[----:B------:R-:W-:Y:S01]  /*2c40*/  HMMA.16816.F32 R12, R16, R24, R52 ;  /* 0x00000018100c723c */ /* 0x000fe20000001834 */
[----:B------:R5:W2:Y:S01]  /*2c50*/  MUFU.TANH R54, R4 ;  /* 0x0000000400367308 */ /* 0x000aa20000002400 */
[----:B-1----:R-:W-:-:S07]  /*2c60*/  FMUL.FTZ R0, R9, UR6 ;  /* 0x0000000609007c20 */ /* 0x002fce0008410000 */
[----:B------:R1:W1:Y:S01]  /*2c70*/  MUFU.TANH R75, R0 ;  /* 0x00000000004b7308 */ /* 0x0002620000002400 */
[----:B-----5:R-:W-:Y:S01]  /*2c80*/  HMMA.16816.F32 R4, R16, R28, R56 ;  /* 0x0000001c1004723c */ /* 0x020fe20000001838 */
[----:B------:R-:W-:Y:S01]  /*2c90*/  IADD3 R3, PT, PT, R154, R3, R155 ;  /* 0x000000039a037210 */ /* 0x000fe20007ffe09b */
[----:B-1----:R-:W-:-:S05]  /*2ca0*/  FMUL.FTZ R0, R10, UR6 ;  /* 0x000000060a007c20 */ /* 0x002fca0008410000 */
[----:B------:R1:W1:Y:S01]  /*2cb0*/  MUFU.TANH R74, R0 ;  /* 0x00000000004a7308 */ /* 0x0002620000002400 */
[----:B------:R-:W-:Y:S01]  /*2cc0*/  IADD3 R225, PT, PT, R3, R84, -R225 ;  /* 0x0000005403e17210 */ /* 0x000fe20007ffe8e1 */
[----:B------:R-:W-:Y:S01]  /*2cd0*/  HMMA.16816.F32 R24, R16, R26, R60 ;  /* 0x0000001a1018723c */ /* 0x000fe2000000183c */
[----:B------:R-:W-:Y:S01]  /*2ce0*/  FMUL.FTZ R8, R37, UR6 ;  /* 0x0000000625087c20 */ /* 0x000fe20008410000 */
[----:B-1----:R-:W-:-:S04]  /*2cf0*/  FMUL.FTZ R0, R11, UR6 ;  /* 0x000000060b007c20 */ /* 0x002fc80008410000 */
[----:B------:R1:W1:Y:S01]  /*2d00*/  MUFU.TANH R73, R0 ;  /* 0x0000000000497308 */ /* 0x0002620000002400 */
[----:B------:R-:W-:Y:S01]  /*2d10*/  FMUL.FTZ R37, R22, UR6 ;  /* 0x0000000616257c20 */ /* 0x000fe20008410000 */
[----:B------:R-:W-:Y:S02]  /*2d20*/  FMUL.FTZ R22, R15, UR6 ;  /* 0x000000060f167c20 */ /* 0x000fe40008410000 */
[----:B------:R-:W-:Y:S01]  /*2d30*/  FMUL.FTZ R15, R4, UR6 ;  /* 0x00000006040f7c20 */ /* 0x000fe20008410000 */
[----:B-1----:R-:W-:-:S04]  /*2d40*/  IADD3 R0, PT, PT, R84, R157, -R85 ;  /* 0x0000009d54007210 */ /* 0x002fc80007ffe855 */
[----:B------:R-:W-:Y:S01]  /*2d50*/  IADD3 R0, PT, PT, R3, 0x1, R0 ;  /* 0x0000000103007810 */ /* 0x000fe20007ffe000 */
[----:B------:R-:W-:-:S04]  /*2d60*/  FMUL.FTZ R3, R20, UR6 ;  /* 0x0000000614037c20 */ /* 0x000fc80008410000 */
[----:B------:R1:W1:Y:S01]  /*2d70*/  MUFU.TANH R60, R3 ;  /* 0x00000003003c7308 */ /* 0x0002620000002400 */
[----:B------:R-:W-:Y:S01]  /*2d80*/  HMMA.16816.F32 R16, R16, R30, R64 ;  /* 0x0000001e1010723c */ /* 0x000fe20000001840 */
[----:B------:R-:W-:-:S06]  /*2d90*/  FMUL.FTZ R9, R21, UR6 ;  /* 0x0000000615097c20 */ /* 0x000fcc0008410000 */
[----:B------:R5:W2:Y:S01]  /*2da0*/  MUFU.TANH R36, R8 ;  /* 0x0000000800247308 */ /* 0x000aa20000002400 */
[----:B-1----:R-:W-:-:S04]  /*2db0*/  SHF.L.U32 R3, R161, 0x1, RZ ;  /* 0x00000001a1037819 */ /* 0x002fc800000006ff */
[----:B------:R-:W-:Y:S01]  /*2dc0*/  LOP3.LUT R4, R3, 0x6, RZ, 0xc0, !PT ;  /* 0x0000000603047812 */ /* 0x000fe200078ec0ff */
[----:B-----5:R-:W-:-:S04]  /*2dd0*/  FMUL.FTZ R8, R38, UR6 ;  /* 0x0000000626087c20 */ /* 0x020fc80008410000 */
[----:B------:R1:W-:Y:S01]  /*2de0*/  STL [R1+0x24], R4 ;  /* 0x0000240401007387 */ /* 0x0003e20000100800 */
[----:B------:R-:W-:Y:S01]  /*2df0*/  FMUL.FTZ R10, R23, UR6 ;  /* 0x00000006170a7c20 */ /* 0x000fe20008410000 */
[----:B------:R5:W1:Y:S01]  /*2e00*/  MUFU.TANH R80, R8 ;  /* 0x0000000800507308 */ /* 0x000a620000002400 */
[----:B------:R-:W-:Y:S01]  /*2e10*/  FMUL.FTZ R11, R12, UR6 ;  /* 0x000000060c0b7c20 */ /* 0x000fe20008410000 */
[----:B------:R-:W-:Y:S01]  /*2e20*/  ISETP.GT.U32.AND P0, PT, R176, R168, PT ;  /* 0x000000a8b000720c */ /* 0x000fe20003f04070 */
[----:B------:R-:W-:Y:S01]  /*2e30*/  FMUL.FTZ R12, R13, UR6 ;  /* 0x000000060d0c7c20 */ /* 0x000fe20008410000 */
[----:B------:R-:W-:-:S04]  /*2e40*/  FMUL.FTZ R13, R24, UR6 ;  /* 0x00000006180d7c20 */ /* 0x000fc80008410000 */
[----:B------:R1:W1:Y:S01]  /*2e50*/  MUFU.TANH R55, R9 ;  /* 0x0000000900377308 */ /* 0x0002620000002400 */
[----:B-----5:R-:W-:-:S07]  /*2e60*/  FMUL.FTZ R8, R39, UR6 ;  /* 0x0000000627087c20 */ /* 0x020fce0008410000 */
[----:B------:R-:W1:Y:S08]  /*2e70*/  MUFU.TANH R37, R37 ;  /* 0x0000002500257308 */ /* 0x000e700000002400 */
[----:B------:R1:W1:Y:S08]  /*2e80*/  MUFU.TANH R79, R8 ;  /* 0x00000008004f7308 */ /* 0x0002700000002400 */
[----:B------:R1:W1:Y:S01]  /*2e90*/  MUFU.TANH R24, R10 ;  /* 0x0000000a00187308 */ /* 0x0002620000002400 */
[----:B------:R-:W-:Y:S01]  /*2ea0*/  FMUL.FTZ R20, R25, UR6 ;  /* 0x0000000619147c20 */ /* 0x000fe20008410000 */
        /* <DEDUP_REMOVED lines=26> */
[----:B------:R-:W-:-:S02]  /*3050*/  VIMNMX R227, PT, PT, R0, R84, PT ;  /* 0x0000005400e37248 */ /* 0x000fc40003fe0100 */
[C-C-:B------:R-:W-:Y:S02]  /*3060*/  VIADDMNMX R229, R0.reuse, 0x8, R84.reuse, PT ;  /* 0x0000000800e57846 */ /* 0x140fe40003800154 */
[C-C-:B------:R-:W-:Y:S02]  /*3070*/  VIADDMNMX R226, R0.reuse, 0x40, R84.reuse, PT ;  /* 0x0000004000e27846 */ /* 0x140fe40003800154 */
[----:B------:R-:W-:Y:S02]  /*3080*/  VIADDMNMX R228, R0, 0x48, R84, PT ;  /* 0x0000004800e47846 */ /* 0x000fe40003800154 */
[----:B------:R-:W-:Y:S02]  /*3090*/  LOP3.LUT R0, R148, R149, RZ, 0xfc, !PT ;  /* 0x0000009594007212 */ /* 0x000fe400078efcff */
[----:B------:R-:W-:Y:S01]  /*30a0*/  LEA R3, R176, R4, 0x6 ;  /* 0x00000004b0037211 */ /* 0x000fe200078e30ff */
[----:B------:R-:W-:Y:S06]  /*30b0*/  BAR.SYNC.DEFER_BLOCKING 0x0 ;  /* 0x0000000000007b1d */ /* 0x000fec0000010000 */
[----:B-1234-:R-:W-:Y:S05]  /*30c0*/  @!P0 BRA `(.L_x_964) ;  /* 0x0000000000508947 */ /* 0x01efea0003800000 */
        /* <DEDUP_REMOVED lines=20> */
.L_x_964:
[----:B------:R-:W-:Y:S01]  /*3210*/  VIADD R18, R3, 0x1 ;  /* 0x0000000103127836 */ /* 0x000fe20000000000 */
[----:B------:R-:W-:Y:S01]  /*3220*/  ISETP.GT.AND P6, PT, R225, R3, PT ;  /* 0x00000003e100720c */ /* 0x000fe20003fc4270 */
[C---:B------:R-:W-:Y:S01]  /*3230*/  VIADD R27, R3.reuse, 0x8 ;  /* 0x00000008031b7836 */ /* 0x040fe20000000000 */
[CC--:B------:R-:W-:Y:S01]  /*3240*/  ISETP.GE.AND P5, PT, R3.reuse, R227.reuse, PT ;  /* 0x000000e30300720c */ /* 0x0c0fe20003fa6270 */
[----:B------:R-:W-:Y:S01]  /*3250*/  VIADD R26, R3, 0x9 ;  /* 0x00000009031a7836 */ /* 0x000fe20000000000 */
[----:B------:R-:W-:Y:S01]  /*3260*/  ISETP.GT.AND P0, PT, R225, R18, PT ;  /* 0x00000012e100720c */ /* 0x000fe20003f04270 */
[----:B------:R-:W-:Y:S01]  /*3270*/  VIADD R32, R3, 0x10 ;  /* 0x0000001003207836 */ /* 0x000fe20000000000 */
[----:B------:R-:W-:Y:S01]  /*3280*/  FSEL R5, R109, -INF , !P6 ;  /* 0xff8000006d057808 */ /* 0x000fe20007000000 */
[C---:B------:R-:W-:Y:S01]  /*3290*/  VIADD R33, R3.reuse, 0x11 ;  /* 0x0000001103217836 */ /* 0x040fe20000000000 */
[----:B------:R-:W-:Y:S01]  /*32a0*/  ISETP.GE.AND P6, PT, R18, R227, PT ;  /* 0x000000e31200720c */ /* 0x000fe20003fc6270 */
[----:B-1----:R-:W1:Y:S01]  /*32b0*/  MUFU.TANH R6, R11 ;  /* 0x0000000b00067308 */ /* 0x002e620000002400 */
[----:B------:R-:W-:Y:S01]  /*32c0*/  FSEL R4, R108, -INF , !P0 ;  /* 0xff8000006c047808 */ /* 0x000fe20004000000 */
[----:B------:R-:W-:Y:S01]  /*32d0*/  VIADD R34, R3, 0x18 ;  /* 0x0000001803227836 */ /* 0x000fe20000000000 */
[----:B------:R-:W-:Y:S01]  /*32e0*/  ISETP.GT.AND P4, PT, R225, R27, PT ;  /* 0x0000001be100720c */ /* 0x000fe20003f84270 */
[----:B------:R-:W-:Y:S01]  /*32f0*/  VIADD R35, R3, 0x19 ;  /* 0x0000001903237836 */ /* 0x000fe20000000000 */
[----:B------:R-:W-:Y:S01]  /*3300*/  ISETP.GT.AND P1, PT, R225, R26, PT ;  /* 0x0000001ae100720c */ /* 0x000fe20003f24270 */
[----:B------:R-:W-:Y:S01]  /*3310*/  VIADD R43, R3, 0x20 ;  /* 0x00000020032b7836 */ /* 0x000fe20000000000 */
[----:B------:R-:W-:Y:S01]  /*3320*/  FSEL R67, R5, -INF , !P5 ;  /* 0xff80000005437808 */ /* 0x000fe20006800000 */
[----:B------:R-:W2:Y:S01]  /*3330*/  MUFU.TANH R10, R12 ;  /* 0x0000000c000a7308 */ /* 0x000ea20000002400 */
[----:B------:R-:W-:Y:S01]  /*3340*/  FSEL R71, R4, -INF , !P6 ;  /* 0xff80000004477808 */ /* 0x000fe20007000000 */
[----:B------:R-:W-:Y:S01]  /*3350*/  VIADD R48, R3, 0x21 ;  /* 0x0000002103307836 */ /* 0x000fe20000000000 */
[-C--:B------:R-:W-:Y:S01]  /*3360*/  ISETP.GE.AND P6, PT, R27, R227.reuse, PT ;  /* 0x000000e31b00720c */ /* 0x080fe20003fc6270 */
[C---:B------:R-:W-:Y:S01]  /*3370*/  VIADD R46, R3.reuse, 0x28 ;  /* 0x00000028032e7836 */ /* 0x040fe20000000000 */
[----:B------:R-:W-:Y:S01]  /*3380*/  FSEL R5, R104, -INF , !P4 ;  /* 0xff80000068057808 */ /* 0x000fe20006000000 */
[----:B------:R-:W-:Y:S01]  /*3390*/  VIADD R45, R3, 0x29 ;  /* 0x00000029032d7836 */ /* 0x000fe20000000000 */
[----:B------:R-:W-:Y:S01]  /*33a0*/  ISETP.GT.AND P3, PT, R225, R32, PT ;  /* 0x00000020e100720c */ /* 0x000fe20003f64270 */
[----:B------:R-:W3:Y:S01]  /*33b0*/  MUFU.TANH R12, R13 ;  /* 0x0000000d000c7308 */ /* 0x000ee20000002400 */
[----:B------:R-:W-:Y:S01]  /*33c0*/  ISETP.GE.AND P4, PT, R26, R227, PT ;  /* 0x000000e31a00720c */ /* 0x000fe20003f86270 */
[----:B------:R-:W-:Y:S01]  /*33d0*/  VIADD R44, R3, 0x30 ;  /* 0x00000030032c7836 */ /* 0x000fe20000000000 */
[----:B------:R-:W-:Y:S01]  /*33e0*/  FSEL R4, R87, -INF , !P1 ;  /* 0xff80000057047808 */ /* 0x000fe20004800000 */
[----:B------:R-:W-:Y:S01]  /*33f0*/  VIADD R47, R3, 0x38 ;  /* 0x00000038032f7836 */ /* 0x000fe20000000000 */
[----:B------:R-:W-:Y:S01]  /*3400*/  ISETP.GT.AND P0, PT, R225, R33, PT ;  /* 0x00000021e100720c */ /* 0x000fe20003f04270 */
[----:B------:R-:W-:Y:S01]  /*3410*/  VIADD R39, R3, 0x31 ;  /* 0x0000003103277836 */ /* 0x000fe20000000000 */
[----:B------:R-:W-:Y:S01]  /*3420*/  FSEL R70, R5, -INF , !P6 ;  /* 0xff80000005467808 */ /* 0x000fe20007000000 */
[----:B------:R-:W4:Y:S01]  /*3430*/  MUFU.TANH R11, R20 ;  /* 0x00000014000b7308 */ /* 0x000f220000002400 */
[----:B------:R-:W-:Y:S01]  /*3440*/  FSEL R72, R4, -INF , !P4 ;  /* 0xff80000004487808 */ /* 0x000fe20006000000 */
[----:B------:R-:W-:Y:S01]  /*3450*/  VIADD R51, R3, 0x39 ;  /* 0x0000003903337836 */ /* 0x000fe20000000000 */
[----:B------:R-:W-:Y:S01]  /*3460*/  FSEL R5, R77, -INF , !P3 ;  /* 0xff8000004d057808 */ /* 0x000fe20005800000 */
[C---:B------:R-:W-:Y:S01]  /*3470*/  VIADD R85, R225.reuse, 0x40 ;  /* 0x00000040e1557836 */ /* 0x040fe20000000000 */
[-C--:B------:R-:W-:Y:S01]  /*3480*/  ISETP.GE.AND P4, PT, R32, R227.reuse, PT ;  /* 0x000000e32000720c */ /* 0x080fe20003f86270 */
[----:B------:R-:W-:Y:S01]  /*3490*/  VIADD R84, R225, 0x48 ;  /* 0x00000048e1547836 */ /* 0x000fe20000000000 */
[----:B------:R-:W-:Y:S01]  /*34a0*/  ISETP.GE.AND P3, PT, R33, R227, PT ;  /* 0x000000e32100720c */ /* 0x000fe20003f66270 */
[----:B------:R-:W5:Y:S01]  /*34b0*/  MUFU.TANH R9, R15 ;  /* 0x0000000f00097308 */ /* 0x000f620000002400 */
[----:B------:R-:W-:Y:S01]  /*34c0*/  FSEL R4, R76, -INF , !P0 ;  /* 0xff8000004c047808 */ /* 0x000fe20004000000 */
[----:B------:R-:W5:Y:S01]  /*34d0*/  LDCU UR6, c[0x0][0x45c] ;  /* 0x00008b80ff0677ac */ /* 0x000f620008000800 */
[----:B------:R-:W-:-:S02]  /*34e0*/  ISETP.GT.AND P5, PT, R225, R34, PT ;  /* 0x00000022e100720c */ /* 0x000fc40003fa4270 */
[----:B------:R-:W-:Y:S02]  /*34f0*/  ISETP.GT.AND P1, PT, R225, R35, PT ;  /* 0x00000023e100720c */ /* 0x000fe40003f24270 */
[----:B------:R-:W-:Y:S01]  /*3500*/  FSEL R153, R5, -INF , !P4 ;  /* 0xff80000005997808 */ /* 0x000fe20006000000 */
[----:B------:R-:W5:Y:S01]  /*3510*/  MUFU.TANH R7, R16 ;  /* 0x0000001000077308 */ /* 0x000f620000002400 */
[----:B------:R-:W-:Y:S02]  /*3520*/  FSEL R152, R4, -INF , !P3 ;  /* 0xff80000004987808 */ /* 0x000fe40005800000 */
[----:B------:R-:W-:Y:S02]  /*3530*/  ISETP.GE.AND P3, PT, R34, R227, PT ;  /* 0x000000e32200720c */ /* 0x000fe40003f66270 */
[----:B------:R-:W-:Y:S02]  /*3540*/  FSEL R5, R54, -INF , !P5 ;  /* 0xff80000036057808 */ /* 0x000fe40006800000 */
[----:B------:R-:W-:Y:S01]  /*3550*/  ISETP.GT.AND P6, PT, R225, R43, PT ;  /* 0x0000002be100720c */ /* 0x000fe20003fc4270 */
[----:B------:R-:W5:Y:S01]  /*3560*/  MUFU.TANH R8, R21 ;  /* 0x0000001500087308 */ /* 0x000f620000002400 */
[----:B------:R-:W-:-:S02]  /*3570*/  ISETP.GE.AND P5, PT, R35, R227, PT ;  /* 0x000000e32300720c */ /* 0x000fc40003fa6270 */
[----:B------:R-:W-:Y:S02]  /*3580*/  FSEL R4, R36, -INF , !P1 ;  /* 0xff80000024047808 */ /* 0x000fe40004800000 */
[----:B------:R-:W-:Y:S02]  /*3590*/  ISETP.GT.AND P0, PT, R225, R48, PT ;  /* 0x00000030e100720c */ /* 0x000fe40003f04270 */
[----:B------:R-:W-:Y:S01]  /*35a0*/  FSEL R139, R5, -INF , !P3 ;  /* 0xff800000058b7808 */ /* 0x000fe20005800000 */
[----:B------:R-:W-:Y:S01]  /*35b0*/  MUFU.TANH R42, R22 ;  /* 0x00000016002a7308 */ /* 0x000fe20000002400 */
[----:B------:R-:W-:Y:S02]  /*35c0*/  FSEL R154, R4, -INF , !P5 ;  /* 0xff800000049a7808 */ /* 0x000fe40006800000 */
[----:B-1----:R-:W-:Y:S02]  /*35d0*/  FSEL R5, R6, -INF , !P6 ;  /* 0xff80000006057808 */ /* 0x002fe40007000000 */
[----:B------:R-:W-:-:S02]  /*35e0*/  ISETP.GE.AND P6, PT, R48, R227, PT ;  /* 0x000000e33000720c */ /* 0x000fc40003fc6270 */
[----:B--2---:R-:W-:Y:S01]  /*35f0*/  FSEL R4, R10, -INF , !P0 ;  /* 0xff8000000a047808 */ /* 0x004fe20004000000 */
[----:B------:R1:W2:Y:S01]  /*3600*/  MUFU.TANH R6, R17 ;  /* 0x0000001100067308 */ /* 0x0002a20000002400 */
[----:B------:R-:W-:Y:S02]  /*3610*/  ISETP.GT.AND P4, PT, R225, R46, PT ;  /* 0x0000002ee100720c */ /* 0x000fe40003f84270 */
[----:B------:R-:W-:Y:S02]  /*3620*/  FSEL R197, R4, -INF , !P6 ;  /* 0xff80000004c57808 */ /* 0x000fe40007000000 */
[----:B------:R-:W-:Y:S02]  /*3630*/  ISETP.GE.AND P5, PT, R43, R227, PT ;  /* 0x000000e32b00720c */ /* 0x000fe40003fa6270 */
[----:B---3--:R-:W-:Y:S01]  /*3640*/  FSEL R4, R12, -INF , !P4 ;  /* 0xff8000000c047808 */ /* 0x008fe20006000000 */
[----:B------:R-:W-:Y:S01]  /*3650*/  MUFU.TANH R64, R14 ;  /* 0x0000000e00407308 */ /* 0x000fe20000002400 */
[----:B------:R-:W-:-:S02]  /*3660*/  ISETP.GT.AND P3, PT, R225, R45, PT ;  /* 0x0000002de100720c */ /* 0x000fc40003f64270 */
[-C--:B------:R-:W-:Y:S02]  /*3670*/  ISETP.GE.AND P4, PT, R46, R227.reuse, PT ;  /* 0x000000e32e00720c */ /* 0x080fe40003f86270 */
[----:B------:R-:W-:Y:S02]  /*3680*/  ISETP.GT.AND P1, PT, R225, R44, PT ;  /* 0x0000002ce100720c */ /* 0x000fe40003f24270 */
[----:B------:R-:W-:Y:S01]  /*3690*/  FSEL R198, R5, -INF , !P5 ;  /* 0xff80000005c67808 */ /* 0x000fe20006800000 */
[----:B------:R-:W-:Y:S01]  /*36a0*/  MUFU.TANH R14, R31 ;  /* 0x0000001f000e7308 */ /* 0x000fe20000002400 */
[----:B------:R-:W-:Y:S01]  /*36b0*/  FSEL R196, R4, -INF , !P4 ;  /* 0xff80000004c47808 */ /* 0x000fe20006000000 */
[----:B-1----:R-:W-:Y:S01]  /*36c0*/  VIADD R17, R225, 0x8 ;  /* 0x00000008e1117836 */ /* 0x002fe20000000000 */
[----:B----4-:R-:W-:Y:S02]  /*36d0*/  FSEL R5, R11, -INF , !P3 ;  /* 0xff8000000b057808 */ /* 0x010fe40005800000 */
[----:B------:R-:W-:-:S02]  /*36e0*/  ISETP.GE.AND P3, PT, R44, R227, PT ;  /* 0x000000e32c00720c */ /* 0x000fc40003f66270 */
[----:B-----5:R-:W-:Y:S01]  /*36f0*/  FSEL R4, R9, -INF , !P1 ;  /* 0xff80000009047808 */ /* 0x020fe20004800000 */
[----:B------:R-:W-:Y:S01]  /*3700*/  MUFU.TANH R15, R30 ;  /* 0x0000001e000f7308 */ /* 0x000fe20000002400 */
[----:B------:R-:W-:Y:S02]  /*3710*/  ISETP.GT.AND P0, PT, R225, R47, PT ;  /* 0x0000002fe100720c */ /* 0x000fe40003f04270 */
[----:B------:R-:W-:Y:S02]  /*3720*/  ISETP.GE.AND P4, PT, R45, R227, PT ;  /* 0x000000e32d00720c */ /* 0x000fe40003f86270 */
[----:B------:R-:W-:Y:S02]  /*3730*/  FSEL R140, R4, -INF , !P3 ;  /* 0xff800000048c7808 */ /* 0x000fe40005800000 */
[----:B------:R-:W-:Y:S01]  /*3740*/  ISETP.GT.AND P5, PT, R225, R39, PT ;  /* 0x00000027e100720c */ /* 0x000fe20003fa4270 */
[----:B------:R1:W3:Y:S01]  /*3750*/  MUFU.TANH R9, R28 ;  /* 0x0000001c00097308 */ /* 0x0002e20000002400 */
[----:B------:R-:W-:-:S02]  /*3760*/  ISETP.GE.AND P1, PT, R47, R227, PT ;  /* 0x000000e32f00720c */ /* 0x000fc40003f26270 */
[----:B------:R-:W-:Y:S02]  /*3770*/  FSEL R4, R7, -INF , !P0 ;  /* 0xff80000007047808 */ /* 0x000fe40004000000 */
[----:B------:R-:W-:Y:S02]  /*3780*/  ISETP.GT.AND P0, PT, R17, R27, PT ;  /* 0x0000001b1100720c */ /* 0x000fe40003f04270 */
[----:B------:R-:W-:Y:S01]  /*3790*/  FSEL R214, R5, -INF , !P4 ;  /* 0xff80000005d67808 */ /* 0x000fe20006000000 */
[----:B------:R-:W-:Y:S01]  /*37a0*/  MUFU.TANH R7, R38 ;  /* 0x0000002600077308 */ /* 0x000fe20000002400 */
[----:B------:R-:W-:Y:S02]  /*37b0*/  ISETP.GE.AND P4, PT, R39, R227, PT ;  /* 0x000000e32700720c */ /* 0x000fe40003f86270 */
[----:B------:R-:W-:Y:S02]  /*37c0*/  FSEL R5, R8, -INF , !P5 ;  /* 0xff80000008057808 */ /* 0x000fe40006800000 */
[----:B------:R-:W-:-:S02]  /*37d0*/  FSEL R169, R4, -INF , !P1 ;  /* 0xff80000004a97808 */ /* 0x000fc40004800000 */
[----:B------:R-:W-:Y:S01]  /*37e0*/  ISETP.GT.AND P6, PT, R225, R51, PT ;  /* 0x00000033e100720c */ /* 0x000fe20003fc4270 */
[----:B------:R4:W5:Y:S01]  /*37f0*/  MUFU.TANH R8, R29 ;  /* 0x0000001d00087308 */ /* 0x0009620000002400 */
[----:B------:R-:W-:Y:S02]  /*3800*/  ISETP.GT.AND P1, PT, R17, R26, PT ;  /* 0x0000001a1100720c */ /* 0x000fe40003f24270 */
[----:B------:R-:W-:Y:S02]  /*3810*/  FSEL R54, R105, -INF , !P0 ;  /* 0xff80000069367808 */ /* 0x000fe40004000000 */
[----:B------:R-:W-:Y:S02]  /*3820*/  ISETP.GT.AND P0, PT, R85, R3, PT ;  /* 0x000000035500720c */ /* 0x000fe40003f04270 */
[----:B------:R-:W-:Y:S01]  /*3830*/  FSEL R83, R5, -INF , !P4 ;  /* 0xff80000005537808 */ /* 0x000fe20006000000 */
[----:B------:R-:W-:Y:S01]  /*3840*/  MUFU.TANH R13, R41 ;  /* 0x00000029000d7308 */ /* 0x000fe20000002400 */
[----:B------:R-:W-:-:S02]  /*3850*/  ISETP.GE.AND P3, PT, R51, R227, PT ;  /* 0x000000e33300720c */ /* 0x000fc40003f66270 */
[----:B--2---:R-:W-:Y:S02]  /*3860*/  FSEL R5, R6, -INF , !P6 ;  /* 0xff80000006057808 */ /* 0x004fe40007000000 */
[----:B------:R-:W-:Y:S02]  /*3870*/  FSEL R56, R97, -INF , !P1 ;  /* 0xff80000061387808 */ /* 0x000fe40004800000 */
[----:B------:R-:W-:Y:S01]  /*3880*/  ISETP.GE.AND P1, PT, R3, R226, PT ;  /* 0x000000e20300720c */ /* 0x000fe20003f26270 */
[----:B------:R2:W5:Y:S01]  /*3890*/  MUFU.TANH R6, R53 ;  /* 0x0000003500067308 */ /* 0x0005620000002400 */
[----:B------:R-:W-:Y:S02]  /*38a0*/  FSEL R4, R112, -INF , !P0 ;  /* 0xff80000070047808 */ /* 0x000fe40004000000 */
[----:B------:R-:W-:Y:S02]  /*38b0*/  FSEL R155, R5, -INF , !P3 ;  /* 0xff800000059b7808 */ /* 0x000fe40005800000 */
[----:B------:R-:W-:-:S02]  /*38c0*/  ISETP.GT.AND P3, PT, R84, R3, PT ;  /* 0x000000035400720c */ /* 0x000fc40003f64270 */
[----:B------:R-:W-:Y:S01]  /*38d0*/  FSEL R21, R4, -INF , !P1 ;  /* 0xff80000004157808 */ /* 0x000fe20004800000 */
[----:B------:R-:W5:Y:S01]  /*38e0*/  MUFU.TANH R12, R58 ;  /* 0x0000003a000c7308 */ /* 0x000f620000002400 */
[----:B------:R-:W-:Y:S02]  /*38f0*/  ISETP.GT.AND P1, PT, R85, R18, PT ;  /* 0x000000125500720c */ /* 0x000fe40003f24270 */
[----:B------:R-:W-:Y:S02]  /*3900*/  FSEL R4, R110, -INF , !P3 ;  /* 0xff8000006e047808 */ /* 0x000fe40005800000 */
[----:B------:R-:W-:Y:S02]  /*3910*/  ISETP.GE.AND P3, PT, R18, R226, PT ;  /* 0x000000e21200720c */ /* 0x000fe40003f66270 */
[----:B------:R-:W-:Y:S01]  /*3920*/  FSEL R5, R111, -INF , !P1 ;  /* 0xff8000006f057808 */ /* 0x000fe20004800000 */
[----:B------:R-:W5:Y:S01]  /*3930*/  MUFU.TANH R11, R25 ;  /* 0x00000019000b7308 */ /* 0x000f620000002400 */
[----:B------:R-:W-:-:S02]  /*3940*/  ISETP.GE.AND P0, PT, R3, R228, PT ;  /* 0x000000e40300720c */ /* 0x000fc40003f06270 */
[----:B------:R-:W-:Y:S02]  /*3950*/  ISETP.GT.AND P1, PT, R84, R18, PT ;  /* 0x000000125400720c */ /* 0x000fe40003f24270 */
[----:B------:R-:W-:Y:S02]  /*3960*/  FSEL R20, R5, -INF , !P3 ;  /* 0xff80000005147808 */ /* 0x000fe40005800000 */
[----:B------:R-:W-:Y:S01]  /*3970*/  ISETP.GT.AND P3, PT, R85, R27, PT ;  /* 0x0000001b5500720c */ /* 0x000fe20003f64270 */
[----:B------:R-:W-:Y:S01]  /*3980*/  MUFU.TANH R10, R49 ;  /* 0x00000031000a7308 */ /* 0x000fe20000002400 */
[----:B-1----:R-:W-:Y:S02]  /*3990*/  FSEL R28, R4, -INF , !P0 ;  /* 0xff800000041c7808 */ /* 0x002fe40004000000 */
[----:B------:R-:W-:Y:S02]  /*39a0*/  FSEL R4, R106, -INF , !P1 ;  /* 0xff8000006a047808 */ /* 0x000fe40004800000 */
[----:B------:R-:W-:-:S02]  /*39b0*/  ISETP.GE.AND P1, PT, R27, R226, PT ;  /* 0x000000e21b00720c */ /* 0x000fc40003f26270 */
[----:B------:R-:W-:Y:S01]  /*39c0*/  FSEL R5, R99, -INF , !P3 ;  /* 0xff80000063057808 */ /* 0x000fe20005800000 */
[----:B------:R-:W-:Y:S01]  /*39d0*/  MUFU.TANH R23, R23 ;  /* 0x0000001700177308 */ /* 0x000fe20000002400 */
[----:B------:R-:W-:Y:S02]  /*39e0*/  ISETP.GE.AND P0, PT, R18, R228, PT ;  /* 0x000000e41200720c */ /* 0x000fe40003f06270 */
[----:B------:R-:W-:Y:S02]  /*39f0*/  ISETP.GT.AND P3, PT, R84, R27, PT ;  /* 0x0000001b5400720c */ /* 0x000fe40003f64270 */
[----:B------:R-:W-:Y:S02]  /*3a00*/  FSEL R19, R5, -INF , !P1 ;  /* 0xff80000005137808 */ /* 0x000fe40004800000 */
[----:B------:R-:W-:Y:S01]  /*3a10*/  ISETP.GT.AND P1, PT, R85, R26, PT ;  /* 0x0000001a5500720c */ /* 0x000fe20003f24270 */
[----:B------:R-:W-:Y:S01]  /*3a20*/  MUFU.TANH R16, R63 ;  /* 0x0000003f00107308 */ /* 0x000fe20000002400 */
[----:B----4-:R-:W-:-:S02]  /*3a30*/  FSEL R29, R4, -INF , !P0 ;  /* 0xff800000041d7808 */ /* 0x010fc40004000000 */
[----:B------:R-:W-:Y:S02]  /*3a40*/  FSEL R4, R96, -INF , !P3 ;  /* 0xff80000060047808 */ /* 0x000fe40005800000 */
[----:B------:R-:W-:Y:S02]  /*3a50*/  ISETP.GE.AND P3, PT, R26, R226, PT ;  /* 0x000000e21a00720c */ /* 0x000fe40003f66270 */
[----:B------:R-:W-:Y:S02]  /*3a60*/  FSEL R5, R98, -INF , !P1 ;  /* 0xff80000062057808 */ /* 0x000fe40004800000 */
[----:B------:R-:W-:Y:S02]  /*3a70*/  ISETP.GE.AND P0, PT, R27, R228, PT ;  /* 0x000000e41b00720c */ /* 0x000fe40003f06270 */
[----:B------:R-:W-:Y:S02]  /*3a80*/  ISETP.GT.AND P1, PT, R84, R26, PT ;  /* 0x0000001a5400720c */ /* 0x000fe40003f24270 */
[----:B------:R-:W-:-:S02]  /*3a90*/  FSEL R22, R5, -INF , !P3 ;  /* 0xff80000005167808 */ /* 0x000fc40005800000 */
[----:B------:R-:W-:Y:S02]  /*3aa0*/  ISETP.GT.AND P3, PT, R85, R32, PT ;  /* 0x000000205500720c */ /* 0x000fe40003f64270 */
[----:B------:R-:W-:Y:S02]  /*3ab0*/  FSEL R31, R4, -INF , !P0 ;  /* 0xff800000041f7808 */ /* 0x000fe40004000000 */
        /* <DEDUP_REMOVED lines=12> */
[----:B------:R-:W-:Y:S02]  /*3b80*/  ISETP.GT.AND P1, PT, R84, R33, PT ;  /* 0x000000215400720c */ /* 0x000fe40003f24270 */
[----:B--2---:R-:W-:Y:S02]  /*3b90*/  FSEL R53, R5, -INF , !P3 ;  /* 0xff80000005357808 */ /* 0x004fe40005800000 */
[----:B------:R-:W-:Y:S02]  /*3ba0*/  ISETP.GT.AND P3, PT, R85, R34, PT ;  /* 0x000000225500720c */ /* 0x000fe40003f64270 */
[----:B------:R-:W-:-:S02]  /*3bb0*/  FSEL R138, R4, -INF , !P0 ;  /* 0xff800000048a7808 */ /* 0x000fc40004000000 */
        /* <DEDUP_REMOVED lines=18> */
[----:B---3--:R-:W-:Y:S02]  /*3ce0*/  FSEL R5, R9, -INF , !P3 ;  /* 0xff80000009057808 */ /* 0x008fe40005800000 */
[----:B------:R-:W-:Y:S01]  /*3cf0*/  ISETP.GE.AND P0, PT, R35, R228, PT ;  /* 0x000000e42300720c */ /* 0x000fe20003f06270 */
[----:B------:R-:W1:Y:S01]  /*3d00*/  MUFU.TANH R9, R50 ;  /* 0x0000003200097308 */ /* 0x000e620000002400 */
[----:B------:R-:W-:Y:S02]  /*3d10*/  ISETP.GT.AND P3, PT, R84, R43, PT ;  /* 0x0000002b5400720c */ /* 0x000fe40003f64270 */
[----:B------:R-:W-:Y:S02]  /*3d20*/  FSEL R164, R5, -INF , !P1 ;  /* 0xff80000005a47808 */ /* 0x000fe40004800000 */
[----:B------:R-:W-:Y:S02]  /*3d30*/  ISETP.GT.AND P1, PT, R85, R48, PT ;  /* 0x000000305500720c */ /* 0x000fe40003f24270 */
[----:B------:R-:W-:-:S02]  /*3d40*/  FSEL R135, R4, -INF , !P0 ;  /* 0xff80000004877808 */ /* 0x000fc40004000000 */
[----:B-----5:R-:W-:Y:S02]  /*3d50*/  FSEL R4, R8, -INF , !P3 ;  /* 0xff80000008047808 */ /* 0x020fe40005800000 */
[----:B------:R-:W-:Y:S01]  /*3d60*/  ISETP.GE.AND P3, PT, R48, R226, PT ;  /* 0x000000e23000720c */ /* 0x000fe20003f66270 */
[----:B------:R-:W2:Y:S01]  /*3d70*/  MUFU.TANH R8, R52 ;  /* 0x0000003400087308 */ /* 0x000ea20000002400 */
[----:B------:R-:W-:Y:S02]  /*3d80*/  FSEL R5, R15, -INF , !P1 ;  /* 0xff8000000f057808 */ /* 0x000fe40004800000 */
[----:B------:R-:W-:Y:S02]  /*3d90*/  ISETP.GE.AND P0, PT, R43, R228, PT ;  /* 0x000000e42b00720c */ /* 0x000fe40003f06270 */
[----:B------:R-:W-:Y:S02]  /*3da0*/  ISETP.GT.AND P1, PT, R84, R48, PT ;  /* 0x000000305400720c */ /* 0x000fe40003f24270 */
[----:B------:R-:W-:Y:S01]  /*3db0*/  FSEL R165, R5, -INF , !P3 ;  /* 0xff80000005a57808 */ /* 0x000fe20005800000 */
[----:B------:R-:W-:Y:S01]  /*3dc0*/  MUFU.TANH R15, R66 ;  /* 0x00000042000f7308 */ /* 0x000fe20000002400 */
[----:B------:R-:W-:-:S02]  /*3dd0*/  ISETP.GT.AND P3, PT, R85, R46, PT ;  /* 0x0000002e5500720c */ /* 0x000fc40003f64270 */
[----:B------:R-:W-:Y:S02]  /*3de0*/  FSEL R174, R4, -INF , !P0 ;  /* 0xff80000004ae7808 */ /* 0x000fe40004000000 */
[----:B------:R-:W-:Y:S02]  /*3df0*/  FSEL R4, R14, -INF , !P1 ;  /* 0xff8000000e047808 */ /* 0x000fe40004800000 */
[----:B------:R-:W-:Y:S02]  /*3e00*/  ISETP.GE.AND P1, PT, R46, R226, PT ;  /* 0x000000e22e00720c */ /* 0x000fe40003f26270 */
[----:B------:R-:W-:Y:S02]  /*3e10*/  FSEL R5, R7, -INF , !P3 ;  /* 0xff80000007057808 */ /* 0x000fe40005800000 */
[----:B------:R-:W-:Y:S01]  /*3e20*/  ISETP.GE.AND P0, PT, R48, R228, PT ;  /* 0x000000e43000720c */ /* 0x000fe20003f06270 */
[----:B------:R-:W3:Y:S01]  /*3e30*/  MUFU.TANH R7, R57 ;  /* 0x0000003900077308 */ /* 0x000ee20000002400 */
[----:B------:R-:W-:-:S02]  /*3e40*/  ISETP.GT.AND P3, PT, R84, R46, PT ;  /* 0x0000002e5400720c */ /* 0x000fc40003f64270 */
[----:B------:R-:W-:Y:S02]  /*3e50*/  FSEL R167, R5, -INF , !P1 ;  /* 0xff80000005a77808 */ /* 0x000fe40004800000 */
[----:B------:R-:W-:Y:S02]  /*3e60*/  ISETP.GT.AND P1, PT, R85, R45, PT ;  /* 0x0000002d5500720c */ /* 0x000fe40003f24270 */
[----:B------:R-:W-:Y:S02]  /*3e70*/  FSEL R173, R4, -INF , !P0 ;  /* 0xff80000004ad7808 */ /* 0x000fe40004000000 */
[----:B------:R-:W-:Y:S02]  /*3e80*/  FSEL R4, R6, -INF , !P3 ;  /* 0xff80000006047808 */ /* 0x000fe40005800000 */
[----:B------:R-:W-:Y:S01]  /*3e90*/  ISETP.GE.AND P3, PT, R45, R226, PT ;  /* 0x000000e22d00720c */ /* 0x000fe20003f66270 */
[----:B------:R-:W4:Y:S01]  /*3ea0*/  MUFU.TANH R6, R59 ;  /* 0x0000003b00067308 */ /* 0x000f220000002400 */
[----:B------:R-:W-:-:S02]  /*3eb0*/  FSEL R5, R13, -INF , !P1 ;  /* 0xff8000000d057808 */ /* 0x000fc40004800000 */
[----:B------:R-:W-:Y:S02]  /*3ec0*/  ISETP.GE.AND P0, PT, R46, R228, PT ;  /* 0x000000e42e00720c */ /* 0x000fe40003f06270 */
[----:B------:R-:W-:Y:S02]  /*3ed0*/  ISETP.GT.AND P1, PT, R84, R45, PT ;  /* 0x0000002d5400720c */ /* 0x000fe40003f24270 */
[----:B------:R-:W-:Y:S02]  /*3ee0*/  FSEL R166, R5, -INF , !P3 ;  /* 0xff80000005a67808 */ /* 0x000fe40005800000 */
[----:B------:R-:W-:Y:S02]  /*3ef0*/  ISETP.GT.AND P3, PT, R85, R44, PT ;  /* 0x0000002c5500720c */ /* 0x000fe40003f64270 */
[----:B------:R-:W-:Y:S02]  /*3f00*/  FSEL R175, R4, -INF , !P0 ;  /* 0xff80000004af7808 */ /* 0x000fe40004000000 */
[----:B------:R-:W-:-:S02]  /*3f10*/  FSEL R4, R12, -INF , !P1 ;  /* 0xff8000000c047808 */ /* 0x000fc40004800000 */
[----:B------:R-:W-:Y:S01]  /*3f20*/  ISETP.GE.AND P1, PT, R44, R226, PT ;  /* 0x000000e22c00720c */ /* 0x000fe20003f26270 */
[----:B------:R-:W-:Y:S01]  /*3f30*/  MUFU.TANH R12, R69 ;  /* 0x00000045000c7308 */ /* 0x000fe20000002400 */
[----:B------:R-:W-:Y:S02]  /*3f40*/  FSEL R5, R11, -INF , !P3 ;  /* 0xff8000000b057808 */ /* 0x000fe40005800000 */
[----:B------:R-:W-:Y:S02]  /*3f50*/  ISETP.GE.AND P0, PT, R45, R228, PT ;  /* 0x000000e42d00720c */ /* 0x000fe40003f06270 */
[----:B------:R-:W-:Y:S02]  /*3f60*/  ISETP.GT.AND P3, PT, R84, R44, PT ;  /* 0x0000002c5400720c */ /* 0x000fe40003f64270 */
[----:B------:R-:W-:Y:S02]  /*3f70*/  FSEL R211, R5, -INF , !P1 ;  /* 0xff80000005d37808 */ /* 0x000fe40004800000 */
[----:B------:R-:W-:-:S02]  /*3f80*/  ISETP.GT.AND P1, PT, R85, R39, PT ;  /* 0x000000275500720c */ /* 0x000fc40003f24270 */
[----:B------:R-:W-:Y:S02]  /*3f90*/  FSEL R172, R4, -INF , !P0 ;  /* 0xff80000004ac7808 */ /* 0x000fe40004000000 */
[----:B------:R-:W-:Y:S02]  /*3fa0*/  ISETP.GE.AND P0, PT, R44, R228, PT ;  /* 0x000000e42c00720c */ /* 0x000fe40003f06270 */
[----:B-1----:R-:W-:Y:S02]  /*3fb0*/  FSEL R4, R9, -INF , !P3 ;  /* 0xff80000009047808 */ /* 0x002fe40005800000 */
[----:B------:R-:W-:Y:S02]  /*3fc0*/  ISETP.GE.AND P3, PT, R39, R226, PT ;  /* 0x000000e22700720c */ /* 0x000fe40003f66270 */
[----:B------:R-:W-:Y:S02]  /*3fd0*/  FSEL R5, R10, -INF , !P1 ;  /* 0xff8000000a057808 */ /* 0x000fe40004800000 */
[----:B------:R-:W-:-:S02]  /*3fe0*/  FSEL R215, R4, -INF , !P0 ;  /* 0xff80000004d77808 */ /* 0x000fc40004000000 */
[----:B------:R-:W-:Y:S02]  /*3ff0*/  ISETP.GT.AND P0, PT, R84, R39, PT ;  /* 0x000000275400720c */ /* 0x000fe40003f04270 */
[----:B------:R-:W-:Y:S02]  /*4000*/  FSEL R210, R5, -INF , !P3 ;  /* 0xff80000005d27808 */ /* 0x000fe40005800000 */
[----:B------:R-:W-:Y:S02]  /*4010*/  ISETP.GT.AND P3, PT, R85, R47, PT ;  /* 0x0000002f5500720c */ /* 0x000fe40003f64270 */
[----:B--2---:R-:W-:Y:S02]  /*4020*/  FSEL R4, R8, -INF , !P0 ;  /* 0xff80000008047808 */ /* 0x004fe40004000000 */
[----:B------:R-:W-:Y:S01]  /*4030*/  ISETP.GE.AND P0, PT, R47, R226, PT ;  /* 0x000000e22f00720c */ /* 0x000fe20003f06270 */
[----:B------:R-:W1:Y:S01]  /*4040*/  MUFU.TANH R8, R62 ;  /* 0x0000003e00087308 */ /* 0x000e620000002400 */
[----:B---3--:R-:W-:-:S02]  /*4050*/  FSEL R5, R7, -INF , !P3 ;  /* 0xff80000007057808 */ /* 0x008fc40005800000 */
[----:B------:R-:W-:Y:S02]  /*4060*/  ISETP.GE.AND P1, PT, R39, R228, PT ;  /* 0x000000e42700720c */ /* 0x000fe40003f26270 */
[----:B------:R-:W-:Y:S02]  /*4070*/  FSEL R212, R5, -INF , !P0 ;  /* 0xff80000005d47808 */ /* 0x000fe40004000000 */
[----:B------:R-:W-:Y:S01]  /*4080*/  FMNMX3.FTZ R5, R21, R20, R19, !PT ;  /* 0x0000001415057276 */ /* 0x000fe20007810013 */
[----:B------:R-:W2:Y:S01]  /*4090*/  MUFU.TANH R7, R61 ;  /* 0x0000003d00077308 */ /* 0x000ea20000002400 */
[----:B------:R-:W-:Y:S02]  /*40a0*/  FSEL R216, R4, -INF , !P1 ;  /* 0xff80000004d87808 */ /* 0x000fe40004800000 */
[----:B------:R-:W-:Y:S02]  /*40b0*/  FMNMX3.FTZ R4, R28, R29, R31, !PT ;  /* 0x0000001d1c047276 */ /* 0x000fe4000781001f */
[----:B------:R-:W-:-:S02]  /*40c0*/  FMNMX3.FTZ R5, R5, R22, R132, !PT ;  /* 0x0000001605057276 */ /* 0x000fc40007810084 */
[----:B------:R-:W-:Y:S02]  /*40d0*/  FMNMX3.FTZ R4, R4, R30, R138, !PT ;  /* 0x0000001e04047276 */ /* 0x000fe4000781008a */
[----:B------:R-:W-:Y:S02]  /*40e0*/  FMNMX3.FTZ R104, R5, R53, R134, !PT ;  /* 0x0000003505687276 */ /* 0x000fe40007810086 */
[----:B------:R-:W-:Y:S02]  /*40f0*/  ISETP.GT.AND P1, PT, R84, R47, PT ;  /* 0x0000002f5400720c */ /* 0x000fe40003f24270 */
[----:B------:R-:W-:Y:S02]  /*4100*/  FMNMX3.FTZ R4, R4, R136, R137, !PT ;  /* 0x0000008804047276 */ /* 0x000fe40007810089 */
[----:B------:R-:W-:Y:S02]  /*4110*/  FMNMX3.FTZ R104, R104, R133, R164, !PT ;  /* 0x0000008568687276 */ /* 0x000fe400078100a4 */
[----:B------:R-:W-:-:S02]  /*4120*/  ISETP.GE.AND P0, PT, R47, R228, PT ;  /* 0x000000e42f00720c */ /* 0x000fc40003f06270 */
[----:B----4-:R-:W-:Y:S02]  /*4130*/  FSEL R6, R6, -INF , !P1 ;  /* 0xff80000006067808 */ /* 0x010fe40004800000 */
[----:B------:R-:W-:Y:S02]  /*4140*/  ISETP.GT.AND P1, PT, R85, R51, PT ;  /* 0x000000335500720c */ /* 0x000fe40003f24270 */
[----:B------:R-:W-:Y:S02]  /*4150*/  FMNMX3.FTZ R4, R4, R135, R174, !PT ;  /* 0x0000008704047276 */ /* 0x000fe400078100ae */
[----:B------:R-:W-:Y:S02]  /*4160*/  FMNMX3.FTZ R104, R104, R165, R167, !PT ;  /* 0x000000a568687276 */ /* 0x000fe400078100a7 */
[----:B------:R-:W-:Y:S02]  /*4170*/  FSEL R218, R6, -INF , !P0 ;  /* 0xff80000006da7808 */ /* 0x000fe40004000000 */
[----:B------:R-:W-:-:S02]  /*4180*/  ISETP.GE.AND P0, PT, R51, R226, PT ;  /* 0x000000e23300720c */ /* 0x000fc40003f06270 */
[----:B-1----:R-:W-:Y:S02]  /*4190*/  FSEL R5, R8, -INF , !P1 ;  /* 0xff80000008057808 */ /* 0x002fe40004800000 */
[----:B------:R-:W-:Y:S02]  /*41a0*/  FMNMX3.FTZ R4, R4, R173, R175, !PT ;  /* 0x000000ad04047276 */ /* 0x000fe400078100af */
[----:B------:R-:W-:Y:S02]  /*41b0*/  ISETP.GT.AND P1, PT, R84, R51, PT ;  /* 0x000000335400720c */ /* 0x000fe40003f24270 */
[----:B------:R-:W-:Y:S02]  /*41c0*/  FMNMX3.FTZ R104, R104, R166, R211, !PT ;  /* 0x000000a668687276 */ /* 0x000fe400078100d3 */
[----:B------:R-:W-:Y:S02]  /*41d0*/  FSEL R209, R5, -INF , !P0 ;  /* 0xff80000005d17808 */ /* 0x000fe40004000000 */
[----:B------:R-:W-:-:S02]  /*41e0*/  FMNMX3.FTZ R4, R4, R172, R215, !PT ;  /* 0x000000ac04047276 */ /* 0x000fc400078100d7 */
[----:B------:R-:W-:Y:S02]  /*41f0*/  ISETP.GE.AND P0, PT, R51, R228, PT ;  /* 0x000000e43300720c */ /* 0x000fe40003f06270 */
[----:B--2---:R-:W-:Y:S02]  /*4200*/  FSEL R5, R7, -INF , !P1 ;  /* 0xff80000007057808 */ /* 0x004fe40004800000 */
[----:B------:R-:W-:Y:S01]  /*4210*/  FMNMX3.FTZ R104, R104, R210, R212, !PT ;  /* 0x000000d268687276 */ /* 0x000fe200078100d4 */
[----:B------:R-:W1:Y:S01]  /*4220*/  MUFU.TANH R7, R65 ;  /* 0x0000004100077308 */ /* 0x000e620000002400 */
[----:B------:R-:W-:Y:S02]  /*4230*/  FMNMX3.FTZ R4, R4, R216, R218, !PT ;  /* 0x000000d804047276 */ /* 0x000fe400078100da */
[----:B------:R-:W-:Y:S02]  /*4240*/  FSEL R213, R5, -INF , !P0 ;  /* 0xff80000005d57808 */ /* 0x000fe40004000000 */
[----:B------:R-:W-:-:S02]  /*4250*/  FMNMX.FTZ R104, R209, R104, !PT ;  /* 0x00000068d1687209 */ /* 0x000fc40007810000 */
[----:B------:R-:W-:Y:S01]  /*4260*/  FMNMX.FTZ R101, R213, R4, !PT ;  /* 0x00000004d5657209 */ /* 0x000fe20007810000 */
[----:B------:R-:W2:Y:S01]  /*4270*/  MUFU.TANH R5, R68 ;  /* 0x0000004400057308 */ /* 0x000ea20000002400 */
[C---:B------:R-:W-:Y:S01]  /*4280*/  ISETP.GT.AND P5, PT, R17.reuse, R3, PT ;  /* 0x000000031100720c */ /* 0x040fe20003fa4270 */
[----:B------:R-:W3:Y:S01]  /*4290*/  SHFL.BFLY PT, R4, R104, 0x2, 0x1f ;  /* 0x0c401f0068047f89 */ /* 0x000ee200000e0000 */
[----:B------:R-:W-:Y:S02]  /*42a0*/  ISETP.GT.AND P4, PT, R17, R18, PT ;  /* 0x000000121100720c */ /* 0x000fe40003f84270 */
[----:B------:R-:W-:Y:S01]  /*42b0*/  FSEL R40, R114, -INF , !P5 ;  /* 0xff80000072287808 */ /* 0x000fe20006800000 */
[----:B------:R-:W-:Y:S01]  /*42c0*/  SHFL.BFLY PT, R6, R101, 0x2, 0x1f ;  /* 0x0c401f0065067f89 */ /* 0x000fe200000e0000 */
[----:B------:R-:W-:Y:S02]  /*42d0*/  FSEL R36, R113, -INF , !P4 ;  /* 0xff80000071247808 */ /* 0x000fe40006000000 */
[----:B------:R-:W-:-:S02]  /*42e0*/  ISETP.GT.AND P6, PT, R17, R32, PT ;  /* 0x000000201100720c */ /* 0x000fc40003fc4270 */
[C---:B------:R-:W-:Y:S02]  /*42f0*/  ISETP.GT.AND P5, PT, R17.reuse, R33, PT ;  /* 0x000000211100720c */ /* 0x040fe40003fa4270 */
[C---:B------:R-:W-:Y:S02]  /*4300*/  ISETP.GT.AND P4, PT, R17.reuse, R34, PT ;  /* 0x000000221100720c */ /* 0x040fe40003f84270 */
[C---:B------:R-:W-:Y:S02]  /*4310*/  ISETP.GT.AND P3, PT, R17.reuse, R35, PT ;  /* 0x000000231100720c */ /* 0x040fe40003f64270 */
[C---:B------:R-:W-:Y:S02]  /*4320*/  ISETP.GT.AND P1, PT, R17.reuse, R43, PT ;  /* 0x0000002b1100720c */ /* 0x040fe40003f24270 */
[----:B------:R-:W-:Y:S02]  /*4330*/  ISETP.GT.AND P0, PT, R17, R48, PT ;  /* 0x000000301100720c */ /* 0x000fe40003f04270 */
[----:B------:R-:W-:-:S02]  /*4340*/  FSEL R11, R82, -INF , !P6 ;  /* 0xff800000520b7808 */ /* 0x000fc40007000000 */
[----:B------:R-:W-:Y:S02]  /*4350*/  FSEL R10, R81, -INF , !P5 ;  /* 0xff800000510a7808 */ /* 0x000fe40006800000 */
[----:B------:R-:W-:Y:S02]  /*4360*/  FSEL R9, R80, -INF , !P4 ;  /* 0xff80000050097808 */ /* 0x000fe40006000000 */
        /* <DEDUP_REMOVED lines=12> */
[-C--:B------:R-:W-:Y:S02]  /*4430*/  ISETP.GE.AND P6, PT, R3, R229.reuse, PT ;  /* 0x000000e50300720c */ /* 0x080fe40003fc6270 */
[-C--:B------:R-:W-:Y:S02]  /*4440*/  ISETP.GE.AND P5, PT, R18, R229.reuse, PT ;  /* 0x000000e51200720c */ /* 0x080fe40003fa6270 */
[----:B------:R-:W-:Y:S02]  /*4450*/  ISETP.GE.AND P4, PT, R27, R229, PT ;  /* 0x000000e51b00720c */ /* 0x000fe40003f86270 */
[----:B------:R-:W-:-:S02]  /*4460*/  FSEL R12, R12, -INF , !P3 ;  /* 0xff8000000c0c7808 */ /* 0x000fc40005800000 */
[----:B-1----:R-:W-:Y:S02]  /*4470*/  FSEL R7, R7, -INF , !P1 ;  /* 0xff80000007077808 */ /* 0x002fe40004800000 */
[----:B---3--:R-:W-:Y:S02]  /*4480*/  FMNMX.FTZ R104, R104, R4, !PT ;  /* 0x0000000468687209 */ /* 0x008fe40007810000 */
[-C--:B------:R-:W-:Y:S02]  /*4490*/  ISETP.GE.AND P3, PT, R26, R229.reuse, PT ;  /* 0x000000e51a00720c */ /* 0x080fe40003f66270 */
[----:B------:R-:W-:Y:S02]  /*44a0*/  ISETP.GE.AND P1, PT, R32, R229, PT ;  /* 0x000000e52000720c */ /* 0x000fe40003f26270 */
[----:B------:R-:W-:Y:S02]  /*44b0*/  FSEL R40, R40, -INF , !P6 ;  /* 0xff80000028287808 */ /* 0x000fe40007000000 */
[----:B------:R-:W-:-:S02]  /*44c0*/  FSEL R41, R36, -INF , !P5 ;  /* 0xff80000024297808 */ /* 0x000fc40006800000 */
[----:B------:R-:W-:Y:S02]  /*44d0*/  FSEL R42, R54, -INF , !P4 ;  /* 0xff800000362a7808 */ /* 0x000fe40006000000 */
[----:B------:R-:W-:Y:S02]  /*44e0*/  FMNMX3.FTZ R4, R67, R71, R70, !PT ;  /* 0x0000004743047276 */ /* 0x000fe40007810046 */
[----:B--2---:R-:W-:Y:S02]  /*44f0*/  FSEL R18, R5, -INF , !P0 ;  /* 0xff80000005127808 */ /* 0x004fe40004000000 */
[-C--:B------:R-:W-:Y:S01]  /*4500*/  ISETP.GE.AND P4, PT, R43, R229.reuse, PT ;  /* 0x000000e52b00720c */ /* 0x080fe20003f86270 */
[----:B------:R-:W1:Y:S01]  /*4510*/  SHFL.BFLY PT, R5, R104, 0x1, 0x1f ;  /* 0x0c201f0068057f89 */ /* 0x000e6200000e0000 */
[-C--:B------:R-:W-:Y:S02]  /*4520*/  ISETP.GE.AND P0, PT, R33, R229.reuse, PT ;  /* 0x000000e52100720c */ /* 0x080fe40003f06270 */
[----:B------:R-:W-:-:S02]  /*4530*/  ISETP.GE.AND P6, PT, R34, R229, PT ;  /* 0x000000e52200720c */ /* 0x000fc40003fc6270 */
[----:B------:R-:W-:Y:S02]  /*4540*/  FSEL R43, R56, -INF , !P3 ;  /* 0xff800000382b7808 */ /* 0x000fe40005800000 */
[----:B------:R-:W-:Y:S02]  /*4550*/  FSEL R107, R11, -INF , !P1 ;  /* 0xff8000000b6b7808 */ /* 0x000fe40004800000 */
[----:B------:R-:W-:Y:S02]  /*4560*/  FMNMX3.FTZ R3, R40, R41, R42, !PT ;  /* 0x0000002928037276 */ /* 0x000fe4000781002a */
[----:B------:R-:W-:Y:S02]  /*4570*/  FMNMX3.FTZ R4, R4, R72, R153, !PT ;  /* 0x0000004804047276 */ /* 0x000fe40007810099 */
[----:B------:R-:W-:Y:S02]  /*4580*/  ISETP.GE.AND P5, PT, R35, R229, PT ;  /* 0x000000e52300720c */ /* 0x000fe40003fa6270 */
[----:B------:R-:W-:-:S02]  /*4590*/  FSEL R106, R10, -INF , !P0 ;  /* 0xff8000000a6a7808 */ /* 0x000fc40004000000 */
[----:B------:R-:W-:Y:S02]  /*45a0*/  FSEL R105, R9, -INF , !P6 ;  /* 0xff80000009697808 */ /* 0x000fe40007000000 */
[----:B------:R-:W-:Y:S02]  /*45b0*/  FMNMX3.FTZ R3, R3, R43, R107, !PT ;  /* 0x0000002b03037276 */ /* 0x000fe4000781006b */
[----:B------:R-:W-:Y:S02]  /*45c0*/  FMNMX3.FTZ R4, R4, R152, R139, !PT ;  /* 0x0000009804047276 */ /* 0x000fe4000781008b */
[-C--:B------:R-:W-:Y:S02]  /*45d0*/  ISETP.GE.AND P3, PT, R48, R229.reuse, PT ;  /* 0x000000e53000720c */ /* 0x080fe40003f66270 */
[----:B------:R-:W-:Y:S02]  /*45e0*/  ISETP.GE.AND P1, PT, R46, R229, PT ;  /* 0x000000e52e00720c */ /* 0x000fe40003f26270 */
[----:B------:R-:W-:-:S02]  /*45f0*/  FSEL R100, R8, -INF , !P5 ;  /* 0xff80000008647808 */ /* 0x000fc40006800000 */
[----:B------:R-:W-:Y:S02]  /*4600*/  FSEL R186, R13, -INF , !P4 ;  /* 0xff8000000dba7808 */ /* 0x000fe40006000000 */
[----:B------:R-:W-:Y:S02]  /*4610*/  FMNMX3.FTZ R3, R3, R106, R105, !PT ;  /* 0x0000006a03037276 */ /* 0x000fe40007810069 */
[----:B------:R-:W-:Y:S02]  /*4620*/  FMNMX3.FTZ R4, R4, R154, R198, !PT ;  /* 0x0000009a04047276 */ /* 0x000fe400078100c6 */
[-C--:B------:R-:W-:Y:S02]  /*4630*/  ISETP.GE.AND P6, PT, R44, R229.reuse, PT ;  /* 0x000000e52c00720c */ /* 0x080fe40003fc6270 */
[----:B------:R-:W-:Y:S02]  /*4640*/  LEA R220, R0, UR5, 0x1 ;  /* 0x0000000500dc7c11 */ /* 0x000fe4000f8e08ff */
[----:B------:R-:W-:-:S02]  /*4650*/  ISETP.GE.AND P0, PT, R45, R229, PT ;  /* 0x000000e52d00720c */ /* 0x000fc40003f06270 */
[----:B------:R-:W-:Y:S01]  /*4660*/  FSEL R185, R14, -INF , !P3 ;  /* 0xff8000000eb97808 */ /* 0x000fe20005800000 */
[----:B------:R-:W-:Y:S01]  /*4670*/  IMAD.IADD R14, R2, 0x1, R220 ;  /* 0x00000001020e7824 */ /* 0x000fe200078e02dc */
[----:B------:R-:W-:Y:S01]  /*4680*/  FSEL R182, R17, -INF , !P1 ;  /* 0xff80000011b67808 */ /* 0x000fe20004800000 */
[----:B------:R-:W-:Y:S01]  /*4690*/  LDSM.16.MT88.4 R24, [R220+0x9000] ;  /* 0x00900000dc18783b */ /* 0x000fe20000004200 */
[----:B------:R-:W-:Y:S02]  /*46a0*/  FMNMX3.FTZ R0, R3, R100, R186, !PT ;  /* 0x0000006403007276 */ /* 0x000fe400078100ba */
[----:B------:R-:W-:Y:S01]  /*46b0*/  FMNMX3.FTZ R3, R4, R197, R196, !PT ;  /* 0x000000c504037276 */ /* 0x000fe200078100c4 */
[----:B------:R-:W-:Y:S01]  /*46c0*/  LDSM.16.MT88.4 R32, [R220+0xb000] ;  /* 0x00b00000dc20783b */ /* 0x000fe20000004200 */
[----:B------:R-:W-:Y:S01]  /*46d0*/  FSEL R248, R15, -INF , !P6 ;  /* 0xff8000000ff87808 */ /* 0x000fe20007000000 */
[----:B------:R-:W-:Y:S01]  /*46e0*/  IMAD.MOV.U32 R15, RZ, RZ, R83 ;  /* 0x000000ffff0f7224 */ /* 0x000fe200078e0053 */
[----:B------:R-:W-:Y:S01]  /*46f0*/  FSEL R181, R16, -INF , !P0 ;  /* 0xff80000010b57808 */ /* 0x000fe20004000000 */
[----:B------:R-:W-:Y:S01]  /*4700*/  LDSM.16.MT88.4 R56, [R220+0xa400] ;  /* 0x00a40000dc38783b */ /* 0x000fe20000004200 */
[----:B------:R-:W-:-:S02]  /*4710*/  FMNMX3.FTZ R0, R0, R185, R182, !PT ;  /* 0x000000b900007276 */ /* 0x000fc400078100b6 */
[----:B------:R-:W-:Y:S02]  /*4720*/  FMNMX3.FTZ R3, R3, R214, R140, !PT ;  /* 0x000000d603037276 */ /* 0x000fe4000781008c */
[-C--:B------:R-:W-:Y:S02]  /*4730*/  ISETP.GE.AND P5, PT, R39, R229.reuse, PT ;  /* 0x000000e52700720c */ /* 0x080fe40003fa6270 */
[----:B------:R-:W-:Y:S01]  /*4740*/  ISETP.GE.AND P4, PT, R47, R229, PT ;  /* 0x000000e52f00720c */ /* 0x000fe20003f86270 */
[----:B------:R-:W-:Y:S01]  /*4750*/  LDSM.16.MT88.4 R36, [R14+0xa000] ;  /* 0x00a000000e24783b */ /* 0x000fe20000004200 */
[----:B------:R-:W-:Y:S02]  /*4760*/  FMNMX3.FTZ R4, R0, R181, R248, !PT ;  /* 0x000000b500047276 */ /* 0x000fe400078100f8 */
[----:B------:R-:W-:Y:S01]  /*4770*/  FMNMX3.FTZ R0, R3, R15, R169, !PT ;  /* 0x0000000f03007276 */ /* 0x000fe200078100a9 */
[----:B------:R-:W-:Y:S01]  /*4780*/  LDSM.16.MT88.4 R44, [R220+0xb400] ;  /* 0x00b40000dc2c783b */ /* 0x000fe20000004200 */
[----:B------:R-:W-:-:S02]  /*4790*/  ISETP.GE.AND P3, PT, R51, R229, PT ;  /* 0x000000e53300720c */ /* 0x000fc40003f66270 */
[----:B------:R-:W-:Y:S01]  /*47a0*/  FSEL R246, R12, -INF , !P5 ;  /* 0xff8000000cf67808 */ /* 0x000fe20006800000 */
[----:B------:R-:W-:Y:S01]  /*47b0*/  LDSM.16.MT88.4 R48, [R14+0x9400] ;  /* 0x009400000e30783b */ /* 0x000fe20000004200 */
[----:B------:R-:W-:Y:S02]  /*47c0*/  FSEL R251, R7, -INF , !P4 ;  /* 0xff80000007fb7808 */ /* 0x000fe40006000000 */
[----:B-1----:R-:W-:Y:S02]  /*47d0*/  FMNMX.FTZ R104, R104, R5, !PT ;  /* 0x0000000568687209 */ /* 0x002fe40007810000 */
[----:B------:R-:W-:Y:S02]  /*47e0*/  FMNMX.FTZ R5, R155, R0, !PT ;  /* 0x000000009b057209 */ /* 0x000fe40007810000 */
[----:B------:R-:W-:Y:S01]  /*47f0*/  FSEL R250, R18, -INF , !P3 ;  /* 0xff80000012fa7808 */ /* 0x000fe20005800000 */
[----:B------:R-:W-:Y:S01]  /*4800*/  FMUL.FTZ R3, R104, UR6 ;  /* 0x0000000668037c20 */ /* 0x000fe20008410000 */
[----:B------:R-:W-:Y:S01]  /*4810*/  FMNMX3.FTZ R0, R4, R246, R251, !PT ;  /* 0x000000f604007276 */ /* 0x000fe200078100fb */
[----:B------:R-:W1:Y:S01]  /*4820*/  SHFL.BFLY PT, R9, R5, 0x2, 0x1f ;  /* 0x0c401f0005097f89 */ /* 0x000e6200000e0000 */
[----:B------:R-:W-:-:S02]  /*4830*/  FMNMX.FTZ R101, R101, R6, !PT ;  /* 0x0000000665657209 */ /* 0x000fc40007810000 */
[----:B------:R-:W-:Y:S02]  /*4840*/  FMNMX.FTZ R4, R250, R0, !PT ;  /* 0x00000000fa047209 */ /* 0x000fe40007810000 */
[----:B------:R-:W-:Y:S01]  /*4850*/  FSETP.NEU.FTZ.AND P0, PT, R104, -INF , PT ;  /* 0xff8000006800780b */ /* 0x000fe20003f1d000 */
[----:B------:R-:W2:Y:S03]  /*4860*/  SHFL.BFLY PT, R6, R101, 0x1, 0x1f ;  /* 0x0c201f0065067f89 */ /* 0x000ea600000e0000 */
[----:B------:R-:W-:Y:S01]  /*4870*/  FSEL R3, R3, RZ, P0 ;  /* 0x000000ff03037208 */ /* 0x000fe20000000000 */
[----:B------:R-:W3:Y:S04]  /*4880*/  SHFL.BFLY PT, R10, R4, 0x2, 0x1f ;  /* 0x0c401f00040a7f89 */ /* 0x000ee800000e0000 */
[--C-:B------:R-:W-:Y:S01]  /*4890*/  FFMA.FTZ R8, R22, UR6, -R3.reuse ;  /* 0x0000000616087c23 */ /* 0x100fe20008010803 */
[----:B------:R-:W-:-:S03]  /*48a0*/  FFMA.FTZ R7, R20, UR6, -R3 ;  /* 0x0000000614077c23 */ /* 0x000fc60008010803 */
[----:B------:R3:W-:Y:S04]  /*48b0*/  MUFU.EX2 R252, R8 ;  /* 0x0000000800fc7308 */ /* 0x0007e80000000800 */
[----:B------:R4:W-:Y:S01]  /*48c0*/  MUFU.EX2 R245, R7 ;  /* 0x0000000700f57308 */ /* 0x0009e20000000800 */
[----:B-1----:R-:W-:-:S05]  /*48d0*/  FMNMX.FTZ R9, R5, R9, !PT ;  /* 0x0000000905097209 */ /* 0x002fca0007810000 */
[----:B------:R-:W1:Y:S01]  /*48e0*/  SHFL.BFLY PT, R11, R9, 0x1, 0x1f ;  /* 0x0c201f00090b7f89 */ /* 0x000e6200000e0000 */
[----:B--2---:R-:W-:Y:S01]  /*48f0*/  FMNMX.FTZ R101, R101, R6, !PT ;  /* 0x0000000665657209 */ /* 0x004fe20007810000 */
[----:B------:R-:W-:Y:S02]  /*4900*/  FFMA.FTZ R6, R21, UR6, -R3 ;  /* 0x0000000615067c23 */ /* 0x000fe40008010803 */
[----:B------:R-:W-:Y:S01]  /*4910*/  LDSM.16.MT88.4 R20, [R220+0xa000] ;  /* 0x00a00000dc14783b */ /* 0x000fe20000004200 */
[----:B---3--:R-:W-:Y:S01]  /*4920*/  FMNMX.FTZ R8, R4, R10, !PT ;  /* 0x0000000a04087209 */ /* 0x008fe20007810000 */
[C---:B------:R-:W-:Y:S01]  /*4930*/  FMUL.FTZ R0, R101.reuse, UR6 ;  /* 0x0000000665007c20 */ /* 0x040fe20008410000 */
[----:B------:R-:W-:Y:S01]  /*4940*/  FSETP.NEU.FTZ.AND P0, PT, R101, -INF , PT ;  /* 0xff8000006500780b */ /* 0x000fe20003f1d000 */
[----:B------:R2:W3:Y:S02]  /*4950*/  MUFU.EX2 R249, R6 ;  /* 0x0000000600f97308 */ /* 0x0004e40000000800 */
[----:B------:R-:W5:Y:S01]  /*4960*/  SHFL.BFLY PT, R10, R8, 0x1, 0x1f ;  /* 0x0c201f00080a7f89 */ /* 0x000f6200000e0000 */
[----:B------:R-:W-:-:S05]  /*4970*/  FSEL R0, R0, RZ, P0 ;  /* 0x000000ff00007208 */ /* 0x000fca0000000000 */
[--C-:B----4-:R-:W-:Y:S01]  /*4980*/  FFMA.FTZ R7, R28, UR6, -R0.reuse ;  /* 0x000000061c077c23 */ /* 0x110fe20008010800 */
[----:B------:R-:W-:-:S03]  /*4990*/  FFMA.FTZ R5, R30, UR6, -R0 ;  /* 0x000000061e057c23 */ /* 0x000fc60008010800 */
[----:B------:R4:W-:Y:S01]  /*49a0*/  MUFU.EX2 R243, R7 ;  /* 0x0000000700f37308 */ /* 0x0009e20000000800 */
[----:B--2---:R-:W-:Y:S01]  /*49b0*/  FFMA.FTZ R6, R19, UR6, -R3 ;  /* 0x0000000613067c23 */ /* 0x004fe20008010803 */
[----:B---3--:R-:W-:Y:S01]  /*49c0*/  F2FP.F16.F32.PACK_AB R4, R245, R249 ;  /* 0x000000f9f504723e */ /* 0x008fe200000000ff */
[----:B------:R-:W2:Y:S01]  /*49d0*/  LDSM.16.MT88.4 R16, [R14+0x9000] ;  /* 0x009000000e10783b */ /* 0x000ea20000004200 */
[----:B-1----:R-:W-:Y:S01]  /*49e0*/  FMNMX.FTZ R103, R9, R11, !PT ;  /* 0x0000000b09677209 */ /* 0x002fe20007810000 */
[----:B------:R1:W-:Y:S03]  /*49f0*/  MUFU.EX2 R247, R6 ;  /* 0x0000000600f77308 */ /* 0x0003e60000000800 */
[C---:B------:R-:W-:Y:S01]  /*4a00*/  FSETP.NEU.FTZ.AND P0, PT, R103.reuse, -INF , PT ;  /* 0xff8000006700780b */ /* 0x040fe20003f1d000 */
[----:B------:R-:W-:Y:S01]  /*4a10*/  FMUL.FTZ R9, R103, UR6 ;  /* 0x0000000667097c20 */ /* 0x000fe20008410000 */
[----:B------:R-:W-:Y:S01]  /*4a20*/  MUFU.EX2 R244, R5 ;  /* 0x0000000500f47308 */ /* 0x000fe20000000800 */
[----:B----4-:R-:W-:Y:S01]  /*4a30*/  FFMA.FTZ R7, R31, UR6, -R0 ;  /* 0x000000061f077c23 */ /* 0x010fe20008010800 */
[----:B-----5:R-:W-:-:S02]  /*4a40*/  FMNMX.FTZ R102, R8, R10, !PT ;  /* 0x0000000a08667209 */ /* 0x020fc40007810000 */
[----:B------:R-:W-:Y:S01]  /*4a50*/  FSEL R12, R9, RZ, P0 ;  /* 0x000000ff090c7208 */ /* 0x000fe20000000000 */
[----:B------:R-:W3:Y:S01]  /*4a60*/  MUFU.EX2 R241, R7 ;  /* 0x0000000700f17308 */ /* 0x000ee20000000800 */
[C---:B------:R-:W-:Y:S01]  /*4a70*/  FSETP.NEU.FTZ.AND P0, PT, R102.reuse, -INF , PT ;  /* 0xff8000006600780b */ /* 0x040fe20003f1d000 */
[----:B-1----:R-:W-:Y:S01]  /*4a80*/  FFMA.FTZ R6, R29, UR6, -R0 ;  /* 0x000000061d067c23 */ /* 0x002fe20008010800 */
[----:B------:R-:W-:Y:S01]  /*4a90*/  FMUL.FTZ R8, R102, UR6 ;  /* 0x0000000666087c20 */ /* 0x000fe20008410000 */
[----:B------:R-:W1:Y:S01]  /*4aa0*/  LDSM.16.MT88.4 R28, [R14+0xb000] ;  /* 0x00b000000e1c783b */ /* 0x000e620000004200 */
[--C-:B------:R-:W-:Y:S01]  /*4ab0*/  FFMA.FTZ R9, R67, UR6, -R12.reuse ;  /* 0x0000000643097c23 */ /* 0x100fe2000801080c */
[--C-:B------:R-:W-:Y:S01]  /*4ac0*/  FFMA.FTZ R10, R71, UR6, -R12.reuse ;  /* 0x00000006470a7c23 */ /* 0x100fe2000801080c */
[----:B------:R4:W5:Y:S01]  /*4ad0*/  MUFU.EX2 R242, R6 ;  /* 0x0000000600f27308 */ /* 0x0009620000000800 */
[----:B------:R-:W-:Y:S01]  /*4ae0*/  FSEL R13, R8, RZ, P0 ;  /* 0x000000ff080d7208 */ /* 0x000fe20000000000 */
[----:B------:R-:W-:-:S02]  /*4af0*/  FFMA.FTZ R8, R70, UR6, -R12 ;  /* 0x0000000646087c23 */ /* 0x000fc4000801080c */
[----:B------:R2:W-:Y:S01]  /*4b00*/  MUFU.EX2 R237, R9 ;  /* 0x0000000900ed7308 */ /* 0x0005e20000000800 */
[----:B---3--:R-:W-:-:S03]  /*4b10*/  F2FP.F16.F32.PACK_AB R7, R244, R241 ;  /* 0x000000f1f407723e */ /* 0x008fc600000000ff */
[----:B------:R3:W-:Y:S04]  /*4b20*/  MUFU.EX2 R239, R8 ;  /* 0x0000000800ef7308 */ /* 0x0007e80000000800 */
[----:B------:R3:W-:Y:S01]  /*4b30*/  MUFU.EX2 R235, R10 ;  /* 0x0000000a00eb7308 */ /* 0x0007e20000000800 */
[----:B----4-:R-:W-:Y:S02]  /*4b40*/  F2FP.F16.F32.PACK_AB R6, R252, R247 ;  /* 0x000000f7fc06723e */ /* 0x010fe400000000ff */
[----:B-----5:R-:W-:Y:S01]  /*4b50*/  F2FP.F16.F32.PACK_AB R5, R242, R243 ;  /* 0x000000f3f205723e */ /* 0x020fe200000000ff */
[----:B--2---:R-:W-:Y:S01]  /*4b60*/  FFMA.FTZ R9, R72, UR6, -R12 ;  /* 0x0000000648097c23 */ /* 0x004fe2000801080c */
[----:B---3--:R-:W-:-:S03]  /*4b70*/  FFMA.FTZ R8, R40, UR6, -R13 ;  /* 0x0000000628087c23 */ /* 0x008fc6000801080d */
[----:B------:R2:W3:Y:S02]  /*4b80*/  MUFU.EX2 R240, R9 ;  /* 0x0000000900f07308 */ /* 0x0004e40000000800 */
[C---:B------:R-:W-:Y:S01]  /*4b90*/  HMMA.16816.F32 R124, R4.reuse, R24, RZ ;  /* 0x00000018047c723c */ /* 0x040fe200000018ff */
[--C-:B------:R-:W-:Y:S01]  /*4ba0*/  FFMA.FTZ R10, R41, UR6, -R13.reuse ;  /* 0x00000006290a7c23 */ /* 0x100fe2000801080d */
[----:B------:R4:W-:Y:S04]  /*4bb0*/  MUFU.EX2 R230, R8 ;  /* 0x0000000800e67308 */ /* 0x0009e80000000800 */
[----:B------:R3:W5:Y:S02]  /*4bc0*/  MUFU.EX2 R223, R10 ;  /* 0x0000000a00df7308 */ /* 0x0007640000000800 */
[----:B------:R-:W-:Y:S01]  /*4bd0*/  HMMA.16816.F32 R120, R4, R16, RZ ;  /* 0x000000100478723c */ /* 0x000fe200000018ff */
[----:B--2---:R-:W-:-:S07]  /*4be0*/  FFMA.FTZ R9, R42, UR6, -R13 ;  /* 0x000000062a097c23 */ /* 0x004fce000801080d */
[----:B------:R-:W-:Y:S01]  /*4bf0*/  HMMA.16816.F32 R116, R4, R20, RZ ;  /* 0x000000140474723c */ /* 0x000fe200000018ff */
[----:B----4-:R-:W-:Y:S01]  /*4c00*/  FFMA.FTZ R8, R43, UR6, -R13 ;  /* 0x000000062b087c23 */ /* 0x010fe2000801080d */
[----:B------:R5:W-:Y:S01]  /*4c10*/  MUFU.EX2 R231, R9 ;  /* 0x0000000900e77308 */ /* 0x000be20000000800 */
[----:B---3--:R-:W-:-:S03]  /*4c20*/  F2FP.F16.F32.PACK_AB R10, R240, R239 ;  /* 0x000000eff00a723e */ /* 0x008fc600000000ff */
[----:B------:R2:W3:Y:S02]  /*4c30*/  MUFU.EX2 R238, R8 ;  /* 0x0000000800ee7308 */ /* 0x0004e40000000800 */
[C---:B------:R-:W-:Y:S08]  /*4c40*/  HMMA.16816.F32 R112, R4.reuse, R36, RZ ;  /* 0x000000240470723c */ /* 0x040ff000000018ff */
[----:B------:R-:W-:Y:S01]  /*4c50*/  HMMA.16816.F32 R108, R4, R32, RZ ;  /* 0x00000020046c723c */ /* 0x000fe200000018ff */
[----:B-----5:R-:W-:-:S02]  /*4c60*/  F2FP.F16.F32.PACK_AB R9, R223, R230 ;  /* 0x000000e6df09723e */ /* 0x020fc400000000ff */
[----:B--2---:R-:W-:Y:S02]  /*4c70*/  F2FP.F16.F32.PACK_AB R8, R235, R237 ;  /* 0x000000edeb08723e */ /* 0x004fe400000000ff */
[----:B---3--:R-:W-:-:S03]  /*4c80*/  F2FP.F16.F32.PACK_AB R11, R238, R231 ;  /* 0x000000e7ee0b723e */ /* 0x008fc600000000ff */
[C---:B-1----:R-:W-:Y:S08]  /*4c90*/  HMMA.16816.F32 R96, R4.reuse, R28, RZ ;  /* 0x0000001c0460723c */ /* 0x042ff000000018ff */
        /* <DEDUP_REMOVED lines=45> */
[----:B------:R-:W-:Y:S01]  /*4f70*/  IMAD.MOV.U32 R11, RZ, RZ, R140 ;  /* 0x000000ffff0b7224 */ /* 0x000fe200078e008c */
[----:B------:R1:W-:Y:S01]  /*4f80*/  MUFU.EX2 R205, R8 ;  /* 0x0000000800cd7308 */ /* 0x0003e20000000800 */
[----:B------:R-:W-:Y:S01]  /*4f90*/  IMAD.MOV.U32 R106, RZ, RZ, R155 ;  /* 0x000000ffff6a7224 */ /* 0x000fe200078e009b */
[----:B------:R-:W-:Y:S01]  /*4fa0*/  LDSM.16.MT88.4 R28, [R14+0x9800] ;  /* 0x009800000e1c783b */ /* 0x000fe20000004200 */
        /* <DEDUP_REMOVED lines=11> */
[----:B------:R-:W-:Y:S01]  /*5060*/  HMMA.16816.F32 R152, R4, R58, R84 ;  /* 0x0000003a0498723c */ /* 0x000fe20000001854 */
[----:B-1----:R-:W-:Y:S01]  /*5070*/  FFMA.FTZ R8, R107, UR6, -R13 ;  /* 0x000000066b087c23 */ /* 0x002fe2000801080d */
[----:B------:R-:W-:-:S03]  /*5080*/  IMAD.MOV.U32 R107, RZ, RZ, R169 ;  /* 0x000000ffff6b7224 */ /* 0x000fc600078e00a9 */
[----:B------:R1:W3:Y:S01]  /*5090*/  MUFU.EX2 R193, R8 ;  /* 0x0000000800c17308 */ /* 0x0002e20000000800 */
[--C-:B--2---:R-:W-:Y:S02]  /*50a0*/  FFMA.FTZ R9, R105, UR6, -R13.reuse ;  /* 0x0000000669097c23 */ /* 0x104fe4000801080d */
[----:B------:R-:W-:Y:S01]  /*50b0*/  HMMA.16816.F32 R88, R4, R54, R80 ;  /* 0x000000360458723c */ /* 0x000fe20000001850 */
[----:B------:R-:W-:Y:S01]  /*50c0*/  IMAD.MOV.U32 R105, RZ, RZ, R168 ;  /* 0x000000ffff697224 */ /* 0x000fe200078e00a8 */
[----:B------:R2:W-:Y:S01]  /*50d0*/  MUFU.EX2 R204, R9 ;  /* 0x0000000900cc7308 */ /* 0x0005e20000000800 */
[----:B----4-:R-:W-:Y:S01]  /*50e0*/  FFMA.FTZ R10, R185, UR6, -R13 ;  /* 0x00000006b90a7c23 */ /* 0x010fe2000801080d */
[----:B------:R-:W-:-:S04]  /*50f0*/  IMAD.MOV.U32 R185, RZ, RZ, R107 ;  /* 0x000000ffffb97224 */ /* 0x000fc800078e006b */
[C---:B------:R-:W-:Y:S01]  /*5100*/  HMMA.16816.F32 R120, R4.reuse, R56, R116 ;  /* 0x000000380478723c */ /* 0x040fe20000001874 */
[----:B-1----:R-:W-:Y:S02]  /*5110*/  FFMA.FTZ R8, R100, UR6, -R13 ;  /* 0x0000000664087c23 */ /* 0x002fe4000801080d */
[----:B------:R-:W-:Y:S05]  /*5120*/  MUFU.EX2 R100, R10 ;  /* 0x0000000a00647308 */ /* 0x000fea0000000800 */
[C---:B------:R-:W-:Y:S01]  /*5130*/  HMMA.16816.F32 R112, R4.reuse, R52, R112 ;  /* 0x000000340470723c */ /* 0x040fe20000001870 */
[--C-:B--2---:R-:W-:Y:S01]  /*5140*/  FFMA.FTZ R9, R165, UR6, -R3.reuse ;  /* 0x00000006a5097c23 */ /* 0x104fe20008010803 */
[----:B------:R1:W2:Y:S04]  /*5150*/  MUFU.EX2 R195, R8 ;  /* 0x0000000800c37308 */ /* 0x0002a80000000800 */
[----:B------:R4:W-:Y:S02]  /*5160*/  MUFU.EX2 R184, R9 ;  /* 0x0000000900b87308 */ /* 0x0009e40000000800 */
[C---:B------:R-:W-:Y:S08]  /*5170*/  HMMA.16816.F32 R108, R4.reuse, R44, R108 ;  /* 0x0000002c046c723c */ /* 0x040ff0000000186c */
[----:B-----5:R-:W-:Y:S01]  /*5180*/  HMMA.16816.F32 R96, R4, R24, R96 ;  /* 0x000000180460723c */ /* 0x020fe20000001860 */
[--C-:B-1----:R-:W-:Y:S01]  /*5190*/  FFMA.FTZ R8, R164, UR6, -R3.reuse ;  /* 0x00000006a4087c23 */ /* 0x102fe20008010803 */
[----:B----4-:R-:W-:-:S03]  /*51a0*/  FFMA.FTZ R9, R166, UR6, -R3 ;  /* 0x00000006a6097c23 */ /* 0x010fc60008010803 */
[----:B------:R1:W4:Y:S03]  /*51b0*/  MUFU.EX2 R183, R8 ;  /* 0x0000000800b77308 */ /* 0x0003260000000800 */
[C---:B------:R-:W-:Y:S01]  /*51c0*/  HMMA.16816.F32 R92, R4.reuse, R18, R92 ;  /* 0x00000012045c723c */ /* 0x040fe2000000185c */
[----:B------:R5:W-:Y:S07]  /*51d0*/  MUFU.EX2 R192, R9 ;  /* 0x0000000900c07308 */ /* 0x000bee0000000800 */
[----:B------:R-:W-:Y:S01]  /*51e0*/  HMMA.16816.F32 R84, R4, R46, R76 ;  /* 0x0000002e0454723c */ /* 0x000fe2000000184c */
[----:B-1----:R-:W-:-:S04]  /*51f0*/  FFMA.FTZ R8, R167, UR6, -R3 ;  /* 0x00000006a7087c23 */ /* 0x002fc80008010803 */
[----:B------:R1:W4:Y:S03]  /*5200*/  MUFU.EX2 R187, R8 ;  /* 0x0000000800bb7308 */ /* 0x0003260000000800 */
[----:B------:R-:W-:Y:S01]  /*5210*/  HMMA.16816.F32 R80, R4, R26, R68 ;  /* 0x0000001a0450723c */ /* 0x000fe20000001844 */
[----:B---3--:R-:W-:Y:S01]  /*5220*/  F2FP.F16.F32.PACK_AB R4, R208, R205 ;  /* 0x000000cdd004723e */ /* 0x008fe200000000ff */
[--C-:B-----5:R-:W-:Y:S01]  /*5230*/  FFMA.FTZ R9, R175, UR6, -R0.reuse ;  /* 0x00000006af097c23 */ /* 0x120fe20008010800 */
[----:B------:R-:W-:Y:S02]  /*5240*/  F2FP.F16.F32.PACK_AB R5, R194, R193 ;  /* 0x000000c1c205723e */ /* 0x000fe400000000ff */
[----:B------:R-:W-:Y:S01]  /*5250*/  F2FP.F16.F32.PACK_AB R6, R207, R206 ;  /* 0x000000cecf06723e */ /* 0x000fe200000000ff */
[----:B------:R3:W-:Y:S01]  /*5260*/  MUFU.EX2 R180, R9 ;  /* 0x0000000900b47308 */ /* 0x0007e20000000800 */
[----:B--2---:R-:W-:Y:S01]  /*5270*/  F2FP.F16.F32.PACK_AB R7, R195, R204 ;  /* 0x000000ccc307723e */ /* 0x004fe200000000ff */
[----:B-1----:R-:W-:-:S06]  /*5280*/  FFMA.FTZ R8, R174, UR6, -R0 ;  /* 0x00000006ae087c23 */ /* 0x002fcc0008010800 */
[----:B------:R-:W-:Y:S01]  /*5290*/  HMMA.16816.F32 R76, R4, R16, R72 ;  /* 0x00000010044c723c */ /* 0x000fe20000001848 */
[----:B------:R1:W2:Y:S01]  /*52a0*/  MUFU.EX2 R177, R8 ;  /* 0x0000000800b17308 */ /* 0x0002a20000000800 */
[----:B---3--:R-:W-:-:S06]  /*52b0*/  FFMA.FTZ R9, R197, UR6, -R12 ;  /* 0x00000006c5097c23 */ /* 0x008fcc000801080c */
[C---:B------:R-:W-:Y:S08]  /*52c0*/  HMMA.16816.F32 R72, R4.reuse, R48, R64 ;  /* 0x000000300448723c */ /* 0x040ff00000001840 */
[----:B------:R-:W-:Y:S01]  /*52d0*/  HMMA.16816.F32 R64, R4, R52, R40 ;  /* 0x000000340440723c */ /* 0x000fe20000001828 */
[----:B------:R-:W3:Y:S01]  /*52e0*/  LDSM.16.MT88.4 R40, [R220+0xb800] ;  /* 0x00b80000dc28783b */ /* 0x000ee20000004200 */
[----:B-1----:R-:W-:-:S03]  /*52f0*/  FFMA.FTZ R8, R172, UR6, -R0 ;  /* 0x00000006ac087c23 */ /* 0x002fc60008010800 */
[----:B------:R-:W-:Y:S01]  /*5300*/  LDSM.16.MT88.4 R172, [R14+0xac00] ;  /* 0x00ac00000eac783b */ /* 0x000fe20000004200 */
[----:B------:R1:W5:Y:S02]  /*5310*/  MUFU.EX2 R178, R8 ;  /* 0x0000000800b27308 */ /* 0x0003640000000800 */
[C---:B------:R-:W-:Y:S08]  /*5320*/  HMMA.16816.F32 R68, R4.reuse, R56, R60 ;  /* 0x000000380444723c */ /* 0x040ff0000000183c */
[----:B------:R-:W-:Y:S01]  /*5330*/  HMMA.16816.F32 R168, R4, R44, R36 ;  /* 0x0000002c04a8723c */ /* 0x000fe20000001824 */
[----:B------:R-:W-:Y:S01]  /*5340*/  LDSM.16.MT88.4 R36, [R14+0xb800] ;  /* 0x00b800000e24783b */ /* 0x000fe20000004200 */
[----:B-1----:R-:W-:-:S06]  /*5350*/  FFMA.FTZ R8, R198, UR6, -R12 ;  /* 0x00000006c6087c23 */ /* 0x002fcc000801080c */
[C---:B------:R-:W-:Y:S01]  /*5360*/  HMMA.16816.F32 R200, R4.reuse, R24, R20 ;  /* 0x0000001804c8723c */ /* 0x040fe20000001814 */
[----:B------:R-:W-:Y:S07]  /*5370*/  LDSM.16.MT88.4 R20, [R14+0xa800] ;  /* 0x00a800000e14783b */ /* 0x000fee0000004200 */
[C---:B------:R-:W-:Y:S01]  /*5380*/  HMMA.16816.F32 R60, R4.reuse, R18, R128 ;  /* 0x00000012043c723c */ /* 0x040fe20000001880 */
[----:B------:R-:W1:Y:S07]  /*5390*/  LDSM.16.MT88.4 R16, [R220+0xa800] ;  /* 0x00a80000dc10783b */ /* 0x000e6e0000004200 */
[C---:B------:R-:W-:Y:S01]  /*53a0*/  HMMA.16816.F32 R48, R4.reuse, R50, R156 ;  /* 0x000000320430723c */ /* 0x040fe2000000189c */
[----:B------:R-:W-:Y:S07]  /*53b0*/  LDSM.16.MT88.4 R156, [R220+0xac00] ;  /* 0x00ac0000dc9c783b */ /* 0x000fee0000004200 */
[C---:B------:R-:W-:Y:S08]  /*53c0*/  HMMA.16816.F32 R56, R4.reuse, R58, R160 ;  /* 0x0000003a0438723c */ /* 0x040ff000000018a0 */
[C---:B------:R-:W-:Y:S08]  /*53d0*/  HMMA.16816.F32 R52, R4.reuse, R54, R148 ;  /* 0x000000360434723c */ /* 0x040ff00000001894 */
[C---:B------:R-:W-:Y:S08]  /*53e0*/  HMMA.16816.F32 R44, R4.reuse, R46, R144 ;  /* 0x0000002e042c723c */ /* 0x040ff00000001890 */
[----:B------:R-:W-:Y:S01]  /*53f0*/  HMMA.16816.F32 R24, R4, R26, R132 ;  /* 0x0000001a0418723c */ /* 0x000fe20000001884 */
[----:B----4-:R-:W-:-:S02]  /*5400*/  F2FP.F16.F32.PACK_AB R4, R184, R183 ;  /* 0x000000b7b804723e */ /* 0x010fc400000000ff */
[----:B------:R-:W-:Y:S02]  /*5410*/  F2FP.F16.F32.PACK_AB R6, R192, R187 ;  /* 0x000000bbc006723e */ /* 0x000fe400000000ff */
[----:B--2---:R-:W-:Y:S02]  /*5420*/  F2FP.F16.F32.PACK_AB R5, R179, R177 ;  /* 0x000000b1b305723e */ /* 0x004fe400000000ff */
[----:B-----5:R-:W-:-:S07]  /*5430*/  F2FP.F16.F32.PACK_AB R7, R178, R180 ;  /* 0x000000b4b207723e */ /* 0x020fce00000000ff */
[C---:B---3--:R-:W-:Y:S01]  /*5440*/  HMMA.16816.F32 R188, R4.reuse, R40, R108 ;  /* 0x0000002804bc723c */ /* 0x048fe2000000186c */
[----:B------:R2:W-:Y:S04]  /*5450*/  MUFU.EX2 R108, R8 ;  /* 0x00000008006c7308 */ /* 0x0005e80000000800 */
[----:B------:R3:W4:Y:S03]  /*5460*/  MUFU.EX2 R110, R9 ;  /* 0x00000009006e7308 */ /* 0x0007260000000800 */
[----:B-1----:R-:W-:Y:S01]  /*5470*/  HMMA.16816.F32 R148, R4, R16, R120 ;  /* 0x000000100494723c */ /* 0x002fe20000001878 */
[----:B--2---:R-:W-:-:S07]  /*5480*/  FFMA.FTZ R8, R196, UR6, -R12 ;  /* 0x00000006c4087c23 */ /* 0x004fce000801080c */
[----:B------:R-:W-:Y:S01]  /*5490*/  HMMA.16816.F32 R164, R4, R20, R112 ;  /* 0x0000001404a4723c */ /* 0x000fe20000001870 */
[----:B------:R1:W-:Y:S01]  /*54a0*/  MUFU.EX2 R109, R8 ;  /* 0x00000008006d7308 */ /* 0x0003e20000000800 */
[----:B---3--:R-:W-:Y:S01]  /*54b0*/  FFMA.FTZ R9, R214, UR6, -R12 ;  /* 0x00000006d6097c23 */ /* 0x008fe2000801080c */
[----:B------:R-:W-:-:S03]  /*54c0*/  IMAD.MOV.U32 R214, RZ, RZ, R105 ;  /* 0x000000ffffd67224 */ /* 0x000fc600078e0069 */
[----:B------:R2:W-:Y:S02]  /*54d0*/  MUFU.EX2 R111, R9 ;  /* 0x00000009006f7308 */ /* 0x0005e40000000800 */
[----:B------:R-:W-:Y:S01]  /*54e0*/  HMMA.16816.F32 R196, R4, R36, R96 ;  /* 0x0000002404c4723c */ /* 0x000fe20000001860 */
[----:B-1----:R-:W-:Y:S01]  /*54f0*/  FFMA.FTZ R8, R186, UR6, -R13 ;  /* 0x00000006ba087c23 */ /* 0x002fe2000801080d */
[----:B------:R-:W-:-:S06]  /*5500*/  IMAD.MOV.U32 R186, RZ, RZ, R106 ;  /* 0x000000ffffba7224 */ /* 0x000fcc00078e006a */
[----:B------:R-:W-:Y:S01]  /*5510*/  HMMA.16816.F32 R116, R4, R32, R140 ;  /* 0x000000200474723c */ /* 0x000fe2000000188c */
[----:B------:R-:W-:Y:S01]  /*5520*/  LDSM.16.MT88.4 R140, [R14+0x9c00] ;  /* 0x009c00000e8c783b */ /* 0x000fe20000004200 */
[----:B------:R1:W3:Y:S01]  /*5530*/  MUFU.EX2 R105, R8 ;  /* 0x0000000800697308 */ /* 0x0002e20000000800 */
[----:B--2---:R-:W-:Y:S01]  /*5540*/  FFMA.FTZ R9, R182, UR6, -R13 ;  /* 0x00000006b6097c23 */ /* 0x004fe2000801080d */
[----:B------:R-:W-:-:S03]  /*5550*/  IMAD.MOV.U32 R182, RZ, RZ, R11 ;  /* 0x000000ffffb67224 */ /* 0x000fc600078e000b */
[----:B------:R2:W-:Y:S01]  /*5560*/  MUFU.EX2 R107, R9 ;  /* 0x00000009006b7308 */ /* 0x0005e20000000800 */
[----:B------:R-:W-:Y:S01]  /*5570*/  HMMA.16816.F32 R132, R4, R28, R124 ;  /* 0x0000001c0484723c */ /* 0x000fe2000000187c */
[----:B------:R-:W5:Y:S01]  /*5580*/  LDSM.16.MT88.4 R124, [R220+0x9c00] ;  /* 0x009c0000dc7c783b */ /* 0x000f620000004200 */
[----:B-1----:R-:W-:-:S06]  /*5590*/  FFMA.FTZ R8, R181, UR6, -R13 ;  /* 0x00000006b5087c23 */ /* 0x002fcc000801080d */
[----:B------:R-:W-:Y:S01]  /*55a0*/  HMMA.16816.F32 R120, R4, R34, R92 ;  /* 0x000000220478723c */ /* 0x000fe2000000185c */
[----:B------:R1:W3:Y:S01]  /*55b0*/  MUFU.EX2 R106, R8 ;  /* 0x00000008006a7308 */ /* 0x0002e20000000800 */
[----:B--2---:R-:W-:-:S06]  /*55c0*/  FFMA.FTZ R9, R210, UR6, -R3 ;  /* 0x00000006d2097c23 */ /* 0x004fcc0008010803 */
[C---:B------:R-:W-:Y:S08]  /*55d0*/  HMMA.16816.F32 R136, R4.reuse, R30, R136 ;  /* 0x0000001e0488723c */ /* 0x040ff00000001888 */
[----:B------:R-:W-:Y:S01]  /*55e0*/  HMMA.16816.F32 R152, R4, R18, R152 ;  /* 0x000000120498723c */ /* 0x000fe20000001898 */
[----:B-1----:R-:W-:-:S07]  /*55f0*/  FFMA.FTZ R8, R211, UR6, -R3 ;  /* 0x00000006d3087c23 */ /* 0x002fce0008010803 */
[C---:B------:R-:W-:Y:S08]  /*5600*/  HMMA.16816.F32 R88, R4.reuse, R22, R88 ;  /* 0x000000160458723c */ /* 0x040ff00000001858 */
[C---:B------:R-:W-:Y:S08]  /*5610*/  HMMA.16816.F32 R112, R4.reuse, R42, R84 ;  /* 0x0000002a0470723c */ /* 0x040ff00000001854 */
[----:B------:R-:W-:Y:S01]  /*5620*/  HMMA.16816.F32 R96, R4, R38, R80 ;  /* 0x000000260460723c */ /* 0x000fe20000001850 */
[----:B----4-:R-:W-:Y:S01]  /*5630*/  F2FP.F16.F32.PACK_AB R4, R110, R108 ;  /* 0x0000006c6e04723e */ /* 0x010fe200000000ff */
[----:B------:R-:W1:Y:S01]  /*5640*/  LDSM.16.MT88.4 R80, [R220+0xbc00] ;  /* 0x00bc0000dc50783b */ /* 0x000e620000004200 */
[----:B---3--:R-:W-:-:S02]  /*5650*/  F2FP.F16.F32.PACK_AB R5, R100, R105 ;  /* 0x000000696405723e */ /* 0x008fc400000000ff */
[----:B------:R-:W-:Y:S02]  /*5660*/  F2FP.F16.F32.PACK_AB R6, R111, R109 ;  /* 0x0000006d6f06723e */ /* 0x000fe400000000ff */
[----:B------:R-:W-:-:S07]  /*5670*/  F2FP.F16.F32.PACK_AB R7, R106, R107 ;  /* 0x0000006b6a07723e */ /* 0x000fce00000000ff */
[C---:B------:R-:W-:Y:S01]  /*5680*/  HMMA.16816.F32 R48, R4.reuse, R30, R48 ;  /* 0x0000001e0430723c */ /* 0x040fe20000001830 */
[----:B------:R2:W-:Y:S07]  /*5690*/  MUFU.EX2 R30, R8 ;  /* 0x00000008001e7308 */ /* 0x0005ee0000000800 */
[----:B------:R-:W-:Y:S01]  /*56a0*/  HMMA.16816.F32 R128, R4, R28, R72 ;  /* 0x0000001c0480723c */ /* 0x000fe20000001848 */
[----:B------:R-:W3:Y:S01]  /*56b0*/  MUFU.EX2 R28, R9 ;  /* 0x00000009001c7308 */ /* 0x000ee20000000800 */
[----:B--2---:R-:W-:-:S06]  /*56c0*/  FFMA.FTZ R8, R212, UR6, -R3 ;  /* 0x00000006d4087c23 */ /* 0x004fcc0008010803 */
[C---:B------:R-:W-:Y:S01]  /*56d0*/  HMMA.16816.F32 R64, R4.reuse, R20, R64 ;  /* 0x000000140440723c */ /* 0x040fe20000001840 */
[----:B------:R-:W-:Y:S01]  /*56e0*/  FFMA.FTZ R3, R209, UR6, -R3 ;  /* 0x00000006d1037c23 */ /* 0x000fe20008010803 */
[----:B------:R2:W-:Y:S04]  /*56f0*/  MUFU.EX2 R29, R8 ;  /* 0x00000008001d7308 */ /* 0x0005e80000000800 */
[----:B------:R4:W5:Y:S02]  /*5700*/  MUFU.EX2 R31, R3 ;  /* 0x00000003001f7308 */ /* 0x0009640000000800 */
[----:B------:R-:W-:Y:S01]  /*5710*/  HMMA.16816.F32 R52, R4, R22, R52 ;  /* 0x000000160434723c */ /* 0x000fe20000001834 */
[----:B---3--:R-:W-:-:S07]  /*5720*/  F2FP.F16.F32.PACK_AB R92, R28, R30 ;  /* 0x0000001e1c5c723e */ /* 0x008fce00000000ff */
[----:B------:R-:W-:Y:S01]  /*5730*/  HMMA.16816.F32 R144, R4, R16, R68 ;  /* 0x000000100490723c */ /* 0x000fe20000001844 */
[----:B--2---:R-:W-:-:S04]  /*5740*/  FFMA.FTZ R8, R215, UR6, -R0 ;  /* 0x00000006d7087c23 */ /* 0x004fc80008010800 */
[----:B------:R2:W-:Y:S01]  /*5750*/  MUFU.EX2 R20, R8 ;  /* 0x0000000800147308 */ /* 0x0005e20000000800 */
[--C-:B----4-:R-:W-:Y:S01]  /*5760*/  FFMA.FTZ R3, R216, UR6, -R0.reuse ;  /* 0x00000006d8037c23 */ /* 0x110fe20008010800 */
[----:B-----5:R-:W-:Y:S01]  /*5770*/  F2FP.F16.F32.PACK_AB R94, R31, R29 ;  /* 0x0000001d1f5e723e */ /* 0x020fe200000000ff */
[C---:B------:R-:W-:Y:S02]  /*5780*/  HMMA.16816.F32 R56, R4.reuse, R18, R56 ;  /* 0x000000120438723c */ /* 0x040fe40000001838 */
[----:B------:R3:W4:Y:S06]  /*5790*/  MUFU.EX2 R22, R3 ;  /* 0x0000000300167308 */ /* 0x00072c0000000800 */
[----:B------:R-:W-:Y:S01]  /*57a0*/  HMMA.16816.F32 R160, R4, R32, R76 ;  /* 0x0000002004a0723c */ /* 0x000fe2000000184c */
[--C-:B--2---:R-:W-:Y:S01]  /*57b0*/  FFMA.FTZ R8, R218, UR6, -R0.reuse ;  /* 0x00000006da087c23 */ /* 0x104fe20008010800 */
[----:B------:R-:W-:-:S03]  /*57c0*/  FFMA.FTZ R0, R213, UR6, -R0 ;  /* 0x00000006d5007c23 */ /* 0x000fc60008010800 */
[----:B------:R2:W-:Y:S01]  /*57d0*/  MUFU.EX2 R23, R8 ;  /* 0x0000000800177308 */ /* 0x0005e20000000800 */
[--C-:B---3--:R-:W-:Y:S02]  /*57e0*/  FFMA.FTZ R3, R182, UR6, -R12.reuse ;  /* 0x00000006b6037c23 */ /* 0x108fe4000801080c */
[C---:B------:R-:W-:Y:S01]  /*57f0*/  HMMA.16816.F32 R60, R4.reuse, R34, R60 ;  /* 0x00000022043c723c */ /* 0x040fe2000000183c */
[----:B----4-:R-:W-:Y:S01]  /*5800*/  F2FP.F16.F32.PACK_AB R93, R22, R20 ;  /* 0x00000014165d723e */ /* 0x010fe200000000ff */
[----:B------:R3:W4:Y:S06]  /*5810*/  MUFU.EX2 R21, R0 ;  /* 0x0000000000157308 */ /* 0x00072c0000000800 */
[----:B------:R-:W-:Y:S01]  /*5820*/  HMMA.16816.F32 R68, R4, R40, R168 ;  /* 0x000000280444723c */ /* 0x000fe200000018a8 */
[----:B--2---:R2:W5:Y:S01]  /*5830*/  LDSM.16.MT88.4 R8, [R14+0xbc00] ;  /* 0x00bc00000e08783b */ /* 0x0045620000004200 */
[----:B---3--:R-:W-:-:S06]  /*5840*/  FFMA.FTZ R0, R15, UR6, -R12 ;  /* 0x000000060f007c23 */ /* 0x008fcc000801080c */
[----:B------:R-:W-:Y:S01]  /*5850*/  HMMA.16816.F32 R44, R4, R42, R44 ;  /* 0x0000002a042c723c */ /* 0x000fe2000000182c */
[----:B------:R3:W-:Y:S01]  /*5860*/  MUFU.EX2 R15, R3 ;  /* 0x00000003000f7308 */ /* 0x0007e20000000800 */
[----:B----4-:R-:W-:-:S03]  /*5870*/  F2FP.F16.F32.PACK_AB R95, R21, R23 ;  /* 0x00000017155f723e */ /* 0x010fc600000000ff */
[----:B------:R4:W5:Y:S03]  /*5880*/  MUFU.EX2 R17, R0 ;  /* 0x0000000000117308 */ /* 0x0009660000000800 */
[----:B------:R-:W-:Y:S01]  /*5890*/  HMMA.16816.F32 R84, R4, R36, R200 ;  /* 0x000000240454723c */ /* 0x000fe200000018c8 */
[----:B---3--:R-:W-:-:S07]  /*58a0*/  FFMA.FTZ R3, R186, UR6, -R12 ;  /* 0x00000006ba037c23 */ /* 0x008fce000801080c */
[----:B------:R-:W-:Y:S01]  /*58b0*/  HMMA.16816.F32 R24, R4, R38, R24 ;  /* 0x000000260418723c */ /* 0x000fe20000001818 */
[----:B------:R-:W-:Y:S01]  /*58c0*/  FFMA.FTZ R4, R185, UR6, -R12 ;  /* 0x00000006b9047c23 */ /* 0x000fe2000801080c */
[----:B------:R-:W-:Y:S01]  /*58d0*/  FADD.FTZ R5, R230, R223 ;  /* 0x000000dfe6057221 */ /* 0x000fe20000010000 */
[----:B------:R3:W-:Y:S01]  /*58e0*/  MUFU.EX2 R19, R3 ;  /* 0x0000000300137308 */ /* 0x0007e20000000800 */
[----:B----4-:R-:W-:Y:S01]  /*58f0*/  FFMA.FTZ R0, R248, UR6, -R13 ;  /* 0x00000006f8007c23 */ /* 0x010fe2000801080d */
[----:B------:R-:W-:Y:S02]  /*5900*/  VIADD R230, R220, 0x9000 ;  /* 0x00009000dce67836 */ /* 0x000fe40000000000 */
[----:B------:R-:W-:Y:S01]  /*5910*/  FADD.FTZ R5, R231, R5 ;  /* 0x00000005e7057221 */ /* 0x000fe20000010000 */
[----:B------:R4:W-:Y:S01]  /*5920*/  MUFU.EX2 R18, R4 ;  /* 0x0000000400127308 */ /* 0x0009e20000000800 */
[C---:B------:R-:W-:Y:S03]  /*5930*/  HMMA.16816.F32 R168, R92.reuse, R174, R88 ;  /* 0x000000ae5ca8723c */ /* 0x040fe60000001858 */
[----:B------:R1:W-:Y:S05]  /*5940*/  MUFU.EX2 R12, R0 ;  /* 0x00000000000c7308 */ /* 0x0003ea0000000800 */
[----:B------:R-:W-:Y:S01]  /*5950*/  HMMA.16816.F32 R116, R92, R124, R116 ;  /* 0x0000007c5c74723c */ /* 0x000fe20000001874 */
[----:B---3--:R-:W-:-:S04]  /*5960*/  FFMA.FTZ R3, R246, UR6, -R13 ;  /* 0x00000006f6037c23 */ /* 0x008fc8000801080d */
[----:B--2---:R2:W3:Y:S01]  /*5970*/  MUFU.EX2 R14, R3 ;  /* 0x00000003000e7308 */ /* 0x0044e20000000800 */
[----:B----4-:R-:W-:Y:S01]  /*5980*/  FADD.FTZ R4, R237, R235 ;  /* 0x000000ebed047221 */ /* 0x010fe20000010000 */
[----:B------:R-:W-:Y:S01]  /*5990*/  IMAD.MOV.U32 R235, RZ, RZ, R214 ;  /* 0x000000ffffeb7224 */ /* 0x000fe200078e00d6 */
[C---:B------:R-:W-:Y:S01]  /*59a0*/  HMMA.16816.F32 R120, R92.reuse, R126, R120 ;  /* 0x0000007e5c78723c */ /* 0x040fe20000001878 */
[----:B-1----:R-:W-:Y:S01]  /*59b0*/  FFMA.FTZ R0, R251, UR6, -R13 ;  /* 0x00000006fb007c23 */ /* 0x002fe2000801080d */
[----:B------:R-:W-:Y:S02]  /*59c0*/  FADD.FTZ R4, R239, R4 ;  /* 0x00000004ef047221 */ /* 0x000fe40000010000 */
[----:B------:R-:W-:Y:S02]  /*59d0*/  ISETP.GT.U32.AND P0, PT, R176, R235, PT ;  /* 0x000000ebb000720c */ /* 0x000fe40003f04070 */
[----:B------:R-:W-:Y:S01]  /*59e0*/  FADD.FTZ R6, R240, R4 ;  /* 0x00000004f0067221 */ /* 0x000fe20000010000 */
[----:B------:R-:W-:Y:S01]  /*59f0*/  FADD.FTZ R4, R238, R5 ;  /* 0x00000005ee047221 */ /* 0x000fe20000010000 */
[----:B------:R-:W-:Y:S01]  /*5a00*/  HMMA.16816.F32 R132, R92, R140, R132 ;  /* 0x0000008c5c84723c */ /* 0x000fe20000001884 */
[----:B--2---:R-:W-:-:S02]  /*5a10*/  FFMA.FTZ R3, R250, UR6, -R13 ;  /* 0x00000006fa037c23 */ /* 0x004fc4000801080d */
[----:B------:R-:W-:Y:S01]  /*5a20*/  FADD.FTZ R7, R193, R4 ;  /* 0x00000004c1077221 */ /* 0x000fe20000010000 */
[----:B------:R1:W-:Y:S04]  /*5a30*/  MUFU.EX2 R13, R0 ;  /* 0x00000000000d7308 */ /* 0x0003e80000000800 */
[C---:B------:R-:W-:Y:S01]  /*5a40*/  HMMA.16816.F32 R136, R92.reuse, R142, R136 ;  /* 0x0000008e5c88723c */ /* 0x040fe20000001888 */
[----:B------:R2:W4:Y:S07]  /*5a50*/  MUFU.EX2 R16, R3 ;  /* 0x0000000300107308 */ /* 0x00052e0000000800 */
[----:B------:R-:W-:Y:S01]  /*5a60*/  HMMA.16816.F32 R148, R92, R156, R148 ;  /* 0x0000009c5c94723c */ /* 0x000fe20000001894 */
[----:B-1----:R-:W-:Y:S01]  /*5a70*/  FADD.FTZ R0, R243, R242 ;  /* 0x000000f2f3007221 */ /* 0x002fe20000010000 */
[----:B--2---:R-:W-:-:S06]  /*5a80*/  FADD.FTZ R3, R249, R245 ;  /* 0x000000f5f9037221 */ /* 0x004fcc0000010000 */
[----:B------:R-:W-:Y:S01]  /*5a90*/  HMMA.16816.F32 R152, R92, R158, R152 ;  /* 0x0000009e5c98723c */ /* 0x000fe20000001898 */
[----:B------:R-:W-:Y:S01]  /*5aa0*/  FADD.FTZ R0, R241, R0 ;  /* 0x00000000f1007221 */ /* 0x000fe20000010000 */
[----:B------:R-:W-:-:S03]  /*5ab0*/  FADD.FTZ R3, R247, R3 ;  /* 0x00000003f7037221 */ /* 0x000fc60000010000 */
[----:B------:R-:W-:Y:S01]  /*5ac0*/  FADD.FTZ R0, R244, R0 ;  /* 0x00000000f4007221 */ /* 0x000fe20000010000 */
[----:B------:R-:W-:Y:S02]  /*5ad0*/  FADD.FTZ R3, R252, R3 ;  /* 0x00000003fc037221 */ /* 0x000fe40000010000 */
[----:B------:R-:W-:Y:S01]  /*5ae0*/  HMMA.16816.F32 R164, R92, R172, R164 ;  /* 0x000000ac5ca4723c */ /* 0x000fe200000018a4 */
[----:B------:R-:W-:-:S04]  /*5af0*/  FADD.FTZ R5, R217, R0 ;  /* 0x00000000d9057221 */ /* 0x000fc80000010000 */
[----:B------:R-:W-:-:S03]  /*5b00*/  FADD.FTZ R5, R219, R5 ;  /* 0x00000005db057221 */ /* 0x000fc60000010000 */
[C---:B------:R-:W-:Y:S08]  /*5b10*/  HMMA.16816.F32 R72, R92.reuse, R80, R188 ;  /* 0x000000505c48723c */ /* 0x040ff000000018bc */
[C---:B------:R-:W-:Y:S08]  /*5b20*/  HMMA.16816.F32 R76, R92.reuse, R82, R112 ;  /* 0x000000525c4c723c */ /* 0x040ff00000001870 */
[C---:B-----5:R-:W-:Y:S08]  /*5b30*/  HMMA.16816.F32 R88, R92.reuse, R8, R196 ;  /* 0x000000085c58723c */ /* 0x060ff000000018c4 */
[----:B------:R-:W-:Y:S01]  /*5b40*/  HMMA.16816.F32 R92, R92, R10, R96 ;  /* 0x0000000a5c5c723c */ /* 0x000fe20000001860 */
[----:B------:R-:W-:-:S02]  /*5b50*/  F2FP.F16.F32.PACK_AB R96, R17, R15 ;  /* 0x0000000f1160723e */ /* 0x000fc400000000ff */
[----:B---3--:R-:W-:Y:S02]  /*5b60*/  F2FP.F16.F32.PACK_AB R97, R14, R12 ;  /* 0x0000000c0e61723e */ /* 0x008fe400000000ff */
[----:B------:R-:W-:Y:S02]  /*5b70*/  F2FP.F16.F32.PACK_AB R98, R19, R18 ;  /* 0x000000121362723e */ /* 0x000fe400000000ff */
[----:B----4-:R-:W-:-:S07]  /*5b80*/  F2FP.F16.F32.PACK_AB R99, R16, R13 ;  /* 0x0000000d1063723e */ /* 0x010fce00000000ff */
        /* <DEDUP_REMOVED lines=53> */
[C---:B------:R-:W-:Y:S01]  /*5ee0*/  HMMA.16816.F32 R160, R96.reuse, R172, R64 ;  /* 0x000000ac60a0723c */ /* 0x040fe20000001840 */
[----:B------:R1:W-:Y:S07]  /*5ef0*/  STL [R1+0x4c], R230 ;  /* 0x00004ce601007387 */ /* 0x0003ee0000100800 */
        /* <DEDUP_REMOVED lines=10> */
[----:B------:R-:W1:Y:S01]  /*5fa0*/  LDC.64 R4, c[0x0][0x3c0] ;  /* 0x0000f000ff047b82 */ /* 0x000e620000000a00 */
[----:B------:R-:W-:-:S04]  /*5fb0*/  DEPBAR.LE SB0, 0x0 ;  /* 0x000080000000791a */ /* 0x000fc80000000000 */
[----:B------:R-:W3:Y:S04]  /*5fc0*/  LDL R35, [R1+0x1c] ;  /* 0x00001c0001237983 */ /* 0x000ee80000100800 */
[----:B------:R-:W4:Y:S04]  /*5fd0*/  LDL R181, [R1+0x48] ;  /* 0x0000480001b57983 */ /* 0x000f280000100800 */
[----:B------:R-:W5:Y:S04]  /*5fe0*/  LDL R182, [R1+0x44] ;  /* 0x0000440001b67983 */ /* 0x000f680000100800 */
[----:B------:R-:W5:Y:S04]  /*5ff0*/  LDL.LU R185, [R1+0x8] ;  /* 0x0000080001b97983 */ /* 0x000f680000300800 */
[----:B------:R-:W2:Y:S04]  /*6000*/  LDL R234, [R1+0x18] ;  /* 0x0000180001ea7983 */ /* 0x000ea80000100800 */
[----:B------:R-:W5:Y:S04]  /*6010*/  LDL R186, [R1+0x20] ;  /* 0x0000200001ba7983 */ /* 0x000f680000100800 */
[----:B------:R-:W5:Y:S01]  /*6020*/  LDL R214, [R1+0x24] ;  /* 0x0000240001d67983 */ /* 0x000f620000100800 */
[----:B------:R-:W1:Y:S01]  /*6030*/  S2R R33, SR_TID.X ;  /* 0x0000000000217919 */ /* 0x000e620000002100 */
[----:B------:R-:W1:Y:S01]  /*6040*/  S2R R32, SR_TID.X ;  /* 0x0000000000207919 */ /* 0x000e620000002100 */
[----:B------:R-:W1:Y:S02]  /*6050*/  S2UR UR5, SR_CgaCtaId ;  /* 0x00000000000579c3 */ /* 0x000e640000008800 */
[----:B-1----:R-:W-:-:S05]  /*6060*/  IMAD.SHL.U32 R233, R33, 0x8, RZ ;  /* 0x0000000821e97824 */ /* 0x002fca00078e00ff */
[----:B------:R-:W-:Y:S01]  /*6070*/  LOP3.LUT R11, R233, 0xd8, RZ, 0xc0, !PT ;  /* 0x000000d8e90b7812 */ /* 0x000fe200078ec0ff */
[----:B------:R-:W-:Y:S01]  /*6080*/  IMAD.SHL.U32 R32, R32, 0x10, RZ ;  /* 0x0000001020207824 */ /* 0x000fe200078e00ff */
[----:B------:R-:W-:Y:S01]  /*6090*/  SHF.R.U32.HI R10, RZ, 0x1, R33 ;  /* 0x00000001ff0a7819 */ /* 0x000fe20000011621 */
[----:B------:R-:W-:Y:S01]  /*60a0*/  ULEA UR5, UR5, UR4, 0x18 ;  /* 0x0000000405057291 */ /* 0x000fe2000f8ec0ff */
[----:B------:R-:W1:Y:S01]  /*60b0*/  LDCU UR4, c[0x0][0x50c] ;  /* 0x0000a180ff0477ac */ /* 0x000e620008000800 */
[----:B------:R-:W-:Y:S01]  /*60c0*/  BAR.SYNC.DEFER_BLOCKING 0x0 ;  /* 0x0000000000007b1d */ /* 0x000fe20000010000 */
[----:B--2---:R-:W-:-:S04]  /*60d0*/  VIADD R252, R234, 0xfffffffe ;  /* 0xfffffffeeafc7836 */ /* 0x004fc80000000000 */
[----:B------:R-:W-:-:S04]  /*60e0*/  IMAD.WIDE.U32 R8, R252, R4, RZ ;  /* 0x00000004fc087225 */ /* 0x000fc800078e00ff */
[----:B------:R-:W-:Y:S02]  /*60f0*/  IMAD.SHL.U32 R3, R8, 0x40, RZ ;  /* 0x0000004008037824 */ /* 0x000fe400078e00ff */
[----:B------:R-:W-:-:S03]  /*6100*/  IMAD R0, R252, R5, R9 ;  /* 0x00000005fc007224 */ /* 0x000fc600078e0209 */
[----:B------:R-:W-:Y:S02]  /*6110*/  LEA R3, P0, R4, R3, 0x5 ;  /* 0x0000000304037211 */ /* 0x000fe400078028ff */
[----:B------:R-:W-:-:S04]  /*6120*/  SHF.L.U64.HI R7, R8, 0x6, R0 ;  /* 0x0000000608077819 */ /* 0x000fc80000010200 */
[----:B------:R-:W-:Y:S02]  /*6130*/  LEA.HI.X R9, R4, R7, R5, 0x5, P0 ;  /* 0x0000000704097211 */ /* 0x000fe400000f2c05 */
[----:B------:R-:W-:Y:S02]  /*6140*/  LOP3.LUT R5, R11, 0x18, R33, 0x78, !PT ;  /* 0x000000180b057812 */ /* 0x000fe400078e7821 */
[----:B---3--:R-:W-:Y:S02]  /*6150*/  LOP3.LUT R6, R35, 0x120, RZ, 0xc0, !PT ;  /* 0x0000012023067812 */ /* 0x008fe400078ec0ff */
[----:B----4-:R-:W-:Y:S02]  /*6160*/  LEA R4, P1, R8, R181, 0x7 ;  /* 0x000000b508047211 */ /* 0x010fe400078238ff */
[----:B------:R-:W-:Y:S02]  /*6170*/  LOP3.LUT R233, R5, 0x1f20, R233, 0xf8, !PT ;  /* 0x00001f2005e97812 */ /* 0x000fe400078ef8e9 */
[----:B------:R-:W-:-:S02]  /*6180*/  LOP3.LUT R10, R34, 0x8, R10, 0x78, !PT ;  /* 0x00000008220a7812 */ /* 0x000fc400078e780a */
[----:B------:R-:W-:Y:S02]  /*6190*/  LOP3.LUT R7, R6, 0x3e00, R32, 0xf8, !PT ;  /* 0x00003e0006077812 */ /* 0x000fe400078ef820 */
[----:B------:R-:W-:Y:S02]  /*61a0*/  LEA R6, P0, R3, R181, 0x1 ;  /* 0x000000b503067211 */ /* 0x000fe400078008ff */
[----:B-----5:R-:W-:Y:S02]  /*61b0*/  LEA.HI.X R5, R8, R182, R0, 0x7, P1 ;  /* 0x000000b608057211 */ /* 0x020fe400008f3c00 */
[----:B------:R-:W-:Y:S02]  /*61c0*/  LEA R233, R233, UR5, 0x1 ;  /* 0x00000005e9e97c11 */ /* 0x000fe4000f8e08ff */
[----:B------:R-:W-:Y:S02]  /*61d0*/  LOP3.LUT R0, R186, R185, RZ, 0xfc, !PT ;  /* 0x000000b9ba007212 */ /* 0x000fe400078efcff */
[----:B------:R-:W-:Y:S01]  /*61e0*/  LOP3.LUT R10, R7, R10, RZ, 0xfc, !PT ;  /* 0x0000000a070a7212 */ /* 0x000fe200078efcff */
[----:B------:R-:W-:Y:S01]  /*61f0*/  @!PT LDS RZ, [RZ] ;  /* 0x00000000fffff984 */ /* 0x000fe20000000800 */
[----:B------:R-:W-:Y:S01]  /*6200*/  @!PT LDS RZ, [RZ] ;  /* 0x00000000fffff984 */ /* 0x000fe20000000800 */
[----:B------:R-:W-:Y:S01]  /*6210*/  @!PT LDS RZ, [RZ] ;  /* 0x00000000fffff984 */ /* 0x000fe20000000800 */
[----:B------:R-:W-:Y:S01]  /*6220*/  LDGSTS.E.BYPASS.LTC128B.128 [R233+0x9000], desc[UR14][R4.64] ;  /* 0x0900000004e97fae */ /* 0x000fe2000b981a0e */
[----:B------:R-:W-:-:S02]  /*6230*/  LEA.HI.X R7, R3, R182, R9, 0x1, P0 ;  /* 0x000000b603077211 */ /* 0x000fc400000f0c09 */
[----:B------:R-:W-:Y:S01]  /*6240*/  LEA R56, R0, UR5, 0x1 ;  /* 0x0000000500387c11 */ /* 0x000fe2000f8e08ff */
[----:B------:R-:W-:Y:S01]  /*6250*/  LDGSTS.E.BYPASS.LTC128B.128 [R233+0xa000], desc[UR14][R4.64+0x40] ;  /* 0x0a00004004e97fae */ /* 0x000fe2000b981a0e */
[----:B------:R-:W-:-:S03]  /*6260*/  LEA R0, R10, UR5, 0x1 ;  /* 0x000000050a007c11 */ /* 0x000fc6000f8e08ff */
[----:B------:R-:W-:Y:S04]  /*6270*/  LDGSTS.E.BYPASS.LTC128B.128 [R233+0xb000], desc[UR14][R4.64+0x80] ;  /* 0x0b00008004e97fae */ /* 0x000fe8000b981a0e */
[----:B------:R-:W-:Y:S04]  /*6280*/  LDGSTS.E.BYPASS.LTC128B.128 [R233+0x9800], desc[UR14][R6.64] ;  /* 0x0980000006e97fae */ /* 0x000fe8000b981a0e */
[----:B------:R-:W-:Y:S04]  /*6290*/  LDGSTS.E.BYPASS.LTC128B.128 [R233+0xa800], desc[UR14][R6.64+0x40] ;  /* 0x0a80004006e97fae */ /* 0x000fe8000b981a0e */
[----:B------:R2:W-:Y:S04]  /*62a0*/  LDGSTS.E.BYPASS.LTC128B.128 [R233+0xb800], desc[UR14][R6.64+0x80] ;  /* 0x0b80008006e97fae */ /* 0x0005e8000b981a0e */
[----:B------:R-:W-:Y:S04]  /*62b0*/  LDSM.16.M88.4 R36, [R56+0x6000] ;  /* 0x006000003824783b */ /* 0x000fe80000000200 */
[----:B------:R-:W3:Y:S04]  /*62c0*/  LDSM.16.M88.4 R8, [R0+0x1000] ;  /* 0x001000000008783b */ /* 0x000ee80000000200 */
[----:B------:R-:W4:Y:S04]  /*62d0*/  LDSM.16.M88.4 R12, [R0] ;  /* 0x00000000000c783b */ /* 0x000f280000000200 */
[----:B------:R-:W5:Y:S04]  /*62e0*/  LDSM.16.M88.4 R32, [R56+0x6400] ;  /* 0x006400003820783b */ /* 0x000f680000000200 */
[----:B------:R-:W1:Y:S04]  /*62f0*/  LDSM.16.M88.4 R28, [R56+0x6800] ;  /* 0x00680000381c783b */ /* 0x000e680000000200 */
[----:B------:R-:W1:Y:S01]  /*6300*/  LDSM.16.M88.4 R20, [R56+0x6c00] ;  /* 0x006c00003814783b */ /* 0x000e620000000200 */
[----:B------:R-:W-:-:S02]  /*6310*/  IMAD.IADD R3, R2, 0x1, R56 ;  /* 0x0000000102037824 */ /* 0x000fc400078e0238 */
[----:B------:R-:W-:Y:S01]  /*6320*/  IMAD.IADD R24, R2, 0x1, R0 ;  /* 0x0000000102187824 */ /* 0x000fe200078e0200 */
[----:B------:R-:W0:Y:S04]  /*6330*/  LDGDEPBAR ;  /* 0x00000000000079af */ /* 0x000e280000000000 */
[----:B------:R-:W-:Y:S04]  /*6340*/  LDSM.16.M88.4 R44, [R3+0x6000] ;  /* 0x00600000032c783b */ /* 0x000fe80000000200 */
[----:B--2---:R-:W2:Y:S04]  /*6350*/  LDSM.16.M88.4 R4, [R24+0x1000] ;  /* 0x001000001804783b */ /* 0x004ea80000000200 */
[----:B------:R-:W2:Y:S04]  /*6360*/  LDSM.16.M88.4 R40, [R3+0x6400] ;  /* 0x006400000328783b */ /* 0x000ea80000000200 */
[----:B------:R-:W2:Y:S04]  /*6370*/  LDSM.16.M88.4 R52, [R3+0x6800] ;  /* 0x006800000334783b */ /* 0x000ea80000000200 */
[----:B------:R-:W2:Y:S01]  /*6380*/  LDSM.16.M88.4 R48, [R3+0x6c00] ;  /* 0x006c00000330783b */ /* 0x000ea20000000200 */
[-C--:B---3--:R-:W-:Y:S03]  /*6390*/  HMMA.16816.F32 R180, R8, R36.reuse, RZ ;  /* 0x0000002408b4723c */ /* 0x088fe600000018ff */
[----:B------:R-:W3:Y:S05]  /*63a0*/  LDSM.16.M88.4 R16, [R24] ;  /* 0x000000001810783b */ /* 0x000eea0000000200 */
[----:B----4-:R-:W-:Y:S08]  /*63b0*/  HMMA.16816.F32 R196, R12, R36, RZ ;  /* 0x000000240cc4723c */ /* 0x010ff000000018ff */
[-C--:B------:R-:W-:Y:S08]  /*63c0*/  HMMA.16816.F32 R176, R8, R38.reuse, RZ ;  /* 0x0000002608b0723c */ /* 0x080ff000000018ff */
[----:B------:R-:W-:Y:S08]  /*63d0*/  HMMA.16816.F32 R248, R12, R38, RZ ;  /* 0x000000260cf8723c */ /* 0x000ff000000018ff */
[C---:B-----5:R-:W-:Y:S08]  /*63e0*/  HMMA.16816.F32 R108, R8.reuse, R32, RZ ;  /* 0x00000020086c723c */ /* 0x060ff000000018ff */
[C---:B-1----:R-:W-:Y:S08]  /*63f0*/  HMMA.16816.F32 R60, R8.reuse, R28, RZ ;  /* 0x0000001c083c723c */ /* 0x042ff000000018ff */
[C---:B------:R-:W-:Y:S08]  /*6400*/  HMMA.16816.F32 R36, R8.reuse, R20, RZ ;  /* 0x000000140824723c */ /* 0x040ff000000018ff */
[C---:B------:R-:W-:Y:S08]  /*6410*/  HMMA.16816.F32 R64, R8.reuse, R34, RZ ;  /* 0x000000220840723c */ /* 0x040ff000000018ff */
[C---:B------:R-:W-:Y:S08]  /*6420*/  HMMA.16816.F32 R184, R8.reuse, R30, RZ ;  /* 0x0000001e08b8723c */ /* 0x040ff000000018ff */
[----:B------:R-:W-:Y:S01]  /*6430*/  HMMA.16816.F32 R8, R8, R22, RZ ;  /* 0x000000160808723c */ /* 0x000fe200000018ff */
[----:B------:R-:W-:-:S07]  /*6440*/  IMAD.MOV.U32 R59, RZ, RZ, R214 ;  /* 0x000000ffff3b7224 */ /* 0x000fce00078e00d6 */
[----:B------:R-:W-:Y:S08]  /*6450*/  HMMA.16816.F32 R236, R12, R28, RZ ;  /* 0x0000001c0cec723c */ /* 0x000ff000000018ff */
[C---:B--2---:R-:W-:Y:S08]  /*6460*/  HMMA.16816.F32 R208, R4.reuse, R44, R180 ;  /* 0x0000002c04d0723c */ /* 0x044ff000000018b4 */
[C---:B------:R-:W-:Y:S08]  /*6470*/  HMMA.16816.F32 R180, R4.reuse, R46, R176 ;  /* 0x0000002e04b4723c */ /* 0x040ff000000018b0 */
[C---:B------:R-:W-:Y:S08]  /*6480*/  HMMA.16816.F32 R204, R4.reuse, R40, R108 ;  /* 0x0000002804cc723c */ /* 0x040ff0000000186c */
[----:B------:R-:W-:Y:S08]  /*6490*/  HMMA.16816.F32 R176, R4, R42, R64 ;  /* 0x0000002a04b0723c */ /* 0x000ff00000001840 */
[C---:B------:R-:W-:Y:S08]  /*64a0*/  HMMA.16816.F32 R188, R12.reuse, R32, RZ ;  /* 0x000000200cbc723c */ /* 0x040ff000000018ff */
[C---:B------:R-:W-:Y:S01]  /*64b0*/  HMMA.16816.F32 R244, R12.reuse, R34, RZ ;  /* 0x000000220cf4723c */ /* 0x040fe200000018ff */
[----:B------:R-:W-:Y:S07]  /*64c0*/  LDSM.16.M88.4 R32, [R56+0x7800] ;  /* 0x007800003820783b */ /* 0x000fee0000000200 */
[C---:B------:R-:W-:Y:S01]  /*64d0*/  HMMA.16816.F32 R240, R12.reuse, R30, RZ ;  /* 0x0000001e0cf0723c */ /* 0x040fe200000018ff */
[----:B------:R-:W-:Y:S07]  /*64e0*/  LDSM.16.M88.4 R28, [R56+0x7c00] ;  /* 0x007c0000381c783b */ /* 0x000fee0000000200 */
[C---:B------:R-:W-:Y:S08]  /*64f0*/  HMMA.16816.F32 R212, R12.reuse, R20, RZ ;  /* 0x000000140cd4723c */ /* 0x040ff000000018ff */
[----:B------:R-:W-:Y:S01]  /*6500*/  HMMA.16816.F32 R216, R12, R22, RZ ;  /* 0x000000160cd8723c */ /* 0x000fe200000018ff */
[----:B------:R-:W-:Y:S04]  /*6510*/  LDSM.16.M88.4 R12, [R56+0x7000] ;  /* 0x00700000380c783b */ /* 0x000fe80000000200 */
[----:B------:R-:W-:Y:S03]  /*6520*/  LDSM.16.M88.4 R20, [R56+0x7400] ;  /* 0x007400003814783b */ /* 0x000fe60000000200 */
[C---:B------:R-:W-:Y:S08]  /*6530*/  HMMA.16816.F32 R200, R4.reuse, R52, R60 ;  /* 0x0000003404c8723c */ /* 0x040ff0000000183c */
[C---:B------:R-:W-:Y:S08]  /*6540*/  HMMA.16816.F32 R192, R4.reuse, R48, R36 ;  /* 0x0000003004c0723c */ /* 0x040ff00000001824 */
[C---:B------:R-:W-:Y:S08]  /*6550*/  HMMA.16816.F32 R108, R4.reuse, R54, R184 ;  /* 0x00000036046c723c */ /* 0x040ff000000018b8 */
[----:B------:R-:W-:Y:S01]  /*6560*/  HMMA.16816.F32 R64, R4, R50, R8 ;  /* 0x000000320440723c */ /* 0x000fe20000001808 */
[----:B------:R-:W1:Y:S04]  /*6570*/  LDSM.16.M88.4 R4, [R0+0x3000] ;  /* 0x003000000004783b */ /* 0x000e680000000200 */
[----:B------:R-:W2:Y:S03]  /*6580*/  LDSM.16.M88.4 R8, [R0+0x2000] ;  /* 0x002000000008783b */ /* 0x000ea60000000200 */
[C---:B---3--:R-:W-:Y:S08]  /*6590*/  HMMA.16816.F32 R236, R16.reuse, R52, R236 ;  /* 0x0000003410ec723c */ /* 0x048ff000000018ec */
[C---:B------:R-:W-:Y:S08]  /*65a0*/  HMMA.16816.F32 R60, R16.reuse, R44, R196 ;  /* 0x0000002c103c723c */ /* 0x040ff000000018c4 */
[C---:B------:R-:W-:Y:S08]  /*65b0*/  HMMA.16816.F32 R184, R16.reuse, R48, R212 ;  /* 0x0000003010b8723c */ /* 0x040ff000000018d4 */
[----:B------:R-:W-:Y:S01]  /*65c0*/  HMMA.16816.F32 R44, R16, R46, R248 ;  /* 0x0000002e102c723c */ /* 0x000fe200000018f8 */
[----:B------:R-:W-:-:S07]  /*65d0*/  IMAD.MOV.U32 R53, RZ, RZ, R236 ;  /* 0x000000ffff357224 */ /* 0x000fce00078e00ec */
        /* <DEDUP_REMOVED lines=8> */
[----:B------:R-:W-:-:S03]  /*6660*/  IMAD.MOV.U32 R27, RZ, RZ, R185 ;  /* 0x000000ffff1b7224 */ /* 0x000fc600078e00b9 */
[----:B------:R-:W-:Y:S01]  /*6670*/  HMMA.16816.F32 R40, R16, R42, R244 ;  /* 0x0000002a1028723c */ /* 0x000fe200000018f4 */
[----:B------:R-:W-:Y:S02]  /*6680*/  IMAD.MOV.U32 R26, RZ, RZ, R186 ;  /* 0x000000ffff1a7224 */ /* 0x000fe400078e00ba */
[----:B------:R-:W-:-:S05]  /*6690*/  IMAD.MOV.U32 R25, RZ, RZ, R187 ;  /* 0x000000ffff197224 */ /* 0x000fca00078e00bb */
        /* <DEDUP_REMOVED lines=10> */
[----:B--2---:R-:W-:Y:S01]  /*6740*/  HMMA.16816.F32 R108, R8, R14, R44 ;  /* 0x0000000e086c723c */ /* 0x004fe2000000182c */
[----:B------:R-:W1:Y:S01]  /*6750*/  LDSM.16.M88.4 R44, [R3+0x7400] ;  /* 0x00740000032c783b */ /* 0x000e620000000200 */
[----:B------:R-:W-:-:S03]  /*6760*/  IMAD.MOV.U32 R244, RZ, RZ, R48 ;  /* 0x000000fffff47224 */ /* 0x000fc600078e0030 */
[----:B------:R-:W-:Y:S03]  /*6770*/  LDSM.16.M88.4 R48, [R3+0x7c00] ;  /* 0x007c00000330783b */ /* 0x000fe60000000200 */
[C---:B------:R-:W-:Y:S01]  /*6780*/  HMMA.16816.F32 R60, R8.reuse, R12, R60 ;  /* 0x0000000c083c723c */ /* 0x040fe2000000183c */
[----:B------:R-:W2:Y:S07]  /*6790*/  LDSM.16.M88.4 R12, [R3+0x7000] ;  /* 0x00700000030c783b */ /* 0x000eae0000000200 */
[C---:B------:R-:W-:Y:S01]  /*67a0*/  HMMA.16816.F32 R188, R8.reuse, R20, R36 ;  /* 0x0000001408bc723c */ /* 0x040fe20000001824 */
[----:B------:R-:W3:Y:S07]  /*67b0*/  LDSM.16.M88.4 R36, [R3+0x7800] ;  /* 0x007800000324783b */ /* 0x000eee0000000200 */
[C---:B------:R-:W-:Y:S01]  /*67c0*/  HMMA.16816.F32 R64, R8.reuse, R22, R40 ;  /* 0x000000160840723c */ /* 0x040fe20000001828 */
[----:B------:R-:W4:Y:S04]  /*67d0*/  LDSM.16.M88.4 R20, [R24+0x2000] ;  /* 0x002000001814783b */ /* 0x000f280000000200 */
[----:B------:R-:W-:Y:S03]  /*67e0*/  LDSM.16.M88.4 R40, [R56+0x8000] ;  /* 0x008000003828783b */ /* 0x000fe60000000200 */
[----:B------:R-:W-:Y:S01]  /*67f0*/  HMMA.16816.F32 R180, R8, R30, R16 ;  /* 0x0000001e08b4723c */ /* 0x000fe20000001810 */
[----:B------:R-:W5:Y:S07]  /*6800*/  LDSM.16.M88.4 R16, [R0+0x4000] ;  /* 0x004000000010783b */ /* 0x000f6e0000000200 */
[----:B-1----:R-:W-:Y:S01]  /*6810*/  HMMA.16816.F32 R240, R4, R44, R240 ;  /* 0x0000002c04f0723c */ /* 0x002fe200000018f0 */
[----:B------:R-:W-:-:S02]  /*6820*/  IMAD.MOV.U32 R248, RZ, RZ, R53 ;  /* 0x000000fffff87224 */ /* 0x000fc400078e0035 */
[----:B------:R-:W-:Y:S02]  /*6830*/  IMAD.MOV.U32 R249, RZ, RZ, R52 ;  /* 0x000000fffff97224 */ /* 0x000fe400078e0034 */
[----:B------:R-:W-:Y:S02]  /*6840*/  IMAD.MOV.U32 R245, RZ, RZ, R27 ;  /* 0x000000fffff57224 */ /* 0x000fe400078e001b */
[----:B------:R-:W-:Y:S02]  /*6850*/  IMAD.MOV.U32 R246, RZ, RZ, R26 ;  /* 0x000000fffff67224 */ /* 0x000fe400078e001a */
[----:B------:R-:W-:Y:S01]  /*6860*/  IMAD.MOV.U32 R247, RZ, RZ, R25 ;  /* 0x000000fffff77224 */ /* 0x000fe200078e0019 */
[C---:B------:R-:W-:Y:S08]  /*6870*/  HMMA.16816.F32 R52, R8.reuse, R32, R248 ;  /* 0x000000200834723c */ /* 0x040ff000000018f8 */
[C---:B------:R-:W-:Y:S08]  /*6880*/  HMMA.16816.F32 R192, R8.reuse, R28, R244 ;  /* 0x0000001c08c0723c */ /* 0x040ff000000018f4 */
[----:B------:R-:W-:Y:S01]  /*6890*/  HMMA.16816.F32 R32, R8, R34, R212 ;  /* 0x000000220820723c */ /* 0x000fe200000018d4 */
[----:B------:R-:W-:-:S02]  /*68a0*/  IMAD.MOV.U32 R11, RZ, RZ, R240 ;  /* 0x000000ffff0b7224 */ /* 0x000fc400078e00f0 */
[----:B------:R-:W-:Y:S02]  /*68b0*/  IMAD.MOV.U32 R10, RZ, RZ, R241 ;  /* 0x000000ffff0a7224 */ /* 0x000fe400078e00f1 */
[----:B------:R-:W-:Y:S02]  /*68c0*/  IMAD.MOV.U32 R9, RZ, RZ, R242 ;  /* 0x000000ffff097224 */ /* 0x000fe400078e00f2 */
[----:B------:R-:W-:Y:S01]  /*68d0*/  IMAD.MOV.U32 R8, RZ, RZ, R243 ;  /* 0x000000ffff087224 */ /* 0x000fe200078e00f3 */
[C---:B--2---:R-:W-:Y:S08]  /*68e0*/  HMMA.16816.F32 R176, R4.reuse, R12, R236 ;  /* 0x0000000c04b0723c */ /* 0x044ff000000018ec */
[C---:B------:R-:W-:Y:S08]  /*68f0*/  HMMA.16816.F32 R200, R4.reuse, R14, R200 ;  /* 0x0000000e04c8723c */ /* 0x040ff000000018c8 */
[C---:B------:R-:W-:Y:S08]  /*6900*/  HMMA.16816.F32 R248, R4.reuse, R46, R204 ;  /* 0x0000002e04f8723c */ /* 0x040ff000000018cc */
[C---:B------:R-:W-:Y:S08]  /*6910*/  HMMA.16816.F32 R28, R4.reuse, R48, R208 ;  /* 0x00000030041c723c */ /* 0x040ff000000018d0 */
[C---:B---3--:R-:W-:Y:S08]  /*6920*/  HMMA.16816.F32 R216, R4.reuse, R36, R216 ;  /* 0x0000002404d8723c */ /* 0x048ff000000018d8 */
[C---:B------:R-:W-:Y:S08]  /*6930*/  HMMA.16816.F32 R196, R4.reuse, R38, R196 ;  /* 0x0000002604c4723c */ /* 0x040ff000000018c4 */
[----:B------:R-:W-:Y:S01]  /*6940*/  HMMA.16816.F32 R244, R4, R50, R184 ;  /* 0x0000003204f4723c */ /* 0x000fe200000018b8 */
[----:B------:R-:W-:-:S02]  /*6950*/  IMAD.MOV.U32 R184, RZ, RZ, R11 ;  /* 0x000000ffffb87224 */ /* 0x000fc400078e000b */
[----:B------:R-:W-:Y:S02]  /*6960*/  IMAD.MOV.U32 R185, RZ, RZ, R10 ;  /* 0x000000ffffb97224 */ /* 0x000fe400078e000a */
[----:B------:R-:W-:Y:S02]  /*6970*/  IMAD.MOV.U32 R186, RZ, RZ, R9 ;  /* 0x000000ffffba7224 */ /* 0x000fe400078e0009 */
[----:B------:R-:W-:Y:S01]  /*6980*/  IMAD.MOV.U32 R187, RZ, RZ, R8 ;  /* 0x000000ffffbb7224 */ /* 0x000fe200078e0008 */
[----:B----4-:R-:W-:Y:S01]  /*6990*/  HMMA.16816.F32 R4, R20, R12, R60 ;  /* 0x0000000c1404723c */ /* 0x010fe2000000183c */
[----:B------:R-:W1:Y:S01]  /*69a0*/  LDSM.16.M88.4 R8, [R0+0x5000] ;  /* 0x005000000008783b */ /* 0x000e620000000200 */
[----:B------:R-:W-:Y:S02]  /*69b0*/  IMAD.MOV.U32 R57, RZ, RZ, R28 ;  /* 0x000000ffff397224 */ /* 0x000fe400078e001c */
[----:B------:R-:W-:Y:S02]  /*69c0*/  IMAD.MOV.U32 R27, RZ, RZ, R29 ;  /* 0x000000ffff1b7224 */ /* 0x000fe400078e001d */
[----:B------:R-:W-:-:S02]  /*69d0*/  IMAD.MOV.U32 R26, RZ, RZ, R30 ;  /* 0x000000ffff1a7224 */ /* 0x000fc400078e001e */
[C---:B------:R-:W-:Y:S01]  /*69e0*/  HMMA.16816.F32 R204, R20.reuse, R44, R188 ;  /* 0x0000002c14cc723c */ /* 0x040fe200000018bc */
[----:B------:R-:W-:Y:S02]  /*69f0*/  IMAD.MOV.U32 R25, RZ, RZ, R31 ;  /* 0x000000ffff197224 */ /* 0x000fe400078e001f */
[----:B------:R-:W-:Y:S05]  /*6a00*/  LDSM.16.M88.4 R28, [R3+0x8000] ;  /* 0x00800000031c783b */ /* 0x000fea0000000200 */
[----:B------:R-:W-:Y:S08]  /*6a10*/  HMMA.16816.F32 R64, R20, R46, R64 ;  /* 0x0000002e1440723c */ /* 0x000ff00000001840 */
[----:B-----5:R-:W-:Y:S01]  /*6a20*/  HMMA.16816.F32 R44, R16, R40, R4 ;  /* 0x00000028102c723c */ /* 0x020fe20000001804 */
[----:B------:R-:W2:Y:S01]  /*6a30*/  LDSM.16.M88.4 R4, [R24+0x5000] ;  /* 0x005000001804783b */ /* 0x000ea20000000200 */
[----:B------:R-:W-:-:S02]  /*6a40*/  IMAD.MOV.U32 R189, RZ, RZ, R27 ;  /* 0x000000ffffbd7224 */ /* 0x000fc400078e001b */
[----:B------:R-:W-:Y:S02]  /*6a50*/  IMAD.MOV.U32 R190, RZ, RZ, R26 ;  /* 0x000000ffffbe7224 */ /* 0x000fe400078e001a */
[----:B------:R-:W-:Y:S02]  /*6a60*/  IMAD.MOV.U32 R191, RZ, RZ, R25 ;  /* 0x000000ffffbf7224 */ /* 0x000fe400078e0019 */
[C---:B------:R-:W-:Y:S01]  /*6a70*/  HMMA.16816.F32 R108, R20.reuse, R14, R108 ;  /* 0x0000000e146c723c */ /* 0x040fe2000000186c */
[----:B------:R-:W-:Y:S04]  /*6a80*/  LDSM.16.M88.4 R12, [R24+0x4000] ;  /* 0x00400000180c783b */ /* 0x000fe80000000200 */
[----:B------:R-:W3:Y:S03]  /*6a90*/  LDSM.16.M88.4 R24, [R56+0x8400] ;  /* 0x008400003818783b */ /* 0x000ee60000000200 */
[C---:B------:R-:W-:Y:S08]  /*6aa0*/  HMMA.16816.F32 R208, R20.reuse, R36, R52 ;  /* 0x0000002414d0723c */ /* 0x040ff00000001834 */
[C---:B------:R-:W-:Y:S01]  /*6ab0*/  HMMA.16816.F32 R240, R20.reuse, R38, R32 ;  /* 0x0000002614f0723c */ /* 0x040fe20000001820 */
[----:B------:R-:W4:Y:S04]  /*6ac0*/  LDSM.16.M88.4 R36, [R56+0x8800] ;  /* 0x008800003824783b */ /* 0x000f280000000200 */
[----:B------:R3:W5:Y:S03]  /*6ad0*/  LDSM.16.M88.4 R32, [R56+0x8c00] ;  /* 0x008c00003820783b */ /* 0x0007660000000200 */
[C---:B------:R-:W-:Y:S08]  /*6ae0*/  HMMA.16816.F32 R212, R20.reuse, R48, R192 ;  /* 0x0000003014d4723c */ /* 0x040ff000000018c0 */
[----:B------:R-:W-:Y:S08]  /*6af0*/  HMMA.16816.F32 R236, R20, R50, R180 ;  /* 0x0000003214ec723c */ /* 0x000ff000000018b4 */
[C---:B-1----:R-:W-:Y:S08]  /*6b00*/  HMMA.16816.F32 R20, R8.reuse, R40, R176 ;  /* 0x000000280814723c */ /* 0x042ff000000018b0 */
[-C--:B------:R-:W-:Y:S08]  /*6b10*/  HMMA.16816.F32 R52, R8, R42.reuse, R200 ;  /* 0x0000002a0834723c */ /* 0x080ff000000018c8 */
[----:B------:R-:W-:Y:S08]  /*6b20*/  HMMA.16816.F32 R48, R16, R42, R108 ;  /* 0x0000002a1030723c */ /* 0x000ff0000000186c */
[----:B--2---:R-:W-:Y:S01]  /*6b30*/  HMMA.16816.F32 R40, R4, R28, R20 ;  /* 0x0000001c0428723c */ /* 0x004fe20000001814 */
[----:B------:R-:W1:Y:S01]  /*6b40*/  LDSM.16.M88.4 R20, [R3+0x8400] ;  /* 0x008400000314783b */ /* 0x000e620000000200 */
[----:B------:R-:W-:-:S02]  /*6b50*/  IMAD.MOV.U32 R188, RZ, RZ, R57 ;  /* 0x000000ffffbc7224 */ /* 0x000fc400078e0039 */
[----:B------:R-:W-:-:S04]  /*6b60*/  IMAD.MOV.U32 R231, RZ, RZ, R59 ;  /* 0x000000ffffe77224 */ /* 0x000fc800078e003b */
[C---:B---3--:R-:W-:Y:S08]  /*6b70*/  HMMA.16816.F32 R56, R8.reuse, R24, R184 ;  /* 0x000000180838723c */ /* 0x048ff000000018b8 */
[C---:B----4-:R-:W-:Y:S08]  /*6b80*/  HMMA.16816.F32 R192, R8.reuse, R38, R196 ;  /* 0x0000002608c0723c */ /* 0x050ff000000018c4 */
[C---:B------:R-:W-:Y:S08]  /*6b90*/  HMMA.16816.F32 R60, R8.reuse, R26, R248 ;  /* 0x0000001a083c723c */ /* 0x040ff000000018f8 */
[C---:B------:R-:W-:Y:S08]  /*6ba0*/  HMMA.16816.F32 R184, R8.reuse, R36, R216 ;  /* 0x0000002408b8723c */ /* 0x040ff000000018d8 */
[C---:B-----5:R-:W-:Y:S08]  /*6bb0*/  HMMA.16816.F32 R196, R8.reuse, R32, R188 ;  /* 0x0000002008c4723c */ /* 0x060ff000000018bc */
[----:B------:R-:W-:Y:S08]  /*6bc0*/  HMMA.16816.F32 R200, R8, R34, R244 ;  /* 0x0000002208c8723c */ /* 0x000ff000000018f4 */
[C---:B------:R-:W-:Y:S08]  /*6bd0*/  HMMA.16816.F32 R8, R16.reuse, R24, R204 ;  /* 0x000000181008723c */ /* 0x040ff000000018cc */
[----:B------:R-:W-:-:S12]  /*6be0*/  HMMA.16816.F32 R24, R16, R26, R64 ;  /* 0x0000001a1018723c */ /* 0x000fd80000001840 */
[C---:B-1----:R-:W-:Y:S01]  /*6bf0*/  HMMA.16816.F32 R176, R12.reuse, R20, R8 ;  /* 0x000000140cb0723c */ /* 0x042fe20000001808 */
[----:B------:R-:W1:Y:S07]  /*6c00*/  LDSM.16.M88.4 R8, [R3+0x8800] ;  /* 0x008800000308783b */ /* 0x000e6e0000000200 */
[C---:B------:R-:W-:Y:S08]  /*6c10*/  HMMA.16816.F32 R44, R12.reuse, R28, R44 ;  /* 0x0000001c0c2c723c */ /* 0x040ff0000000182c */
[----:B------:R-:W-:Y:S01]  /*6c20*/  HMMA.16816.F32 R108, R12, R22, R24 ;  /* 0x000000160c6c723c */ /* 0x000fe20000001818 */
[----:B------:R2:W3:Y:S01]  /*6c30*/  LDSM.16.M88.4 R24, [R3+0x8c00] ;  /* 0x008c00000318783b */ /* 0x0004e20000000200 */
[----:B------:R-:W-:Y:S01]  /*6c40*/  FMUL.FTZ R40, R40, UR4 ;  /* 0x0000000428287c20 */ /* 0x000fe20008410000 */
[----:B------:R-:W-:Y:S01]  /*6c50*/  FMUL.FTZ R41, R41, UR4 ;  /* 0x0000000429297c20 */ /* 0x000fe20008410000 */
[----:B------:R-:W-:Y:S01]  /*6c60*/  FMUL.FTZ R42, R42, UR4 ;  /* 0x000000042a2a7c20 */ /* 0x000fe20008410000 */
[----:B------:R-:W-:Y:S01]  /*6c70*/  FMUL.FTZ R43, R43, UR4 ;  /* 0x000000042b2b7c20 */ /* 0x000fe20008410000 */
[----:B------:R-:W-:Y:S02]  /*6c80*/  MUFU.TANH R105, R40 ;  /* 0x0000002800697308 */ /* 0x000fe40000002400 */
[C---:B------:R-:W-:Y:S08]  /*6c90*/  HMMA.16816.F32 R64, R4.reuse, R20, R56 ;  /* 0x000000140440723c */ /* 0x040ff00000001838 */
[-C--:B------:R-:W-:Y:S01]  /*6ca0*/  HMMA.16816.F32 R180, R4, R30.reuse, R52 ;  /* 0x0000001e04b4723c */ /* 0x080fe20000001834 */
[----:B------:R-:W-:Y:S01]  /*6cb0*/  FMUL.FTZ R44, R44, UR4 ;  /* 0x000000042c2c7c20 */ /* 0x000fe20008410000 */
[----:B------:R-:W-:Y:S01]  /*6cc0*/  FMUL.FTZ R45, R45, UR4 ;  /* 0x000000042d2d7c20 */ /* 0x000fe20008410000 */
[----:B------:R-:W-:Y:S01]  /*6cd0*/  FMUL.FTZ R46, R46, UR4 ;  /* 0x000000042e2e7c20 */ /* 0x000fe20008410000 */
[----:B------:R-:W-:Y:S01]  /*6ce0*/  FMUL.FTZ R47, R47, UR4 ;  /* 0x000000042f2f7c20 */ /* 0x000fe20008410000 */
[----:B------:R-:W-:Y:S03]  /*6cf0*/  MUFU.TANH R216, R41 ;  /* 0x0000002900d87308 */ /* 0x000fe60000002400 */
[----:B------:R-:W-:Y:S01]  /*6d00*/  HMMA.16816.F32 R188, R12, R30, R48 ;  /* 0x0000001e0cbc723c */ /* 0x000fe20000001830 */
[----:B------:R-:W-:-:S02]  /*6d10*/  IMAD.MOV.U32 R247, RZ, RZ, R234 ;  /* 0x000000fffff77224 */ /* 0x000fc400078e00ea */
[----:B------:R-:W-:Y:S01]  /*6d20*/  FMUL.FTZ R179, R179, UR4 ;  /* 0x00000004b3b37c20 */ /* 0x000fe20008410000 */
[----:B------:R-:W-:Y:S01]  /*6d30*/  FMUL.FTZ R178, R178, UR4 ;  /* 0x00000004b2b27c20 */ /* 0x000fe20008410000 */
[----:B------:R-:W-:Y:S01]  /*6d40*/  FMUL.FTZ R110, R110, UR4 ;  /* 0x000000046e6e7c20 */ /* 0x000fe20008410000 */
[----:B------:R-:W-:Y:S01]  /*6d50*/  MUFU.TANH R207, R42 ;  /* 0x0000002a00cf7308 */ /* 0x000fe20000002400 */
[----:B------:R-:W-:Y:S01]  /*6d60*/  FMUL.FTZ R111, R111, UR4 ;  /* 0x000000046f6f7c20 */ /* 0x000fe20008410000 */
[----:B------:R-:W-:Y:S01]  /*6d70*/  FMUL.FTZ R176, R176, UR4 ;  /* 0x00000004b0b07c20 */ /* 0x000fe20008410000 */
[----:B------:R-:W-:Y:S01]  /*6d80*/  FMUL.FTZ R177, R177, UR4 ;  /* 0x00000004b1b17c20 */ /* 0x000fe20008410000 */
[----:B------:R-:W-:Y:S01]  /*6d90*/  FMUL.FTZ R109, R109, UR4 ;  /* 0x000000046d6d7c20 */ /* 0x000fe20008410000 */
[----:B------:R-:W-:-:S04]  /*6da0*/  DEPBAR.LE SB0, 0x0 ;  /* 0x000080000000791a */ /* 0x000fc80000000000 */
[----:B------:R4:W-:Y:S01]  /*6db0*/  MUFU.TANH R219, R43 ;  /* 0x0000002b00db7308 */ /* 0x0009e20000002400 */
[C---:B------:R-:W-:Y:S07]  /*6dc0*/  HMMA.16816.F32 R52, R4.reuse, R22, R60 ;  /* 0x000000160434723c */ /* 0x040fee000000183c */
[----:B------:R-:W5:Y:S01]  /*6dd0*/  MUFU.TANH R107, R44 ;  /* 0x0000002c006b7308 */ /* 0x000f620000002400 */
[----:B-1----:R-:W-:Y:S07]  /*6de0*/  HMMA.16816.F32 R60, R4, R10, R192 ;  /* 0x0000000a043c723c */ /* 0x002fee00000018c0 */
[----:B------:R-:W-:Y:S01]  /*6df0*/  MUFU.TANH R222, R45 ;  /* 0x0000002d00de7308 */ /* 0x000fe20000002400 */
[C---:B----4-:R-:W-:Y:S07]  /*6e00*/  HMMA.16816.F32 R40, R16.reuse, R36, R208 ;  /* 0x000000241028723c */ /* 0x050fee00000018d0 */
[----:B------:R-:W1:Y:S08]  /*6e10*/  MUFU.TANH R100, R46 ;  /* 0x0000002e00647308 */ /* 0x000e700000002400 */
[----:B------:R4:W-:Y:S01]  /*6e20*/  MUFU.TANH R221, R47 ;  /* 0x0000002f00dd7308 */ /* 0x0009e20000002400 */
[C---:B------:R-:W-:Y:S08]  /*6e30*/  HMMA.16816.F32 R28, R16.reuse, R32, R212 ;  /* 0x00000020101c723c */ /* 0x040ff000000018d4 */
[----:B----4-:R-:W-:Y:S08]  /*6e40*/  HMMA.16816.F32 R44, R16, R34, R236 ;  /* 0x00000022102c723c */ /* 0x010ff000000018ec */
[----:B------:R-:W-:Y:S08]  /*6e50*/  HMMA.16816.F32 R32, R4, R8, R184 ;  /* 0x000000080420723c */ /* 0x000ff000000018b8 */
[----:B------:R-:W-:Y:S01]  /*6e60*/  HMMA.16816.F32 R36, R16, R38, R240 ;  /* 0x000000261024723c */ /* 0x000fe200000018f0 */
[----:B------:R-:W-:-:S02]  /*6e70*/  IMAD R0, R247, 0x40, R231 ;  /* 0x00000040f7007824 */ /* 0x000fc400078e02e7 */
[----:B------:R-:W-:-:S05]  /*6e80*/  FMUL.FTZ R65, R65, UR4 ;  /* 0x0000000441417c20 */ /* 0x000fca0008410000 */
[----:B------:R-:W-:Y:S01]  /*6e90*/  HMMA.16816.F32 R40, R12, R8, R40 ;  /* 0x000000080c28723c */ /* 0x000fe20000001828 */
[----:B------:R-:W-:Y:S01]  /*6ea0*/  MUFU.TANH R205, R179 ;  /* 0x000000b300cd7308 */ /* 0x000fe20000002400 */
[----:B--2---:R-:W-:Y:S02]  /*6eb0*/  VIADD R3, R0, 0xffffff80 ;  /* 0xffffff8000037836 */ /* 0x004fe40000000000 */
[----:B------:R-:W-:-:S04]  /*6ec0*/  FMUL.FTZ R61, R61, UR4 ;  /* 0x000000043d3d7c20 */ /* 0x000fc80008410000 */
[----:B---3--:R-:W-:Y:S01]  /*6ed0*/  HMMA.16816.F32 R48, R4, R24, R196 ;  /* 0x000000180430723c */ /* 0x008fe200000018c4 */
[----:B------:R-:W2:Y:S01]  /*6ee0*/  MUFU.TANH R179, R65 ;  /* 0x0000004100b37308 */ /* 0x000ea20000002400 */
[----:B------:R-:W-:-:S06]  /*6ef0*/  VIADD R21, R225, 0x8 ;  /* 0x00000008e1157836 */ /* 0x000fcc0000000000 */
[----:B------:R-:W-:Y:S01]  /*6f00*/  HMMA.16816.F32 R44, R12, R26, R44 ;  /* 0x0000001a0c2c723c */ /* 0x000fe2000000182c */
[----:B------:R-:W-:Y:S01]  /*6f10*/  FMUL.FTZ R180, R180, UR4 ;  /* 0x00000004b4b47c20 */ /* 0x000fe20008410000 */
[----:B------:R-:W-:Y:S01]  /*6f20*/  FMUL.FTZ R64, R64, UR4 ;  /* 0x0000000440407c20 */ /* 0x000fe20008410000 */
[----:B------:R-:W-:-:S05]  /*6f30*/  FMUL.FTZ R32, R32, UR4 ;  /* 0x0000000420207c20 */ /* 0x000fca0008410000 */
[----:B------:R-:W-:Y:S01]  /*6f40*/  HMMA.16816.F32 R56, R4, R26, R200 ;  /* 0x0000001a0438723c */ /* 0x000fe200000018c8 */
[-C--:B------:R-:W-:Y:S01]  /*6f50*/  ISETP.GT.AND P3, PT, R225, R3.reuse, PT ;  /* 0x00000003e100720c */ /* 0x080fe20003f64270 */
[----:B------:R-:W3:Y:S01]  /*6f60*/  MUFU.TANH R61, R61 ;  /* 0x0000003d003d7308 */ /* 0x000ee20000002400 */
[----:B------:R-:W-:Y:S01]  /*6f70*/  ISETP.GT.AND P0, PT, R21, R3, PT ;  /* 0x000000031500720c */ /* 0x000fe20003f04270 */
[----:B------:R-:W-:Y:S01]  /*6f80*/  FMUL.FTZ R190, R190, UR4 ;  /* 0x00000004bebe7c20 */ /* 0x000fe20008410000 */
[----:B-----5:R-:W-:Y:S01]  /*6f90*/  FSEL R22, R107, -INF , !P3 ;  /* 0xff8000006b167808 */ /* 0x020fe20005800000 */
[----:B------:R-:W-:Y:S02]  /*6fa0*/  FMUL.FTZ R191, R191, UR4 ;  /* 0x00000004bfbf7c20 */ /* 0x000fe40008410000 */
[----:B------:R-:W-:Y:S02]  /*6fb0*/  HMMA.16816.F32 R36, R12, R10, R36 ;  /* 0x0000000a0c24723c */ /* 0x000fe40000001824 */
[----:B------:R-:W-:Y:S01]  /*6fc0*/  MUFU.TANH R204, R180 ;  /* 0x000000b400cc7308 */ /* 0x000fe20000002400 */
[----:B------:R-:W-:Y:S01]  /*6fd0*/  FMUL.FTZ R181, R181, UR4 ;  /* 0x00000004b5b57c20 */ /* 0x000fe20008410000 */
[----:B------:R-:W-:Y:S01]  /*6fe0*/  VIADD R234, R225, 0x40 ;  /* 0x00000040e1ea7836 */ /* 0x000fe20000000000 */
[----:B------:R-:W-:Y:S01]  /*6ff0*/  ISETP.GE.AND P3, PT, R3, R229, PT ;  /* 0x000000e50300720c */ /* 0x000fe20003f66270 */
[----:B------:R-:W-:-:S02]  /*7000*/  VIADD R16, R0, 0xffffff91 ;  /* 0xffffff9100107836 */ /* 0x000fc40000000000 */
[----:B------:R-:W-:Y:S02]  /*7010*/  HMMA.16816.F32 R28, R12, R24, R28 ;  /* 0x000000180c1c723c */ /* 0x000fe4000000181c */
[----:B------:R-:W-:Y:S01]  /*7020*/  MUFU.TANH R180, R64 ;  /* 0x0000004000b47308 */ /* 0x000fe20000002400 */
[----:B------:R-:W-:Y:S01]  /*7030*/  FMUL.FTZ R42, R42, UR4 ;  /* 0x000000042a2a7c20 */ /* 0x000fe20008410000 */
[----:B------:R-:W-:Y:S01]  /*7040*/  FMUL.FTZ R52, R52, UR4 ;  /* 0x0000000434347c20 */ /* 0x000fe20008410000 */
[----:B------:R-:W-:-:S05]  /*7050*/  FMUL.FTZ R53, R53, UR4 ;  /* 0x0000000435357c20 */ /* 0x000fca0008410000 */
[----:B------:R1:W-:Y:S01]  /*7060*/  MUFU.TANH R64, R32 ;  /* 0x0000002000407308 */ /* 0x0003e20000002400 */
[----:B------:R-:W-:Y:S01]  /*7070*/  FMUL.FTZ R49, R49, UR4 ;  /* 0x0000000431317c20 */ /* 0x000fe20008410000 */
[----:B------:R-:W-:Y:S02]  /*7080*/  VIADD R6, R0, 0xffffffa9 ;  /* 0xffffffa900067836 */ /* 0x000fe40000000000 */
[----:B------:R-:W-:-:S04]  /*7090*/  FMUL.FTZ R15, R46, UR4 ;  /* 0x000000042e0f7c20 */ /* 0x000fc80008410000 */
[----:B------:R-:W4:Y:S01]  /*70a0*/  MUFU.TANH R218, R190 ;  /* 0x000000be00da7308 */ /* 0x000f220000002400 */
[----:B------:R-:W-:Y:S01]  /*70b0*/  FMUL.FTZ R43, R43, UR4 ;  /* 0x000000042b2b7c20 */ /* 0x000fe20008410000 */
[----:B------:R-:W-:Y:S01]  /*70c0*/  VIADD R231, R225, 0x48 ;  /* 0x00000048e1e77836 */ /* 0x000fe20000000000 */
[----:B------:R-:W-:Y:S02]  /*70d0*/  ISETP.GT.AND P1, PT, R234, R3, PT ;  /* 0x00000003ea00720c */ /* 0x000fe40003f24270 */
[----:B-1----:R-:W-:-:S03]  /*70e0*/  FSEL R32, R100, -INF , !P0 ;  /* 0xff80000064207808 */ /* 0x002fc60004000000 */
[----:B------:R-:W-:Y:S01]  /*70f0*/  MUFU.TANH R217, R191 ;  /* 0x000000bf00d97308 */ /* 0x000fe20000002400 */
[----:B------:R-:W-:Y:S02]  /*7100*/  FSEL R100, R32, -INF , !P3 ;  /* 0xff80000020647808 */ /* 0x000fe40005800000 */
[----:B------:R-:W-:Y:S01]  /*7110*/  ISETP.GT.AND P3, PT, R234, R16, PT ;  /* 0x00000010ea00720c */ /* 0x000fe20003f64270 */
[----:B------:R-:W-:-:S04]  /*7120*/  FMUL.FTZ R33, R33, UR4 ;  /* 0x0000000421217c20 */ /* 0x000fc80008410000 */
[----:B------:R-:W-:Y:S01]  /*7130*/  MUFU.TANH R206, R178 ;  /* 0x000000b200ce7308 */ /* 0x000fe20000002400 */
[----:B------:R-:W-:Y:S01]  /*7140*/  FMUL.FTZ R60, R60, UR4 ;  /* 0x000000043c3c7c20 */ /* 0x000fe20008410000 */
[----:B------:R-:W-:Y:S01]  /*7150*/  FMUL.FTZ R48, R48, UR4 ;  /* 0x0000000430307c20 */ /* 0x000fe20008410000 */
[----:B------:R-:W-:Y:S01]  /*7160*/  FMUL.FTZ R57, R57, UR4 ;  /* 0x0000000439397c20 */ /* 0x000fe20008410000 */
[----:B------:R-:W-:-:S04]  /*7170*/  ISETP.GE.AND P6, PT, R3, R227, PT ;  /* 0x000000e30300720c */ /* 0x000fc80003fc6270 */
[----:B------:R-:W1:Y:S01]  /*7180*/  MUFU.TANH R181, R181 ;  /* 0x000000b500b57308 */ /* 0x000e620000002400 */
[----:B------:R-:W-:Y:S01]  /*7190*/  VIADD R19, R0, 0xffffff88 ;  /* 0xffffff8800137836 */ /* 0x000fe20000000000 */
[----:B------:R-:W-:-:S06]  /*71a0*/  ISETP.GE.AND P5, PT, R3, R226, PT ;  /* 0x000000e20300720c */ /* 0x000fcc0003fa6270 */
[----:B------:R-:W-:Y:S01]  /*71b0*/  MUFU.TANH R191, R110 ;  /* 0x0000006e00bf7308 */ /* 0x000fe20000002400 */
[----:B------:R-:W-:Y:S01]  /*71c0*/  FSEL R23, R105, -INF , !P1 ;  /* 0xff80000069177808 */ /* 0x000fe20004800000 */
[----:B------:R-:W-:-:S06]  /*71d0*/  VIADD R20, R0, 0xffffff81 ;  /* 0xffffff8100147836 */ /* 0x000fcc0000000000 */
[----:B------:R-:W-:Y:S01]  /*71e0*/  MUFU.TANH R178, R42 ;  /* 0x0000002a00b27308 */ /* 0x000fe20000002400 */
[----:B------:R-:W-:Y:S01]  /*71f0*/  ISETP.GT.AND P4, PT, R231, R3, PT ;  /* 0x00000003e700720c */ /* 0x000fe20003f84270 */
[----:B------:R-:W-:-:S06]  /*7200*/  FMUL.FTZ R56, R56, UR4 ;  /* 0x0000000438387c20 */ /* 0x000fcc0008410000 */
[----:B------:R5:W1:Y:S01]  /*7210*/  MUFU.TANH R110, R52 ;  /* 0x00000034006e7308 */ /* 0x000a620000002400 */
[----:B------:R-:W-:-:S07]  /*7220*/  VIADD R18, R0, 0xffffff89 ;  /* 0xffffff8900127836 */ /* 0x000fce0000000000 */
[----:B------:R-:W1:Y:S01]  /*7230*/  MUFU.TANH R106, R53 ;  /* 0x00000035006a7308 */ /* 0x000e620000002400 */
[----:B------:R-:W-:-:S07]  /*7240*/  VIADD R9, R0, 0xffffffa0 ;  /* 0xffffffa000097836 */ /* 0x000fce0000000000 */
[----:B------:R2:W-:Y:S01]  /*7250*/  MUFU.TANH R32, R49 ;  /* 0x0000003100207308 */ /* 0x0005e20000002400 */
[----:B-----5:R-:W-:-:S07]  /*7260*/  FSEL R52, R22, -INF , !P6 ;  /* 0xff80000016347808 */ /* 0x020fce0007000000 */
[----:B------:R-:W-:Y:S01]  /*7270*/  MUFU.TANH R190, R111 ;  /* 0x0000006f00be7308 */ /* 0x000fe20000002400 */
[----:B------:R-:W-:Y:S01]  /*7280*/  FSEL R22, R23, -INF , !P5 ;  /* 0xff80000017167808 */ /* 0x000fe20006800000 */
[----:B------:R-:W-:Y:S01]  /*7290*/  VIADD R17, R0, 0xffffff90 ;  /* 0xffffff9000117836 */ /* 0x000fe20000000000 */
[----:B------:R-:W-:-:S05]  /*72a0*/  ISETP.GE.AND P0, PT, R3, R228, PT ;  /* 0x000000e40300720c */ /* 0x000fca0003f06270 */
[----:B------:R-:W-:Y:S01]  /*72b0*/  MUFU.TANH R111, R43 ;  /* 0x0000002b006f7308 */ /* 0x000fe20000002400 */
[----:B--2---:R-:W-:Y:S02]  /*72c0*/  FSEL R49, R179, -INF , !P3 ;  /* 0xff800000b3317808 */ /* 0x004fe40005800000 */
[----:B------:R-:W-:-:S05]  /*72d0*/  ISETP.GT.AND P3, PT, R234, R6, PT ;  /* 0x00000006ea00720c */ /* 0x000fca0003f64270 */
[----:B------:R-:W2:Y:S01]  /*72e0*/  MUFU.TANH R65, R33 ;  /* 0x0000002100417308 */ /* 0x000ea20000002400 */
[----:B------:R-:W-:Y:S01]  /*72f0*/  VIADD R11, R0, 0xffffff98 ;  /* 0xffffff98000b7836 */ /* 0x000fe20000000000 */
[----:B------:R-:W-:-:S06]  /*7300*/  FSEL R23, R207, -INF , !P4 ;  /* 0xff800000cf177808 */ /* 0x000fcc0006000000 */
[----:B------:R-:W5:Y:S01]  /*7310*/  MUFU.TANH R15, R15 ;  /* 0x0000000f000f7308 */ /* 0x000f620000002400 */
[----:B------:R-:W-:Y:S01]  /*7320*/  FMUL.FTZ R38, R38, UR4 ;  /* 0x0000000426267c20 */ /* 0x000fe20008410000 */
[----:B------:R-:W-:Y:S01]  /*7330*/  VIADD R10, R0, 0xffffff99 ;  /* 0xffffff99000a7836 */ /* 0x000fe20000000000 */
[----:B------:R-:W-:-:S05]  /*7340*/  ISETP.GT.AND P1, PT, R234, R20, PT ;  /* 0x00000014ea00720c */ /* 0x000fca0003f24270 */
[----:B------:R-:W5:Y:S01]  /*7350*/  MUFU.TANH R43, R60 ;  /* 0x0000003c002b7308 */ /* 0x000f620000002400 */
[----:B------:R-:W-:-:S07]  /*7360*/  FMUL.FTZ R31, R31, UR4 ;  /* 0x000000041f1f7c20 */ /* 0x000fce0008410000 */
[----:B------:R-:W5:Y:S01]  /*7370*/  MUFU.TANH R105, R48 ;  /* 0x0000003000697308 */ /* 0x000f620000002400 */
[----:B------:R-:W-:-:S07]  /*7380*/  VIADD R8, R0, 0xffffffa1 ;  /* 0xffffffa100087836 */ /* 0x000fce0000000000 */
[----:B------:R3:W5:Y:S01]  /*7390*/  MUFU.TANH R24, R57 ;  /* 0x0000003900187308 */ /* 0x0007620000002400 */
[----:B------:R-:W-:Y:S01]  /*73a0*/  VIADD R3, R0, 0xffffffb8 ;  /* 0xffffffb800037836 */ /* 0x000fe20000000000 */
[----:B------:R-:W-:Y:S01]  /*73b0*/  ISETP.GT.AND P5, PT, R234, R18, PT ;  /* 0x00000012ea00720c */ /* 0x000fe20003fa4270 */
[----:B------:R-:W-:Y:S01]  /*73c0*/  VIADD R7, R0, 0xffffffa8 ;  /* 0xffffffa800077836 */ /* 0x000fe20000000000 */
[----:B------:R-:W-:-:S04]  /*73d0*/  FSEL R23, R23, -INF , !P0 ;  /* 0xff80000017177808 */ /* 0x000fc80004000000 */
[----:B------:R2:W5:Y:S01]  /*73e0*/  MUFU.TANH R25, R56 ;  /* 0x0000003800197308 */ /* 0x0005620000002400 */
[----:B------:R-:W-:Y:S01]  /*73f0*/  VIADD R5, R0, 0xffffffb0 ;  /* 0xffffffb000057836 */ /* 0x000fe20000000000 */
[CC--:B------:R-:W-:Y:S01]  /*7400*/  ISETP.GT.AND P6, PT, R234.reuse, R19.reuse, PT ;  /* 0x00000013ea00720c */ /* 0x0c0fe20003fc4270 */
[----:B------:R-:W-:Y:S01]  /*7410*/  FMUL.FTZ R39, R39, UR4 ;  /* 0x0000000427277c20 */ /* 0x000fe20008410000 */
[----:B---3--:R-:W-:Y:S02]  /*7420*/  FSEL R57, R61, -INF , !P3 ;  /* 0xff8000003d397808 */ /* 0x008fe40005800000 */
[----:B------:R-:W-:Y:S01]  /*7430*/  ISETP.GT.AND P3, PT, R21, R19, PT ;  /* 0x000000131500720c */ /* 0x000fe20003f64270 */
[----:B------:R-:W-:Y:S01]  /*7440*/  FMUL.FTZ R14, R47, UR4 ;  /* 0x000000042f0e7c20 */ /* 0x000fe20008410000 */
[----:B------:R-:W-:Y:S02]  /*7450*/  ISETP.GT.AND P4, PT, R234, R17, PT ;  /* 0x00000011ea00720c */ /* 0x000fe40003f84270 */
[----:B----4-:R-:W-:-:S02]  /*7460*/  FSEL R13, R218, -INF , !P3 ;  /* 0xff800000da0d7808 */ /* 0x010fc40005800000 */
[----:B------:R-:W-:Y:S01]  /*7470*/  ISETP.GT.AND P3, PT, R21, R9, PT ;  /* 0x000000091500720c */ /* 0x000fe20003f64270 */
[----:B------:R-:W3:Y:S01]  /*7480*/  MUFU.TANH R107, R38 ;  /* 0x00000026006b7308 */ /* 0x000ee20000002400 */
[----:B------:R-:W-:Y:S02]  /*7490*/  ISETP.GT.AND P0, PT, R234, R11, PT ;  /* 0x0000000bea00720c */ /* 0x000fe40003f04270 */
[----:B------:R-:W-:Y:S01]  /*74a0*/  FSEL R33, R216, -INF , !P1 ;  /* 0xff800000d8217808 */ /* 0x000fe20004800000 */
[----:B------:R-:W-:Y:S01]  /*74b0*/  FMUL.FTZ R30, R30, UR4 ;  /* 0x000000041e1e7c20 */ /* 0x000fe20008410000 */
[----:B------:R-:W-:Y:S01]  /*74c0*/  ISETP.GT.AND P1, PT, R234, R10, PT ;  /* 0x0000000aea00720c */ /* 0x000fe20003f24270 */
[C---:B------:R-:W-:Y:S01]  /*74d0*/  VIADD R4, R0.reuse, 0xffffffb1 ;  /* 0xffffffb100047836 */ /* 0x040fe20000000000 */
[----:B-1----:R-:W-:Y:S01]  /*74e0*/  FSEL R48, R181, -INF , !P5 ;  /* 0xff800000b5307808 */ /* 0x002fe20006800000 */
[----:B------:R1:W-:Y:S01]  /*74f0*/  MUFU.TANH R38, R31 ;  /* 0x0000001f00267308 */ /* 0x0003e20000002400 */
[----:B------:R-:W-:Y:S01]  /*7500*/  VIADD R0, R0, 0xffffffb9 ;  /* 0xffffffb900007836 */ /* 0x000fe20000000000 */
[----:B------:R-:W-:-:S02]  /*7510*/  FSEL R42, R204, -INF , !P6 ;  /* 0xff800000cc2a7808 */ /* 0x000fc40007000000 */
[----:B------:R-:W-:Y:S02]  /*7520*/  ISETP.GT.AND P5, PT, R234, R8, PT ;  /* 0x00000008ea00720c */ /* 0x000fe40003fa4270 */
[----:B------:R-:W-:Y:S02]  /*7530*/  FSEL R53, R180, -INF , !P4 ;  /* 0xff800000b4357808 */ /* 0x000fe40006000000 */
[----:B--2---:R-:W-:Y:S01]  /*7540*/  FSEL R56, R110, -INF , !P0 ;  /* 0xff8000006e387808 */ /* 0x004fe20004000000 */
[----:B------:R-:W2:Y:S01]  /*7550*/  MUFU.TANH R39, R39 ;  /* 0x0000002700277308 */ /* 0x000ea20000002400 */
[C---:B------:R-:W-:Y:S02]  /*7560*/  ISETP.GT.AND P6, PT, R234.reuse, R9, PT ;  /* 0x00000009ea00720c */ /* 0x040fe40003fc4270 */
[C---:B------:R-:W-:Y:S02]  /*7570*/  ISETP.GT.AND P4, PT, R234.reuse, R7, PT ;  /* 0x00000007ea00720c */ /* 0x040fe40003f84270 */
[----:B------:R-:W-:-:S02]  /*7580*/  ISETP.GT.AND P0, PT, R234, R5, PT ;  /* 0x00000005ea00720c */ /* 0x000fc40003f04270 */
[----:B------:R-:W-:Y:S02]  /*7590*/  FSEL R60, R106, -INF , !P1 ;  /* 0xff8000006a3c7808 */ /* 0x000fe40004800000 */
[----:B-1----:R-:W-:Y:S02]  /*75a0*/  FSEL R31, R178, -INF , !P3 ;  /* 0xff800000b21f7808 */ /* 0x002fe40005800000 */
[----:B------:R-:W-:Y:S01]  /*75b0*/  ISETP.GT.AND P3, PT, R21, R3, PT ;  /* 0x000000031500720c */ /* 0x000fe20003f64270 */
[----:B------:R1:W4:Y:S01]  /*75c0*/  MUFU.TANH R106, R30 ;  /* 0x0000001e006a7308 */ /* 0x0003220000002400 */
[----:B------:R-:W-:Y:S01]  /*75d0*/  FSEL R65, R65, -INF , !P5 ;  /* 0xff80000041417808 */ /* 0x000fe20006800000 */
[----:B------:R-:W-:Y:S01]  /*75e0*/  FMUL.FTZ R47, R188, UR4 ;  /* 0x00000004bc2f7c20 */ /* 0x000fe20008410000 */
[----:B-----5:R-:W-:Y:S01]  /*75f0*/  FSEL R110, R15, -INF , !P3 ;  /* 0xff8000000f6e7808 */ /* 0x020fe20005800000 */
[----:B------:R-:W-:Y:S01]  /*7600*/  FMUL.FTZ R15, R182, UR4 ;  /* 0x00000004b60f7c20 */ /* 0x000fe20008410000 */
[----:B------:R-:W-:-:S03]  /*7610*/  ISETP.GT.AND P1, PT, R234, R4, PT ;  /* 0x00000004ea00720c */ /* 0x000fc60003f24270 */
[----:B------:R-:W5:Y:S01]  /*7620*/  MUFU.TANH R14, R14 ;  /* 0x0000000e000e7308 */ /* 0x000f620000002400 */
[----:B------:R-:W-:Y:S02]  /*7630*/  FSEL R64, R64, -INF , !P6 ;  /* 0xff80000040407808 */ /* 0x000fe40007000000 */
[C---:B------:R-:W-:Y:S02]  /*7640*/  ISETP.GT.AND P5, PT, R234.reuse, R0, PT ;  /* 0x00000000ea00720c */ /* 0x040fe40003fa4270 */
[----:B------:R-:W-:Y:S02]  /*7650*/  FSEL R43, R43, -INF , !P4 ;  /* 0xff8000002b2b7808 */ /* 0x000fe40006000000 */
[----:B------:R-:W-:Y:S02]  /*7660*/  FSEL R105, R105, -INF , !P0 ;  /* 0xff80000069697808 */ /* 0x000fe40004000000 */
[----:B------:R-:W-:Y:S02]  /*7670*/  ISETP.GT.AND P6, PT, R234, R3, PT ;  /* 0x00000003ea00720c */ /* 0x000fe40003fc4270 */
[----:B------:R-:W-:-:S02]  /*7680*/  ISETP.GT.AND P4, PT, R21, R20, PT ;  /* 0x000000141500720c */ /* 0x000fc40003f84270 */
[----:B------:R-:W-:Y:S02]  /*7690*/  ISETP.GT.AND P0, PT, R21, R18, PT ;  /* 0x000000121500720c */ /* 0x000fe40003f04270 */
[----:B------:R-:W-:Y:S02]  /*76a0*/  FSEL R179, R32, -INF , !P1 ;  /* 0xff80000020b37808 */ /* 0x000fe40004800000 */
[----:B------:R-:W-:Y:S01]  /*76b0*/  FSEL R181, R24, -INF , !P5 ;  /* 0xff80000018b57808 */ /* 0x000fe20006800000 */
[----:B------:R-:W-:Y:S01]  /*76c0*/  FMUL.FTZ R189, R189, UR4 ;  /* 0x00000004bdbd7c20 */ /* 0x000fe20008410000 */
[----:B------:R-:W-:Y:S01]  /*76d0*/  ISETP.GT.AND P1, PT, R21, R17, PT ;  /* 0x000000111500720c */ /* 0x000fe20003f24270 */
[----:B------:R-:W5:Y:S01]  /*76e0*/  MUFU.TANH R47, R47 ;  /* 0x0000002f002f7308 */ /* 0x000f620000002400 */
[----:B------:R-:W-:Y:S01]  /*76f0*/  FSEL R180, R25, -INF , !P6 ;  /* 0xff80000019b47808 */ /* 0x000fe20007000000 */
[----:B------:R-:W-:Y:S01]  /*7700*/  FMUL.FTZ R183, R183, UR4 ;  /* 0x00000004b7b77c20 */ /* 0x000fe20008410000 */
[----:B------:R-:W-:-:S02]  /*7710*/  FSEL R12, R221, -INF , !P4 ;  /* 0xff800000dd0c7808 */ /* 0x000fc40006000000 */
[----:B------:R-:W-:Y:S02]  /*7720*/  FSEL R24, R217, -INF , !P0 ;  /* 0xff800000d9187808 */ /* 0x000fe40004000000 */
[C---:B------:R-:W-:Y:S01]  /*7730*/  ISETP.GT.AND P6, PT, R21.reuse, R16, PT ;  /* 0x000000101500720c */ /* 0x040fe20003fc4270 */
[----:B------:R-:W5:Y:S01]  /*7740*/  MUFU.TANH R15, R15 ;  /* 0x0000000f000f7308 */ /* 0x000f620000002400 */
[C---:B------:R-:W-:Y:S02]  /*7750*/  ISETP.GT.AND P5, PT, R21.reuse, R11, PT ;  /* 0x0000000b1500720c */ /* 0x040fe40003fa4270 */
[C---:B------:R-:W-:Y:S02]  /*7760*/  ISETP.GT.AND P4, PT, R21.reuse, R10, PT ;  /* 0x0000000a1500720c */ /* 0x040fe40003f84270 */
[----:B------:R-:W-:Y:S02]  /*7770*/  ISETP.GT.AND P0, PT, R21, R8, PT ;  /* 0x000000081500720c */ /* 0x000fe40003f04270 */
[----:B------:R-:W-:-:S02]  /*7780*/  FSEL R25, R206, -INF , !P1 ;  /* 0xff800000ce197808 */ /* 0x000fc40004800000 */
[----:B------:R-:W-:Y:S02]  /*7790*/  ISETP.GT.AND P1, PT, R21, R7, PT ;  /* 0x000000071500720c */ /* 0x000fe40003f24270 */
[----:B------:R-:W-:Y:S02]  /*77a0*/  FSEL R26, R205, -INF , !P6 ;  /* 0xff800000cd1a7808 */ /* 0x000fe40007000000 */
[----:B------:R-:W-:Y:S02]  /*77b0*/  FSEL R27, R191, -INF , !P5 ;  /* 0xff800000bf1b7808 */ /* 0x000fe40006800000 */
[----:B-1----:R-:W-:Y:S02]  /*77c0*/  FSEL R30, R190, -INF , !P4 ;  /* 0xff800000be1e7808 */ /* 0x002fe40006000000 */
[----:B------:R-:W-:Y:S01]  /*77d0*/  FSEL R32, R111, -INF , !P0 ;  /* 0xff8000006f207808 */ /* 0x000fe20004000000 */
[----:B------:R-:W1:Y:S01]  /*77e0*/  MUFU.TANH R189, R189 ;  /* 0x000000bd00bd7308 */ /* 0x000e620000002400 */
[----:B------:R-:W-:-:S02]  /*77f0*/  ISETP.GT.AND P6, PT, R21, R6, PT ;  /* 0x000000061500720c */ /* 0x000fc40003fc4270 */
[C---:B------:R-:W-:Y:S02]  /*7800*/  ISETP.GT.AND P5, PT, R21.reuse, R5, PT ;  /* 0x000000051500720c */ /* 0x040fe40003fa4270 */
[C---:B------:R-:W-:Y:S02]  /*7810*/  ISETP.GT.AND P4, PT, R21.reuse, R4, PT ;  /* 0x000000041500720c */ /* 0x040fe40003f84270 */
[----:B------:R-:W-:Y:S01]  /*7820*/  ISETP.GT.AND P0, PT, R21, R0, PT ;  /* 0x000000001500720c */ /* 0x000fe20003f04270 */
[----:B------:R-:W1:Y:S01]  /*7830*/  MUFU.TANH R183, R183 ;  /* 0x000000b700b77308 */ /* 0x000e620000002400 */
[----:B---3--:R-:W-:Y:S02]  /*7840*/  FSEL R21, R107, -INF , !P1 ;  /* 0xff8000006b157808 */ /* 0x008fe40004800000 */
[----:B------:R-:W-:Y:S02]  /*7850*/  ISETP.GT.AND P1, PT, R225, R20, PT ;  /* 0x00000014e100720c */ /* 0x000fe40003f24270 */
[----:B--2---:R-:W-:-:S02]  /*7860*/  FSEL R39, R39, -INF , !P6 ;  /* 0xff80000027277808 */ /* 0x004fc40007000000 */
[----:B----4-:R-:W-:Y:S02]  /*7870*/  FSEL R106, R106, -INF , !P5 ;  /* 0xff8000006a6a7808 */ /* 0x010fe40006800000 */
[----:B------:R-:W-:Y:S02]  /*7880*/  FSEL R178, R38, -INF , !P4 ;  /* 0xff80000026b27808 */ /* 0x000fe40006000000 */
[----:B------:R-:W-:Y:S02]  /*7890*/  ISETP.GT.AND P3, PT, R231, R20, PT ;  /* 0x00000014e700720c */ /* 0x000fe40003f64270 */
[----:B-----5:R-:W-:Y:S02]  /*78a0*/  FSEL R111, R14, -INF , !P0 ;  /* 0xff8000000e6f7808 */ /* 0x020fe40004000000 */
[C---:B------:R-:W-:Y:S02]  /*78b0*/  ISETP.GE.AND P6, PT, R20.reuse, R227, PT ;  /* 0x000000e31400720c */ /* 0x040fe40003fc6270 */
[----:B------:R-:W-:-:S02]  /*78c0*/  ISETP.GE.AND P5, PT, R20, R229, PT ;  /* 0x000000e51400720c */ /* 0x000fc40003fa6270 */
[C---:B------:R-:W-:Y:S02]  /*78d0*/  ISETP.GE.AND P4, PT, R20.reuse, R226, PT ;  /* 0x000000e21400720c */ /* 0x040fe40003f86270 */
[----:B------:R-:W-:Y:S01]  /*78e0*/  ISETP.GE.AND P0, PT, R20, R228, PT ;  /* 0x000000e41400720c */ /* 0x000fe20003f06270 */
[----:B------:R-:W-:Y:S01]  /*78f0*/  FMUL.FTZ R20, R66, UR4 ;  /* 0x0000000442147c20 */ /* 0x000fe20008410000 */
[----:B------:R-:W2:Y:S01]  /*7900*/  MUFU.TANH R176, R176 ;  /* 0x000000b000b07308 */ /* 0x000ea20000002400 */
[----:B------:R-:W-:Y:S02]  /*7910*/  FSEL R38, R222, -INF , !P1 ;  /* 0xff800000de267808 */ /* 0x000fe40004800000 */
[----:B------:R-:W-:Y:S02]  /*7920*/  FSEL R14, R219, -INF , !P3 ;  /* 0xff800000db0e7808 */ /* 0x000fe40005800000 */
[-C--:B------:R-:W-:Y:S02]  /*7930*/  ISETP.GT.AND P1, PT, R225, R19.reuse, PT ;  /* 0x00000013e100720c */ /* 0x080fe40003f24270 */
[----:B------:R-:W-:Y:S01]  /*7940*/  ISETP.GT.AND P3, PT, R231, R19, PT ;  /* 0x00000013e700720c */ /* 0x000fe20003f64270 */
[----:B------:R-:W3:Y:S01]  /*7950*/  MUFU.TANH R20, R20 ;  /* 0x0000001400147308 */ /* 0x000ee20000002400 */
[----:B------:R-:W-:-:S02]  /*7960*/  FSEL R46, R12, -INF , !P5 ;  /* 0xff8000000c2e7808 */ /* 0x000fc40006800000 */
[----:B------:R-:W-:Y:S02]  /*7970*/  FSEL R38, R38, -INF , !P6 ;  /* 0xff80000026267808 */ /* 0x000fe40007000000 */
[----:B------:R-:W-:Y:S02]  /*7980*/  ISETP.GE.AND P5, PT, R19, R229, PT ;  /* 0x000000e51300720c */ /* 0x000fe40003fa6270 */
[----:B------:R-:W-:Y:S02]  /*7990*/  FSEL R12, R33, -INF , !P4 ;  /* 0xff800000210c7808 */ /* 0x000fe40006000000 */
[----:B------:R-:W-:Y:S02]  /*79a0*/  FSEL R14, R14, -INF , !P0 ;  /* 0xff8000000e0e7808 */ /* 0x000fe40004000000 */
[C---:B------:R-:W-:Y:S02]  /*79b0*/  ISETP.GE.AND P6, PT, R19.reuse, R227, PT ;  /* 0x000000e31300720c */ /* 0x040fe40003fc6270 */
[----:B------:R-:W-:-:S02]  /*79c0*/  ISETP.GE.AND P4, PT, R19, R226, PT ;  /* 0x000000e21300720c */ /* 0x000fc40003f86270 */
[----:B------:R-:W-:Y:S02]  /*79d0*/  ISETP.GE.AND P0, PT, R19, R228, PT ;  /* 0x000000e41300720c */ /* 0x000fe40003f06270 */
[----:B------:R-:W-:Y:S02]  /*79e0*/  FSEL R33, R47, -INF , !P1 ;  /* 0xff8000002f217808 */ /* 0x000fe40004800000 */
[----:B------:R-:W-:Y:S02]  /*79f0*/  FSEL R15, R15, -INF , !P3 ;  /* 0xff8000000f0f7808 */ /* 0x000fe40005800000 */
[-C--:B------:R-:W-:Y:S02]  /*7a00*/  ISETP.GT.AND P1, PT, R225, R18.reuse, PT ;  /* 0x00000012e100720c */ /* 0x080fe40003f24270 */
        /* <DEDUP_REMOVED lines=9> */
[----:B-1----:R-:W-:Y:S02]  /*7aa0*/  FSEL R42, R189, -INF , !P1 ;  /* 0xff800000bd2a7808 */ /* 0x002fe40004800000 */
[----:B------:R-:W-:Y:S02]  /*7ab0*/  FSEL R18, R183, -INF , !P3 ;  /* 0xff800000b7127808 */ /* 0x000fe40005800000 */
[----:B------:R-:W-:Y:S02]  /*7ac0*/  ISETP.GT.AND P1, PT, R225, R17, PT ;  /* 0x00000011e100720c */ /* 0x000fe40003f24270 */
[----:B------:R-:W-:Y:S02]  /*7ad0*/  FSEL R42, R42, -INF , !P6 ;  /* 0xff8000002a2a7808 */ /* 0x000fe40007000000 */
[----:B------:R-:W-:-:S02]  /*7ae0*/  FSEL R47, R24, -INF , !P5 ;  /* 0xff800000182f7808 */ /* 0x000fc40006800000 */
[----:B------:R-:W-:Y:S02]  /*7af0*/  FSEL R15, R48, -INF , !P4 ;  /* 0xff800000300f7808 */ /* 0x000fe40006000000 */
[----:B------:R-:W-:Y:S01]  /*7b00*/  FSEL R18, R18, -INF , !P0 ;  /* 0xff80000012127808 */ /* 0x000fe20004000000 */
[----:B------:R-:W1:Y:S01]  /*7b10*/  MUFU.TANH R177, R177 ;  /* 0x000000b100b17308 */ /* 0x000e620000002400 */
[C---:B------:R-:W-:Y:S02]  /*7b20*/  ISETP.GE.AND P6, PT, R17.reuse, R227, PT ;  /* 0x000000e31100720c */ /* 0x040fe40003fc6270 */
[C---:B------:R-:W-:Y:S02]  /*7b30*/  ISETP.GE.AND P5, PT, R17.reuse, R229, PT ;  /* 0x000000e51100720c */ /* 0x040fe40003fa6270 */
[----:B------:R-:W-:Y:S02]  /*7b40*/  ISETP.GE.AND P4, PT, R17, R226, PT ;  /* 0x000000e21100720c */ /* 0x000fe40003f86270 */
[----:B------:R-:W-:Y:S01]  /*7b50*/  ISETP.GT.AND P3, PT, R231, R17, PT ;  /* 0x00000011e700720c */ /* 0x000fe20003f64270 */
[----:B------:R-:W-:Y:S01]  /*7b60*/  BAR.SYNC.DEFER_BLOCKING 0x0 ;  /* 0x0000000000007b1d */ /* 0x000fe20000010000 */
[----:B------:R-:W-:Y:S01]  /*7b70*/  ISETP.GE.AND P0, PT, R17, R228, PT ;  /* 0x000000e41100720c */ /* 0x000fe20003f06270 */
[----:B------:R-:W-:Y:S01]  /*7b80*/  FMUL.FTZ R67, R67, UR4 ;  /* 0x0000000443437c20 */ /* 0x000fe20008410000 */
[----:B--2---:R-:W-:Y:S01]  /*7b90*/  FSEL R17, R176, -INF , !P1 ;  /* 0xff800000b0117808 */ /* 0x004fe20004800000 */
[----:B------:R-:W-:-:S02]  /*7ba0*/  FMUL.FTZ R48, R108, UR4 ;  /* 0x000000046c307c20 */ /* 0x000fc40008410000 */
[----:B------:R-:W2:Y:S01]  /*7bb0*/  MUFU.TANH R24, R67 ;  /* 0x0000004300187308 */ /* 0x000ea20000002400 */
[----:B------:R-:W-:Y:S02]  /*7bc0*/  FSEL R197, R17, -INF , !P6 ;  /* 0xff80000011c57808 */ /* 0x000fe40007000000 */
[----:B---3--:R-:W-:-:S04]  /*7bd0*/  FSEL R17, R20, -INF , !P3 ;  /* 0xff80000014117808 */ /* 0x008fc80005800000 */
[----:B------:R-:W-:Y:S01]  /*7be0*/  FSEL R186, R17, -INF , !P0 ;  /* 0xff80000011ba7808 */ /* 0x000fe20004000000 */
[----:B------:R-:W-:Y:S01]  /*7bf0*/  FMUL.FTZ R17, R54, UR4 ;  /* 0x0000000436117c20 */ /* 0x000fe20008410000 */
[----:B------:R-:W3:Y:S01]  /*7c00*/  MUFU.TANH R48, R48 ;  /* 0x0000003000307308 */ /* 0x000ee20000002400 */
[----:B------:R-:W-:Y:S02]  /*7c10*/  ISETP.GT.AND P1, PT, R225, R16, PT ;  /* 0x00000010e100720c */ /* 0x000fe40003f24270 */
[----:B------:R-:W-:Y:S02]  /*7c20*/  FSEL R199, R25, -INF , !P5 ;  /* 0xff80000019c77808 */ /* 0x000fe40006800000 */
[----:B------:R-:W-:Y:S02]  /*7c30*/  FSEL R184, R53, -INF , !P4 ;  /* 0xff80000035b87808 */ /* 0x000fe40006000000 */
[C---:B------:R-:W-:Y:S01]  /*7c40*/  ISETP.GE.AND P6, PT, R16.reuse, R227, PT ;  /* 0x000000e31000720c */ /* 0x040fe20003fc6270 */
[----:B------:R-:W4:Y:S01]  /*7c50*/  MUFU.TANH R17, R17 ;  /* 0x0000001100117308 */ /* 0x000f220000002400 */
[----:B------:R-:W-:-:S02]  /*7c60*/  ISETP.GE.AND P5, PT, R16, R229, PT ;  /* 0x000000e51000720c */ /* 0x000fc40003fa6270 */
[C---:B------:R-:W-:Y:S02]  /*7c70*/  ISETP.GE.AND P4, PT, R16.reuse, R226, PT ;  /* 0x000000e21000720c */ /* 0x040fe40003f86270 */
[----:B------:R-:W-:Y:S02]  /*7c80*/  ISETP.GT.AND P3, PT, R231, R16, PT ;  /* 0x00000010e700720c */ /* 0x000fe40003f64270 */
[----:B------:R-:W-:Y:S02]  /*7c90*/  ISETP.GE.AND P0, PT, R16, R228, PT ;  /* 0x000000e41000720c */ /* 0x000fe40003f06270 */
[----:B-1----:R-:W-:Y:S01]  /*7ca0*/  FSEL R16, R177, -INF , !P1 ;  /* 0xff800000b1107808 */ /* 0x002fe20004800000 */
[----:B------:R1:W5:Y:S03]  /*7cb0*/  MUFU.TANH R20, R109 ;  /* 0x0000006d00147308 */ /* 0x0003660000002400 */
[----:B------:R-:W-:-:S02]  /*7cc0*/  FSEL R194, R16, -INF , !P6 ;  /* 0xff80000010c27808 */ /* 0x000fc40007000000 */
[----:B--2---:R-:W-:Y:S02]  /*7cd0*/  FSEL R16, R24, -INF , !P3 ;  /* 0xff80000018107808 */ /* 0x004fe40005800000 */
[----:B------:R-:W-:Y:S02]  /*7ce0*/  ISETP.GT.AND P1, PT, R225, R11, PT ;  /* 0x0000000be100720c */ /* 0x000fe40003f24270 */
[----:B------:R-:W-:Y:S02]  /*7cf0*/  FSEL R196, R26, -INF , !P5 ;  /* 0xff8000001ac47808 */ /* 0x000fe40006800000 */
[----:B------:R-:W-:Y:S02]  /*7d00*/  FSEL R53, R49, -INF , !P4 ;  /* 0xff80000031357808 */ /* 0x000fe40006000000 */
[----:B------:R-:W-:Y:S02]  /*7d10*/  FSEL R185, R16, -INF , !P0 ;  /* 0xff80000010b97808 */ /* 0x000fe40004000000 */
[----:B------:R-:W-:-:S02]  /*7d20*/  ISETP.GE.AND P6, PT, R11, R227, PT ;  /* 0x000000e30b00720c */ /* 0x000fc40003fc6270 */
[C---:B------:R-:W-:Y:S02]  /*7d30*/  ISETP.GE.AND P5, PT, R11.reuse, R229, PT ;  /* 0x000000e50b00720c */ /* 0x040fe40003fa6270 */
[----:B------:R-:W-:Y:S02]  /*7d40*/  ISETP.GE.AND P4, PT, R11, R226, PT ;  /* 0x000000e20b00720c */ /* 0x000fe40003f86270 */
[----:B------:R-:W-:Y:S02]  /*7d50*/  ISETP.GT.AND P3, PT, R231, R11, PT ;  /* 0x0000000be700720c */ /* 0x000fe40003f64270 */
[----:B------:R-:W-:Y:S01]  /*7d60*/  ISETP.GE.AND P0, PT, R11, R228, PT ;  /* 0x000000e40b00720c */ /* 0x000fe20003f06270 */
[----:B------:R-:W-:Y:S01]  /*7d70*/  FMUL.FTZ R55, R55, UR4 ;  /* 0x0000000437377c20 */ /* 0x000fe20008410000 */
[----:B---3--:R-:W-:Y:S01]  /*7d80*/  FSEL R11, R48, -INF , !P1 ;  /* 0xff800000300b7808 */ /* 0x008fe20004800000 */
[----:B------:R-:W-:Y:S02]  /*7d90*/  FMUL.FTZ R24, R40, UR4 ;  /* 0x0000000428187c20 */ /* 0x000fe40008410000 */
[----:B------:R-:W2:Y:S01]  /*7da0*/  MUFU.TANH R26, R55 ;  /* 0x00000037001a7308 */ /* 0x000ea20000002400 */
[----:B------:R-:W-:-:S02]  /*7db0*/  FSEL R192, R11, -INF , !P6 ;  /* 0xff8000000bc07808 */ /* 0x000fc40007000000 */
[----:B----4-:R-:W-:Y:S02]  /*7dc0*/  FSEL R11, R17, -INF , !P3 ;  /* 0xff800000110b7808 */ /* 0x010fe40005800000 */
[----:B------:R-:W-:Y:S02]  /*7dd0*/  ISETP.GT.AND P1, PT, R225, R10, PT ;  /* 0x0000000ae100720c */ /* 0x000fe40003f24270 */
[----:B-1----:R-:W-:Y:S01]  /*7de0*/  FSEL R109, R11, -INF , !P0 ;  /* 0xff8000000b6d7808 */ /* 0x002fe20004000000 */
[----:B------:R-:W-:Y:S01]  /*7df0*/  FMUL.FTZ R11, R34, UR4 ;  /* 0x00000004220b7c20 */ /* 0x000fe20008410000 */
[----:B------:R-:W1:Y:S01]  /*7e00*/  MUFU.TANH R24, R24 ;  /* 0x0000001800187308 */ /* 0x000e620000002400 */
[----:B------:R-:W-:Y:S02]  /*7e10*/  FSEL R195, R27, -INF , !P5 ;  /* 0xff8000001bc37808 */ /* 0x000fe40006800000 */
[----:B------:R-:W-:Y:S02]  /*7e20*/  FSEL R107, R56, -INF , !P4 ;  /* 0xff800000386b7808 */ /* 0x000fe40006000000 */
[----:B------:R-:W-:-:S02]  /*7e30*/  ISETP.GE.AND P6, PT, R10, R227, PT ;  /* 0x000000e30a00720c */ /* 0x000fc40003fc6270 */
[C---:B------:R-:W-:Y:S02]  /*7e40*/  ISETP.GE.AND P5, PT, R10.reuse, R229, PT ;  /* 0x000000e50a00720c */ /* 0x040fe40003fa6270 */
[C---:B------:R-:W-:Y:S02]  /*7e50*/  ISETP.GE.AND P4, PT, R10.reuse, R226, PT ;  /* 0x000000e20a00720c */ /* 0x040fe40003f86270 */
[----:B------:R-:W-:Y:S02]  /*7e60*/  ISETP.GT.AND P3, PT, R231, R10, PT ;  /* 0x0000000ae700720c */ /* 0x000fe40003f64270 */
[----:B------:R-:W-:Y:S02]  /*7e70*/  ISETP.GE.AND P0, PT, R10, R228, PT ;  /* 0x000000e40a00720c */ /* 0x000fe40003f06270 */
[----:B-----5:R-:W-:Y:S01]  /*7e80*/  FSEL R10, R20, -INF , !P1 ;  /* 0xff800000140a7808 */ /* 0x020fe20004800000 */
[----:B------:R-:W-:Y:S01]  /*7e90*/  FMUL.FTZ R20, R35, UR4 ;  /* 0x0000000423147c20 */ /* 0x000fe20008410000 */
[----:B------:R-:W3:Y:S01]  /*7ea0*/  MUFU.TANH R11, R11 ;  /* 0x0000000b000b7308 */ /* 0x000ee20000002400 */
[----:B------:R-:W-:Y:S01]  /*7eb0*/  FMUL.FTZ R25, R41, UR4 ;  /* 0x0000000429197c20 */ /* 0x000fe20008410000 */
[----:B------:R-:W-:-:S02]  /*7ec0*/  FSEL R187, R10, -INF , !P6 ;  /* 0xff8000000abb7808 */ /* 0x000fc40007000000 */
[----:B--2---:R-:W-:-:S04]  /*7ed0*/  FSEL R10, R26, -INF , !P3 ;  /* 0xff8000001a0a7808 */ /* 0x004fc80005800000 */
[----:B------:R-:W2:Y:S01]  /*7ee0*/  MUFU.TANH R20, R20 ;  /* 0x0000001400147308 */ /* 0x000ea20000002400 */
[----:B------:R-:W-:Y:S01]  /*7ef0*/  ISETP.GT.AND P1, PT, R225, R9, PT ;  /* 0x00000009e100720c */ /* 0x000fe20003f24270 */
[----:B------:R-:W-:Y:S01]  /*7f00*/  FMUL.FTZ R16, R36, UR4 ;  /* 0x0000000424107c20 */ /* 0x000fe20008410000 */
[----:B------:R-:W-:Y:S02]  /*7f10*/  FSEL R193, R30, -INF , !P5 ;  /* 0xff8000001ec17808 */ /* 0x000fe40006800000 */
[----:B------:R-:W-:Y:S02]  /*7f20*/  FSEL R34, R60, -INF , !P4 ;  /* 0xff8000003c227808 */ /* 0x000fe40006000000 */
[----:B------:R-:W-:Y:S01]  /*7f30*/  FSEL R108, R10, -INF , !P0 ;  /* 0xff8000000a6c7808 */ /* 0x000fe20004000000 */
[----:B------:R-:W4:Y:S01]  /*7f40*/  MUFU.TANH R25, R25 ;  /* 0x0000001900197308 */ /* 0x000f220000002400 */
[C---:B------:R-:W-:Y:S02]  /*7f50*/  ISETP.GE.AND P6, PT, R9.reuse, R227, PT ;  /* 0x000000e30900720c */ /* 0x040fe40003fc6270 */
[----:B------:R-:W-:-:S02]  /*7f60*/  ISETP.GE.AND P5, PT, R9, R229, PT ;  /* 0x000000e50900720c */ /* 0x000fc40003fa6270 */
[----:B------:R-:W-:Y:S02]  /*7f70*/  ISETP.GE.AND P4, PT, R9, R226, PT ;  /* 0x000000e20900720c */ /* 0x000fe40003f86270 */
[----:B------:R-:W-:Y:S02]  /*7f80*/  ISETP.GT.AND P3, PT, R231, R9, PT ;  /* 0x00000009e700720c */ /* 0x000fe40003f64270 */
[----:B------:R-:W-:Y:S02]  /*7f90*/  ISETP.GE.AND P0, PT, R9, R228, PT ;  /* 0x000000e40900720c */ /* 0x000fe40003f06270 */
[----:B-1----:R-:W-:Y:S01]  /*7fa0*/  FSEL R9, R24, -INF , !P1 ;  /* 0xff80000018097808 */ /* 0x002fe20004800000 */
[----:B------:R-:W-:Y:S01]  /*7fb0*/  FMUL.FTZ R17, R37, UR4 ;  /* 0x0000000425117c20 */ /* 0x000fe20008410000 */
[----:B------:R-:W-:Y:S01]  /*7fc0*/  FMUL.FTZ R10, R62, UR4 ;  /* 0x000000043e0a7c20 */ /* 0x000fe20008410000 */
[----:B------:R-:W1:Y:S01]  /*7fd0*/  MUFU.TANH R16, R16 ;  /* 0x0000001000107308 */ /* 0x000e620000002400 */
[----:B------:R-:W-:-:S02]  /*7fe0*/  FSEL R213, R9, -INF , !P6 ;  /* 0xff80000009d57808 */ /* 0x000fc40007000000 */
[----:B---3--:R-:W-:Y:S02]  /*7ff0*/  FSEL R9, R11, -INF , !P3 ;  /* 0xff8000000b097808 */ /* 0x008fe40005800000 */
[----:B------:R-:W-:Y:S01]  /*8000*/  ISETP.GT.AND P3, PT, R231, R8, PT ;  /* 0x00000008e700720c */ /* 0x000fe20003f64270 */
[----:B------:R-:W-:Y:S01]  /*8010*/  FMUL.FTZ R11, R63, UR4 ;  /* 0x000000043f0b7c20 */ /* 0x000fe20008410000 */
[----:B------:R-:W-:Y:S01]  /*8020*/  FSEL R206, R9, -INF , !P0 ;  /* 0xff80000009ce7808 */ /* 0x000fe20004000000 */
[----:B------:R-:W-:Y:S01]  /*8030*/  MUFU.TANH R17, R17 ;  /* 0x0000001100117308 */ /* 0x000fe20000002400 */
[----:B------:R-:W-:Y:S02]  /*8040*/  ISETP.GE.AND P0, PT, R8, R228, PT ;  /* 0x000000e40800720c */ /* 0x000fe40003f06270 */
[----:B--2---:R-:W-:-:S05]  /*8050*/  FSEL R9, R20, -INF , !P3 ;  /* 0xff80000014097808 */ /* 0x004fca0005800000 */
[----:B------:R-:W2:Y:S01]  /*8060*/  MUFU.TANH R10, R10 ;  /* 0x0000000a000a7308 */ /* 0x000ea20000002400 */
[----:B------:R-:W-:Y:S02]  /*8070*/  ISETP.GT.AND P1, PT, R225, R8, PT ;  /* 0x00000008e100720c */ /* 0x000fe40003f24270 */
[----:B------:R-:W-:Y:S01]  /*8080*/  FSEL R205, R9, -INF , !P0 ;  /* 0xff80000009cd7808 */ /* 0x000fe20004000000 */
[----:B------:R-:W-:Y:S01]  /*8090*/  FMUL.FTZ R9, R50, UR4 ;  /* 0x0000000432097c20 */ /* 0x000fe20008410000 */
[----:B------:R-:W-:Y:S02]  /*80a0*/  FSEL R214, R31, -INF , !P5 ;  /* 0xff8000001fd67808 */ /* 0x000fe40006800000 */
[----:B------:R-:W-:Y:S01]  /*80b0*/  FSEL R203, R64, -INF , !P4 ;  /* 0xff80000040cb7808 */ /* 0x000fe20006000000 */
[----:B------:R-:W3:Y:S01]  /*80c0*/  MUFU.TANH R11, R11 ;  /* 0x0000000b000b7308 */ /* 0x000ee20000002400 */
[C---:B------:R-:W-:Y:S02]  /*80d0*/  ISETP.GE.AND P6, PT, R8.reuse, R227, PT ;  /* 0x000000e30800720c */ /* 0x040fe40003fc6270 */
[----:B------:R-:W-:-:S02]  /*80e0*/  ISETP.GE.AND P5, PT, R8, R229, PT ;  /* 0x000000e50800720c */ /* 0x000fc40003fa6270 */
[----:B------:R-:W-:Y:S02]  /*80f0*/  ISETP.GE.AND P4, PT, R8, R226, PT ;  /* 0x000000e20800720c */ /* 0x000fe40003f86270 */
[----:B----4-:R-:W-:Y:S02]  /*8100*/  FSEL R8, R25, -INF , !P1 ;  /* 0xff80000019087808 */ /* 0x010fe40004800000 */
[----:B------:R-:W-:Y:S01]  /*8110*/  ISETP.GT.AND P1, PT, R225, R7, PT ;  /* 0x00000007e100720c */ /* 0x000fe20003f24270 */
[----:B------:R-:W4:Y:S01]  /*8120*/  MUFU.TANH R9, R9 ;  /* 0x0000000900097308 */ /* 0x000f220000002400 */
[----:B------:R-:W-:Y:S01]  /*8130*/  FSEL R210, R8, -INF , !P6 ;  /* 0xff80000008d27808 */ /* 0x000fe20007000000 */
[----:B------:R-:W-:Y:S01]  /*8140*/  FMUL.FTZ R24, R28, UR4 ;  /* 0x000000041c187c20 */ /* 0x000fe20008410000 */
[----:B------:R-:W-:Y:S02]  /*8150*/  ISETP.GE.AND P6, PT, R7, R227, PT ;  /* 0x000000e30700720c */ /* 0x000fe40003fc6270 */
[----:B-1----:R-:W-:-:S02]  /*8160*/  FSEL R8, R16, -INF , !P1 ;  /* 0xff80000010087808 */ /* 0x002fc40004800000 */
[----:B------:R-:W-:Y:S02]  /*8170*/  ISETP.GT.AND P3, PT, R231, R7, PT ;  /* 0x00000007e700720c */ /* 0x000fe40003f64270 */
[----:B------:R-:W-:Y:S02]  /*8180*/  ISETP.GT.AND P1, PT, R225, R6, PT ;  /* 0x00000006e100720c */ /* 0x000fe40003f24270 */
[----:B------:R-:W-:Y:S02]  /*8190*/  FSEL R212, R32, -INF , !P5 ;  /* 0xff80000020d47808 */ /* 0x000fe40006800000 */
[----:B------:R-:W-:Y:S02]  /*81a0*/  FSEL R201, R65, -INF , !P4 ;  /* 0xff80000041c97808 */ /* 0x000fe40006000000 */
[C---:B------:R-:W-:Y:S02]  /*81b0*/  ISETP.GE.AND P5, PT, R7.reuse, R229, PT ;  /* 0x000000e50700720c */ /* 0x040fe40003fa6270 */
[----:B------:R-:W-:-:S02]  /*81c0*/  ISETP.GE.AND P4, PT, R7, R226, PT ;  /* 0x000000e20700720c */ /* 0x000fc40003f86270 */
[----:B------:R-:W-:Y:S02]  /*81d0*/  ISETP.GE.AND P0, PT, R7, R228, PT ;  /* 0x000000e40700720c */ /* 0x000fe40003f06270 */
[----:B------:R-:W-:Y:S01]  /*81e0*/  FSEL R208, R8, -INF , !P6 ;  /* 0xff80000008d07808 */ /* 0x000fe20007000000 */
[----:B------:R-:W1:Y:S01]  /*81f0*/  MUFU.TANH R24, R24 ;  /* 0x0000001800187308 */ /* 0x000e620000002400 */
[----:B--2---:R-:W-:Y:S02]  /*8200*/  FSEL R8, R10, -INF , !P3 ;  /* 0xff8000000a087808 */ /* 0x004fe40005800000 */
[----:B------:R-:W-:Y:S01]  /*8210*/  FSEL R7, R17, -INF , !P1 ;  /* 0xff80000011077808 */ /* 0x000fe20004800000 */
[----:B------:R-:W-:Y:S01]  /*8220*/  FMUL.FTZ R51, R51, UR4 ;  /* 0x0000000433337c20 */ /* 0x000fe20008410000 */
[----:B------:R-:W-:Y:S02]  /*8230*/  ISETP.GE.AND P6, PT, R6, R227, PT ;  /* 0x000000e30600720c */ /* 0x000fe40003fc6270 */
[----:B------:R-:W-:-:S02]  /*8240*/  ISETP.GT.AND P3, PT, R231, R6, PT ;  /* 0x00000006e700720c */ /* 0x000fc40003f64270 */
[----:B------:R-:W-:Y:S02]  /*8250*/  FSEL R211, R21, -INF , !P5 ;  /* 0xff80000015d37808 */ /* 0x000fe40006800000 */
[----:B------:R-:W-:Y:S02]  /*8260*/  FSEL R200, R43, -INF , !P4 ;  /* 0xff8000002bc87808 */ /* 0x000fe40006000000 */
[----:B------:R-:W-:Y:S02]  /*8270*/  FSEL R204, R8, -INF , !P0 ;  /* 0xff80000008cc7808 */ /* 0x000fe40004000000 */
[C---:B------:R-:W-:Y:S02]  /*8280*/  ISETP.GE.AND P5, PT, R6.reuse, R229, PT ;  /* 0x000000e50600720c */ /* 0x040fe40003fa6270 */
[C---:B------:R-:W-:Y:S02]  /*8290*/  ISETP.GE.AND P4, PT, R6.reuse, R226, PT ;  /* 0x000000e20600720c */ /* 0x040fe40003f86270 */
[----:B------:R-:W-:-:S02]  /*82a0*/  ISETP.GE.AND P0, PT, R6, R228, PT ;  /* 0x000000e40600720c */ /* 0x000fc40003f06270 */
[----:B------:R-:W-:Y:S02]  /*82b0*/  FSEL R207, R7, -INF , !P6 ;  /* 0xff80000007cf7808 */ /* 0x000fe40007000000 */
[----:B---3--:R-:W-:Y:S01]  /*82c0*/  FSEL R6, R11, -INF , !P3 ;  /* 0xff8000000b067808 */ /* 0x008fe20005800000 */
[----:B------:R-:W2:Y:S01]  /*82d0*/  MUFU.TANH R7, R51 ;  /* 0x0000003300077308 */ /* 0x000ea20000002400 */
[----:B------:R-:W-:Y:S02]  /*82e0*/  ISETP.GT.AND P3, PT, R231, R5, PT ;  /* 0x00000005e700720c */ /* 0x000fe40003f64270 */
[----:B------:R-:W-:Y:S02]  /*82f0*/  FSEL R209, R39, -INF , !P5 ;  /* 0xff80000027d17808 */ /* 0x000fe40006800000 */
[----:B------:R-:W-:Y:S02]  /*8300*/  FSEL R198, R57, -INF , !P4 ;  /* 0xff80000039c67808 */ /* 0x000fe40006000000 */
[----:B------:R-:W-:-:S02]  /*8310*/  FSEL R202, R6, -INF , !P0 ;  /* 0xff80000006ca7808 */ /* 0x000fc40004000000 */
[----:B------:R-:W-:Y:S02]  /*8320*/  ISETP.GT.AND P1, PT, R225, R5, PT ;  /* 0x00000005e100720c */ /* 0x000fe40003f24270 */
[C---:B------:R-:W-:Y:S02]  /*8330*/  ISETP.GE.AND P6, PT, R5.reuse, R227, PT ;  /* 0x000000e30500720c */ /* 0x040fe40003fc6270 */
[C---:B------:R-:W-:Y:S02]  /*8340*/  ISETP.GE.AND P5, PT, R5.reuse, R229, PT ;  /* 0x000000e50500720c */ /* 0x040fe40003fa6270 */
[C---:B------:R-:W-:Y:S02]  /*8350*/  ISETP.GE.AND P4, PT, R5.reuse, R226, PT ;  /* 0x000000e20500720c */ /* 0x040fe40003f86270 */
[----:B------:R-:W-:Y:S02]  /*8360*/  ISETP.GE.AND P0, PT, R5, R228, PT ;  /* 0x000000e40500720c */ /* 0x000fe40003f06270 */
[----:B----4-:R-:W-:-:S04]  /*8370*/  FSEL R5, R9, -INF , !P3 ;  /* 0xff80000009057808 */ /* 0x010fc80005800000 */
[----:B------:R-:W-:Y:S02]  /*8380*/  FSEL R237, R5, -INF , !P0 ;  /* 0xff80000005ed7808 */ /* 0x000fe40004000000 */
[----:B------:R-:W-:Y:S02]  /*8390*/  FMNMX3.FTZ R5, R104, R22, R12, !PT ;  /* 0x0000001668057276 */ /* 0x000fe4000781000c */
[----:B-1----:R-:W-:Y:S02]  /*83a0*/  FSEL R24, R24, -INF , !P1 ;  /* 0xff80000018187808 */ /* 0x002fe40004800000 */
[----:B------:R-:W-:Y:S02]  /*83b0*/  ISETP.GE.AND P0, PT, R4, R226, PT ;  /* 0x000000e20400720c */ /* 0x000fe40003f06270 */
[----:B------:R-:W-:Y:S02]  /*83c0*/  ISETP.GT.AND P1, PT, R231, R4, PT ;  /* 0x00000004e700720c */ /* 0x000fe40003f24270 */
[----:B------:R-:W-:-:S02]  /*83d0*/  FSEL R234, R105, -INF , !P4 ;  /* 0xff80000069ea7808 */ /* 0x000fc40006000000 */
[----:B------:R-:W-:Y:S01]  /*83e0*/  FMNMX3.FTZ R5, R5, R13, R15, !PT ;  /* 0x0000000d05057276 */ /* 0x000fe2000781000f */
[----:B------:R-:W-:Y:S01]  /*83f0*/  FMUL.FTZ R17, R58, UR4 ;  /* 0x000000043a117c20 */ /* 0x000fe20008410000 */
[----:B------:R-:W-:Y:S01]  /*8400*/  ISETP.GT.AND P4, PT, R231, R3, PT ;  /* 0x00000003e700720c */ /* 0x000fe20003f84270 */
[----:B------:R-:W-:Y:S01]  /*8410*/  FMUL.FTZ R20, R59, UR4 ;  /* 0x000000043b147c20 */ /* 0x000fe20008410000 */
[----:B------:R-:W-:Y:S02]  /*8420*/  ISETP.GT.AND P3, PT, R231, R0, PT ;  /* 0x00000000e700720c */ /* 0x000fe40003f64270 */
[----:B------:R-:W-:Y:S02]  /*8430*/  FSEL R231, R179, -INF , !P0 ;  /* 0xff800000b3e77808 */ /* 0x000fe40004000000 */
[----:B------:R-:W-:Y:S02]  /*8440*/  ISETP.GE.AND P0, PT, R4, R228, PT ;  /* 0x000000e40400720c */ /* 0x000fe40003f06270 */
[----:B--2---:R-:W-:-:S02]  /*8450*/  FSEL R6, R7, -INF , !P1 ;  /* 0xff80000007067808 */ /* 0x004fc40004800000 */
[----:B------:R-:W-:Y:S02]  /*8460*/  FMNMX3.FTZ R5, R5, R184, R53, !PT ;  /* 0x000000b805057276 */ /* 0x000fe40007810035 */
[----:B------:R-:W-:Y:S01]  /*8470*/  ISETP.GT.U32.AND P1, PT, R252, R235, PT ;  /* 0x000000ebfc00720c */ /* 0x000fe20003f24070 */
[----:B------:R-:W1:Y:S01]  /*8480*/  MUFU.TANH R17, R17 ;  /* 0x0000001100117308 */ /* 0x000e620000002400 */
[----:B------:R-:W-:Y:S02]  /*8490*/  FSEL R235, R6, -INF , !P0 ;  /* 0xff80000006eb7808 */ /* 0x000fe40004000000 */
[----:B------:R-:W-:Y:S02]  /*84a0*/  FMNMX3.FTZ R6, R5, R107, R34, !PT ;  /* 0x0000006b05067276 */ /* 0x000fe40007810022 */
[----:B------:R-:W-:-:S03]  /*84b0*/  ISETP.GE.AND P0, PT, R3, R226, PT ;  /* 0x000000e20300720c */ /* 0x000fc60003f06270 */
[----:B------:R-:W2:Y:S01]  /*84c0*/  MUFU.TANH R20, R20 ;  /* 0x0000001400147308 */ /* 0x000ea20000002400 */
[----:B------:R-:W-:Y:S02]  /*84d0*/  FMNMX3.FTZ R5, R101, R23, R14, !PT ;  /* 0x0000001765057276 */ /* 0x000fe4000781000e */
[----:B------:R-:W-:Y:S02]  /*84e0*/  FMNMX3.FTZ R6, R6, R203, R201, !PT ;  /* 0x000000cb06067276 */ /* 0x000fe400078100c9 */
[----:B------:R-:W-:Y:S01]  /*84f0*/  FSEL R219, R180, -INF , !P0 ;  /* 0xff800000b4db7808 */ /* 0x000fe20004000000 */
[----:B------:R-:W-:Y:S01]  /*8500*/  FMUL.FTZ R21, R29, UR4 ;  /* 0x000000041d157c20 */ /* 0x000fe20008410000 */
[----:B------:R-:W-:Y:S02]  /*8510*/  ISETP.GE.AND P0, PT, R0, R226, PT ;  /* 0x000000e20000720c */ /* 0x000fe40003f06270 */
[----:B------:R-:W-:Y:S02]  /*8520*/  FMNMX3.FTZ R5, R5, R19, R18, !PT ;  /* 0x0000001305057276 */ /* 0x000fe40007810012 */
[----:B------:R-:W-:-:S02]  /*8530*/  FMNMX3.FTZ R6, R6, R200, R198, !PT ;  /* 0x000000c806067276 */ /* 0x000fc400078100c6 */
[----:B------:R-:W-:Y:S02]  /*8540*/  FSEL R232, R181, -INF , !P0 ;  /* 0xff800000b5e87808 */ /* 0x000fe40004000000 */
[----:B------:R-:W-:Y:S02]  /*8550*/  FMNMX3.FTZ R16, R5, R186, R185, !PT ;  /* 0x000000ba05107276 */ /* 0x000fe400078100b9 */
[----:B------:R-:W-:Y:S01]  /*8560*/  FMNMX3.FTZ R11, R6, R234, R231, !PT ;  /* 0x000000ea060b7276 */ /* 0x000fe200078100e7 */
[----:B-12---:R-:W-:Y:S06]  /*8570*/  @!P1 BRA `(.L_x_966) ;  /* 0x0000000000649947 */ /* 0x006fec0003800000 */
        /* <DEDUP_REMOVED lines=25> */
.L_x_966:
[----:B------:R-:W2:Y:S04]  /*8710*/  LDL.LU R25, [R1+0x2c] ;  /* 0x00002c0001197983 */ /* 0x000ea80000300800 */
[----:B------:R-:W3:Y:S01]  /*8720*/  LDL.LU R26, [R1+0x30] ;  /* 0x00003000011a7983 */ /* 0x000ee20000300800 */
[----:B------:R-:W-:Y:S01]  /*8730*/  FMNMX3.FTZ R5, R11, R219, R232, !PT ;  /* 0x000000db0b057276 */ /* 0x000fe200078100e8 */
[----:B-1----:R-:W1:Y:S01]  /*8740*/  MUFU.TANH R9, R21 ;  /* 0x0000001500097308 */ /* 0x002e620000002400 */
[----:B------:R-:W-:Y:S02]  /*8750*/  FMNMX3.FTZ R6, R16, R109, R108, !PT ;  /* 0x0000006d10067276 */ /* 0x000fe4000781006c */
[----:B------:R-:W-:Y:S01]  /*8760*/  FSEL R7, R17, -INF , !P4 ;  /* 0xff80000011077808 */ /* 0x000fe20006000000 */
[----:B------:R-:W4:Y:S01]  /*8770*/  SHFL.BFLY PT, R10, R5, 0x2, 0x1f ;  /* 0x0c401f00050a7f89 */ /* 0x000f2200000e0000 */
[----:B------:R-:W-:-:S02]  /*8780*/  FMNMX3.FTZ R6, R6, R206, R205, !PT ;  /* 0x000000ce06067276 */ /* 0x000fc400078100cd */
[-C--:B------:R-:W-:Y:S02]  /*8790*/  ISETP.GE.AND P0, PT, R3, R228.reuse, PT ;  /* 0x000000e40300720c */ /* 0x080fe40003f06270 */
[----:B------:R-:W-:Y:S02]  /*87a0*/  ISETP.GE.AND P4, PT, R0, R228, PT ;  /* 0x000000e40000720c */ /* 0x000fe40003f86270 */
[----:B------:R-:W-:Y:S02]  /*87b0*/  FSEL R8, R20, -INF , !P3 ;  /* 0xff80000014087808 */ /* 0x000fe40005800000 */
[----:B------:R-:W-:Y:S02]  /*87c0*/  FMNMX3.FTZ R6, R6, R204, R202, !PT ;  /* 0x000000cc06067276 */ /* 0x000fe400078100ca */
[----:B------:R-:W-:Y:S01]  /*87d0*/  FSEL R216, R7, -INF , !P0 ;  /* 0xff80000007d87808 */ /* 0x000fe20004000000 */
[----:B------:R-:W-:Y:S01]  /*87e0*/  FMUL.FTZ R7, R44, UR4 ;  /* 0x000000042c077c20 */ /* 0x000fe20008410000 */
[----:B------:R-:W-:-:S02]  /*87f0*/  FSEL R215, R8, -INF , !P4 ;  /* 0xff80000008d77808 */ /* 0x000fc40006000000 */
[----:B------:R-:W-:Y:S02]  /*8800*/  FMNMX3.FTZ R6, R6, R237, R235, !PT ;  /* 0x000000ed06067276 */ /* 0x000fe400078100eb */
[----:B------:R-:W-:Y:S01]  /*8810*/  ISETP.GT.AND P0, PT, R225, R4, PT ;  /* 0x00000004e100720c */ /* 0x000fe20003f04270 */
[----:B------:R-:W5:Y:S01]  /*8820*/  MUFU.TANH R7, R7 ;  /* 0x0000000700077308 */ /* 0x000f620000002400 */
[C---:B------:R-:W-:Y:S02]  /*8830*/  ISETP.GE.AND P4, PT, R4.reuse, R227, PT ;  /* 0x000000e30400720c */ /* 0x040fe40003f86270 */
[----:B------:R-:W-:Y:S02]  /*8840*/  ISETP.GE.AND P3, PT, R4, R229, PT ;  /* 0x000000e50400720c */ /* 0x000fe40003f66270 */
[----:B------:R-:W-:Y:S01]  /*8850*/  FMNMX3.FTZ R4, R6, R216, R215, !PT ;  /* 0x000000d806047276 */ /* 0x000fe200078100d7 */
[----:B------:R-:W-:Y:S01]  /*8860*/  FMUL.FTZ R6, R45, UR4 ;  /* 0x000000042d067c20 */ /* 0x000fe20008410000 */
[----:B----4-:R-:W-:-:S02]  /*8870*/  FMNMX.FTZ R10, R5, R10, !PT ;  /* 0x0000000a050a7209 */ /* 0x010fc40007810000 */
[----:B------:R-:W-:Y:S01]  /*8880*/  FSEL R236, R24, -INF , !P6 ;  /* 0xff80000018ec7808 */ /* 0x000fe20007000000 */
[----:B------:R-:W4:Y:S01]  /*8890*/  SHFL.BFLY PT, R8, R4, 0x2, 0x1f ;  /* 0x0c401f0004087f89 */ /* 0x000f2200000e0000 */
[----:B------:R5:W4:Y:S01]  /*88a0*/  MUFU.TANH R11, R6 ;  /* 0x00000006000b7308 */ /* 0x000b220000002400 */
[----:B------:R-:W-:Y:S02]  /*88b0*/  ISETP.GT.AND P6, PT, R225, R3, PT ;  /* 0x00000003e100720c */ /* 0x000fe40003fc4270 */
[----:B-1----:R-:W-:Y:S02]  /*88c0*/  FSEL R9, R9, -INF , !P0 ;  /* 0xff80000009097808 */ /* 0x002fe40004000000 */
[----:B------:R-:W-:Y:S02]  /*88d0*/  FSEL R238, R106, -INF , !P5 ;  /* 0xff8000006aee7808 */ /* 0x000fe40006800000 */
[C---:B------:R-:W-:Y:S02]  /*88e0*/  ISETP.GE.AND P5, PT, R3.reuse, R227, PT ;  /* 0x000000e30300720c */ /* 0x040fe40003fa6270 */
[----:B------:R-:W-:-:S02]  /*88f0*/  ISETP.GE.AND P0, PT, R3, R229, PT ;  /* 0x000000e50300720c */ /* 0x000fc40003f06270 */
[----:B------:R-:W-:Y:S02]  /*8900*/  FSEL R243, R9, -INF , !P4 ;  /* 0xff80000009f37808 */ /* 0x000fe40006000000 */
[----:B------:R-:W-:Y:S02]  /*8910*/  FMNMX3.FTZ R3, R102, R100, R46, !PT ;  /* 0x0000006466037276 */ /* 0x000fe4000781002e */
[----:B------:R-:W-:Y:S02]  /*8920*/  ISETP.GT.AND P4, PT, R225, R0, PT ;  /* 0x00000000e100720c */ /* 0x000fe40003f84270 */
[----:B------:R-:W-:Y:S02]  /*8930*/  FMNMX3.FTZ R3, R3, R61, R47, !PT ;  /* 0x0000003d03037276 */ /* 0x000fe4000781002f */
[----:B-----5:R-:W-:Y:S02]  /*8940*/  FMNMX3.FTZ R6, R103, R52, R38, !PT ;  /* 0x0000003467067276 */ /* 0x020fe40007810026 */
[----:B------:R-:W-:-:S02]  /*8950*/  FMNMX3.FTZ R3, R3, R199, R196, !PT ;  /* 0x000000c703037276 */ /* 0x000fc400078100c4 */
[----:B------:R-:W-:Y:S02]  /*8960*/  FMNMX3.FTZ R5, R6, R33, R42, !PT ;  /* 0x0000002106057276 */ /* 0x000fe4000781002a */
[----:B------:R-:W-:Y:S02]  /*8970*/  FSEL R6, R7, -INF , !P6 ;  /* 0xff80000007067808 */ /* 0x000fe40007000000 */
[----:B------:R-:W-:Y:S01]  /*8980*/  FMNMX3.FTZ R5, R5, R197, R194, !PT ;  /* 0x000000c505057276 */ /* 0x000fe200078100c2 */
[----:B------:R-:W1:Y:S01]  /*8990*/  SHFL.BFLY PT, R7, R10, 0x1, 0x1f ;  /* 0x0c201f000a077f89 */ /* 0x000e6200000e0000 */
[----:B------:R-:W-:Y:S02]  /*89a0*/  FSEL R240, R6, -INF , !P5 ;  /* 0xff80000006f07808 */ /* 0x000fe40006800000 */
[----:B------:R-:W-:Y:S02]  /*89b0*/  FMNMX3.FTZ R5, R5, R192, R187, !PT ;  /* 0x000000c005057276 */ /* 0x000fe400078100bb */
[----:B------:R-:W-:-:S02]  /*89c0*/  ISETP.GE.AND P6, PT, R0, R227, PT ;  /* 0x000000e30000720c */ /* 0x000fc40003fc6270 */
[----:B------:R-:W-:Y:S02]  /*89d0*/  FMNMX3.FTZ R5, R5, R213, R210, !PT ;  /* 0x000000d505057276 */ /* 0x000fe400078100d2 */
[----:B----4-:R-:W-:Y:S02]  /*89e0*/  FSEL R6, R11, -INF , !P4 ;  /* 0xff8000000b067808 */ /* 0x010fe40006000000 */
[----:B------:R-:W-:Y:S02]  /*89f0*/  FMNMX3.FTZ R5, R5, R208, R207, !PT ;  /* 0x000000d005057276 */ /* 0x000fe400078100cf */
[----:B------:R-:W-:Y:S02]  /*8a00*/  ISETP.GE.AND P5, PT, R0, R229, PT ;  /* 0x000000e50000720c */ /* 0x000fe40003fa6270 */
[----:B------:R-:W-:Y:S02]  /*8a10*/  FMNMX.FTZ R0, R4, R8, !PT ;  /* 0x0000000804007209 */ /* 0x000fe40007810000 */
[----:B------:R-:W-:-:S02]  /*8a20*/  FSEL R239, R6, -INF , !P6 ;  /* 0xff80000006ef7808 */ /* 0x000fc40007000000 */
[----:B------:R-:W-:Y:S02]  /*8a30*/  FMNMX3.FTZ R4, R5, R236, R243, !PT ;  /* 0x000000ec05047276 */ /* 0x000fe400078100f3 */
[----:B------:R-:W-:Y:S01]  /*8a40*/  FMNMX3.FTZ R3, R3, R195, R193, !PT ;  /* 0x000000c303037276 */ /* 0x000fe200078100c1 */
[----:B------:R-:W4:Y:S01]  /*8a50*/  SHFL.BFLY PT, R5, R0, 0x1, 0x1f ;  /* 0x0c201f0000057f89 */ /* 0x000f2200000e0000 */
[----:B------:R-:W-:Y:S02]  /*8a60*/  FMNMX3.FTZ R4, R4, R240, R239, !PT ;  /* 0x000000f004047276 */ /* 0x000fe400078100ef */
[----:B------:R-:W-:Y:S02]  /*8a70*/  FMNMX3.FTZ R3, R3, R214, R212, !PT ;  /* 0x000000d603037276 */ /* 0x000fe400078100d4 */
[----:B------:R-:W-:Y:S01]  /*8a80*/  FSEL R218, R178, -INF , !P3 ;  /* 0xff800000b2da7808 */ /* 0x000fe20005800000 */
[----:B------:R-:W5:Y:S01]  /*8a90*/  SHFL.BFLY PT, R6, R4, 0x2, 0x1f ;  /* 0x0c401f0004067f89 */ /* 0x000f6200000e0000 */
[----:B------:R-:W-:-:S02]  /*8aa0*/  FMNMX3.FTZ R3, R3, R211, R209, !PT ;  /* 0x000000d303037276 */ /* 0x000fc400078100d1 */
[----:B------:R-:W-:Y:S02]  /*8ab0*/  MOV R27, R230 ;  /* 0x000000e6001b7202 */ /* 0x000fe40000000f00 */
[----:B------:R-:W-:Y:S02]  /*8ac0*/  FSEL R230, R110, -INF , !P0 ;  /* 0xff8000006ee67808 */ /* 0x000fe40004000000 */
[----:B------:R-:W-:Y:S02]  /*8ad0*/  FSEL R217, R111, -INF , !P5 ;  /* 0xff8000006fd97808 */ /* 0x000fe40006800000 */
[----:B------:R-:W-:Y:S02]  /*8ae0*/  FMNMX3.FTZ R3, R3, R238, R218, !PT ;  /* 0x000000ee03037276 */ /* 0x000fe400078100da */
[----:B-1----:R-:W-:Y:S02]  /*8af0*/  FMNMX.FTZ R222, R10, R7, !PT ;  /* 0x000000070ade7209 */ /* 0x002fe40007810000 */
[----:B------:R-:W-:-:S02]  /*8b00*/  FMNMX3.FTZ R3, R3, R230, R217, !PT ;  /* 0x000000e603037276 */ /* 0x000fc400078100d9 */
[C---:B------:R-:W-:Y:S01]  /*8b10*/  FSETP.NEU.FTZ.AND P3, PT, R222.reuse, -INF , PT ;  /* 0xff800000de00780b */ /* 0x040fe20003f7d000 */
[----:B------:R-:W-:Y:S01]  /*8b20*/  FMUL.FTZ R9, R222, UR6 ;  /* 0x00000006de097c20 */ /* 0x000fe20008410000 */
[----:B------:R-:W-:Y:S01]  /*8b30*/  MOV R37, R223 ;  /* 0x000000df00257202 */ /* 0x000fe20000000f00 */
[----:B------:R-:W1:Y:S01]  /*8b40*/  SHFL.BFLY PT, R7, R3, 0x2, 0x1f ;  /* 0x0c401f0003077f89 */ /* 0x000e6200000e0000 */
[----:B----4-:R-:W-:Y:S02]  /*8b50*/  FMNMX.FTZ R221, R0, R5, !PT ;  /* 0x0000000500dd7209 */ /* 0x010fe40007810000 */
[----:B------:R-:W-:Y:S02]  /*8b60*/  FSEL R9, R9, RZ, P3 ;  /* 0x000000ff09097208 */ /* 0x000fe40001800000 */
[C---:B------:R-:W-:Y:S01]  /*8b70*/  FSETP.NEU.FTZ.AND P0, PT, R221.reuse, -INF , PT ;  /* 0xff800000dd00780b */ /* 0x040fe20003f1d000 */
[----:B------:R-:W-:Y:S01]  /*8b80*/  FMUL.FTZ R10, R221, UR6 ;  /* 0x00000006dd0a7c20 */ /* 0x000fe20008410000 */
[----:B-----5:R-:W-:Y:S01]  /*8b90*/  FMNMX.FTZ R0, R4, R6, !PT ;  /* 0x0000000604007209 */ /* 0x020fe20007810000 */
[--C-:B------:R-:W-:Y:S01]  /*8ba0*/  FFMA.FTZ R5, R22, UR6, -R9.reuse ;  /* 0x0000000616057c23 */ /* 0x100fe20008010809 */
[--C-:B------:R-:W-:Y:S01]  /*8bb0*/  FFMA.FTZ R12, R12, UR6, -R9.reuse ;  /* 0x000000060c0c7c23 */ /* 0x100fe20008010809 */
[----:B------:R-:W-:Y:S01]  /*8bc0*/  FFMA.FTZ R4, R15, UR6, -R9 ;  /* 0x000000060f047c23 */ /* 0x000fe20008010809 */
[----:B------:R-:W-:Y:S01]  /*8bd0*/  FSEL R10, R10, RZ, P0 ;  /* 0x000000ff0a0a7208 */ /* 0x000fe20000000000 */
[----:B------:R-:W4:Y:S01]  /*8be0*/  SHFL.BFLY PT, R8, R0, 0x1, 0x1f ;  /* 0x0c201f0000087f89 */ /* 0x000f2200000e0000 */
[----:B------:R5:W-:Y:S01]  /*8bf0*/  MUFU.EX2 R57, R5 ;  /* 0x0000000500397308 */ /* 0x000be20000000800 */
[----:B------:R-:W-:-:S02]  /*8c00*/  MOV R55, R224 ;  /* 0x000000e000377202 */ /* 0x000fc40000000f00 */
[----:B------:R-:W-:Y:S01]  /*8c10*/  IADD3 R28, PT, PT, R220, 0x9020, RZ ;  /* 0x00009020dc1c7810 */ /* 0x000fe20007ffe0ff */
[----:B------:R-:W4:Y:S04]  /*8c20*/  MUFU.EX2 R39, R12 ;  /* 0x0000000c00277308 */ /* 0x000f280000000800 */
[----:B------:R4:W-:Y:S01]  /*8c30*/  MUFU.EX2 R36, R4 ;  /* 0x0000000400247308 */ /* 0x0009e20000000800 */
[----:B------:R-:W-:Y:S01]  /*8c40*/  STL [R1], R28 ;  /* 0x0000001c01007387 */ /* 0x000fe20000100800 */
[----:B-1----:R-:W-:Y:S01]  /*8c50*/  FMNMX.FTZ R3, R3, R7, !PT ;  /* 0x0000000703037209 */ /* 0x002fe20007810000 */
[----:B------:R-:W-:Y:S01]  /*8c60*/  FFMA.FTZ R7, R19, UR6, -R10 ;  /* 0x0000000613077c23 */ /* 0x000fe2000801080a */
[----:B-----5:R-:W-:Y:S01]  /*8c70*/  FFMA.FTZ R5, R13, UR6, -R9 ;  /* 0x000000060d057c23 */ /* 0x020fe20008010809 */
[----:B------:R-:W-:-:S02]  /*8c80*/  MOV R13, R28 ;  /* 0x0000001c000d7202 */ /* 0x000fc40000000f00 */
[----:B------:R-:W1:Y:S01]  /*8c90*/  SHFL.BFLY PT, R11, R3, 0x1, 0x1f ;  /* 0x0c201f00030b7f89 */ /* 0x000e6200000e0000 */
[----:B------:R-:W-:Y:S01]  /*8ca0*/  @P2 IADD3 R13, PT, PT, R27, -0x20, RZ ;  /* 0xffffffe01b0d2810 */ /* 0x000fe20007ffe0ff */
[----:B------:R5:W-:Y:S02]  /*8cb0*/  MUFU.EX2 R35, R5 ;  /* 0x0000000500237308 */ /* 0x000be40000000800 */
[----:B------:R-:W-:Y:S01]  /*8cc0*/  LDSM.16.MT88.4 R28, [R220+0xb000] ;  /* 0x00b00000dc1c783b */ /* 0x000fe20000004200 */
[----:B----4-:R-:W-:Y:S01]  /*8cd0*/  FFMA.FTZ R4, R14, UR6, -R10 ;  /* 0x000000060e047c23 */ /* 0x010fe2000801080a */
[----:B------:R-:W-:Y:S02]  /*8ce0*/  FMNMX.FTZ R223, R0, R8, !PT ;  /* 0x0000000800df7209 */ /* 0x000fe40007810000 */
[----:B------:R-:W4:Y:S01]  /*8cf0*/  LDSM.16.MT88.4 R48, [R13+0x1000] ;  /* 0x001000000d30783b */ /* 0x000f220000004200 */
[----:B------:R-:W-:Y:S02]  /*8d00*/  MUFU.EX2 R241, R7 ;  /* 0x0000000700f17308 */ /* 0x000fe40000000800 */
[----:B------:R-:W-:-:S02]  /*8d10*/  FMUL.FTZ R0, R223, UR6 ;  /* 0x00000006df007c20 */ /* 0x000fc40008410000 */
[----:B------:R1:W-:Y:S01]  /*8d20*/  MUFU.EX2 R54, R4 ;  /* 0x0000000400367308 */ /* 0x0003e20000000800 */
[----:B-----5:R-:W-:Y:S02]  /*8d30*/  FFMA.FTZ R5, R23, UR6, -R10 ;  /* 0x0000000617057c23 */ /* 0x020fe4000801080a */
[----:B------:R-:W5:Y:S02]  /*8d40*/  LDSM.16.MT88.4 R20, [R220+0x9000] ;  /* 0x00900000dc14783b */ /* 0x000f640000004200 */
[----:B------:R1:W-:Y:S02]  /*8d50*/  MUFU.EX2 R105, R5 ;  /* 0x0000000500697308 */ /* 0x0003e40000000800 */
[----:B-1----:R-:W-:Y:S02]  /*8d60*/  FMNMX.FTZ R224, R3, R11, !PT ;  /* 0x0000000b03e07209 */ /* 0x002fe40007810000 */
[----:B------:R-:W-:Y:S02]  /*8d70*/  FSEL R4, R221, RZ, P0 ;  /* 0x000000ffdd047208 */ /* 0x000fe40000000000 */
[----:B------:R-:W-:-:S03]  /*8d80*/  FSETP.NEU.FTZ.AND P0, PT, R224, -INF , PT ;  /* 0xff800000e000780b */ /* 0x000fc60003f1d000 */
[----:B------:R-:W-:Y:S01]  /*8d90*/  FADD.FTZ R4, R101, -R4 ;  /* 0x8000000465047221 */ /* 0x000fe20000010000 */
[----:B------:R-:W-:Y:S02]  /*8da0*/  FSEL R5, R222, RZ, P3 ;  /* 0x000000ffde057208 */ /* 0x000fe40001800000 */
[----:B------:R-:W-:Y:S01]  /*8db0*/  FSETP.NEU.FTZ.AND P3, PT, R223, -INF , PT ;  /* 0xff800000df00780b */ /* 0x000fe20003f7d000 */
[----:B------:R-:W-:Y:S02]  /*8dc0*/  FMUL.FTZ R4, R4, UR6 ;  /* 0x0000000604047c20 */ /* 0x000fe40008410000 */
[----:B------:R-:W-:Y:S01]  /*8dd0*/  FADD.FTZ R6, R104, -R5 ;  /* 0x8000000568067221 */ /* 0x000fe20000010000 */
[----:B------:R-:W-:Y:S01]  /*8de0*/  FSEL R12, R0, RZ, P3 ;  /* 0x000000ff000c7208 */ /* 0x000fe20001800000 */
[----:B------:R-:W-:Y:S01]  /*8df0*/  FFMA.FTZ R5, R18, UR6, -R10 ;  /* 0x0000000612057c23 */ /* 0x000fe2000801080a */
[----:B------:R1:W4:Y:S01]  /*8e00*/  MUFU.EX2 R44, R4 ;  /* 0x00000004002c7308 */ /* 0x0003220000000800 */
[----:B------:R-:W3:Y:S01]  /*8e10*/  LDSM.16.MT88.4 R16, [R13] ;  /* 0x000000000d10783b */ /* 0x000ee20000004200 */
[----:B------:R-:W-:Y:S01]  /*8e20*/  FMUL.FTZ R6, R6, UR6 ;  /* 0x0000000606067c20 */ /* 0x000fe20008410000 */
[--C-:B------:R-:W-:Y:S01]  /*8e30*/  FFMA.FTZ R0, R52, UR6, -R12.reuse ;  /* 0x0000000634007c23 */ /* 0x100fe2000801080c */
[--C-:B------:R-:W-:Y:S01]  /*8e40*/  FFMA.FTZ R8, R38, UR6, -R12.reuse ;  /* 0x0000000626087c23 */ /* 0x100fe2000801080c */
[--C-:B------:R-:W-:Y:S01]  /*8e50*/  FFMA.FTZ R3, R33, UR6, -R12.reuse ;  /* 0x0000000621037c23 */ /* 0x100fe2000801080c */
[----:B------:R5:W5:Y:S04]  /*8e60*/  MUFU.EX2 R32, R5 ;  /* 0x0000000500207308 */ /* 0x000b680000000800 */
[----:B------:R5:W5:Y:S04]  /*8e70*/  MUFU.EX2 R14, R0 ;  /* 0x00000000000e7308 */ /* 0x000b680000000800 */
[----:B------:R5:W-:Y:S01]  /*8e80*/  MUFU.EX2 R101, R8 ;  /* 0x0000000800657308 */ /* 0x000be20000000800 */
[----:B-1----:R-:W-:Y:S01]  /*8e90*/  F2FP.F16.F32.PACK_AB R4, R39, R57 ;  /* 0x000000392704723e */ /* 0x002fe200000000ff */
[-C--:B----4-:R-:W-:Y:S01]  /*8ea0*/  FMUL.FTZ R154, R154, R44.reuse ;  /* 0x0000002c9a9a7220 */ /* 0x090fe20000410000 */
[-C--:B------:R-:W-:Y:S01]  /*8eb0*/  FMUL.FTZ R155, R155, R44.reuse ;  /* 0x0000002c9b9b7220 */ /* 0x080fe20000410000 */
[----:B------:R1:W-:Y:S01]  /*8ec0*/  MUFU.EX2 R56, R3 ;  /* 0x0000000300387308 */ /* 0x0003e20000000800 */
[-C--:B------:R-:W-:Y:S01]  /*8ed0*/  FMUL.FTZ R166, R166, R44.reuse ;  /* 0x0000002ca6a67220 */ /* 0x080fe20000410000 */
[----:B-----5:R-:W-:Y:S01]  /*8ee0*/  F2FP.F16.F32.PACK_AB R5, R54, R105 ;  /* 0x000000693605723e */ /* 0x020fe200000000ff */
[-C--:B------:R-:W-:Y:S01]  /*8ef0*/  FMUL.FTZ R167, R167, R44.reuse ;  /* 0x0000002ca7a77220 */ /* 0x080fe20000410000 */
[----:B------:R4:W5:Y:S01]  /*8f00*/  MUFU.EX2 R45, R6 ;  /* 0x00000006002d7308 */ /* 0x0009620000000800 */
[----:B------:R-:W-:Y:S01]  /*8f10*/  F2FP.F16.F32.PACK_AB R7, R32, R241 ;  /* 0x000000f12007723e */ /* 0x000fe200000000ff */
[----:B------:R-:W-:Y:S01]  /*8f20*/  FMUL.FTZ R0, R224, UR6 ;  /* 0x00000006e0007c20 */ /* 0x000fe20008410000 */
[-C--:B------:R-:W-:Y:S01]  /*8f30*/  FMUL.FTZ R170, R170, R44.reuse ;  /* 0x0000002caaaa7220 */ /* 0x080fe20000410000 */
[-C--:B------:R-:W-:Y:S01]  /*8f40*/  FMUL.FTZ R171, R171, R44.reuse ;  /* 0x0000002cabab7220 */ /* 0x080fe20000410000 */
[-C--:B------:R-:W-:Y:S01]  /*8f50*/  FMUL.FTZ R118, R118, R44.reuse ;  /* 0x0000002c76767220 */ /* 0x080fe20000410000 */
[-C--:B------:R-:W-:Y:S01]  /*8f60*/  FMUL.FTZ R119, R119, R44.reuse ;  /* 0x0000002c77777220 */ /* 0x080fe20000410000 */
[----:B------:R-:W-:Y:S01]  /*8f70*/  FSEL R11, R0, RZ, P0 ;  /* 0x000000ff000b7208 */ /* 0x000fe20000000000 */
[----:B------:R-:W-:Y:S01]  /*8f80*/  FFMA.FTZ R0, R42, UR6, -R12 ;  /* 0x000000062a007c23 */ /* 0x000fe2000801080c */
[-C--:B------:R-:W-:Y:S01]  /*8f90*/  FMUL.FTZ R122, R122, R44.reuse ;  /* 0x0000002c7a7a7220 */ /* 0x080fe20000410000 */
[----:B------:R-:W3:Y:S01]  /*8fa0*/  LDSM.16.MT88.4 R40, [R13+0x2000] ;  /* 0x002000000d28783b */ /* 0x000ee20000004200 */
[----:B------:R-:W-:Y:S01]  /*8fb0*/  FMUL.FTZ R123, R123, R44 ;  /* 0x0000002c7b7b7220 */ /* 0x000fe20000410000 */
[----:B------:R5:W-:Y:S01]  /*8fc0*/  MUFU.EX2 R104, R0 ;  /* 0x0000000000687308 */ /* 0x000be20000000800 */
[--C-:B------:R-:W-:Y:S01]  /*8fd0*/  FFMA.FTZ R8, R46, UR6, -R11.reuse ;  /* 0x000000062e087c23 */ /* 0x100fe2000801080b */
[----:B------:R-:W-:Y:S01]  /*8fe0*/  MOV R46, R14 ;  /* 0x0000000e002e7202 */ /* 0x000fe20000000f00 */
[--C-:B-1----:R-:W-:Y:S01]  /*8ff0*/  FFMA.FTZ R3, R100, UR6, -R11.reuse ;  /* 0x0000000664037c23 */ /* 0x102fe2000801080b */
[----:B----4-:R-:W-:Y:S01]  /*9000*/  F2FP.F16.F32.PACK_AB R6, R36, R35 ;  /* 0x000000232406723e */ /* 0x010fe200000000ff */
[----:B------:R1:W-:Y:S01]  /*9010*/  MUFU.EX2 R52, R8 ;  /* 0x0000000800347308 */ /* 0x0003e20000000800 */
[-C--:B-----5:R-:W-:Y:S01]  /*9020*/  FMUL.FTZ R152, R152, R45.reuse ;  /* 0x0000002d98987220 */ /* 0x0a0fe20000410000 */
[-C--:B------:R-:W-:Y:S01]  /*9030*/  FMUL.FTZ R153, R153, R45.reuse ;  /* 0x0000002d99997220 */ /* 0x080fe20000410000 */
[-C--:B------:R-:W-:Y:S01]  /*9040*/  FMUL.FTZ R164, R164, R45.reuse ;  /* 0x0000002da4a47220 */ /* 0x080fe20000410000 */
[----:B------:R4:W-:Y:S01]  /*9050*/  MUFU.EX2 R38, R3 ;  /* 0x0000000300267308 */ /* 0x0009e20000000800 */
        /* <DEDUP_REMOVED lines=9> */
[----:B------:R-:W-:Y:S01]  /*90f0*/  FADD.FTZ R14, R103, -R0 ;  /* 0x80000000670e7221 */ /* 0x000fe20000010000 */
[----:B------:R-:W-:Y:S01]  /*9100*/  FSEL R0, R224, RZ, P0 ;  /* 0x000000ffe0007208 */ /* 0x000fe20000000000 */
[--C-:B-1----:R-:W-:Y:S01]  /*9110*/  FFMA.FTZ R8, R47, UR6, -R11.reuse ;  /* 0x000000062f087c23 */ /* 0x102fe2000801080b */
[-C--:B------:R-:W-:Y:S01]  /*9120*/  FMUL.FTZ R133, R133, R45.reuse ;  /* 0x0000002d85857220 */ /* 0x080fe20000410000 */
[----:B----4-:R-:W-:Y:S01]  /*9130*/  FFMA.FTZ R3, R61, UR6, -R11 ;  /* 0x000000063d037c23 */ /* 0x010fe2000801080b */
[-C--:B------:R-:W-:Y:S01]  /*9140*/  FMUL.FTZ R134, R134, R44.reuse ;  /* 0x0000002c86867220 */ /* 0x080fe20000410000 */
[----:B------:R-:W-:Y:S01]  /*9150*/  FADD.FTZ R0, R102, -R0 ;  /* 0x8000000066007221 */ /* 0x000fe20000010000 */
[----:B------:R-:W-:Y:S01]  /*9160*/  MUFU.EX2 R100, R8 ;  /* 0x0000000800647308 */ /* 0x000fe20000000800 */
[-C--:B------:R-:W-:Y:S01]  /*9170*/  FMUL.FTZ R135, R135, R44.reuse ;  /* 0x0000002c87877220 */ /* 0x080fe20000410000 */
[-C--:B------:R-:W-:Y:S01]  /*9180*/  FMUL.FTZ R136, R136, R45.reuse ;  /* 0x0000002d88887220 */ /* 0x080fe20000410000 */
[----:B------:R-:W-:Y:S01]  /*9190*/  FMUL.FTZ R0, R0, UR6 ;  /* 0x0000000600007c20 */ /* 0x000fe20008410000 */
        /* <DEDUP_REMOVED lines=15> */
[-C--:B------:R-:W-:Y:S01]  /*9290*/  FMUL.FTZ R78, R78, R44.reuse ;  /* 0x0000002c4e4e7220 */ /* 0x080fe20000410000 */
[----:B------:R-:W1:Y:S01]  /*92a0*/  MUFU.EX2 R14, R0 ;  /* 0x00000000000e7308 */ /* 0x000e620000000800 */
[-C--:B------:R-:W-:Y:S01]  /*92b0*/  FMUL.FTZ R79, R79, R44.reuse ;  /* 0x0000002c4f4f7220 */ /* 0x080fe20000410000 */
[-C--:B------:R-:W-:Y:S01]  /*92c0*/  FMUL.FTZ R88, R88, R45.reuse ;  /* 0x0000002d58587220 */ /* 0x080fe20000410000 */
[-C--:B------:R-:W-:Y:S01]  /*92d0*/  FMUL.FTZ R89, R89, R45.reuse ;  /* 0x0000002d59597220 */ /* 0x080fe20000410000 */
[----:B------:R-:W4:Y:S01]  /*92e0*/  MUFU.EX2 R15, R3 ;  /* 0x00000003000f7308 */ /* 0x000f220000000800 */
[-C--:B------:R-:W-:Y:S01]  /*92f0*/  FMUL.FTZ R90, R90, R44.reuse ;  /* 0x0000002c5a5a7220 */ /* 0x080fe20000410000 */
[-C--:B------:R-:W-:Y:S01]  /*9300*/  FMUL.FTZ R91, R91, R44.reuse ;  /* 0x0000002c5b5b7220 */ /* 0x080fe20000410000 */
[-C--:B------:R-:W-:Y:S01]  /*9310*/  FMUL.FTZ R92, R92, R45.reuse ;  /* 0x0000002d5c5c7220 */ /* 0x080fe20000410000 */
[----:B------:R-:W-:Y:S01]  /*9320*/  FMUL.FTZ R93, R93, R45 ;  /* 0x0000002d5d5d7220 */ /* 0x000fe20000410000 */
[-C--:B------:R-:W-:Y:S01]  /*9330*/  FMUL.FTZ R94, R94, R44.reuse ;  /* 0x0000002c5e5e7220 */ /* 0x080fe20000410000 */
[----:B------:R-:W-:Y:S01]  /*9340*/  FMUL.FTZ R95, R95, R44 ;  /* 0x0000002c5f5f7220 */ /* 0x000fe20000410000 */
[----:B------:R-:W-:Y:S01]  /*9350*/  HMMA.16816.F32 R180, R4, R48, R164 ;  /* 0x0000003004b4723c */ /* 0x000fe200000018a4 */
[----:B------:R-:W-:Y:S01]  /*9360*/  FFMA.FTZ R8, R107, UR6, -R9 ;  /* 0x000000066b087c23 */ /* 0x000fe20008010809 */
[-C--:B-1----:R-:W-:Y:S01]  /*9370*/  FMUL.FTZ R114, R114, R14.reuse ;  /* 0x0000000e72727220 */ /* 0x082fe20000410000 */
[-C--:B------:R-:W-:Y:S01]  /*9380*/  FMUL.FTZ R115, R115, R14.reuse ;  /* 0x0000000e73737220 */ /* 0x080fe20000410000 */
[-C--:B------:R-:W-:Y:S01]  /*9390*/  FMUL.FTZ R130, R130, R14.reuse ;  /* 0x0000000e82827220 */ /* 0x080fe20000410000 */
[----:B------:R-:W-:Y:S01]  /*93a0*/  FMUL.FTZ R131, R131, R14 ;  /* 0x0000000e83837220 */ /* 0x000fe20000410000 */
[----:B----4-:R-:W-:-:S02]  /*93b0*/  FMUL.FTZ R112, R112, R15 ;  /* 0x0000000f70707220 */ /* 0x010fc40000410000 */
        /* <DEDUP_REMOVED lines=16> */
[C---:B------:R-:W-:Y:S01]  /*94c0*/  HMMA.16816.F32 R120, R4.reuse, R22, R120 ;  /* 0x000000160478723c */ /* 0x040fe20000001878 */
[----:B--2---:R-:W-:Y:S01]  /*94d0*/  MOV R58, R25 ;  /* 0x00000019003a7202 */ /* 0x004fe20000000f00 */
[----:B------:R-:W-:Y:S01]  /*94e0*/  FMUL.FTZ R147, R147, R14 ;  /* 0x0000000e93937220 */ /* 0x000fe20000410000 */
[-C--:B------:R-:W-:Y:S01]  /*94f0*/  FMUL.FTZ R156, R156, R15.reuse ;  /* 0x0000000f9c9c7220 */ /* 0x080fe20000410000 */
[-C--:B------:R-:W-:Y:S01]  /*9500*/  FMUL.FTZ R157, R157, R15.reuse ;  /* 0x0000000f9d9d7220 */ /* 0x080fe20000410000 */
[----:B---3--:R-:W-:Y:S01]  /*9510*/  MOV R59, R26 ;  /* 0x0000001a003b7202 */ /* 0x008fe20000000f00 */
[-C--:B------:R-:W-:Y:S01]  /*9520*/  FMUL.FTZ R158, R158, R14.reuse ;  /* 0x0000000e9e9e7220 */ /* 0x080fe20000410000 */
[----:B------:R-:W1:Y:S01]  /*9530*/  LDSM.16.MT88.4 R24, [R220+0xa000] ;  /* 0x00a00000dc18783b */ /* 0x000e620000004200 */
[C---:B------:R-:W-:Y:S01]  /*9540*/  HMMA.16816.F32 R132, R4.reuse, R16, R132 ;  /* 0x000000100484723c */ /* 0x040fe20000001884 */
[-C--:B------:R-:W-:Y:S01]  /*9550*/  FMUL.FTZ R159, R159, R14.reuse ;  /* 0x0000000e9f9f7220 */ /* 0x080fe20000410000 */
[-C--:B------:R-:W-:Y:S01]  /*9560*/  FMUL.FTZ R68, R68, R15.reuse ;  /* 0x0000000f44447220 */ /* 0x080fe20000410000 */
[-C--:B------:R-:W-:Y:S01]  /*9570*/  FMUL.FTZ R69, R69, R15.reuse ;  /* 0x0000000f45457220 */ /* 0x080fe20000410000 */
[-C--:B------:R-:W-:Y:S01]  /*9580*/  FMUL.FTZ R70, R70, R14.reuse ;  /* 0x0000000e46467220 */ /* 0x080fe20000410000 */
[-C--:B------:R-:W-:Y:S01]  /*9590*/  FMUL.FTZ R71, R71, R14.reuse ;  /* 0x0000000e47477220 */ /* 0x080fe20000410000 */
[-C--:B------:R-:W-:Y:S01]  /*95a0*/  FMUL.FTZ R80, R80, R15.reuse ;  /* 0x0000000f50507220 */ /* 0x080fe20000410000 */
[----:B------:R-:W-:Y:S01]  /*95b0*/  FMUL.FTZ R81, R81, R15 ;  /* 0x0000000f51517220 */ /* 0x000fe20000410000 */
[C---:B------:R-:W-:Y:S01]  /*95c0*/  HMMA.16816.F32 R136, R4.reuse, R18, R136 ;  /* 0x000000120488723c */ /* 0x040fe20000001888 */
[-C--:B------:R-:W-:Y:S01]  /*95d0*/  FMUL.FTZ R82, R82, R14.reuse ;  /* 0x0000000e52527220 */ /* 0x080fe20000410000 */
[-C--:B------:R-:W-:Y:S01]  /*95e0*/  FMUL.FTZ R83, R83, R14.reuse ;  /* 0x0000000e53537220 */ /* 0x080fe20000410000 */
[--C-:B------:R-:W-:Y:S01]  /*95f0*/  FFMA.FTZ R0, R53, UR6, -R9.reuse ;  /* 0x0000000635007c23 */ /* 0x100fe20008010809 */
[--C-:B------:R-:W-:Y:S01]  /*9600*/  FFMA.FTZ R3, R184, UR6, -R9.reuse ;  /* 0x00000006b8037c23 */ /* 0x100fe20008010809 */
[----:B------:R-:W-:Y:S01]  /*9610*/  MOV R47, R59 ;  /* 0x0000003b002f7202 */ /* 0x000fe20000000f00 */
[----:B------:R2:W-:Y:S01]  /*9620*/  MUFU.EX2 R249, R8 ;  /* 0x0000000800f97308 */ /* 0x0005e20000000800 */
[-C--:B------:R-:W-:Y:S01]  /*9630*/  FMUL.FTZ R160, R160, R15.reuse ;  /* 0x0000000fa0a07220 */ /* 0x080fe20000410000 */
[C---:B------:R-:W-:Y:S01]  /*9640*/  HMMA.16816.F32 R168, R4.reuse, R28, R72 ;  /* 0x0000001c04a8723c */ /* 0x040fe20000001848 */
[-C--:B------:R-:W-:Y:S01]  /*9650*/  FMUL.FTZ R161, R161, R15.reuse ;  /* 0x0000000fa1a17220 */ /* 0x080fe20000410000 */
[----:B------:R3:W-:Y:S01]  /*9660*/  MUFU.EX2 R248, R0 ;  /* 0x0000000000f87308 */ /* 0x0007e20000000800 */
[-C--:B------:R-:W-:Y:S01]  /*9670*/  FMUL.FTZ R162, R162, R14.reuse ;  /* 0x0000000ea2a27220 */ /* 0x080fe20000410000 */
[-C--:B------:R-:W-:Y:S01]  /*9680*/  FMUL.FTZ R163, R163, R14.reuse ;  /* 0x0000000ea3a37220 */ /* 0x080fe20000410000 */
[-C--:B------:R-:W-:Y:S01]  /*9690*/  FMUL.FTZ R172, R172, R15.reuse ;  /* 0x0000000facac7220 */ /* 0x080fe20000410000 */
[----:B------:R4:W5:Y:S01]  /*96a0*/  MUFU.EX2 R251, R3 ;  /* 0x0000000300fb7308 */ /* 0x0009620000000800 */
[-C--:B------:R-:W-:Y:S01]  /*96b0*/  FMUL.FTZ R173, R173, R15.reuse ;  /* 0x0000000fadad7220 */ /* 0x080fe20000410000 */
[C---:B------:R-:W-:Y:S01]  /*96c0*/  HMMA.16816.F32 R164, R4.reuse, R30, R76 ;  /* 0x0000001e04a4723c */ /* 0x040fe2000000184c */
[-C--:B------:R-:W-:Y:S01]  /*96d0*/  FMUL.FTZ R174, R174, R14.reuse ;  /* 0x0000000eaeae7220 */ /* 0x080fe20000410000 */
[-C--:B------:R-:W-:Y:S01]  /*96e0*/  FMUL.FTZ R175, R175, R14.reuse ;  /* 0x0000000eafaf7220 */ /* 0x080fe20000410000 */
[-C--:B------:R-:W-:Y:S01]  /*96f0*/  FMUL.FTZ R84, R84, R15.reuse ;  /* 0x0000000f54547220 */ /* 0x080fe20000410000 */
[--C-:B--2---:R-:W-:Y:S01]  /*9700*/  FFMA.FTZ R8, R185, UR6, -R10.reuse ;  /* 0x00000006b9087c23 */ /* 0x104fe2000801080a */
[-C--:B------:R-:W-:Y:S01]  /*9710*/  FMUL.FTZ R85, R85, R15.reuse ;  /* 0x0000000f55557220 */ /* 0x080fe20000410000 */
[-C--:B------:R-:W-:Y:S01]  /*9720*/  FMUL.FTZ R86, R86, R14.reuse ;  /* 0x0000000e56567220 */ /* 0x080fe20000410000 */
[-C--:B------:R-:W-:Y:S01]  /*9730*/  FMUL.FTZ R87, R87, R14.reuse ;  /* 0x0000000e57577220 */ /* 0x080fe20000410000 */
[C---:B------:R-:W-:Y:S01]  /*9740*/  HMMA.16816.F32 R88, R4.reuse, R40, R88 ;  /* 0x000000280458723c */ /* 0x040fe20000001858 */
[--C-:B---3--:R-:W-:Y:S01]  /*9750*/  FFMA.FTZ R0, R186, UR6, -R10.reuse ;  /* 0x00000006ba007c23 */ /* 0x108fe2000801080a */
[----:B------:R2:W-:Y:S01]  /*9760*/  MUFU.EX2 R246, R8 ;  /* 0x0000000800f67308 */ /* 0x0005e20000000800 */
[-C--:B------:R-:W-:Y:S01]  /*9770*/  FMUL.FTZ R96, R96, R15.reuse ;  /* 0x0000000f60607220 */ /* 0x080fe20000410000 */
[----:B----4-:R-:W-:Y:S01]  /*9780*/  FFMA.FTZ R3, R34, UR6, -R9 ;  /* 0x0000000622037c23 */ /* 0x010fe20008010809 */
[----:B------:R-:W-:Y:S01]  /*9790*/  FMUL.FTZ R97, R97, R15 ;  /* 0x0000000f61617220 */ /* 0x000fe20000410000 */
[----:B------:R3:W-:Y:S01]  /*97a0*/  MUFU.EX2 R244, R0 ;  /* 0x0000000000f47308 */ /* 0x0007e20000000800 */
[-C--:B------:R-:W-:Y:S01]  /*97b0*/  FMUL.FTZ R98, R98, R14.reuse ;  /* 0x0000000e62627220 */ /* 0x080fe20000410000 */
[C---:B-1----:R-:W-:Y:S01]  /*97c0*/  HMMA.16816.F32 R188, R4.reuse, R26, R152 ;  /* 0x0000001a04bc723c */ /* 0x042fe20000001898 */
[----:B------:R-:W-:Y:S01]  /*97d0*/  FMUL.FTZ R99, R99, R14 ;  /* 0x0000000e63637220 */ /* 0x000fe20000410000 */
[----:B------:R1:W4:Y:S06]  /*97e0*/  MUFU.EX2 R250, R3 ;  /* 0x0000000300fa7308 */ /* 0x00032c0000000800 */
[----:B------:R-:W-:Y:S01]  /*97f0*/  HMMA.16816.F32 R148, R4, R24, R148 ;  /* 0x000000180494723c */ /* 0x000fe20000001894 */
[----:B--2---:R-:W-:Y:S01]  /*9800*/  FFMA.FTZ R8, R196, UR6, -R11 ;  /* 0x00000006c4087c23 */ /* 0x004fe2000801080b */
[----:B---3--:R-:W-:-:S06]  /*9810*/  FFMA.FTZ R0, R108, UR6, -R10 ;  /* 0x000000066c007c23 */ /* 0x008fcc000801080a */
[----:B------:R-:W-:Y:S01]  /*9820*/  HMMA.16816.F32 R152, R4, R42, R92 ;  /* 0x0000002a0498723c */ /* 0x000fe2000000185c */
[----:B------:R-:W-:Y:S01]  /*9830*/  F2FP.F16.F32.PACK_AB R4, R101, R46 ;  /* 0x0000002e6504723e */ /* 0x000fe200000000ff */
[----:B------:R2:W-:Y:S01]  /*9840*/  MUFU.EX2 R245, R0 ;  /* 0x0000000000f57308 */ /* 0x0005e20000000800 */
[----:B------:R-:W-:Y:S01]  /*9850*/  F2FP.F16.F32.PACK_AB R5, R52, R38 ;  /* 0x000000263405723e */ /* 0x000fe200000000ff */
[----:B-1----:R-:W-:Y:S01]  /*9860*/  FFMA.FTZ R3, R109, UR6, -R10 ;  /* 0x000000066d037c23 */ /* 0x002fe2000801080a */
[----:B------:R-:W-:Y:S02]  /*9870*/  F2FP.F16.F32.PACK_AB R6, R104, R56 ;  /* 0x000000386806723e */ /* 0x000fe400000000ff */
[----:B------:R-:W-:Y:S01]  /*9880*/  F2FP.F16.F32.PACK_AB R7, R100, R33 ;  /* 0x000000216407723e */ /* 0x000fe200000000ff */
[----:B------:R1:W3:Y:S06]  /*9890*/  MUFU.EX2 R247, R3 ;  /* 0x0000000300f77308 */ /* 0x0002ec0000000800 */
[----:B------:R-:W-:Y:S01]  /*98a0*/  HMMA.16816.F32 R76, R4, R20, R112 ;  /* 0x00000014044c723c */ /* 0x000fe20000001870 */
[----:B------:R-:W-:Y:S01]  /*98b0*/  MOV R114, R58 ;  /* 0x0000003a00727202 */ /* 0x000fe20000000f00 */
[----:B--2---:R-:W-:Y:S01]  /*98c0*/  FFMA.FTZ R0, R197, UR6, -R12 ;  /* 0x00000006c5007c23 */ /* 0x004fe2000801080c */
[----:B------:R-:W-:-:S02]  /*98d0*/  MOV R115, R57 ;  /* 0x0000003900737202 */ /* 0x000fc40000000f00 */
[----:B------:R-:W-:Y:S02]  /*98e0*/  MOV R112, R55 ;  /* 0x0000003700707202 */ /* 0x000fe40000000f00 */
[----:B------:R-:W-:Y:S01]  /*98f0*/  MOV R113, R105 ;  /* 0x0000006900717202 */ /* 0x000fe20000000f00 */
[C---:B------:R-:W-:Y:S01]  /*9900*/  HMMA.16816.F32 R64, R4.reuse, R16, R128 ;  /* 0x000000100440723c */ /* 0x040fe20000001880 */
[----:B------:R-:W-:Y:S01]  /*9910*/  MOV R129, R56 ;  /* 0x0000003800817202 */ /* 0x000fe20000000f00 */
[----:B-1----:R-:W-:Y:S01]  /*9920*/  FFMA.FTZ R3, R194, UR6, -R12 ;  /* 0x00000006c2037c23 */ /* 0x002fe2000801080c */
[----:B------:R-:W-:Y:S01]  /*9930*/  MOV R130, R54 ;  /* 0x0000003600827202 */ /* 0x000fe20000000f00 */
[----:B------:R1:W-:Y:S01]  /*9940*/  MUFU.EX2 R194, R8 ;  /* 0x0000000800c27308 */ /* 0x0003e20000000800 */
[----:B------:R-:W-:Y:S02]  /*9950*/  MOV R131, R39 ;  /* 0x0000002700837202 */ /* 0x000fe40000000f00 */
[----:B------:R-:W-:Y:S01]  /*9960*/  MOV R128, R33 ;  /* 0x0000002100807202 */ /* 0x000fe20000000f00 */
[----:B------:R-:W-:Y:S01]  /*9970*/  HMMA.16816.F32 R72, R4, R22, R124 ;  /* 0x000000160448723c */ /* 0x000fe2000000187c */
[----:B------:R-:W-:Y:S01]  /*9980*/  MOV R124, R52 ;  /* 0x00000034007c7202 */ /* 0x000fe20000000f00 */
[----:B------:R-:W-:Y:S01]  /*9990*/  LDSM.16.MT88.4 R20, [R13+0x1400] ;  /* 0x001400000d14783b */ /* 0x000fe20000004200 */
[----:B------:R-:W-:Y:S01]  /*99a0*/  MOV R127, R38 ;  /* 0x00000026007f7202 */ /* 0x000fe20000000f00 */
[----:B------:R2:W-:Y:S01]  /*99b0*/  MUFU.EX2 R242, R3 ;  /* 0x0000000300f27308 */ /* 0x0005e20000000800 */
[----:B------:R-:W-:-:S02]  /*99c0*/  MOV R126, R37 ;  /* 0x00000025007e7202 */ /* 0x000fc40000000f00 */
[----:B------:R-:W-:Y:S01]  /*99d0*/  MOV R125, R101 ;  /* 0x00000065007d7202 */ /* 0x000fe20000000f00 */
[C---:B------:R-:W-:Y:S01]  /*99e0*/  HMMA.16816.F32 R60, R4.reuse, R18, R140 ;  /* 0x00000012043c723c */ /* 0x040fe2000000188c */
[----:B------:R-:W-:Y:S01]  /*99f0*/  MOV R143, R35 ;  /* 0x00000023008f7202 */ /* 0x000fe20000000f00 */
[----:B------:R-:W-:Y:S01]  /*9a00*/  LDSM.16.MT88.4 R16, [R220+0xb400] ;  /* 0x00b40000dc10783b */ /* 0x000fe20000004200 */
[----:B------:R-:W-:Y:S01]  /*9a10*/  MOV R142, R241 ;  /* 0x000000f1008e7202 */ /* 0x000fe20000000f00 */
[----:B-1----:R-:W-:Y:S01]  /*9a20*/  FFMA.FTZ R8, R205, UR6, -R10 ;  /* 0x00000006cd087c23 */ /* 0x002fe2000801080a */
[----:B------:R1:W3:Y:S01]  /*9a30*/  MUFU.EX2 R241, R0 ;  /* 0x0000000000f17308 */ /* 0x0002e20000000800 */
[----:B------:R-:W-:Y:S02]  /*9a40*/  MOV R141, R104 ;  /* 0x00000068008d7202 */ /* 0x000fe40000000f00 */
[C---:B------:R-:W-:Y:S01]  /*9a50*/  HMMA.16816.F32 R56, R4.reuse, R24, R144 ;  /* 0x000000180438723c */ /* 0x040fe20000001890 */
[----:B------:R-:W-:Y:S01]  /*9a60*/  MOV R147, R36 ;  /* 0x0000002400937202 */ /* 0x000fe20000000f00 */
[--C-:B--2---:R-:W-:Y:S01]  /*9a70*/  FFMA.FTZ R3, R187, UR6, -R12.reuse ;  /* 0x00000006bb037c23 */ /* 0x104fe2000801080c */
[----:B------:R-:W-:Y:S01]  /*9a80*/  MOV R146, R32 ;  /* 0x0000002000927202 */ /* 0x000fe20000000f00 */
[----:B------:R-:W2:Y:S01]  /*9a90*/  LDSM.16.MT88.4 R36, [R220+0x9400] ;  /* 0x00940000dc24783b */ /* 0x000ea20000004200 */
[----:B------:R-:W-:Y:S01]  /*9aa0*/  MOV R140, R100 ;  /* 0x00000064008c7202 */ /* 0x000fe20000000f00 */
[----:B------:R5:W-:Y:S01]  /*9ab0*/  MUFU.EX2 R187, R8 ;  /* 0x0000000800bb7308 */ /* 0x000be20000000800 */
[----:B------:R-:W-:Y:S01]  /*9ac0*/  MOV R205, R143 ;  /* 0x0000008f00cd7202 */ /* 0x000fe20000000f00 */
[----:B------:R-:W-:Y:S01]  /*9ad0*/  HMMA.16816.F32 R156, R4, R26, R156 ;  /* 0x0000001a049c723c */ /* 0x000fe2000000189c */
[----:B------:R-:W2:Y:S01]  /*9ae0*/  LDSM.16.MT88.4 R32, [R13+0x400] ;  /* 0x000400000d20783b */ /* 0x000ea20000004200 */
[----:B-1----:R-:W-:-:S03]  /*9af0*/  FFMA.FTZ R0, R192, UR6, -R12 ;  /* 0x00000006c0007c23 */ /* 0x002fc6000801080c */
[----:B------:R-:W-:Y:S01]  /*9b00*/  LDSM.16.MT88.4 R24, [R13+0x2400] ;  /* 0x002400000d18783b */ /* 0x000fe20000004200 */
[----:B------:R1:W-:Y:S02]  /*9b10*/  MUFU.EX2 R197, R0 ;  /* 0x0000000000c57308 */ /* 0x0003e40000000800 */
[----:B------:R-:W-:Y:S01]  /*9b20*/  HMMA.16816.F32 R52, R4, R28, R68 ;  /* 0x0000001c0434723c */ /* 0x000fe20000001844 */
[----:B-----5:R-:W-:Y:S01]  /*9b30*/  FFMA.FTZ R8, R212, UR6, -R11 ;  /* 0x00000006d4087c23 */ /* 0x020fe2000801080b */
[----:B------:R-:W-:-:S06]  /*9b40*/  MOV R212, R113 ;  /* 0x0000007100d47202 */ /* 0x000fcc0000000f00 */
[C---:B------:R-:W-:Y:S01]  /*9b50*/  HMMA.16816.F32 R80, R4.reuse, R30, R80 ;  /* 0x0000001e0450723c */ /* 0x040fe20000001850 */
[----:B------:R-:W5:Y:S01]  /*9b60*/  LDSM.16.MT88.4 R28, [R220+0xa400] ;  /* 0x00a40000dc1c783b */ /* 0x000f620000004200 */
[--C-:B-1----:R-:W-:Y:S02]  /*9b70*/  FFMA.FTZ R0, R199, UR6, -R11.reuse ;  /* 0x00000006c7007c23 */ /* 0x102fe4000801080b */
[----:B------:R1:W-:Y:S04]  /*9b80*/  MUFU.EX2 R199, R3 ;  /* 0x0000000300c77308 */ /* 0x0003e80000000800 */
[C---:B------:R-:W-:Y:S01]  /*9b90*/  HMMA.16816.F32 R160, R4.reuse, R48, R160 ;  /* 0x0000003004a0723c */ /* 0x040fe200000018a0 */
[----:B------:R4:W5:Y:S07]  /*9ba0*/  MUFU.EX2 R196, R0 ;  /* 0x0000000000c47308 */ /* 0x00096e0000000800 */
[----:B------:R-:W-:Y:S01]  /*9bb0*/  HMMA.16816.F32 R48, R4, R50, R172 ;  /* 0x000000320430723c */ /* 0x000fe200000018ac */
[----:B------:R-:W-:Y:S01]  /*9bc0*/  LDSM.16.MT88.4 R172, [R13+0x1c00] ;  /* 0x001c00000dac783b */ /* 0x000fe20000004200 */
[----:B-1----:R-:W-:-:S06]  /*9bd0*/  FFMA.FTZ R3, R195, UR6, -R11 ;  /* 0x00000006c3037c23 */ /* 0x002fcc000801080b */
[C---:B------:R-:W-:Y:S01]  /*9be0*/  HMMA.16816.F32 R84, R4.reuse, R40, R84 ;  /* 0x000000280454723c */ /* 0x040fe20000001854 */
[----:B----4-:R-:W-:Y:S01]  /*9bf0*/  FFMA.FTZ R0, R193, UR6, -R11 ;  /* 0x00000006c1007c23 */ /* 0x010fe2000801080b */
[----:B------:R1:W-:Y:S04]  /*9c00*/  MUFU.EX2 R195, R3 ;  /* 0x0000000300c37308 */ /* 0x0003e80000000800 */
[----:B------:R4:W5:Y:S02]  /*9c10*/  MUFU.EX2 R193, R0 ;  /* 0x0000000000c17308 */ /* 0x0009640000000800 */
[----:B------:R-:W-:Y:S01]  /*9c20*/  HMMA.16816.F32 R40, R4, R42, R96 ;  /* 0x0000002a0428723c */ /* 0x000fe20000001860 */
[----:B------:R-:W-:Y:S02]  /*9c30*/  F2FP.F16.F32.PACK_AB R4, R248, R251 ;  /* 0x000000fbf804723e */ /* 0x000fe400000000ff */
[----:B------:R-:W-:-:S02]  /*9c40*/  F2FP.F16.F32.PACK_AB R6, R250, R249 ;  /* 0x000000f9fa06723e */ /* 0x000fc400000000ff */
[----:B------:R-:W-:Y:S02]  /*9c50*/  F2FP.F16.F32.PACK_AB R5, R246, R244 ;  /* 0x000000f4f605723e */ /* 0x000fe400000000ff */
[----:B---3--:R-:W-:Y:S01]  /*9c60*/  F2FP.F16.F32.PACK_AB R7, R245, R247 ;  /* 0x000000f7f507723e */ /* 0x008fe200000000ff */
[--C-:B-1----:R-:W-:Y:S01]  /*9c70*/  FFMA.FTZ R3, R201, UR6, -R9.reuse ;  /* 0x00000006c9037c23 */ /* 0x102fe20008010809 */
[----:B------:R-:W-:Y:S01]  /*9c80*/  MOV R201, R147 ;  /* 0x0000009300c97202 */ /* 0x000fe20000000f00 */
[----:B----4-:R-:W-:Y:S01]  /*9c90*/  FFMA.FTZ R0, R203, UR6, -R9 ;  /* 0x00000006cb007c23 */ /* 0x010fe20008010809 */
[----:B------:R-:W-:-:S03]  /*9ca0*/  MOV R203, R146 ;  /* 0x0000009200cb7202 */ /* 0x000fc60000000f00 */
[C---:B--2---:R-:W-:Y:S01]  /*9cb0*/  HMMA.16816.F32 R116, R4.reuse, R36, R116 ;  /* 0x000000240474723c */ /* 0x044fe20000001874 */
[----:B------:R1:W-:Y:S07]  /*9cc0*/  MUFU.EX2 R192, R0 ;  /* 0x0000000000c07308 */ /* 0x0003ee0000000800 */
[C---:B------:R-:W-:Y:S08]  /*9cd0*/  HMMA.16816.F32 R120, R4.reuse, R38, R120 ;  /* 0x000000260478723c */ /* 0x040ff00000001878 */
[----:B------:R-:W-:Y:S01]  /*9ce0*/  HMMA.16816.F32 R132, R4, R32, R132 ;  /* 0x000000200484723c */ /* 0x000fe20000001884 */
[----:B-1----:R-:W-:Y:S01]  /*9cf0*/  FFMA.FTZ R0, R200, UR6, -R9 ;  /* 0x00000006c8007c23 */ /* 0x002fe20008010809 */
[----:B------:R-:W-:-:S06]  /*9d00*/  MOV R200, R140 ;  /* 0x0000008c00c87202 */ /* 0x000fcc0000000f00 */
[C---:B------:R-:W-:Y:S08]  /*9d10*/  HMMA.16816.F32 R136, R4.reuse, R34, R136 ;  /* 0x000000220488723c */ /* 0x040ff00000001888 */
[C---:B-----5:R-:W-:Y:S08]  /*9d20*/  HMMA.16816.F32 R148, R4.reuse, R28, R148 ;  /* 0x0000001c0494723c */ /* 0x060ff00000001894 */
[C---:B------:R-:W-:Y:S01]  /*9d30*/  HMMA.16816.F32 R108, R4.reuse, R30, R188 ;  /* 0x0000001e046c723c */ /* 0x040fe200000018bc */
[----:B------:R1:W-:Y:S04]  /*9d40*/  MUFU.EX2 R190, R0 ;  /* 0x0000000000be7308 */ /* 0x0003e80000000800 */
[----:B------:R2:W3:Y:S03]  /*9d50*/  MUFU.EX2 R189, R3 ;  /* 0x0000000300bd7308 */ /* 0x0004e60000000800 */
[----:B------:R-:W-:Y:S01]  /*9d60*/  HMMA.16816.F32 R104, R4, R20, R180 ;  /* 0x000000140468723c */ /* 0x000fe200000018b4 */
[----:B-1----:R-:W-:-:S07]  /*9d70*/  FFMA.FTZ R0, R206, UR6, -R10 ;  /* 0x00000006ce007c23 */ /* 0x002fce000801080a */
[C---:B------:R-:W-:Y:S01]  /*9d80*/  HMMA.16816.F32 R100, R4.reuse, R22, R176 ;  /* 0x000000160464723c */ /* 0x040fe200000018b0 */
[----:B------:R1:W-:Y:S01]  /*9d90*/  MUFU.EX2 R177, R8 ;  /* 0x0000000800b17308 */ /* 0x0003e20000000800 */
[----:B------:R-:W-:Y:S01]  /*9da0*/  MOV R206, R142 ;  /* 0x0000008e00ce7202 */ /* 0x000fe20000000f00 */
[----:B--2---:R-:W-:Y:S01]  /*9db0*/  FFMA.FTZ R3, R198, UR6, -R9 ;  /* 0x00000006c6037c23 */ /* 0x004fe20008010809 */
[----:B------:R-:W-:Y:S01]  /*9dc0*/  MOV R198, R141 ;  /* 0x0000008d00c67202 */ /* 0x000fe20000000f00 */
[----:B------:R2:W-:Y:S01]  /*9dd0*/  MUFU.EX2 R185, R0 ;  /* 0x0000000000b97308 */ /* 0x0005e20000000800 */
[----:B------:R-:W-:Y:S02]  /*9de0*/  LDSM.16.MT88.4 R140, [R13+0xc00] ;  /* 0x000c00000d8c783b */ /* 0x000fe40000004200 */
[----:B------:R-:W-:Y:S01]  /*9df0*/  HMMA.16816.F32 R96, R4, R16, R168 ;  /* 0x000000100460723c */ /* 0x000fe200000018a8 */
[----:B------:R4:W5:Y:S01]  /*9e00*/  MUFU.EX2 R191, R3 ;  /* 0x0000000300bf7308 */ /* 0x0009620000000800 */
[----:B-1----:R-:W-:-:S06]  /*9e10*/  FFMA.FTZ R8, R235, UR6, -R10 ;  /* 0x00000006eb087c23 */ /* 0x002fcc000801080a */
[----:B------:R-:W-:Y:S01]  /*9e20*/  HMMA.16816.F32 R92, R4, R18, R164 ;  /* 0x00000012045c723c */ /* 0x000fe200000018a4 */
[----:B--2---:R-:W-:Y:S01]  /*9e30*/  FFMA.FTZ R0, R202, UR6, -R10 ;  /* 0x00000006ca007c23 */ /* 0x004fe2000801080a */
[----:B------:R-:W-:-:S03]  /*9e40*/  MOV R202, R129 ;  /* 0x0000008100ca7202 */ /* 0x000fc60000000f00 */
[----:B------:R1:W-:Y:S03]  /*9e50*/  MUFU.EX2 R186, R0 ;  /* 0x0000000000ba7308 */ /* 0x0003e60000000800 */
[----:B------:R-:W-:Y:S01]  /*9e60*/  HMMA.16816.F32 R88, R4, R24, R88 ;  /* 0x000000180458723c */ /* 0x000fe20000001858 */
[----:B----4-:R-:W-:Y:S01]  /*9e70*/  FFMA.FTZ R3, R204, UR6, -R10 ;  /* 0x00000006cc037c23 */ /* 0x010fe2000801080a */
[----:B------:R-:W-:-:S03]  /*9e80*/  MOV R204, R128 ;  /* 0x0000008000cc7202 */ /* 0x000fc60000000f00 */
[----:B------:R2:W4:Y:S03]  /*9e90*/  MUFU.EX2 R188, R3 ;  /* 0x0000000300bc7308 */ /* 0x0005260000000800 */
[----:B------:R-:W-:Y:S01]  /*9ea0*/  HMMA.16816.F32 R68, R4, R26, R152 ;  /* 0x0000001a0444723c */ /* 0x000fe20000001898 */
[----:B------:R-:W-:Y:S02]  /*9eb0*/  F2FP.F16.F32.PACK_AB R4, R242, R241 ;  /* 0x000000f1f204723e */ /* 0x000fe400000000ff */
[----:B------:R-:W-:Y:S02]  /*9ec0*/  F2FP.F16.F32.PACK_AB R5, R194, R196 ;  /* 0x000000c4c205723e */ /* 0x000fe400000000ff */
[----:B------:R-:W-:Y:S01]  /*9ed0*/  F2FP.F16.F32.PACK_AB R6, R199, R197 ;  /* 0x000000c5c706723e */ /* 0x000fe200000000ff */
[----:B-1----:R-:W-:Y:S01]  /*9ee0*/  FFMA.FTZ R0, R213, UR6, -R12 ;  /* 0x00000006d5007c23 */ /* 0x002fe2000801080c */
[----:B------:R-:W-:-:S02]  /*9ef0*/  F2FP.F16.F32.PACK_AB R7, R193, R195 ;  /* 0x000000c3c107723e */ /* 0x000fc400000000ff */
[----:B------:R-:W-:Y:S01]  /*9f00*/  MOV R213, R130 ;  /* 0x0000008200d57202 */ /* 0x000fe20000000f00 */
[----:B------:R1:W-:Y:S01]  /*9f10*/  MUFU.EX2 R182, R0 ;  /* 0x0000000000b67308 */ /* 0x0003e20000000800 */
[--C-:B--2---:R-:W-:Y:S01]  /*9f20*/  FFMA.FTZ R3, R210, UR6, -R12.reuse ;  /* 0x00000006d2037c23 */ /* 0x104fe2000801080c */
[----:B------:R-:W-:Y:S02]  /*9f30*/  MOV R210, R131 ;  /* 0x0000008300d27202 */ /* 0x000fe40000000f00 */
[C---:B------:R-:W-:Y:S01]  /*9f40*/  HMMA.16816.F32 R160, R4.reuse, R20, R160 ;  /* 0x0000001404a0723c */ /* 0x040fe200000018a0 */
[----:B------:R2:W4:Y:S07]  /*9f50*/  MUFU.EX2 R184, R3 ;  /* 0x0000000300b87308 */ /* 0x00052e0000000800 */
[----:B------:R-:W-:Y:S01]  /*9f60*/  HMMA.16816.F32 R48, R4, R22, R48 ;  /* 0x000000160430723c */ /* 0x000fe20000001830 */
[----:B------:R-:W4:Y:S01]  /*9f70*/  LDSM.16.MT88.4 R20, [R220+0xb800] ;  /* 0x00b80000dc14783b */ /* 0x000f220000004200 */
[----:B-1----:R-:W-:Y:S01]  /*9f80*/  FFMA.FTZ R0, R208, UR6, -R12 ;  /* 0x00000006d0007c23 */ /* 0x002fe2000801080c */
[----:B------:R-:W-:-:S03]  /*9f90*/  MOV R208, R124 ;  /* 0x0000007c00d07202 */ /* 0x000fc60000000f00 */
[----:B------:R1:W-:Y:S01]  /*9fa0*/  MUFU.EX2 R181, R0 ;  /* 0x0000000000b57308 */ /* 0x0003e20000000800 */
[----:B--2---:R-:W-:Y:S01]  /*9fb0*/  FFMA.FTZ R3, R207, UR6, -R12 ;  /* 0x00000006cf037c23 */ /* 0x004fe2000801080c */
[C---:B------:R-:W-:Y:S01]  /*9fc0*/  HMMA.16816.F32 R76, R4.reuse, R36, R76 ;  /* 0x00000024044c723c */ /* 0x040fe2000000184c */
[----:B------:R-:W-:Y:S02]  /*9fd0*/  MOV R207, R125 ;  /* 0x0000007d00cf7202 */ /* 0x000fe40000000f00 */
[----:B------:R2:W-:Y:S05]  /*9fe0*/  MUFU.EX2 R183, R3 ;  /* 0x0000000300b77308 */ /* 0x0005ea0000000800 */
[----:B------:R-:W-:Y:S01]  /*9ff0*/  HMMA.16816.F32 R72, R4, R38, R72 ;  /* 0x000000260448723c */ /* 0x000fe20000001848 */
[----:B------:R-:W4:Y:S01]  /*a000*/  LDSM.16.MT88.4 R36, [R220+0x9800] ;  /* 0x00980000dc24783b */ /* 0x000f220000004200 */
[----:B-1----:R-:W-:Y:S01]  /*a010*/  FFMA.FTZ R0, R214, UR6, -R11 ;  /* 0x00000006d6007c23 */ /* 0x002fe2000801080b */
[----:B------:R-:W-:-:S02]  /*a020*/  MOV R214, R126 ;  /* 0x0000007e00d67202 */ /* 0x000fc40000000f00 */
[----:B------:R-:W-:-:S03]  /*a030*/  MOV R126, R112 ;  /* 0x00000070007e7202 */ /* 0x000fc60000000f00 */
[----:B------:R-:W-:Y:S01]  /*a040*/  HMMA.16816.F32 R64, R4, R32, R64 ;  /* 0x000000200440723c */ /* 0x000fe20000001840 */
[----:B------:R1:W4:Y:S01]  /*a050*/  MUFU.EX2 R180, R0 ;  /* 0x0000000000b47308 */ /* 0x0003220000000800 */
[----:B--2---:R-:W-:Y:S01]  /*a060*/  FFMA.FTZ R3, R211, UR6, -R11 ;  /* 0x00000006d3037c23 */ /* 0x004fe2000801080b */
[----:B------:R-:W-:-:S03]  /*a070*/  MOV R211, R114 ;  /* 0x0000007200d37202 */ /* 0x000fc60000000f00 */
[----:B------:R2:W-:Y:S02]  /*a080*/  MUFU.EX2 R179, R3 ;  /* 0x0000000300b37308 */ /* 0x0005e40000000800 */
[----:B------:R-:W-:Y:S01]  /*a090*/  HMMA.16816.F32 R60, R4, R34, R60 ;  /* 0x00000022043c723c */ /* 0x000fe2000000183c */
[----:B------:R-:W4:Y:S01]  /*a0a0*/  LDSM.16.MT88.4 R32, [R13+0x800] ;  /* 0x000800000d20783b */ /* 0x000f220000004200 */
[----:B-1----:R-:W-:-:S06]  /*a0b0*/  FFMA.FTZ R0, R209, UR6, -R11 ;  /* 0x00000006d1007c23 */ /* 0x002fcc000801080b */
[----:B------:R-:W-:Y:S01]  /*a0c0*/  HMMA.16816.F32 R56, R4, R28, R56 ;  /* 0x0000001c0438723c */ /* 0x000fe20000001838 */
[----:B------:R-:W-:Y:S01]  /*a0d0*/  MOV R209, R115 ;  /* 0x0000007300d17202 */ /* 0x000fe20000000f00 */
[----:B------:R1:W4:Y:S01]  /*a0e0*/  MUFU.EX2 R178, R0 ;  /* 0x0000000000b27308 */ /* 0x0003220000000800 */
[----:B--2---:R-:W-:Y:S01]  /*a0f0*/  FFMA.FTZ R3, R231, UR6, -R9 ;  /* 0x00000006e7037c23 */ /* 0x004fe20008010809 */
[----:B------:R-:W-:-:S04]  /*a100*/  MOV R231, R127 ;  /* 0x0000007f00e77202 */ /* 0x000fc80000000f00 */
[C---:B------:R-:W-:Y:S01]  /*a110*/  HMMA.16816.F32 R156, R4.reuse, R30, R156 ;  /* 0x0000001e049c723c */ /* 0x040fe2000000189c */
[----:B------:R-:W2:Y:S07]  /*a120*/  LDSM.16.MT88.4 R28, [R220+0xa800] ;  /* 0x00a80000dc1c783b */ /* 0x000eae0000004200 */
[----:B------:R-:W-:Y:S01]  /*a130*/  HMMA.16816.F32 R52, R4, R16, R52 ;  /* 0x000000100434723c */ /* 0x000fe20000001834 */
[----:B-1----:R-:W-:Y:S01]  /*a140*/  FFMA.FTZ R0, R234, UR6, -R9 ;  /* 0x00000006ea007c23 */ /* 0x002fe20008010809 */
[----:B------:R-:W-:-:S02]  /*a150*/  MOV R234, R126 ;  /* 0x0000007e00ea7202 */ /* 0x000fc40000000f00 */
[----:B------:R-:W-:Y:S01]  /*a160*/  LDSM.16.MT88.4 R124, [R220+0x9c00] ;  /* 0x009c0000dc7c783b */ /* 0x000fe20000004200 */
[----:B------:R1:W-:Y:S03]  /*a170*/  MUFU.EX2 R176, R0 ;  /* 0x0000000000b07308 */ /* 0x0003e60000000800 */
[C---:B------:R-:W-:Y:S01]  /*a180*/  HMMA.16816.F32 R80, R4.reuse, R18, R80 ;  /* 0x000000120450723c */ /* 0x040fe20000001850 */
[----:B------:R-:W2:Y:S07]  /*a190*/  LDSM.16.MT88.4 R16, [R13+0x1800] ;  /* 0x001800000d10783b */ /* 0x000eae0000004200 */
[----:B------:R-:W-:Y:S01]  /*a1a0*/  HMMA.16816.F32 R84, R4, R24, R84 ;  /* 0x000000180454723c */ /* 0x000fe20000001854 */
[----:B-1----:R-:W-:Y:S01]  /*a1b0*/  FFMA.FTZ R0, R219, UR6, -R9 ;  /* 0x00000006db007c23 */ /* 0x002fe20008010809 */
[----:B------:R-:W-:-:S03]  /*a1c0*/  MOV R219, R47 ;  /* 0x0000002f00db7202 */ /* 0x000fc60000000f00 */
[----:B------:R1:W-:Y:S03]  /*a1d0*/  MUFU.EX2 R47, R0 ;  /* 0x00000000002f7308 */ /* 0x0003e60000000800 */
[----:B------:R-:W-:Y:S01]  /*a1e0*/  HMMA.16816.F32 R40, R4, R26, R40 ;  /* 0x0000001a0428723c */ /* 0x000fe20000001828 */
[----:B------:R-:W2:Y:S01]  /*a1f0*/  LDSM.16.MT88.4 R24, [R13+0x2800] ;  /* 0x002800000d18783b */ /* 0x000ea20000004200 */
[----:B---3--:R-:W-:Y:S02]  /*a200*/  F2FP.F16.F32.PACK_AB R4, R189, R192 ;  /* 0x000000c0bd04723e */ /* 0x008fe400000000ff */
[----:B-----5:R-:W-:Y:S02]  /*a210*/  F2FP.F16.F32.PACK_AB R6, R191, R190 ;  /* 0x000000bebf06723e */ /* 0x020fe400000000ff */
[----:B------:R-:W-:Y:S02]  /*a220*/  F2FP.F16.F32.PACK_AB R5, R187, R185 ;  /* 0x000000b9bb05723e */ /* 0x000fe400000000ff */
[----:B----4-:R-:W-:Y:S01]  /*a230*/  F2FP.F16.F32.PACK_AB R7, R186, R188 ;  /* 0x000000bcba07723e */ /* 0x010fe200000000ff */
[----:B-1----:R-:W-:-:S06]  /*a240*/  FFMA.FTZ R0, R237, UR6, -R10 ;  /* 0x00000006ed007c23 */ /* 0x002fcc000801080a */
[C---:B------:R-:W-:Y:S08]  /*a250*/  HMMA.16816.F32 R128, R4.reuse, R20, R96 ;  /* 0x000000140480723c */ /* 0x040ff00000001860 */
[C---:B------:R-:W-:Y:S08]  /*a260*/  HMMA.16816.F32 R116, R4.reuse, R36, R116 ;  /* 0x000000240474723c */ /* 0x040ff00000001874 */
        /* <DEDUP_REMOVED lines=17> */
[----:B------:R1:W2:Y:S01]  /*a380*/  MUFU.EX2 R31, R3 ;  /* 0x00000003001f7308 */ /* 0x0002a20000000800 */
[----:B------:R-:W-:Y:S03]  /*a390*/  LDSM.16.MT88.4 R156, [R220+0xac00] ;  /* 0x00ac0000dc9c783b */ /* 0x000fe60000004200 */
[----:B------:R-:W-:Y:S03]  /*a3a0*/  MUFU.EX2 R30, R8 ;  /* 0x00000008001e7308 */ /* 0x000fe60000000800 */
[----:B------:R-:W-:Y:S01]  /*a3b0*/  HMMA.16816.F32 R56, R4, R28, R56 ;  /* 0x0000001c0438723c */ /* 0x000fe20000001838 */
[----:B------:R3:W4:Y:S01]  /*a3c0*/  MUFU.EX2 R29, R0 ;  /* 0x00000000001d7308 */ /* 0x0007220000000800 */
[----:B-1----:R-:W-:Y:S01]  /*a3d0*/  FFMA.FTZ R3, R232, UR6, -R9 ;  /* 0x00000006e8037c23 */ /* 0x002fe20008010809 */
[----:B------:R-:W-:-:S05]  /*a3e0*/  MOV R232, R46 ;  /* 0x0000002e00e87202 */ /* 0x000fca0000000f00 */
[----:B------:R-:W-:Y:S01]  /*a3f0*/  HMMA.16816.F32 R52, R4, R20, R52 ;  /* 0x000000140434723c */ /* 0x000fe20000001834 */
[----:B--2---:R-:W-:Y:S01]  /*a400*/  F2FP.F16.F32.PACK_AB R92, R31, R176 ;  /* 0x000000b01f5c723e */ /* 0x004fe200000000ff */
[----:B------:R1:W2:Y:S01]  /*a410*/  MUFU.EX2 R46, R3 ;  /* 0x00000003002e7308 */ /* 0x0002a20000000800 */
[----:B---3--:R-:W-:Y:S01]  /*a420*/  FFMA.FTZ R0, R215, UR6, -R10 ;  /* 0x00000006d7007c23 */ /* 0x008fe2000801080a */
[----:B----4-:R-:W-:-:S04]  /*a430*/  F2FP.F16.F32.PACK_AB R93, R30, R29 ;  /* 0x0000001d1e5d723e */ /* 0x010fc800000000ff */
[----:B------:R-:W-:Y:S01]  /*a440*/  HMMA.16816.F32 R160, R4, R16, R160 ;  /* 0x0000001004a0723c */ /* 0x000fe200000018a0 */
[----:B------:R3:W-:Y:S01]  /*a450*/  MUFU.EX2 R21, R0 ;  /* 0x0000000000157308 */ /* 0x0007e20000000800 */
[----:B-1----:R-:W-:-:S06]  /*a460*/  FFMA.FTZ R3, R216, UR6, -R10 ;  /* 0x00000006d8037c23 */ /* 0x002fcc000801080a */
[----:B------:R-:W-:Y:S01]  /*a470*/  HMMA.16816.F32 R48, R4, R18, R48 ;  /* 0x000000120430723c */ /* 0x000fe20000001830 */
[----:B------:R1:W-:Y:S01]  /*a480*/  LDSM.16.MT88.4 R16, [R13+0x2c00] ;  /* 0x002c00000d10783b */ /* 0x0003e20000004200 */
[----:B--2---:R-:W-:Y:S01]  /*a490*/  F2FP.F16.F32.PACK_AB R94, R46, R47 ;  /* 0x0000002f2e5e723e */ /* 0x004fe200000000ff */
[----:B------:R2:W4:Y:S01]  /*a4a0*/  MUFU.EX2 R28, R3 ;  /* 0x00000003001c7308 */ /* 0x0005220000000800 */
[----:B---3--:R-:W-:-:S04]  /*a4b0*/  FFMA.FTZ R0, R243, UR6, -R12 ;  /* 0x00000006f3007c23 */ /* 0x008fc8000801080c */
[C---:B------:R-:W-:Y:S08]  /*a4c0*/  HMMA.16816.F32 R64, R4.reuse, R32, R64 ;  /* 0x000000200440723c */ /* 0x040ff00000001840 */
[----:B------:R-:W-:Y:S01]  /*a4d0*/  HMMA.16816.F32 R60, R4, R34, R60 ;  /* 0x00000022043c723c */ /* 0x000fe2000000183c */
[----:B--2---:R-:W-:Y:S01]  /*a4e0*/  FFMA.FTZ R3, R236, UR6, -R12 ;  /* 0x00000006ec037c23 */ /* 0x004fe2000801080c */
[----:B----4-:R-:W-:-:S03]  /*a4f0*/  F2FP.F16.F32.PACK_AB R95, R21, R28 ;  /* 0x0000001c155f723e */ /* 0x010fc600000000ff */
[----:B------:R2:W-:Y:S03]  /*a500*/  MUFU.EX2 R9, R3 ;  /* 0x0000000300097308 */ /* 0x0005e60000000800 */
[C---:B------:R-:W-:Y:S01]  /*a510*/  HMMA.16816.F32 R32, R4.reuse, R22, R80 ;  /* 0x000000160420723c */ /* 0x040fe20000001850 */
[----:B-1----:R1:W3:Y:S01]  /*a520*/  MUFU.EX2 R13, R0 ;  /* 0x00000000000d7308 */ /* 0x0022e20000000800 */
[----:B------:R-:W4:Y:S06]  /*a530*/  LDSM.16.MT88.4 R80, [R220+0xbc00] ;  /* 0x00bc0000dc50783b */ /* 0x000f2c0000004200 */
[----:B------:R-:W-:Y:S01]  /*a540*/  HMMA.16816.F32 R84, R4, R24, R84 ;  /* 0x000000180454723c */ /* 0x000fe20000001854 */
[----:B--2---:R-:W-:-:S04]  /*a550*/  FFMA.FTZ R3, R239, UR6, -R12 ;  /* 0x00000006ef037c23 */ /* 0x004fc8000801080c */
[----:B------:R2:W-:Y:S01]  /*a560*/  MUFU.EX2 R20, R3 ;  /* 0x0000000300147308 */ /* 0x0005e20000000800 */
[----:B-1----:R-:W-:Y:S02]  /*a570*/  FFMA.FTZ R0, R238, UR6, -R11 ;  /* 0x00000006ee007c23 */ /* 0x002fe4000801080b */
[----:B------:R-:W-:Y:S01]  /*a580*/  HMMA.16816.F32 R40, R4, R26, R40 ;  /* 0x0000001a0428723c */ /* 0x000fe20000001828 */
[----:B------:R-:W-:Y:S01]  /*a590*/  FFMA.FTZ R4, R240, UR6, -R12 ;  /* 0x00000006f0047c23 */ /* 0x000fe2000801080c */
[----:B------:R-:W-:Y:S01]  /*a5a0*/  FFMA.FTZ R5, R219, R15, R232 ;  /* 0x0000000fdb057223 */ /* 0x000fe200000100e8 */
[----:B------:R1:W-:Y:S03]  /*a5b0*/  MUFU.EX2 R7, R0 ;  /* 0x0000000000077308 */ /* 0x0003e60000000800 */
[----:B------:R-:W-:Y:S01]  /*a5c0*/  FADD.FTZ R5, R207, R5 ;  /* 0x00000005cf057221 */ /* 0x000fe20000010000 */
[----:B------:R5:W3:Y:S01]  /*a5d0*/  MUFU.EX2 R12, R4 ;  /* 0x00000004000c7308 */ /* 0x000ae20000000800 */
[----:B------:R-:W-:Y:S01]  /*a5e0*/  HMMA.16816.F32 R116, R92, R124, R116 ;  /* 0x0000007c5c74723c */ /* 0x000fe20000001874 */
[----:B--2---:R-:W-:-:S04]  /*a5f0*/  FFMA.FTZ R3, R218, UR6, -R11 ;  /* 0x00000006da037c23 */ /* 0x004fc8000801080b */
[----:B------:R2:W2:Y:S01]  /*a600*/  MUFU.EX2 R8, R3 ;  /* 0x0000000300087308 */ /* 0x0004a20000000800 */
[----:B-1----:R-:W-:Y:S02]  /*a610*/  FFMA.FTZ R0, R230, UR6, -R11 ;  /* 0x00000006e6007c23 */ /* 0x002fe4000801080b */
[----:B------:R-:W-:Y:S01]  /*a620*/  HMMA.16816.F32 R120, R92, R126, R120 ;  /* 0x0000007e5c78723c */ /* 0x000fe20000001878 */
[----:B-----5:R-:W-:Y:S01]  /*a630*/  FFMA.FTZ R4, R234, R14, R231 ;  /* 0x0000000eea047223 */ /* 0x020fe200000100e7 */
[----:B------:R1:W-:Y:S03]  /*a640*/  MUFU.EX2 R10, R0 ;  /* 0x00000000000a7308 */ /* 0x0003e60000000800 */
[----:B------:R-:W-:-:S03]  /*a650*/  FADD.FTZ R14, R208, R4 ;  /* 0x00000004d00e7221 */ /* 0x000fc60000010000 */
[----:B----4-:R-:W-:Y:S01]  /*a660*/  HMMA.16816.F32 R76, R92, R82, R96 ;  /* 0x000000525c4c723c */ /* 0x010fe20000001860 */
[----:B---3--:R-:W-:Y:S02]  /*a670*/  F2FP.F16.F32.PACK_AB R96, R13, R9 ;  /* 0x000000090d60723e */ /* 0x008fe400000000ff */
[----:B------:R-:W-:Y:S01]  /*a680*/  F2FP.F16.F32.PACK_AB R98, R20, R12 ;  /* 0x0000000c1462723e */ /* 0x000fe200000000ff */
[----:B--2---:R-:W-:Y:S01]  /*a690*/  FFMA.FTZ R3, R217, UR6, -R11 ;  /* 0x00000006d9037c23 */ /* 0x004fe2000801080b */
[----:B------:R-:W-:-:S03]  /*a6a0*/  F2FP.F16.F32.PACK_AB R97, R8, R7 ;  /* 0x000000070861723e */ /* 0x000fc600000000ff */
[----:B------:R2:W3:Y:S01]  /*a6b0*/  MUFU.EX2 R11, R3 ;  /* 0x00000003000b7308 */ /* 0x0004e20000000800 */
[----:B------:R-:W-:Y:S01]  /*a6c0*/  HMMA.16816.F32 R132, R92, R140, R132 ;  /* 0x0000008c5c84723c */ /* 0x000fe20000001884 */
[----:B-1----:R-:W-:-:S04]  /*a6d0*/  FFMA.FTZ R0, R214, R44, R212 ;  /* 0x0000002cd6007223 */ /* 0x002fc800000100d4 */
[----:B------:R-:W-:Y:S01]  /*a6e0*/  FADD.FTZ R6, R213, R0 ;  /* 0x00000000d5067221 */ /* 0x000fe20000010000 */
[----:B------:R-:W-:Y:S02]  /*a6f0*/  FADD.FTZ R0, R202, R5 ;  /* 0x00000005ca007221 */ /* 0x000fe40000010000 */
[C---:B------:R-:W-:Y:S01]  /*a700*/  HMMA.16816.F32 R136, R92.reuse, R142, R136 ;  /* 0x0000008e5c88723c */ /* 0x040fe20000001888 */
[----:B------:R-:W-:Y:S01]  /*a710*/  FADD.FTZ R6, R206, R6 ;  /* 0x00000006ce067221 */ /* 0x000fe20000010000 */
[----:B------:R-:W-:Y:S01]  /*a720*/  FADD.FTZ R0, R198, R0 ;  /* 0x00000000c6007221 */ /* 0x000fe20000010000 */
[----:B--2---:R-:W-:Y:S02]  /*a730*/  FFMA.FTZ R3, R211, R45, R209 ;  /* 0x0000002dd3037223 */ /* 0x004fe400000100d1 */
[----:B------:R-:W-:Y:S01]  /*a740*/  FADD.FTZ R6, R203, R6 ;  /* 0x00000006cb067221 */ /* 0x000fe20000010000 */
[----:B---3--:R-:W-:Y:S02]  /*a750*/  F2FP.F16.F32.PACK_AB R99, R11, R10 ;  /* 0x0000000a0b63723e */ /* 0x008fe400000000ff */
[----:B------:R-:W-:Y:S01]  /*a760*/  HMMA.16816.F32 R148, R92, R156, R148 ;  /* 0x0000009c5c94723c */ /* 0x000fe20000001894 */
[----:B------:R-:W-:Y:S01]  /*a770*/  FADD.FTZ R4, R210, R3 ;  /* 0x00000003d2047221 */ /* 0x000fe20000010000 */
[----:B------:R-:W-:-:S03]  /*a780*/  FADD.FTZ R3, R204, R14 ;  /* 0x0000000ecc037221 */ /* 0x000fc60000010000 */
        /* <DEDUP_REMOVED lines=55> */
[----:B------:R-:W-:-:S02]  /*ab00*/  MOV R176, R252 ;  /* 0x000000fc00b07202 */ /* 0x000fc40000000f00 */
[----:B------:R-:W-:Y:S01]  /*ab10*/  MOV R104, R222 ;  /* 0x000000de00687202 */ /* 0x000fe20000000f00 */
[----:B------:R1:W-:Y:S03]  /*ab20*/  STL [R1+0x2c], R3 ;  /* 0x00002c0301007387 */ /* 0x0003e60000100800 */
[C---:B------:R-:W-:Y:S01]  /*ab30*/  HMMA.16816.F32 R72, R92.reuse, R80, R128 ;  /* 0x000000505c48723c */ /* 0x040fe20000001880 */
[----:B------:R1:W-:Y:S04]  /*ab40*/  STL [R1+0x34], R235 ;  /* 0x000034eb01007387 */ /* 0x0003e80000100800 */
[----:B------:R1:W-:Y:S03]  /*ab50*/  STL [R1+0x28], R232 ;  /* 0x000028e801007387 */ /* 0x0003e60000100800 */
        /* <DEDUP_REMOVED lines=22> */
[----:B------:R-:W3:Y:S01]  /*acc0*/  LDL R198, [R1+0x48] ;  /* 0x0000480001c67983 */ /* 0x000ee20000100800 */
[----:B------:R-:W4:Y:S03]  /*acd0*/  LDCU UR4, c[0x0][0x50c] ;  /* 0x0000a180ff0477ac */ /* 0x000f260008000800 */
[----:B------:R-:W5:Y:S04]  /*ace0*/  LDL R200, [R1+0x44] ;  /* 0x0000440001c87983 */ /* 0x000f680000100800 */
[----:B------:R-:W4:Y:S01]  /*acf0*/  LDL R203, [R1+0x40] ;  /* 0x0000400001cb7983 */ /* 0x000f220000100800 */
[----:B------:R-:W1:Y:S01]  /*ad00*/  S2R R252, SR_TID.X ;  /* 0x0000000000fc7919 */ /* 0x000e620000002100 */
[----:B------:R-:W1:Y:S02]  /*ad10*/  S2R R201, SR_TID.X ;  /* 0x0000000000c97919 */ /* 0x000e640000002100 */
[----:B-1----:R-:W-:-:S02]  /*ad20*/  IMAD.SHL.U32 R13, R252, 0x20, RZ ;  /* 0x00000020fc0d7824 */ /* 0x002fc400078e00ff */
[----:B------:R-:W-:-:S03]  /*ad30*/  IMAD.SHL.U32 R6, R252, 0x4, RZ ;  /* 0x00000004fc067824 */ /* 0x000fc600078e00ff */
[----:B------:R-:W-:Y:S01]  /*ad40*/  LOP3.LUT R0, R13, 0xc0, RZ, 0xc0, !PT ;  /* 0x000000c00d007812 */ /* 0x000fe200078ec0ff */
[----:B------:R-:W-:Y:S01]  /*ad50*/  IMAD.SHL.U32 R201, R201, 0x10, RZ ;  /* 0x00000010c9c97824 */ /* 0x000fe200078e00ff */
[----:B------:R-:W-:Y:S02]  /*ad60*/  SHF.R.U32.HI R11, RZ, 0x1, R252 ;  /* 0x00000001ff0b7819 */ /* 0x000fe400000116fc */
[----:B------:R-:W-:Y:S02]  /*ad70*/  LOP3.LUT R0, R0, 0x18, R6, 0xf8, !PT ;  /* 0x0000001800007812 */ /* 0x000fe400078ef806 */
[----:B------:R-:W-:Y:S02]  /*ad80*/  LOP3.LUT R6, R13, 0x120, RZ, 0xc0, !PT ;  /* 0x000001200d067812 */ /* 0x000fe400078ec0ff */
[C---:B------:R-:W-:Y:S02]  /*ad90*/  LOP3.LUT R11, R0.reuse, 0x8, R11, 0x78, !PT ;  /* 0x00000008000b7812 */ /* 0x040fe400078e780b */
[----:B------:R-:W-:-:S02]  /*ada0*/  LOP3.LUT R0, R0, 0x8, R252, 0x78, !PT ;  /* 0x0000000800007812 */ /* 0x000fc400078e78fc */
[----:B------:R-:W-:-:S04]  /*adb0*/  LOP3.LUT R12, R6, 0x3e00, R201, 0xf8, !PT ;  /* 0x00003e00060c7812 */ /* 0x000fc800078ef8c9 */
[----:B------:R-:W-:Y:S01]  /*adc0*/  LOP3.LUT R11, R12, R11, RZ, 0xfc, !PT ;  /* 0x0000000b0c0b7212 */ /* 0x000fe200078efcff */
[----:B------:R-:W-:Y:S01]  /*add0*/  STL [R1+0x1c], R13 ;  /* 0x00001c0d01007387 */ /* 0x000fe20000100800 */
[----:B------:R-:W-:Y:S01]  /*ade0*/  BAR.SYNC.DEFER_BLOCKING 0x0 ;  /* 0x0000000000007b1d */ /* 0x000fe20000010000 */
[----:B--2---:R-:W-:-:S04]  /*adf0*/  VIADD R231, R25, 0xfffffffd ;  /* 0xfffffffd19e77836 */ /* 0x004fc80000000000 */
[----:B------:R-:W-:-:S04]  /*ae00*/  IMAD.WIDE.U32 R8, R231, R4, RZ ;  /* 0x00000004e7087225 */ /* 0x000fc800078e00ff */
[----:B------:R-:W-:Y:S02]  /*ae10*/  IMAD R3, R231, R5, R9 ;  /* 0x00000005e7037224 */ /* 0x000fe400078e0209 */
[----:B------:R-:W-:-:S03]  /*ae20*/  IMAD.SHL.U32 R7, R8, 0x40, RZ ;  /* 0x0000004008077824 */ /* 0x000fc600078e00ff */
[----:B------:R-:W-:Y:S02]  /*ae30*/  SHF.L.U64.HI R9, R8, 0x6, R3 ;  /* 0x0000000608097819 */ /* 0x000fe40000010203 */
[----:B------:R-:W-:-:S04]  /*ae40*/  LEA R7, P0, R4, R7, 0x5 ;  /* 0x0000000704077211 */ /* 0x000fc800078028ff */
[----:B------:R-:W-:Y:S02]  /*ae50*/  LEA.HI.X R10, R4, R9, R5, 0x5, P0 ;  /* 0x00000009040a7211 */ /* 0x000fe400000f2c05 */
[C---:B---3--:R-:W-:Y:S02]  /*ae60*/  LEA R4, P1, R8.reuse, R198, 0x7 ;  /* 0x000000c608047211 */ /* 0x048fe400078238ff */
[----:B------:R-:W-:Y:S02]  /*ae70*/  LOP3.LUT R9, R13, 0x20, RZ, 0xc0, !PT ;  /* 0x000000200d097812 */ /* 0x000fe400078ec0ff */
[----:B-----5:R-:W-:Y:S02]  /*ae80*/  LEA.HI.X R5, R8, R200, R3, 0x7, P1 ;  /* 0x000000c808057211 */ /* 0x020fe400008f3c03 */
[----:B------:R-:W-:Y:S02]  /*ae90*/  LOP3.LUT R3, R9, 0x100, R201, 0xf8, !PT ;  /* 0x0000010009037812 */ /* 0x000fe400078ef8c9 */
[----:B------:R-:W-:Y:S01]  /*aea0*/  LEA R6, P0, R7, R198, 0x1 ;  /* 0x000000c607067211 */ /* 0x000fe200078008ff */
[----:B------:R-:W-:Y:S01]  /*aeb0*/  @!PT LDS RZ, [RZ] ;  /* 0x00000000fffff984 */ /* 0x000fe20000000800 */
[----:B------:R-:W-:Y:S01]  /*aec0*/  @!PT LDS RZ, [RZ] ;  /* 0x00000000fffff984 */ /* 0x000fe20000000800 */
[----:B------:R-:W-:Y:S01]  /*aed0*/  @!PT LDS RZ, [RZ] ;  /* 0x00000000fffff984 */ /* 0x000fe20000000800 */
[----:B------:R-:W-:Y:S01]  /*aee0*/  LDGSTS.E.BYPASS.LTC128B.128 [R233+0x9000], desc[UR14][R4.64] ;  /* 0x0900000004e97fae */ /* 0x000fe2000b981a0e */
[----:B------:R-:W-:-:S02]  /*aef0*/  LOP3.LUT R0, R3, R0, RZ, 0xfc, !PT ;  /* 0x0000000003007212 */ /* 0x000fc400078efcff */
[----:B------:R-:W-:Y:S01]  /*af00*/  LEA.HI.X R7, R7, R200, R10, 0x1, P0 ;  /* 0x000000c807077211 */ /* 0x000fe200000f0c0a */
[----:B------:R-:W-:Y:S01]  /*af10*/  LDGSTS.E.BYPASS.LTC128B.128 [R233+0xa000], desc[UR14][R4.64+0x40] ;  /* 0x0a00004004e97fae */ /* 0x000fe2000b981a0e */
[----:B------:R-:W-:Y:S02]  /*af20*/  LEA R60, R0, UR5, 0x1 ;  /* 0x00000005003c7c11 */ /* 0x000fe4000f8e08ff */
[----:B------:R-:W-:Y:S01]  /*af30*/  LEA R0, R11, UR5, 0x1 ;  /* 0x000000050b007c11 */ /* 0x000fe2000f8e08ff */
[----:B------:R-:W-:Y:S04]  /*af40*/  LDGSTS.E.BYPASS.LTC128B.128 [R233+0xb000], desc[UR14][R4.64+0x80] ;  /* 0x0b00008004e97fae */ /* 0x000fe8000b981a0e */
[----:B------:R-:W-:Y:S04]  /*af50*/  LDGSTS.E.BYPASS.LTC128B.128 [R233+0x9800], desc[UR14][R6.64] ;  /* 0x0980000006e97fae */ /* 0x000fe8000b981a0e */
[----:B------:R-:W-:Y:S04]  /*af60*/  LDGSTS.E.BYPASS.LTC128B.128 [R233+0xa800], desc[UR14][R6.64+0x40] ;  /* 0x0a80004006e97fae */ /* 0x000fe8000b981a0e */
[----:B------:R1:W-:Y:S04]  /*af70*/  LDGSTS.E.BYPASS.LTC128B.128 [R233+0xb800], desc[UR14][R6.64+0x80] ;  /* 0x0b80008006e97fae */ /* 0x0003e8000b981a0e */
[----:B------:R-:W-:Y:S04]  /*af80*/  LDSM.16.M88.4 R12, [R0] ;  /* 0x00000000000c783b */ /* 0x000fe80000000200 */
[----:B------:R-:W2:Y:S04]  /*af90*/  LDSM.16.M88.4 R32, [R60+0x6000] ;  /* 0x006000003c20783b */ /* 0x000ea80000000200 */
[----:B------:R-:W3:Y:S04]  /*afa0*/  LDSM.16.M88.4 R8, [R0+0x1000] ;  /* 0x001000000008783b */ /* 0x000ee80000000200 */
[----:B------:R-:W5:Y:S04]  /*afb0*/  LDSM.16.M88.4 R28, [R60+0x6400] ;  /* 0x006400003c1c783b */ /* 0x000f680000000200 */
[----:B------:R-:W5:Y:S04]  /*afc0*/  LDSM.16.M88.4 R20, [R60+0x6800] ;  /* 0x006800003c14783b */ /* 0x000f680000000200 */
[----:B------:R-:W5:Y:S01]  /*afd0*/  LDSM.16.M88.4 R16, [R60+0x6c00] ;  /* 0x006c00003c10783b */ /* 0x000f620000000200 */
[----:B------:R-:W-:-:S03]  /*afe0*/  IMAD.IADD R24, R2, 0x1, R0 ;  /* 0x0000000102187824 */ /* 0x000fc600078e0200 */
[----:B------:R2:W-:Y:S04]  /*aff0*/  STL [R1+0x20], R3 ;  /* 0x0000200301007387 */ /* 0x0005e80000100800 */
[----:B-1----:R-:W-:Y:S01]  /*b000*/  LDSM.16.M88.4 R4, [R24+0x1000] ;  /* 0x001000001804783b */ /* 0x002fe20000000200 */
[----:B----4-:R-:W-:-:S03]  /*b010*/  IMAD.MOV.U32 R230, RZ, RZ, R203 ;  /* 0x000000ffffe67224 */ /* 0x010fc600078e00cb */
[----:B------:R-:W0:Y:S01]  /*b020*/  LDGDEPBAR ;  /* 0x00000000000079af */ /* 0x000e220000000000 */
[----:B--2---:R-:W-:-:S05]  /*b030*/  IMAD.IADD R3, R2, 0x1, R60 ;  /* 0x0000000102037824 */ /* 0x004fca00078e023c */
[----:B------:R-:W1:Y:S04]  /*b040*/  LDSM.16.M88.4 R56, [R3+0x6000] ;  /* 0x006000000338783b */ /* 0x000e680000000200 */
[----:B------:R-:W2:Y:S04]  /*b050*/  LDSM.16.M88.4 R52, [R3+0x6400] ;  /* 0x006400000334783b */ /* 0x000ea80000000200 */
[----:B------:R-:W4:Y:S04]  /*b060*/  LDSM.16.M88.4 R48, [R3+0x6800] ;  /* 0x006800000330783b */ /* 0x000f280000000200 */
[----:B------:R-:W4:Y:S01]  /*b070*/  LDSM.16.M88.4 R44, [R3+0x6c00] ;  /* 0x006c0000032c783b */ /* 0x000f220000000200 */
[-C--:B------:R-:W-:Y:S08]  /*b080*/  HMMA.16816.F32 R240, R12, R32.reuse, RZ ;  /* 0x000000200cf0723c */ /* 0x080ff000000018ff */
[C---:B---3--:R-:W-:Y:S08]  /*b090*/  HMMA.16816.F32 R64, R8.reuse, R32, RZ ;  /* 0x000000200840723c */ /* 0x048ff000000018ff */
[-C--:B------:R-:W-:Y:S08]  /*b0a0*/  HMMA.16816.F32 R100, R8, R34.reuse, RZ ;  /* 0x000000220864723c */ /* 0x080ff000000018ff */
[----:B------:R-:W-:Y:S08]  /*b0b0*/  HMMA.16816.F32 R236, R12, R34, RZ ;  /* 0x000000220cec723c */ /* 0x000ff000000018ff */
[C---:B-----5:R-:W-:Y:S08]  /*b0c0*/  HMMA.16816.F32 R40, R8.reuse, R28, RZ ;  /* 0x0000001c0828723c */ /* 0x060ff000000018ff */
        /* <DEDUP_REMOVED lines=9> */
[C---:B------:R-:W-:Y:S08]  /*b160*/  HMMA.16816.F32 R196, R12.reuse, R16, RZ ;  /* 0x000000100cc4723c */ /* 0x040ff000000018ff */
[----:B------:R-:W-:Y:S01]  /*b170*/  HMMA.16816.F32 R200, R12, R18, RZ ;  /* 0x000000120cc8723c */ /* 0x000fe200000018ff */
[----:B------:R-:W3:Y:S04]  /*b180*/  LDSM.16.M88.4 R12, [R24] ;  /* 0x00000000180c783b */ /* 0x000ee80000000200 */
[----:B------:R-:W-:Y:S03]  /*b190*/  LDSM.16.M88.4 R16, [R60+0x7000] ;  /* 0x007000003c10783b */ /* 0x000fe60000000200 */
[C---:B-1----:R-:W-:Y:S08]  /*b1a0*/  HMMA.16816.F32 R192, R4.reuse, R56, R64 ;  /* 0x0000003804c0723c */ /* 0x042ff00000001840 */
[C---:B------:R-:W-:Y:S08]  /*b1b0*/  HMMA.16816.F32 R104, R4.reuse, R58, R100 ;  /* 0x0000003a0468723c */ /* 0x040ff00000001864 */
[C---:B--2---:R-:W-:Y:S01]  /*b1c0*/  HMMA.16816.F32 R188, R4.reuse, R52, R40 ;  /* 0x0000003404bc723c */ /* 0x044fe20000001828 */
[----:B------:R-:W-:Y:S07]  /*b1d0*/  LDSM.16.M88.4 R40, [R60+0x7c00] ;  /* 0x007c00003c28783b */ /* 0x000fee0000000200 */
[C---:B----4-:R-:W-:Y:S01]  /*b1e0*/  HMMA.16816.F32 R184, R4.reuse, R48, R36 ;  /* 0x0000003004b8723c */ /* 0x050fe20000001824 */
[----:B------:R-:W-:Y:S07]  /*b1f0*/  LDSM.16.M88.4 R36, [R60+0x7400] ;  /* 0x007400003c24783b */ /* 0x000fee0000000200 */
[C---:B------:R-:W-:Y:S01]  /*b200*/  HMMA.16816.F32 R180, R4.reuse, R44, R32 ;  /* 0x0000002c04b4723c */ /* 0x040fe20000001820 */
[----:B------:R-:W-:Y:S07]  /*b210*/  LDSM.16.M88.4 R32, [R60+0x7800] ;  /* 0x007800003c20783b */ /* 0x000fee0000000200 */
        /* <DEDUP_REMOVED lines=14> */
[----:B------:R-:W-:Y:S07]  /*b300*/  LDSM.16.M88.4 R44, [R3+0x7400] ;  /* 0x00740000032c783b */ /* 0x000fee0000000200 */
[----:B-1----:R-:W-:Y:S01]  /*b310*/  HMMA.16816.F32 R176, R4, R42, R28 ;  /* 0x0000002a04b0723c */ /* 0x002fe2000000181c */
[----:B------:R-:W-:Y:S07]  /*b320*/  LDSM.16.M88.4 R28, [R3+0x7000] ;  /* 0x00700000031c783b */ /* 0x000fee0000000200 */
[-C--:B--2---:R-:W-:Y:S01]  /*b330*/  HMMA.16816.F32 R12, R8, R16.reuse, R20 ;  /* 0x00000010080c723c */ /* 0x084fe20000001814 */
        /* <DEDUP_REMOVED lines=8> */
[----:B------:R-:W2:Y:S07]  /*b3c0*/  LDSM.16.M88.4 R4, [R24+0x3000] ;  /* 0x003000001804783b */ /* 0x000eae0000000200 */
[C---:B------:R-:W-:Y:S01]  /*b3d0*/  HMMA.16816.F32 R104, R8.reuse, R18, R56 ;  /* 0x000000120868723c */ /* 0x040fe20000001838 */
[----:B------:R-:W3:Y:S04]  /*b3e0*/  LDSM.16.M88.4 R56, [R3+0x7c00] ;  /* 0x007c00000338783b */ /* 0x000ee80000000200 */
[----:B------:R-:W-:Y:S03]  /*b3f0*/  LDSM.16.M88.4 R16, [R0+0x4000] ;  /* 0x004000000010783b */ /* 0x000fe60000000200 */
[C---:B------:R-:W-:Y:S01]  /*b400*/  HMMA.16816.F32 R180, R8.reuse, R34, R48 ;  /* 0x0000002208b4723c */ /* 0x040fe20000001830 */
[----:B------:R-:W4:Y:S07]  /*b410*/  LDSM.16.M88.4 R48, [R60+0x8000] ;  /* 0x008000003c30783b */ /* 0x000f2e0000000200 */
[C---:B------:R-:W-:Y:S08]  /*b420*/  HMMA.16816.F32 R100, R8.reuse, R36, R244 ;  /* 0x000000240864723c */ /* 0x040ff000000018f4 */
[C---:B------:R-:W-:Y:S08]  /*b430*/  HMMA.16816.F32 R64, R8.reuse, R38, R108 ;  /* 0x000000260840723c */ /* 0x040ff0000000186c */
[C---:B------:R-:W-:Y:S08]  /*b440*/  HMMA.16816.F32 R240, R8.reuse, R40, R240 ;  /* 0x0000002808f0723c */ /* 0x040ff000000018f0 */
[C---:B------:R-:W-:Y:S01]  /*b450*/  HMMA.16816.F32 R36, R8.reuse, R32, R248 ;  /* 0x000000200824723c */ /* 0x040fe200000018f8 */
[----:B------:R-:W-:Y:S07]  /*b460*/  LDSM.16.M88.4 R32, [R3+0x8000] ;  /* 0x008000000320783b */ /* 0x000fee0000000200 */
[----:B------:R-:W-:Y:S08]  /*b470*/  HMMA.16816.F32 R216, R8, R42, R208 ;  /* 0x0000002a08d8723c */ /* 0x000ff000000018d0 */
[-C--:B-1----:R-:W-:Y:S01]  /*b480*/  HMMA.16816.F32 R8, R20, R28.reuse, R12 ;  /* 0x0000001c1408723c */ /* 0x082fe2000000180c */
[----:B------:R-:W1:Y:S07]  /*b490*/  LDSM.16.M88.4 R12, [R0+0x5000] ;  /* 0x00500000000c783b */ /* 0x000e6e0000000200 */
[C---:B--2---:R-:W-:Y:S08]  /*b4a0*/  HMMA.16816.F32 R108, R4.reuse, R28, R200 ;  /* 0x0000001c046c723c */ /* 0x044ff000000018c8 */
[C---:B---3--:R-:W-:Y:S08]  /*b4b0*/  HMMA.16816.F32 R236, R4.reuse, R56, R196 ;  /* 0x0000003804ec723c */ /* 0x048ff000000018c4 */
[C---:B------:R-:W-:Y:S08]  /*b4c0*/  HMMA.16816.F32 R192, R4.reuse, R30, R192 ;  /* 0x0000001e04c0723c */ /* 0x040ff000000018c0 */
[C---:B------:R-:W-:Y:S08]  /*b4d0*/  HMMA.16816.F32 R212, R4.reuse, R44, R212 ;  /* 0x0000002c04d4723c */ /* 0x040ff000000018d4 */
[C---:B------:R-:W-:Y:S08]  /*b4e0*/  HMMA.16816.F32 R208, R4.reuse, R46, R188 ;  /* 0x0000002e04d0723c */ /* 0x040ff000000018bc */
[C---:B------:R-:W-:Y:S08]  /*b4f0*/  HMMA.16816.F32 R204, R4.reuse, R52, R204 ;  /* 0x0000003404cc723c */ /* 0x040ff000000018cc */
[C---:B------:R-:W-:Y:S08]  /*b500*/  HMMA.16816.F32 R200, R4.reuse, R54, R184 ;  /* 0x0000003604c8723c */ /* 0x040ff000000018b8 */
[----:B------:R-:W-:Y:S01]  /*b510*/  HMMA.16816.F32 R196, R4, R58, R176 ;  /* 0x0000003a04c4723c */ /* 0x000fe200000018b0 */
[----:B------:R-:W2:Y:S07]  /*b520*/  LDSM.16.M88.4 R4, [R24+0x4000] ;  /* 0x004000001804783b */ /* 0x000eae0000000200 */
[----:B----4-:R-:W-:Y:S01]  /*b530*/  HMMA.16816.F32 R40, R16, R48, R8 ;  /* 0x000000301028723c */ /* 0x010fe20000001808 */
[----:B------:R-:W3:Y:S01]  /*b540*/  LDSM.16.M88.4 R8, [R24+0x5000] ;  /* 0x005000001808783b */ /* 0x000ee20000000200 */
[----:B------:R-:W-:-:S03]  /*b550*/  IMAD.MOV.U32 R247, RZ, RZ, R25 ;  /* 0x000000fffff77224 */ /* 0x000fc600078e0019 */
[----:B------:R-:W4:Y:S03]  /*b560*/  LDSM.16.M88.4 R24, [R60+0x8400] ;  /* 0x008400003c18783b */ /* 0x000f260000000200 */
[C---:B------:R-:W-:Y:S01]  /*b570*/  HMMA.16816.F32 R104, R20.reuse, R30, R104 ;  /* 0x0000001e1468723c */ /* 0x040fe20000001868 */
[----:B------:R-:W5:Y:S07]  /*b580*/  LDSM.16.M88.4 R28, [R60+0x8800] ;  /* 0x008800003c1c783b */ /* 0x000f6e0000000200 */
[C---:B------:R-:W-:Y:S01]  /*b590*/  HMMA.16816.F32 R176, R20.reuse, R52, R36 ;  /* 0x0000003414b0723c */ /* 0x040fe20000001824 */
[----:B------:R4:W5:Y:S07]  /*b5a0*/  LDSM.16.M88.4 R36, [R60+0x8c00] ;  /* 0x008c00003c24783b */ /* 0x00096e0000000200 */
[----:B------:R-:W-:Y:S08]  /*b5b0*/  HMMA.16816.F32 R184, R20, R54, R180 ;  /* 0x0000003614b8723c */ /* 0x000ff000000018b4 */
[----:B-1----:R-:W-:Y:S08]  /*b5c0*/  HMMA.16816.F32 R52, R12, R48, R108 ;  /* 0x000000300c34723c */ /* 0x002ff0000000186c */
[C---:B------:R-:W-:Y:S08]  /*b5d0*/  HMMA.16816.F32 R100, R20.reuse, R44, R100 ;  /* 0x0000002c1464723c */ /* 0x040ff00000001864 */
[C---:B------:R-:W-:Y:S08]  /*b5e0*/  HMMA.16816.F32 R64, R20.reuse, R46, R64 ;  /* 0x0000002e1440723c */ /* 0x040ff00000001840 */
[C---:B------:R-:W-:Y:S08]  /*b5f0*/  HMMA.16816.F32 R240, R20.reuse, R56, R240 ;  /* 0x0000003814f0723c */ /* 0x040ff000000018f0 */
[----:B------:R-:W-:Y:S01]  /*b600*/  HMMA.16816.F32 R188, R20, R58, R216 ;  /* 0x0000003a14bc723c */ /* 0x000fe200000018d8 */
[----:B------:R-:W1:Y:S07]  /*b610*/  LDSM.16.M88.4 R20, [R3+0x8400] ;  /* 0x008400000314783b */ /* 0x000e6e0000000200 */
[----:B--2---:R-:W-:Y:S08]  /*b620*/  HMMA.16816.F32 R44, R4, R32, R40 ;  /* 0x00000020042c723c */ /* 0x004ff00000001828 */
[-C--:B------:R-:W-:Y:S08]  /*b630*/  HMMA.16816.F32 R56, R12, R50.reuse, R192 ;  /* 0x000000320c38723c */ /* 0x080ff000000018c0 */
[----:B------:R-:W-:Y:S08]  /*b640*/  HMMA.16816.F32 R48, R16, R50, R104 ;  /* 0x000000321030723c */ /* 0x000ff00000001868 */
[----:B---3--:R-:W-:Y:S08]  /*b650*/  HMMA.16816.F32 R40, R8, R32, R52 ;  /* 0x000000200828723c */ /* 0x008ff00000001834 */
[C---:B----4-:R-:W-:Y:S08]  /*b660*/  HMMA.16816.F32 R52, R12.reuse, R24, R212 ;  /* 0x000000180c34723c */ /* 0x050ff000000018d4 */
[----:B------:R-:W-:Y:S03]  /*b670*/  HMMA.16816.F32 R60, R12, R26, R208 ;  /* 0x0000001a0c3c723c */ /* 0x000fe600000018d0 */
[----:B------:R-:W-:-:S05]  /*b680*/  FMUL.FTZ R0, R40, UR4 ;  /* 0x0000000428007c20 */ /* 0x000fca0008410000 */
[C---:B-----5:R-:W-:Y:S01]  /*b690*/  HMMA.16816.F32 R108, R12.reuse, R28, R204 ;  /* 0x0000001c0c6c723c */ /* 0x060fe200000018cc */
[----:B------:R2:W-:Y:S07]  /*b6a0*/  MUFU.TANH R210, R0 ;  /* 0x0000000000d27308 */ /* 0x0005ee0000002400 */
[C---:B------:R-:W-:Y:S08]  /*b6b0*/  HMMA.16816.F32 R200, R12.reuse, R30, R200 ;  /* 0x0000001e0cc8723c */ /* 0x040ff000000018c8 */
[C---:B------:R-:W-:Y:S08]  /*b6c0*/  HMMA.16816.F32 R192, R12.reuse, R36, R236 ;  /* 0x000000240cc0723c */ /* 0x040ff000000018ec */
[----:B------:R-:W-:Y:S01]  /*b6d0*/  HMMA.16816.F32 R196, R12, R38, R196 ;  /* 0x000000260cc4723c */ /* 0x000fe200000018c4 */
[----:B--2---:R-:W-:-:S07]  /*b6e0*/  FMUL.FTZ R0, R41, UR4 ;  /* 0x0000000429007c20 */ /* 0x004fce0008410000 */
[----:B------:R-:W-:Y:S08]  /*b6f0*/  HMMA.16816.F32 R12, R16, R24, R100 ;  /* 0x00000018100c723c */ /* 0x000ff00000001864 */
[-C--:B------:R-:W-:Y:S01]  /*b700*/  HMMA.16816.F32 R180, R4, R34.reuse, R48 ;  /* 0x0000002204b4723c */ /* 0x080fe20000001830 */
[----:B------:R2:W-:Y:S07]  /*b710*/  MUFU.TANH R213, R0 ;  /* 0x0000000000d57308 */ /* 0x0005ee0000002400 */
[----:B------:R-:W-:Y:S08]  /*b720*/  HMMA.16816.F32 R104, R8, R34, R56 ;  /* 0x000000220868723c */ /* 0x000ff00000001838 */
[----:B------:R-:W-:Y:S01]  /*b730*/  HMMA.16816.F32 R24, R16, R26, R64 ;  /* 0x0000001a1018723c */ /* 0x000fe20000001840 */
[----:B--2---:R-:W-:-:S04]  /*b740*/  FMUL.FTZ R0, R42, UR4 ;  /* 0x000000042a007c20 */ /* 0x004fc80008410000 */
[----:B------:R2:W-:Y:S03]  /*b750*/  MUFU.TANH R207, R0 ;  /* 0x0000000000cf7308 */ /* 0x0005e60000002400 */
[----:B-1----:R-:W-:Y:S01]  /*b760*/  HMMA.16816.F32 R100, R4, R20, R12 ;  /* 0x000000140464723c */ /* 0x002fe2000000180c */
[----:B------:R-:W1:Y:S01]  /*b770*/  LDSM.16.M88.4 R12, [R3+0x8800] ;  /* 0x00880000030c783b */ /* 0x000e620000000200 */
[----:B--2---:R-:W-:-:S04]  /*b780*/  FMUL.FTZ R0, R43, UR4 ;  /* 0x000000042b007c20 */ /* 0x004fc80008410000 */
[----:B------:R2:W-:Y:S02]  /*b790*/  MUFU.TANH R214, R0 ;  /* 0x0000000000d67308 */ /* 0x0005e40000002400 */
[----:B------:R-:W-:Y:S01]  /*b7a0*/  HMMA.16816.F32 R64, R8, R20, R52 ;  /* 0x000000140840723c */ /* 0x000fe20000001834 */
[----:B--2---:R-:W-:-:S05]  /*b7b0*/  FMUL.FTZ R0, R182, UR4 ;  /* 0x00000004b6007c20 */ /* 0x004fca0008410000 */
[----:B------:R2:W-:Y:S02]  /*b7c0*/  MUFU.TANH R205, R0 ;  /* 0x0000000000cd7308 */ /* 0x0005e40000002400 */
[----:B------:R-:W-:Y:S01]  /*b7d0*/  HMMA.16816.F32 R56, R4, R22, R24 ;  /* 0x000000160438723c */ /* 0x000fe20000001818 */
[----:B------:R3:W4:Y:S07]  /*b7e0*/  LDSM.16.M88.4 R24, [R3+0x8c00] ;  /* 0x008c00000318783b */ /* 0x00072e0000000200 */
[C---:B------:R-:W-:Y:S08]  /*b7f0*/  HMMA.16816.F32 R40, R16.reuse, R28, R176 ;  /* 0x0000001c1028723c */ /* 0x040ff000000018b0 */
[----:B------:R-:W-:Y:S01]  /*b800*/  HMMA.16816.F32 R32, R16, R30, R184 ;  /* 0x0000001e1020723c */ /* 0x000fe200000018b8 */
[----:B--2---:R-:W-:-:S07]  /*b810*/  FMUL.FTZ R0, R183, UR4 ;  /* 0x00000004b7007c20 */ /* 0x004fce0008410000 */
[----:B------:R-:W-:Y:S01]  /*b820*/  HMMA.16816.F32 R52, R8, R22, R60 ;  /* 0x000000160834723c */ /* 0x000fe2000000183c */
[----:B------:R2:W-:Y:S01]  /*b830*/  MUFU.TANH R204, R0 ;  /* 0x0000000000cc7308 */ /* 0x0005e20000002400 */
[----:B---3--:R-:W-:Y:S02]  /*b840*/  IMAD.SHL.U32 R3, R252, 0x2, RZ ;  /* 0x00000002fc037824 */ /* 0x008fe400078e00ff */
[----:B------:R-:W-:-:S04]  /*b850*/  FMUL.FTZ R46, R46, UR4 ;  /* 0x000000042e2e7c20 */ /* 0x000fc80008410000 */
[----:B-1----:R-:W-:Y:S01]  /*b860*/  HMMA.16816.F32 R48, R8, R12, R108 ;  /* 0x0000000c0830723c */ /* 0x002fe2000000186c */
[----:B------:R-:W-:Y:S02]  /*b870*/  IMAD.MOV.U32 R239, RZ, RZ, R247 ;  /* 0x000000ffffef7224 */ /* 0x000fe400078e00f7 */
[----:B------:R-:W-:Y:S01]  /*b880*/  FMUL.FTZ R44, R44, UR4 ;  /* 0x000000042c2c7c20 */ /* 0x000fe20008410000 */
[----:B------:R-:W-:Y:S01]  /*b890*/  FMUL.FTZ R45, R45, UR4 ;  /* 0x000000042d2d7c20 */ /* 0x000fe20008410000 */
[----:B------:R-:W-:Y:S01]  /*b8a0*/  FMUL.FTZ R47, R47, UR4 ;  /* 0x000000042f2f7c20 */ /* 0x000fe20008410000 */
[----:B------:R-:W-:Y:S02]  /*b8b0*/  VIADD R21, R225, 0x48 ;  /* 0x00000048e1157836 */ /* 0x000fe40000000000 */
[----:B------:R-:W-:Y:S01]  /*b8c0*/  FMUL.FTZ R180, R180, UR4 ;  /* 0x00000004b4b47c20 */ /* 0x000fe20008410000 */
[----:B------:R-:W-:Y:S01]  /*b8d0*/  FMUL.FTZ R181, R181, UR4 ;  /* 0x00000004b5b57c20 */ /* 0x000fe20008410000 */
[----:B------:R-:W-:Y:S01]  /*b8e0*/  FMUL.FTZ R107, R107, UR4 ;  /* 0x000000046b6b7c20 */ /* 0x000fe20008410000 */
[----:B------:R-:W-:Y:S01]  /*b8f0*/  FMUL.FTZ R100, R100, UR4 ;  /* 0x0000000464647c20 */ /* 0x000fe20008410000 */
[----:B------:R-:W-:Y:S01]  /*b900*/  FMUL.FTZ R101, R101, UR4 ;  /* 0x0000000465657c20 */ /* 0x000fe20008410000 */
[----:B--2---:R-:W-:Y:S01]  /*b910*/  FMUL.FTZ R0, R104, UR4 ;  /* 0x0000000468007c20 */ /* 0x004fe20008410000 */
[----:B------:R-:W-:Y:S01]  /*b920*/  FMUL.FTZ R67, R67, UR4 ;  /* 0x0000000443437c20 */ /* 0x000fe20008410000 */
[----:B------:R-:W-:-:S04]  /*b930*/  DEPBAR.LE SB0, 0x0 ;  /* 0x000080000000791a */ /* 0x000fc80000000000 */
[----:B------:R1:W-:Y:S02]  /*b940*/  MUFU.TANH R208, R0 ;  /* 0x0000000000d07308 */ /* 0x0003e40000002400 */
[----:B-1----:R-:W-:-:S06]  /*b950*/  FMUL.FTZ R0, R105, UR4 ;  /* 0x0000000469007c20 */ /* 0x002fcc0008410000 */
[----:B------:R1:W-:Y:S01]  /*b960*/  MUFU.TANH R206, R0 ;  /* 0x0000000000ce7308 */ /* 0x0003e20000002400 */
[----:B------:R-:W-:Y:S01]  /*b970*/  HMMA.16816.F32 R28, R16, R36, R240 ;  /* 0x00000024101c723c */ /* 0x000fe200000018f0 */
[----:B-1----:R-:W-:-:S06]  /*b980*/  FMUL.FTZ R0, R102, UR4 ;  /* 0x0000000466007c20 */ /* 0x002fcc0008410000 */
[----:B------:R1:W-:Y:S01]  /*b990*/  MUFU.TANH R185, R0 ;  /* 0x0000000000b97308 */ /* 0x0003e20000002400 */
[----:B------:R-:W-:Y:S01]  /*b9a0*/  HMMA.16816.F32 R40, R4, R12, R40 ;  /* 0x0000000c0428723c */ /* 0x000fe20000001828 */
[----:B-1----:R-:W-:-:S06]  /*b9b0*/  FMUL.FTZ R0, R103, UR4 ;  /* 0x0000000467007c20 */ /* 0x002fcc0008410000 */
[----:B------:R1:W-:Y:S02]  /*b9c0*/  MUFU.TANH R102, R0 ;  /* 0x0000000000667308 */ /* 0x0003e40000002400 */
[----:B-1----:R-:W-:-:S06]  /*b9d0*/  FMUL.FTZ R0, R64, UR4 ;  /* 0x0000000440007c20 */ /* 0x002fcc0008410000 */
[----:B------:R1:W-:Y:S02]  /*b9e0*/  MUFU.TANH R187, R0 ;  /* 0x0000000000bb7308 */ /* 0x0003e40000002400 */
[----:B-1----:R-:W-:-:S06]  /*b9f0*/  FMUL.FTZ R0, R65, UR4 ;  /* 0x0000000441007c20 */ /* 0x002fcc0008410000 */
[----:B------:R1:W-:Y:S01]  /*ba00*/  MUFU.TANH R186, R0 ;  /* 0x0000000000ba7308 */ /* 0x0003e20000002400 */
[----:B----4-:R-:W-:Y:S01]  /*ba10*/  HMMA.16816.F32 R108, R4, R24, R28 ;  /* 0x00000018046c723c */ /* 0x010fe2000000181c */
[----:B-1----:R-:W-:-:S06]  /*ba20*/  FMUL.FTZ R0, R58, UR4 ;  /* 0x000000043a007c20 */ /* 0x002fcc0008410000 */
[----:B------:R1:W-:Y:S01]  /*ba30*/  MUFU.TANH R61, R0 ;  /* 0x00000000003d7308 */ /* 0x0003e20000002400 */
[----:B------:R-:W-:Y:S01]  /*ba40*/  HMMA.16816.F32 R16, R16, R38, R188 ;  /* 0x000000261010723c */ /* 0x000fe200000018bc */
[----:B------:R-:W-:Y:S01]  /*ba50*/  LOP3.LUT R12, R3, 0x6, RZ, 0xc0, !PT ;  /* 0x00000006030c7812 */ /* 0x000fe200078ec0ff */
[----:B-1----:R-:W-:-:S05]  /*ba60*/  FMUL.FTZ R0, R59, UR4 ;  /* 0x000000043b007c20 */ /* 0x002fca0008410000 */
[----:B------:R1:W-:Y:S01]  /*ba70*/  MUFU.TANH R60, R0 ;  /* 0x00000000003c7308 */ /* 0x0003e20000002400 */
[----:B------:R-:W-:Y:S01]  /*ba80*/  HMMA.16816.F32 R28, R8, R14, R200 ;  /* 0x0000000e081c723c */ /* 0x000fe200000018c8 */
[----:B------:R-:W-:Y:S02]  /*ba90*/  IMAD R3, R239, 0x40, R12 ;  /* 0x00000040ef037824 */ /* 0x000fe400078e020c */
[----:B-1----:R-:W-:-:S04]  /*baa0*/  FMUL.FTZ R0, R52, UR4 ;  /* 0x0000000434007c20 */ /* 0x002fc80008410000 */
[----:B------:R1:W-:Y:S08]  /*bab0*/  MUFU.TANH R184, R0 ;  /* 0x0000000000b87308 */ /* 0x0003f00000002400 */
[----:B------:R-:W2:Y:S01]  /*bac0*/  MUFU.TANH R211, R46 ;  /* 0x0000002e00d37308 */ /* 0x000ea20000002400 */
[----:B-1----:R-:W-:-:S07]  /*bad0*/  FMUL.FTZ R0, R53, UR4 ;  /* 0x0000000435007c20 */ /* 0x002fce0008410000 */
[----:B------:R1:W-:Y:S01]  /*bae0*/  MUFU.TANH R183, R0 ;  /* 0x0000000000b77308 */ /* 0x0003e20000002400 */
[----:B------:R-:W-:Y:S01]  /*baf0*/  VIADD R23, R225, 0x8 ;  /* 0x00000008e1177836 */ /* 0x000fe20000000000 */
[----:B------:R-:W-:Y:S06]  /*bb00*/  HMMA.16816.F32 R36, R8, R24, R192 ;  /* 0x000000180824723c */ /* 0x000fec00000018c0 */
[----:B------:R-:W3:Y:S01]  /*bb10*/  MUFU.TANH R209, R44 ;  /* 0x0000002c00d17308 */ /* 0x000ee20000002400 */
[----:B-1----:R-:W-:-:S07]  /*bb20*/  FMUL.FTZ R0, R42, UR4 ;  /* 0x000000042a007c20 */ /* 0x002fce0008410000 */
[----:B------:R1:W-:Y:S01]  /*bb30*/  MUFU.TANH R63, R0 ;  /* 0x00000000003f7308 */ /* 0x0003e20000002400 */
[----:B------:R-:W-:Y:S01]  /*bb40*/  FMUL.FTZ R24, R28, UR4 ;  /* 0x000000041c187c20 */ /* 0x000fe20008410000 */
[----:B------:R-:W-:Y:S01]  /*bb50*/  HMMA.16816.F32 R176, R4, R26, R16 ;  /* 0x0000001a04b0723c */ /* 0x000fe20000001810 */
[----:B------:R-:W-:-:S05]  /*bb60*/  VIADD R22, R225, 0x40 ;  /* 0x00000040e1167836 */ /* 0x000fca0000000000 */
[----:B------:R-:W-:Y:S01]  /*bb70*/  MUFU.TANH R215, R45 ;  /* 0x0000002d00d77308 */ /* 0x000fe20000002400 */
[----:B-1----:R-:W-:-:S07]  /*bb80*/  FMUL.FTZ R0, R43, UR4 ;  /* 0x000000042b007c20 */ /* 0x002fce0008410000 */
[----:B------:R1:W4:Y:S08]  /*bb90*/  MUFU.TANH R212, R47 ;  /* 0x0000002f00d47308 */ /* 0x0003300000002400 */
[----:B------:R5:W4:Y:S01]  /*bba0*/  MUFU.TANH R59, R0 ;  /* 0x00000000003b7308 */ /* 0x000b220000002400 */
[----:B-1----:R-:W-:Y:S01]  /*bbb0*/  HMMA.16816.F32 R44, R4, R14, R32 ;  /* 0x0000000e042c723c */ /* 0x002fe20000001820 */
[----:B-----5:R-:W-:-:S06]  /*bbc0*/  VIADD R0, R3, 0xffffff40 ;  /* 0xffffff4003007836 */ /* 0x020fcc0000000000 */
[----:B------:R2:W-:Y:S01]  /*bbd0*/  MUFU.TANH R65, R24 ;  /* 0x0000001800417308 */ /* 0x0005e20000002400 */
[-C--:B------:R-:W-:Y:S02]  /*bbe0*/  ISETP.GT.AND P6, PT, R23, R0.reuse, PT ;  /* 0x000000001700720c */ /* 0x080fe40003fc4270 */
[----:B------:R-:W-:Y:S01]  /*bbf0*/  ISETP.GE.AND P5, PT, R0, R229, PT ;  /* 0x000000e50000720c */ /* 0x000fe20003fa6270 */
[----:B------:R-:W-:Y:S01]  /*bc00*/  FMUL.FTZ R4, R48, UR4 ;  /* 0x0000000430047c20 */ /* 0x000fe20008410000 */
[-C--:B------:R-:W-:Y:S02]  /*bc10*/  ISETP.GT.AND P4, PT, R22, R0.reuse, PT ;  /* 0x000000001600720c */ /* 0x080fe40003f84270 */
[----:B------:R-:W-:Y:S01]  /*bc20*/  ISETP.GT.AND P1, PT, R225, R0, PT ;  /* 0x00000000e100720c */ /* 0x000fe20003f24270 */
[----:B------:R3:W-:Y:S01]  /*bc30*/  MUFU.TANH R182, R4 ;  /* 0x0000000400b67308 */ /* 0x0007e20000002400 */
[----:B------:R-:W-:Y:S02]  /*bc40*/  ISETP.GE.AND P3, PT, R0, R226, PT ;  /* 0x000000e20000720c */ /* 0x000fe40003f66270 */
[----:B--2---:R-:W-:-:S04]  /*bc50*/  FSEL R24, R211, -INF , !P6 ;  /* 0xff800000d3187808 */ /* 0x004fc80007000000 */
[----:B------:R-:W-:Y:S02]  /*bc60*/  FSEL R105, R24, -INF , !P5 ;  /* 0xff80000018697808 */ /* 0x000fe40006800000 */
[----:B------:R-:W-:Y:S02]  /*bc70*/  FSEL R24, R210, -INF , !P4 ;  /* 0xff800000d2187808 */ /* 0x000fe40006000000 */
[----:B------:R-:W-:Y:S02]  /*bc80*/  ISETP.GE.AND P0, PT, R0, R227, PT ;  /* 0x000000e30000720c */ /* 0x000fe40003f06270 */
[----:B---3--:R-:W-:Y:S02]  /*bc90*/  FSEL R4, R209, -INF , !P1 ;  /* 0xff800000d1047808 */ /* 0x008fe40004800000 */
[----:B------:R-:W-:Y:S01]  /*bca0*/  FSEL R28, R24, -INF , !P3 ;  /* 0xff800000181c7808 */ /* 0x000fe20005800000 */
[----:B------:R-:W-:Y:S01]  /*bcb0*/  FMUL.FTZ R24, R111, UR4 ;  /* 0x000000046f187c20 */ /* 0x000fe20008410000 */
[----:B------:R-:W-:-:S02]  /*bcc0*/  FSEL R64, R4, -INF , !P0 ;  /* 0xff80000004407808 */ /* 0x000fc40004000000 */
[----:B------:R-:W-:Y:S02]  /*bcd0*/  ISETP.GT.AND P1, PT, R21, R0, PT ;  /* 0x000000001500720c */ /* 0x000fe40003f24270 */
[----:B------:R-:W-:Y:S01]  /*bce0*/  ISETP.GE.AND P0, PT, R0, R228, PT ;  /* 0x000000e40000720c */ /* 0x000fe20003f06270 */
[----:B------:R-:W-:Y:S01]  /*bcf0*/  FMUL.FTZ R0, R46, UR4 ;  /* 0x000000042e007c20 */ /* 0x000fe20008410000 */
[----:B------:R1:W-:Y:S01]  /*bd00*/  MUFU.TANH R43, R24 ;  /* 0x00000018002b7308 */ /* 0x0003e20000002400 */
[----:B------:R-:W-:Y:S01]  /*bd10*/  FMUL.FTZ R25, R110, UR4 ;  /* 0x000000046e197c20 */ /* 0x000fe20008410000 */
[----:B------:R-:W-:-:S06]  /*bd20*/  VIADD R20, R3, 0xffffff41 ;  /* 0xffffff4103147836 */ /* 0x000fcc0000000000 */
[----:B------:R2:W3:Y:S01]  /*bd30*/  MUFU.TANH R52, R0 ;  /* 0x0000000000347308 */ /* 0x0004e20000002400 */
[----:B------:R-:W-:Y:S02]  /*bd40*/  VIADD R19, R3, 0xffffff48 ;  /* 0xffffff4803137836 */ /* 0x000fe40000000000 */
[----:B-1----:R-:W-:-:S05]  /*bd50*/  FMUL.FTZ R24, R178, UR4 ;  /* 0x00000004b2187c20 */ /* 0x002fca0008410000 */
[----:B------:R1:W5:Y:S01]  /*bd60*/  MUFU.TANH R35, R24 ;  /* 0x0000001800237308 */ /* 0x0003620000002400 */
[----:B--2---:R-:W-:-:S07]  /*bd70*/  FMUL.FTZ R0, R47, UR4 ;  /* 0x000000042f007c20 */ /* 0x004fce0008410000 */
[----:B------:R2:W5:Y:S01]  /*bd80*/  MUFU.TANH R47, R25 ;  /* 0x00000019002f7308 */ /* 0x0005620000002400 */
[----:B------:R-:W-:Y:S01]  /*bd90*/  VIADD R18, R3, 0xffffff49 ;  /* 0xffffff4903127836 */ /* 0x000fe20000000000 */
[----:B------:R4:W-:Y:S01]  /*bda0*/  STL [R1+0x24], R12 ;  /* 0x0000240c01007387 */ /* 0x0009e20000100800 */
[----:B------:R-:W-:Y:S01]  /*bdb0*/  FMUL.FTZ R5, R49, UR4 ;  /* 0x0000000431057c20 */ /* 0x000fe20008410000 */
[----:B-1----:R-:W-:-:S04]  /*bdc0*/  FMUL.FTZ R24, R179, UR4 ;  /* 0x00000004b3187c20 */ /* 0x002fc80008410000 */
[----:B------:R1:W-:Y:S01]  /*bdd0*/  MUFU.TANH R33, R24 ;  /* 0x0000001800217308 */ /* 0x0003e20000002400 */
[----:B--2---:R-:W-:-:S04]  /*bde0*/  FSEL R25, R207, -INF , !P1 ;  /* 0xff800000cf197808 */ /* 0x004fc80004800000 */
[----:B------:R-:W-:Y:S01]  /*bdf0*/  FSEL R32, R25, -INF , !P0 ;  /* 0xff80000019207808 */ /* 0x000fe20004000000 */
[----:B------:R-:W-:Y:S01]  /*be00*/  VIADD R17, R3, 0xffffff50 ;  /* 0xffffff5003117836 */ /* 0x000fe20000000000 */
[----:B------:R-:W-:Y:S01]  /*be10*/  ISETP.GT.AND P6, PT, R23, R20, PT ;  /* 0x000000141700720c */ /* 0x000fe20003fc4270 */
[----:B------:R-:W-:Y:S01]  /*be20*/  VIADD R16, R3, 0xffffff51 ;  /* 0xffffff5103107836 */ /* 0x000fe20000000000 */
[----:B------:R-:W-:Y:S01]  /*be30*/  ISETP.GT.AND P5, PT, R23, R19, PT ;  /* 0x000000131700720c */ /* 0x000fe20003fa4270 */
[----:B------:R-:W-:Y:S01]  /*be40*/  VIADD R15, R3, 0xffffff58 ;  /* 0xffffff58030f7836 */ /* 0x000fe20000000000 */
[----:B------:R-:W-:Y:S01]  /*be50*/  ISETP.GT.AND P4, PT, R23, R18, PT ;  /* 0x000000121700720c */ /* 0x000fe20003f84270 */
[C---:B------:R-:W-:Y:S01]  /*be60*/  VIADD R14, R3.reuse, 0xffffff59 ;  /* 0xffffff59030e7836 */ /* 0x040fe20000000000 */
[----:B-1----:R-:W-:Y:S01]  /*be70*/  HMMA.16816.F32 R24, R8, R26, R196 ;  /* 0x0000001a0818723c */ /* 0x002fe200000018c4 */
[C---:B------:R-:W-:Y:S02]  /*be80*/  VIADD R13, R3.reuse, 0xffffff60 ;  /* 0xffffff60030d7836 */ /* 0x040fe40000000000 */
[C---:B----4-:R-:W-:Y:S01]  /*be90*/  VIADD R12, R3.reuse, 0xffffff61 ;  /* 0xffffff61030c7836 */ /* 0x050fe20000000000 */
[----:B------:R1:W-:Y:S01]  /*bea0*/  MUFU.TANH R104, R5 ;  /* 0x0000000500687308 */ /* 0x0003e20000002400 */
[C---:B------:R-:W-:Y:S01]  /*beb0*/  VIADD R7, R3.reuse, 0xffffff68 ;  /* 0xffffff6803077836 */ /* 0x040fe20000000000 */
[----:B------:R-:W-:Y:S01]  /*bec0*/  FSEL R34, R212, -INF , !P6 ;  /* 0xff800000d4227808 */ /* 0x000fe20007000000 */
[----:B------:R-:W-:Y:S01]  /*bed0*/  VIADD R6, R3, 0xffffff69 ;  /* 0xffffff6903067836 */ /* 0x000fe20000000000 */
[----:B------:R-:W-:Y:S01]  /*bee0*/  FSEL R42, R205, -INF , !P5 ;  /* 0xff800000cd2a7808 */ /* 0x000fe20006800000 */
[----:B------:R-:W-:Y:S01]  /*bef0*/  VIADD R4, R3, 0xffffff78 ;  /* 0xffffff7803047836 */ /* 0x000fe20000000000 */
[----:B------:R-:W-:-:S02]  /*bf00*/  FSEL R46, R204, -INF , !P4 ;  /* 0xff800000cc2e7808 */ /* 0x000fc40006000000 */
[----:B------:R2:W4:Y:S01]  /*bf10*/  MUFU.TANH R58, R0 ;  /* 0x00000000003a7308 */ /* 0x0005220000002400 */
[C---:B------:R-:W-:Y:S02]  /*bf20*/  ISETP.GT.AND P3, PT, R23.reuse, R17, PT ;  /* 0x000000111700720c */ /* 0x040fe40003f64270 */
[C---:B------:R-:W-:Y:S02]  /*bf30*/  ISETP.GT.AND P1, PT, R23.reuse, R16, PT ;  /* 0x000000101700720c */ /* 0x040fe40003f24270 */
[C---:B------:R-:W-:Y:S02]  /*bf40*/  ISETP.GT.AND P0, PT, R23.reuse, R15, PT ;  /* 0x0000000f1700720c */ /* 0x040fe40003f04270 */
[C---:B------:R-:W-:Y:S02]  /*bf50*/  ISETP.GT.AND P6, PT, R23.reuse, R14, PT ;  /* 0x0000000e1700720c */ /* 0x040fe40003fc4270 */
[----:B------:R-:W-:Y:S01]  /*bf60*/  ISETP.GT.AND P5, PT, R23, R13, PT ;  /* 0x0000000d1700720c */ /* 0x000fe20003fa4270 */
[----:B-1----:R-:W-:Y:S01]  /*bf70*/  VIADD R5, R3, 0xffffff70 ;  /* 0xffffff7003057836 */ /* 0x002fe20000000000 */
[----:B------:R-:W-:Y:S01]  /*bf80*/  ISETP.GT.AND P4, PT, R23, R12, PT ;  /* 0x0000000c1700720c */ /* 0x000fe20003f84270 */
[----:B------:R-:W-:Y:S01]  /*bf90*/  FMUL.FTZ R37, R37, UR4 ;  /* 0x0000000425257c20 */ /* 0x000fe20008410000 */
[----:B------:R-:W-:Y:S01]  /*bfa0*/  FSEL R48, R185, -INF , !P3 ;  /* 0xff800000b9307808 */ /* 0x000fe20005800000 */
[----:B--2---:R-:W-:-:S02]  /*bfb0*/  VIADD R0, R3, 0xffffff71 ;  /* 0xffffff7103007836 */ /* 0x004fc40000000000 */
[----:B------:R-:W-:Y:S01]  /*bfc0*/  VIADD R3, R3, 0xffffff79 ;  /* 0xffffff7903037836 */ /* 0x000fe20000000000 */
[----:B------:R-:W-:Y:S02]  /*bfd0*/  FSEL R49, R102, -INF , !P1 ;  /* 0xff80000066317808 */ /* 0x000fe40004800000 */
[----:B------:R-:W-:Y:S02]  /*bfe0*/  FSEL R53, R61, -INF , !P0 ;  /* 0xff8000003d357808 */ /* 0x000fe40004000000 */
[----:B------:R-:W-:Y:S02]  /*bff0*/  FSEL R60, R60, -INF , !P6 ;  /* 0xff8000003c3c7808 */ /* 0x000fe40007000000 */
[----:B------:R-:W-:Y:S02]  /*c000*/  FSEL R63, R63, -INF , !P5 ;  /* 0xff8000003f3f7808 */ /* 0x000fe40006800000 */
[----:B------:R-:W-:Y:S02]  /*c010*/  FSEL R103, R59, -INF , !P4 ;  /* 0xff8000003b677808 */ /* 0x000fe40006000000 */
[----:B------:R-:W-:-:S02]  /*c020*/  ISETP.GT.AND P3, PT, R23, R7, PT ;  /* 0x000000071700720c */ /* 0x000fc40003f64270 */
[C---:B------:R-:W-:Y:S02]  /*c030*/  ISETP.GT.AND P1, PT, R23.reuse, R6, PT ;  /* 0x000000061700720c */ /* 0x040fe40003f24270 */
[C---:B------:R-:W-:Y:S02]  /*c040*/  ISETP.GT.AND P0, PT, R23.reuse, R5, PT ;  /* 0x000000051700720c */ /* 0x040fe40003f04270 */
[C---:B------:R-:W-:Y:S02]  /*c050*/  ISETP.GT.AND P6, PT, R23.reuse, R0, PT ;  /* 0x000000001700720c */ /* 0x040fe40003fc4270 */
[C---:B------:R-:W-:Y:S02]  /*c060*/  ISETP.GT.AND P5, PT, R23.reuse, R4, PT ;  /* 0x000000041700720c */ /* 0x040fe40003fa4270 */
[----:B------:R-:W-:Y:S02]  /*c070*/  ISETP.GT.AND P4, PT, R23, R3, PT ;  /* 0x000000031700720c */ /* 0x000fe40003f84270 */
[----:B------:R1:W2:Y:S01]  /*c080*/  MUFU.TANH R23, R37 ;  /* 0x0000002500177308 */ /* 0x0002a20000002400 */
[----:B---3--:R-:W-:Y:S01]  /*c090*/  FSEL R52, R52, -INF , !P3 ;  /* 0xff80000034347808 */ /* 0x008fe20005800000 */
[----:B------:R-:W-:Y:S01]  /*c0a0*/  FMUL.FTZ R102, R25, UR4 ;  /* 0x0000000419667c20 */ /* 0x000fe20008410000 */
[----:B------:R-:W-:Y:S01]  /*c0b0*/  ISETP.GT.AND P3, PT, R22, R20, PT ;  /* 0x000000141600720c */ /* 0x000fe20003f64270 */
[----:B------:R-:W-:-:S03]  /*c0c0*/  FMUL.FTZ R29, R29, UR4 ;  /* 0x000000041d1d7c20 */ /* 0x000fc60008410000 */
[----:B------:R-:W-:Y:S02]  /*c0d0*/  FSEL R9, R213, -INF , !P3 ;  /* 0xff800000d5097808 */ /* 0x000fe40005800000 */
[----:B------:R-:W-:Y:S01]  /*c0e0*/  ISETP.GT.AND P3, PT, R22, R14, PT ;  /* 0x0000000e1600720c */ /* 0x000fe20003f64270 */
[----:B------:R-:W-:Y:S01]  /*c0f0*/  FMUL.FTZ R36, R36, UR4 ;  /* 0x0000000424247c20 */ /* 0x000fe20008410000 */
[----:B------:R-:W-:Y:S01]  /*c100*/  FMUL.FTZ R24, R24, UR4 ;  /* 0x0000000418187c20 */ /* 0x000fe20008410000 */
[----:B------:R-:W3:Y:S01]  /*c110*/  MUFU.TANH R102, R102 ;  /* 0x0000006600667308 */ /* 0x000ee20000002400 */
[----:B-----5:R-:W-:Y:S02]  /*c120*/  FSEL R179, R35, -INF , !P5 ;  /* 0xff80000023b37808 */ /* 0x020fe40006800000 */
[----:B------:R-:W-:Y:S02]  /*c130*/  FSEL R35, R183, -INF , !P3 ;  /* 0xff800000b7237808 */ /* 0x000fe40005800000 */
[----:B------:R-:W-:-:S02]  /*c140*/  FSEL R110, R47, -INF , !P0 ;  /* 0xff8000002f6e7808 */ /* 0x000fc40004000000 */
[C---:B------:R-:W-:Y:S01]  /*c150*/  ISETP.GT.AND P3, PT, R22.reuse, R0, PT ;  /* 0x000000001600720c */ /* 0x040fe20003f64270 */
[----:B------:R-:W5:Y:S01]  /*c160*/  MUFU.TANH R61, R36 ;  /* 0x00000024003d7308 */ /* 0x000f620000002400 */
[----:B------:R-:W-:Y:S02]  /*c170*/  ISETP.GT.AND P0, PT, R22, R18, PT ;  /* 0x000000121600720c */ /* 0x000fe40003f04270 */
[----:B----4-:R-:W-:-:S05]  /*c180*/  FSEL R62, R58, -INF , !P1 ;  /* 0xff8000003a3e7808 */ /* 0x010fca0004800000 */
[----:B------:R-:W4:Y:S01]  /*c190*/  MUFU.TANH R8, R24 ;  /* 0x0000001800087308 */ /* 0x000f220000002400 */
[----:B------:R-:W-:Y:S02]  /*c1a0*/  ISETP.GT.AND P1, PT, R22, R19, PT ;  /* 0x000000131600720c */ /* 0x000fe40003f24270 */
[----:B------:R-:W-:Y:S02]  /*c1b0*/  FSEL R11, R206, -INF , !P0 ;  /* 0xff800000ce0b7808 */ /* 0x000fe40004000000 */
[----:B------:R-:W-:-:S03]  /*c1c0*/  ISETP.GT.AND P0, PT, R22, R12, PT ;  /* 0x0000000c1600720c */ /* 0x000fc60003f04270 */
[----:B------:R-:W4:Y:S01]  /*c1d0*/  MUFU.TANH R29, R29 ;  /* 0x0000001d001d7308 */ /* 0x000f220000002400 */
[----:B------:R-:W-:-:S07]  /*c1e0*/  FSEL R178, R33, -INF , !P4 ;  /* 0xff80000021b27808 */ /* 0x000fce0006000000 */
[----:B------:R2:W-:Y:S01]  /*c1f0*/  MUFU.TANH R58, R180 ;  /* 0x000000b4003a7308 */ /* 0x0005e20000002400 */
[----:B------:R-:W-:Y:S02]  /*c200*/  FSEL R10, R208, -INF , !P1 ;  /* 0xff800000d00a7808 */ /* 0x000fe40004800000 */
[C---:B------:R-:W-:Y:S02]  /*c210*/  ISETP.GT.AND P4, PT, R22.reuse, R15, PT ;  /* 0x0000000f1600720c */ /* 0x040fe40003f84270 */
[----:B------:R-:W-:Y:S02]  /*c220*/  ISETP.GT.AND P1, PT, R22, R13, PT ;  /* 0x0000000d1600720c */ /* 0x000fe40003f24270 */
[----:B-1----:R-:W-:Y:S02]  /*c230*/  FSEL R37, R104, -INF , !P0 ;  /* 0xff80000068257808 */ /* 0x002fe40004000000 */
[----:B------:R-:W-:Y:S02]  /*c240*/  FSEL R111, R43, -INF , !P6 ;  /* 0xff8000002b6f7808 */ /* 0x000fe40007000000 */
[----:B------:R-:W-:-:S02]  /*c250*/  ISETP.GT.AND P0, PT, R22, R3, PT ;  /* 0x000000031600720c */ /* 0x000fc40003f04270 */
[----:B--2---:R-:W-:Y:S01]  /*c260*/  FSEL R180, R23, -INF , !P3 ;  /* 0xff80000017b47808 */ /* 0x004fe20005800000 */
[----:B------:R-:W-:Y:S01]  /*c270*/  FMUL.FTZ R23, R106, UR4 ;  /* 0x000000046a177c20 */ /* 0x000fe20008410000 */
[C---:B------:R-:W-:Y:S02]  /*c280*/  ISETP.GT.AND P6, PT, R22.reuse, R17, PT ;  /* 0x000000111600720c */ /* 0x040fe40003fc4270 */
[----:B------:R-:W-:-:S03]  /*c290*/  ISETP.GT.AND P5, PT, R22, R16, PT ;  /* 0x000000101600720c */ /* 0x000fc60003fa4270 */
[----:B------:R-:W1:Y:S01]  /*c2a0*/  MUFU.TANH R23, R23 ;  /* 0x0000001700177308 */ /* 0x000e620000002400 */
[----:B------:R-:W-:Y:S02]  /*c2b0*/  FSEL R25, R184, -INF , !P4 ;  /* 0xff800000b8197808 */ /* 0x000fe40006000000 */
[----:B------:R-:W-:Y:S02]  /*c2c0*/  FSEL R36, R182, -INF , !P1 ;  /* 0xff800000b6247808 */ /* 0x000fe40004800000 */
[C---:B------:R-:W-:Y:S02]  /*c2d0*/  ISETP.GT.AND P4, PT, R22.reuse, R5, PT ;  /* 0x000000051600720c */ /* 0x040fe40003f84270 */
[----:B------:R-:W-:Y:S02]  /*c2e0*/  ISETP.GT.AND P1, PT, R22, R4, PT ;  /* 0x000000041600720c */ /* 0x000fe40003f24270 */
[----:B---3--:R-:W-:Y:S02]  /*c2f0*/  FSEL R102, R102, -INF , !P0 ;  /* 0xff80000066667808 */ /* 0x008fe40004000000 */
[----:B------:R-:W-:-:S02]  /*c300*/  FSEL R33, R187, -INF , !P6 ;  /* 0xff800000bb217808 */ /* 0x000fc40007000000 */
[----:B------:R-:W-:Y:S02]  /*c310*/  FSEL R24, R186, -INF , !P5 ;  /* 0xff800000ba187808 */ /* 0x000fe40006800000 */
[----:B------:R-:W-:Y:S02]  /*c320*/  ISETP.GT.AND P0, PT, R21, R20, PT ;  /* 0x000000141500720c */ /* 0x000fe40003f04270 */
[C---:B------:R-:W-:Y:S02]  /*c330*/  ISETP.GT.AND P6, PT, R22.reuse, R7, PT ;  /* 0x000000071600720c */ /* 0x040fe40003fc4270 */
[----:B------:R-:W-:Y:S01]  /*c340*/  ISETP.GT.AND P5, PT, R22, R6, PT ;  /* 0x000000061600720c */ /* 0x000fe20003fa4270 */
[----:B------:R-:W2:Y:S01]  /*c350*/  MUFU.TANH R181, R181 ;  /* 0x000000b500b57308 */ /* 0x000ea20000002400 */
[----:B-----5:R-:W-:Y:S02]  /*c360*/  FSEL R61, R61, -INF , !P4 ;  /* 0xff8000003d3d7808 */ /* 0x020fe40006000000 */
[----:B------:R-:W-:-:S02]  /*c370*/  ISETP.GE.AND P3, PT, R20, R226, PT ;  /* 0x000000e21400720c */ /* 0x000fc40003f66270 */
[----:B----4-:R-:W-:Y:S02]  /*c380*/  FSEL R104, R8, -INF , !P1 ;  /* 0xff80000008687808 */ /* 0x010fe40004800000 */
[C---:B------:R-:W-:Y:S01]  /*c390*/  ISETP.GE.AND P4, PT, R20.reuse, R229, PT ;  /* 0x000000e51400720c */ /* 0x040fe20003f86270 */
[----:B------:R-:W3:Y:S01]  /*c3a0*/  MUFU.TANH R107, R107 ;  /* 0x0000006b006b7308 */ /* 0x000ee20000002400 */
[----:B------:R-:W-:Y:S01]  /*c3b0*/  BAR.SYNC.DEFER_BLOCKING 0x0 ;  /* 0x0000000000007b1d */ /* 0x000fe20000010000 */
[----:B------:R-:W-:Y:S02]  /*c3c0*/  ISETP.GE.AND P1, PT, R20, R228, PT ;  /* 0x000000e41400720c */ /* 0x000fe40003f26270 */
[----:B------:R-:W-:Y:S02]  /*c3d0*/  FSEL R8, R214, -INF , !P0 ;  /* 0xff800000d6087808 */ /* 0x000fe40004000000 */
[----:B------:R-:W-:Y:S02]  /*c3e0*/  FSEL R43, R65, -INF , !P6 ;  /* 0xff800000412b7808 */ /* 0x000fe40007000000 */
[----:B------:R-:W-:-:S02]  /*c3f0*/  FSEL R59, R29, -INF , !P5 ;  /* 0xff8000001d3b7808 */ /* 0x000fc40006800000 */
[----:B------:R-:W-:Y:S02]  /*c400*/  ISETP.GT.AND P6, PT, R225, R20, PT ;  /* 0x00000014e100720c */ /* 0x000fe40003fc4270 */
[----:B------:R-:W-:Y:S02]  /*c410*/  ISETP.GE.AND P5, PT, R20, R227, PT ;  /* 0x000000e31400720c */ /* 0x000fe40003fa6270 */
[----:B------:R-:W-:Y:S01]  /*c420*/  FSEL R20, R9, -INF , !P3 ;  /* 0xff80000009147808 */ /* 0x000fe20005800000 */
[----:B------:R-:W-:Y:S01]  /*c430*/  FMUL.FTZ R9, R66, UR4 ;  /* 0x0000000442097c20 */ /* 0x000fe20008410000 */
[----:B------:R-:W-:Y:S02]  /*c440*/  FSEL R65, R34, -INF , !P4 ;  /* 0xff80000022417808 */ /* 0x000fe40006000000 */
[----:B------:R-:W-:Y:S01]  /*c450*/  FSEL R22, R8, -INF , !P1 ;  /* 0xff80000008167808 */ /* 0x000fe20004800000 */
[----:B------:R4:W5:Y:S01]  /*c460*/  MUFU.TANH R34, R100 ;  /* 0x0000006400227308 */ /* 0x0009620000002400 */
[----:B------:R-:W-:-:S02]  /*c470*/  ISETP.GT.AND P1, PT, R21, R19, PT ;  /* 0x000000131500720c */ /* 0x000fc40003f24270 */
[----:B------:R-:W-:Y:S02]  /*c480*/  FSEL R47, R215, -INF , !P6 ;  /* 0xff800000d72f7808 */ /* 0x000fe40007000000 */
[----:B------:R-:W-:Y:S02]  /*c490*/  ISETP.GT.AND P6, PT, R225, R19, PT ;  /* 0x00000013e100720c */ /* 0x000fe40003fc4270 */
[----:B------:R-:W-:Y:S01]  /*c4a0*/  ISETP.GE.AND P0, PT, R19, R228, PT ;  /* 0x000000e41300720c */ /* 0x000fe20003f06270 */
[----:B------:R-:W5:Y:S01]  /*c4b0*/  MUFU.TANH R9, R9 ;  /* 0x0000000900097308 */ /* 0x000f620000002400 */
[----:B-1----:R-:W-:Y:S02]  /*c4c0*/  FSEL R8, R23, -INF , !P1 ;  /* 0xff80000017087808 */ /* 0x002fe40004800000 */
[----:B------:R-:W-:Y:S02]  /*c4d0*/  FSEL R47, R47, -INF , !P5 ;  /* 0xff8000002f2f7808 */ /* 0x000fe40006800000 */
[----:B------:R-:W-:-:S02]  /*c4e0*/  ISETP.GE.AND P5, PT, R19, R227, PT ;  /* 0x000000e31300720c */ /* 0x000fc40003fa6270 */
[----:B------:R-:W-:Y:S02]  /*c4f0*/  ISETP.GE.AND P4, PT, R19, R229, PT ;  /* 0x000000e51300720c */ /* 0x000fe40003f86270 */
[----:B------:R-:W-:Y:S02]  /*c500*/  FSEL R58, R58, -INF , !P6 ;  /* 0xff8000003a3a7808 */ /* 0x000fe40007000000 */
[----:B------:R-:W-:Y:S02]  /*c510*/  FSEL R23, R8, -INF , !P0 ;  /* 0xff80000008177808 */ /* 0x000fe40004000000 */
[-C--:B------:R-:W-:Y:S02]  /*c520*/  ISETP.GT.AND P6, PT, R225, R18.reuse, PT ;  /* 0x00000012e100720c */ /* 0x080fe40003fc4270 */
[----:B------:R-:W-:Y:S02]  /*c530*/  ISETP.GT.AND P0, PT, R21, R18, PT ;  /* 0x000000121500720c */ /* 0x000fe40003f04270 */
[----:B------:R-:W-:-:S02]  /*c540*/  ISETP.GE.AND P3, PT, R19, R226, PT ;  /* 0x000000e21300720c */ /* 0x000fc40003f66270 */
[----:B------:R-:W-:Y:S02]  /*c550*/  FSEL R58, R58, -INF , !P5 ;  /* 0xff8000003a3a7808 */ /* 0x000fe40006800000 */
[----:B----4-:R-:W-:Y:S02]  /*c560*/  FSEL R100, R42, -INF , !P4 ;  /* 0xff8000002a647808 */ /* 0x010fe40006000000 */
[C---:B------:R-:W-:Y:S02]  /*c570*/  ISETP.GE.AND P5, PT, R18.reuse, R227, PT ;  /* 0x000000e31200720c */ /* 0x040fe40003fa6270 */
[----:B------:R-:W-:Y:S02]  /*c580*/  ISETP.GE.AND P1, PT, R18, R228, PT ;  /* 0x000000e41200720c */ /* 0x000fe40003f26270 */
[----:B--2---:R-:W-:Y:S02]  /*c590*/  FSEL R42, R181, -INF , !P6 ;  /* 0xff800000b52a7808 */ /* 0x004fe40007000000 */
[----:B---3--:R-:W-:Y:S01]  /*c5a0*/  FSEL R8, R107, -INF , !P0 ;  /* 0xff8000006b087808 */ /* 0x008fe20004000000 */
[----:B------:R-:W1:Y:S01]  /*c5b0*/  MUFU.TANH R101, R101 ;  /* 0x0000006500657308 */ /* 0x000e620000002400 */
[----:B------:R-:W-:-:S02]  /*c5c0*/  FSEL R19, R10, -INF , !P3 ;  /* 0xff8000000a137808 */ /* 0x000fc40005800000 */
[----:B------:R-:W-:Y:S02]  /*c5d0*/  ISETP.GT.AND P6, PT, R225, R17, PT ;  /* 0x00000011e100720c */ /* 0x000fe40003fc4270 */
[----:B------:R-:W-:Y:S02]  /*c5e0*/  ISETP.GE.AND P3, PT, R18, R226, PT ;  /* 0x000000e21200720c */ /* 0x000fe40003f66270 */
[----:B------:R-:W-:Y:S02]  /*c5f0*/  FSEL R42, R42, -INF , !P5 ;  /* 0xff8000002a2a7808 */ /* 0x000fe40006800000 */
[----:B------:R-:W-:Y:S01]  /*c600*/  FSEL R29, R8, -INF , !P1 ;  /* 0xff800000081d7808 */ /* 0x000fe20004800000 */
[----:B------:R-:W-:Y:S01]  /*c610*/  FMUL.FTZ R10, R56, UR4 ;  /* 0x00000004380a7c20 */ /* 0x000fe20008410000 */
[----:B------:R-:W-:Y:S02]  /*c620*/  ISETP.GE.AND P4, PT, R18, R229, PT ;  /* 0x000000e51200720c */ /* 0x000fe40003f86270 */
[----:B------:R-:W-:-:S02]  /*c630*/  ISETP.GE.AND P5, PT, R17, R227, PT ;  /* 0x000000e31100720c */ /* 0x000fc40003fa6270 */
[----:B-----5:R-:W-:Y:S02]  /*c640*/  FSEL R8, R34, -INF , !P6 ;  /* 0xff80000022087808 */ /* 0x020fe40007000000 */
[----:B------:R-:W-:Y:S02]  /*c650*/  FSEL R18, R11, -INF , !P3 ;  /* 0xff8000000b127808 */ /* 0x000fe40005800000 */
[----:B------:R-:W-:Y:S01]  /*c660*/  ISETP.GT.AND P1, PT, R21, R17, PT ;  /* 0x000000111500720c */ /* 0x000fe20003f24270 */
[----:B------:R-:W2:Y:S01]  /*c670*/  MUFU.TANH R11, R67 ;  /* 0x00000043000b7308 */ /* 0x000ea20000002400 */
[----:B------:R-:W-:Y:S02]  /*c680*/  FSEL R193, R8, -INF , !P5 ;  /* 0xff80000008c17808 */ /* 0x000fe40006800000 */
[----:B------:R-:W-:Y:S01]  /*c690*/  FSEL R8, R9, -INF , !P1 ;  /* 0xff80000009087808 */ /* 0x000fe20004800000 */
[----:B------:R-:W-:Y:S01]  /*c6a0*/  FMUL.FTZ R9, R54, UR4 ;  /* 0x0000000436097c20 */ /* 0x000fe20008410000 */
[----:B------:R-:W-:-:S03]  /*c6b0*/  FSEL R46, R46, -INF , !P4 ;  /* 0xff8000002e2e7808 */ /* 0x000fc60006000000 */
[----:B------:R-:W3:Y:S01]  /*c6c0*/  MUFU.TANH R10, R10 ;  /* 0x0000000a000a7308 */ /* 0x000ee20000002400 */
[C---:B------:R-:W-:Y:S02]  /*c6d0*/  ISETP.GE.AND P4, PT, R17.reuse, R229, PT ;  /* 0x000000e51100720c */ /* 0x040fe40003f86270 */
[C---:B------:R-:W-:Y:S02]  /*c6e0*/  ISETP.GE.AND P3, PT, R17.reuse, R226, PT ;  /* 0x000000e21100720c */ /* 0x040fe40003f66270 */
[----:B------:R-:W-:Y:S01]  /*c6f0*/  ISETP.GE.AND P0, PT, R17, R228, PT ;  /* 0x000000e41100720c */ /* 0x000fe20003f06270 */
[----:B------:R-:W-:Y:S01]  /*c700*/  FMUL.FTZ R17, R57, UR4 ;  /* 0x0000000439117c20 */ /* 0x000fe20008410000 */
[----:B------:R-:W-:Y:S01]  /*c710*/  ISETP.GT.AND P6, PT, R225, R16, PT ;  /* 0x00000010e100720c */ /* 0x000fe20003fc4270 */
[----:B------:R-:W4:Y:S01]  /*c720*/  MUFU.TANH R9, R9 ;  /* 0x0000000900097308 */ /* 0x000f220000002400 */
[----:B------:R-:W-:Y:S02]  /*c730*/  FSEL R194, R48, -INF , !P4 ;  /* 0xff80000030c27808 */ /* 0x000fe40006000000 */
[----:B------:R-:W-:-:S02]  /*c740*/  FSEL R107, R33, -INF , !P3 ;  /* 0xff800000216b7808 */ /* 0x000fc40005800000 */
[----:B------:R-:W-:Y:S02]  /*c750*/  FSEL R186, R8, -INF , !P0 ;  /* 0xff80000008ba7808 */ /* 0x000fe40004000000 */
[C---:B------:R-:W-:Y:S02]  /*c760*/  ISETP.GE.AND P5, PT, R16.reuse, R227, PT ;  /* 0x000000e31000720c */ /* 0x040fe40003fa6270 */
[C---:B------:R-:W-:Y:S02]  /*c770*/  ISETP.GE.AND P4, PT, R16.reuse, R229, PT ;  /* 0x000000e51000720c */ /* 0x040fe40003f86270 */
[C---:B------:R-:W-:Y:S02]  /*c780*/  ISETP.GE.AND P3, PT, R16.reuse, R226, PT ;  /* 0x000000e21000720c */ /* 0x040fe40003f66270 */
[----:B------:R-:W-:Y:S02]  /*c790*/  ISETP.GE.AND P1, PT, R16, R228, PT ;  /* 0x000000e41000720c */ /* 0x000fe40003f26270 */
[----:B------:R-:W-:Y:S01]  /*c7a0*/  ISETP.GT.AND P0, PT, R21, R16, PT ;  /* 0x000000101500720c */ /* 0x000fe20003f04270 */
[----:B------:R-:W-:Y:S01]  /*c7b0*/  FMUL.FTZ R16, R55, UR4 ;  /* 0x0000000437107c20 */ /* 0x000fe20008410000 */
[----:B-1----:R-:W-:Y:S01]  /*c7c0*/  FSEL R8, R101, -INF , !P6 ;  /* 0xff80000065087808 */ /* 0x002fe20007000000 */
[----:B------:R-:W1:Y:S01]  /*c7d0*/  MUFU.TANH R17, R17 ;  /* 0x0000001100117308 */ /* 0x000e620000002400 */
[----:B------:R-:W-:-:S02]  /*c7e0*/  ISETP.GT.AND P6, PT, R225, R15, PT ;  /* 0x0000000fe100720c */ /* 0x000fc40003fc4270 */
[----:B------:R-:W-:Y:S02]  /*c7f0*/  FSEL R190, R8, -INF , !P5 ;  /* 0xff80000008be7808 */ /* 0x000fe40006800000 */
[----:B--2---:R-:W-:Y:S01]  /*c800*/  FSEL R8, R11, -INF , !P0 ;  /* 0xff8000000b087808 */ /* 0x004fe20004000000 */
[----:B------:R-:W-:Y:S02]  /*c810*/  FMUL.FTZ R11, R40, UR4 ;  /* 0x00000004280b7c20 */ /* 0x000fe40008410000 */
[----:B------:R-:W2:Y:S01]  /*c820*/  MUFU.TANH R16, R16 ;  /* 0x0000001000107308 */ /* 0x000ea20000002400 */
[----:B------:R-:W-:Y:S02]  /*c830*/  FSEL R185, R8, -INF , !P1 ;  /* 0xff80000008b97808 */ /* 0x000fe40004800000 */
[----:B------:R-:W-:Y:S02]  /*c840*/  ISETP.GE.AND P5, PT, R15, R227, PT ;  /* 0x000000e30f00720c */ /* 0x000fe40003fa6270 */
[----:B---3--:R-:W-:Y:S01]  /*c850*/  FSEL R8, R10, -INF , !P6 ;  /* 0xff8000000a087808 */ /* 0x008fe20007000000 */
[----:B------:R-:W-:Y:S01]  /*c860*/  FMUL.FTZ R10, R50, UR4 ;  /* 0x00000004320a7c20 */ /* 0x000fe20008410000 */
[----:B------:R-:W-:Y:S01]  /*c870*/  ISETP.GT.AND P1, PT, R21, R15, PT ;  /* 0x0000000f1500720c */ /* 0x000fe20003f24270 */
[----:B------:R-:W3:Y:S01]  /*c880*/  MUFU.TANH R11, R11 ;  /* 0x0000000b000b7308 */ /* 0x000ee20000002400 */
[----:B------:R-:W-:-:S02]  /*c890*/  FSEL R188, R8, -INF , !P5 ;  /* 0xff80000008bc7808 */ /* 0x000fc40006800000 */
[----:B------:R-:W-:Y:S02]  /*c8a0*/  ISETP.GE.AND P0, PT, R15, R228, PT ;  /* 0x000000e40f00720c */ /* 0x000fe40003f06270 */
[----:B----4-:R-:W-:Y:S02]  /*c8b0*/  FSEL R8, R9, -INF , !P1 ;  /* 0xff80000009087808 */ /* 0x010fe40004800000 */
[----:B------:R-:W-:Y:S01]  /*c8c0*/  ISETP.GT.AND P6, PT, R225, R14, PT ;  /* 0x0000000ee100720c */ /* 0x000fe20003fc4270 */
[----:B------:R-:W4:Y:S01]  /*c8d0*/  MUFU.TANH R10, R10 ;  /* 0x0000000a000a7308 */ /* 0x000f220000002400 */
[----:B------:R-:W-:Y:S02]  /*c8e0*/  FSEL R192, R49, -INF , !P4 ;  /* 0xff80000031c07808 */ /* 0x000fe40006000000 */
[----:B------:R-:W-:Y:S02]  /*c8f0*/  FSEL R54, R24, -INF , !P3 ;  /* 0xff80000018367808 */ /* 0x000fe40005800000 */
[----:B------:R-:W-:-:S02]  /*c900*/  FSEL R184, R8, -INF , !P0 ;  /* 0xff80000008b87808 */ /* 0x000fc40004000000 */
[C---:B------:R-:W-:Y:S02]  /*c910*/  ISETP.GE.AND P4, PT, R15.reuse, R229, PT ;  /* 0x000000e50f00720c */ /* 0x040fe40003f86270 */
[----:B------:R-:W-:Y:S01]  /*c920*/  ISETP.GE.AND P3, PT, R15, R226, PT ;  /* 0x000000e20f00720c */ /* 0x000fe20003f66270 */
[----:B------:R-:W-:Y:S01]  /*c930*/  FMUL.FTZ R15, R41, UR4 ;  /* 0x00000004290f7c20 */ /* 0x000fe20008410000 */
[----:B------:R-:W-:Y:S02]  /*c940*/  ISETP.GE.AND P5, PT, R14, R227, PT ;  /* 0x000000e30e00720c */ /* 0x000fe40003fa6270 */
[----:B-1----:R-:W-:Y:S02]  /*c950*/  FSEL R8, R17, -INF , !P6 ;  /* 0xff80000011087808 */ /* 0x002fe40007000000 */
[----:B------:R-:W-:Y:S02]  /*c960*/  ISETP.GT.AND P0, PT, R21, R14, PT ;  /* 0x0000000e1500720c */ /* 0x000fe40003f04270 */
[----:B------:R-:W-:-:S02]  /*c970*/  FSEL R191, R53, -INF , !P4 ;  /* 0xff80000035bf7808 */ /* 0x000fc40006000000 */
[----:B------:R-:W-:Y:S02]  /*c980*/  FSEL R41, R25, -INF , !P3 ;  /* 0xff80000019297808 */ /* 0x000fe40005800000 */
[----:B------:R-:W-:Y:S02]  /*c990*/  FSEL R187, R8, -INF , !P5 ;  /* 0xff80000008bb7808 */ /* 0x000fe40006800000 */
[C---:B------:R-:W-:Y:S02]  /*c9a0*/  ISETP.GE.AND P4, PT, R14.reuse, R229, PT ;  /* 0x000000e50e00720c */ /* 0x040fe40003f86270 */
[C---:B------:R-:W-:Y:S02]  /*c9b0*/  ISETP.GE.AND P3, PT, R14.reuse, R226, PT ;  /* 0x000000e20e00720c */ /* 0x040fe40003f66270 */
[----:B------:R-:W-:Y:S01]  /*c9c0*/  ISETP.GE.AND P1, PT, R14, R228, PT ;  /* 0x000000e40e00720c */ /* 0x000fe20003f26270 */
[----:B------:R-:W-:Y:S01]  /*c9d0*/  FMUL.FTZ R14, R51, UR4 ;  /* 0x00000004330e7c20 */ /* 0x000fe20008410000 */
[----:B--2---:R-:W-:Y:S01]  /*c9e0*/  FSEL R8, R16, -INF , !P0 ;  /* 0xff80000010087808 */ /* 0x004fe20004000000 */
[----:B------:R-:W1:Y:S01]  /*c9f0*/  MUFU.TANH R15, R15 ;  /* 0x0000000f000f7308 */ /* 0x000e620000002400 */
[----:B------:R-:W-:-:S02]  /*ca00*/  ISETP.GT.AND P6, PT, R225, R13, PT ;  /* 0x0000000de100720c */ /* 0x000fc40003fc4270 */
[----:B------:R-:W-:Y:S02]  /*ca10*/  FSEL R106, R8, -INF , !P1 ;  /* 0xff800000086a7808 */ /* 0x000fe40004800000 */
[----:B------:R-:W-:Y:S02]  /*ca20*/  ISETP.GE.AND P5, PT, R13, R227, PT ;  /* 0x000000e30d00720c */ /* 0x000fe40003fa6270 */
[----:B---3--:R-:W-:Y:S01]  /*ca30*/  FSEL R8, R11, -INF , !P6 ;  /* 0xff8000000b087808 */ /* 0x008fe20007000000 */
[----:B------:R-:W2:Y:S01]  /*ca40*/  MUFU.TANH R14, R14 ;  /* 0x0000000e000e7308 */ /* 0x000ea20000002400 */
[----:B------:R-:W-:Y:S01]  /*ca50*/  ISETP.GT.AND P1, PT, R21, R13, PT ;  /* 0x0000000d1500720c */ /* 0x000fe20003f24270 */
[----:B------:R-:W-:Y:S01]  /*ca60*/  FMUL.FTZ R9, R44, UR4 ;  /* 0x000000042c097c20 */ /* 0x000fe20008410000 */
[----:B------:R-:W-:Y:S02]  /*ca70*/  FSEL R207, R8, -INF , !P5 ;  /* 0xff80000008cf7808 */ /* 0x000fe40006800000 */
[----:B----4-:R-:W-:Y:S01]  /*ca80*/  FSEL R8, R10, -INF , !P1 ;  /* 0xff8000000a087808 */ /* 0x010fe20004800000 */
[----:B------:R-:W-:-:S02]  /*ca90*/  FMUL.FTZ R10, R30, UR4 ;  /* 0x000000041e0a7c20 */ /* 0x000fc40008410000 */
[----:B------:R-:W3:Y:S01]  /*caa0*/  MUFU.TANH R9, R9 ;  /* 0x0000000900097308 */ /* 0x000ee20000002400 */
[----:B------:R-:W-:Y:S02]  /*cab0*/  ISETP.GE.AND P0, PT, R13, R228, PT ;  /* 0x000000e40d00720c */ /* 0x000fe40003f06270 */
[----:B------:R-:W-:Y:S02]  /*cac0*/  ISETP.GT.AND P6, PT, R225, R12, PT ;  /* 0x0000000ce100720c */ /* 0x000fe40003fc4270 */
[----:B------:R-:W-:-:S03]  /*cad0*/  FSEL R189, R60, -INF , !P4 ;  /* 0xff8000003cbd7808 */ /* 0x000fc60006000000 */
[----:B------:R-:W4:Y:S01]  /*cae0*/  MUFU.TANH R10, R10 ;  /* 0x0000000a000a7308 */ /* 0x000f220000002400 */
[----:B------:R-:W-:Y:S02]  /*caf0*/  FSEL R40, R35, -INF , !P3 ;  /* 0xff80000023287808 */ /* 0x000fe40005800000 */
[----:B------:R-:W-:Y:S01]  /*cb00*/  FSEL R200, R8, -INF , !P0 ;  /* 0xff80000008c87808 */ /* 0x000fe20004000000 */
[----:B------:R-:W-:Y:S01]  /*cb10*/  FMUL.FTZ R11, R31, UR4 ;  /* 0x000000041f0b7c20 */ /* 0x000fe20008410000 */
[C---:B------:R-:W-:Y:S02]  /*cb20*/  ISETP.GE.AND P4, PT, R13.reuse, R229, PT ;  /* 0x000000e50d00720c */ /* 0x040fe40003f86270 */
[----:B------:R-:W-:Y:S01]  /*cb30*/  ISETP.GE.AND P3, PT, R13, R226, PT ;  /* 0x000000e20d00720c */ /* 0x000fe20003f66270 */
[----:B------:R-:W-:Y:S01]  /*cb40*/  FMUL.FTZ R13, R45, UR4 ;  /* 0x000000042d0d7c20 */ /* 0x000fe20008410000 */
[----:B------:R-:W-:Y:S02]  /*cb50*/  ISETP.GE.AND P5, PT, R12, R227, PT ;  /* 0x000000e30c00720c */ /* 0x000fe40003fa6270 */
[----:B-1----:R-:W-:-:S02]  /*cb60*/  FSEL R8, R15, -INF , !P6 ;  /* 0xff8000000f087808 */ /* 0x002fc40007000000 */
[----:B------:R-:W-:Y:S02]  /*cb70*/  ISETP.GT.AND P0, PT, R21, R12, PT ;  /* 0x0000000c1500720c */ /* 0x000fe40003f04270 */
[----:B------:R-:W-:Y:S02]  /*cb80*/  FSEL R208, R63, -INF , !P4 ;  /* 0xff8000003fd07808 */ /* 0x000fe40006000000 */
[----:B------:R-:W-:Y:S02]  /*cb90*/  FSEL R197, R36, -INF , !P3 ;  /* 0xff80000024c57808 */ /* 0x000fe40005800000 */
[----:B------:R-:W-:Y:S02]  /*cba0*/  FSEL R204, R8, -INF , !P5 ;  /* 0xff80000008cc7808 */ /* 0x000fe40006800000 */
[C---:B------:R-:W-:Y:S02]  /*cbb0*/  ISETP.GE.AND P4, PT, R12.reuse, R229, PT ;  /* 0x000000e50c00720c */ /* 0x040fe40003f86270 */
[----:B------:R-:W-:-:S02]  /*cbc0*/  ISETP.GE.AND P3, PT, R12, R226, PT ;  /* 0x000000e20c00720c */ /* 0x000fc40003f66270 */
[----:B------:R-:W-:Y:S02]  /*cbd0*/  ISETP.GE.AND P1, PT, R12, R228, PT ;  /* 0x000000e40c00720c */ /* 0x000fe40003f26270 */
[----:B--2---:R-:W-:Y:S01]  /*cbe0*/  FSEL R8, R14, -INF , !P0 ;  /* 0xff8000000e087808 */ /* 0x004fe20004000000 */
[----:B------:R-:W1:Y:S01]  /*cbf0*/  MUFU.TANH R13, R13 ;  /* 0x0000000d000d7308 */ /* 0x000e620000002400 */
[----:B------:R-:W-:Y:S02]  /*cc00*/  ISETP.GT.AND P6, PT, R225, R7, PT ;  /* 0x00000007e100720c */ /* 0x000fe40003fc4270 */
[----:B------:R-:W-:Y:S02]  /*cc10*/  FSEL R206, R103, -INF , !P4 ;  /* 0xff80000067ce7808 */ /* 0x000fe40006000000 */
[----:B------:R-:W-:-:S03]  /*cc20*/  FSEL R195, R37, -INF , !P3 ;  /* 0xff80000025c37808 */ /* 0x000fc60005800000 */
[----:B------:R-:W2:Y:S01]  /*cc30*/  MUFU.TANH R11, R11 ;  /* 0x0000000b000b7308 */ /* 0x000ea20000002400 */
[----:B------:R-:W-:Y:S02]  /*cc40*/  FSEL R199, R8, -INF , !P1 ;  /* 0xff80000008c77808 */ /* 0x000fe40004800000 */
[C---:B------:R-:W-:Y:S02]  /*cc50*/  ISETP.GE.AND P5, PT, R7.reuse, R227, PT ;  /* 0x000000e30700720c */ /* 0x040fe40003fa6270 */
[C---:B------:R-:W-:Y:S02]  /*cc60*/  ISETP.GE.AND P4, PT, R7.reuse, R229, PT ;  /* 0x000000e50700720c */ /* 0x040fe40003f86270 */
[C---:B------:R-:W-:Y:S02]  /*cc70*/  ISETP.GE.AND P3, PT, R7.reuse, R226, PT ;  /* 0x000000e20700720c */ /* 0x040fe40003f66270 */
[----:B------:R-:W-:Y:S02]  /*cc80*/  ISETP.GE.AND P0, PT, R7, R228, PT ;  /* 0x000000e40700720c */ /* 0x000fe40003f06270 */
[----:B------:R-:W-:-:S02]  /*cc90*/  ISETP.GT.AND P1, PT, R21, R7, PT ;  /* 0x000000071500720c */ /* 0x000fc40003f24270 */
[----:B---3--:R-:W-:Y:S01]  /*cca0*/  FSEL R7, R9, -INF , !P6 ;  /* 0xff80000009077808 */ /* 0x008fe20007000000 */
[----:B------:R-:W-:Y:S01]  /*ccb0*/  FMUL.FTZ R9, R38, UR4 ;  /* 0x0000000426097c20 */ /* 0x000fe20008410000 */
[----:B----4-:R-:W-:Y:S02]  /*ccc0*/  FSEL R8, R10, -INF , !P1 ;  /* 0xff8000000a087808 */ /* 0x010fe40004800000 */
[----:B------:R-:W-:Y:S01]  /*ccd0*/  ISETP.GE.AND P1, PT, R6, R226, PT ;  /* 0x000000e20600720c */ /* 0x000fe20003f26270 */
[----:B------:R-:W-:Y:S02]  /*cce0*/  FMUL.FTZ R39, R39, UR4 ;  /* 0x0000000427277c20 */ /* 0x000fe40008410000 */
[----:B------:R-:W3:Y:S01]  /*ccf0*/  MUFU.TANH R9, R9 ;  /* 0x0000000900097308 */ /* 0x000ee20000002400 */
[----:B------:R-:W-:Y:S02]  /*cd00*/  FSEL R198, R8, -INF , !P0 ;  /* 0xff80000008c67808 */ /* 0x000fe40004000000 */
[----:B------:R-:W-:-:S02]  /*cd10*/  FSEL R14, R59, -INF , !P1 ;  /* 0xff8000003b0e7808 */ /* 0x000fc40004800000 */
[-C--:B------:R-:W-:Y:S02]  /*cd20*/  ISETP.GT.AND P6, PT, R225, R6.reuse, PT ;  /* 0x00000006e100720c */ /* 0x080fe40003fc4270 */
[----:B------:R-:W-:Y:S02]  /*cd30*/  ISETP.GT.AND P0, PT, R21, R6, PT ;  /* 0x000000061500720c */ /* 0x000fe40003f04270 */
[----:B------:R-:W-:Y:S01]  /*cd40*/  ISETP.GE.AND P1, PT, R5, R226, PT ;  /* 0x000000e20500720c */ /* 0x000fe20003f26270 */
[----:B------:R-:W4:Y:S01]  /*cd50*/  MUFU.TANH R8, R39 ;  /* 0x0000002700087308 */ /* 0x000f220000002400 */
[----:B------:R-:W-:Y:S02]  /*cd60*/  FSEL R202, R7, -INF , !P5 ;  /* 0xff80000007ca7808 */ /* 0x000fe40006800000 */
[----:B------:R-:W-:Y:S02]  /*cd70*/  FSEL R205, R52, -INF , !P4 ;  /* 0xff80000034cd7808 */ /* 0x000fe40006000000 */
[----:B------:R-:W-:-:S02]  /*cd80*/  FSEL R15, R43, -INF , !P3 ;  /* 0xff8000002b0f7808 */ /* 0x000fc40005800000 */
[C---:B------:R-:W-:Y:S02]  /*cd90*/  ISETP.GE.AND P5, PT, R6.reuse, R227, PT ;  /* 0x000000e30600720c */ /* 0x040fe40003fa6270 */
[C---:B------:R-:W-:Y:S02]  /*cda0*/  ISETP.GE.AND P4, PT, R6.reuse, R229, PT ;  /* 0x000000e50600720c */ /* 0x040fe40003f86270 */
[----:B------:R-:W-:Y:S02]  /*cdb0*/  ISETP.GE.AND P3, PT, R6, R228, PT ;  /* 0x000000e40600720c */ /* 0x000fe40003f66270 */
[----:B-1----:R-:W-:Y:S02]  /*cdc0*/  FSEL R7, R13, -INF , !P6 ;  /* 0xff8000000d077808 */ /* 0x002fe40007000000 */
[----:B--2---:R-:W-:Y:S02]  /*cdd0*/  FSEL R6, R11, -INF , !P0 ;  /* 0xff8000000b067808 */ /* 0x004fe40004000000 */
[----:B------:R-:W-:-:S02]  /*cde0*/  FSEL R215, R61, -INF , !P1 ;  /* 0xff8000003dd77808 */ /* 0x000fc40004800000 */
[----:B------:R-:W-:Y:S02]  /*cdf0*/  ISETP.GE.AND P1, PT, R0, R226, PT ;  /* 0x000000e20000720c */ /* 0x000fe40003f26270 */
[----:B------:R-:W-:Y:S02]  /*ce00*/  FSEL R201, R7, -INF , !P5 ;  /* 0xff80000007c97808 */ /* 0x000fe40006800000 */
[----:B------:R-:W-:Y:S01]  /*ce10*/  FSEL R196, R6, -INF , !P3 ;  /* 0xff80000006c47808 */ /* 0x000fe20005800000 */
[----:B------:R-:W-:Y:S01]  /*ce20*/  FMUL.FTZ R6, R26, UR4 ;  /* 0x000000041a067c20 */ /* 0x000fe20008410000 */
[----:B------:R-:W-:Y:S02]  /*ce30*/  ISETP.GE.AND P5, PT, R5, R227, PT ;  /* 0x000000e30500720c */ /* 0x000fe40003fa6270 */
[----:B------:R-:W-:Y:S02]  /*ce40*/  FSEL R214, R180, -INF , !P1 ;  /* 0xff800000b4d67808 */ /* 0x000fe40004800000 */
[----:B------:R-:W-:-:S02]  /*ce50*/  ISETP.GT.U32.AND P1, PT, R231, R230, PT ;  /* 0x000000e6e700720c */ /* 0x000fc40003f24070 */
[-C--:B------:R-:W-:Y:S01]  /*ce60*/  ISETP.GT.AND P0, PT, R21, R5.reuse, PT ;  /* 0x000000051500720c */ /* 0x080fe20003f04270 */
[----:B------:R1:W2:Y:S01]  /*ce70*/  MUFU.TANH R11, R6 ;  /* 0x00000006000b7308 */ /* 0x0002a20000002400 */
[----:B------:R-:W-:Y:S02]  /*ce80*/  P2R R12, PR, RZ, 0x20 ;  /* 0x00000020ff0c7803 */ /* 0x000fe40000000000 */
[----:B------:R-:W-:Y:S02]  /*ce90*/  ISETP.GT.AND P6, PT, R225, R5, PT ;  /* 0x00000005e100720c */ /* 0x000fe40003fc4270 */
[C---:B------:R-:W-:Y:S02]  /*cea0*/  ISETP.GE.AND P5, PT, R5.reuse, R229, PT ;  /* 0x000000e50500720c */ /* 0x040fe40003fa6270 */
[----:B------:R-:W-:Y:S02]  /*ceb0*/  ISETP.GE.AND P3, PT, R5, R228, PT ;  /* 0x000000e40500720c */ /* 0x000fe40003f66270 */
[----:B---3--:R-:W-:-:S02]  /*cec0*/  FSEL R5, R9, -INF , !P0 ;  /* 0xff80000009057808 */ /* 0x008fc40004000000 */
[----:B------:R-:W-:Y:S02]  /*ced0*/  ISETP.GT.AND P0, PT, R21, R0, PT ;  /* 0x000000001500720c */ /* 0x000fe40003f04270 */
[----:B------:R-:W-:Y:S02]  /*cee0*/  FSEL R219, R5, -INF , !P3 ;  /* 0xff80000005db7808 */ /* 0x000fe40005800000 */
[----:B------:R-:W-:Y:S02]  /*cef0*/  ISETP.GE.AND P3, PT, R0, R228, PT ;  /* 0x000000e40000720c */ /* 0x000fe40003f66270 */
[----:B----4-:R-:W-:Y:S01]  /*cf00*/  FSEL R5, R8, -INF , !P0 ;  /* 0xff80000008057808 */ /* 0x010fe20004000000 */
[----:B------:R-:W-:Y:S01]  /*cf10*/  FMUL.FTZ R10, R27, UR4 ;  /* 0x000000041b0a7c20 */ /* 0x000fe20008410000 */
[----:B------:R-:W-:Y:S02]  /*cf20*/  ISETP.GE.AND P0, PT, R4, R226, PT ;  /* 0x000000e20400720c */ /* 0x000fe40003f06270 */
[----:B------:R-:W-:-:S02]  /*cf30*/  FSEL R203, R62, -INF , !P4 ;  /* 0xff8000003ecb7808 */ /* 0x000fc40006000000 */
[----:B------:R-:W-:Y:S02]  /*cf40*/  FSEL R230, R5, -INF , !P3 ;  /* 0xff80000005e67808 */ /* 0x000fe40005800000 */
[C---:B------:R-:W-:Y:S02]  /*cf50*/  ISETP.GT.AND P4, PT, R21.reuse, R4, PT ;  /* 0x000000041500720c */ /* 0x040fe40003f84270 */
[----:B------:R-:W-:Y:S02]  /*cf60*/  FSEL R216, R104, -INF , !P0 ;  /* 0xff80000068d87808 */ /* 0x000fe40004000000 */
[----:B------:R-:W-:Y:S01]  /*cf70*/  ISETP.GT.AND P3, PT, R21, R3, PT ;  /* 0x000000031500720c */ /* 0x000fe20003f64270 */
[----:B-12---:R-:W-:-:S12]  /*cf80*/  @!P1 BRA `(.L_x_967) ;  /* 0x0000000000649947 */ /* 0x006fd80003800000 */
[----:B------:R-:W2:Y:S04]  /*cf90*/  LDL.LU R245, [R1+0x14] ;  /* 0x0000140001f57983 */ /* 0x000ea80000300800 */
[----:B------:R-:W3:Y:S04]  /*cfa0*/  LDL.LU R246, [R1+0x10] ;  /* 0x0000100001f67983 */ /* 0x000ee80000300800 */
[----:B------:R-:W4:Y:S04]  /*cfb0*/  LDL R247, [R1+0x3c] ;  /* 0x00003c0001f77983 */ /* 0x000f280000100800 */
[----:B------:R-:W5:Y:S01]  /*cfc0*/  LDL R252, [R1+0x38] ;  /* 0x0000380001fc7983 */ /* 0x000f620000100800 */
[----:B------:R-:W-:-:S04]  /*cfd0*/  VIADD R5, R239, 0xfffffffc ;  /* 0xfffffffcef057836 */ /* 0x000fc80000000000 */
[----:B---3--:R-:W-:-:S04]  /*cfe0*/  IMAD.WIDE.U32 R6, R5, R246, RZ ;  /* 0x000000f605067225 */ /* 0x008fc800078e00ff */
[----:B--2---:R-:W-:Y:S01]  /*cff0*/  IMAD R5, R5, R245, R7 ;  /* 0x000000f505057224 */ /* 0x004fe200078e0207 */
[C---:B----4-:R-:W-:Y:S01]  /*d000*/  LEA R8, P0, R6.reuse, R247, 0x7 ;  /* 0x000000f706087211 */ /* 0x050fe200078038ff */
[----:B------:R-:W-:-:S03]  /*d010*/  IMAD.SHL.U32 R7, R6, 0x40, RZ ;  /* 0x0000004006077824 */ /* 0x000fc600078e00ff */
[C-C-:B-----5:R-:W-:Y:S02]  /*d020*/  LEA.HI.X R9, R6.reuse, R252, R5.reuse, 0x7, P0 ;  /* 0x000000fc06097211 */ /* 0x160fe400000f3c05 */
[----:B------:R-:W-:Y:S02]  /*d030*/  SHF.L.U64.HI R6, R6, 0x6, R5 ;  /* 0x0000000606067819 */ /* 0x000fe40000010205 */
[C---:B------:R-:W-:Y:S01]  /*d040*/  LEA R5, P0, R246.reuse, R7, 0x5 ;  /* 0x00000007f6057211 */ /* 0x040fe200078028ff */
[----:B------:R-:W-:Y:S01]  /*d050*/  @!PT LDS RZ, [RZ] ;  /* 0x00000000fffff984 */ /* 0x000fe20000000800 */
[----:B------:R-:W-:Y:S01]  /*d060*/  @!PT LDS RZ, [RZ] ;  /* 0x00000000fffff984 */ /* 0x000fe20000000800 */
[----:B------:R-:W-:Y:S01]  /*d070*/  @!PT LDS RZ, [RZ] ;  /* 0x00000000fffff984 */ /* 0x000fe20000000800 */
[----:B------:R1:W-:Y:S03]  /*d080*/  LDGSTS.E.BYPASS.LTC128B.128 [R233+0x6000], desc[UR14][R8.64] ;  /* 0x0600000008e97fae */ /* 0x0003e6000b981a0e */
[----:B------:R-:W-:Y:S01]  /*d090*/  LEA.HI.X R7, R246, R6, R245, 0x5, P0 ;  /* 0x00000006f6077211 */ /* 0x000fe200000f2cf5 */
[----:B------:R1:W-:Y:S01]  /*d0a0*/  LDGSTS.E.BYPASS.LTC128B.128 [R233+0x7000], desc[UR14][R8.64+0x40] ;  /* 0x0700004008e97fae */ /* 0x0003e2000b981a0e */
[----:B------:R-:W-:-:S03]  /*d0b0*/  LEA R6, P0, R5, R247, 0x1 ;  /* 0x000000f705067211 */ /* 0x000fc600078008ff */
[----:B------:R1:W-:Y:S01]  /*d0c0*/  LDGSTS.E.BYPASS.LTC128B.128 [R233+0x8000], desc[UR14][R8.64+0x80] ;  /* 0x0800008008e97fae */ /* 0x0003e2000b981a0e */
[----:B------:R-:W-:-:S05]  /*d0d0*/  LEA.HI.X R7, R5, R252, R7, 0x1, P0 ;  /* 0x000000fc05077211 */ /* 0x000fca00000f0c07 */
[----:B------:R1:W-:Y:S04]  /*d0e0*/  LDGSTS.E.BYPASS.LTC128B.128 [R233+0x6800], desc[UR14][R6.64] ;  /* 0x0680000006e97fae */ /* 0x0003e8000b981a0e */
[----:B------:R1:W-:Y:S04]  /*d0f0*/  LDGSTS.E.BYPASS.LTC128B.128 [R233+0x7800], desc[UR14][R6.64+0x40] ;  /* 0x0780004006e97fae */ /* 0x0003e8000b981a0e */
[----:B------:R1:W-:Y:S04]  /*d100*/  LDGSTS.E.BYPASS.LTC128B.128 [R233+0x8800], desc[UR14][R6.64+0x80] ;  /* 0x0880008006e97fae */ /* 0x0003e8000b981a0e */
[----:B------:R-:W0:Y:S02]  /*d110*/  LDGDEPBAR ;  /* 0x00000000000079af */ /* 0x000e240000000000 */
.L_x_967:
[----:B------:R-:W2:Y:S01]  /*d120*/  LDL.LU R13, [R1+0x2c] ;  /* 0x00002c00010d7983 */ /* 0x000ea20000300800 */
[----:B------:R-:W-:Y:S02]  /*d130*/  MOV R16, R235 ;  /* 0x000000eb00107202 */ /* 0x000fe40000000f00 */
[----:B------:R-:W-:Y:S01]  /*d140*/  MOV R17, R234 ;  /* 0x000000ea00117202 */ /* 0x000fe20000000f00 */
[----:B------:R-:W3:Y:S01]  /*d150*/  LDL R30, [R1+0x4c] ;  /* 0x00004c00011e7983 */ /* 0x000ee20000100800 */
[----:B------:R-:W-:-:S03]  /*d160*/  MOV R21, R232 ;  /* 0x000000e800157202 */ /* 0x000fc60000000f00 */
[----:B------:R-:W4:Y:S01]  /*d170*/  LDL.LU R31, [R1] ;  /* 0x00000000011f7983 */ /* 0x000f220000300800 */
[----:B-1----:R1:W5:Y:S01]  /*d180*/  MUFU.TANH R9, R10 ;  /* 0x0000000a00097308 */ /* 0x0023620000002400 */
[----:B------:R-:W-:Y:S02]  /*d190*/  FMNMX3.FTZ R5, R221, R32, R22, !PT ;  /* 0x00000020dd057276 */ /* 0x000fe40007810016 */
[----:B------:R-:W-:Y:S01]  /*d1a0*/  FMNMX3.FTZ R6, R222, R28, R20, !PT ;  /* 0x0000001cde067276 */ /* 0x000fe20007810014 */
[----:B------:R-:W-:Y:S01]  /*d1b0*/  FMUL.FTZ R8, R108, UR4 ;  /* 0x000000046c087c20 */ /* 0x000fe20008410000 */
[----:B------:R-:W-:Y:S01]  /*d1c0*/  FMNMX3.FTZ R5, R5, R23, R29, !PT ;  /* 0x0000001705057276 */ /* 0x000fe2000781001d */
[----:B------:R-:W-:Y:S01]  /*d1d0*/  LDSM.16.MT88.4 R24, [R220+0x9000] ;  /* 0x00900000dc18783b */ /* 0x000fe20000004200 */
[----:B------:R-:W-:Y:S02]  /*d1e0*/  FSEL R7, R11, -INF , !P4 ;  /* 0xff8000000b077808 */ /* 0x000fe40006000000 */
[----:B------:R-:W-:-:S02]  /*d1f0*/  ISETP.GE.AND P0, PT, R4, R228, PT ;  /* 0x000000e40400720c */ /* 0x000fc40003f06270 */
[----:B------:R-:W-:Y:S02]  /*d200*/  FMNMX3.FTZ R6, R6, R19, R18, !PT ;  /* 0x0000001306067276 */ /* 0x000fe40007810012 */
[----:B------:R-:W-:Y:S01]  /*d210*/  FMNMX3.FTZ R5, R5, R186, R185, !PT ;  /* 0x000000ba05057276 */ /* 0x000fe200078100b9 */
[----:B------:R-:W5:Y:S01]  /*d220*/  MUFU.TANH R11, R8 ;  /* 0x00000008000b7308 */ /* 0x000f620000002400 */
[----:B------:R-:W-:Y:S02]  /*d230*/  FSEL R213, R7, -INF , !P0 ;  /* 0xff80000007d57808 */ /* 0x000fe40004000000 */
[----:B------:R-:W-:Y:S01]  /*d240*/  ISETP.GE.AND P0, PT, R3, R226, PT ;  /* 0x000000e20300720c */ /* 0x000fe20003f06270 */
[----:B-1----:R-:W-:Y:S01]  /*d250*/  FMUL.FTZ R10, R109, UR4 ;  /* 0x000000046d0a7c20 */ /* 0x002fe20008410000 */
[----:B------:R-:W-:Y:S02]  /*d260*/  FMNMX3.FTZ R6, R6, R107, R54, !PT ;  /* 0x0000006b06067276 */ /* 0x000fe40007810036 */
[----:B------:R-:W-:-:S02]  /*d270*/  FMNMX3.FTZ R5, R5, R184, R106, !PT ;  /* 0x000000b805057276 */ /* 0x000fc4000781006a */
[----:B------:R-:W-:Y:S01]  /*d280*/  FSEL R209, R102, -INF , !P0 ;  /* 0xff80000066d17808 */ /* 0x000fe20004000000 */
[----:B------:R-:W1:Y:S01]  /*d290*/  MUFU.TANH R10, R10 ;  /* 0x0000000a000a7308 */ /* 0x000e620000002400 */
[----:B------:R-:W-:Y:S02]  /*d2a0*/  FMNMX3.FTZ R6, R6, R41, R40, !PT ;  /* 0x0000002906067276 */ /* 0x000fe40007810028 */
[----:B------:R-:W-:Y:S02]  /*d2b0*/  FMNMX3.FTZ R5, R5, R200, R199, !PT ;  /* 0x000000c805057276 */ /* 0x000fe400078100c7 */
[----:B------:R-:W-:Y:S02]  /*d2c0*/  ISETP.GE.AND P0, PT, R3, R228, PT ;  /* 0x000000e40300720c */ /* 0x000fe40003f06270 */
[----:B-----5:R-:W-:Y:S02]  /*d2d0*/  FSEL R7, R9, -INF , !P3 ;  /* 0xff80000009077808 */ /* 0x020fe40005800000 */
[----:B------:R-:W-:-:S02]  /*d2e0*/  FMNMX3.FTZ R6, R6, R197, R195, !PT ;  /* 0x000000c506067276 */ /* 0x000fc400078100c3 */
[----:B------:R-:W-:Y:S02]  /*d2f0*/  FMNMX3.FTZ R5, R5, R198, R196, !PT ;  /* 0x000000c605057276 */ /* 0x000fe400078100c4 */
[----:B------:R-:W-:Y:S01]  /*d300*/  FSEL R210, R7, -INF , !P0 ;  /* 0xff80000007d27808 */ /* 0x000fe20004000000 */
[----:B------:R-:W-:Y:S01]  /*d310*/  FMUL.FTZ R7, R176, UR4 ;  /* 0x00000004b0077c20 */ /* 0x000fe20008410000 */
[----:B------:R-:W-:Y:S02]  /*d320*/  FMNMX3.FTZ R6, R6, R15, R14, !PT ;  /* 0x0000000f06067276 */ /* 0x000fe4000781000e */
[----:B------:R-:W-:Y:S01]  /*d330*/  FMNMX3.FTZ R5, R5, R219, R230, !PT ;  /* 0x000000db05057276 */ /* 0x000fe200078100e6 */
[----:B------:R-:W5:Y:S01]  /*d340*/  MUFU.TANH R8, R7 ;  /* 0x0000000700087308 */ /* 0x000f620000002400 */
[----:B------:R-:W-:Y:S02]  /*d350*/  ISETP.GT.AND P0, PT, R225, R0, PT ;  /* 0x00000000e100720c */ /* 0x000fe40003f04270 */
[----:B------:R-:W-:-:S02]  /*d360*/  ISETP.GE.AND P3, PT, R0, R227, PT ;  /* 0x000000e30000720c */ /* 0x000fc40003f66270 */
[----:B------:R-:W-:Y:S01]  /*d370*/  ISETP.GE.AND P4, PT, R0, R229, PT ;  /* 0x000000e50000720c */ /* 0x000fe20003f86270 */
[----:B------:R-:W-:Y:S01]  /*d380*/  FMUL.FTZ R0, R177, UR4 ;  /* 0x00000004b1007c20 */ /* 0x000fe20008410000 */
[----:B------:R-:W-:Y:S02]  /*d390*/  FMNMX3.FTZ R6, R6, R215, R214, !PT ;  /* 0x000000d706067276 */ /* 0x000fe400078100d6 */
[----:B------:R-:W-:Y:S02]  /*d3a0*/  FMNMX3.FTZ R101, R5, R213, R210, !PT ;  /* 0x000000d505657276 */ /* 0x000fe400078100d2 */
[----:B------:R-:W-:Y:S02]  /*d3b0*/  FSEL R5, R11, -INF , !P6 ;  /* 0xff8000000b057808 */ /* 0x000fe40007000000 */
[----:B------:R-:W-:Y:S01]  /*d3c0*/  ISETP.NE.AND P6, PT, R12, RZ, PT ;  /* 0x000000ff0c00720c */ /* 0x000fe20003fc5270 */
[----:B------:R5:W5:Y:S01]  /*d3d0*/  MUFU.TANH R9, R0 ;  /* 0x0000000000097308 */ /* 0x000b620000002400 */
[----:B------:R-:W-:-:S02]  /*d3e0*/  FMNMX3.FTZ R104, R6, R216, R209, !PT ;  /* 0x000000d806687276 */ /* 0x000fc400078100d1 */
[----:B------:R-:W-:Y:S02]  /*d3f0*/  FSEL R245, R5, -INF , !P6 ;  /* 0xff80000005f57808 */ /* 0x000fe40007000000 */
[----:B------:R-:W-:Y:S02]  /*d400*/  FSEL R218, R110, -INF , !P5 ;  /* 0xff8000006eda7808 */ /* 0x000fe40006800000 */
[----:B-1----:R-:W-:Y:S01]  /*d410*/  FSEL R5, R10, -INF , !P0 ;  /* 0xff8000000a057808 */ /* 0x002fe20004000000 */
[----:B------:R-:W1:Y:S01]  /*d420*/  SHFL.BFLY PT, R6, R104, 0x2, 0x1f ;  /* 0x0c401f0068067f89 */ /* 0x000e6200000e0000 */
[----:B------:R-:W-:Y:S02]  /*d430*/  ISETP.GT.AND P6, PT, R225, R4, PT ;  /* 0x00000004e100720c */ /* 0x000fe40003fc4270 */
[C---:B------:R-:W-:Y:S02]  /*d440*/  ISETP.GE.AND P5, PT, R4.reuse, R227, PT ;  /* 0x000000e30400720c */ /* 0x040fe40003fa6270 */
[----:B------:R-:W-:-:S02]  /*d450*/  ISETP.GE.AND P0, PT, R4, R229, PT ;  /* 0x000000e50400720c */ /* 0x000fc40003f06270 */
[----:B-----5:R-:W-:-:S04]  /*d460*/  FMNMX3.FTZ R0, R223, R64, R47, !PT ;  /* 0x00000040df007276 */ /* 0x020fc8000781002f */
[----:B------:R-:W-:Y:S01]  /*d470*/  FMNMX3.FTZ R4, R0, R58, R42, !PT ;  /* 0x0000003a00047276 */ /* 0x000fe2000781002a */
[----:B------:R-:W5:Y:S01]  /*d480*/  SHFL.BFLY PT, R7, R101, 0x2, 0x1f ;  /* 0x0c401f0065077f89 */ /* 0x000f6200000e0000 */
[----:B------:R-:W-:Y:S02]  /*d490*/  FSEL R235, R5, -INF , !P3 ;  /* 0xff80000005eb7808 */ /* 0x000fe40005800000 */
[----:B------:R-:W-:Y:S02]  /*d4a0*/  FMNMX3.FTZ R4, R4, R193, R190, !PT ;  /* 0x000000c104047276 */ /* 0x000fe400078100be */
[----:B------:R-:W-:Y:S02]  /*d4b0*/  FSEL R217, R111, -INF , !P4 ;  /* 0xff8000006fd97808 */ /* 0x000fe40006000000 */
[----:B------:R-:W-:Y:S02]  /*d4c0*/  FSEL R5, R8, -INF , !P6 ;  /* 0xff80000008057808 */ /* 0x000fe40007000000 */
[----:B------:R-:W-:-:S02]  /*d4d0*/  ISETP.GT.AND P3, PT, R225, R3, PT ;  /* 0x00000003e100720c */ /* 0x000fc40003f64270 */
[C---:B------:R-:W-:Y:S02]  /*d4e0*/  ISETP.GE.AND P4, PT, R3.reuse, R227, PT ;  /* 0x000000e30300720c */ /* 0x040fe40003f86270 */
[----:B------:R-:W-:Y:S02]  /*d4f0*/  ISETP.GE.AND P6, PT, R3, R229, PT ;  /* 0x000000e50300720c */ /* 0x000fe40003fc6270 */
[----:B------:R-:W-:Y:S02]  /*d500*/  FMNMX3.FTZ R3, R4, R188, R187, !PT ;  /* 0x000000bc04037276 */ /* 0x000fe400078100bb */
[----:B------:R-:W-:Y:S02]  /*d510*/  FMNMX3.FTZ R0, R224, R105, R65, !PT ;  /* 0x00000069e0007276 */ /* 0x000fe40007810041 */
[----:B------:R-:W-:Y:S02]  /*d520*/  FMNMX3.FTZ R3, R3, R207, R204, !PT ;  /* 0x000000cf03037276 */ /* 0x000fe400078100cc */
[----:B------:R-:W-:-:S02]  /*d530*/  FMNMX3.FTZ R0, R0, R100, R46, !PT ;  /* 0x0000006400007276 */ /* 0x000fc4000781002e */
[----:B------:R-:W-:Y:S02]  /*d540*/  FSEL R4, R9, -INF , !P3 ;  /* 0xff80000009047808 */ /* 0x000fe40005800000 */
[----:B------:R-:W-:Y:S02]  /*d550*/  FMNMX3.FTZ R3, R3, R202, R201, !PT ;  /* 0x000000ca03037276 */ /* 0x000fe400078100c9 */
[----:B------:R-:W-:Y:S02]  /*d560*/  FMNMX3.FTZ R0, R0, R194, R192, !PT ;  /* 0x000000c200007276 */ /* 0x000fe400078100c0 */
[----:B------:R-:W-:Y:S02]  /*d570*/  FSEL R234, R4, -INF , !P4 ;  /* 0xff80000004ea7808 */ /* 0x000fe40006000000 */
[----:B------:R-:W-:Y:S02]  /*d580*/  FSEL R232, R5, -INF , !P5 ;  /* 0xff80000005e87808 */ /* 0x000fe40006800000 */
[----:B------:R-:W-:-:S02]  /*d590*/  FMNMX3.FTZ R4, R3, R245, R235, !PT ;  /* 0x000000f503047276 */ /* 0x000fc400078100eb */
[----:B------:R-:W-:Y:S02]  /*d5a0*/  FMNMX3.FTZ R0, R0, R191, R189, !PT ;  /* 0x000000bf00007276 */ /* 0x000fe400078100bd */
[----:B-1----:R-:W-:Y:S02]  /*d5b0*/  FMNMX.FTZ R104, R104, R6, !PT ;  /* 0x0000000668687209 */ /* 0x002fe40007810000 */
[----:B------:R-:W-:Y:S02]  /*d5c0*/  FMNMX3.FTZ R4, R4, R232, R234, !PT ;  /* 0x000000e804047276 */ /* 0x000fe400078100ea */
[----:B------:R-:W-:Y:S02]  /*d5d0*/  FMNMX3.FTZ R0, R0, R208, R206, !PT ;  /* 0x000000d000007276 */ /* 0x000fe400078100ce */
[----:B-----5:R-:W-:Y:S01]  /*d5e0*/  FMNMX.FTZ R101, R101, R7, !PT ;  /* 0x0000000765657209 */ /* 0x020fe20007810000 */
[----:B------:R-:W1:Y:S01]  /*d5f0*/  SHFL.BFLY PT, R6, R4, 0x2, 0x1f ;  /* 0x0c401f0004067f89 */ /* 0x000e6200000e0000 */
[----:B------:R-:W-:-:S03]  /*d600*/  FMNMX3.FTZ R0, R0, R205, R203, !PT ;  /* 0x000000cd00007276 */ /* 0x000fc600078100cb */
[----:B------:R-:W5:Y:S01]  /*d610*/  SHFL.BFLY PT, R7, R104, 0x1, 0x1f ;  /* 0x0c201f0068077f89 */ /* 0x000f6200000e0000 */
[----:B------:R-:W-:Y:S02]  /*d620*/  FSEL R211, R179, -INF , !P0 ;  /* 0xff800000b3d37808 */ /* 0x000fe40004000000 */
[----:B------:R-:W-:Y:S02]  /*d630*/  FSEL R212, R178, -INF , !P6 ;  /* 0xff800000b2d47808 */ /* 0x000fe40007000000 */
[----:B------:R-:W-:-:S04]  /*d640*/  FMNMX3.FTZ R5, R0, R218, R217, !PT ;  /* 0x000000da00057276 */ /* 0x000fc800078100d9 */
[----:B------:R-:W-:-:S05]  /*d650*/  FMNMX3.FTZ R5, R5, R211, R212, !PT ;  /* 0x000000d305057276 */ /* 0x000fca00078100d4 */
[----:B------:R-:W5:Y:S04]  /*d660*/  SHFL.BFLY PT, R8, R5, 0x2, 0x1f ;  /* 0x0c401f0005087f89 */ /* 0x000f6800000e0000 */
[----:B------:R-:W5:Y:S01]  /*d670*/  SHFL.BFLY PT, R0, R101, 0x1, 0x1f ;  /* 0x0c201f0065007f89 */ /* 0x000f6200000e0000 */
[----:B-1----:R-:W-:Y:S02]  /*d680*/  FMNMX.FTZ R4, R4, R6, !PT ;  /* 0x0000000604047209 */ /* 0x002fe40007810000 */
[----:B-----5:R-:W-:-:S03]  /*d690*/  FMNMX.FTZ R104, R104, R7, !PT ;  /* 0x0000000768687209 */ /* 0x020fc60007810000 */
[----:B------:R-:W1:Y:S01]  /*d6a0*/  SHFL.BFLY PT, R10, R4, 0x1, 0x1f ;  /* 0x0c201f00040a7f89 */ /* 0x000e6200000e0000 */
[C---:B------:R-:W-:Y:S01]  /*d6b0*/  FSETP.NEU.FTZ.AND P3, PT, R104.reuse, -INF , PT ;  /* 0xff8000006800780b */ /* 0x040fe20003f7d000 */
[----:B------:R-:W-:-:S05]  /*d6c0*/  FMUL.FTZ R3, R104, UR6 ;  /* 0x0000000668037c20 */ /* 0x000fca0008410000 */
[----:B------:R-:W-:Y:S02]  /*d6d0*/  FSEL R3, R3, RZ, P3 ;  /* 0x000000ff03037208 */ /* 0x000fe40001800000 */
[----:B------:R-:W-:-:S03]  /*d6e0*/  FMNMX.FTZ R5, R5, R8, !PT ;  /* 0x0000000805057209 */ /* 0x000fc60007810000 */
[----:B------:R-:W-:-:S04]  /*d6f0*/  FFMA.FTZ R7, R20, UR6, -R3 ;  /* 0x0000000614077c23 */ /* 0x000fc80008010803 */
[----:B------:R5:W-:Y:S01]  /*d700*/  MUFU.EX2 R39, R7 ;  /* 0x0000000700277308 */ /* 0x000be20000000800 */
[----:B------:R-:W1:Y:S01]  /*d710*/  SHFL.BFLY PT, R11, R5, 0x1, 0x1f ;  /* 0x0c201f00050b7f89 */ /* 0x000e6200000e0000 */
[----:B------:R-:W-:Y:S01]  /*d720*/  FMNMX.FTZ R101, R101, R0, !PT ;  /* 0x0000000065657209 */ /* 0x000fe20007810000 */
[----:B------:R-:W-:-:S03]  /*d730*/  FFMA.FTZ R0, R28, UR6, -R3 ;  /* 0x000000061c007c23 */ /* 0x000fc60008010803 */
[C---:B------:R-:W-:Y:S01]  /*d740*/  FSETP.NEU.FTZ.AND P0, PT, R101.reuse, -INF , PT ;  /* 0xff8000006500780b */ /* 0x040fe20003f1d000 */
[----:B------:R-:W-:Y:S01]  /*d750*/  FMUL.FTZ R6, R101, UR6 ;  /* 0x0000000665067c20 */ /* 0x000fe20008410000 */
[----:B-----5:R-:W-:-:S04]  /*d760*/  FFMA.FTZ R7, R18, UR6, -R3 ;  /* 0x0000000612077c23 */ /* 0x020fc80008010803 */
[----:B------:R5:W-:Y:S01]  /*d770*/  MUFU.EX2 R36, R7 ;  /* 0x0000000700247308 */ /* 0x000be20000000800 */
[----:B-1----:R-:W-:-:S03]  /*d780*/  FMNMX.FTZ R103, R4, R10, !PT ;  /* 0x0000000a04677209 */ /* 0x002fc60007810000 */
[----:B------:R1:W2:Y:S01]  /*d790*/  MUFU.EX2 R55, R0 ;  /* 0x0000000000377308 */ /* 0x0002a20000000800 */
[----:B-----5:R-:W-:Y:S01]  /*d7a0*/  FSEL R7, R104, RZ, P3 ;  /* 0x000000ff68077208 */ /* 0x020fe20001800000 */
[----:B------:R-:W-:-:S04]  /*d7b0*/  FMUL.FTZ R4, R103, UR6 ;  /* 0x0000000667047c20 */ /* 0x000fc80008410000 */
[----:B------:R-:W-:Y:S01]  /*d7c0*/  FADD.FTZ R9, R222, -R7 ;  /* 0x80000007de097221 */ /* 0x000fe20000010000 */
[----:B-1----:R-:W-:Y:S01]  /*d7d0*/  FSEL R0, R6, RZ, P0 ;  /* 0x000000ff06007208 */ /* 0x002fe20000000000 */
[----:B------:R-:W-:Y:S02]  /*d7e0*/  FFMA.FTZ R6, R19, UR6, -R3 ;  /* 0x0000000613067c23 */ /* 0x000fe40008010803 */
[----:B------:R-:W-:Y:S02]  /*d7f0*/  FMUL.FTZ R9, R9, UR6 ;  /* 0x0000000609097c20 */ /* 0x000fe40008410000 */
[----:B------:R1:W-:Y:S01]  /*d800*/  MUFU.EX2 R60, R6 ;  /* 0x00000006003c7308 */ /* 0x0003e20000000800 */
[----:B------:R-:W-:-:S03]  /*d810*/  FFMA.FTZ R8, R22, UR6, -R0 ;  /* 0x0000000616087c23 */ /* 0x000fc60008010800 */
[----:B------:R-:W5:Y:S01]  /*d820*/  MUFU.EX2 R45, R9 ;  /* 0x00000009002d7308 */ /* 0x000f620000000800 */
[--C-:B------:R-:W-:Y:S01]  /*d830*/  FFMA.FTZ R7, R29, UR6, -R0.reuse ;  /* 0x000000061d077c23 */ /* 0x100fe20008010800 */
[----:B------:R-:W-:Y:S02]  /*d840*/  MOV R37, R21 ;  /* 0x0000001500257202 */ /* 0x000fe40000000f00 */
[----:B------:R5:W-:Y:S01]  /*d850*/  MUFU.EX2 R52, R8 ;  /* 0x0000000800347308 */ /* 0x000be20000000800 */
[----:B-1----:R-:W-:Y:S01]  /*d860*/  FFMA.FTZ R6, R32, UR6, -R0 ;  /* 0x0000000620067c23 */ /* 0x002fe20008010800 */
[----:B------:R-:W-:Y:S01]  /*d870*/  FMNMX.FTZ R102, R5, R11, !PT ;  /* 0x0000000b05667209 */ /* 0x000fe20007810000 */
[----:B------:R-:W-:Y:S02]  /*d880*/  LDSM.16.MT88.4 R32, [R220+0xb000] ;  /* 0x00b00000dc20783b */ /* 0x000fe40000004200 */
[----:B------:R1:W2:Y:S01]  /*d890*/  MUFU.EX2 R251, R6 ;  /* 0x0000000600fb7308 */ /* 0x0002a20000000800 */
[----:B------:R-:W-:-:S02]  /*d8a0*/  MOV R21, R17 ;  /* 0x0000001100157202 */ /* 0x000fc40000000f00 */
[----:B-----5:R-:W-:Y:S02]  /*d8b0*/  FSEL R8, R101, RZ, P0 ;  /* 0x000000ff65087208 */ /* 0x020fe40000000000 */
[----:B------:R-:W-:Y:S01]  /*d8c0*/  MOV R43, R16 ;  /* 0x00000010002b7202 */ /* 0x000fe20000000f00 */
[----:B-1----:R-:W-:-:S04]  /*d8d0*/  FFMA.FTZ R6, R23, UR6, -R0 ;  /* 0x0000000617067c23 */ /* 0x002fc80008010800 */
[----:B------:R1:W-:Y:S01]  /*d8e0*/  MUFU.EX2 R38, R6 ;  /* 0x0000000600267308 */ /* 0x0003e20000000800 */
[----:B------:R-:W-:Y:S01]  /*d8f0*/  FSETP.NEU.FTZ.AND P0, PT, R102, -INF , PT ;  /* 0xff8000006600780b */ /* 0x000fe20003f1d000 */
[----:B-1----:R-:W-:-:S04]  /*d900*/  FADD.FTZ R6, R221, -R8 ;  /* 0x80000008dd067221 */ /* 0x002fc80000010000 */
[----:B------:R-:W-:Y:S01]  /*d910*/  FMUL.FTZ R6, R6, UR6 ;  /* 0x0000000606067c20 */ /* 0x000fe20008410000 */
[----:B------:R-:W-:Y:S01]  /*d920*/  MUFU.EX2 R252, R7 ;  /* 0x0000000700fc7308 */ /* 0x000fe20000000800 */
[----:B----4-:R-:W-:Y:S02]  /*d930*/  MOV R20, R31 ;  /* 0x0000001f00147202 */ /* 0x010fe40000000f00 */
[----:B---3--:R-:W-:Y:S02]  /*d940*/  @P2 IADD3 R20, PT, PT, R30, -0x20, RZ ;  /* 0xffffffe01e142810 */ /* 0x008fe40007ffe0ff */
[----:B------:R-:W-:Y:S01]  /*d950*/  FSETP.NEU.FTZ.AND P2, PT, R103, -INF , PT ;  /* 0xff8000006700780b */ /* 0x000fe20003f5d000 */
[----:B------:R-:W1:Y:S03]  /*d960*/  LDSM.16.MT88.4 R28, [R220+0xa000] ;  /* 0x00a00000dc1c783b */ /* 0x000e660000004200 */
[----:B------:R-:W-:Y:S01]  /*d970*/  FSEL R9, R4, RZ, P2 ;  /* 0x000000ff04097208 */ /* 0x000fe20001000000 */
[----:B------:R-:W3:Y:S04]  /*d980*/  LDSM.16.MT88.4 R48, [R20+0x1000] ;  /* 0x001000001430783b */ /* 0x000ee80000004200 */
[--C-:B------:R-:W-:Y:S01]  /*d990*/  FFMA.FTZ R10, R47, UR6, -R9.reuse ;  /* 0x000000062f0a7c23 */ /* 0x100fe20008010809 */
[--C-:B------:R-:W-:Y:S01]  /*d9a0*/  FFMA.FTZ R11, R58, UR6, -R9.reuse ;  /* 0x000000063a0b7c23 */ /* 0x100fe20008010809 */
[----:B------:R-:W4:Y:S01]  /*d9b0*/  LDSM.16.MT88.4 R16, [R20] ;  /* 0x000000001410783b */ /* 0x000f220000004200 */
[--C-:B------:R-:W-:Y:S01]  /*d9c0*/  FFMA.FTZ R8, R64, UR6, -R9.reuse ;  /* 0x0000000640087c23 */ /* 0x100fe20008010809 */
[----:B------:R5:W-:Y:S02]  /*d9d0*/  MUFU.EX2 R249, R10 ;  /* 0x0000000a00f97308 */ /* 0x000be40000000800 */
[----:B------:R-:W4:Y:S02]  /*d9e0*/  LDSM.16.MT88.4 R56, [R20+0x2000] ;  /* 0x002000001438783b */ /* 0x000f240000004200 */
[----:B------:R5:W-:Y:S01]  /*d9f0*/  MUFU.EX2 R250, R8 ;  /* 0x0000000800fa7308 */ /* 0x000be20000000800 */
[----:B--2---:R-:W-:Y:S01]  /*da00*/  MOV R53, R13 ;  /* 0x0000000d00357202 */ /* 0x004fe20000000f00 */
[----:B-----5:R-:W-:-:S04]  /*da10*/  FFMA.FTZ R10, R42, UR6, -R9 ;  /* 0x000000062a0a7c23 */ /* 0x020fc80008010809 */
[----:B------:R2:W-:Y:S01]  /*da20*/  MUFU.EX2 R247, R10 ;  /* 0x0000000a00f77308 */ /* 0x0005e20000000800 */
[----:B------:R-:W-:-:S05]  /*da30*/  FMUL.FTZ R8, R102, UR6 ;  /* 0x0000000666087c20 */ /* 0x000fca0008410000 */
[----:B------:R-:W-:Y:S02]  /*da40*/  FSEL R8, R8, RZ, P0 ;  /* 0x000000ff08087208 */ /* 0x000fe40000000000 */
[----:B--2---:R-:W-:Y:S01]  /*da50*/  FSEL R10, R103, RZ, P2 ;  /* 0x000000ff670a7208 */ /* 0x004fe20001000000 */
[----:B------:R2:W-:Y:S04]  /*da60*/  MUFU.EX2 R248, R11 ;  /* 0x0000000b00f87308 */ /* 0x0005e80000000800 */
[----:B------:R-:W-:Y:S01]  /*da70*/  FADD.FTZ R13, R223, -R10 ;  /* 0x8000000adf0d7221 */ /* 0x000fe20000010000 */
[----:B------:R-:W-:Y:S01]  /*da80*/  FSEL R10, R102, RZ, P0 ;  /* 0x000000ff660a7208 */ /* 0x000fe20000000000 */
[----:B------:R-:W5:Y:S01]  /*da90*/  MUFU.EX2 R44, R6 ;  /* 0x00000006002c7308 */ /* 0x000f620000000800 */
[----:B------:R-:W-:-:S03]  /*daa0*/  FFMA.FTZ R12, R105, UR6, -R8 ;  /* 0x00000006690c7c23 */ /* 0x000fc60008010808 */
[----:B------:R-:W-:Y:S01]  /*dab0*/  FADD.FTZ R10, R224, -R10 ;  /* 0x8000000ae00a7221 */ /* 0x000fe20000010000 */
[--C-:B--2---:R-:W-:Y:S01]  /*dac0*/  FFMA.FTZ R11, R65, UR6, -R8.reuse ;  /* 0x00000006410b7c23 */ /* 0x104fe20008010808 */
[----:B------:R2:W-:Y:S01]  /*dad0*/  MUFU.EX2 R246, R12 ;  /* 0x0000000c00f67308 */ /* 0x0005e20000000800 */
[----:B------:R-:W-:Y:S01]  /*dae0*/  FMUL.FTZ R13, R13, UR6 ;  /* 0x000000060d0d7c20 */ /* 0x000fe20008410000 */
[----:B------:R-:W-:Y:S02]  /*daf0*/  FMUL.FTZ R10, R10, UR6 ;  /* 0x000000060a0a7c20 */ /* 0x000fe40008410000 */
[----:B------:R1:W-:Y:S04]  /*db00*/  MUFU.EX2 R244, R11 ;  /* 0x0000000b00f47308 */ /* 0x0003e80000000800 */
[----:B------:R-:W3:Y:S01]  /*db10*/  MUFU.EX2 R23, R13 ;  /* 0x0000000d00177308 */ /* 0x000ee20000000800 */
[--C-:B--2---:R-:W-:Y:S01]  /*db20*/  FFMA.FTZ R12, R100, UR6, -R8.reuse ;  /* 0x00000006640c7c23 */ /* 0x104fe20008010808 */
[----:B-1----:R-:W-:-:S03]  /*db30*/  FFMA.FTZ R11, R46, UR6, -R8 ;  /* 0x000000062e0b7c23 */ /* 0x002fc60008010808 */
[----:B------:R-:W-:Y:S04]  /*db40*/  MUFU.EX2 R243, R12 ;  /* 0x0000000c00f37308 */ /* 0x000fe80000000800 */
[----:B------:R-:W-:Y:S04]  /*db50*/  MUFU.EX2 R242, R11 ;  /* 0x0000000b00f27308 */ /* 0x000fe80000000800 */
[----:B------:R-:W1:Y:S01]  /*db60*/  MUFU.EX2 R22, R10 ;  /* 0x0000000a00167308 */ /* 0x000e620000000800 */
[----:B------:R-:W-:Y:S01]  /*db70*/  F2FP.F16.F32.PACK_AB R4, R39, R55 ;  /* 0x000000372704723e */ /* 0x000fe200000000ff */
[----:B------:R-:W-:Y:S01]  /*db80*/  FMUL.FTZ R152, R152, R45 ;  /* 0x0000002d98987220 */ /* 0x000fe20000410000 */
[----:B------:R-:W-:Y:S01]  /*db90*/  F2FP.F16.F32.PACK_AB R5, R52, R251 ;  /* 0x000000fb3405723e */ /* 0x000fe200000000ff */
[-C--:B------:R-:W-:Y:S01]  /*dba0*/  FMUL.FTZ R153, R153, R45.reuse ;  /* 0x0000002d99997220 */ /* 0x080fe20000410000 */
[----:B------:R-:W-:Y:S01]  /*dbb0*/  F2FP.F16.F32.PACK_AB R6, R36, R60 ;  /* 0x0000003c2406723e */ /* 0x000fe200000000ff */
[----:B-----5:R-:W-:Y:S01]  /*dbc0*/  FMUL.FTZ R154, R154, R44 ;  /* 0x0000002c9a9a7220 */ /* 0x020fe20000410000 */
[----:B------:R-:W-:Y:S01]  /*dbd0*/  F2FP.F16.F32.PACK_AB R7, R252, R38 ;  /* 0x00000026fc07723e */ /* 0x000fe200000000ff */
        /* <DEDUP_REMOVED lines=46> */
[-C--:B---3--:R-:W-:Y:S01]  /*dec0*/  FMUL.FTZ R112, R112, R23.reuse ;  /* 0x0000001770707220 */ /* 0x088fe20000410000 */
[-C--:B------:R-:W-:Y:S01]  /*ded0*/  FMUL.FTZ R113, R113, R23.reuse ;  /* 0x0000001771717220 */ /* 0x080fe20000410000 */
[-C--:B-1----:R-:W-:Y:S01]  /*dee0*/  FMUL.FTZ R114, R114, R22.reuse ;  /* 0x0000001672727220 */ /* 0x082fe20000410000 */
[----:B------:R-:W-:Y:S01]  /*def0*/  FMUL.FTZ R115, R115, R22 ;  /* 0x0000001673737220 */ /* 0x000fe20000410000 */
[-C--:B------:R-:W-:Y:S01]  /*df00*/  FMUL.FTZ R124, R124, R23.reuse ;  /* 0x000000177c7c7220 */ /* 0x080fe20000410000 */
[----:B------:R-:W-:-:S02]  /*df10*/  FMUL.FTZ R125, R125, R23 ;  /* 0x000000177d7d7220 */ /* 0x000fc40000410000 */
        /* <DEDUP_REMOVED lines=24> */
[----:B----4-:R-:W-:Y:S01]  /*e0a0*/  HMMA.16816.F32 R132, R4, R16, R132 ;  /* 0x000000100484723c */ /* 0x010fe20000001884 */
[-C--:B------:R-:W-:Y:S01]  /*e0b0*/  FMUL.FTZ R71, R71, R22.reuse ;  /* 0x0000001647477220 */ /* 0x080fe20000410000 */
[-C--:B------:R-:W-:Y:S01]  /*e0c0*/  FMUL.FTZ R80, R80, R23.reuse ;  /* 0x0000001750507220 */ /* 0x080fe20000410000 */
[----:B------:R-:W-:Y:S01]  /*e0d0*/  FMUL.FTZ R81, R81, R23 ;  /* 0x0000001751517220 */ /* 0x000fe20000410000 */
[-C--:B------:R-:W-:Y:S01]  /*e0e0*/  FMUL.FTZ R82, R82, R22.reuse ;  /* 0x0000001652527220 */ /* 0x080fe20000410000 */
[----:B------:R-:W-:Y:S01]  /*e0f0*/  FMUL.FTZ R83, R83, R22 ;  /* 0x0000001653537220 */ /* 0x000fe20000410000 */
[----:B------:R-:W-:-:S02]  /*e100*/  FFMA.FTZ R10, R54, UR6, -R3 ;  /* 0x00000006360a7c23 */ /* 0x000fc40008010803 */
[C---:B------:R-:W-:Y:S01]  /*e110*/  HMMA.16816.F32 R136, R4.reuse, R18, R136 ;  /* 0x000000120488723c */ /* 0x040fe20000001888 */
[----:B------:R-:W-:Y:S01]  /*e120*/  FFMA.FTZ R11, R107, UR6, -R3 ;  /* 0x000000066b0b7c23 */ /* 0x000fe20008010803 */
[----:B------:R1:W-:Y:S06]  /*e130*/  MUFU.EX2 R238, R10 ;  /* 0x0000000a00ee7308 */ /* 0x0003ec0000000800 */
[----:B------:R-:W-:Y:S01]  /*e140*/  HMMA.16816.F32 R148, R4, R28, R148 ;  /* 0x0000001c0494723c */ /* 0x000fe20000001894 */
[----:B------:R-:W-:-:S07]  /*e150*/  MOV R105, R55 ;  /* 0x0000003700697202 */ /* 0x000fce0000000f00 */
[----:B------:R-:W-:Y:S01]  /*e160*/  HMMA.16816.F32 R168, R4, R50, R168 ;  /* 0x0000003204a8723c */ /* 0x000fe200000018a8 */
[----:B------:R-:W-:-:S07]  /*e170*/  MOV R100, R53 ;  /* 0x0000003500647202 */ /* 0x000fce0000000f00 */
[C---:B------:R-:W-:Y:S01]  /*e180*/  HMMA.16816.F32 R108, R4.reuse, R32, R72 ;  /* 0x00000020046c723c */ /* 0x040fe20000001848 */
[----:B------:R2:W3:Y:S07]  /*e190*/  MUFU.EX2 R241, R11 ;  /* 0x0000000b00f17308 */ /* 0x0004ee0000000800 */
[----:B------:R-:W-:Y:S01]  /*e1a0*/  HMMA.16816.F32 R164, R4, R34, R76 ;  /* 0x0000002204a4723c */ /* 0x000fe2000000184c */
[----:B-1----:R-:W-:-:S07]  /*e1b0*/  FFMA.FTZ R10, R186, UR6, -R0 ;  /* 0x00000006ba0a7c23 */ /* 0x002fce0008010800 */
[C---:B------:R-:W-:Y:S08]  /*e1c0*/  HMMA.16816.F32 R88, R4.reuse, R56, R88 ;  /* 0x000000380458723c */ /* 0x040ff00000001858 */
[----:B------:R-:W-:Y:S01]  /*e1d0*/  HMMA.16816.F32 R152, R4, R58, R92 ;  /* 0x0000003a0498723c */ /* 0x000fe2000000185c */
[----:B------:R-:W-:Y:S02]  /*e1e0*/  F2FP.F16.F32.PACK_AB R4, R249, R250 ;  /* 0x000000faf904723e */ /* 0x000fe400000000ff */
[----:B------:R-:W-:-:S02]  /*e1f0*/  F2FP.F16.F32.PACK_AB R5, R244, R246 ;  /* 0x000000f6f405723e */ /* 0x000fc400000000ff */
[----:B------:R-:W-:Y:S02]  /*e200*/  F2FP.F16.F32.PACK_AB R6, R247, R248 ;  /* 0x000000f8f706723e */ /* 0x000fe400000000ff */
[----:B------:R-:W-:Y:S01]  /*e210*/  F2FP.F16.F32.PACK_AB R7, R242, R243 ;  /* 0x000000f3f207723e */ /* 0x000fe200000000ff */
[--C-:B------:R-:W-:Y:S01]  /*e220*/  FFMA.FTZ R12, R41, UR6, -R3.reuse ;  /* 0x00000006290c7c23 */ /* 0x100fe20008010803 */
[----:B------:R-:W-:Y:S01]  /*e230*/  MOV R95, R60 ;  /* 0x0000003c005f7202 */ /* 0x000fe20000000f00 */
[----:B--2---:R-:W-:Y:S01]  /*e240*/  FFMA.FTZ R11, R40, UR6, -R3 ;  /* 0x00000006280b7c23 */ /* 0x004fe20008010803 */
[----:B------:R-:W-:Y:S02]  /*e250*/  MOV R94, R52 ;  /* 0x00000034005e7202 */ /* 0x000fe40000000f00 */
[----:B------:R-:W-:Y:S01]  /*e260*/  MOV R47, R43 ;  /* 0x0000002b002f7202 */ /* 0x000fe20000000f00 */
[----:B------:R-:W-:Y:S01]  /*e270*/  HMMA.16816.F32 R76, R4, R24, R112 ;  /* 0x00000018044c723c */ /* 0x000fe20000001870 */
[----:B------:R-:W-:Y:S01]  /*e280*/  MOV R13, R39 ;  /* 0x00000027000d7202 */ /* 0x000fe20000000f00 */
[----:B------:R-:W1:Y:S01]  /*e290*/  LDSM.16.MT88.4 R40, [R220+0x9400] ;  /* 0x00940000dc28783b */ /* 0x000e620000004200 */
[----:B------:R-:W-:-:S02]  /*e2a0*/  MOV R93, R38 ;  /* 0x00000026005d7202 */ /* 0x000fc40000000f00 */
[----:B------:R-:W-:Y:S02]  /*e2b0*/  MOV R46, R37 ;  /* 0x00000025002e7202 */ /* 0x000fe40000000f00 */
[----:B------:R-:W-:Y:S01]  /*e2c0*/  MOV R92, R36 ;  /* 0x00000024005c7202 */ /* 0x000fe20000000f00 */
[C---:B------:R-:W-:Y:S01]  /*e2d0*/  HMMA.16816.F32 R72, R4.reuse, R26, R124 ;  /* 0x0000001a0448723c */ /* 0x040fe2000000187c */
[----:B------:R-:W2:Y:S01]  /*e2e0*/  LDSM.16.MT88.4 R36, [R20+0x400] ;  /* 0x000400001424783b */ /* 0x000ea20000004200 */
[----:B------:R4:W-:Y:S03]  /*e2f0*/  MUFU.EX2 R223, R10 ;  /* 0x0000000a00df7308 */ /* 0x0009e60000000800 */
[----:B------:R-:W-:Y:S03]  /*e300*/  LDSM.16.MT88.4 R24, [R20+0x1400] ;  /* 0x001400001418783b */ /* 0x000fe60000004200 */
[C---:B------:R-:W-:Y:S08]  /*e310*/  HMMA.16816.F32 R64, R4.reuse, R16, R128 ;  /* 0x000000100440723c */ /* 0x040ff00000001880 */
[----:B------:R-:W-:Y:S01]  /*e320*/  HMMA.16816.F32 R60, R4, R18, R140 ;  /* 0x00000012043c723c */ /* 0x000fe2000000188c */
[----:B------:R-:W-:Y:S01]  /*e330*/  LDSM.16.MT88.4 R16, [R220+0xb400] ;  /* 0x00b40000dc10783b */ /* 0x000fe20000004200 */
[----:B----4-:R-:W-:-:S06]  /*e340*/  FFMA.FTZ R10, R106, UR6, -R0 ;  /* 0x000000066a0a7c23 */ /* 0x010fcc0008010800 */
[C---:B------:R-:W-:Y:S08]  /*e350*/  HMMA.16816.F32 R144, R4.reuse, R28, R144 ;  /* 0x0000001c0490723c */ /* 0x040ff00000001890 */
[C---:B------:R-:W-:Y:S01]  /*e360*/  HMMA.16816.F32 R156, R4.reuse, R30, R156 ;  /* 0x0000001e049c723c */ /* 0x040fe2000000189c */
[----:B------:R-:W-:Y:S07]  /*e370*/  LDSM.16.MT88.4 R28, [R20+0x2400] ;  /* 0x00240000141c783b */ /* 0x000fee0000004200 */
[C---:B------:R-:W-:Y:S08]  /*e380*/  HMMA.16816.F32 R52, R4.reuse, R32, R68 ;  /* 0x000000200434723c */ /* 0x040ff00000001844 */
[----:B------:R-:W-:Y:S01]  /*e390*/  HMMA.16816.F32 R80, R4, R34, R80 ;  /* 0x000000220450723c */ /* 0x000fe20000001850 */
[----:B------:R-:W4:Y:S01]  /*e3a0*/  LDSM.16.MT88.4 R32, [R220+0xa400] ;  /* 0x00a40000dc20783b */ /* 0x000f220000004200 */
[----:B------:R5:W-:Y:S04]  /*e3b0*/  MUFU.EX2 R240, R11 ;  /* 0x0000000b00f07308 */ /* 0x000be80000000800 */
[----:B------:R3:W-:Y:S01]  /*e3c0*/  MUFU.EX2 R224, R10 ;  /* 0x0000000a00e07308 */ /* 0x0007e20000000800 */
[----:B------:R-:W-:-:S03]  /*e3d0*/  MOV R115, R239 ;  /* 0x000000ef00737202 */ /* 0x000fc60000000f00 */
[----:B------:R1:W-:Y:S01]  /*e3e0*/  MUFU.EX2 R239, R12 ;  /* 0x0000000c00ef7308 */ /* 0x0003e20000000800 */
[----:B-----5:R-:W-:Y:S01]  /*e3f0*/  FFMA.FTZ R11, R184, UR6, -R0 ;  /* 0x00000006b80b7c23 */ /* 0x020fe20008010800 */
[----:B---3--:R-:W-:-:S03]  /*e400*/  FFMA.FTZ R10, R193, UR6, -R9 ;  /* 0x00000006c10a7c23 */ /* 0x008fc60008010809 */
[----:B------:R3:W-:Y:S04]  /*e410*/  MUFU.EX2 R237, R11 ;  /* 0x0000000b00ed7308 */ /* 0x0007e80000000800 */
[----:B------:R5:W-:Y:S01]  /*e420*/  MUFU.EX2 R221, R10 ;  /* 0x0000000a00dd7308 */ /* 0x000be20000000800 */
[----:B-1----:R-:W-:Y:S01]  /*e430*/  FFMA.FTZ R12, R185, UR6, -R0 ;  /* 0x00000006b90c7c23 */ /* 0x002fe20008010800 */
[-C--:B------:R-:W-:Y:S01]  /*e440*/  FMUL.FTZ R160, R160, R23.reuse ;  /* 0x00000017a0a07220 */ /* 0x080fe20000410000 */
[----:B------:R-:W-:Y:S01]  /*e450*/  FMUL.FTZ R161, R161, R23 ;  /* 0x00000017a1a17220 */ /* 0x000fe20000410000 */
[--C-:B---3--:R-:W-:Y:S01]  /*e460*/  FFMA.FTZ R11, R190, UR6, -R9.reuse ;  /* 0x00000006be0b7c23 */ /* 0x108fe20008010809 */
[----:B-----5:R-:W-:-:S03]  /*e470*/  FFMA.FTZ R10, R188, UR6, -R9 ;  /* 0x00000006bc0a7c23 */ /* 0x020fc60008010809 */
[----:B------:R1:W-:Y:S01]  /*e480*/  MUFU.EX2 R222, R11 ;  /* 0x0000000b00de7308 */ /* 0x0003e20000000800 */
[----:B------:R-:W-:-:S03]  /*e490*/  FMUL.FTZ R162, R162, R22 ;  /* 0x00000016a2a27220 */ /* 0x000fc60000410000 */
[----:B------:R3:W-:Y:S01]  /*e4a0*/  MUFU.EX2 R193, R10 ;  /* 0x0000000a00c17308 */ /* 0x0007e20000000800 */
[-C--:B------:R-:W-:Y:S01]  /*e4b0*/  FMUL.FTZ R163, R163, R22.reuse ;  /* 0x00000016a3a37220 */ /* 0x080fe20000410000 */
[-C--:B------:R-:W-:Y:S02]  /*e4c0*/  FMUL.FTZ R172, R172, R23.reuse ;  /* 0x00000017acac7220 */ /* 0x080fe40000410000 */
[----:B------:R5:W2:Y:S01]  /*e4d0*/  MUFU.EX2 R236, R12 ;  /* 0x0000000c00ec7308 */ /* 0x000aa20000000800 */
[----:B------:R-:W-:Y:S01]  /*e4e0*/  FMUL.FTZ R173, R173, R23 ;  /* 0x00000017adad7220 */ /* 0x000fe20000410000 */
[-C--:B------:R-:W-:Y:S01]  /*e4f0*/  FMUL.FTZ R174, R174, R22.reuse ;  /* 0x00000016aeae7220 */ /* 0x080fe20000410000 */
[----:B------:R-:W-:Y:S01]  /*e500*/  FMUL.FTZ R175, R175, R22 ;  /* 0x00000016afaf7220 */ /* 0x000fe20000410000 */
[----:B-1----:R-:W-:Y:S01]  /*e510*/  FFMA.FTZ R11, R187, UR6, -R9 ;  /* 0x00000006bb0b7c23 */ /* 0x002fe20008010809 */
[----:B---3--:R-:W-:-:S03]  /*e520*/  FFMA.FTZ R10, R194, UR6, -R8 ;  /* 0x00000006c20a7c23 */ /* 0x008fc60008010808 */
[----:B------:R1:W-:Y:S01]  /*e530*/  MUFU.EX2 R194, R11 ;  /* 0x0000000b00c27308 */ /* 0x0003e20000000800 */
[----:B-----5:R-:W-:-:S03]  /*e540*/  FFMA.FTZ R12, R192, UR6, -R8 ;  /* 0x00000006c00c7c23 */ /* 0x020fc60008010808 */
[----:B------:R3:W-:Y:S01]  /*e550*/  MUFU.EX2 R192, R10 ;  /* 0x0000000a00c07308 */ /* 0x0007e20000000800 */
        /* <DEDUP_REMOVED lines=9> */
[----:B---3--:R-:W-:Y:S01]  /*e5f0*/  FFMA.FTZ R10, R189, UR6, -R8 ;  /* 0x00000006bd0a7c23 */ /* 0x008fe20008010808 */
[C---:B------:R-:W-:Y:S01]  /*e600*/  HMMA.16816.F32 R160, R4.reuse, R48, R160 ;  /* 0x0000003004a0723c */ /* 0x040fe200000018a0 */
[----:B------:R-:W1:Y:S04]  /*e610*/  MUFU.EX2 R188, R12 ;  /* 0x0000000c00bc7308 */ /* 0x000e680000000800 */
[----:B------:R3:W-:Y:S03]  /*e620*/  MUFU.EX2 R190, R11 ;  /* 0x0000000b00be7308 */ /* 0x0007e60000000800 */
[C---:B------:R-:W-:Y:S01]  /*e630*/  HMMA.16816.F32 R48, R4.reuse, R50, R172 ;  /* 0x000000320430723c */ /* 0x040fe200000018ac */
[----:B------:R5:W1:Y:S07]  /*e640*/  MUFU.EX2 R189, R10 ;  /* 0x0000000a00bd7308 */ /* 0x000a6e0000000800 */
[----:B------:R-:W-:Y:S01]  /*e650*/  HMMA.16816.F32 R84, R4, R56, R84 ;  /* 0x000000380454723c */ /* 0x000fe20000001854 */
[----:B------:R-:W-:-:S07]  /*e660*/  MOV R191, R115 ;  /* 0x0000007300bf7202 */ /* 0x000fce0000000f00 */
[----:B------:R-:W-:Y:S01]  /*e670*/  HMMA.16816.F32 R96, R4, R58, R96 ;  /* 0x0000003a0460723c */ /* 0x000fe20000001860 */
[----:B------:R-:W-:Y:S01]  /*e680*/  F2FP.F16.F32.PACK_AB R4, R238, R241 ;  /* 0x000000f1ee04723e */ /* 0x000fe200000000ff */
[--C-:B---3--:R-:W-:Y:S01]  /*e690*/  FFMA.FTZ R11, R195, UR6, -R3.reuse ;  /* 0x00000006c30b7c23 */ /* 0x108fe20008010803 */
[----:B--2---:R-:W-:Y:S02]  /*e6a0*/  F2FP.F16.F32.PACK_AB R5, R236, R223 ;  /* 0x000000dfec05723e */ /* 0x004fe400000000ff */
[----:B------:R-:W-:Y:S02]  /*e6b0*/  MOV R140, R92 ;  /* 0x0000005c008c7202 */ /* 0x000fe40000000f00 */
[----:B------:R-:W-:Y:S02]  /*e6c0*/  MOV R141, R93 ;  /* 0x0000005d008d7202 */ /* 0x000fe40000000f00 */
[----:B------:R-:W-:Y:S02]  /*e6d0*/  MOV R143, R94 ;  /* 0x0000005e008f7202 */ /* 0x000fe40000000f00 */
[----:B------:R-:W-:Y:S01]  /*e6e0*/  MOV R142, R95 ;  /* 0x0000005f008e7202 */ /* 0x000fe20000000f00 */
[----:B------:R-:W-:Y:S01]  /*e6f0*/  FFMA.FTZ R12, R199, UR6, -R0 ;  /* 0x00000006c70c7c23 */ /* 0x000fe20008010800 */
[----:B------:R-:W-:Y:S01]  /*e700*/  F2FP.F16.F32.PACK_AB R6, R240, R239 ;  /* 0x000000eff006723e */ /* 0x000fe200000000ff */
[----:B------:R-:W-:Y:S01]  /*e710*/  LDSM.16.MT88.4 R172, [R20+0x1c00] ;  /* 0x001c000014ac783b */ /* 0x000fe20000004200 */
[----:B------:R-:W-:Y:S01]  /*e720*/  F2FP.F16.F32.PACK_AB R7, R224, R237 ;  /* 0x000000ede007723e */ /* 0x000fe200000000ff */
[--C-:B-----5:R-:W-:Y:S01]  /*e730*/  FFMA.FTZ R10, R197, UR6, -R3.reuse ;  /* 0x00000006c50a7c23 */ /* 0x120fe20008010803 */
[----:B------:R2:W-:Y:S04]  /*e740*/  MUFU.EX2 R184, R11 ;  /* 0x0000000b00b87308 */ /* 0x0005e80000000800 */
[----:B------:R3:W5:Y:S01]  /*e750*/  MUFU.EX2 R187, R10 ;  /* 0x0000000a00bb7308 */ /* 0x0007620000000800 */
[C---:B------:R-:W-:Y:S08]  /*e760*/  HMMA.16816.F32 R116, R4.reuse, R40, R116 ;  /* 0x000000280474723c */ /* 0x040ff00000001874 */
[----:B------:R-:W-:Y:S01]  /*e770*/  HMMA.16816.F32 R120, R4, R42, R120 ;  /* 0x0000002a0478723c */ /* 0x000fe20000001878 */
[--C-:B--2---:R-:W-:Y:S01]  /*e780*/  FFMA.FTZ R11, R14, UR6, -R3.reuse ;  /* 0x000000060e0b7c23 */ /* 0x104fe20008010803 */
[----:B---3--:R-:W-:-:S06]  /*e790*/  FFMA.FTZ R10, R15, UR6, -R3 ;  /* 0x000000060f0a7c23 */ /* 0x008fcc0008010803 */
[C---:B------:R-:W-:Y:S01]  /*e7a0*/  HMMA.16816.F32 R132, R4.reuse, R36, R132 ;  /* 0x000000240484723c */ /* 0x040fe20000001884 */
[----:B------:R2:W-:Y:S07]  /*e7b0*/  MUFU.EX2 R185, R10 ;  /* 0x0000000a00b97308 */ /* 0x0005ee0000000800 */
[C---:B------:R-:W-:Y:S01]  /*e7c0*/  HMMA.16816.F32 R136, R4.reuse, R38, R136 ;  /* 0x000000260488723c */ /* 0x040fe20000001888 */
[----:B------:R3:W-:Y:S07]  /*e7d0*/  MUFU.EX2 R186, R11 ;  /* 0x0000000b00ba7308 */ /* 0x0007ee0000000800 */
[----:B----4-:R-:W-:Y:S01]  /*e7e0*/  HMMA.16816.F32 R148, R4, R32, R148 ;  /* 0x000000200494723c */ /* 0x010fe20000001894 */
[----:B--2---:R-:W-:-:S07]  /*e7f0*/  FFMA.FTZ R10, R200, UR6, -R0 ;  /* 0x00000006c80a7c23 */ /* 0x004fce0008010800 */
[----:B------:R-:W-:Y:S01]  /*e800*/  HMMA.16816.F32 R128, R4, R34, R180 ;  /* 0x000000220480723c */ /* 0x000fe200000018b4 */
[----:B---3--:R-:W-:-:S07]  /*e810*/  FFMA.FTZ R11, R198, UR6, -R0 ;  /* 0x00000006c60b7c23 */ /* 0x008fce0008010800 */
[C---:B------:R-:W-:Y:S08]  /*e820*/  HMMA.16816.F32 R124, R4.reuse, R24, R176 ;  /* 0x00000018047c723c */ /* 0x040ff000000018b0 */
[C---:B------:R-:W-:Y:S08]  /*e830*/  HMMA.16816.F32 R112, R4.reuse, R26, R168 ;  /* 0x0000001a0470723c */ /* 0x040ff000000018a8 */
[C---:B------:R-:W-:Y:S08]  /*e840*/  HMMA.16816.F32 R108, R4.reuse, R16, R108 ;  /* 0x00000010046c723c */ /* 0x040ff0000000186c */
[C---:B------:R-:W-:Y:S08]  /*e850*/  HMMA.16816.F32 R92, R4.reuse, R18, R164 ;  /* 0x00000012045c723c */ /* 0x040ff000000018a4 */
[C---:B------:R-:W-:Y:S08]  /*e860*/  HMMA.16816.F32 R88, R4.reuse, R28, R88 ;  /* 0x0000001c0458723c */ /* 0x040ff00000001858 */
[----:B------:R-:W-:Y:S01]  /*e870*/  HMMA.16816.F32 R68, R4, R30, R152 ;  /* 0x0000001e0444723c */ /* 0x000fe20000001898 */
[----:B------:R-:W-:-:S02]  /*e880*/  F2FP.F16.F32.PACK_AB R4, R222, R221 ;  /* 0x000000ddde04723e */ /* 0x000fc400000000ff */
[----:B-1----:R-:W-:Y:S02]  /*e890*/  F2FP.F16.F32.PACK_AB R5, R188, R192 ;  /* 0x000000c0bc05723e */ /* 0x002fe400000000ff */
[----:B------:R-:W-:Y:S02]  /*e8a0*/  F2FP.F16.F32.PACK_AB R6, R194, R193 ;  /* 0x000000c1c206723e */ /* 0x000fe400000000ff */
[----:B------:R-:W-:Y:S01]  /*e8b0*/  F2FP.F16.F32.PACK_AB R7, R189, R190 ;  /* 0x000000bebd07723e */ /* 0x000fe200000000ff */
[----:B------:R1:W-:Y:S01]  /*e8c0*/  MUFU.EX2 R182, R12 ;  /* 0x0000000c00b67308 */ /* 0x0003e20000000800 */
[----:B------:R-:W-:-:S05]  /*e8d0*/  MOV R198, R13 ;  /* 0x0000000d00c67202 */ /* 0x000fca0000000f00 */
[C---:B------:R-:W-:Y:S01]  /*e8e0*/  HMMA.16816.F32 R76, R4.reuse, R40, R76 ;  /* 0x00000028044c723c */ /* 0x040fe2000000184c */
[----:B------:R2:W3:Y:S07]  /*e8f0*/  MUFU.EX2 R180, R10 ;  /* 0x0000000a00b47308 */ /* 0x0004ee0000000800 */
[C---:B------:R-:W-:Y:S01]  /*e900*/  HMMA.16816.F32 R72, R4.reuse, R42, R72 ;  /* 0x0000002a0448723c */ /* 0x040fe20000001848 */
[----:B------:R-:W4:Y:S04]  /*e910*/  LDSM.16.MT88.4 R40, [R220+0x9800] ;  /* 0x00980000dc28783b */ /* 0x000f280000004200 */
[----:B-1----:R-:W-:Y:S03]  /*e920*/  LDSM.16.MT88.4 R12, [R20+0x2800] ;  /* 0x00280000140c783b */ /* 0x002fe60000004200 */
[----:B------:R-:W-:Y:S01]  /*e930*/  HMMA.16816.F32 R64, R4, R36, R64 ;  /* 0x000000240440723c */ /* 0x000fe20000001840 */
[----:B--2---:R-:W-:-:S07]  /*e940*/  FFMA.FTZ R10, R196, UR6, -R0 ;  /* 0x00000006c40a7c23 */ /* 0x004fce0008010800 */
[C---:B------:R-:W-:Y:S01]  /*e950*/  HMMA.16816.F32 R60, R4.reuse, R38, R60 ;  /* 0x00000026043c723c */ /* 0x040fe2000000183c */
[----:B------:R-:W1:Y:S07]  /*e960*/  LDSM.16.MT88.4 R36, [R20+0x800] ;  /* 0x000800001424783b */ /* 0x000e6e0000004200 */
[C---:B------:R-:W-:Y:S08]  /*e970*/  HMMA.16816.F32 R56, R4.reuse, R32, R144 ;  /* 0x000000200438723c */ /* 0x040ff00000001890 */
[C---:B------:R-:W-:Y:S01]  /*e980*/  HMMA.16816.F32 R156, R4.reuse, R34, R156 ;  /* 0x00000022049c723c */ /* 0x040fe2000000189c */
[----:B------:R-:W2:Y:S07]  /*e990*/  LDSM.16.MT88.4 R32, [R220+0xa800] ;  /* 0x00a80000dc20783b */ /* 0x000eae0000004200 */
[C---:B------:R-:W-:Y:S08]  /*e9a0*/  HMMA.16816.F32 R160, R4.reuse, R24, R160 ;  /* 0x0000001804a0723c */ /* 0x040ff000000018a0 */
[C---:B------:R-:W-:Y:S01]  /*e9b0*/  HMMA.16816.F32 R48, R4.reuse, R26, R48 ;  /* 0x0000001a0430723c */ /* 0x040fe20000001830 */
[----:B------:R-:W2:Y:S07]  /*e9c0*/  LDSM.16.MT88.4 R24, [R20+0x1800] ;  /* 0x001800001418783b */ /* 0x000eae0000004200 */
[C---:B------:R-:W-:Y:S08]  /*e9d0*/  HMMA.16816.F32 R52, R4.reuse, R16, R52 ;  /* 0x000000100434723c */ /* 0x040ff00000001834 */
[----:B------:R-:W-:Y:S01]  /*e9e0*/  HMMA.16816.F32 R80, R4, R18, R80 ;  /* 0x000000120450723c */ /* 0x000fe20000001850 */
[----:B------:R-:W2:Y:S01]  /*e9f0*/  LDSM.16.MT88.4 R16, [R220+0xb800] ;  /* 0x00b80000dc10783b */ /* 0x000ea20000004200 */
[----:B------:R5:W-:Y:S04]  /*ea00*/  MUFU.EX2 R181, R10 ;  /* 0x0000000a00b57308 */ /* 0x000be80000000800 */
[----:B------:R3:W4:Y:S01]  /*ea10*/  MUFU.EX2 R183, R11 ;  /* 0x0000000b00b77308 */ /* 0x0007220000000800 */
[----:B-----5:R-:W-:-:S04]  /*ea20*/  FFMA.FTZ R10, R207, UR6, -R9 ;  /* 0x00000006cf0a7c23 */ /* 0x020fc80008010809 */
[----:B------:R5:W-:Y:S01]  /*ea30*/  MUFU.EX2 R177, R10 ;  /* 0x0000000a00b17308 */ /* 0x000be20000000800 */
[----:B---3--:R-:W-:-:S04]  /*ea40*/  FFMA.FTZ R11, R204, UR6, -R9 ;  /* 0x00000006cc0b7c23 */ /* 0x008fc80008010809 */
[----:B------:R3:W2:Y:S01]  /*ea50*/  MUFU.EX2 R179, R11 ;  /* 0x0000000b00b37308 */ /* 0x0006a20000000800 */
[----:B-----5:R-:W-:-:S04]  /*ea60*/  FFMA.FTZ R10, R202, UR6, -R9 ;  /* 0x00000006ca0a7c23 */ /* 0x020fc80008010809 */
[----:B------:R5:W-:Y:S01]  /*ea70*/  MUFU.EX2 R176, R10 ;  /* 0x0000000a00b07308 */ /* 0x000be20000000800 */
[----:B---3--:R-:W-:Y:S01]  /*ea80*/  FFMA.FTZ R11, R201, UR6, -R9 ;  /* 0x00000006c90b7c23 */ /* 0x008fe20008010809 */
[----:B------:R-:W-:Y:S01]  /*ea90*/  MOV R201, R21 ;  /* 0x0000001500c97202 */ /* 0x000fe20000000f00 */
[--C-:B------:R-:W-:Y:S02]  /*eaa0*/  FFMA.FTZ R21, R206, UR6, -R8.reuse ;  /* 0x00000006ce157c23 */ /* 0x100fe40008010808 */
[----:B------:R3:W-:Y:S01]  /*eab0*/  MUFU.EX2 R178, R11 ;  /* 0x0000000b00b27308 */ /* 0x0007e20000000800 */
[----:B------:R-:W-:Y:S01]  /*eac0*/  MOV R207, R100 ;  /* 0x0000006400cf7202 */ /* 0x000fe20000000f00 */
[----:B-----5:R-:W-:-:S04]  /*ead0*/  FFMA.FTZ R10, R208, UR6, -R8 ;  /* 0x00000006d00a7c23 */ /* 0x020fc80008010808 */
[----:B------:R5:W-:Y:S01]  /*eae0*/  MUFU.EX2 R107, R10 ;  /* 0x0000000a006b7308 */ /* 0x000be20000000800 */
[--C-:B---3--:R-:W-:Y:S01]  /*eaf0*/  FFMA.FTZ R11, R205, UR6, -R8.reuse ;  /* 0x00000006cd0b7c23 */ /* 0x108fe20008010808 */
[----:B------:R-:W-:Y:S02]  /*eb00*/  MOV R204, R105 ;  /* 0x0000006900cc7202 */ /* 0x000fe40000000f00 */
[----:B------:R-:W3:Y:S04]  /*eb10*/  MUFU.EX2 R100, R21 ;  /* 0x0000001500647308 */ /* 0x000ee80000000800 */
[----:B------:R-:W-:Y:S01]  /*eb20*/  MUFU.EX2 R106, R11 ;  /* 0x0000000b006a7308 */ /* 0x000fe20000000800 */
[----:B-----5:R-:W-:-:S04]  /*eb30*/  FFMA.FTZ R10, R203, UR6, -R8 ;  /* 0x00000006cb0a7c23 */ /* 0x020fc80008010808 */
[----:B------:R5:W3:Y:S01]  /*eb40*/  MUFU.EX2 R105, R10 ;  /* 0x0000000a00697308 */ /* 0x000ae20000000800 */
[C---:B------:R-:W-:Y:S08]  /*eb50*/  HMMA.16816.F32 R84, R4.reuse, R28, R84 ;  /* 0x0000001c0454723c */ /* 0x040ff00000001854 */
[----:B------:R-:W-:Y:S01]  /*eb60*/  HMMA.16816.F32 R28, R4, R30, R96 ;  /* 0x0000001e041c723c */ /* 0x000fe20000001860 */
[----:B------:R-:W-:-:S02]  /*eb70*/  F2FP.F16.F32.PACK_AB R4, R184, R187 ;  /* 0x000000bbb804723e */ /* 0x000fc400000000ff */
[----:B------:R-:W-:Y:S02]  /*eb80*/  F2FP.F16.F32.PACK_AB R5, R182, R180 ;  /* 0x000000b4b605723e */ /* 0x000fe400000000ff */
[----:B------:R-:W-:Y:S02]  /*eb90*/  F2FP.F16.F32.PACK_AB R6, R186, R185 ;  /* 0x000000b9ba06723e */ /* 0x000fe400000000ff */
[----:B----4-:R-:W-:Y:S01]  /*eba0*/  F2FP.F16.F32.PACK_AB R7, R181, R183 ;  /* 0x000000b7b507723e */ /* 0x010fe200000000ff */
[--C-:B-----5:R-:W-:Y:S01]  /*ebb0*/  FFMA.FTZ R10, R215, UR6, -R3.reuse ;  /* 0x00000006d70a7c23 */ /* 0x120fe20008010803 */
[----:B------:R-:W-:Y:S01]  /*ebc0*/  MOV R202, R47 ;  /* 0x0000002f00ca7202 */ /* 0x000fe20000000f00 */
[----:B------:R-:W-:Y:S02]  /*ebd0*/  FFMA.FTZ R11, R214, UR6, -R3 ;  /* 0x00000006d60b7c23 */ /* 0x000fe40008010803 */
[----:B------:R4:W-:Y:S02]  /*ebe0*/  MUFU.EX2 R47, R10 ;  /* 0x0000000a002f7308 */ /* 0x0009e40000000800 */
[----:B------:R-:W-:Y:S01]  /*ebf0*/  HMMA.16816.F32 R116, R4, R40, R116 ;  /* 0x000000280474723c */ /* 0x000fe20000001874 */
[----:B------:R-:W-:-:S07]  /*ec00*/  MOV R196, R46 ;  /* 0x0000002e00c47202 */ /* 0x000fce0000000f00 */
[----:B------:R-:W-:Y:S01]  /*ec10*/  HMMA.16816.F32 R120, R4, R42, R120 ;  /* 0x0000002a0478723c */ /* 0x000fe20000001878 */
[----:B----4-:R-:W-:-:S07]  /*ec20*/  FFMA.FTZ R10, R216, UR6, -R3 ;  /* 0x00000006d80a7c23 */ /* 0x010fce0008010803 */
[----:B-1----:R-:W-:Y:S01]  /*ec30*/  HMMA.16816.F32 R132, R4, R36, R132 ;  /* 0x000000240484723c */ /* 0x002fe20000001884 */
[----:B------:R-:W-:-:S07]  /*ec40*/  FFMA.FTZ R3, R209, UR6, -R3 ;  /* 0x00000006d1037c23 */ /* 0x000fce0008010803 */
[C---:B------:R-:W-:Y:S01]  /*ec50*/  HMMA.16816.F32 R136, R4.reuse, R38, R136 ;  /* 0x000000260488723c */ /* 0x040fe20000001888 */
[----:B------:R1:W-:Y:S07]  /*ec60*/  MUFU.EX2 R46, R10 ;  /* 0x0000000a002e7308 */ /* 0x0003ee0000000800 */
        /* <DEDUP_REMOVED lines=9> */
[----:B-1----:R-:W-:Y:S01]  /*ed00*/  FFMA.FTZ R10, R219, UR6, -R0 ;  /* 0x00000006db0a7c23 */ /* 0x002fe20008010800 */
[----:B---3--:R-:W-:Y:S01]  /*ed10*/  F2FP.F16.F32.PACK_AB R5, R100, R107 ;  /* 0x0000006b6405723e */ /* 0x008fe200000000ff */
[----:B------:R-:W-:Y:S01]  /*ed20*/  LDSM.16.MT88.4 R124, [R220+0x9c00] ;  /* 0x009c0000dc7c783b */ /* 0x000fe20000004200 */
[----:B------:R-:W-:-:S02]  /*ed30*/  F2FP.F16.F32.PACK_AB R6, R178, R176 ;  /* 0x000000b0b206723e */ /* 0x000fc400000000ff */
[----:B------:R-:W-:-:S07]  /*ed40*/  F2FP.F16.F32.PACK_AB R7, R105, R106 ;  /* 0x0000006a6907723e */ /* 0x000fce00000000ff */
[C---:B------:R-:W-:Y:S01]  /*ed50*/  HMMA.16816.F32 R160, R4.reuse, R24, R160 ;  /* 0x0000001804a0723c */ /* 0x040fe200000018a0 */
[----:B------:R1:W-:Y:S04]  /*ed60*/  MUFU.EX2 R24, R3 ;  /* 0x0000000300187308 */ /* 0x0003e80000000800 */
[----:B------:R2:W-:Y:S03]  /*ed70*/  MUFU.EX2 R25, R10 ;  /* 0x0000000a00197308 */ /* 0x0005e60000000800 */
[----:B------:R-:W-:Y:S01]  /*ed80*/  HMMA.16816.F32 R48, R4, R26, R48 ;  /* 0x0000001a0430723c */ /* 0x000fe20000001830 */
[--C-:B-1----:R-:W-:Y:S01]  /*ed90*/  FFMA.FTZ R3, R230, UR6, -R0.reuse ;  /* 0x00000006e6037c23 */ /* 0x102fe20008010800 */
[----:B--2---:R-:W-:-:S03]  /*eda0*/  FFMA.FTZ R10, R213, UR6, -R0 ;  /* 0x00000006d50a7c23 */ /* 0x004fc60008010800 */
[----:B------:R1:W-:Y:S01]  /*edb0*/  MUFU.EX2 R26, R3 ;  /* 0x00000003001a7308 */ /* 0x0003e20000000800 */
[----:B------:R-:W-:Y:S02]  /*edc0*/  FFMA.FTZ R0, R210, UR6, -R0 ;  /* 0x00000006d2007c23 */ /* 0x000fe40008010800 */
[C---:B------:R-:W-:Y:S01]  /*edd0*/  HMMA.16816.F32 R64, R4.reuse, R36, R64 ;  /* 0x000000240440723c */ /* 0x040fe20000001840 */
[----:B------:R-:W-:Y:S07]  /*ede0*/  MUFU.EX2 R21, R10 ;  /* 0x0000000a00157308 */ /* 0x000fee0000000800 */
[----:B------:R-:W-:Y:S01]  /*edf0*/  HMMA.16816.F32 R60, R4, R38, R60 ;  /* 0x00000026043c723c */ /* 0x000fe2000000183c */
[----:B-1----:R-:W-:-:S07]  /*ee00*/  FFMA.FTZ R3, R245, UR6, -R9 ;  /* 0x00000006f5037c23 */ /* 0x002fce0008010809 */
[C---:B------:R-:W-:Y:S01]  /*ee10*/  HMMA.16816.F32 R56, R4.reuse, R32, R56 ;  /* 0x000000200438723c */ /* 0x040fe20000001838 */
[----:B------:R1:W2:Y:S07]  /*ee20*/  MUFU.EX2 R10, R3 ;  /* 0x00000003000a7308 */ /* 0x0002ae0000000800 */
[C---:B------:R-:W-:Y:S08]  /*ee30*/  HMMA.16816.F32 R36, R4.reuse, R34, R156 ;  /* 0x000000220424723c */ /* 0x040ff0000000189c */
[----:B------:R-:W-:Y:S01]  /*ee40*/  HMMA.16816.F32 R52, R4, R16, R52 ;  /* 0x000000100434723c */ /* 0x000fe20000001834 */
[----:B-1----:R-:W-:-:S07]  /*ee50*/  FFMA.FTZ R3, R234, UR6, -R9 ;  /* 0x00000006ea037c23 */ /* 0x002fce0008010809 */
[C---:B------:R-:W-:Y:S01]  /*ee60*/  HMMA.16816.F32 R112, R4.reuse, R40, R76 ;  /* 0x000000280470723c */ /* 0x040fe2000000184c */
[----:B------:R-:W-:Y:S01]  /*ee70*/  MUFU.EX2 R27, R11 ;  /* 0x0000000b001b7308 */ /* 0x000fe20000000800 */
[----:B------:R-:W-:Y:S01]  /*ee80*/  MOV R199, R143 ;  /* 0x0000008f00c77202 */ /* 0x000fe20000000f00 */
[----:B------:R-:W-:Y:S05]  /*ee90*/  LDSM.16.MT88.4 R156, [R220+0xac00] ;  /* 0x00ac0000dc9c783b */ /* 0x000fea0000004200 */
[C---:B------:R-:W-:Y:S01]  /*eea0*/  HMMA.16816.F32 R32, R4.reuse, R18, R80 ;  /* 0x000000120420723c */ /* 0x040fe20000001850 */
[----:B------:R1:W-:Y:S01]  /*eeb0*/  MUFU.EX2 R19, R0 ;  /* 0x0000000000137308 */ /* 0x0003e20000000800 */
[----:B------:R-:W-:Y:S01]  /*eec0*/  MOV R197, R140 ;  /* 0x0000008c00c57202 */ /* 0x000fe20000000f00 */
[----:B------:R-:W3:Y:S02]  /*eed0*/  LDSM.16.MT88.4 R80, [R220+0xbc00] ;  /* 0x00bc0000dc50783b */ /* 0x000ee40000004200 */
[----:B------:R4:W-:Y:S03]  /*eee0*/  MUFU.EX2 R18, R3 ;  /* 0x0000000300127308 */ /* 0x0009e60000000800 */
[----:B------:R-:W-:Y:S01]  /*eef0*/  HMMA.16816.F32 R40, R4, R42, R72 ;  /* 0x0000002a0428723c */ /* 0x000fe20000001848 */
[----:B-1----:R-:W-:-:S07]  /*ef00*/  FFMA.FTZ R0, R235, UR6, -R9 ;  /* 0x00000006eb007c23 */ /* 0x002fce0008010809 */
[----:B------:R-:W-:Y:S01]  /*ef10*/  HMMA.16816.F32 R84, R4, R12, R84 ;  /* 0x0000000c0454723c */ /* 0x000fe20000001854 */
[----:B------:R1:W-:Y:S01]  /*ef20*/  MUFU.EX2 R16, R0 ;  /* 0x0000000000107308 */ /* 0x0003e20000000800 */
[----:B----4-:R-:W-:-:S06]  /*ef30*/  FFMA.FTZ R3, R217, UR6, -R8 ;  /* 0x00000006d9037c23 */ /* 0x010fcc0008010808 */
[----:B------:R-:W-:Y:S01]  /*ef40*/  HMMA.16816.F32 R28, R4, R14, R28 ;  /* 0x0000000e041c723c */ /* 0x000fe2000000181c */
[----:B------:R-:W-:Y:S01]  /*ef50*/  FFMA.FTZ R4, R232, UR6, -R9 ;  /* 0x00000006e8047c23 */ /* 0x000fe20008010809 */
[----:B------:R-:W-:Y:S01]  /*ef60*/  FFMA.FTZ R5, R201, R23, R250 ;  /* 0x00000017c9057223 */ /* 0x000fe200000100fa */
[----:B------:R4:W-:Y:S01]  /*ef70*/  MUFU.EX2 R9, R3 ;  /* 0x0000000300097308 */ /* 0x0009e20000000800 */
[----:B------:R-:W-:Y:S01]  /*ef80*/  MOV R195, R141 ;  /* 0x0000008d00c37202 */ /* 0x000fe20000000f00 */
[----:B------:R-:W-:Y:S01]  /*ef90*/  LDSM.16.MT88.4 R12, [R20+0x2c00] ;  /* 0x002c0000140c783b */ /* 0x000fe20000004200 */
[--C-:B-1----:R-:W-:Y:S01]  /*efa0*/  FFMA.FTZ R0, R218, UR6, -R8.reuse ;  /* 0x00000006da007c23 */ /* 0x102fe20008010808 */
[----:B------:R1:W-:Y:S04]  /*efb0*/  MUFU.EX2 R17, R4 ;  /* 0x0000000400117308 */ /* 0x0003e80000000800 */
[----:B------:R5:W3:Y:S01]  /*efc0*/  MUFU.EX2 R7, R0 ;  /* 0x0000000000077308 */ /* 0x000ae20000000800 */
[----:B----4-:R-:W-:Y:S01]  /*efd0*/  FFMA.FTZ R3, R212, UR6, -R8 ;  /* 0x00000006d4037c23 */ /* 0x010fe20008010808 */
[----:B------:R-:W-:Y:S01]  /*efe0*/  MOV R200, R142 ;  /* 0x0000008e00c87202 */ /* 0x000fe20000000f00 */
[----:B------:R-:W-:Y:S01]  /*eff0*/  FADD.FTZ R5, R249, R5 ;  /* 0x00000005f9057221 */ /* 0x000fe20000010000 */
[----:B------:R4:W3:Y:S01]  /*f000*/  LDSM.16.MT88.4 R140, [R20+0xc00] ;  /* 0x000c0000148c783b */ /* 0x0008e20000004200 */
[----:B------:R2:W-:Y:S01]  /*f010*/  MUFU.EX2 R11, R3 ;  /* 0x00000003000b7308 */ /* 0x0005e20000000800 */
[----:B-1----:R-:W-:Y:S01]  /*f020*/  FFMA.FTZ R4, R202, R22, R246 ;  /* 0x00000016ca047223 */ /* 0x002fe200000100f6 */
[----:B-----5:R-:W-:-:S04]  /*f030*/  FFMA.FTZ R0, R211, UR6, -R8 ;  /* 0x00000006d3007c23 */ /* 0x020fc80008010808 */
[----:B------:R1:W5:Y:S01]  /*f040*/  MUFU.EX2 R8, R0 ;  /* 0x0000000000087308 */ /* 0x0003620000000800 */
[----:B--2---:R-:W-:Y:S01]  /*f050*/  FFMA.FTZ R3, R207, R45, R204 ;  /* 0x0000002dcf037223 */ /* 0x004fe200000100cc */
[----:B----4-:R-:W-:Y:S01]  /*f060*/  FADD.FTZ R20, R244, R4 ;  /* 0x00000004f4147221 */ /* 0x010fe20000010000 */
[----:B-1----:R-:W-:Y:S02]  /*f070*/  FFMA.FTZ R0, R196, R44, R251 ;  /* 0x0000002cc4007223 */ /* 0x002fe400000100fb */
        /* <DEDUP_REMOVED lines=43> */
[----:B---3--:R-:W-:Y:S01]  /*f330*/  FADD.FTZ R4, R7, R4 ;  /* 0x0000000407047221 */ /* 0x008fe20000010000 */
        /* <DEDUP_REMOVED lines=13> */
[----:B------:R-:W-:-:S02]  /*f410*/  FADD.FTZ R0, R19, R0 ;  /* 0x0000000013007221 */ /* 0x000fc40000010000 */
[----:B------:R1:W-:Y:S01]  /*f420*/  STL [R1+0x30], R5 ;  /* 0x0000300501007387 */ /* 0x0003e20000100800 */
[----:B------:R-:W-:-:S03]  /*f430*/  F2FP.F16.F32.PACK_AB R92, R27, R47 ;  /* 0x0000002f1b5c723e */ /* 0x000fc600000000ff */
[----:B------:R1:W-:Y:S01]  /*f440*/  STL [R1+0x34], R4 ;  /* 0x0000340401007387 */ /* 0x0003e20000100800 */
[----:B------:R-:W-:Y:S02]  /*f450*/  F2FP.F16.F32.PACK_AB R93, R26, R25 ;  /* 0x000000191a5d723e */ /* 0x000fe400000000ff */
[----:B------:R-:W-:Y:S01]  /*f460*/  F2FP.F16.F32.PACK_AB R94, R24, R46 ;  /* 0x0000002e185e723e */ /* 0x000fe200000000ff */
[----:B------:R1:W-:Y:S01]  /*f470*/  STL [R1+0x2c], R3 ;  /* 0x00002c0301007387 */ /* 0x0003e20000100800 */
[----:B------:R-:W-:-:S03]  /*f480*/  F2FP.F16.F32.PACK_AB R95, R19, R21 ;  /* 0x00000015135f723e */ /* 0x000fc600000000ff */
[----:B------:R1:W-:Y:S04]  /*f490*/  STL [R1+0x28], R0 ;  /* 0x0000280001007387 */ /* 0x0003e80000100800 */
[C---:B------:R-:W-:Y:S01]  /*f4a0*/  HMMA.16816.F32 R76, R92.reuse, R82, R96 ;  /* 0x000000525c4c723c */ /* 0x040fe20000001860 */
[----:B------:R-:W-:Y:S02]  /*f4b0*/  F2FP.F16.F32.PACK_AB R96, R16, R10 ;  /* 0x0000000a1060723e */ /* 0x000fe400000000ff */
[----:B------:R-:W-:Y:S02]  /*f4c0*/  F2FP.F16.F32.PACK_AB R97, R9, R7 ;  /* 0x000000070961723e */ /* 0x000fe400000000ff */
[----:B------:R-:W-:Y:S02]  /*f4d0*/  F2FP.F16.F32.PACK_AB R98, R18, R17 ;  /* 0x000000111262723e */ /* 0x000fe400000000ff */
[----:B------:R-:W-:Y:S01]  /*f4e0*/  F2FP.F16.F32.PACK_AB R99, R11, R8 ;  /* 0x000000080b63723e */ /* 0x000fe200000000ff */
[----:B------:R-:W-:Y:S01]  /*f4f0*/  HMMA.16816.F32 R116, R92, R124, R116 ;  /* 0x0000007c5c74723c */ /* 0x000fe20000001874 */
[----:B------:R-:W-:-:S07]  /*f500*/  MOV R176, R231 ;  /* 0x000000e700b07202 */ /* 0x000fce0000000f00 */
[----:B------:R-:W-:Y:S01]  /*f510*/  HMMA.16816.F32 R120, R92, R126, R120 ;  /* 0x0000007e5c78723c */ /* 0x000fe20000001878 */
[----:B------:R-:W-:-:S07]  /*f520*/  @P1 IADD3 R234, PT, PT, R191, -0x4, RZ ;  /* 0xfffffffcbfea1810 */ /* 0x000fce0007ffe0ff */
        /* <DEDUP_REMOVED lines=23> */
.L_x_965:
[----:B------:R-:W-:-:S07]  /*f6a0*/  IADD3 R234, PT, PT, R176, -0x1, RZ ;  /* 0xffffffffb0ea7810 */ /* 0x000fce0007ffe0ff */
.L_x_968:
[----:B------:R-:W2:Y:S02]  /*f6b0*/  LDL R0, [R1+0x40] ;  /* 0x0000400001007983 */ /* 0x000ea40000100800 */
[----:B--2---:R-:W-:-:S13]  /*f6c0*/  ISETP.GE.AND P0, PT, R234, R0, PT ;  /* 0x00000000ea00720c */ /* 0x004fda0003f06270 */
[----:B------:R-:W-:Y:S05]  /*f6d0*/  @!P0 BRA `(.L_x_969) ;  /* 0x0000004c00208947 */ /* 0x000fea0003800000 */
[----:B------:R-:W2:Y:S01]  /*f6e0*/  LDL.LU R3, [R1+0x1c] ;  /* 0x00001c0001037983 */ /* 0x000ea20000300800 */
[----:B------:R-:W1:Y:S03]  /*f6f0*/  LDCU.64 UR6, c[0x0][0x3c0] ;  /* 0x00007800ff0677ac */ /* 0x000e660008000a00 */
[----:B------:R-:W3:Y:S01]  /*f700*/  LDL.LU R0, [R1+0x20] ;  /* 0x0000200001007983 */ /* 0x000ee20000300800 */
[----:B------:R-:W-:Y:S01]  /*f710*/  IMAD.MOV.U32 R107, RZ, RZ, R101 ;  /* 0x000000ffff6b7224 */ /* 0x000fe200078e0065 */
[----:B------:R-:W-:Y:S01]  /*f720*/  MOV R105, R102 ;  /* 0x0000006600697202 */ /* 0x000fe20000000f00 */
[----:B------:R-:W-:Y:S01]  /*f730*/  IMAD.MOV.U32 R106, RZ, RZ, R104 ;  /* 0x000000ffff6a7224 */ /* 0x000fe200078e0068 */
[----:B------:R-:W4:Y:S01]  /*f740*/  S2R R6, SR_TID.X ;  /* 0x0000000000067919 */ /* 0x000f220000002100 */
[----:B------:R-:W-:Y:S01]  /*f750*/  IMAD.MOV.U32 R100, RZ, RZ, R103 ;  /* 0x000000ffff647224 */ /* 0x000fe200078e0067 */
[C---:B------:R-:W-:Y:S01]  /*f760*/  IADD3 R231, PT, PT, R225.reuse, 0x48, RZ ;  /* 0x00000048e1e77810 */ /* 0x040fe20007ffe0ff */
[C---:B------:R-:W-:Y:S01]  /*f770*/  VIADD R232, R225.reuse, 0x8 ;  /* 0x00000008e1e87836 */ /* 0x040fe20000000000 */
[----:B------:R-:W5:Y:S01]  /*f780*/  S2R R4, SR_TID.X ;  /* 0x0000000000047919 */ /* 0x000f620000002100 */
[----:B------:R-:W-:Y:S01]  /*f790*/  VIADD R230, R225, 0x40 ;  /* 0x00000040e1e67836 */ /* 0x000fe20000000000 */
[----:B------:R-:W2:Y:S01]  /*f7a0*/  LDCU UR9, c[0x0][0x50c] ;  /* 0x0000a180ff0977ac */ /* 0x000ea20008000800 */
[----:B------:R-:W2:Y:S01]  /*f7b0*/  LDCU UR4, c[0x0][0x45c] ;  /* 0x00008b80ff0477ac */ /* 0x000ea20008000800 */
[----:B-1----:R-:W-:-:S02]  /*f7c0*/  USHF.L.U64.HI UR8, UR6, 0x5, UR7 ;  /* 0x0000000506087899 */ /* 0x002fc40008010207 */
[----:B------:R-:W-:Y:S01]  /*f7d0*/  USHF.L.U32 UR10, UR6, 0x5, URZ ;  /* 0x00000005060a7899 */ /* 0x000fe200080006ff */
[----:B------:R-:W1:Y:S01]  /*f7e0*/  LDCU.64 UR6, c[0x0][0x3c0] ;  /* 0x00007800ff0677ac */ /* 0x000e620008000a00 */
[----:B----4-:R-:W-:Y:S02]  /*f7f0*/  SHF.R.U32.HI R223, RZ, 0x1, R6 ;  /* 0x00000001ffdf7819 */ /* 0x010fe40000011606 */
[----:B-----5:R-:W-:Y:S01]  /*f800*/  LOP3.LUT P4, RZ, R4, 0x4, RZ, 0xc0, !PT ;  /* 0x0000000404ff7812 */ /* 0x020fe2000788c0ff */
[----:B--2---:R-:W-:Y:S02]  /*f810*/  IMAD.MOV.U32 R7, RZ, RZ, R3 ;  /* 0x000000ffff077224 */ /* 0x004fe400078e0003 */
[----:B------:R-:W-:Y:S02]  /*f820*/  IMAD.SHL.U32 R3, R6, 0x4, RZ ;  /* 0x0000000406037824 */ /* 0x000fe400078e00ff */
[----:B---3--:R-:W-:Y:S01]  /*f830*/  IMAD.MOV.U32 R5, RZ, RZ, R0 ;  /* 0x000000ffff057224 */ /* 0x008fe200078e0000 */
[----:B------:R-:W-:-:S04]  /*f840*/  LOP3.LUT R0, R7, 0xc0, RZ, 0xc0, !PT ;  /* 0x000000c007007812 */ /* 0x000fc800078ec0ff */
[----:B------:R-:W-:Y:S02]  /*f850*/  LOP3.LUT R0, R0, 0x18, R3, 0xf8, !PT ;  /* 0x0000001800007812 */ /* 0x000fe400078ef803 */
[----:B------:R-:W-:Y:S02]  /*f860*/  LOP3.LUT R3, R7, 0x120, RZ, 0xc0, !PT ;  /* 0x0000012007037812 */ /* 0x000fe400078ec0ff */
[----:B------:R-:W-:Y:S01]  /*f870*/  LOP3.LUT R221, R0, 0x8, R6, 0x78, !PT ;  /* 0x0000000800dd7812 */ /* 0x000fe200078e7806 */
[----:B------:R-:W-:Y:S01]  /*f880*/  IMAD.SHL.U32 R6, R6, 0x10, RZ ;  /* 0x0000001006067824 */ /* 0x000fe200078e00ff */
[----:B------:R-:W-:Y:S02]  /*f890*/  LOP3.LUT R223, R0, 0x8, R223, 0x78, !PT ;  /* 0x0000000800df7812 */ /* 0x000fe400078e78df */
[----:B------:R-:W-:Y:S02]  /*f8a0*/  LOP3.LUT R221, R5, R221, RZ, 0xfc, !PT ;  /* 0x000000dd05dd7212 */ /* 0x000fe400078efcff */
[----:B------:R-:W-:-:S02]  /*f8b0*/  LOP3.LUT R3, R3, 0x3e00, R6, 0xf8, !PT ;  /* 0x00003e0003037812 */ /* 0x000fc400078ef806 */
[----:B------:R-:W-:Y:S02]  /*f8c0*/  LEA R221, R221, UR5, 0x1 ;  /* 0x00000005dddd7c11 */ /* 0x000fe4000f8e08ff */
[----:B------:R-:W-:-:S03]  /*f8d0*/  LOP3.LUT R223, R3, R223, RZ, 0xfc, !PT ;  /* 0x000000df03df7212 */ /* 0x000fc600078efcff */
[----:B------:R-:W-:Y:S01]  /*f8e0*/  IMAD.IADD R222, R2, 0x1, R221 ;  /* 0x0000000102de7824 */ /* 0x000fe200078e02dd */
[----:B------:R-:W-:-:S05]  /*f8f0*/  LEA R223, R223, UR5, 0x1 ;  /* 0x00000005dfdf7c11 */ /* 0x000fca000f8e08ff */
[----:B------:R-:W-:Y:S01]  /*f900*/  IMAD.IADD R224, R2, 0x1, R223 ;  /* 0x0000000102e07824 */ /* 0x000fe200078e02df */
[----:B-1----:R-:W-:Y:S06]  /*f910*/  BRA `(.L_x_970) ;  /* 0x0000000000647947 */ /* 0x002fec0003800000 */
.L_x_972:
        /* <DEDUP_REMOVED lines=25> */
.L_x_970:
[----:B-1----:R-:W2:Y:S01]  /*fab0*/  LDL R2, [R1+0x48] ;  /* 0x0000480001027983 */ /* 0x002ea20000100800 */
[----:B------:R-:W-:Y:S04]  /*fac0*/  DEPBAR.LE SB0, 0x0 ;  /* 0x000080000000791a */ /* 0x000fe80000000000 */
[----:B------:R-:W3:Y:S01]  /*fad0*/  LDL R8, [R1+0x44] ;  /* 0x0000440001087983 */ /* 0x000ee20000100800 */
[C---:B------:R-:W-:Y:S01]  /*fae0*/  IMAD.WIDE.U32 R6, R234.reuse, UR6, RZ ;  /* 0x00000006ea067c25 */ /* 0x040fe2000f8e00ff */
[----:B------:R-:W-:Y:S03]  /*faf0*/  BAR.SYNC.DEFER_BLOCKING 0x0 ;  /* 0x0000000000007b1d */ /* 0x000fe60000010000 */
[----:B------:R-:W-:Y:S01]  /*fb00*/  IMAD R0, R234, UR7, R7 ;  /* 0x00000007ea007c24 */ /* 0x000fe2000f8e0207 */
[C---:B------:R-:W-:Y:S04]  /*fb10*/  LEA R3, P0, R6.reuse, UR10, 0x6 ;  /* 0x0000000a06037c11 */ /* 0x040fe8000f8030ff */
[C-C-:B------:R-:W-:Y:S01]  /*fb20*/  LEA.HI.X R7, R6.reuse, UR8, R0.reuse, 0x6, P0 ;  /* 0x0000000806077c11 */ /* 0x140fe200080f3400 */
[----:B------:R-:W1:Y:S01]  /*fb30*/  S2R R235, SR_TID.X ;  /* 0x0000000000eb7919 */ /* 0x000e620000002100 */
[CC--:B--2---:R-:W-:Y:S02]  /*fb40*/  LEA R4, P1, R6.reuse, R2.reuse, 0x7 ;  /* 0x0000000206047211 */ /* 0x0c4fe400078238ff */
[----:B------:R-:W-:Y:S02]  /*fb50*/  LEA R2, P0, R3, R2, 0x1 ;  /* 0x0000000203027211 */ /* 0x000fe400078008ff */
[-C--:B---3--:R-:W-:Y:S01]  /*fb60*/  LEA.HI.X R5, R6, R8.reuse, R0, 0x7, P1 ;  /* 0x0000000806057211 */ /* 0x088fe200008f3c00 */
[----:B-1----:R-:W-:Y:S01]  /*fb70*/  IMAD.SHL.U32 R0, R235, 0x2, RZ ;  /* 0x00000002eb007824 */ /* 0x002fe200078e00ff */
[----:B------:R-:W-:Y:S03]  /*fb80*/  LEA.HI.X R3, R3, R8, R7, 0x1, P0 ;  /* 0x0000000803037211 */ /* 0x000fe600000f0c07 */
[----:B------:R-:W-:Y:S01]  /*fb90*/  @!PT LDS RZ, [RZ] ;  /* 0x00000000fffff984 */ /* 0x000fe20000000800 */
[----:B------:R-:W-:Y:S01]  /*fba0*/  @!PT LDS RZ, [RZ] ;  /* 0x00000000fffff984 */ /* 0x000fe20000000800 */
[----:B------:R-:W-:Y:S01]  /*fbb0*/  @!PT LDS RZ, [RZ] ;  /* 0x00000000fffff984 */ /* 0x000fe20000000800 */
[----:B------:R-:W-:Y:S01]  /*fbc0*/  LDGSTS.E.BYPASS.LTC128B.128 [R233+0x9000], desc[UR14][R4.64] ;  /* 0x0900000004e97fae */ /* 0x000fe2000b981a0e */
[----:B------:R-:W-:Y:S07]  /*fbd0*/  LOP3.LUT R0, R0, 0x6, RZ, 0xc0, !PT ;  /* 0x0000000600007812 */ /* 0x000fee00078ec0ff */
[----:B------:R-:W-:Y:S08]  /*fbe0*/  LDGSTS.E.BYPASS.LTC128B.128 [R233+0xa000], desc[UR14][R4.64+0x40] ;  /* 0x0a00004004e97fae */ /* 0x000ff0000b981a0e */
[----:B------:R-:W-:Y:S08]  /*fbf0*/  LDGSTS.E.BYPASS.LTC128B.128 [R233+0xb000], desc[UR14][R4.64+0x80] ;  /* 0x0b00008004e97fae */ /* 0x000ff0000b981a0e */
[----:B------:R-:W-:Y:S08]  /*fc00*/  LDGSTS.E.BYPASS.LTC128B.128 [R233+0x9800], desc[UR14][R2.64] ;  /* 0x0980000002e97fae */ /* 0x000ff0000b981a0e */
[----:B------:R-:W-:Y:S08]  /*fc10*/  LDGSTS.E.BYPASS.LTC128B.128 [R233+0xa800], desc[UR14][R2.64+0x40] ;  /* 0x0a80004002e97fae */ /* 0x000ff0000b981a0e */
[----:B------:R1:W-:Y:S08]  /*fc20*/  LDGSTS.E.BYPASS.LTC128B.128 [R233+0xb800], desc[UR14][R2.64+0x80] ;  /* 0x0b80008002e97fae */ /* 0x0003f0000b981a0e */
[----:B------:R-:W-:Y:S08]  /*fc30*/  LDSM.16.M88.4 R64, [R223] ;  /* 0x00000000df40783b */ /* 0x000ff00000000200 */
[----:B------:R-:W2:Y:S08]  /*fc40*/  LDSM.16.M88.4 R16, [R221+0x6000] ;  /* 0x00600000dd10783b */ /* 0x000eb00000000200 */
[----:B------:R-:W3:Y:S01]  /*fc50*/  LDSM.16.M88.4 R60, [R223+0x1000] ;  /* 0x00100000df3c783b */ /* 0x000ee20000000200 */
[----:B-1----:R-:W-:Y:S07]  /*fc60*/  IMAD R2, R234, 0x40, R0 ;  /* 0x00000040ea027824 */ /* 0x002fee00078e0200 */
[----:B------:R-:W1:Y:S01]  /*fc70*/  LDSM.16.M88.4 R32, [R221+0x6400] ;  /* 0x00640000dd20783b */ /* 0x000e620000000200 */
[-C--:B------:R-:W-:Y:S02]  /*fc80*/  ISETP.GT.AND P5, PT, R232, R2.reuse, PT ;  /* 0x00000002e800720c */ /* 0x080fe40003fa4270 */
[-C--:B------:R-:W-:Y:S02]  /*fc90*/  ISETP.GT.AND P1, PT, R230, R2.reuse, PT ;  /* 0x00000002e600720c */ /* 0x080fe40003f24270 */
[C---:B------:R-:W-:Y:S03]  /*fca0*/  ISETP.GT.AND P0, PT, R225.reuse, R2, PT ;  /* 0x00000002e100720c */ /* 0x040fe60003f04270 */
[----:B------:R-:W0:Y:S08]  /*fcb0*/  LDGDEPBAR ;  /* 0x00000000000079af */ /* 0x000e300000000000 */
[----:B------:R-:W4:Y:S08]  /*fcc0*/  LDSM.16.M88.4 R48, [R221+0x6800] ;  /* 0x00680000dd30783b */ /* 0x000f300000000200 */
        /* <DEDUP_REMOVED lines=9> */
[-C--:B-1----:R-:W-:Y:S07]  /*fd60*/  HMMA.16816.F32 R20, R64, R32.reuse, RZ ;  /* 0x000000204014723c */ /* 0x082fee00000018ff */
[----:B------:R-:W1:Y:S01]  /*fd70*/  LDSM.16.M88.4 R192, [R222+0x6800] ;  /* 0x00680000dec0783b */ /* 0x000e620000000200 */
[C---:B------:R-:W-:Y:S07]  /*fd80*/  HMMA.16816.F32 R24, R60.reuse, R32, RZ ;  /* 0x000000203c18723c */ /* 0x040fee00000018ff */
[----:B------:R-:W1:Y:S01]  /*fd90*/  LDSM.16.M88.4 R196, [R222+0x6c00] ;  /* 0x006c0000dec4783b */ /* 0x000e620000000200 */
        /* <DEDUP_REMOVED lines=10> */
[C---:B------:R-:W-:Y:S07]  /*fe40*/  HMMA.16816.F32 R48, R64.reuse, R50, RZ ;  /* 0x000000324030723c */ /* 0x040fee00000018ff */
[----:B------:R4:W-:Y:S01]  /*fe50*/  STL [R1+0x24], R0 ;  /* 0x0000240001007387 */ /* 0x0009e20000100800 */
[-C--:B-----5:R-:W-:Y:S03]  /*fe60*/  HMMA.16816.F32 R52, R64, R108.reuse, RZ ;  /* 0x0000006c4034723c */ /* 0x0a0fe600000018ff */
[----:B------:R-:W5:Y:S05]  /*fe70*/  LDL R247, [R1+0x40] ;  /* 0x0000400001f77983 */ /* 0x000f6a0000100800 */
[C---:B------:R-:W-:Y:S08]  /*fe80*/  HMMA.16816.F32 R56, R60.reuse, R108, RZ ;  /* 0x0000006c3c38723c */ /* 0x040ff000000018ff */
[-C--:B------:R-:W-:Y:S01]  /*fe90*/  HMMA.16816.F32 R60, R60, R110.reuse, RZ ;  /* 0x0000006e3c3c723c */ /* 0x080fe200000018ff */
[----:B----4-:R-:W-:Y:S07]  /*fea0*/  VIADD R0, R2, 0x1 ;  /* 0x0000000102007836 */ /* 0x010fee0000000000 */
[----:B------:R-:W-:Y:S01]  /*feb0*/  HMMA.16816.F32 R64, R64, R110, RZ ;  /* 0x0000006e4040723c */ /* 0x000fe200000018ff */
[----:B------:R-:W4:Y:S01]  /*fec0*/  LDSM.16.M88.4 R108, [R223+0x2000] ;  /* 0x00200000df6c783b */ /* 0x000f220000000200 */
[-C--:B------:R-:W-:Y:S02]  /*fed0*/  ISETP.GT.AND P2, PT, R225, R0.reuse, PT ;  /* 0x00000000e100720c */ /* 0x080fe40003f44270 */
[-C--:B------:R-:W-:Y:S02]  /*fee0*/  ISETP.GT.AND P6, PT, R230, R0.reuse, PT ;  /* 0x00000000e600720c */ /* 0x080fe40003fc4270 */
[-C--:B------:R-:W-:Y:S02]  /*fef0*/  ISETP.GT.AND P3, PT, R232, R0.reuse, PT ;  /* 0x00000000e800720c */ /* 0x080fe40003f64270 */
        /* <DEDUP_REMOVED lines=15> */
[-C--:B------:R-:W-:Y:S08]  /*fff0*/  HMMA.16816.F32 R52, R176, R196.reuse, R52 ;  /* 0x000000c4b034723c */ /* 0x080ff00000001834 */
[C---:B------:R-:W-:Y:S08]  /*10000*/  HMMA.16816.F32 R56, R184.reuse, R196, R56 ;  /* 0x000000c4b838723c */ /* 0x040ff00000001838 */
[-C--:B------:R-:W-:Y:S01]  /*10010*/  HMMA.16816.F32 R60, R184, R198.reuse, R60 ;  /* 0x000000c6b83c723c */ /* 0x080fe2000000183c */
[----:B------:R-:W1:Y:S07]  /*10020*/  LDSM.16.M88.4 R184, [R221+0x7400] ;  /* 0x00740000ddb8783b */ /* 0x000e6e0000000200 */
[----:B------:R-:W-:Y:S01]  /*10030*/  HMMA.16816.F32 R64, R176, R198, R64 ;  /* 0x000000c6b040723c */ /* 0x000fe20000001840 */
[----:B------:R-:W3:Y:S07]  /*10040*/  LDSM.16.M88.4 R176, [R221+0x7c00] ;  /* 0x007c0000ddb0783b */ /* 0x000eee0000000200 */
[-C--:B----4-:R-:W-:Y:S01]  /*10050*/  HMMA.16816.F32 R4, R108, R200.reuse, R4 ;  /* 0x000000c86c04723c */ /* 0x090fe20000001804 */
[----:B------:R-:W4:Y:S07]  /*10060*/  LDSM.16.M88.4 R196, [R222+0x7000] ;  /* 0x00700000dec4783b */ /* 0x000f2e0000000200 */
[C---:B--2---:R-:W-:Y:S08]  /*10070*/  HMMA.16816.F32 R8, R180.reuse, R200, R8 ;  /* 0x000000c8b408723c */ /* 0x044ff00000001808 */
[-C--:B------:R-:W-:Y:S08]  /*10080*/  HMMA.16816.F32 R12, R180, R202.reuse, R12 ;  /* 0x000000cab40c723c */ /* 0x080ff0000000180c */
[C---:B------:R-:W-:Y:S01]  /*10090*/  HMMA.16816.F32 R16, R108.reuse, R202, R16 ;  /* 0x000000ca6c10723c */ /* 0x040fe20000001810 */
[----:B------:R-:W2:Y:S07]  /*100a0*/  LDSM.16.M88.4 R200, [R222+0x7400] ;  /* 0x00740000dec8783b */ /* 0x000eae0000000200 */
[-C--:B-1----:R-:W-:Y:S08]  /*100b0*/  HMMA.16816.F32 R20, R108, R184.reuse, R20 ;  /* 0x000000b86c14723c */ /* 0x082ff00000001814 */
        /* <DEDUP_REMOVED lines=15> */
[-C--:B----4-:R-:W-:Y:S01]  /*101b0*/  HMMA.16816.F32 R4, R192, R196.reuse, R4 ;  /* 0x000000c4c004723c */ /* 0x090fe20000001804 */
[----:B------:R-:W3:Y:S07]  /*101c0*/  LDSM.16.M88.4 R176, [R222+0x7c00] ;  /* 0x007c0000deb0783b */ /* 0x000eee0000000200 */
        /* <DEDUP_REMOVED lines=35> */
[C---:B-1----:R-:W-:Y:S08]  /*10400*/  HMMA.16816.F32 R8, R108.reuse, R216, R8 ;  /* 0x000000d86c08723c */ /* 0x042ff00000001808 */
[-C--:B------:R-:W-:Y:S03]  /*10410*/  HMMA.16816.F32 R12, R108, R218.reuse, R12 ;  /* 0x000000da6c0c723c */ /* 0x080fe6000000180c */
[----:B------:R-:W-:Y:S01]  /*10420*/  FMUL.FTZ R4, R4, UR9 ;  /* 0x0000000904047c20 */ /* 0x000fe20008410000 */
[----:B------:R-:W-:Y:S01]  /*10430*/  FMUL.FTZ R5, R5, UR9 ;  /* 0x0000000905057c20 */ /* 0x000fe20008410000 */
[----:B------:R-:W-:Y:S01]  /*10440*/  FMUL.FTZ R6, R6, UR9 ;  /* 0x0000000906067c20 */ /* 0x000fe20008410000 */
[----:B------:R-:W-:Y:S01]  /*10450*/  FMUL.FTZ R7, R7, UR9 ;  /* 0x0000000907077c20 */ /* 0x000fe20008410000 */
[----:B------:R-:W1:Y:S01]  /*10460*/  MUFU.TANH R3, R4 ;  /* 0x0000000400037308 */ /* 0x000e620000002400 */
        /* <DEDUP_REMOVED lines=11> */
[----:B-1----:R-:W-:Y:S02]  /*10520*/  FSEL R3, R3, -INF , !P0 ;  /* 0xff80000003037808 */ /* 0x002fe40004000000 */
[----:B------:R-:W-:Y:S01]  /*10530*/  ISETP.GT.AND P0, PT, R231, R0, PT ;  /* 0x00000000e700720c */ /* 0x000fe20003f04270 */
[----:B------:R-:W-:Y:S01]  /*10540*/  FMUL.FTZ R19, R19, UR9 ;  /* 0x0000000913137c20 */ /* 0x000fe20008410000 */
[----:B------:R-:W-:Y:S01]  /*10550*/  FMUL.FTZ R16, R16, UR9 ;  /* 0x0000000910107c20 */ /* 0x000fe20008410000 */
[----:B------:R-:W-:Y:S04]  /*10560*/  FMUL.FTZ R17, R17, UR9 ;  /* 0x0000000911117c20 */ /* 0x000fe80008410000 */
[----:B------:R1:W2:Y:S01]  /*10570*/  MUFU.TANH R102, R7 ;  /* 0x0000000700667308 */ /* 0x0002a20000002400 */
[----:B------:R-:W-:Y:S09]  /*10580*/  FMUL.FTZ R18, R18, UR9 ;  /* 0x0000000912127c20 */ /* 0x000ff20008410000 */
[----:B------:R-:W-:Y:S10]  /*10590*/  MUFU.TANH R180, R12 ;  /* 0x0000000c00b47308 */ /* 0x000ff40000002400 */
[----:B------:R2:W-:Y:S01]  /*105a0*/  MUFU.TANH R101, R9 ;  /* 0x0000000900657308 */ /* 0x0005e20000002400 */
[----:B-1----:R-:W1:Y:S09]  /*105b0*/  LDSM.16.M88.4 R4, [R222+0x8400] ;  /* 0x00840000de04783b */ /* 0x002e720000000200 */
[----:B------:R3:W-:Y:S10]  /*105c0*/  MUFU.TANH R176, R10 ;  /* 0x0000000a00b07308 */ /* 0x0007f40000002400 */
[----:B------:R-:W-:Y:S01]  /*105d0*/  MUFU.TANH R179, R13 ;  /* 0x0000000d00b37308 */ /* 0x000fe20000002400 */
[----:B--2---:R-:W-:Y:S02]  /*105e0*/  FSEL R9, R102, -INF , !P3 ;  /* 0xff80000066097808 */ /* 0x004fe40005800000 */
[C---:B------:R-:W-:Y:S07]  /*105f0*/  ISETP.GE.AND P3, PT, R0.reuse, R226, PT ;  /* 0x000000e20000720c */ /* 0x040fee0003f66270 */
[----:B------:R-:W2:Y:S01]  /*10600*/  MUFU.TANH R8, R8 ;  /* 0x0000000800087308 */ /* 0x000ea20000002400 */
[----:B---3--:R-:W-:Y:S02]  /*10610*/  FSEL R10, R103, -INF , !P5 ;  /* 0xff800000670a7808 */ /* 0x008fe40006800000 */
[----:B------:R-:W-:Y:S07]  /*10620*/  ISETP.GE.AND P5, PT, R0, R229, PT ;  /* 0x000000e50000720c */ /* 0x000fee0003fa6270 */
[----:B------:R-:W-:Y:S10]  /*10630*/  MUFU.TANH R19, R19 ;  /* 0x0000001300137308 */ /* 0x000ff40000002400 */
[----:B------:R3:W-:Y:S01]  /*10640*/  MUFU.TANH R181, R11 ;  /* 0x0000000b00b57308 */ /* 0x0007e20000002400 */
[-C--:B-1----:R-:W-:Y:S09]  /*10650*/  HMMA.16816.F32 R20, R200, R4.reuse, R20 ;  /* 0x00000004c814723c */ /* 0x082ff20000001814 */
[----:B------:R2:W1:Y:S01]  /*10660*/  MUFU.TANH R13, R14 ;  /* 0x0000000e000d7308 */ /* 0x0004620000002400 */
[C---:B------:R-:W-:Y:S09]  /*10670*/  HMMA.16816.F32 R24, R108.reuse, R4, R24 ;  /* 0x000000046c18723c */ /* 0x040ff20000001818 */
[----:B------:R4:W-:Y:S01]  /*10680*/  MUFU.TANH R177, R15 ;  /* 0x0000000f00b17308 */ /* 0x0009e20000002400 */
[----:B---3--:R-:W-:Y:S01]  /*10690*/  FSEL R11, R104, -INF , !P2 ;  /* 0xff800000680b7808 */ /* 0x008fe20005000000 */
[-C--:B------:R-:W-:Y:S03]  /*106a0*/  HMMA.16816.F32 R28, R108, R6.reuse, R28 ;  /* 0x000000066c1c723c */ /* 0x080fe6000000181c */
[-C--:B------:R-:W-:Y:S01]  /*106b0*/  ISETP.GE.AND P2, PT, R0, R227.reuse, PT ;  /* 0x000000e30000720c */ /* 0x080fe20003f46270 */
[----:B------:R-:W-:Y:S01]  /*106c0*/  FMUL.FTZ R22, R22, UR9 ;  /* 0x0000000916167c20 */ /* 0x000fe20008410000 */
[----:B------:R-:W-:Y:S01]  /*106d0*/  FMUL.FTZ R20, R20, UR9 ;  /* 0x0000000914147c20 */ /* 0x000fe20008410000 */
[----:B------:R-:W-:Y:S01]  /*106e0*/  FMUL.FTZ R21, R21, UR9 ;  /* 0x0000000915157c20 */ /* 0x000fe20008410000 */
[----:B--2---:R-:W-:Y:S01]  /*106f0*/  FSEL R14, R8, -INF , !P1 ;  /* 0xff800000080e7808 */ /* 0x004fe20004800000 */
[C---:B------:R-:W-:Y:S01]  /*10700*/  HMMA.16816.F32 R32, R200.reuse, R6, R32 ;  /* 0x00000006c820723c */ /* 0x040fe20000001820 */
[----:B------:R-:W2:Y:S01]  /*10710*/  LDSM.16.M88.4 R4, [R222+0x8800] ;  /* 0x00880000de04783b */ /* 0x000ea20000000200 */
[----:B------:R3:W-:Y:S02]  /*10720*/  MUFU.TANH R184, R22 ;  /* 0x0000001600b87308 */ /* 0x0007e40000002400 */
[----:B------:R-:W-:Y:S01]  /*10730*/  ISETP.GE.AND P1, PT, R0, R228, PT ;  /* 0x000000e40000720c */ /* 0x000fe20003f26270 */
[----:B------:R-:W-:Y:S01]  /*10740*/  FMUL.FTZ R25, R25, UR9 ;  /* 0x0000000919197c20 */ /* 0x000fe20008410000 */
[----:B------:R-:W-:Y:S01]  /*10750*/  FMUL.FTZ R27, R27, UR9 ;  /* 0x000000091b1b7c20 */ /* 0x000fe20008410000 */
[----:B------:R-:W-:Y:S01]  /*10760*/  FMUL.FTZ R23, R23, UR9 ;  /* 0x0000000917177c20 */ /* 0x000fe20008410000 */
[----:B------:R-:W-:Y:S02]  /*10770*/  VIADD R0, R2, 0x8 ;  /* 0x0000000802007836 */ /* 0x000fe40000000000 */
[----:B------:R-:W-:Y:S02]  /*10780*/  FMUL.FTZ R24, R24, UR9 ;  /* 0x0000000918187c20 */ /* 0x000fe40008410000 */
[----:B------:R-:W-:Y:S01]  /*10790*/  MUFU.TANH R186, R25 ;  /* 0x0000001900ba7308 */ /* 0x000fe20000002400 */
[----:B------:R-:W-:Y:S01]  /*107a0*/  FMUL.FTZ R28, R28, UR9 ;  /* 0x000000091c1c7c20 */ /* 0x000fe20008410000 */
[----:B------:R-:W-:Y:S01]  /*107b0*/  FMUL.FTZ R29, R29, UR9 ;  /* 0x000000091d1d7c20 */ /* 0x000fe20008410000 */
[----:B------:R-:W-:Y:S01]  /*107c0*/  FMUL.FTZ R12, R30, UR9 ;  /* 0x000000091e0c7c20 */ /* 0x000fe20008410000 */
[----:B----4-:R-:W-:Y:S01]  /*107d0*/  FMUL.FTZ R15, R31, UR9 ;  /* 0x000000091f0f7c20 */ /* 0x010fe20008410000 */
[----:B------:R-:W-:Y:S01]  /*107e0*/  FSEL R31, R11, -INF , !P2 ;  /* 0xff8000000b1f7808 */ /* 0x000fe20005000000 */
[----:B------:R-:W-:Y:S01]  /*107f0*/  FMUL.FTZ R26, R26, UR9 ;  /* 0x000000091a1a7c20 */ /* 0x000fe20008410000 */
[----:B------:R-:W-:Y:S03]  /*10800*/  ISETP.GT.AND P2, PT, R230, R0, PT ;  /* 0x00000000e600720c */ /* 0x000fe60003f44270 */
[----:B------:R-:W-:Y:S01]  /*10810*/  MUFU.TANH R23, R23 ;  /* 0x0000001700177308 */ /* 0x000fe20000002400 */
[----:B------:R-:W-:Y:S01]  /*10820*/  FMUL.FTZ R33, R33, UR9 ;  /* 0x0000000921217c20 */ /* 0x000fe20008410000 */
[----:B---3--:R-:W-:Y:S01]  /*10830*/  FSEL R22, R101, -INF , !P6 ;  /* 0xff80000065167808 */ /* 0x008fe20007000000 */
[----:B------:R-:W-:Y:S01]  /*10840*/  FMUL.FTZ R35, R35, UR9 ;  /* 0x0000000923237c20 */ /* 0x000fe20008410000 */
[----:B------:R-:W-:Y:S01]  /*10850*/  ISETP.GT.AND P6, PT, R231, R2, PT ;  /* 0x00000002e700720c */ /* 0x000fe20003fc4270 */
[----:B------:R-:W-:Y:S01]  /*10860*/  FMUL.FTZ R32, R32, UR9 ;  /* 0x0000000920207c20 */ /* 0x000fe20008410000 */
[----:B------:R-:W-:Y:S01]  /*10870*/  FSEL R22, R22, -INF , !P3 ;  /* 0xff80000016167808 */ /* 0x000fe20005800000 */
[----:B------:R-:W-:Y:S01]  /*10880*/  FMUL.FTZ R34, R34, UR9 ;  /* 0x0000000922227c20 */ /* 0x000fe20008410000 */
[----:B------:R-:W-:Y:S02]  /*10890*/  FSEL R8, R176, -INF , !P6 ;  /* 0xff800000b0087808 */ /* 0x000fe40007000000 */
[----:B------:R-:W-:Y:S01]  /*108a0*/  MUFU.TANH R101, R27 ;  /* 0x0000001b00657308 */ /* 0x000fe20000002400 */
[----:B------:R-:W-:Y:S02]  /*108b0*/  ISETP.GE.AND P6, PT, R2, R227, PT ;  /* 0x000000e30200720c */ /* 0x000fe40003fc6270 */
[-C--:B------:R-:W-:Y:S02]  /*108c0*/  ISETP.GE.AND P3, PT, R0, R226.reuse, PT ;  /* 0x000000e20000720c */ /* 0x080fe40003f66270 */
[----:B------:R-:W-:Y:S01]  /*108d0*/  FSEL R176, R3, -INF , !P6 ;  /* 0xff80000003b07808 */ /* 0x000fe20007000000 */
[C---:B------:R-:W-:Y:S01]  /*108e0*/  VIADD R3, R2.reuse, 0x9 ;  /* 0x0000000902037836 */ /* 0x040fe20000000000 */
[----:B------:R-:W-:Y:S03]  /*108f0*/  ISETP.GE.AND P6, PT, R2, R226, PT ;  /* 0x000000e20200720c */ /* 0x000fe60003fc6270 */
[----:B------:R-:W-:Y:S01]  /*10900*/  MUFU.TANH R188, R20 ;  /* 0x0000001400bc7308 */ /* 0x000fe20000002400 */
[-C--:B--2---:R-:W-:Y:S09]  /*10910*/  HMMA.16816.F32 R36, R200, R4.reuse, R36 ;  /* 0x00000004c824723c */ /* 0x084ff20000001824 */
[----:B------:R-:W-:Y:S01]  /*10920*/  MUFU.TANH R185, R21 ;  /* 0x0000001500b97308 */ /* 0x000fe20000002400 */
[C---:B------:R-:W-:Y:S09]  /*10930*/  HMMA.16816.F32 R40, R108.reuse, R4, R40 ;  /* 0x000000046c28723c */ /* 0x040ff20000001828 */
[----:B------:R-:W-:Y:S01]  /*10940*/  MUFU.TANH R182, R28 ;  /* 0x0000001c00b67308 */ /* 0x000fe20000002400 */
[-C--:B------:R-:W-:Y:S09]  /*10950*/  HMMA.16816.F32 R44, R108, R6.reuse, R44 ;  /* 0x000000066c2c723c */ /* 0x080ff2000000182c */
[----:B------:R2:W-:Y:S01]  /*10960*/  MUFU.TANH R104, R29 ;  /* 0x0000001d00687308 */ /* 0x0005e20000002400 */
[----:B------:R-:W-:Y:S01]  /*10970*/  FMUL.FTZ R37, R37, UR9 ;  /* 0x0000000925257c20 */ /* 0x000fe20008410000 */
[----:B------:R-:W-:Y:S01]  /*10980*/  FMUL.FTZ R39, R39, UR9 ;  /* 0x0000000927277c20 */ /* 0x000fe20008410000 */
[----:B------:R-:W-:Y:S01]  /*10990*/  FMUL.FTZ R36, R36, UR9 ;  /* 0x0000000924247c20 */ /* 0x000fe20008410000 */
[----:B------:R-:W-:Y:S01]  /*109a0*/  FMUL.FTZ R38, R38, UR9 ;  /* 0x0000000926267c20 */ /* 0x000fe20008410000 */
[C---:B------:R-:W-:Y:S05]  /*109b0*/  HMMA.16816.F32 R48, R200.reuse, R6, R48 ;  /* 0x00000006c830723c */ /* 0x040fea0000001830 */
[----:B------:R3:W-:Y:S01]  /*109c0*/  MUFU.TANH R183, R26 ;  /* 0x0000001a00b77308 */ /* 0x0007e20000002400 */
[----:B------:R-:W-:Y:S01]  /*109d0*/  FMUL.FTZ R41, R41, UR9 ;  /* 0x0000000929297c20 */ /* 0x000fe20008410000 */
[----:B------:R-:W-:Y:S01]  /*109e0*/  FMUL.FTZ R42, R42, UR9 ;  /* 0x000000092a2a7c20 */ /* 0x000fe20008410000 */
[----:B------:R-:W-:Y:S01]  /*109f0*/  FMUL.FTZ R43, R43, UR9 ;  /* 0x000000092b2b7c20 */ /* 0x000fe20008410000 */
[----:B------:R-:W-:Y:S06]  /*10a00*/  FMUL.FTZ R40, R40, UR9 ;  /* 0x0000000928287c20 */ /* 0x000fec0008410000 */
[----:B------:R-:W-:Y:S01]  /*10a10*/  MUFU.TANH R178, R16 ;  /* 0x0000001000b27308 */ /* 0x000fe20000002400 */
[----:B------:R-:W-:Y:S01]  /*10a20*/  FMUL.FTZ R44, R44, UR9 ;  /* 0x000000092c2c7c20 */ /* 0x000fe20008410000 */
[----:B--2---:R-:W-:Y:S01]  /*10a30*/  FSEL R29, R9, -INF , !P5 ;  /* 0xff800000091d7808 */ /* 0x004fe20006800000 */
[----:B------:R-:W-:Y:S01]  /*10a40*/  FMUL.FTZ R45, R45, UR9 ;  /* 0x000000092d2d7c20 */ /* 0x000fe20008410000 */
[-C--:B------:R-:W-:Y:S01]  /*10a50*/  ISETP.GT.AND P5, PT, R231, R0.reuse, PT ;  /* 0x00000000e700720c */ /* 0x080fe20003fa4270 */
[----:B------:R-:W-:Y:S01]  /*10a60*/  FMUL.FTZ R46, R46, UR9 ;  /* 0x000000092e2e7c20 */ /* 0x000fe20008410000 */
[----:B------:R-:W-:Y:S02]  /*10a70*/  FMUL.FTZ R47, R47, UR9 ;  /* 0x000000092f2f7c20 */ /* 0x000fe40008410000 */
[----:B-1----:R-:W-:Y:S02]  /*10a80*/  FSEL R13, R13, -INF , !P5 ;  /* 0xff8000000d0d7808 */ /* 0x002fe40006800000 */
[----:B------:R1:W2:Y:S01]  /*10a90*/  MUFU.TANH R16, R18 ;  /* 0x0000001200107308 */ /* 0x0002a20000002400 */
[----:B---3--:R-:W-:Y:S01]  /*10aa0*/  FSEL R26, R181, -INF , !P0 ;  /* 0xff800000b51a7808 */ /* 0x008fe20004000000 */
[----:B------:R-:W-:Y:S01]  /*10ab0*/  FMUL.FTZ R48, R48, UR9 ;  /* 0x0000000930307c20 */ /* 0x000fe20008410000 */
[----:B------:R-:W-:Y:S01]  /*10ac0*/  ISETP.GE.AND P0, PT, R2, R229, PT ;  /* 0x000000e50200720c */ /* 0x000fe20003f06270 */
[----:B------:R-:W-:Y:S01]  /*10ad0*/  FMUL.FTZ R49, R49, UR9 ;  /* 0x0000000931317c20 */ /* 0x000fe20008410000 */
[----:B------:R-:W-:Y:S01]  /*10ae0*/  ISETP.GT.AND P5, PT, R225, R0, PT ;  /* 0x00000000e100720c */ /* 0x000fe20003fa4270 */
[----:B------:R-:W-:Y:S01]  /*10af0*/  FMUL.FTZ R50, R50, UR9 ;  /* 0x0000000932327c20 */ /* 0x000fe20008410000 */
[----:B------:R-:W-:Y:S03]  /*10b00*/  FSEL R30, R10, -INF , !P0 ;  /* 0xff8000000a1e7808 */ /* 0x000fe60004000000 */
[----:B------:R-:W3:Y:S01]  /*10b10*/  MUFU.TANH R17, R17 ;  /* 0x0000001100117308 */ /* 0x000ee20000002400 */
[----:B------:R-:W-:Y:S01]  /*10b20*/  FSEL R10, R180, -INF , !P2 ;  /* 0xff800000b40a7808 */ /* 0x000fe20005000000 */
[----:B------:R-:W-:Y:S01]  /*10b30*/  FMUL.FTZ R51, R51, UR9 ;  /* 0x0000000933337c20 */ /* 0x000fe20008410000 */
[-C--:B------:R-:W-:Y:S02]  /*10b40*/  ISETP.GT.AND P2, PT, R231, R3.reuse, PT ;  /* 0x00000003e700720c */ /* 0x080fe40003f44270 */
[----:B------:R-:W-:Y:S02]  /*10b50*/  ISETP.GT.AND P0, PT, R230, R3, PT ;  /* 0x00000003e600720c */ /* 0x000fe40003f04270 */
[----:B------:R-:W-:Y:S03]  /*10b60*/  FSEL R26, R26, -INF , !P1 ;  /* 0xff8000001a1a7808 */ /* 0x000fe60004800000 */
[----:B------:R4:W-:Y:S01]  /*10b70*/  MUFU.TANH R102, R15 ;  /* 0x0000000f00667308 */ /* 0x0009e20000002400 */
[----:B------:R-:W-:Y:S02]  /*10b80*/  FSEL R9, R179, -INF , !P0 ;  /* 0xff800000b3097808 */ /* 0x000fe40004000000 */
[----:B-1----:R-:W-:Y:S02]  /*10b90*/  FSEL R18, R14, -INF , !P6 ;  /* 0xff8000000e127808 */ /* 0x002fe40007000000 */
[----:B------:R-:W-:Y:S02]  /*10ba0*/  ISETP.GE.AND P0, PT, R2, R228, PT ;  /* 0x000000e40200720c */ /* 0x000fe40003f06270 */
[----:B------:R-:W-:Y:S03]  /*10bb0*/  ISETP.GT.AND P6, PT, R232, R0, PT ;  /* 0x00000000e800720c */ /* 0x000fe60003fc4270 */
[----:B------:R-:W1:Y:S01]  /*10bc0*/  MUFU.TANH R187, R24 ;  /* 0x0000001800bb7308 */ /* 0x000e620000002400 */
[----:B------:R-:W-:Y:S02]  /*10bd0*/  FSEL R25, R8, -INF , !P0 ;  /* 0xff80000008197808 */ /* 0x000fe40004000000 */
[C---:B------:R-:W-:Y:S02]  /*10be0*/  ISETP.GE.AND P0, PT, R0.reuse, R228, PT ;  /* 0x000000e40000720c */ /* 0x040fe40003f06270 */
[----:B------:R-:W-:Y:S02]  /*10bf0*/  ISETP.GE.AND P1, PT, R0, R227, PT ;  /* 0x000000e30000720c */ /* 0x000fe40003f26270 */
[----:B--2---:R-:W-:Y:S03]  /*10c00*/  FSEL R27, R16, -INF , !P6 ;  /* 0xff800000101b7808 */ /* 0x004fe60007000000 */
[----:B------:R2:W5:Y:S01]  /*10c10*/  MUFU.TANH R103, R12 ;  /* 0x0000000c00677308 */ /* 0x0005620000002400 */
[----:B------:R-:W-:Y:S02]  /*10c20*/  ISETP.GE.AND P6, PT, R3, R226, PT ;  /* 0x000000e20300720c */ /* 0x000fe40003fc6270 */
[----:B----4-:R-:W-:Y:S02]  /*10c30*/  FSEL R15, R178, -INF , !P5 ;  /* 0xff800000b20f7808 */ /* 0x010fe40006800000 */
[----:B------:R-:W-:Y:S01]  /*10c40*/  ISETP.GE.AND P5, PT, R0, R229, PT ;  /* 0x000000e50000720c */ /* 0x000fe20003fa6270 */
[----:B------:R-:W-:Y:S01]  /*10c50*/  VIADD R0, R2, 0x11 ;  /* 0x0000001102007836 */ /* 0x000fe20000000000 */
[----:B------:R-:W-:Y:S03]  /*10c60*/  FSEL R20, R10, -INF , !P3 ;  /* 0xff8000000a147808 */ /* 0x000fe60005800000 */
[----:B------:R-:W4:Y:S01]  /*10c70*/  MUFU.TANH R33, R33 ;  /* 0x0000002100217308 */ /* 0x000f220000002400 */
[----:B------:R-:W-:Y:S02]  /*10c80*/  FSEL R21, R9, -INF , !P6 ;  /* 0xff80000009157808 */ /* 0x000fe40007000000 */
[C---:B------:R-:W-:Y:S02]  /*10c90*/  ISETP.GE.AND P3, PT, R3.reuse, R227, PT ;  /* 0x000000e30300720c */ /* 0x040fe40003f66270 */
[----:B------:R-:W-:Y:S02]  /*10ca0*/  ISETP.GE.AND P6, PT, R3, R229, PT ;  /* 0x000000e50300720c */ /* 0x000fe40003fc6270 */
[----:B------:R-:W-:Y:S03]  /*10cb0*/  FSEL R27, R27, -INF , !P5 ;  /* 0xff8000001b1b7808 */ /* 0x000fe60006800000 */
[----:B------:R-:W-:Y:S01]  /*10cc0*/  MUFU.TANH R35, R35 ;  /* 0x0000002300237308 */ /* 0x000fe20000002400 */
[----:B--2---:R-:W-:Y:S02]  /*10cd0*/  FSEL R12, R177, -INF , !P2 ;  /* 0xff800000b10c7808 */ /* 0x004fe40005000000 */
[-C--:B------:R-:W-:Y:S04]  /*10ce0*/  ISETP.GT.AND P2, PT, R225, R3.reuse, PT ;  /* 0x00000003e100720c */ /* 0x080fe80003f44270 */
[----:B---3--:R-:W-:Y:S03]  /*10cf0*/  FSEL R14, R17, -INF , !P2 ;  /* 0xff800000110e7808 */ /* 0x008fe60005000000 */
[----:B------:R-:W2:Y:S01]  /*10d00*/  MUFU.TANH R177, R32 ;  /* 0x0000002000b17308 */ /* 0x000ea20000002400 */
[----:B------:R-:W-:Y:S02]  /*10d10*/  ISETP.GT.AND P2, PT, R232, R3, PT ;  /* 0x00000003e800720c */ /* 0x000fe40003f44270 */
[----:B------:R-:W-:Y:S02]  /*10d20*/  FSEL R17, R13, -INF , !P0 ;  /* 0xff8000000d117808 */ /* 0x000fe40004000000 */
[----:B------:R-:W-:Y:S02]  /*10d30*/  FSEL R11, R19, -INF , !P2 ;  /* 0xff800000130b7808 */ /* 0x000fe40005000000 */
[----:B------:R-:W-:Y:S01]  /*10d40*/  ISETP.GE.AND P2, PT, R3, R228, PT ;  /* 0x000000e40300720c */ /* 0x000fe20003f46270 */
[----:B------:R-:W-:Y:S01]  /*10d50*/  VIADD R3, R2, 0x10 ;  /* 0x0000001002037836 */ /* 0x000fe20000000000 */
[----:B------:R-:W-:Y:S01]  /*10d60*/  FSEL R28, R11, -INF , !P6 ;  /* 0xff8000000b1c7808 */ /* 0x000fe20007000000 */
[----:B------:R-:W3:Y:S01]  /*10d70*/  MUFU.TANH R32, R34 ;  /* 0x0000002200207308 */ /* 0x000ee20000002400 */
[----:B------:R-:W-:Y:S02]  /*10d80*/  FSEL R19, R12, -INF , !P2 ;  /* 0xff8000000c137808 */ /* 0x000fe40005000000 */
[CC--:B------:R-:W-:Y:S02]  /*10d90*/  ISETP.GT.AND P2, PT, R225.reuse, R0.reuse, PT ;  /* 0x00000000e100720c */ /* 0x0c0fe40003f44270 */
[-C--:B------:R-:W-:Y:S02]  /*10da0*/  ISETP.GT.AND P0, PT, R225, R3.reuse, PT ;  /* 0x00000003e100720c */ /* 0x080fe40003f04270 */
[----:B------:R-:W-:Y:S03]  /*10db0*/  FSEL R4, R185, -INF , !P2 ;  /* 0xff800000b9047808 */ /* 0x000fe60005000000 */
[----:B------:R-:W3:Y:S01]  /*10dc0*/  MUFU.TANH R37, R37 ;  /* 0x0000002500257308 */ /* 0x000ee20000002400 */
[-C--:B------:R-:W-:Y:S02]  /*10dd0*/  ISETP.GT.AND P2, PT, R232, R0.reuse, PT ;  /* 0x00000000e800720c */ /* 0x080fe40003f44270 */
[----:B------:R-:W-:Y:S02]  /*10de0*/  FSEL R24, R14, -INF , !P3 ;  /* 0xff8000000e187808 */ /* 0x000fe40005800000 */
[----:B------:R-:W-:Y:S02]  /*10df0*/  FSEL R8, R23, -INF , !P2 ;  /* 0xff80000017087808 */ /* 0x000fe40005000000 */
[----:B------:R-:W-:Y:S03]  /*10e00*/  FSEL R23, R15, -INF , !P1 ;  /* 0xff8000000f177808 */ /* 0x000fe60004800000 */
[----:B------:R-:W3:Y:S01]  /*10e10*/  MUFU.TANH R39, R39 ;  /* 0x0000002700277308 */ /* 0x000ee20000002400 */
[-C--:B------:R-:W-:Y:S02]  /*10e20*/  ISETP.GT.AND P2, PT, R230, R0.reuse, PT ;  /* 0x00000000e600720c */ /* 0x080fe40003f44270 */
[----:B------:R-:W-:Y:S02]  /*10e30*/  ISETP.GT.AND P1, PT, R231, R3, PT ;  /* 0x00000003e700720c */ /* 0x000fe40003f24270 */
[----:B------:R-:W-:Y:S02]  /*10e40*/  FSEL R11, R186, -INF , !P2 ;  /* 0xff800000ba0b7808 */ /* 0x000fe40005000000 */
[----:B------:R-:W-:Y:S03]  /*10e50*/  FSEL R15, R183, -INF , !P1 ;  /* 0xff800000b70f7808 */ /* 0x000fe60004800000 */
[----:B------:R-:W3:Y:S01]  /*10e60*/  MUFU.TANH R36, R36 ;  /* 0x0000002400247308 */ /* 0x000ee20000002400 */
[----:B------:R-:W-:Y:S02]  /*10e70*/  FSEL R5, R188, -INF , !P0 ;  /* 0xff800000bc057808 */ /* 0x000fe40004000000 */
[-C--:B------:R-:W-:Y:S02]  /*10e80*/  ISETP.GE.AND P3, PT, R3, R227.reuse, PT ;  /* 0x000000e30300720c */ /* 0x080fe40003f66270 */
[----:B------:R-:W-:Y:S02]  /*10e90*/  ISETP.GT.AND P2, PT, R231, R0, PT ;  /* 0x00000000e700720c */ /* 0x000fe40003f44270 */
[----:B------:R-:W-:Y:S03]  /*10ea0*/  ISETP.GE.AND P1, PT, R0, R227, PT ;  /* 0x000000e30000720c */ /* 0x000fe60003f26270 */
[----:B------:R-:W3:Y:S01]  /*10eb0*/  MUFU.TANH R41, R41 ;  /* 0x0000002900297308 */ /* 0x000ee20000002400 */
[----:B------:R-:W-:Y:S02]  /*10ec0*/  ISETP.GT.AND P0, PT, R232, R3, PT ;  /* 0x00000003e800720c */ /* 0x000fe40003f04270 */
[----:B------:R-:W-:Y:S02]  /*10ed0*/  FSEL R10, R101, -INF , !P2 ;  /* 0xff800000650a7808 */ /* 0x000fe40005000000 */
[----:B------:R-:W-:Y:S02]  /*10ee0*/  FSEL R197, R5, -INF , !P3 ;  /* 0xff80000005c57808 */ /* 0x000fe40005800000 */
[----:B------:R-:W-:Y:S03]  /*10ef0*/  FSEL R198, R4, -INF , !P1 ;  /* 0xff80000004c67808 */ /* 0x000fe60004800000 */
[----:B------:R-:W3:Y:S01]  /*10f00*/  MUFU.TANH R42, R42 ;  /* 0x0000002a002a7308 */ /* 0x000ee20000002400 */
[----:B------:R-:W-:Y:S02]  /*10f10*/  FSEL R9, R184, -INF , !P0 ;  /* 0xff800000b8097808 */ /* 0x000fe40004000000 */
[-C--:B------:R-:W-:Y:S02]  /*10f20*/  ISETP.GE.AND P5, PT, R3, R229.reuse, PT ;  /* 0x000000e50300720c */ /* 0x080fe40003fa6270 */
[C---:B------:R-:W-:Y:S02]  /*10f30*/  ISETP.GE.AND P2, PT, R0.reuse, R229, PT ;  /* 0x000000e50000720c */ /* 0x040fe40003f46270 */
[C---:B------:R-:W-:Y:S03]  /*10f40*/  ISETP.GE.AND P3, PT, R0.reuse, R226, PT ;  /* 0x000000e20000720c */ /* 0x040fe60003f66270 */
[----:B------:R-:W3:Y:S01]  /*10f50*/  MUFU.TANH R16, R38 ;  /* 0x0000002600107308 */ /* 0x000ee20000002400 */
[----:B------:R-:W-:Y:S01]  /*10f60*/  ISETP.GE.AND P1, PT, R0, R228, PT ;  /* 0x000000e40000720c */ /* 0x000fe20003f26270 */
[----:B------:R-:W-:Y:S01]  /*10f70*/  VIADD R0, R2, 0x18 ;  /* 0x0000001802007836 */ /* 0x000fe20000000000 */
[----:B------:R-:W-:Y:S02]  /*10f80*/  FSEL R199, R9, -INF , !P5 ;  /* 0xff80000009c77808 */ /* 0x000fe40006800000 */
[----:B------:R-:W-:Y:S02]  /*10f90*/  FSEL R205, R8, -INF , !P2 ;  /* 0xff80000008cd7808 */ /* 0x000fe40005000000 */
[----:B------:R-:W-:Y:S03]  /*10fa0*/  FSEL R189, R11, -INF , !P3 ;  /* 0xff8000000bbd7808 */ /* 0x000fe60005800000 */
[----:B------:R-:W3:Y:S01]  /*10fb0*/  MUFU.TANH R43, R43 ;  /* 0x0000002b002b7308 */ /* 0x000ee20000002400 */
[----:B------:R-:W-:Y:S02]  /*10fc0*/  FSEL R194, R10, -INF , !P1 ;  /* 0xff8000000ac27808 */ /* 0x000fe40004800000 */
[C---:B------:R-:W-:Y:S01]  /*10fd0*/  ISETP.GT.AND P0, PT, R230.reuse, R3, PT ;  /* 0x00000003e600720c */ /* 0x040fe20003f04270 */
[----:B------:R-:W3:Y:S01]  /*10fe0*/  LDSM.16.M88.4 R8, [R222+0x8c00] ;  /* 0x008c0000de08783b */ /* 0x000ee20000000200 */
[----:B------:R-:W-:Y:S01]  /*10ff0*/  ISETP.GE.AND P6, PT, R3, R226, PT ;  /* 0x000000e20300720c */ /* 0x000fe20003fc6270 */
[----:B------:R-:W-:Y:S04]  /*11000*/  DEPBAR.LE SB0, 0x0 ;  /* 0x000080000000791a */ /* 0x000fe80000000000 */
[----:B-1----:R-:W-:Y:S01]  /*11010*/  FSEL R14, R187, -INF , !P0 ;  /* 0xff800000bb0e7808 */ /* 0x002fe20004000000 */
[----:B------:R-:W1:Y:S01]  /*11020*/  MUFU.TANH R40, R40 ;  /* 0x0000002800287308 */ /* 0x000e620000002400 */
[----:B------:R-:W-:Y:S01]  /*11030*/  ISETP.GE.AND P0, PT, R3, R228, PT ;  /* 0x000000e40300720c */ /* 0x000fe20003f06270 */
[----:B------:R-:W-:Y:S01]  /*11040*/  BAR.SYNC.DEFER_BLOCKING 0x0 ;  /* 0x0000000000007b1d */ /* 0x000fe20000010000 */
[-C--:B------:R-:W-:Y:S01]  /*11050*/  ISETP.GT.AND P5, PT, R230, R0.reuse, PT ;  /* 0x00000000e600720c */ /* 0x080fe20003fa4270 */
[----:B------:R-:W-:Y:S01]  /*11060*/  VIADD R3, R2, 0x19 ;  /* 0x0000001902037836 */ /* 0x000fe20000000000 */
[----:B------:R-:W-:Y:S02]  /*11070*/  FSEL R188, R14, -INF , !P6 ;  /* 0xff8000000ebc7808 */ /* 0x000fe40007000000 */
[----:B------:R-:W-:Y:S02]  /*11080*/  FSEL R13, R182, -INF , !P5 ;  /* 0xff800000b60d7808 */ /* 0x000fe40006800000 */
[-C--:B------:R-:W-:Y:S02]  /*11090*/  ISETP.GT.AND P2, PT, R230, R3.reuse, PT ;  /* 0x00000003e600720c */ /* 0x080fe40003f44270 */
[CC--:B------:R-:W-:Y:S02]  /*110a0*/  ISETP.GT.AND P5, PT, R231.reuse, R0.reuse, PT ;  /* 0x00000000e700720c */ /* 0x0c0fe40003fa4270 */
[----:B------:R-:W-:Y:S02]  /*110b0*/  FSEL R4, R104, -INF , !P2 ;  /* 0xff80000068047808 */ /* 0x000fe40005000000 */
[-C--:B------:R-:W-:Y:S02]  /*110c0*/  ISETP.GT.AND P2, PT, R231, R3.reuse, PT ;  /* 0x00000003e700720c */ /* 0x080fe40003f44270 */
[----:B-----5:R-:W-:Y:S02]  /*110d0*/  FSEL R12, R103, -INF , !P5 ;  /* 0xff800000670c7808 */ /* 0x020fe40006800000 */
[----:B------:R-:W-:Y:S02]  /*110e0*/  FSEL R5, R102, -INF , !P2 ;  /* 0xff80000066057808 */ /* 0x000fe40005000000 */
[CC--:B------:R-:W-:Y:S02]  /*110f0*/  ISETP.GT.AND P2, PT, R225.reuse, R3.reuse, PT ;  /* 0x00000003e100720c */ /* 0x0c0fe40003f44270 */
[-C--:B------:R-:W-:Y:S02]  /*11100*/  ISETP.GT.AND P5, PT, R225, R0.reuse, PT ;  /* 0x00000000e100720c */ /* 0x080fe40003fa4270 */
[----:B----4-:R-:W-:Y:S02]  /*11110*/  FSEL R7, R33, -INF , !P2 ;  /* 0xff80000021077808 */ /* 0x010fe40005000000 */
[C---:B------:R-:W-:Y:S02]  /*11120*/  ISETP.GT.AND P2, PT, R232.reuse, R3, PT ;  /* 0x00000003e800720c */ /* 0x040fe40003f44270 */
[----:B------:R-:W-:Y:S02]  /*11130*/  FSEL R190, R15, -INF , !P0 ;  /* 0xff8000000fbe7808 */ /* 0x000fe40004000000 */
[----:B--2---:R-:W-:Y:S01]  /*11140*/  FSEL R14, R177, -INF , !P5 ;  /* 0xff800000b10e7808 */ /* 0x004fe20006800000 */
[----:B------:R-:W2:Y:S01]  /*11150*/  MUFU.TANH R44, R44 ;  /* 0x0000002c002c7308 */ /* 0x000ea20000002400 */
[----:B------:R-:W-:Y:S01]  /*11160*/  ISETP.GT.AND P6, PT, R232, R0, PT ;  /* 0x00000000e800720c */ /* 0x000fe20003fc4270 */
[-C--:B---3--:R-:W-:Y:S05]  /*11170*/  HMMA.16816.F32 R52, R200, R8.reuse, R52 ;  /* 0x00000008c834723c */ /* 0x088fea0000001834 */
[C---:B------:R-:W-:Y:S03]  /*11180*/  ISETP.GE.AND P3, PT, R0.reuse, R226, PT ;  /* 0x000000e20000720c */ /* 0x040fe60003f66270 */
[----:B------:R-:W3:Y:S01]  /*11190*/  MUFU.TANH R45, R45 ;  /* 0x0000002d002d7308 */ /* 0x000ee20000002400 */
[CC--:B------:R-:W-:Y:S01]  /*111a0*/  ISETP.GE.AND P0, PT, R0.reuse, R228.reuse, PT ;  /* 0x000000e40000720c */ /* 0x0c0fe20003f06270 */
[C---:B------:R-:W-:Y:S04]  /*111b0*/  HMMA.16816.F32 R56, R108.reuse, R8, R56 ;  /* 0x000000086c38723c */ /* 0x040fe80000001838 */
[C---:B------:R-:W-:Y:S02]  /*111c0*/  ISETP.GE.AND P1, PT, R0.reuse, R227, PT ;  /* 0x000000e30000720c */ /* 0x040fe40003f26270 */
[----:B------:R-:W-:Y:S01]  /*111d0*/  ISETP.GE.AND P5, PT, R0, R229, PT ;  /* 0x000000e50000720c */ /* 0x000fe20003fa6270 */
[----:B------:R-:W-:Y:S01]  /*111e0*/  VIADD R0, R2, 0x21 ;  /* 0x0000002102007836 */ /* 0x000fe20000000000 */
[----:B------:R-:W-:Y:S01]  /*111f0*/  FSEL R6, R35, -INF , !P2 ;  /* 0xff80000023067808 */ /* 0x000fe20005000000 */
[----:B------:R-:W4:Y:S01]  /*11200*/  MUFU.TANH R46, R46 ;  /* 0x0000002e002e7308 */ /* 0x000f220000002400 */
[C---:B------:R-:W-:Y:S01]  /*11210*/  ISETP.GE.AND P2, PT, R3.reuse, R228, PT ;  /* 0x000000e40300720c */ /* 0x040fe20003f46270 */
[----:B------:R-:W-:Y:S01]  /*11220*/  FMUL.FTZ R52, R52, UR9 ;  /* 0x0000000934347c20 */ /* 0x000fe20008410000 */
[----:B------:R-:W-:Y:S01]  /*11230*/  FSEL R32, R32, -INF , !P6 ;  /* 0xff80000020207808 */ /* 0x000fe20007000000 */
[----:B------:R-:W-:Y:S01]  /*11240*/  FMUL.FTZ R54, R54, UR9 ;  /* 0x0000000936367c20 */ /* 0x000fe20008410000 */
[----:B------:R-:W-:Y:S01]  /*11250*/  ISETP.GE.AND P6, PT, R3, R226, PT ;  /* 0x000000e20300720c */ /* 0x000fe20003fc6270 */
[----:B------:R-:W-:Y:S01]  /*11260*/  FMUL.FTZ R53, R53, UR9 ;  /* 0x0000000935357c20 */ /* 0x000fe20008410000 */
[----:B------:R-:W-:Y:S03]  /*11270*/  FSEL R204, R5, -INF , !P2 ;  /* 0xff80000005cc7808 */ /* 0x000fe60005000000 */
[----:B------:R-:W5:Y:S01]  /*11280*/  MUFU.TANH R47, R47 ;  /* 0x0000002f002f7308 */ /* 0x000f620000002400 */
[-C--:B------:R-:W-:Y:S01]  /*11290*/  ISETP.GT.AND P2, PT, R225, R0.reuse, PT ;  /* 0x00000000e100720c */ /* 0x080fe20003f44270 */
[----:B------:R-:W-:Y:S01]  /*112a0*/  FMUL.FTZ R56, R56, UR9 ;  /* 0x0000000938387c20 */ /* 0x000fe20008410000 */
[----:B------:R-:W-:Y:S01]  /*112b0*/  FSEL R186, R13, -INF , !P3 ;  /* 0xff8000000dba7808 */ /* 0x000fe20005800000 */
[-C--:B------:R-:W-:Y:S03]  /*112c0*/  HMMA.16816.F32 R60, R108, R10.reuse, R60 ;  /* 0x0000000a6c3c723c */ /* 0x080fe6000000183c */
[----:B------:R-:W-:Y:S03]  /*112d0*/  FSEL R187, R4, -INF , !P6 ;  /* 0xff80000004bb7808 */ /* 0x000fe60007000000 */
[----:B------:R-:W5:Y:S01]  /*112e0*/  MUFU.TANH R48, R48 ;  /* 0x0000003000307308 */ /* 0x000f620000002400 */
[----:B------:R-:W-:Y:S01]  /*112f0*/  ISETP.GE.AND P3, PT, R3, R227, PT ;  /* 0x000000e30300720c */ /* 0x000fe20003f66270 */
[----:B------:R-:W-:Y:S01]  /*11300*/  FMUL.FTZ R57, R57, UR9 ;  /* 0x0000000939397c20 */ /* 0x000fe20008410000 */
[----:B------:R-:W-:Y:S01]  /*11310*/  ISETP.GE.AND P6, PT, R3, R229, PT ;  /* 0x000000e50300720c */ /* 0x000fe20003fc6270 */
[----:B------:R-:W-:Y:S01]  /*11320*/  VIADD R3, R2, 0x20 ;  /* 0x0000002002037836 */ /* 0x000fe20000000000 */
[----:B------:R-:W-:Y:S01]  /*11330*/  FSEL R4, R37, -INF , !P2 ;  /* 0xff80000025047808 */ /* 0x000fe20005000000 */
[----:B------:R-:W-:Y:S01]  /*11340*/  FMUL.FTZ R55, R55, UR9 ;  /* 0x0000000937377c20 */ /* 0x000fe20008410000 */
[-C--:B------:R-:W-:Y:S03]  /*11350*/  ISETP.GT.AND P2, PT, R232, R0.reuse, PT ;  /* 0x00000000e800720c */ /* 0x080fe60003f44270 */
[----:B------:R-:W5:Y:S01]  /*11360*/  MUFU.TANH R49, R49 ;  /* 0x0000003100317308 */ /* 0x000f620000002400 */
[----:B------:R-:W-:Y:S01]  /*11370*/  FSEL R196, R12, -INF , !P0 ;  /* 0xff8000000cc47808 */ /* 0x000fe20004000000 */
[----:B------:R-:W-:Y:S01]  /*11380*/  FMUL.FTZ R59, R59, UR9 ;  /* 0x000000093b3b7c20 */ /* 0x000fe20008410000 */
[----:B------:R-:W-:Y:S01]  /*11390*/  FSEL R15, R39, -INF , !P2 ;  /* 0xff800000270f7808 */ /* 0x000fe20005000000 */
[----:B------:R-:W-:Y:S01]  /*113a0*/  FMUL.FTZ R58, R58, UR9 ;  /* 0x000000093a3a7c20 */ /* 0x000fe20008410000 */
[----:B------:R-:W-:Y:S01]  /*113b0*/  FSEL R192, R14, -INF , !P1 ;  /* 0xff8000000ec07808 */ /* 0x000fe20004800000 */
[----:B------:R-:W-:Y:S04]  /*113c0*/  HMMA.16816.F32 R64, R200, R10, R64 ;  /* 0x0000000ac840723c */ /* 0x000fe80000001840 */
[----:B------:R-:W5:Y:S01]  /*113d0*/  MUFU.TANH R50, R50 ;  /* 0x0000003200327308 */ /* 0x000f620000002400 */
[-C--:B------:R-:W-:Y:S01]  /*113e0*/  ISETP.GT.AND P0, PT, R225, R3.reuse, PT ;  /* 0x00000003e100720c */ /* 0x080fe20003f04270 */
[----:B------:R-:W-:Y:S01]  /*113f0*/  FMUL.FTZ R63, R63, UR9 ;  /* 0x000000093f3f7c20 */ /* 0x000fe20008410000 */
[-C--:B------:R-:W-:Y:S01]  /*11400*/  ISETP.GT.AND P2, PT, R230, R0.reuse, PT ;  /* 0x00000000e600720c */ /* 0x080fe20003f44270 */
[----:B------:R-:W-:Y:S01]  /*11410*/  FMUL.FTZ R62, R62, UR9 ;  /* 0x000000093e3e7c20 */ /* 0x000fe20008410000 */
[-C--:B------:R-:W-:Y:S01]  /*11420*/  ISETP.GT.AND P1, PT, R231, R3.reuse, PT ;  /* 0x00000003e700720c */ /* 0x080fe20003f24270 */
[----:B------:R-:W-:Y:S01]  /*11430*/  FMUL.FTZ R60, R60, UR9 ;  /* 0x000000093c3c7c20 */ /* 0x000fe20008410000 */
[----:B------:R-:W-:Y:S03]  /*11440*/  FSEL R193, R32, -INF , !P5 ;  /* 0xff80000020c17808 */ /* 0x000fe60006800000 */
[----:B------:R-:W5:Y:S01]  /*11450*/  MUFU.TANH R51, R51 ;  /* 0x0000003300337308 */ /* 0x000f620000002400 */
[----:B------:R-:W-:Y:S01]  /*11460*/  FSEL R5, R36, -INF , !P0 ;  /* 0xff80000024057808 */ /* 0x000fe20004000000 */
[----:B------:R-:W-:Y:S01]  /*11470*/  FMUL.FTZ R61, R61, UR9 ;  /* 0x000000093d3d7c20 */ /* 0x000fe20008410000 */
[----:B------:R-:W-:Y:S02]  /*11480*/  FSEL R191, R7, -INF , !P3 ;  /* 0xff80000007bf7808 */ /* 0x000fe40005800000 */
[----:B------:R-:W-:Y:S02]  /*11490*/  FSEL R13, R41, -INF , !P2 ;  /* 0xff800000290d7808 */ /* 0x000fe40005000000 */
[----:B------:R-:W-:Y:S03]  /*114a0*/  FSEL R32, R42, -INF , !P1 ;  /* 0xff8000002a207808 */ /* 0x000fe60004800000 */
[----:B------:R-:W5:Y:S01]  /*114b0*/  MUFU.TANH R52, R52 ;  /* 0x0000003400347308 */ /* 0x000f620000002400 */
[----:B------:R-:W-:Y:S01]  /*114c0*/  ISETP.GT.AND P0, PT, R232, R3, PT ;  /* 0x00000003e800720c */ /* 0x000fe20003f04270 */
[----:B------:R-:W-:Y:S01]  /*114d0*/  FMUL.FTZ R65, R65, UR9 ;  /* 0x0000000941417c20 */ /* 0x000fe20008410000 */
[-C--:B------:R-:W-:Y:S01]  /*114e0*/  ISETP.GE.AND P3, PT, R3, R227.reuse, PT ;  /* 0x000000e30300720c */ /* 0x080fe20003f66270 */
[----:B------:R-:W-:Y:S01]  /*114f0*/  FMUL.FTZ R67, R67, UR9 ;  /* 0x0000000943437c20 */ /* 0x000fe20008410000 */
[----:B------:R-:W-:Y:S02]  /*11500*/  ISETP.GT.AND P2, PT, R231, R0, PT ;  /* 0x00000000e700720c */ /* 0x000fe40003f44270 */
[----:B------:R-:W-:Y:S03]  /*11510*/  ISETP.GE.AND P1, PT, R0, R227, PT ;  /* 0x000000e30000720c */ /* 0x000fe60003f26270 */
[----:B------:R-:W5:Y:S01]  /*11520*/  MUFU.TANH R54, R54 ;  /* 0x0000003600367308 */ /* 0x000f620000002400 */
[----:B------:R-:W-:Y:S02]  /*11530*/  FSEL R16, R16, -INF , !P0 ;  /* 0xff80000010107808 */ /* 0x000fe40004000000 */
[----:B------:R-:W-:Y:S02]  /*11540*/  FSEL R12, R43, -INF , !P2 ;  /* 0xff8000002b0c7808 */ /* 0x000fe40005000000 */
[----:B------:R-:W-:Y:S02]  /*11550*/  FSEL R235, R5, -INF , !P3 ;  /* 0xff80000005eb7808 */ /* 0x000fe40005800000 */
[----:B------:R-:W-:Y:S03]  /*11560*/  FSEL R219, R4, -INF , !P1 ;  /* 0xff80000004db7808 */ /* 0x000fe60004800000 */
[----:B------:R-:W5:Y:S01]  /*11570*/  MUFU.TANH R56, R56 ;  /* 0x0000003800387308 */ /* 0x000f620000002400 */
[----:B------:R-:W-:Y:S02]  /*11580*/  ISETP.GT.AND P0, PT, R230, R3, PT ;  /* 0x00000003e600720c */ /* 0x000fe40003f04270 */
[CC--:B------:R-:W-:Y:S02]  /*11590*/  ISETP.GE.AND P2, PT, R0.reuse, R229.reuse, PT ;  /* 0x000000e50000720c */ /* 0x0c0fe40003f46270 */
[C---:B------:R-:W-:Y:S02]  /*115a0*/  ISETP.GE.AND P3, PT, R0.reuse, R226, PT ;  /* 0x000000e20000720c */ /* 0x040fe40003f66270 */
[----:B------:R-:W-:Y:S01]  /*115b0*/  ISETP.GE.AND P1, PT, R0, R228, PT ;  /* 0x000000e40000720c */ /* 0x000fe20003f26270 */
[----:B------:R-:W-:Y:S01]  /*115c0*/  VIADD R0, R2, 0x28 ;  /* 0x0000002802007836 */ /* 0x000fe20000000000 */
[C---:B------:R-:W-:Y:S01]  /*115d0*/  ISETP.GE.AND P5, PT, R3.reuse, R229, PT ;  /* 0x000000e50300720c */ /* 0x040fe20003fa6270 */
[----:B------:R-:W5:Y:S01]  /*115e0*/  MUFU.TANH R53, R53 ;  /* 0x0000003500357308 */ /* 0x000f620000002400 */
[----:B------:R-:W-:Y:S02]  /*115f0*/  FSEL R195, R6, -INF , !P6 ;  /* 0xff80000006c37808 */ /* 0x000fe40007000000 */
[----:B-1----:R-:W-:Y:S02]  /*11600*/  FSEL R14, R40, -INF , !P0 ;  /* 0xff800000280e7808 */ /* 0x002fe40004000000 */
[C---:B------:R-:W-:Y:S02]  /*11610*/  ISETP.GE.AND P6, PT, R3.reuse, R226, PT ;  /* 0x000000e20300720c */ /* 0x040fe40003fc6270 */
[----:B------:R-:W-:Y:S01]  /*11620*/  ISETP.GE.AND P0, PT, R3, R228, PT ;  /* 0x000000e40300720c */ /* 0x000fe20003f06270 */
[----:B------:R-:W-:Y:S01]  /*11630*/  VIADD R3, R2, 0x29 ;  /* 0x0000002902037836 */ /* 0x000fe20000000000 */
[----:B------:R-:W-:Y:S01]  /*11640*/  FSEL R217, R16, -INF , !P5 ;  /* 0xff80000010d97808 */ /* 0x000fe20006800000 */
[----:B------:R-:W1:Y:S01]  /*11650*/  MUFU.TANH R57, R57 ;  /* 0x0000003900397308 */ /* 0x000e620000002400 */
[-C--:B------:R-:W-:Y:S02]  /*11660*/  ISETP.GT.AND P5, PT, R230, R0.reuse, PT ;  /* 0x00000000e600720c */ /* 0x080fe40003fa4270 */
[----:B------:R-:W-:Y:S02]  /*11670*/  FSEL R218, R15, -INF , !P2 ;  /* 0xff8000000fda7808 */ /* 0x000fe40005000000 */
[----:B--2---:R-:W-:Y:S02]  /*11680*/  FSEL R7, R44, -INF , !P5 ;  /* 0xff8000002c077808 */ /* 0x004fe40006800000 */
[-C--:B------:R-:W-:Y:S03]  /*11690*/  ISETP.GT.AND P2, PT, R230, R3.reuse, PT ;  /* 0x00000003e600720c */ /* 0x080fe60003f44270 */
[----:B------:R-:W2:Y:S01]  /*116a0*/  MUFU.TANH R55, R55 ;  /* 0x0000003700377308 */ /* 0x000ea20000002400 */
[-C--:B------:R-:W-:Y:S02]  /*116b0*/  ISETP.GT.AND P5, PT, R231, R0.reuse, PT ;  /* 0x00000000e700720c */ /* 0x080fe40003fa4270 */
[----:B---3--:R-:W-:Y:S02]  /*116c0*/  FSEL R6, R45, -INF , !P2 ;  /* 0xff8000002d067808 */ /* 0x008fe40005000000 */
[----:B----4-:R-:W-:Y:S02]  /*116d0*/  FSEL R9, R46, -INF , !P5 ;  /* 0xff8000002e097808 */ /* 0x010fe40006800000 */
[-C--:B------:R-:W-:Y:S03]  /*116e0*/  ISETP.GT.AND P2, PT, R231, R3.reuse, PT ;  /* 0x00000003e700720c */ /* 0x080fe60003f44270 */
[----:B------:R-:W3:Y:S01]  /*116f0*/  MUFU.TANH R59, R59 ;  /* 0x0000003b003b7308 */ /* 0x000ee20000002400 */
[-C--:B------:R-:W-:Y:S02]  /*11700*/  ISETP.GT.AND P5, PT, R225, R0.reuse, PT ;  /* 0x00000000e100720c */ /* 0x080fe40003fa4270 */
[----:B------:R-:W-:Y:S02]  /*11710*/  FSEL R212, R13, -INF , !P3 ;  /* 0xff8000000dd47808 */ /* 0x000fe40005800000 */
[----:B-----5:R-:W-:Y:S02]  /*11720*/  FSEL R8, R47, -INF , !P2 ;  /* 0xff8000002f087808 */ /* 0x020fe40005000000 */
[----:B------:R-:W-:Y:S03]  /*11730*/  FSEL R213, R14, -INF , !P6 ;  /* 0xff8000000ed57808 */ /* 0x000fe60007000000 */
[----:B------:R-:W4:Y:S01]  /*11740*/  MUFU.TANH R58, R58 ;  /* 0x0000003a003a7308 */ /* 0x000f220000002400 */
[----:B------:R-:W-:Y:S02]  /*11750*/  FSEL R214, R32, -INF , !P0 ;  /* 0xff80000020d67808 */ /* 0x000fe40004000000 */
[----:B------:R-:W-:Y:S02]  /*11760*/  FSEL R236, R12, -INF , !P1 ;  /* 0xff8000000cec7808 */ /* 0x000fe40004800000 */
[----:B------:R-:W-:Y:S02]  /*11770*/  FSEL R13, R48, -INF , !P5 ;  /* 0xff800000300d7808 */ /* 0x000fe40006800000 */
[----:B------:R-:W-:Y:S03]  /*11780*/  ISETP.GT.AND P2, PT, R225, R3, PT ;  /* 0x00000003e100720c */ /* 0x000fe60003f44270 */
[----:B------:R-:W5:Y:S01]  /*11790*/  MUFU.TANH R108, R63 ;  /* 0x0000003f006c7308 */ /* 0x000f620000002400 */
[----:B------:R-:W-:Y:S02]  /*117a0*/  ISETP.GT.AND P6, PT, R232, R0, PT ;  /* 0x00000000e800720c */ /* 0x000fe40003fc4270 */
[C---:B------:R-:W-:Y:S02]  /*117b0*/  ISETP.GE.AND P3, PT, R0.reuse, R226, PT ;  /* 0x000000e20000720c */ /* 0x040fe40003f66270 */
[C---:B------:R-:W-:Y:S02]  /*117c0*/  ISETP.GE.AND P0, PT, R0.reuse, R228, PT ;  /* 0x000000e40000720c */ /* 0x040fe40003f06270 */
[C---:B------:R-:W-:Y:S03]  /*117d0*/  ISETP.GE.AND P1, PT, R0.reuse, R227, PT ;  /* 0x000000e30000720c */ /* 0x040fe60003f26270 */
[----:B------:R-:W5:Y:S01]  /*117e0*/  MUFU.TANH R109, R62 ;  /* 0x0000003e006d7308 */ /* 0x000f620000002400 */
[----:B------:R-:W-:Y:S01]  /*117f0*/  ISETP.GE.AND P5, PT, R0, R229, PT ;  /* 0x000000e50000720c */ /* 0x000fe20003fa6270 */
[----:B------:R-:W-:Y:S01]  /*11800*/  VIADD R0, R2, 0x30 ;  /* 0x0000003002007836 */ /* 0x000fe20000000000 */
[----:B------:R-:W-:Y:S02]  /*11810*/  FSEL R5, R49, -INF , !P2 ;  /* 0xff80000031057808 */ /* 0x000fe40005000000 */
[----:B------:R-:W-:Y:S02]  /*11820*/  ISETP.GT.AND P2, PT, R232, R3, PT ;  /* 0x00000003e800720c */ /* 0x000fe40003f44270 */
[----:B------:R-:W-:Y:S03]  /*11830*/  FSEL R216, R9, -INF , !P0 ;  /* 0xff80000009d87808 */ /* 0x000fe60004000000 */
[----:B------:R-:W5:Y:S01]  /*11840*/  MUFU.TANH R60, R60 ;  /* 0x0000003c003c7308 */ /* 0x000f620000002400 */
[----:B------:R-:W-:Y:S02]  /*11850*/  ISETP.GT.AND P0, PT, R225, R0, PT ;  /* 0x00000000e100720c */ /* 0x000fe40003f04270 */
[----:B------:R-:W-:Y:S02]  /*11860*/  FSEL R14, R50, -INF , !P6 ;  /* 0xff800000320e7808 */ /* 0x000fe40007000000 */
[----:B------:R-:W-:Y:S02]  /*11870*/  ISETP.GE.AND P6, PT, R3, R226, PT ;  /* 0x000000e20300720c */ /* 0x000fe40003fc6270 */
[----:B------:R-:W-:Y:S02]  /*11880*/  FSEL R4, R51, -INF , !P2 ;  /* 0xff80000033047808 */ /* 0x000fe40005000000 */
[----:B------:R-:W-:Y:S02]  /*11890*/  ISETP.GE.AND P2, PT, R3, R228, PT ;  /* 0x000000e40300720c */ /* 0x000fe40003f46270 */
[----:B------:R-:W-:Y:S02]  /*118a0*/  FSEL R12, R52, -INF , !P0 ;  /* 0xff800000340c7808 */ /* 0x000fe40004000000 */
[-C--:B------:R-:W-:Y:S02]  /*118b0*/  ISETP.GT.AND P0, PT, R232, R0.reuse, PT ;  /* 0x00000000e800720c */ /* 0x080fe40003f04270 */
[----:B------:R-:W-:Y:S02]  /*118c0*/  FSEL R207, R7, -INF , !P3 ;  /* 0xff80000007cf7808 */ /* 0x000fe40005800000 */
[----:B------:R-:W-:Y:S02]  /*118d0*/  FSEL R206, R6, -INF , !P6 ;  /* 0xff80000006ce7808 */ /* 0x000fe40007000000 */
[C---:B------:R-:W-:Y:S02]  /*118e0*/  ISETP.GE.AND P3, PT, R3.reuse, R227, PT ;  /* 0x000000e30300720c */ /* 0x040fe40003f66270 */
[----:B------:R-:W-:Y:S01]  /*118f0*/  ISETP.GE.AND P6, PT, R3, R229, PT ;  /* 0x000000e50300720c */ /* 0x000fe20003fc6270 */
[----:B------:R-:W-:Y:S01]  /*11900*/  VIADD R3, R2, 0x31 ;  /* 0x0000003102037836 */ /* 0x000fe20000000000 */
[----:B------:R-:W-:Y:S02]  /*11910*/  FSEL R215, R8, -INF , !P2 ;  /* 0xff80000008d77808 */ /* 0x000fe40005000000 */
[----:B------:R-:W-:Y:S02]  /*11920*/  FSEL R8, R54, -INF , !P0 ;  /* 0xff80000036087808 */ /* 0x000fe40004000000 */
[-C--:B------:R-:W-:Y:S02]  /*11930*/  ISETP.GT.AND P0, PT, R230, R0.reuse, PT ;  /* 0x00000000e600720c */ /* 0x080fe40003f04270 */
[-C--:B------:R-:W-:Y:S02]  /*11940*/  ISETP.GT.AND P2, PT, R225, R3.reuse, PT ;  /* 0x00000003e100720c */ /* 0x080fe40003f44270 */
[----:B------:R-:W-:Y:S02]  /*11950*/  FSEL R11, R56, -INF , !P0 ;  /* 0xff800000380b7808 */ /* 0x000fe40004000000 */
[-C--:B------:R-:W-:Y:S02]  /*11960*/  ISETP.GT.AND P0, PT, R230, R3.reuse, PT ;  /* 0x00000003e600720c */ /* 0x080fe40003f04270 */
[----:B------:R-:W-:Y:S02]  /*11970*/  FSEL R9, R53, -INF , !P2 ;  /* 0xff80000035097808 */ /* 0x000fe40005000000 */
[-C--:B------:R-:W-:Y:S02]  /*11980*/  ISETP.GT.AND P2, PT, R232, R3.reuse, PT ;  /* 0x00000003e800720c */ /* 0x080fe40003f44270 */
[----:B-1----:R-:W-:Y:S02]  /*11990*/  FSEL R7, R57, -INF , !P0 ;  /* 0xff80000039077808 */ /* 0x002fe40004000000 */
[----:B------:R-:W-:Y:S02]  /*119a0*/  FSEL R208, R5, -INF , !P3 ;  /* 0xff80000005d07808 */ /* 0x000fe40005800000 */
[----:B------:R-:W-:Y:S01]  /*119b0*/  ISETP.GT.AND P0, PT, R231, R3, PT ;  /* 0x00000003e700720c */ /* 0x000fe20003f04270 */
[----:B------:R-:W1:Y:S01]  /*119c0*/  MUFU.TANH R5, R61 ;  /* 0x0000003d00057308 */ /* 0x000e620000002400 */
[----:B--2---:R-:W-:Y:S02]  /*119d0*/  FSEL R6, R55, -INF , !P2 ;  /* 0xff80000037067808 */ /* 0x004fe40005000000 */
[----:B------:R-:W-:Y:S02]  /*119e0*/  FSEL R209, R13, -INF , !P1 ;  /* 0xff8000000dd17808 */ /* 0x000fe40004800000 */
[----:B------:R-:W-:Y:S02]  /*119f0*/  FSEL R210, R14, -INF , !P5 ;  /* 0xff8000000ed27808 */ /* 0x000fe40006800000 */
[----:B------:R-:W-:Y:S02]  /*11a00*/  FSEL R211, R4, -INF , !P6 ;  /* 0xff80000004d37808 */ /* 0x000fe40007000000 */
[----:B------:R-:W-:Y:S02]  /*11a10*/  ISETP.GT.AND P2, PT, R231, R0, PT ;  /* 0x00000000e700720c */ /* 0x000fe40003f44270 */
[C---:B------:R-:W-:Y:S02]  /*11a20*/  ISETP.GE.AND P1, PT, R0.reuse, R227, PT ;  /* 0x000000e30000720c */ /* 0x040fe40003f26270 */
[CC--:B------:R-:W-:Y:S02]  /*11a30*/  ISETP.GE.AND P3, PT, R0.reuse, R229.reuse, PT ;  /* 0x000000e50000720c */ /* 0x0c0fe40003f66270 */
[C---:B------:R-:W-:Y:S02]  /*11a40*/  ISETP.GE.AND P5, PT, R0.reuse, R226, PT ;  /* 0x000000e20000720c */ /* 0x040fe40003fa6270 */
[----:B------:R-:W-:Y:S01]  /*11a50*/  ISETP.GE.AND P6, PT, R0, R228, PT ;  /* 0x000000e40000720c */ /* 0x000fe20003fc6270 */
[C---:B------:R-:W-:Y:S01]  /*11a60*/  VIADD R0, R2.reuse, 0x38 ;  /* 0x0000003802007836 */ /* 0x040fe20000000000 */
[----:B---3--:R-:W-:Y:S01]  /*11a70*/  FSEL R4, R59, -INF , !P0 ;  /* 0xff8000003b047808 */ /* 0x008fe20004000000 */
[----:B------:R-:W-:Y:S01]  /*11a80*/  VIADD R2, R2, 0x39 ;  /* 0x0000003902027836 */ /* 0x000fe20000000000 */
[----:B------:R-:W-:Y:S02]  /*11a90*/  ISETP.GE.AND P0, PT, R3, R229, PT ;  /* 0x000000e50300720c */ /* 0x000fe40003f06270 */
[----:B------:R-:W-:Y:S01]  /*11aa0*/  FSEL R203, R11, -INF , !P5 ;  /* 0xff8000000bcb7808 */ /* 0x000fe20006800000 */
[----:B------:R-:W-:Y:S01]  /*11ab0*/  FMUL.FTZ R11, R64, UR9 ;  /* 0x00000009400b7c20 */ /* 0x000fe20008410000 */
[----:B------:R-:W-:Y:S02]  /*11ac0*/  FSEL R243, R6, -INF , !P0 ;  /* 0xff80000006f37808 */ /* 0x000fe40004000000 */
[----:B----4-:R-:W-:Y:S02]  /*11ad0*/  FSEL R10, R58, -INF , !P2 ;  /* 0xff8000003a0a7808 */ /* 0x010fe40005000000 */
[----:B------:R-:W-:Y:S01]  /*11ae0*/  FSEL R242, R8, -INF , !P3 ;  /* 0xff80000008f27808 */ /* 0x000fe20005800000 */
[----:B------:R-:W2:Y:S01]  /*11af0*/  MUFU.TANH R11, R11 ;  /* 0x0000000b000b7308 */ /* 0x000ea20000002400 */
[----:B------:R-:W-:Y:S02]  /*11b00*/  ISETP.GT.AND P0, PT, R231, R2, PT ;  /* 0x00000002e700720c */ /* 0x000fe40003f04270 */
[----:B------:R-:W-:Y:S02]  /*11b10*/  ISETP.GE.AND P2, PT, R3, R227, PT ;  /* 0x000000e30300720c */ /* 0x000fe40003f46270 */
[----:B------:R-:W-:Y:S02]  /*11b20*/  ISETP.GT.AND P3, PT, R231, R0, PT ;  /* 0x00000000e700720c */ /* 0x000fe40003f64270 */
[----:B-----5:R-:W-:Y:S02]  /*11b30*/  FSEL R108, R108, -INF , !P0 ;  /* 0xff8000006c6c7808 */ /* 0x020fe40004000000 */
[----:B------:R-:W-:Y:S02]  /*11b40*/  FSEL R241, R12, -INF , !P1 ;  /* 0xff8000000cf17808 */ /* 0x000fe40004800000 */
[----:B------:R-:W-:Y:S02]  /*11b50*/  FSEL R240, R9, -INF , !P2 ;  /* 0xff80000009f07808 */ /* 0x000fe40005000000 */
[----:B------:R-:W-:Y:S02]  /*11b60*/  FSEL R109, R109, -INF , !P3 ;  /* 0xff8000006d6d7808 */ /* 0x000fe40005800000 */
[----:B------:R-:W-:Y:S02]  /*11b70*/  ISETP.GE.AND P0, PT, R0, R228, PT ;  /* 0x000000e40000720c */ /* 0x000fe40003f06270 */
[C---:B------:R-:W-:Y:S02]  /*11b80*/  ISETP.GT.AND P1, PT, R230.reuse, R0, PT ;  /* 0x00000000e600720c */ /* 0x040fe40003f24270 */
[----:B------:R-:W-:Y:S02]  /*11b90*/  ISETP.GT.AND P2, PT, R230, R2, PT ;  /* 0x00000002e600720c */ /* 0x000fe40003f44270 */
[----:B------:R-:W-:Y:S02]  /*11ba0*/  FSEL R109, R109, -INF , !P0 ;  /* 0xff8000006d6d7808 */ /* 0x000fe40004000000 */
[----:B------:R-:W-:Y:S02]  /*11bb0*/  FSEL R6, R60, -INF , !P1 ;  /* 0xff8000003c067808 */ /* 0x000fe40004800000 */
[----:B-1----:R-:W-:Y:S02]  /*11bc0*/  FSEL R5, R5, -INF , !P2 ;  /* 0xff80000005057808 */ /* 0x002fe40005000000 */
[-C--:B------:R-:W-:Y:S02]  /*11bd0*/  ISETP.GE.AND P3, PT, R0, R226.reuse, PT ;  /* 0x000000e20000720c */ /* 0x080fe40003f66270 */
[----:B------:R-:W-:Y:S02]  /*11be0*/  ISETP.GT.AND P0, PT, R234, R247, PT ;  /* 0x000000f7ea00720c */ /* 0x000fe40003f04270 */
[C---:B------:R-:W-:Y:S02]  /*11bf0*/  ISETP.GE.AND P1, PT, R3.reuse, R226, PT ;  /* 0x000000e20300720c */ /* 0x040fe40003f26270 */
[----:B------:R-:W-:Y:S02]  /*11c00*/  ISETP.GE.AND P2, PT, R3, R228, PT ;  /* 0x000000e40300720c */ /* 0x000fe40003f46270 */
[----:B------:R-:W-:Y:S02]  /*11c10*/  FSEL R237, R6, -INF , !P3 ;  /* 0xff80000006ed7808 */ /* 0x000fe40005800000 */
[----:B------:R-:W-:Y:S02]  /*11c20*/  FSEL R238, R7, -INF , !P1 ;  /* 0xff80000007ee7808 */ /* 0x000fe40004800000 */
[----:B------:R-:W-:Y:S01]  /*11c30*/  FSEL R239, R10, -INF , !P6 ;  /* 0xff8000000aef7808 */ /* 0x000fe20007000000 */
[----:B------:R-:W-:Y:S01]  /*11c40*/  FMUL.FTZ R10, R66, UR9 ;  /* 0x00000009420a7c20 */ /* 0x000fe20008410000 */
[----:B------:R-:W-:Y:S02]  /*11c50*/  FSEL R244, R4, -INF , !P2 ;  /* 0xff80000004f47808 */ /* 0x000fe40005000000 */
[----:B------:R-:W-:Y:S02]  /*11c60*/  ISETP.GE.AND P3, PT, R2, R226, PT ;  /* 0x000000e20200720c */ /* 0x000fe40003f66270 */
[-C--:B------:R-:W-:Y:S02]  /*11c70*/  ISETP.GT.AND P5, PT, R225, R0.reuse, PT ;  /* 0x00000000e100720c */ /* 0x080fe40003fa4270 */
[----:B------:R-:W-:Y:S02]  /*11c80*/  ISETP.GT.AND P1, PT, R232, R0, PT ;  /* 0x00000000e800720c */ /* 0x000fe40003f24270 */
[C---:B------:R-:W-:Y:S02]  /*11c90*/  ISETP.GE.AND P6, PT, R0.reuse, R227, PT ;  /* 0x000000e30000720c */ /* 0x040fe40003fc6270 */
[----:B------:R-:W-:Y:S02]  /*11ca0*/  ISETP.GE.AND P2, PT, R0, R229, PT ;  /* 0x000000e50000720c */ /* 0x000fe40003f46270 */
[----:B------:R-:W-:Y:S02]  /*11cb0*/  FMNMX3.FTZ R0, R106, R18, R22, !PT ;  /* 0x000000126a007276 */ /* 0x000fe40007810016 */
[----:B------:R-:W-:Y:S02]  /*11cc0*/  FSEL R202, R5, -INF , !P3 ;  /* 0xff80000005ca7808 */ /* 0x000fe40005800000 */
[----:B------:R-:W-:Y:S02]  /*11cd0*/  ISETP.GE.AND P3, PT, R2, R228, PT ;  /* 0x000000e40200720c */ /* 0x000fe40003f66270 */
[----:B------:R-:W-:Y:S02]  /*11ce0*/  FMNMX3.FTZ R0, R0, R20, R21, !PT ;  /* 0x0000001400007276 */ /* 0x000fe40007810015 */
[----:B------:R-:W-:Y:S02]  /*11cf0*/  FSEL R108, R108, -INF , !P3 ;  /* 0xff8000006c6c7808 */ /* 0x000fe40005800000 */
[----:B------:R-:W-:Y:S02]  /*11d00*/  ISETP.GT.AND P3, PT, R225, R2, PT ;  /* 0x00000002e100720c */ /* 0x000fe40003f64270 */
[----:B------:R-:W-:Y:S01]  /*11d10*/  FMNMX3.FTZ R104, R0, R188, R189, !PT ;  /* 0x000000bc00687276 */ /* 0x000fe200078100bd */
[----:B--2---:R-:W-:Y:S10]  /*11d20*/  @P0 BRA `(.L_x_972) ;  /* 0xffffffd800fc0947 */ /* 0x004ff4000383ffff */
.L_x_971:
[----:B------:R-:W2:Y:S01]  /*11d30*/  LDL R12, [R1+0x4c] ;  /* 0x00004c00010c7983 */ /* 0x000ea20000100800 */
[----:B------:R-:W-:Y:S01]  /*11d40*/  FMNMX3.FTZ R104, R104, R186, R187, !PT ;  /* 0x000000ba68687276 */ /* 0x000fe200078100bb */
[----:B-1----:R-:W1:Y:S01]  /*11d50*/  MUFU.TANH R6, R65 ;  /* 0x0000004100067308 */ /* 0x002e620000002400 */
[----:B------:R-:W-:Y:S01]  /*11d60*/  FMNMX3.FTZ R0, R107, R25, R26, !PT ;  /* 0x000000196b007276 */ /* 0x000fe2000781001a */
[----:B------:R-:W-:Y:S01]  /*11d70*/  LDSM.16.MT88.4 R52, [R220+0xa000] ;  /* 0x00a00000dc34783b */ /* 0x000fe20000004200 */
[----:B------:R-:W-:Y:S02]  /*11d80*/  FMNMX3.FTZ R104, R104, R213, R212, !PT ;  /* 0x000000d568687276 */ /* 0x000fe400078100d4 */
[----:B------:R-:W-:Y:S02]  /*11d90*/  FMNMX3.FTZ R0, R0, R17, R19, !PT ;  /* 0x0000001100007276 */ /* 0x000fe40007810013 */
[----:B------:R-:W-:Y:S03]  /*11da0*/  FMNMX3.FTZ R104, R104, R207, R206, !PT ;  /* 0x000000cf68687276 */ /* 0x000fe600078100ce */
[----:B------:R-:W3:Y:S01]  /*11db0*/  MUFU.TANH R10, R10 ;  /* 0x0000000a000a7308 */ /* 0x000ee20000002400 */
[----:B------:R-:W-:Y:S02]  /*11dc0*/  FMNMX3.FTZ R0, R0, R190, R194, !PT ;  /* 0x000000be00007276 */ /* 0x000fe400078100c2 */
[----:B------:R-:W-:Y:S02]  /*11dd0*/  FMNMX3.FTZ R104, R104, R203, R238, !PT ;  /* 0x000000cb68687276 */ /* 0x000fe400078100ee */
[----:B------:R-:W-:Y:S02]  /*11de0*/  FMNMX3.FTZ R0, R0, R196, R204, !PT ;  /* 0x000000c400007276 */ /* 0x000fe400078100cc */
[----:B------:R-:W-:Y:S03]  /*11df0*/  FMNMX3.FTZ R104, R104, R237, R202, !PT ;  /* 0x000000ed68687276 */ /* 0x000fe600078100ca */
[----:B------:R-:W4:Y:S01]  /*11e00*/  MUFU.TANH R9, R67 ;  /* 0x0000004300097308 */ /* 0x000f220000002400 */
[----:B------:R-:W-:Y:S02]  /*11e10*/  FMNMX3.FTZ R0, R0, R214, R236, !PT ;  /* 0x000000d600007276 */ /* 0x000fe400078100ec */
[----:B------:R-:W-:Y:S01]  /*11e20*/  FSEL R7, R11, -INF , !P5 ;  /* 0xff8000000b077808 */ /* 0x000fe20006800000 */
[----:B------:R-:W5:Y:S01]  /*11e30*/  SHFL.BFLY PT, R8, R104, 0x2, 0x1f ;  /* 0x0c401f0068087f89 */ /* 0x000f6200000e0000 */
[----:B------:R-:W-:Y:S02]  /*11e40*/  FMNMX3.FTZ R0, R0, R216, R215, !PT ;  /* 0x000000d800007276 */ /* 0x000fe400078100d7 */
[----:B------:R-:W-:Y:S02]  /*11e50*/  ISETP.GT.AND P0, PT, R232, R2, PT ;  /* 0x00000002e800720c */ /* 0x000fe40003f04270 */
[----:B------:R-:W-:Y:S02]  /*11e60*/  FMNMX3.FTZ R0, R0, R239, R244, !PT ;  /* 0x000000ef00007276 */ /* 0x000fe400078100f4 */
[----:B------:R-:W-:Y:S02]  /*11e70*/  ISETP.GE.AND P5, PT, R2, R227, PT ;  /* 0x000000e30200720c */ /* 0x000fe40003fa6270 */
        /* <DEDUP_REMOVED lines=16> */
[----:B-1----:R-:W-:Y:S02]  /*11f80*/  FSEL R6, R6, -INF , !P3 ;  /* 0xff80000006067808 */ /* 0x002fe40005800000 */
[----:B------:R-:W-:Y:S02]  /*11f90*/  ISETP.GE.AND P3, PT, R2, R229, PT ;  /* 0x000000e50200720c */ /* 0x000fe40003f66270 */
[----:B------:R-:W1:Y:S01]  /*11fa0*/  SHFL.BFLY PT, R2, R0, 0x2, 0x1f ;  /* 0x0c401f0000027f89 */ /* 0x000e6200000e0000 */
[----:B-----5:R-:W-:Y:S02]  /*11fb0*/  FMNMX.FTZ R104, R104, R8, !PT ;  /* 0x0000000868687209 */ /* 0x020fe40007810000 */
[----:B---3--:R-:W-:Y:S02]  /*11fc0*/  FSEL R3, R10, -INF , !P1 ;  /* 0xff8000000a037808 */ /* 0x008fe40004800000 */
[----:B----4-:R-:W-:Y:S03]  /*11fd0*/  FSEL R9, R9, -INF , !P0 ;  /* 0xff80000009097808 */ /* 0x010fe60004000000 */
[----:B------:R-:W3:Y:S01]  /*11fe0*/  SHFL.BFLY PT, R7, R104, 0x1, 0x1f ;  /* 0x0c201f0068077f89 */ /* 0x000ee200000e0000 */
[----:B------:R-:W-:Y:S02]  /*11ff0*/  FSEL R56, R6, -INF , !P5 ;  /* 0xff80000006387808 */ /* 0x000fe40006800000 */
[----:B------:R-:W-:Y:S02]  /*12000*/  FSEL R249, R9, -INF , !P3 ;  /* 0xff80000009f97808 */ /* 0x000fe40005800000 */
[----:B------:R-:W-:Y:S02]  /*12010*/  FSEL R201, R3, -INF , !P2 ;  /* 0xff80000003c97808 */ /* 0x000fe40005000000 */
[----:B------:R-:W-:Y:S02]  /*12020*/  FMNMX3.FTZ R4, R4, R200, R56, !PT ;  /* 0x000000c804047276 */ /* 0x000fe40007810038 */
[----:B------:R-:W-:Y:S03]  /*12030*/  FMNMX3.FTZ R3, R5, R201, R249, !PT ;  /* 0x000000c905037276 */ /* 0x000fe600078100f9 */
[----:B------:R-:W4:Y:S08]  /*12040*/  SHFL.BFLY PT, R5, R4, 0x2, 0x1f ;  /* 0x0c401f0004057f89 */ /* 0x000f3000000e0000 */
[----:B------:R-:W5:Y:S01]  /*12050*/  SHFL.BFLY PT, R6, R3, 0x2, 0x1f ;  /* 0x0c401f0003067f89 */ /* 0x000f6200000e0000 */
[----:B-1----:R-:W-:Y:S07]  /*12060*/  FMNMX.FTZ R0, R0, R2, !PT ;  /* 0x0000000200007209 */ /* 0x002fee0007810000 */
[----:B------:R-:W1:Y:S01]  /*12070*/  SHFL.BFLY PT, R2, R0, 0x1, 0x1f ;  /* 0x0c201f0000027f89 */ /* 0x000e6200000e0000 */
[----:B---3--:R-:W-:Y:S04]  /*12080*/  FMNMX.FTZ R104, R104, R7, !PT ;  /* 0x0000000768687209 */ /* 0x008fe80007810000 */
[C---:B------:R-:W-:Y:S01]  /*12090*/  FSETP.NEU.FTZ.AND P1, PT, R104.reuse, -INF , PT ;  /* 0xff8000006800780b */ /* 0x040fe20003f3d000 */
[----:B------:R-:W-:Y:S05]  /*120a0*/  FMUL.FTZ R110, R104, UR4 ;  /* 0x00000004686e7c20 */ /* 0x000fea0008410000 */
[----:B------:R-:W-:Y:S02]  /*120b0*/  FSEL R110, R110, RZ, P1 ;  /* 0x000000ff6e6e7208 */ /* 0x000fe40000800000 */
[----:B----4-:R-:W-:Y:S03]  /*120c0*/  FMNMX.FTZ R4, R4, R5, !PT ;  /* 0x0000000504047209 */ /* 0x010fe60007810000 */
[--C-:B------:R-:W-:Y:S01]  /*120d0*/  FFMA.FTZ R5, R21, UR4, -R110.reuse ;  /* 0x0000000415057c23 */ /* 0x100fe2000801086e */
[----:B-----5:R-:W-:Y:S01]  /*120e0*/  FMNMX.FTZ R3, R3, R6, !PT ;  /* 0x0000000603037209 */ /* 0x020fe20007810000 */
[----:B------:R-:W3:Y:S02]  /*120f0*/  SHFL.BFLY PT, R103, R4, 0x1, 0x1f ;  /* 0x0c201f0004677f89 */ /* 0x000ee400000e0000 */
[----:B------:R-:W-:Y:S06]  /*12100*/  MUFU.EX2 R59, R5 ;  /* 0x00000005003b7308 */ /* 0x000fec0000000800 */
[----:B------:R-:W4:Y:S01]  /*12110*/  SHFL.BFLY PT, R102, R3, 0x1, 0x1f ;  /* 0x0c201f0003667f89 */ /* 0x000f2200000e0000 */
[----:B-1----:R-:W-:Y:S01]  /*12120*/  FMNMX.FTZ R101, R0, R2, !PT ;  /* 0x0000000200657209 */ /* 0x002fe20007810000 */
[--C-:B------:R-:W-:Y:S01]  /*12130*/  FFMA.FTZ R0, R18, UR4, -R110.reuse ;  /* 0x0000000412007c23 */ /* 0x100fe2000801086e */
[--C-:B------:R-:W-:Y:S02]  /*12140*/  FFMA.FTZ R2, R22, UR4, -R110.reuse ;  /* 0x0000000416027c23 */ /* 0x100fe4000801086e */
[C---:B------:R-:W-:Y:S01]  /*12150*/  FSETP.NEU.FTZ.AND P0, PT, R101.reuse, -INF , PT ;  /* 0xff8000006500780b */ /* 0x040fe20003f1d000 */
[----:B------:R1:W-:Y:S01]  /*12160*/  MUFU.EX2 R51, R0 ;  /* 0x0000000000337308 */ /* 0x0003e20000000800 */
[----:B------:R-:W-:Y:S09]  /*12170*/  FMUL.FTZ R185, R101, UR4 ;  /* 0x0000000465b97c20 */ /* 0x000ff20008410000 */
[----:B------:R5:W4:Y:S01]  /*12180*/  MUFU.EX2 R248, R2 ;  /* 0x0000000200f87308 */ /* 0x000b220000000800 */
[----:B------:R-:W-:Y:S05]  /*12190*/  FSEL R185, R185, RZ, P0 ;  /* 0x000000ffb9b97208 */ /* 0x000fea0000000000 */
[--C-:B------:R-:W-:Y:S01]  /*121a0*/  FFMA.FTZ R109, R109, UR4, -R185.reuse ;  /* 0x000000046d6d7c23 */ /* 0x100fe200080108b9 */
[----:B---3--:R-:W-:Y:S01]  /*121b0*/  FMNMX.FTZ R103, R4, R103, !PT ;  /* 0x0000006704677209 */ /* 0x008fe20007810000 */
[----:B-1----:R-:W-:Y:S03]  /*121c0*/  FFMA.FTZ R0, R20, UR4, -R110 ;  /* 0x0000000414007c23 */ /* 0x002fe6000801086e */
[----:B------:R-:W-:Y:S01]  /*121d0*/  FSETP.NEU.FTZ.AND P3, PT, R103, -INF , PT ;  /* 0xff8000006700780b */ /* 0x000fe20003f7d000 */
[----:B------:R1:W3:Y:S01]  /*121e0*/  MUFU.EX2 R64, R0 ;  /* 0x0000000000407308 */ /* 0x0002e20000000800 */
[----:B-----5:R-:W-:Y:S01]  /*121f0*/  FFMA.FTZ R2, R25, UR4, -R185 ;  /* 0x0000000419027c23 */ /* 0x020fe200080108b9 */
[----:B------:R-:W-:Y:S01]  /*12200*/  FMUL.FTZ R111, R103, UR4 ;  /* 0x00000004676f7c20 */ /* 0x000fe20008410000 */
[----:B----4-:R-:W-:Y:S07]  /*12210*/  FMNMX.FTZ R102, R3, R102, !PT ;  /* 0x0000006603667209 */ /* 0x010fee0007810000 */
[----:B------:R4:W-:Y:S01]  /*12220*/  MUFU.EX2 R250, R2 ;  /* 0x0000000200fa7308 */ /* 0x0009e20000000800 */
[----:B------:R-:W-:Y:S02]  /*12230*/  F2FP.F16.F32.PACK_AB R180, R248, R51 ;  /* 0x00000033f8b4723e */ /* 0x000fe400000000ff */
[----:B------:R-:W-:Y:S01]  /*12240*/  FSEL R111, R111, RZ, P3 ;  /* 0x000000ff6f6f7208 */ /* 0x000fe20001800000 */
[C---:B------:R-:W-:Y:S01]  /*12250*/  FMUL.FTZ R184, R102.reuse, UR4 ;  /* 0x0000000466b87c20 */ /* 0x040fe20008410000 */
[----:B------:R-:W-:Y:S03]  /*12260*/  FSETP.NEU.FTZ.AND P2, PT, R102, -INF , PT ;  /* 0xff8000006600780b */ /* 0x000fe60003f5d000 */
[----:B------:R-:W-:Y:S01]  /*12270*/  FFMA.FTZ R4, R24, UR4, -R111 ;  /* 0x0000000418047c23 */ /* 0x000fe2000801086f */
[--C-:B-1----:R-:W-:Y:S01]  /*12280*/  FFMA.FTZ R0, R26, UR4, -R185.reuse ;  /* 0x000000041a007c23 */ /* 0x102fe200080108b9 */
[----:B------:R-:W-:Y:S02]  /*12290*/  FSEL R184, R184, RZ, P2 ;  /* 0x000000ffb8b87208 */ /* 0x000fe40001000000 */
[----:B------:R-:W-:Y:S01]  /*122a0*/  MUFU.EX2 R57, R4 ;  /* 0x0000000400397308 */ /* 0x000fe20000000800 */
[----:B------:R-:W-:Y:S01]  /*122b0*/  FSEL R3, R102, RZ, P2 ;  /* 0x000000ff66037208 */ /* 0x000fe20001000000 */
[----:B----4-:R-:W-:Y:S01]  /*122c0*/  FFMA.FTZ R2, R17, UR4, -R185 ;  /* 0x0000000411027c23 */ /* 0x010fe200080108b9 */
[--C-:B------:R-:W-:Y:S07]  /*122d0*/  FFMA.FTZ R5, R27, UR4, -R184.reuse ;  /* 0x000000041b057c23 */ /* 0x100fee00080108b8 */
[----:B------:R1:W4:Y:S01]  /*122e0*/  MUFU.EX2 R246, R0 ;  /* 0x0000000000f67308 */ /* 0x0003220000000800 */
[--C-:B------:R-:W-:Y:S01]  /*122f0*/  FFMA.FTZ R6, R28, UR4, -R184.reuse ;  /* 0x000000041c067c23 */ /* 0x100fe200080108b8 */
[----:B------:R-:W-:Y:S01]  /*12300*/  FADD.FTZ R3, -R3, R105 ;  /* 0x0000006903037221 */ /* 0x000fe20000010100 */
[----:B------:R-:W-:Y:S07]  /*12310*/  IADD3 R105, PT, PT, R220, 0x9020, RZ ;  /* 0x00009020dc697810 */ /* 0x000fee0007ffe0ff */
[----:B------:R5:W-:Y:S01]  /*12320*/  MUFU.EX2 R62, R2 ;  /* 0x00000002003e7308 */ /* 0x000be20000000800 */
[----:B---3--:R-:W-:Y:S01]  /*12330*/  F2FP.F16.F32.PACK_AB R182, R59, R64 ;  /* 0x000000403bb6723e */ /* 0x008fe200000000ff */
[----:B------:R-:W-:Y:S08]  /*12340*/  FMUL.FTZ R3, R3, UR4 ;  /* 0x0000000403037c20 */ /* 0x000ff00008410000 */
[----:B------:R3:W-:Y:S10]  /*12350*/  MUFU.EX2 R60, R5 ;  /* 0x00000005003c7308 */ /* 0x0007f40000000800 */
[----:B------:R-:W3:Y:S01]  /*12360*/  MUFU.EX2 R63, R6 ;  /* 0x00000006003f7308 */ /* 0x000ee20000000800 */
[----:B-1----:R-:W-:Y:S01]  /*12370*/  FFMA.FTZ R0, R19, UR4, -R185 ;  /* 0x0000000413007c23 */ /* 0x002fe200080108b9 */
[----:B----4-:R-:W-:Y:S08]  /*12380*/  F2FP.F16.F32.PACK_AB R181, R246, R250 ;  /* 0x000000faf6b5723e */ /* 0x010ff000000000ff */
[----:B------:R-:W1:Y:S01]  /*12390*/  MUFU.EX2 R3, R3 ;  /* 0x0000000300037308 */ /* 0x000e620000000800 */
[--C-:B-----5:R-:W-:Y:S09]  /*123a0*/  FFMA.FTZ R2, R176, UR4, -R111.reuse ;  /* 0x00000004b0027c23 */ /* 0x120ff2000801086f */
[----:B------:R4:W5:Y:S01]  /*123b0*/  MUFU.EX2 R58, R0 ;  /* 0x00000000003a7308 */ /* 0x0009620000000800 */
[----:B---3--:R-:W-:Y:S09]  /*123c0*/  FSEL R5, R101, RZ, P0 ;  /* 0x000000ff65057208 */ /* 0x008ff20000000000 */
[----:B------:R3:W-:Y:S01]  /*123d0*/  MUFU.EX2 R33, R2 ;  /* 0x0000000200217308 */ /* 0x0007e20000000800 */
[----:B------:R-:W-:Y:S01]  /*123e0*/  F2FP.F16.F32.PACK_AB R179, R63, R60 ;  /* 0x0000003c3fb3723e */ /* 0x000fe200000000ff */
[C---:B-1----:R-:W-:Y:S01]  /*123f0*/  FMUL.FTZ R6, R3.reuse, R114 ;  /* 0x0000007203067220 */ /* 0x042fe20000410000 */
[C---:B------:R-:W-:Y:S01]  /*12400*/  FMUL.FTZ R7, R3.reuse, R115 ;  /* 0x0000007303077220 */ /* 0x040fe20000410000 */
[C---:B------:R-:W-:Y:S01]  /*12410*/  FMUL.FTZ R18, R3.reuse, R126 ;  /* 0x0000007e03127220 */ /* 0x040fe20000410000 */
[----:B------:R-:W-:Y:S01]  /*12420*/  FMUL.FTZ R19, R3, R127 ;  /* 0x0000007f03137220 */ /* 0x000fe20000410000 */
[--C-:B----4-:R-:W-:Y:S01]  /*12430*/  FFMA.FTZ R0, R31, UR4, -R111.reuse ;  /* 0x000000041f007c23 */ /* 0x110fe2000801086f */
[----:B-----5:R-:W-:Y:S01]  /*12440*/  F2FP.F16.F32.PACK_AB R183, R58, R62 ;  /* 0x0000003e3ab7723e */ /* 0x020fe200000000ff */
[C---:B------:R-:W-:Y:S01]  /*12450*/  FMUL.FTZ R35, R3.reuse, R143 ;  /* 0x0000008f03237220 */ /* 0x040fe20000410000 */
[C---:B------:R-:W-:Y:S01]  /*12460*/  FMUL.FTZ R50, R3.reuse, R158 ;  /* 0x0000009e03327220 */ /* 0x040fe20000410000 */
[----:B------:R1:W4:Y:S01]  /*12470*/  MUFU.EX2 R245, R0 ;  /* 0x0000000000f57308 */ /* 0x0003220000000800 */
[--C-:B---3--:R-:W-:Y:S01]  /*12480*/  FFMA.FTZ R2, R30, UR4, -R184.reuse ;  /* 0x000000041e027c23 */ /* 0x108fe200080108b8 */
[----:B------:R-:W-:Y:S01]  /*12490*/  MOV R158, R51 ;  /* 0x00000033009e7202 */ /* 0x000fe20000000f00 */
[C---:B------:R-:W-:Y:S01]  /*124a0*/  FMUL.FTZ R51, R3.reuse, R159 ;  /* 0x0000009f03337220 */ /* 0x040fe20000410000 */
[C---:B------:R-:W-:Y:S06]  /*124b0*/  FMUL.FTZ R67, R3.reuse, R175 ;  /* 0x000000af03437220 */ /* 0x040fec0000410000 */
[----:B------:R3:W-:Y:S01]  /*124c0*/  MUFU.EX2 R34, R2 ;  /* 0x0000000200227308 */ /* 0x0007e20000000800 */
[C---:B------:R-:W-:Y:S01]  /*124d0*/  FMUL.FTZ R70, R3.reuse, R70 ;  /* 0x0000004603467220 */ /* 0x040fe20000410000 */
[C---:B------:R-:W-:Y:S01]  /*124e0*/  FMUL.FTZ R71, R3.reuse, R71 ;  /* 0x0000004703477220 */ /* 0x040fe20000410000 */
[C---:B------:R-:W-:Y:S01]  /*124f0*/  FMUL.FTZ R82, R3.reuse, R82 ;  /* 0x0000005203527220 */ /* 0x040fe20000410000 */
[C---:B------:R-:W-:Y:S01]  /*12500*/  FMUL.FTZ R83, R3.reuse, R83 ;  /* 0x0000005303537220 */ /* 0x040fe20000410000 */
[C---:B------:R-:W-:Y:S01]  /*12510*/  FMUL.FTZ R86, R3.reuse, R86 ;  /* 0x0000005603567220 */ /* 0x040fe20000410000 */
[C---:B------:R-:W-:Y:S01]  /*12520*/  FMUL.FTZ R87, R3.reuse, R87 ;  /* 0x0000005703577220 */ /* 0x040fe20000410000 */
[----:B------:R-:W-:Y:S01]  /*12530*/  MOV R159, R250 ;  /* 0x000000fa009f7202 */ /* 0x000fe20000000f00 */
[----:B------:R-:W-:Y:S01]  /*12540*/  FMUL.FTZ R98, R3, R98 ;  /* 0x0000006203627220 */ /* 0x000fe20000410000 */
[----:B-1----:R-:W-:Y:S01]  /*12550*/  FFMA.FTZ R0, R29, UR4, -R184 ;  /* 0x000000041d007c23 */ /* 0x002fe200080108b8 */
[----:B----4-:R-:W-:Y:S01]  /*12560*/  F2FP.F16.F32.PACK_AB R176, R245, R33 ;  /* 0x00000021f5b0723e */ /* 0x010fe200000000ff */
[----:B------:R-:W-:Y:S02]  /*12570*/  FMUL.FTZ R99, R3, R99 ;  /* 0x0000006303637220 */ /* 0x000fe40000410000 */
[----:B------:R1:W4:Y:S01]  /*12580*/  MUFU.EX2 R66, R0 ;  /* 0x0000000000427308 */ /* 0x0003220000000800 */
[----:B---3--:R-:W-:Y:S02]  /*12590*/  FFMA.FTZ R2, R23, UR4, -R111 ;  /* 0x0000000417027c23 */ /* 0x008fe4000801086f */
[----:B------:R-:W3:Y:S07]  /*125a0*/  LDSM.16.MT88.4 R20, [R220+0x9000] ;  /* 0x00900000dc14783b */ /* 0x000eee0000004200 */
[----:B------:R5:W2:Y:S01]  /*125b0*/  MUFU.EX2 R61, R2 ;  /* 0x00000002003d7308 */ /* 0x000aa20000000800 */
[----:B-1----:R-:W-:Y:S02]  /*125c0*/  FSEL R0, R103, RZ, P3 ;  /* 0x000000ff67007208 */ /* 0x002fe40001800000 */
[----:B----4-:R-:W-:Y:S03]  /*125d0*/  F2FP.F16.F32.PACK_AB R177, R66, R34 ;  /* 0x0000002242b1723e */ /* 0x010fe600000000ff */
[----:B-----5:R-:W-:Y:S01]  /*125e0*/  FADD.FTZ R2, -R0, R100 ;  /* 0x0000006400027221 */ /* 0x020fe20000010100 */
[----:B------:R-:W-:Y:S02]  /*125f0*/  FSEL R0, R104, RZ, P1 ;  /* 0x000000ff68007208 */ /* 0x000fe40000800000 */
[----:B--2---:R-:W-:Y:S01]  /*12600*/  F2FP.F16.F32.PACK_AB R178, R57, R61 ;  /* 0x0000003d39b2723e */ /* 0x004fe200000000ff */
[----:B------:R-:W-:Y:S02]  /*12610*/  FMUL.FTZ R4, R2, UR4 ;  /* 0x0000000402047c20 */ /* 0x000fe40008410000 */
[----:B------:R-:W-:Y:S01]  /*12620*/  FADD.FTZ R2, -R0, R106 ;  /* 0x0000006a00027221 */ /* 0x000fe20000010100 */
[----:B------:R-:W-:Y:S01]  /*12630*/  FADD.FTZ R0, -R5, R107 ;  /* 0x0000006b05007221 */ /* 0x000fe20000010100 */
[----:B------:R-:W1:Y:S01]  /*12640*/  MUFU.EX2 R100, R4 ;  /* 0x0000000400647308 */ /* 0x000e620000000800 */
[--C-:B------:R-:W-:Y:S01]  /*12650*/  FFMA.FTZ R106, R189, UR4, -R110.reuse ;  /* 0x00000004bd6a7c23 */ /* 0x100fe2000801086e */
[----:B------:R-:W-:Y:S01]  /*12660*/  FMUL.FTZ R2, R2, UR4 ;  /* 0x0000000402027c20 */ /* 0x000fe20008410000 */
[----:B------:R-:W-:Y:S01]  /*12670*/  FMUL.FTZ R0, R0, UR4 ;  /* 0x0000000400007c20 */ /* 0x000fe20008410000 */
[--C-:B------:R-:W-:Y:S06]  /*12680*/  FFMA.FTZ R107, R188, UR4, -R110.reuse ;  /* 0x00000004bc6b7c23 */ /* 0x100fec000801086e */
[----:B------:R-:W-:Y:S10]  /*12690*/  MUFU.EX2 R188, R109 ;  /* 0x0000006d00bc7308 */ /* 0x000ff40000000800 */
[----:B------:R-:W2:Y:S10]  /*126a0*/  MUFU.EX2 R2, R2 ;  /* 0x0000000200027308 */ /* 0x000eb40000000800 */
[----:B------:R-:W4:Y:S01]  /*126b0*/  MUFU.EX2 R0, R0 ;  /* 0x0000000000007308 */ /* 0x000f220000000800 */
[C---:B-1----:R-:W-:Y:S01]  /*126c0*/  FMUL.FTZ R4, R100.reuse, R112 ;  /* 0x0000007064047220 */ /* 0x042fe20000410000 */
[C---:B------:R-:W-:Y:S01]  /*126d0*/  FMUL.FTZ R5, R100.reuse, R113 ;  /* 0x0000007164057220 */ /* 0x040fe20000410000 */
[C---:B------:R-:W-:Y:S01]  /*126e0*/  FMUL.FTZ R16, R100.reuse, R124 ;  /* 0x0000007c64107220 */ /* 0x040fe20000410000 */
[C---:B------:R-:W-:Y:S01]  /*126f0*/  FMUL.FTZ R17, R100.reuse, R125 ;  /* 0x0000007d64117220 */ /* 0x040fe20000410000 */
[C---:B------:R-:W-:Y:S01]  /*12700*/  FMUL.FTZ R65, R100.reuse, R173 ;  /* 0x000000ad64417220 */ /* 0x040fe20000410000 */
[C---:B------:R-:W-:Y:S01]  /*12710*/  FMUL.FTZ R32, R100.reuse, R140 ;  /* 0x0000008c64207220 */ /* 0x040fe20000410000 */
[----:B------:R-:W-:Y:S01]  /*12720*/  MOV R140, R33 ;  /* 0x00000021008c7202 */ /* 0x000fe20000000f00 */
[----:B------:R-:W-:Y:S01]  /*12730*/  FMUL.FTZ R33, R100, R141 ;  /* 0x0000008d64217220 */ /* 0x000fe20000410000 */
[-C--:B---3--:R-:W-:Y:S05]  /*12740*/  HMMA.16816.F32 R4, R176, R20.reuse, R4 ;  /* 0x00000014b004723c */ /* 0x088fea0000001804 */
[C---:B--2---:R-:W-:Y:S01]  /*12750*/  FMUL.FTZ R8, R2.reuse, R116 ;  /* 0x0000007402087220 */ /* 0x044fe20000410000 */
[----:B------:R-:W-:Y:S01]  /*12760*/  FMUL.FTZ R9, R2, R117 ;  /* 0x0000007502097220 */ /* 0x000fe20000410000 */
[C---:B----4-:R-:W-:Y:S01]  /*12770*/  FMUL.FTZ R10, R0.reuse, R118 ;  /* 0x00000076000a7220 */ /* 0x050fe20000410000 */
[----:B------:R-:W-:Y:S01]  /*12780*/  FMUL.FTZ R11, R0, R119 ;  /* 0x00000077000b7220 */ /* 0x000fe20000410000 */
[C---:B------:R-:W-:Y:S01]  /*12790*/  FMUL.FTZ R24, R2.reuse, R132 ;  /* 0x0000008402187220 */ /* 0x040fe20000410000 */
[----:B------:R-:W-:Y:S01]  /*127a0*/  LDSM.16.MT88.4 R116, [R220+0xb000] ;  /* 0x00b00000dc74783b */ /* 0x000fe20000004200 */
[----:B------:R-:W-:Y:S01]  /*127b0*/  FMUL.FTZ R25, R2, R133 ;  /* 0x0000008502197220 */ /* 0x000fe20000410000 */
[C---:B------:R-:W-:Y:S01]  /*127c0*/  FMUL.FTZ R26, R0.reuse, R134 ;  /* 0x00000086001a7220 */ /* 0x040fe20000410000 */
[----:B------:R-:W-:Y:S01]  /*127d0*/  FMUL.FTZ R27, R0, R135 ;  /* 0x00000087001b7220 */ /* 0x000fe20000410000 */
[C---:B------:R-:W-:Y:S01]  /*127e0*/  FMUL.FTZ R28, R2.reuse, R136 ;  /* 0x00000088021c7220 */ /* 0x040fe20000410000 */
[C---:B------:R-:W-:Y:S04]  /*127f0*/  HMMA.16816.F32 R8, R180.reuse, R20, R8 ;  /* 0x00000014b408723c */ /* 0x040fe80000001808 */
        /* <DEDUP_REMOVED lines=8> */
[----:B------:R-:W-:Y:S01]  /*12880*/  MOV R141, R34 ;  /* 0x00000022008d7202 */ /* 0x000fe20000000f00 */
[C---:B------:R-:W-:Y:S01]  /*12890*/  FMUL.FTZ R34, R3.reuse, R142 ;  /* 0x0000008e03227220 */ /* 0x040fe20000410000 */
[----:B------:R-:W-:Y:S01]  /*128a0*/  FMUL.FTZ R40, R2, R148 ;  /* 0x0000009402287220 */ /* 0x000fe20000410000 */
[----:B------:R-:W-:Y:S01]  /*128b0*/  @P4 IADD3 R105, PT, PT, R12, -0x20, RZ ;  /* 0xffffffe00c694810 */ /* 0x000fe20007ffe0ff */
[C---:B------:R-:W-:Y:S01]  /*128c0*/  FMUL.FTZ R12, R2.reuse, R120 ;  /* 0x00000078020c7220 */ /* 0x040fe20000410000 */
[----:B------:R-:W-:Y:S01]  /*128d0*/  LDSM.16.MT88.4 R136, [R220+0xb400] ;  /* 0x00b40000dc88783b */ /* 0x000fe20000004200 */
[----:B------:R-:W-:Y:S01]  /*128e0*/  FMUL.FTZ R41, R2, R149 ;  /* 0x0000009502297220 */ /* 0x000fe20000410000 */
[C---:B------:R-:W-:Y:S01]  /*128f0*/  FMUL.FTZ R42, R0.reuse, R150 ;  /* 0x00000096002a7220 */ /* 0x040fe20000410000 */
[----:B------:R-:W-:Y:S01]  /*12900*/  FMUL.FTZ R43, R0, R151 ;  /* 0x00000097002b7220 */ /* 0x000fe20000410000 */
[----:B------:R-:W-:Y:S01]  /*12910*/  FMUL.FTZ R49, R100, R157 ;  /* 0x0000009d64317220 */ /* 0x000fe20000410000 */
[C---:B------:R-:W-:Y:S01]  /*12920*/  FMUL.FTZ R44, R2.reuse, R152 ;  /* 0x00000098022c7220 */ /* 0x040fe20000410000 */
[-C--:B------:R-:W-:Y:S01]  /*12930*/  HMMA.16816.F32 R12, R180, R22.reuse, R12 ;  /* 0x00000016b40c723c */ /* 0x080fe2000000180c */
[----:B------:R1:W-:Y:S01]  /*12940*/  MUFU.EX2 R157, R106 ;  /* 0x0000006a009d7308 */ /* 0x0003e20000000800 */
[----:B------:R-:W2:Y:S01]  /*12950*/  LDSM.16.MT88.4 R36, [R105] ;  /* 0x000000006924783b */ /* 0x000ea20000004200 */
[----:B------:R-:W-:Y:S01]  /*12960*/  FMUL.FTZ R45, R2, R153 ;  /* 0x00000099022d7220 */ /* 0x000fe20000410000 */
[C---:B------:R-:W-:Y:S01]  /*12970*/  FMUL.FTZ R46, R0.reuse, R154 ;  /* 0x0000009a002e7220 */ /* 0x040fe20000410000 */
[----:B------:R-:W-:Y:S01]  /*12980*/  FMUL.FTZ R47, R0, R155 ;  /* 0x0000009b002f7220 */ /* 0x000fe20000410000 */
[C---:B------:R-:W-:Y:S01]  /*12990*/  FMUL.FTZ R48, R100.reuse, R156 ;  /* 0x0000009c64307220 */ /* 0x040fe20000410000 */
[----:B------:R-:W-:Y:S01]  /*129a0*/  MOV R152, R66 ;  /* 0x0000004200987202 */ /* 0x000fe20000000f00 */
[C---:B------:R-:W-:Y:S02]  /*129b0*/  HMMA.16816.F32 R16, R176.reuse, R22, R16 ;  /* 0x00000016b010723c */ /* 0x040fe40000001810 */
[----:B------:R-:W3:Y:S02]  /*129c0*/  LDSM.16.MT88.4 R112, [R105+0x1000] ;  /* 0x001000006970783b */ /* 0x000ee40000004200 */
[C---:B------:R-:W-:Y:S01]  /*129d0*/  FMUL.FTZ R22, R3.reuse, R130 ;  /* 0x0000008203167220 */ /* 0x040fe20000410000 */
[C---:B------:R-:W-:Y:S01]  /*129e0*/  FMUL.FTZ R23, R3.reuse, R131 ;  /* 0x0000008303177220 */ /* 0x040fe20000410000 */
[----:B------:R-:W-:Y:S01]  /*129f0*/  FMUL.FTZ R66, R3, R174 ;  /* 0x000000ae03427220 */ /* 0x000fe20000410000 */
[----:B------:R-:W-:Y:S01]  /*12a00*/  MOV R151, R64 ;  /* 0x0000004000977202 */ /* 0x000fe20000000f00 */
[C---:B------:R-:W-:Y:S01]  /*12a10*/  FMUL.FTZ R64, R100.reuse, R172 ;  /* 0x000000ac64407220 */ /* 0x040fe20000410000 */
[C---:B------:R-:W-:Y:S01]  /*12a20*/  FMUL.FTZ R68, R100.reuse, R68 ;  /* 0x0000004464447220 */ /* 0x040fe20000410000 */
[----:B------:R-:W-:Y:S01]  /*12a30*/  LDSM.16.MT88.4 R124, [R105+0x400] ;  /* 0x00040000697c783b */ /* 0x000fe20000004200 */
[----:B------:R-:W-:Y:S01]  /*12a40*/  FMUL.FTZ R69, R100, R69 ;  /* 0x0000004564457220 */ /* 0x000fe20000410000 */
[C---:B------:R-:W-:Y:S01]  /*12a50*/  FMUL.FTZ R72, R2.reuse, R72 ;  /* 0x0000004802487220 */ /* 0x040fe20000410000 */
[----:B------:R-:W-:Y:S01]  /*12a60*/  FMUL.FTZ R73, R2, R73 ;  /* 0x0000004902497220 */ /* 0x000fe20000410000 */
[C---:B------:R-:W-:Y:S01]  /*12a70*/  FMUL.FTZ R74, R0.reuse, R74 ;  /* 0x0000004a004a7220 */ /* 0x040fe20000410000 */
[----:B------:R-:W-:Y:S01]  /*12a80*/  FMUL.FTZ R75, R0, R75 ;  /* 0x0000004b004b7220 */ /* 0x000fe20000410000 */
[C---:B------:R-:W-:Y:S01]  /*12a90*/  FMUL.FTZ R76, R2.reuse, R76 ;  /* 0x0000004c024c7220 */ /* 0x040fe20000410000 */
[----:B------:R-:W-:Y:S01]  /*12aa0*/  FMUL.FTZ R77, R2, R77 ;  /* 0x0000004d024d7220 */ /* 0x000fe20000410000 */
[----:B------:R-:W-:Y:S01]  /*12ab0*/  LDSM.16.MT88.4 R128, [R220+0xa400] ;  /* 0x00a40000dc80783b */ /* 0x000fe20000004200 */
[C---:B------:R-:W-:Y:S01]  /*12ac0*/  FMUL.FTZ R78, R0.reuse, R78 ;  /* 0x0000004e004e7220 */ /* 0x040fe20000410000 */
[----:B------:R-:W-:Y:S01]  /*12ad0*/  FMUL.FTZ R79, R0, R79 ;  /* 0x0000004f004f7220 */ /* 0x000fe20000410000 */
[C---:B------:R-:W-:Y:S01]  /*12ae0*/  FMUL.FTZ R80, R100.reuse, R80 ;  /* 0x0000005064507220 */ /* 0x040fe20000410000 */
[----:B------:R-:W-:Y:S01]  /*12af0*/  FMUL.FTZ R81, R100, R81 ;  /* 0x0000005164517220 */ /* 0x000fe20000410000 */
[C---:B------:R-:W-:Y:S01]  /*12b00*/  FMUL.FTZ R88, R2.reuse, R88 ;  /* 0x0000005802587220 */ /* 0x040fe20000410000 */
[----:B------:R-:W-:Y:S01]  /*12b10*/  FMUL.FTZ R89, R2, R89 ;  /* 0x0000005902597220 */ /* 0x000fe20000410000 */
[C---:B------:R-:W-:Y:S01]  /*12b20*/  FMUL.FTZ R90, R0.reuse, R90 ;  /* 0x0000005a005a7220 */ /* 0x040fe20000410000 */
[----:B------:R-:W-:Y:S01]  /*12b30*/  LDSM.16.MT88.4 R132, [R105+0x1400] ;  /* 0x001400006984783b */ /* 0x000fe20000004200 */
[----:B------:R-:W-:Y:S01]  /*12b40*/  FMUL.FTZ R91, R0, R91 ;  /* 0x0000005b005b7220 */ /* 0x000fe20000410000 */
[----:B------:R-:W-:Y:S01]  /*12b50*/  FFMA.FTZ R120, R192, UR4, -R111 ;  /* 0x00000004c0787c23 */ /* 0x000fe2000801086f */
[C---:B------:R-:W-:Y:S01]  /*12b60*/  FMUL.FTZ R92, R2.reuse, R92 ;  /* 0x0000005c025c7220 */ /* 0x040fe20000410000 */
[----:B------:R-:W-:Y:S01]  /*12b70*/  FMUL.FTZ R93, R2, R93 ;  /* 0x0000005d025d7220 */ /* 0x000fe20000410000 */
[C---:B------:R-:W-:Y:S01]  /*12b80*/  FMUL.FTZ R94, R0.reuse, R94 ;  /* 0x0000005e005e7220 */ /* 0x040fe20000410000 */
[C---:B------:R-:W-:Y:S01]  /*12b90*/  FMUL.FTZ R95, R0.reuse, R95 ;  /* 0x0000005f005f7220 */ /* 0x040fe20000410000 */
[----:B------:R-:W-:Y:S01]  /*12ba0*/  MOV R153, R245 ;  /* 0x000000f500997202 */ /* 0x000fe20000000f00 */
[-C--:B--2---:R-:W-:Y:S01]  /*12bb0*/  HMMA.16816.F32 R20, R176, R36.reuse, R20 ;  /* 0x00000024b014723c */ /* 0x084fe20000001814 */
[----:B------:R-:W-:Y:S02]  /*12bc0*/  LDSM.16.MT88.4 R172, [R105+0x1c00] ;  /* 0x001c000069ac783b */ /* 0x000fe40000004200 */
[--C-:B-1----:R-:W-:Y:S01]  /*12bd0*/  FFMA.FTZ R106, R187, UR4, -R110.reuse ;  /* 0x00000004bb6a7c23 */ /* 0x102fe2000801086e */
[----:B------:R-:W-:Y:S01]  /*12be0*/  MOV R150, R63 ;  /* 0x0000003f00967202 */ /* 0x000fe20000000f00 */
[C---:B------:R-:W-:Y:S01]  /*12bf0*/  FMUL.FTZ R63, R0.reuse, R171 ;  /* 0x000000ab003f7220 */ /* 0x040fe20000410000 */
[----:B------:R-:W-:Y:S01]  /*12c00*/  MOV R149, R62 ;  /* 0x0000003e00957202 */ /* 0x000fe20000000f00 */
[----:B------:R-:W-:Y:S01]  /*12c10*/  FMUL.FTZ R62, R0, R170 ;  /* 0x000000aa003e7220 */ /* 0x000fe20000410000 */
[C---:B------:R-:W-:Y:S04]  /*12c20*/  HMMA.16816.F32 R24, R180.reuse, R36, R24 ;  /* 0x00000024b418723c */ /* 0x040fe80000001818 */
[C---:B------:R-:W-:Y:S01]  /*12c30*/  FMUL.FTZ R36, R100.reuse, R144 ;  /* 0x0000009064247220 */ /* 0x040fe20000410000 */
[----:B------:R-:W-:Y:S01]  /*12c40*/  FMUL.FTZ R37, R100, R145 ;  /* 0x0000009164257220 */ /* 0x000fe20000410000 */
[----:B------:R-:W-:Y:S01]  /*12c50*/  MOV R145, R58 ;  /* 0x0000003a00917202 */ /* 0x000fe20000000f00 */
[----:B------:R-:W-:Y:S01]  /*12c60*/  FMUL.FTZ R58, R0, R166 ;  /* 0x000000a6003a7220 */ /* 0x000fe20000410000 */
[-C--:B------:R-:W-:Y:S01]  /*12c70*/  HMMA.16816.F32 R28, R180, R38.reuse, R28 ;  /* 0x00000026b41c723c */ /* 0x080fe2000000181c */
[----:B------:R-:W-:Y:S02]  /*12c80*/  MUFU.EX2 R166, R120 ;  /* 0x0000007800a67308 */ /* 0x000fe40000000800 */
[----:B------:R-:W-:Y:S01]  /*12c90*/  MOV R144, R57 ;  /* 0x0000003900907202 */ /* 0x000fe20000000f00 */
[----:B------:R-:W-:Y:S01]  /*12ca0*/  FMUL.FTZ R57, R2, R165 ;  /* 0x000000a502397220 */ /* 0x000fe20000410000 */
[----:B------:R-:W-:Y:S01]  /*12cb0*/  MOV R165, R158 ;  /* 0x0000009e00a57202 */ /* 0x000fe20000000f00 */
[----:B------:R-:W-:Y:S01]  /*12cc0*/  FMUL.FTZ R84, R100, R84 ;  /* 0x0000005464547220 */ /* 0x000fe20000410000 */
[----:B------:R-:W-:Y:S01]  /*12cd0*/  MOV R148, R61 ;  /* 0x0000003d00947202 */ /* 0x000fe20000000f00 */
[C---:B------:R-:W-:Y:S04]  /*12ce0*/  HMMA.16816.F32 R32, R176.reuse, R38, R32 ;  /* 0x00000026b020723c */ /* 0x040fe80000001820 */
[C---:B------:R-:W-:Y:S01]  /*12cf0*/  FMUL.FTZ R38, R3.reuse, R146 ;  /* 0x0000009203267220 */ /* 0x040fe20000410000 */
[----:B------:R-:W-:Y:S01]  /*12d00*/  FMUL.FTZ R39, R3, R147 ;  /* 0x0000009303277220 */ /* 0x000fe20000410000 */
[C---:B------:R-:W-:Y:S01]  /*12d10*/  FMUL.FTZ R61, R2.reuse, R169 ;  /* 0x000000a9023d7220 */ /* 0x040fe20000410000 */
[----:B------:R-:W-:Y:S01]  /*12d20*/  MOV R147, R60 ;  /* 0x0000003c00937202 */ /* 0x000fe20000000f00 */
[----:B------:R-:W-:Y:S01]  /*12d30*/  FMUL.FTZ R60, R2, R168 ;  /* 0x000000a8023c7220 */ /* 0x000fe20000410000 */
[----:B------:R-:W-:Y:S01]  /*12d40*/  MOV R146, R59 ;  /* 0x0000003b00927202 */ /* 0x000fe20000000f00 */
[----:B------:R-:W1:Y:S01]  /*12d50*/  MUFU.EX2 R168, R107 ;  /* 0x0000006b00a87308 */ /* 0x000e620000000800 */
[----:B------:R-:W-:Y:S01]  /*12d60*/  FMUL.FTZ R59, R0, R167 ;  /* 0x000000a7003b7220 */ /* 0x000fe20000410000 */
[-C--:B------:R-:W-:Y:S03]  /*12d70*/  HMMA.16816.F32 R36, R176, R52.reuse, R36 ;  /* 0x00000034b024723c */ /* 0x080fe60000001824 */
[C---:B------:R-:W-:Y:S01]  /*12d80*/  FMUL.FTZ R85, R100.reuse, R85 ;  /* 0x0000005564557220 */ /* 0x040fe20000410000 */
[C---:B------:R-:W-:Y:S01]  /*12d90*/  FMUL.FTZ R96, R100.reuse, R96 ;  /* 0x0000006064607220 */ /* 0x040fe20000410000 */
[C---:B------:R-:W-:Y:S01]  /*12da0*/  FMUL.FTZ R97, R100.reuse, R97 ;  /* 0x0000006164617220 */ /* 0x040fe20000410000 */
[----:B------:R-:W-:Y:S02]  /*12db0*/  MOV R154, R246 ;  /* 0x000000f6009a7202 */ /* 0x000fe40000000f00 */
[C---:B------:R-:W-:Y:S04]  /*12dc0*/  HMMA.16816.F32 R40, R180.reuse, R52, R40 ;  /* 0x00000034b428723c */ /* 0x040fe80000001828 */
[----:B-1----:R-:W-:Y:S01]  /*12dd0*/  F2FP.F16.F32.PACK_AB R120, R157, R168 ;  /* 0x000000a89d78723e */ /* 0x002fe200000000ff */
[C---:B------:R-:W-:Y:S01]  /*12de0*/  FMUL.FTZ R52, R100.reuse, R160 ;  /* 0x000000a064347220 */ /* 0x040fe20000410000 */
[----:B------:R-:W-:Y:S01]  /*12df0*/  FMUL.FTZ R53, R100, R161 ;  /* 0x000000a164357220 */ /* 0x000fe20000410000 */
[----:B------:R-:W-:Y:S01]  /*12e00*/  FFMA.FTZ R107, R186, UR4, -R110 ;  /* 0x00000004ba6b7c23 */ /* 0x000fe2000801086e */
[-C--:B------:R-:W-:Y:S03]  /*12e10*/  HMMA.16816.F32 R44, R180, R54.reuse, R44 ;  /* 0x00000036b42c723c */ /* 0x080fe6000000182c */
[----:B------:R1:W-:Y:S01]  /*12e20*/  MUFU.EX2 R167, R107 ;  /* 0x0000006b00a77308 */ /* 0x0003e20000000800 */
[----:B------:R-:W-:Y:S02]  /*12e30*/  MOV R155, R247 ;  /* 0x000000f7009b7202 */ /* 0x000fe40000000f00 */
[----:B------:R-:W-:Y:S02]  /*12e40*/  MOV R161, R248 ;  /* 0x000000f800a17202 */ /* 0x000fe40000000f00 */
[C---:B------:R-:W-:Y:S04]  /*12e50*/  HMMA.16816.F32 R48, R176.reuse, R54, R48 ;  /* 0x00000036b030723c */ /* 0x040fe80000001830 */
[C---:B------:R-:W-:Y:S01]  /*12e60*/  FMUL.FTZ R54, R3.reuse, R162 ;  /* 0x000000a203367220 */ /* 0x040fe20000410000 */
[----:B------:R-:W-:Y:S01]  /*12e70*/  FMUL.FTZ R55, R3, R163 ;  /* 0x000000a303377220 */ /* 0x000fe20000410000 */
[----:B------:R-:W-:Y:S01]  /*12e80*/  MOV R162, R56 ;  /* 0x0000003800a27202 */ /* 0x000fe20000000f00 */
[----:B------:R2:W4:Y:S01]  /*12e90*/  MUFU.EX2 R163, R106 ;  /* 0x0000006a00a37308 */ /* 0x0005220000000800 */
[----:B------:R-:W-:Y:S01]  /*12ea0*/  FMUL.FTZ R56, R2, R164 ;  /* 0x000000a402387220 */ /* 0x000fe20000410000 */
[--C-:B-1----:R-:W-:Y:S03]  /*12eb0*/  FFMA.FTZ R107, R190, UR4, -R185.reuse ;  /* 0x00000004be6b7c23 */ /* 0x102fe600080108b9 */
[-C--:B---3--:R-:W-:Y:S05]  /*12ec0*/  HMMA.16816.F32 R52, R176, R112.reuse, R52 ;  /* 0x00000070b034723c */ /* 0x088fea0000001834 */
[----:B------:R1:W-:Y:S03]  /*12ed0*/  MUFU.EX2 R169, R107 ;  /* 0x0000006b00a97308 */ /* 0x0003e60000000800 */
[C---:B------:R-:W-:Y:S04]  /*12ee0*/  HMMA.16816.F32 R56, R180.reuse, R112, R56 ;  /* 0x00000070b438723c */ /* 0x040fe80000001838 */
[----:B--2---:R-:W-:Y:S01]  /*12ef0*/  FFMA.FTZ R106, R194, UR4, -R185 ;  /* 0x00000004c26a7c23 */ /* 0x004fe200080108b9 */
[----:B----4-:R-:W-:Y:S01]  /*12f00*/  F2FP.F16.F32.PACK_AB R122, R163, R167 ;  /* 0x000000a7a37a723e */ /* 0x010fe200000000ff */
[--C-:B-1----:R-:W-:Y:S02]  /*12f10*/  FFMA.FTZ R107, R197, UR4, -R111.reuse ;  /* 0x00000004c56b7c23 */ /* 0x102fe4000801086f */
[-C--:B------:R-:W-:Y:S01]  /*12f20*/  HMMA.16816.F32 R60, R180, R114.reuse, R60 ;  /* 0x00000072b43c723c */ /* 0x080fe2000000183c */
[----:B------:R1:W2:Y:S10]  /*12f30*/  MUFU.EX2 R156, R106 ;  /* 0x0000006a009c7308 */ /* 0x0002b40000000800 */
[----:B------:R3:W-:Y:S01]  /*12f40*/  MUFU.EX2 R170, R107 ;  /* 0x0000006b00aa7308 */ /* 0x0007e20000000800 */
[C---:B------:R-:W-:Y:S01]  /*12f50*/  HMMA.16816.F32 R64, R176.reuse, R114, R64 ;  /* 0x00000072b040723c */ /* 0x040fe20000001840 */
[----:B------:R-:W4:Y:S03]  /*12f60*/  LDSM.16.MT88.4 R112, [R105+0x2000] ;  /* 0x002000006970783b */ /* 0x000f260000004200 */
[--C-:B-1----:R-:W-:Y:S04]  /*12f70*/  FFMA.FTZ R106, R198, UR4, -R111.reuse ;  /* 0x00000004c66a7c23 */ /* 0x102fe8000801086f */
[-C--:B------:R-:W-:Y:S01]  /*12f80*/  HMMA.16816.F32 R68, R176, R116.reuse, R68 ;  /* 0x00000074b044723c */ /* 0x080fe20000001844 */
[----:B------:R1:W-:Y:S02]  /*12f90*/  MUFU.EX2 R143, R106 ;  /* 0x0000006a008f7308 */ /* 0x0003e40000000800 */
[----:B--2---:R-:W-:Y:S01]  /*12fa0*/  F2FP.F16.F32.PACK_AB R121, R156, R169 ;  /* 0x000000a99c79723e */ /* 0x004fe200000000ff */
[--C-:B---3--:R-:W-:Y:S04]  /*12fb0*/  FFMA.FTZ R107, R199, UR4, -R184.reuse ;  /* 0x00000004c76b7c23 */ /* 0x108fe800080108b8 */
[C---:B------:R-:W-:Y:S03]  /*12fc0*/  HMMA.16816.F32 R72, R180.reuse, R116, R72 ;  /* 0x00000074b448723c */ /* 0x040fe60000001848 */
[----:B------:R2:W-:Y:S05]  /*12fd0*/  MUFU.EX2 R171, R107 ;  /* 0x0000006b00ab7308 */ /* 0x0005ea0000000800 */
[-C--:B------:R-:W-:Y:S03]  /*12fe0*/  HMMA.16816.F32 R76, R180, R118.reuse, R76 ;  /* 0x00000076b44c723c */ /* 0x080fe6000000184c */
[--C-:B-1----:R-:W-:Y:S04]  /*12ff0*/  FFMA.FTZ R106, R205, UR4, -R184.reuse ;  /* 0x00000004cd6a7c23 */ /* 0x102fe800080108b8 */
[----:B------:R1:W3:Y:S01]  /*13000*/  MUFU.EX2 R142, R106 ;  /* 0x0000006a008e7308 */ /* 0x0002e20000000800 */
[C---:B------:R-:W-:Y:S01]  /*13010*/  HMMA.16816.F32 R80, R176.reuse, R118, R80 ;  /* 0x00000076b050723c */ /* 0x040fe20000001850 */
[----:B------:R-:W5:Y:S03]  /*13020*/  LDSM.16.MT88.4 R116, [R220+0x9400] ;  /* 0x00940000dc74783b */ /* 0x000f660000004200 */
[----:B--2---:R-:W-:Y:S05]  /*13030*/  FFMA.FTZ R107, R191, UR4, -R111 ;  /* 0x00000004bf6b7c23 */ /* 0x004fea000801086f */
[----:B------:R2:W5:Y:S01]  /*13040*/  MUFU.EX2 R160, R107 ;  /* 0x0000006b00a07308 */ /* 0x0005620000000800 */
[-C--:B----4-:R-:W-:Y:S03]  /*13050*/  HMMA.16816.F32 R84, R176, R112.reuse, R84 ;  /* 0x00000070b054723c */ /* 0x090fe60000001854 */
[--C-:B-1----:R-:W-:Y:S05]  /*13060*/  FFMA.FTZ R106, R193, UR4, -R184.reuse ;  /* 0x00000004c16a7c23 */ /* 0x102fea00080108b8 */
[C---:B------:R-:W-:Y:S01]  /*13070*/  HMMA.16816.F32 R88, R180.reuse, R112, R88 ;  /* 0x00000070b458723c */ /* 0x040fe20000001858 */
[----:B------:R1:W-:Y:S03]  /*13080*/  MUFU.EX2 R164, R106 ;  /* 0x0000006a00a47308 */ /* 0x0003e60000000800 */
[----:B------:R-:W-:Y:S01]  /*13090*/  FFMA.FTZ R112, R195, UR4, -R184 ;  /* 0x00000004c3707c23 */ /* 0x000fe200080108b8 */
[--C-:B--2---:R-:W-:Y:S01]  /*130a0*/  FFMA.FTZ R107, R196, UR4, -R185.reuse ;  /* 0x00000004c46b7c23 */ /* 0x104fe200080108b9 */
[----:B---3--:R-:W-:Y:S02]  /*130b0*/  F2FP.F16.F32.PACK_AB R113, R142, R171 ;  /* 0x000000ab8e71723e */ /* 0x008fe400000000ff */
[-C--:B------:R-:W-:Y:S03]  /*130c0*/  HMMA.16816.F32 R92, R180, R114.reuse, R92 ;  /* 0x00000072b45c723c */ /* 0x080fe6000000185c */
[----:B------:R2:W3:Y:S01]  /*130d0*/  MUFU.EX2 R252, R112 ;  /* 0x0000007000fc7308 */ /* 0x0004e20000000800 */
[----:B------:R-:W-:Y:S09]  /*130e0*/  LDSM.16.MT88.4 R180, [R220+0xbc00] ;  /* 0x00bc0000dcb4783b */ /* 0x000ff20000004200 */
[----:B------:R4:W-:Y:S01]  /*130f0*/  MUFU.EX2 R250, R107 ;  /* 0x0000006b00fa7308 */ /* 0x0009e20000000800 */
[--C-:B-1----:R-:W-:Y:S01]  /*13100*/  FFMA.FTZ R106, R204, UR4, -R185.reuse ;  /* 0x00000004cc6a7c23 */ /* 0x102fe200080108b9 */
[----:B------:R-:W-:Y:S08]  /*13110*/  HMMA.16816.F32 R96, R176, R114, R96 ;  /* 0x00000072b060723c */ /* 0x000ff00000001860 */
[----:B------:R-:W1:Y:S01]  /*13120*/  MUFU.EX2 R251, R106 ;  /* 0x0000006a00fb7308 */ /* 0x000e620000000800 */
[----:B-----5:R-:W-:Y:S02]  /*13130*/  F2FP.F16.F32.PACK_AB R114, R160, R166 ;  /* 0x000000a6a072723e */ /* 0x020fe400000000ff */
[----:B--2---:R-:W-:Y:S02]  /*13140*/  F2FP.F16.F32.PACK_AB R112, R143, R170 ;  /* 0x000000aa8f70723e */ /* 0x004fe400000000ff */
[----:B---3--:R-:W-:Y:S01]  /*13150*/  F2FP.F16.F32.PACK_AB R115, R252, R164 ;  /* 0x000000a4fc73723e */ /* 0x008fe200000000ff */
[--C-:B----4-:R-:W-:Y:S04]  /*13160*/  FFMA.FTZ R107, R207, UR4, -R110.reuse ;  /* 0x00000004cf6b7c23 */ /* 0x110fe8000801086e */
[----:B------:R2:W-:Y:S02]  /*13170*/  MUFU.EX2 R247, R107 ;  /* 0x0000006b00f77308 */ /* 0x0005e40000000800 */
[-C--:B------:R-:W-:Y:S05]  /*13180*/  HMMA.16816.F32 R4, R112, R116.reuse, R4 ;  /* 0x000000747004723c */ /* 0x080fea0000001804 */
[----:B-1----:R-:W-:Y:S01]  /*13190*/  F2FP.F16.F32.PACK_AB R123, R251, R250 ;  /* 0x000000fafb7b723e */ /* 0x002fe200000000ff */
[--C-:B------:R-:W-:Y:S04]  /*131a0*/  FFMA.FTZ R106, R213, UR4, -R110.reuse ;  /* 0x00000004d56a7c23 */ /* 0x100fe8000801086e */
[----:B------:R1:W-:Y:S02]  /*131b0*/  MUFU.EX2 R246, R106 ;  /* 0x0000006a00f67308 */ /* 0x0003e40000000800 */
[C---:B------:R-:W-:Y:S04]  /*131c0*/  HMMA.16816.F32 R8, R120.reuse, R116, R8 ;  /* 0x000000747808723c */ /* 0x040fe80000001808 */
[----:B--2---:R-:W-:Y:S04]  /*131d0*/  FFMA.FTZ R107, R214, UR4, -R185 ;  /* 0x00000004d66b7c23 */ /* 0x004fe800080108b9 */
[-C--:B------:R-:W-:Y:S01]  /*131e0*/  HMMA.16816.F32 R12, R120, R118.reuse, R12 ;  /* 0x00000076780c723c */ /* 0x080fe2000000180c */
[----:B------:R2:W-:Y:S02]  /*131f0*/  MUFU.EX2 R214, R107 ;  /* 0x0000006b00d67308 */ /* 0x0005e40000000800 */
[--C-:B-1----:R-:W-:Y:S05]  /*13200*/  FFMA.FTZ R106, R206, UR4, -R110.reuse ;  /* 0x00000004ce6a7c23 */ /* 0x102fea000801086e */
[C---:B------:R-:W-:Y:S01]  /*13210*/  HMMA.16816.F32 R16, R112.reuse, R118, R16 ;  /* 0x000000767010723c */ /* 0x040fe20000001810 */
[----:B------:R-:W1:Y:S02]  /*13220*/  LDSM.16.MT88.4 R116, [R105+0x2400] ;  /* 0x002400006974783b */ /* 0x000e640000004200 */
[----:B------:R3:W-:Y:S01]  /*13230*/  MUFU.EX2 R248, R106 ;  /* 0x0000006a00f87308 */ /* 0x0007e20000000800 */
[--C-:B--2---:R-:W-:Y:S04]  /*13240*/  FFMA.FTZ R107, R219, UR4, -R111.reuse ;  /* 0x00000004db6b7c23 */ /* 0x104fe8000801086f */
[-C--:B------:R-:W-:Y:S03]  /*13250*/  HMMA.16816.F32 R20, R112, R124.reuse, R20 ;  /* 0x0000007c7014723c */ /* 0x080fe60000001814 */
[----:B------:R-:W-:Y:S05]  /*13260*/  MOV R219, R156 ;  /* 0x0000009c00db7202 */ /* 0x000fea0000000f00 */
[C---:B------:R-:W-:Y:S04]  /*13270*/  HMMA.16816.F32 R24, R120.reuse, R124, R24 ;  /* 0x0000007c7818723c */ /* 0x040fe80000001818 */
[----:B------:R-:W-:Y:S01]  /*13280*/  FFMA.FTZ R124, R212, UR4, -R110 ;  /* 0x00000004d47c7c23 */ /* 0x000fe2000801086e */
[--C-:B---3--:R-:W-:Y:S01]  /*13290*/  FFMA.FTZ R106, R235, UR4, -R111.reuse ;  /* 0x00000004eb6a7c23 */ /* 0x108fe2000801086f */
[----:B------:R-:W-:Y:S02]  /*132a0*/  MOV R235, R157 ;  /* 0x0000009d00eb7202 */ /* 0x000fe40000000f00 */
[-C--:B------:R-:W-:Y:S01]  /*132b0*/  HMMA.16816.F32 R28, R120, R126.reuse, R28 ;  /* 0x0000007e781c723c */ /* 0x080fe2000000181c */
[----:B------:R2:W3:Y:S10]  /*132c0*/  MUFU.EX2 R245, R124 ;  /* 0x0000007c00f57308 */ /* 0x0004f40000000800 */
[----:B------:R4:W-:Y:S01]  /*132d0*/  MUFU.EX2 R213, R106 ;  /* 0x0000006a00d57308 */ /* 0x0009e20000000800 */
[C---:B------:R-:W-:Y:S01]  /*132e0*/  HMMA.16816.F32 R32, R112.reuse, R126, R32 ;  /* 0x0000007e7020723c */ /* 0x040fe20000001820 */
[----:B--2---:R-:W2:Y:S07]  /*132f0*/  LDSM.16.MT88.4 R124, [R220+0x9800] ;  /* 0x00980000dc7c783b */ /* 0x004eae0000004200 */
[-C--:B------:R-:W-:Y:S03]  /*13300*/  HMMA.16816.F32 R36, R112, R128.reuse, R36 ;  /* 0x000000807024723c */ /* 0x080fe60000001824 */
[--C-:B----4-:R-:W-:Y:S01]  /*13310*/  FFMA.FTZ R106, R218, UR4, -R184.reuse ;  /* 0x00000004da6a7c23 */ /* 0x110fe200080108b8 */
[----:B------:R-:W-:Y:S04]  /*13320*/  MOV R218, R143 ;  /* 0x0000008f00da7202 */ /* 0x000fe80000000f00 */
[C---:B------:R-:W-:Y:S04]  /*13330*/  HMMA.16816.F32 R40, R120.reuse, R128, R40 ;  /* 0x000000807828723c */ /* 0x040fe80000001828 */
[--C-:B------:R-:W-:Y:S02]  /*13340*/  FFMA.FTZ R128, R217, UR4, -R184.reuse ;  /* 0x00000004d9807c23 */ /* 0x100fe400080108b8 */
[----:B------:R4:W-:Y:S02]  /*13350*/  MUFU.EX2 R217, R107 ;  /* 0x0000006b00d97308 */ /* 0x0009e40000000800 */
[-C--:B------:R-:W-:Y:S08]  /*13360*/  HMMA.16816.F32 R44, R120, R130.reuse, R44 ;  /* 0x00000082782c723c */ /* 0x080ff0000000182c */
[----:B------:R5:W-:Y:S01]  /*13370*/  MUFU.EX2 R206, R128 ;  /* 0x0000008000ce7308 */ /* 0x000be20000000800 */
[C---:B------:R-:W-:Y:S04]  /*13380*/  HMMA.16816.F32 R48, R112.reuse, R130, R48 ;  /* 0x000000827030723c */ /* 0x040fe80000001830 */
[--C-:B----4-:R-:W-:Y:S05]  /*13390*/  FFMA.FTZ R107, R209, UR4, -R111.reuse ;  /* 0x00000004d16b7c23 */ /* 0x110fea000801086f */
[----:B------:R4:W-:Y:S01]  /*133a0*/  MUFU.EX2 R209, R106 ;  /* 0x0000006a00d17308 */ /* 0x0009e20000000800 */
[-C--:B------:R-:W-:Y:S01]  /*133b0*/  HMMA.16816.F32 R52, R112, R132.reuse, R52 ;  /* 0x000000847034723c */ /* 0x080fe20000001834 */
[----:B-----5:R-:W5:Y:S08]  /*133c0*/  LDSM.16.MT88.4 R128, [R105+0x800] ;  /* 0x000800006980783b */ /* 0x020f700000004200 */
[----:B------:R3:W-:Y:S01]  /*133d0*/  MUFU.EX2 R212, R107 ;  /* 0x0000006b00d47308 */ /* 0x0007e20000000800 */
[C---:B------:R-:W-:Y:S04]  /*133e0*/  HMMA.16816.F32 R56, R120.reuse, R132, R56 ;  /* 0x000000847838723c */ /* 0x040fe80000001838 */
[----:B----4-:R-:W-:Y:S04]  /*133f0*/  FFMA.FTZ R106, R208, UR4, -R111 ;  /* 0x00000004d06a7c23 */ /* 0x010fe8000801086f */
[-C--:B------:R-:W-:Y:S01]  /*13400*/  HMMA.16816.F32 R60, R120, R134.reuse, R60 ;  /* 0x00000086783c723c */ /* 0x080fe2000000183c */
[----:B------:R4:W-:Y:S02]  /*13410*/  MUFU.EX2 R208, R106 ;  /* 0x0000006a00d07308 */ /* 0x0009e40000000800 */
[--C-:B---3--:R-:W-:Y:S01]  /*13420*/  FFMA.FTZ R107, R210, UR4, -R184.reuse ;  /* 0x00000004d26b7c23 */ /* 0x108fe200080108b8 */
[----:B------:R-:W-:Y:S07]  /*13430*/  MOV R210, R142 ;  /* 0x0000008e00d27202 */ /* 0x000fee0000000f00 */
[----:B------:R3:W-:Y:S01]  /*13440*/  MUFU.EX2 R205, R107 ;  /* 0x0000006b00cd7308 */ /* 0x0007e20000000800 */
[C---:B------:R-:W-:Y:S01]  /*13450*/  HMMA.16816.F32 R64, R112.reuse, R134, R64 ;  /* 0x000000867040723c */ /* 0x040fe20000001840 */
[----:B------:R-:W5:Y:S03]  /*13460*/  LDSM.16.MT88.4 R132, [R220+0xa800] ;  /* 0x00a80000dc84783b */ /* 0x000f660000004200 */
[----:B----4-:R-:W-:Y:S04]  /*13470*/  FFMA.FTZ R106, R211, UR4, -R184 ;  /* 0x00000004d36a7c23 */ /* 0x010fe800080108b8 */
[-C--:B------:R-:W-:Y:S03]  /*13480*/  HMMA.16816.F32 R68, R112, R136.reuse, R68 ;  /* 0x000000887044723c */ /* 0x080fe60000001844 */
[----:B------:R-:W-:Y:S01]  /*13490*/  MOV R211, R141 ;  /* 0x0000008d00d37202 */ /* 0x000fe20000000f00 */
[----:B------:R4:W-:Y:S01]  /*134a0*/  MUFU.EX2 R207, R106 ;  /* 0x0000006a00cf7308 */ /* 0x0009e20000000800 */
[--C-:B---3--:R-:W-:Y:S01]  /*134b0*/  FFMA.FTZ R107, R236, UR4, -R185.reuse ;  /* 0x00000004ec6b7c23 */ /* 0x108fe200080108b9 */
[----:B------:R-:W-:Y:S02]  /*134c0*/  MOV R236, R140 ;  /* 0x0000008c00ec7202 */ /* 0x000fe40000000f00 */
[C---:B------:R-:W-:Y:S01]  /*134d0*/  HMMA.16816.F32 R72, R120.reuse, R136, R72 ;  /* 0x000000887848723c */ /* 0x040fe20000001848 */
[----:B------:R-:W-:Y:S05]  /*134e0*/  LDSM.16.MT88.4 R140, [R105+0xc00] ;  /* 0x000c0000698c783b */ /* 0x000fea0000004200 */
[----:B------:R3:W2:Y:S02]  /*134f0*/  MUFU.EX2 R198, R107 ;  /* 0x0000006b00c67308 */ /* 0x0006a40000000800 */
[-C--:B------:R-:W-:Y:S03]  /*13500*/  HMMA.16816.F32 R76, R120, R138.reuse, R76 ;  /* 0x0000008a784c723c */ /* 0x080fe6000000184c */
[--C-:B----4-:R-:W-:Y:S01]  /*13510*/  FFMA.FTZ R106, R216, UR4, -R185.reuse ;  /* 0x00000004d86a7c23 */ /* 0x110fe200080108b9 */
[----:B------:R-:W-:Y:S02]  /*13520*/  MOV R216, R210 ;  /* 0x000000d200d87202 */ /* 0x000fe40000000f00 */
[----:B------:R-:W-:Y:S02]  /*13530*/  MOV R210, R164 ;  /* 0x000000a400d27202 */ /* 0x000fe40000000f00 */
[----:B------:R4:W-:Y:S01]  /*13540*/  MUFU.EX2 R199, R106 ;  /* 0x0000006a00c77308 */ /* 0x0009e20000000800 */
[C---:B------:R-:W-:Y:S01]  /*13550*/  HMMA.16816.F32 R80, R112.reuse, R138, R80 ;  /* 0x0000008a7050723c */ /* 0x040fe20000001850 */
[----:B------:R-:W-:Y:S03]  /*13560*/  LDSM.16.MT88.4 R136, [R220+0xb800] ;  /* 0x00b80000dc88783b */ /* 0x000fe60000004200 */
[----:B---3--:R-:W-:Y:S01]  /*13570*/  FFMA.FTZ R107, R215, UR4, -R185 ;  /* 0x00000004d76b7c23 */ /* 0x008fe200080108b9 */
[----:B------:R-:W-:Y:S02]  /*13580*/  MOV R215, R218 ;  /* 0x000000da00d77202 */ /* 0x000fe40000000f00 */
[----:B------:R-:W-:Y:S01]  /*13590*/  MOV R218, R163 ;  /* 0x000000a300da7202 */ /* 0x000fe20000000f00 */
[-C--:B-1----:R-:W-:Y:S01]  /*135a0*/  HMMA.16816.F32 R84, R112, R116.reuse, R84 ;  /* 0x000000747054723c */ /* 0x082fe20000001854 */
[----:B------:R1:W3:Y:S02]  /*135b0*/  MUFU.EX2 R204, R107 ;  /* 0x0000006b00cc7308 */ /* 0x0002e40000000800 */
[--C-:B----4-:R-:W-:Y:S01]  /*135c0*/  FFMA.FTZ R106, R203, UR4, -R110.reuse ;  /* 0x00000004cb6a7c23 */ /* 0x110fe2000801086e */
[----:B------:R-:W-:Y:S04]  /*135d0*/  MOV R203, R219 ;  /* 0x000000db00cb7202 */ /* 0x000fe80000000f00 */
[C---:B------:R-:W-:Y:S03]  /*135e0*/  HMMA.16816.F32 R88, R120.reuse, R116, R88 ;  /* 0x000000747858723c */ /* 0x040fe60000001858 */
[----:B------:R4:W-:Y:S01]  /*135f0*/  MUFU.EX2 R194, R106 ;  /* 0x0000006a00c27308 */ /* 0x0009e20000000800 */
[----:B------:R-:W-:Y:S02]  /*13600*/  F2FP.F16.F32.PACK_AB R116, R245, R246 ;  /* 0x000000f6f574723e */ /* 0x000fe400000000ff */
[----:B--2---:R-:W-:Y:S01]  /*13610*/  F2FP.F16.F32.PACK_AB R117, R198, R214 ;  /* 0x000000d6c675723e */ /* 0x004fe200000000ff */
[--C-:B-1----:R-:W-:Y:S01]  /*13620*/  FFMA.FTZ R107, R238, UR4, -R110.reuse ;  /* 0x00000004ee6b7c23 */ /* 0x102fe2000801086e */
[-C--:B------:R-:W-:Y:S01]  /*13630*/  HMMA.16816.F32 R92, R120, R118.reuse, R92 ;  /* 0x00000076785c723c */ /* 0x080fe2000000185c */
[----:B------:R-:W1:Y:S04]  /*13640*/  LDSM.16.MT88.4 R120, [R105+0x1800] ;  /* 0x001800006978783b */ /* 0x000e680000004200 */
[----:B------:R2:W5:Y:S01]  /*13650*/  MUFU.EX2 R195, R107 ;  /* 0x0000006b00c37308 */ /* 0x0005620000000800 */
[----:B------:R-:W-:Y:S02]  /*13660*/  MOV R238, R235 ;  /* 0x000000eb00ee7202 */ /* 0x000fe40000000f00 */
[----:B------:R-:W-:Y:S01]  /*13670*/  MOV R219, R160 ;  /* 0x000000a000db7202 */ /* 0x000fe20000000f00 */
[--C-:B----4-:R-:W-:Y:S01]  /*13680*/  FFMA.FTZ R106, R237, UR4, -R110.reuse ;  /* 0x00000004ed6a7c23 */ /* 0x110fe2000801086e */
[----:B------:R-:W-:Y:S05]  /*13690*/  HMMA.16816.F32 R96, R112, R118, R96 ;  /* 0x000000767060723c */ /* 0x000fea0000001860 */
[----:B------:R4:W-:Y:S01]  /*136a0*/  MUFU.EX2 R196, R106 ;  /* 0x0000006a00c47308 */ /* 0x0009e20000000800 */
[----:B------:R-:W-:Y:S01]  /*136b0*/  F2FP.F16.F32.PACK_AB R112, R217, R213 ;  /* 0x000000d5d970723e */ /* 0x000fe200000000ff */
[----:B------:R-:W-:Y:S01]  /*136c0*/  FFMA.FTZ R110, R202, UR4, -R110 ;  /* 0x00000004ca6e7c23 */ /* 0x000fe2000801086e */
[----:B------:R-:W-:Y:S02]  /*136d0*/  F2FP.F16.F32.PACK_AB R113, R209, R206 ;  /* 0x000000ced171723e */ /* 0x000fe400000000ff */
[----:B------:R-:W-:Y:S01]  /*136e0*/  F2FP.F16.F32.PACK_AB R114, R208, R212 ;  /* 0x000000d4d072723e */ /* 0x000fe200000000ff */
[----:B--2---:R-:W-:Y:S01]  /*136f0*/  FFMA.FTZ R107, R241, UR4, -R111 ;  /* 0x00000004f16b7c23 */ /* 0x004fe2000801086f */
[----:B------:R-:W-:Y:S03]  /*13700*/  F2FP.F16.F32.PACK_AB R115, R207, R205 ;  /* 0x000000cdcf73723e */ /* 0x000fe600000000ff */
[----:B------:R-:W2:Y:S01]  /*13710*/  MUFU.EX2 R197, R110 ;  /* 0x0000006e00c57308 */ /* 0x000ea20000000800 */
[----:B------:R-:W-:Y:S02]  /*13720*/  F2FP.F16.F32.PACK_AB R118, R248, R247 ;  /* 0x000000f7f876723e */ /* 0x000fe400000000ff */
[----:B---3--:R-:W-:Y:S07]  /*13730*/  F2FP.F16.F32.PACK_AB R119, R204, R199 ;  /* 0x000000c7cc77723e */ /* 0x008fee00000000ff */
[----:B------:R3:W-:Y:S01]  /*13740*/  MUFU.EX2 R192, R107 ;  /* 0x0000006b00c07308 */ /* 0x0007e20000000800 */
[----:B-----5:R-:W-:Y:S01]  /*13750*/  F2FP.F16.F32.PACK_AB R176, R195, R194 ;  /* 0x000000c2c3b0723e */ /* 0x020fe200000000ff */
[-C--:B------:R-:W-:Y:S03]  /*13760*/  HMMA.16816.F32 R4, R112, R124.reuse, R4 ;  /* 0x0000007c7004723c */ /* 0x080fe60000001804 */
[----:B----4-:R-:W-:Y:S01]  /*13770*/  FFMA.FTZ R106, R239, UR4, -R185 ;  /* 0x00000004ef6a7c23 */ /* 0x010fe200080108b9 */
[----:B------:R-:W-:Y:S02]  /*13780*/  MOV R237, R171 ;  /* 0x000000ab00ed7202 */ /* 0x000fe40000000f00 */
[----:B------:R-:W-:Y:S02]  /*13790*/  MOV R241, R168 ;  /* 0x000000a800f17202 */ /* 0x000fe40000000f00 */
[----:B------:R4:W-:Y:S01]  /*137a0*/  MUFU.EX2 R193, R106 ;  /* 0x0000006a00c17308 */ /* 0x0009e20000000800 */
[C---:B------:R-:W-:Y:S04]  /*137b0*/  HMMA.16816.F32 R8, R116.reuse, R124, R8 ;  /* 0x0000007c7408723c */ /* 0x040fe80000001808 */
[----:B--2---:R-:W-:Y:S01]  /*137c0*/  F2FP.F16.F32.PACK_AB R178, R197, R196 ;  /* 0x000000c4c5b2723e */ /* 0x004fe200000000ff */
[--C-:B---3--:R-:W-:Y:S01]  /*137d0*/  FFMA.FTZ R107, R242, UR4, -R184.reuse ;  /* 0x00000004f26b7c23 */ /* 0x108fe200080108b8 */
[----:B------:R-:W-:Y:S02]  /*137e0*/  MOV R202, R170 ;  /* 0x000000aa00ca7202 */ /* 0x000fe40000000f00 */
[-C--:B------:R-:W-:Y:S01]  /*137f0*/  HMMA.16816.F32 R12, R116, R126.reuse, R12 ;  /* 0x0000007e740c723c */ /* 0x080fe2000000180c */
[----:B------:R2:W-:Y:S02]  /*13800*/  MUFU.EX2 R189, R107 ;  /* 0x0000006b00bd7308 */ /* 0x0005e40000000800 */
[----:B------:R-:W-:Y:S01]  /*13810*/  MOV R239, R169 ;  /* 0x000000a900ef7202 */ /* 0x000fe20000000f00 */
[--C-:B----4-:R-:W-:Y:S01]  /*13820*/  FFMA.FTZ R106, R240, UR4, -R111.reuse ;  /* 0x00000004f06a7c23 */ /* 0x110fe2000801086f */
[----:B------:R-:W-:Y:S03]  /*13830*/  MOV R240, R150 ;  /* 0x0000009600f07202 */ /* 0x000fe60000000f00 */
[C---:B------:R-:W-:Y:S01]  /*13840*/  HMMA.16816.F32 R16, R112.reuse, R126, R16 ;  /* 0x0000007e7010723c */ /* 0x040fe20000001810 */
[----:B------:R-:W3:Y:S02]  /*13850*/  LDSM.16.MT88.4 R124, [R105+0x2800] ;  /* 0x00280000697c783b */ /* 0x000ee40000004200 */
[----:B------:R4:W-:Y:S01]  /*13860*/  MUFU.EX2 R191, R106 ;  /* 0x0000006a00bf7308 */ /* 0x0009e20000000800 */
[----:B------:R-:W-:Y:S02]  /*13870*/  MOV R242, R144 ;  /* 0x0000009000f27202 */ /* 0x000fe40000000f00 */
[----:B------:R-:W-:Y:S01]  /*13880*/  MOV R235, R155 ;  /* 0x0000009b00eb7202 */ /* 0x000fe20000000f00 */
[--C-:B--2---:R-:W-:Y:S01]  /*13890*/  FFMA.FTZ R107, R200, UR4, -R111.reuse ;  /* 0x00000004c86b7c23 */ /* 0x104fe2000801086f */
[-C--:B------:R-:W-:Y:S03]  /*138a0*/  HMMA.16816.F32 R20, R112, R128.reuse, R20 ;  /* 0x000000807014723c */ /* 0x080fe60000001814 */
[----:B------:R-:W-:Y:S01]  /*138b0*/  FFMA.FTZ R111, R162, UR4, -R111 ;  /* 0x00000004a26f7c23 */ /* 0x000fe2000801086f */
[----:B------:R-:W-:Y:S01]  /*138c0*/  MOV R162, R159 ;  /* 0x0000009f00a27202 */ /* 0x000fe20000000f00 */
[----:B------:R-:W-:Y:S01]  /*138d0*/  MUFU.EX2 R186, R107 ;  /* 0x0000006b00ba7308 */ /* 0x000fe20000000800 */
[----:B------:R-:W-:Y:S01]  /*138e0*/  LDSM.16.MT88.4 R156, [R220+0xac00] ;  /* 0x00ac0000dc9c783b */ /* 0x000fe20000004200 */
[----:B------:R-:W-:Y:S01]  /*138f0*/  MOV R200, R146 ;  /* 0x0000009200c87202 */ /* 0x000fe20000000f00 */
[C---:B------:R-:W-:Y:S07]  /*13900*/  HMMA.16816.F32 R24, R116.reuse, R128, R24 ;  /* 0x000000807418723c */ /* 0x040fee0000001818 */
[----:B------:R-:W2:Y:S01]  /*13910*/  MUFU.EX2 R187, R111 ;  /* 0x0000006f00bb7308 */ /* 0x000ea20000000800 */
[--C-:B----4-:R-:W-:Y:S01]  /*13920*/  FFMA.FTZ R106, R243, UR4, -R184.reuse ;  /* 0x00000004f36a7c23 */ /* 0x110fe200080108b8 */
[----:B------:R-:W-:Y:S02]  /*13930*/  MOV R243, R145 ;  /* 0x0000009100f37202 */ /* 0x000fe40000000f00 */
[C---:B------:R-:W-:Y:S01]  /*13940*/  ISETP.GT.AND P0, PT, R234.reuse, R235, PT ;  /* 0x000000ebea00720c */ /* 0x040fe20003f04270 */
[-C--:B------:R-:W-:Y:S05]  /*13950*/  HMMA.16816.F32 R28, R116, R130.reuse, R28 ;  /* 0x00000082741c723c */ /* 0x080fea000000181c */
[----:B------:R-:W4:Y:S01]  /*13960*/  MUFU.EX2 R190, R106 ;  /* 0x0000006a00be7308 */ /* 0x000f220000000800 */
[----:B------:R-:W-:Y:S02]  /*13970*/  IADD3 R234, PT, PT, R234, -0x1, RZ ;  /* 0xffffffffeaea7810 */ /* 0x000fe40007ffe0ff */
[----:B--2---:R-:W-:Y:S01]  /*13980*/  F2FP.F16.F32.PACK_AB R110, R187, R186 ;  /* 0x000000babb6e723e */ /* 0x004fe200000000ff */
[C---:B------:R-:W-:Y:S01]  /*13990*/  HMMA.16816.F32 R32, R112.reuse, R130, R32 ;  /* 0x000000827020723c */ /* 0x040fe20000001820 */
[----:B------:R-:W2:Y:S03]  /*139a0*/  LDSM.16.MT88.4 R128, [R220+0x9c00] ;  /* 0x009c0000dc80783b */ /* 0x000ea60000004200 */
[----:B----4-:R-:W-:Y:S04]  /*139b0*/  F2FP.F16.F32.PACK_AB R109, R190, R189 ;  /* 0x000000bdbe6d723e */ /* 0x010fe800000000ff */
[-C--:B------:R-:W-:Y:S03]  /*139c0*/  HMMA.16816.F32 R36, R112, R132.reuse, R36 ;  /* 0x000000847024723c */ /* 0x080fe60000001824 */
[--C-:B------:R-:W-:Y:S01]  /*139d0*/  FFMA.FTZ R106, R201, UR4, -R184.reuse ;  /* 0x00000004c96a7c23 */ /* 0x100fe200080108b8 */
[----:B------:R-:W-:Y:S01]  /*139e0*/  FFMA.FTZ R184, R249, UR4, -R184 ;  /* 0x00000004f9b87c23 */ /* 0x000fe200080108b8 */
[----:B------:R-:W-:Y:S02]  /*139f0*/  MOV R201, R147 ;  /* 0x0000009300c97202 */ /* 0x000fe40000000f00 */
[----:B------:R4:W-:Y:S01]  /*13a00*/  MUFU.EX2 R107, R106 ;  /* 0x0000006a006b7308 */ /* 0x0009e20000000800 */
[C---:B------:R-:W-:Y:S09]  /*13a10*/  HMMA.16816.F32 R40, R116.reuse, R132, R40 ;  /* 0x000000847428723c */ /* 0x040ff20000001828 */
[----:B------:R-:W5:Y:S01]  /*13a20*/  MUFU.EX2 R184, R184 ;  /* 0x000000b800b87308 */ /* 0x000f620000000800 */
[----:B------:R-:W-:Y:S01]  /*13a30*/  MOV R249, R148 ;  /* 0x0000009400f97202 */ /* 0x000fe20000000f00 */
[-C--:B------:R-:W-:Y:S03]  /*13a40*/  HMMA.16816.F32 R44, R116, R134.reuse, R44 ;  /* 0x00000086742c723c */ /* 0x080fe6000000182c */
[--C-:B----4-:R-:W-:Y:S01]  /*13a50*/  FFMA.FTZ R106, R244, UR4, -R185.reuse ;  /* 0x00000004f46a7c23 */ /* 0x110fe200080108b9 */
[----:B------:R-:W-:Y:S01]  /*13a60*/  FFMA.FTZ R185, R108, UR4, -R185 ;  /* 0x000000046cb97c23 */ /* 0x000fe200080108b9 */
[----:B------:R-:W-:Y:S03]  /*13a70*/  F2FP.F16.F32.PACK_AB R108, R191, R192 ;  /* 0x000000c0bf6c723e */ /* 0x000fe600000000ff */
[C---:B------:R-:W-:Y:S01]  /*13a80*/  HMMA.16816.F32 R48, R112.reuse, R134, R48 ;  /* 0x000000867030723c */ /* 0x040fe20000001830 */
[----:B------:R-:W4:Y:S03]  /*13a90*/  MUFU.EX2 R106, R106 ;  /* 0x0000006a006a7308 */ /* 0x000f260000000800 */
[----:B-----5:R-:W-:Y:S02]  /*13aa0*/  F2FP.F16.F32.PACK_AB R111, R184, R107 ;  /* 0x0000006bb86f723e */ /* 0x020fe400000000ff */
[----:B------:R-:W-:Y:S05]  /*13ab0*/  MOV R244, R149 ;  /* 0x0000009500f47202 */ /* 0x000fea0000000f00 */
[----:B------:R-:W5:Y:S01]  /*13ac0*/  MUFU.EX2 R185, R185 ;  /* 0x000000b900b97308 */ /* 0x000f620000000800 */
[-C--:B-1----:R-:W-:Y:S08]  /*13ad0*/  HMMA.16816.F32 R52, R112, R120.reuse, R52 ;  /* 0x000000787034723c */ /* 0x082ff00000001834 */
[C---:B------:R-:W-:Y:S04]  /*13ae0*/  HMMA.16816.F32 R56, R116.reuse, R120, R56 ;  /* 0x000000787438723c */ /* 0x040fe80000001838 */
[----:B----4-:R-:W-:Y:S02]  /*13af0*/  F2FP.F16.F32.PACK_AB R177, R106, R193 ;  /* 0x000000c16ab1723e */ /* 0x010fe400000000ff */
[----:B-----5:R-:W-:Y:S02]  /*13b00*/  F2FP.F16.F32.PACK_AB R179, R185, R188 ;  /* 0x000000bcb9b3723e */ /* 0x020fe400000000ff */
        /* <DEDUP_REMOVED lines=9> */
[----:B------:R-:W-:Y:S08]  /*13ba0*/  HMMA.16816.F32 R96, R112, R126, R96 ;  /* 0x0000007e7060723c */ /* 0x000ff00000001860 */
[-C--:B--2---:R-:W-:Y:S05]  /*13bb0*/  HMMA.16816.F32 R112, R108, R128.reuse, R4 ;  /* 0x000000806c70723c */ /* 0x084fea0000001804 */
[----:B------:R-:W-:Y:S02]  /*13bc0*/  MOV R4, R153 ;  /* 0x0000009900047202 */ /* 0x000fe40000000f00 */
[----:B------:R-:W-:Y:S01]  /*13bd0*/  MOV R6, R151 ;  /* 0x0000009700067202 */ /* 0x000fe20000000f00 */
[C---:B------:R-:W-:Y:S01]  /*13be0*/  HMMA.16816.F32 R116, R176.reuse, R128, R8 ;  /* 0x00000080b074723c */ /* 0x040fe20000001808 */
[----:B------:R-:W2:Y:S03]  /*13bf0*/  LDL.LU R8, [R1+0x2c] ;  /* 0x00002c0001087983 */ /* 0x000ea60000300800 */
        /* <DEDUP_REMOVED lines=14> */
[----:B------:R-:W-:Y:S04]  /*13ce0*/  MOV R211, R166 ;  /* 0x000000a600d37202 */ /* 0x000fe80000000f00 */
        /* <DEDUP_REMOVED lines=16> */
[----:B------:R-:W-:Y:S02]  /*13df0*/  MOV R10, R11 ;  /* 0x0000000b000a7202 */ /* 0x000fe40000000f00 */
[----:B------:R-:W-:Y:S02]  /*13e00*/  MOV R11, R4 ;  /* 0x00000004000b7202 */ /* 0x000fe40000000f00 */
[----:B------:R-:W2:Y:S01]  /*13e10*/  LDL.LU R4, [R1+0x28] ;  /* 0x0000280001047983 */ /* 0x000ea20000300800 */
[----:B------:R-:W-:Y:S02]  /*13e20*/  MOV R14, R9 ;  /* 0x00000009000e7202 */ /* 0x000fe40000000f00 */
[----:B------:R-:W-:Y:S01]  /*13e30*/  MOV R15, R10 ;  /* 0x0000000a000f7202 */ /* 0x000fe20000000f00 */
[----:B------:R-:W3:Y:S01]  /*13e40*/  LDL.LU R16, [R1+0x30] ;  /* 0x0000300001107983 */ /* 0x000ee20000300800 */
[----:B------:R-:W-:Y:S02]  /*13e50*/  MOV R9, R11 ;  /* 0x0000000b00097202 */ /* 0x000fe40000000f00 */
[----:B------:R-:W-:Y:S01]  /*13e60*/  MOV R10, R5 ;  /* 0x00000005000a7202 */ /* 0x000fe20000000f00 */
[----:B------:R-:W4:Y:S01]  /*13e70*/  LDL.LU R12, [R1+0x34] ;  /* 0x00003400010c7983 */ /* 0x000f220000300800 */
[----:B------:R-:W-:Y:S01]  /*13e80*/  MOV R11, R6 ;  /* 0x00000006000b7202 */ /* 0x000fe20000000f00 */
[----:B--2---:R-:W-:Y:S01]  /*13e90*/  FFMA.FTZ R2, R0, R4, R7 ;  /* 0x0000000400027223 */ /* 0x004fe20000010007 */
[----:B------:R-:W-:Y:S01]  /*13ea0*/  FADD.FTZ R0, R14, R8 ;  /* 0x000000080e007221 */ /* 0x000fe20000010000 */
[----:B------:R1:W2:Y:S02]  /*13eb0*/  LDSM.16.MT88.4 R4, [R105+0x2c00] ;  /* 0x002c00006904783b */ /* 0x0002a40000004200 */
[----:B------:R-:W-:Y:S01]  /*13ec0*/  FADD.FTZ R2, R15, R2 ;  /* 0x000000020f027221 */ /* 0x000fe20000010000 */
[----:B------:R-:W-:Y:S01]  /*13ed0*/  FADD.FTZ R8, R11, R0 ;  /* 0x000000000b087221 */ /* 0x000fe20000010000 */
[----:B---3--:R-:W-:Y:S01]  /*13ee0*/  FFMA.FTZ R100, R100, R16, R19 ;  /* 0x0000001064647223 */ /* 0x008fe20000010013 */
[----:B----4-:R-:W-:Y:S02]  /*13ef0*/  FFMA.FTZ R3, R3, R12, R13 ;  /* 0x0000000c03037223 */ /* 0x010fe4000001000d */
[----:B------:R-:W-:Y:S01]  /*13f00*/  FADD.FTZ R8, R200, R8 ;  /* 0x00000008c8087221 */ /* 0x000fe20000010000 */
[----:B------:R-:W-:Y:S01]  /*13f10*/  FADD.FTZ R100, R9, R100 ;  /* 0x0000006409647221 */ /* 0x000fe20000010000 */
[----:B------:R-:W-:Y:S01]  /*13f20*/  FADD.FTZ R0, R244, R2 ;  /* 0x00000002f4007221 */ /* 0x000fe20000010000 */
[----:B------:R-:W-:Y:S02]  /*13f30*/  FADD.FTZ R9, R10, R3 ;  /* 0x000000030a097221 */ /* 0x000fe40000010000 */
[----:B------:R-:W-:Y:S01]  /*13f40*/  FADD.FTZ R3, R249, R100 ;  /* 0x00000064f9037221 */ /* 0x000fe20000010000 */
        /* <DEDUP_REMOVED lines=55> */
[----:B------:R1:W-:Y:S03]  /*142c0*/  STL [R1+0x2c], R4 ;  /* 0x00002c0401007387 */ /* 0x0003e60000100800 */
[----:B------:R-:W-:Y:S01]  /*142d0*/  FADD.FTZ R3, R185, R3 ;  /* 0x00000003b9037221 */ /* 0x000fe20000010000 */
[----:B------:R-:W-:Y:S01]  /*142e0*/  FADD.FTZ R2, R187, R2 ;  /* 0x00000002bb027221 */ /* 0x000fe20000010000 */
[----:B------:R-:W-:Y:S01]  /*142f0*/  FADD.FTZ R0, R184, R0 ;  /* 0x00000000b8007221 */ /* 0x000fe20000010000 */
[----:B------:R-:W-:Y:S02]  /*14300*/  MOV R107, R101 ;  /* 0x00000065006b7202 */ /* 0x000fe40000000f00 */
[----:B------:R1:W-:Y:S01]  /*14310*/  STL [R1+0x28], R3 ;  /* 0x0000280301007387 */ /* 0x0003e20000100800 */
[----:B------:R-:W-:Y:S03]  /*14320*/  MOV R106, R104 ;  /* 0x00000068006a7202 */ /* 0x000fe60000000f00 */
[----:B------:R1:W-:Y:S04]  /*14330*/  STL [R1+0x30], R2 ;  /* 0x0000300201007387 */ /* 0x0003e80000100800 */
[----:B------:R1:W-:Y:S01]  /*14340*/  STL [R1+0x34], R0 ;  /* 0x0000340001007387 */ /* 0x0003e20000100800 */
[----:B------:R-:W-:Y:S05]  /*14350*/  @P0 BRA `(.L_x_970) ;  /* 0xffffffb400d40947 */ /* 0x000fea000383ffff */
.L_x_969:
[----:B-1----:R-:W2:Y:S04]  /*14360*/  LDL.LU R3, [R1+0x30] ;  /* 0x0000300001037983 */ /* 0x002ea80000300800 */
[----:B------:R-:W3:Y:S04]  /*14370*/  LDL.LU R8, [R1+0x34] ;  /* 0x0000340001087983 */ /* 0x000ee80000300800 */
[----:B------:R-:W4:Y:S04]  /*14380*/  LDL.LU R6, [R1+0x2c] ;  /* 0x00002c0001067983 */ /* 0x000f280000300800 */
[----:B------:R-:W5:Y:S04]  /*14390*/  LDL.LU R5, [R1+0x28] ;  /* 0x0000280001057983 */ /* 0x000f680000300800 */
[----:B------:R-:W5:Y:S04]  /*143a0*/  LDL.LU R7, [R1+0x24] ;  /* 0x0000240001077983 */ /* 0x000f680000300800 */
[----:B------:R-:W5:Y:S01]  /*143b0*/  LDL R57, [R1+0x50] ;  /* 0x0000500001397983 */ /* 0x000f620000100800 */
[----:B------:R-:W1:Y:S01]  /*143c0*/  S2R R56, SR_TID.X ;  /* 0x0000000000387919 */ /* 0x000e620000002100 */
[----:B------:R-:W1:Y:S01]  /*143d0*/  S2UR UR4, SR_CgaCtaId ;  /* 0x00000000000479c3 */ /* 0x000e620000008800 */
[----:B------:R-:W-:Y:S01]  /*143e0*/  UMOV UR5, 0x400 ;  /* 0x0000040000057882 */ /* 0x000fe20000000000 */
[C---:B-1----:R-:W-:Y:S01]  /*143f0*/  SHF.L.U32 R55, R56.reuse, 0x3, RZ ;  /* 0x0000000338377819 */ /* 0x042fe200000006ff */
[----:B------:R-:W-:Y:S01]  /*14400*/  ULEA UR4, UR4, UR5, 0x18 ;  /* 0x0000000504047291 */ /* 0x000fe2000f8ec0ff */
[----:B------:R-:W-:Y:S01]  /*14410*/  SHF.L.U32 R54, R56, 0x2, RZ ;  /* 0x0000000238367819 */ /* 0x000fe200000006ff */
[----:B--2---:R-:W1:Y:S04]  /*14420*/  SHFL.BFLY PT, R2, R3, 0x2, 0x1f ;  /* 0x0c401f0003027f89 */ /* 0x004e6800000e0000 */
[----:B---3--:R-:W2:Y:S04]  /*14430*/  SHFL.BFLY PT, R0, R8, 0x2, 0x1f ;  /* 0x0c401f0008007f89 */ /* 0x008ea800000e0000 */
[----:B----4-:R-:W3:Y:S01]  /*14440*/  SHFL.BFLY PT, R4, R6, 0x2, 0x1f ;  /* 0x0c401f0006047f89 */ /* 0x010ee200000e0000 */
[----:B-1----:R-:W-:-:S03]  /*14450*/  FADD.FTZ R2, R2, R3 ;  /* 0x0000000302027221 */ /* 0x002fc60000010000 */
[----:B-----5:R-:W1:Y:S01]  /*14460*/  SHFL.BFLY PT, R3, R5, 0x2, 0x1f ;  /* 0x0c401f0005037f89 */ /* 0x020e6200000e0000 */
        /* <DEDUP_REMOVED lines=8> */
[----:B------:R-:W2:Y:S01]  /*144f0*/  MUFU.RCP R5, R49 ;  /* 0x0000003100057308 */ /* 0x000ea20000001000 */
[----:B---3--:R-:W-:Y:S01]  /*14500*/  FADD.FTZ R50, R0, R50 ;  /* 0x0000003200327221 */ /* 0x008fe20000010000 */
[----:B------:R-:W-:Y:S02]  /*14510*/  SHF.L.U32 R0, R56, 0x4, RZ ;  /* 0x0000000438007819 */ /* 0x000fe400000006ff */
[----:B------:R-:W-:Y:S02]  /*14520*/  LOP3.LUT R2, R55, 0xc0, RZ, 0xc0, !PT ;  /* 0x000000c037027812 */ /* 0x000fe400078ec0ff */
[----:B------:R-:W-:Y:S02]  /*14530*/  LOP3.LUT R0, R7, 0x3e00, R0, 0xf8, !PT ;  /* 0x00003e0007007812 */ /* 0x000fe400078ef800 */
[----:B------:R-:W3:Y:S01]  /*14540*/  MUFU.RCP R6, R50 ;  /* 0x0000003200067308 */ /* 0x000ee20000001000 */
[----:B------:R-:W-:-:S02]  /*14550*/  FSETP.NE.FTZ.AND P6, PT, R49, RZ, PT ;  /* 0x000000ff3100720b */ /* 0x000fc40003fd5000 */
[----:B------:R-:W-:Y:S02]  /*14560*/  LOP3.LUT R7, R0, 0x20, R55, 0xf8, !PT ;  /* 0x0000002000077812 */ /* 0x000fe400078ef837 */
[----:B------:R-:W-:Y:S02]  /*14570*/  LOP3.LUT R2, R2, 0x18, R56, 0xf8, !PT ;  /* 0x0000001802027812 */ /* 0x000fe400078ef838 */
[----:B------:R-:W-:Y:S01]  /*14580*/  FSETP.NE.FTZ.AND P5, PT, R50, RZ, PT ;  /* 0x000000ff3200720b */ /* 0x000fe20003fb5000 */
[----:B----4-:R-:W-:Y:S01]  /*14590*/  FADD.FTZ R51, R4, R51 ;  /* 0x0000003304337221 */ /* 0x010fe20000010000 */
[----:B--2---:R-:W-:Y:S01]  /*145a0*/  FSEL R0, R5, 1, P6 ;  /* 0x3f80000005007808 */ /* 0x004fe20003000000 */
[----:B-1----:R-:W-:Y:S01]  /*145b0*/  FADD.FTZ R52, R3, R52 ;  /* 0x0000003403347221 */ /* 0x002fe20000010000 */
[----:B------:R-:W-:-:S03]  /*145c0*/  LOP3.LUT R53, R7, R2, RZ, 0xfc, !PT ;  /* 0x0000000207357212 */ /* 0x000fc600078efcff */
[C---:B------:R-:W-:Y:S01]  /*145d0*/  FMUL.FTZ R112, R0.reuse, R112 ;  /* 0x0000007000707220 */ /* 0x040fe20000410000 */
[C---:B------:R-:W-:Y:S01]  /*145e0*/  FMUL.FTZ R48, R0.reuse, R113 ;  /* 0x0000007100307220 */ /* 0x040fe20000410000 */
[----:B------:R-:W-:Y:S01]  /*145f0*/  FMUL.FTZ R124, R0, R124 ;  /* 0x0000007c007c7220 */ /* 0x000fe20000410000 */
        /* <DEDUP_REMOVED lines=24> */
[----:B------:R-:W-:-:S02]  /*14780*/  FSETP.NE.FTZ.AND P4, PT, R51, RZ, PT ;  /* 0x000000ff3300720b */ /* 0x000fc40003f95000 */
[----:B------:R-:W-:Y:S01]  /*14790*/  FSETP.NE.FTZ.AND P3, PT, R52, RZ, PT ;  /* 0x000000ff3400720b */ /* 0x000fe20003f75000 */
[C---:B------:R-:W-:Y:S01]  /*147a0*/  FMUL.FTZ R114, R3.reuse, R114 ;  /* 0x0000007203727220 */ /* 0x040fe20000410000 */
[C---:B------:R-:W-:Y:S01]  /*147b0*/  FMUL.FTZ R47, R3.reuse, R115 ;  /* 0x00000073032f7220 */ /* 0x040fe20000410000 */
[----:B-1----:R-:W-:Y:S01]  /*147c0*/  FSEL R2, R2, 1, P4 ;  /* 0x3f80000002027808 */ /* 0x002fe20002000000 */
[C---:B------:R-:W-:Y:S01]  /*147d0*/  FMUL.FTZ R126, R3.reuse, R126 ;  /* 0x0000007e037e7220 */ /* 0x040fe20000410000 */
[----:B------:R-:W-:Y:S01]  /*147e0*/  FMUL.FTZ R127, R3, R127 ;  /* 0x0000007f037f7220 */ /* 0x000fe20000410000 */
[----:B--2---:R-:W-:Y:S02]  /*147f0*/  FSEL R0, R0, 1, P3 ;  /* 0x3f80000000007808 */ /* 0x004fe40001800000 */
        /* <DEDUP_REMOVED lines=84> */
[----:B------:R-:W-:Y:S02]  /*14d40*/  F2FP.F16.F32.PACK_AB R41, R41, R130 ;  /* 0x000000822929723e */ /* 0x000fe400000000ff */
[----:B------:R-:W-:Y:S01]  /*14d50*/  F2FP.F16.F32.PACK_AB R37, R37, R142 ;  /* 0x0000008e2525723e */ /* 0x000fe200000000ff */
[----:B------:R-:W-:Y:S01]  /*14d60*/  STS [R0+0x1000], R46 ;  /* 0x0010002e00007388 */ /* 0x000fe20000000800 */
[----:B-1----:R-:W-:-:S03]  /*14d70*/  LOP3.LUT R47, R54, 0x40, RZ, 0xc0, !PT ;  /* 0x00000040362f7812 */ /* 0x002fc600078ec0ff */
[----:B------:R-:W-:Y:S01]  /*14d80*/  STS [R0+0x1200], R118 ;  /* 0x0012007600007388 */ /* 0x000fe20000000800 */
[----:B--2---:R-:W-:-:S03]  /*14d90*/  IADD3 R4, PT, PT, R0, -R47, RZ ;  /* 0x8000002f00047210 */ /* 0x004fc60007ffe0ff */
[----:B------:R-:W-:Y:S01]  /*14da0*/  STS [R2+0x1010], R45 ;  /* 0x0010102d02007388 */ /* 0x000fe20000000800 */
[----:B---3--:R-:W-:-:S03]  /*14db0*/  IADD3 R3, PT, PT, R2, -R47, RZ ;  /* 0x8000002f02037210 */ /* 0x008fc60007ffe0ff */
[----:B------:R-:W-:Y:S04]  /*14dc0*/  STS [R2+0x1210], R122 ;  /* 0x0012107a02007388 */ /* 0x000fe80000000800 */
[----:B------:R-:W-:Y:S04]  /*14dd0*/  STS [R4+0x20], R42 ;  /* 0x0000202a04007388 */ /* 0x000fe80000000800 */
[----:B------:R-:W-:Y:S04]  /*14de0*/  STS [R4+0x220], R41 ;  /* 0x0002202904007388 */ /* 0x000fe80000000800 */
[----:B------:R1:W-:Y:S01]  /*14df0*/  STS [R3+0x230], R37 ;  /* 0x0002302503007388 */ /* 0x0003e20000000800 */
[----:B------:R-:W-:-:S02]  /*14e00*/  F2FP.F16.F32.PACK_AB R38, R38, R140 ;  /* 0x0000008c2626723e */ /* 0x000fc400000000ff */
[----:B------:R-:W-:Y:S02]  /*14e10*/  F2FP.F16.F32.PACK_AB R40, R40, R132 ;  /* 0x000000842828723e */ /* 0x000fe400000000ff */
[----:B------:R-:W-:Y:S01]  /*14e20*/  F2FP.F16.F32.PACK_AB R39, R39, R134 ;  /* 0x000000862727723e */ /* 0x000fe200000000ff */
[----:B-1----:R-:W1:Y:S01]  /*14e30*/  LDC.U8 R37, c[0x0][0x549] ;  /* 0x00015240ff257b82 */ /* 0x002e620000000000 */
[----:B------:R-:W-:Y:S02]  /*14e40*/  F2FP.F16.F32.PACK_AB R36, R36, R136 ;  /* 0x000000882424723e */ /* 0x000fe400000000ff */
        /* <DEDUP_REMOVED lines=16> */
[----:B-1----:R-:W-:Y:S02]  /*14f50*/  ISETP.NE.AND P1, PT, R37, RZ, PT ;  /* 0x000000ff2500720c */ /* 0x002fe40003f25270 */
        /* <DEDUP_REMOVED lines=39> */
[----:B------:R-:W-:Y:S01]  /*151d0*/  STS [R0+0x4200], R17 ;  /* 0x0042001100007388 */ /* 0x000fe20000000800 */
[----:B------:R-:W-:-:S03]  /*151e0*/  F2FP.F16.F32.PACK_AB R43, R43, R94 ;  /* 0x0000005e2b2b723e */ /* 0x000fc600000000ff */
[----:B------:R2:W-:Y:S04]  /*151f0*/  STS [R2+0x4010], R14 ;  /* 0x0040100e02007388 */ /* 0x0005e80000000800 */
[----:B------:R-:W-:Y:S04]  /*15200*/  STS [R2+0x4210], R13 ;  /* 0x0042100d02007388 */ /* 0x000fe80000000800 */
[----:B------:R3:W-:Y:S04]  /*15210*/  STS [R0+0x5000], R16 ;  /* 0x0050001000007388 */ /* 0x0007e80000000800 */
[----:B------:R4:W-:Y:S04]  /*15220*/  STS [R0+0x5200], R15 ;  /* 0x0052000f00007388 */ /* 0x0009e80000000800 */
[----:B------:R-:W-:Y:S01]  /*15230*/  STS [R2+0x5010], R12 ;  /* 0x0050100c02007388 */ /* 0x000fe20000000800 */
[----:B-1----:R-:W1:Y:S03]  /*15240*/  LDC R18, c[0x0][0x434] ;  /* 0x00010d00ff127b82 */ /* 0x002e660000000800 */
[----:B------:R5:W-:Y:S04]  /*15250*/  STS [R2+0x5210], R11 ;  /* 0x0052100b02007388 */ /* 0x000be80000000800 */
[----:B------:R-:W-:Y:S01]  /*15260*/  STS [R4+0x4020], R10 ;  /* 0x0040200a04007388 */ /* 0x000fe20000000800 */
[----:B--2---:R-:W2:Y:S03]  /*15270*/  @P5 LDC R14, c[0x0][0x458] ;  /* 0x00011600ff0e5b82 */ /* 0x004ea60000000800 */
[----:B------:R1:W-:Y:S04]  /*15280*/  STS [R4+0x4220], R9 ;  /* 0x0042200904007388 */ /* 0x0003e80000000800 */
[----:B------:R-:W-:Y:S01]  /*15290*/  STS [R3+0x4030], R6 ;  /* 0x0040300603007388 */ /* 0x000fe20000000800 */
[----:B---3--:R-:W3:Y:S03]  /*152a0*/  LDC.U8 R16, c[0x0][0x548] ;  /* 0x00015200ff107b82 */ /* 0x008ee60000000000 */
[----:B------:R-:W-:Y:S05]  /*152b0*/  STS [R3+0x4230], R5 ;  /* 0x0042300503007388 */ /* 0x000fea0000000800 */
[----:B----4-:R-:W4:Y:S01]  /*152c0*/  LDC R0, c[0x0][0x434] ;  /* 0x00010d00ff007b82 */ /* 0x010f220000000800 */
[----:B------:R-:W-:Y:S04]  /*152d0*/  STS [R4+0x5020], R8 ;  /* 0x0050200804007388 */ /* 0x000fe80000000800 */
[----:B------:R2:W-:Y:S03]  /*152e0*/  STS [R4+0x5220], R7 ;  /* 0x0052200704007388 */ /* 0x0005e60000000800 */
[----:B-----5:R-:W4:Y:S01]  /*152f0*/  @P1 LDC R2, c[0x0][0x430] ;  /* 0x00010c00ff021b82 */ /* 0x020f220000000800 */
[----:B------:R-:W-:Y:S04]  /*15300*/  STS [R3+0x5030], R44 ;  /* 0x0050302c03007388 */ /* 0x000fe80000000800 */
[----:B------:R5:W-:Y:S03]  /*15310*/  STS [R3+0x5230], R43 ;  /* 0x0052302b03007388 */ /* 0x000be60000000800 */
[----:B------:R-:W3:Y:S01]  /*15320*/  @P2 LDC.64 R12, c[0x0][0x408] ;  /* 0x00010200ff0c2b82 */ /* 0x000ee20000000a00 */
[----:B------:R-:W3:Y:S01]  /*15330*/  S2R R31, SR_CTAID.X ;  /* 0x00000000001f7919 */ /* 0x000ee20000002500 */
[----:B------:R-:W3:Y:S06]  /*15340*/  S2R R17, SR_CTAID.Y ;  /* 0x0000000000117919 */ /* 0x000eec0000002600 */
[----:B-1----:R-:W1:Y:S01]  /*15350*/  @P6 LDC R9, c[0x0][0x458] ;  /* 0x00011600ff096b82 */ /* 0x002e620000000800 */
[----:B------:R-:W1:Y:S07]  /*15360*/  S2R R30, SR_CTAID.Z ;  /* 0x00000000001e7919 */ /* 0x000e6e0000002700 */
[----:B--2---:R-:W2:Y:S08]  /*15370*/  @!P2 LDC.64 R6, c[0x0][0x400] ;  /* 0x00010000ff06ab82 */ /* 0x004eb00000000a00 */
[----:B-----5:R-:W1:Y:S01]  /*15380*/  @P1 LDC R3, c[0x0][0x430] ;  /* 0x00010c00ff031b82 */ /* 0x020e620000000800 */
[----:B------:R1:W1:Y:S01]  /*15390*/  @P6 MUFU.LG2 R5, R49 ;  /* 0x0000003100056308 */ /* 0x0002620000000c00 */
[----:B------:R-:W-:-:S07]  /*153a0*/  LOP3.LUT R4, R56, 0x18, RZ, 0xc0, !PT ;  /* 0x0000001838047812 */ /* 0x000fce00078ec0ff */
[----:B------:R1:W1:Y:S01]  /*153b0*/  @P5 MUFU.LG2 R8, R50 ;  /* 0x0000003200085308 */ /* 0x0002620000000c00 */
[--C-:B------:R-:W-:Y:S01]  /*153c0*/  LOP3.LUT R4, R4, 0xd8, R55.reuse, 0x78, !PT ;  /* 0x000000d804047812 */ /* 0x100fe200078e7837 */
[----:B----4-:R-:W-:Y:S01]  /*153d0*/  @P1 IMAD R0, R2, R18, RZ ;  /* 0x0000001202001224 */ /* 0x010fe200078e02ff */
[----:B------:R-:W-:Y:S02]  /*153e0*/  @P1 MOV R2, 0x1 ;  /* 0x0000000100021802 */ /* 0x000fe40000000f00 */
[----:B------:R-:W-:Y:S01]  /*153f0*/  LOP3.LUT R4, R4, 0x1f20, R55, 0xf8, !PT ;  /* 0x00001f2004047812 */ /* 0x000fe200078ef837 */
[----:B------:R-:W-:Y:S06]  /*15400*/  @P1 BRA `(.L_x_973) ;  /* 0x0000000000201947 */ /* 0x000fec0003800000 */
[----:B---3--:R-:W-:Y:S01]  /*15410*/  ISETP.NE.AND P0, PT, R16, RZ, PT ;  /* 0x000000ff1000720c */ /* 0x008fe20003f05270 */
[----:B------:R-:W3:-:S12]  /*15420*/  LDC R10, c[0x0][0x3e0] ;  /* 0x0000f800ff0a7b82 */ /* 0x000ed80000000800 */
[----:B------:R-:W3:Y:S01]  /*15430*/  @P0 LDC R2, c[0x0][0x454] ;  /* 0x00011500ff020b82 */ /* 0x000ee20000000800 */
[----:B-1----:R-:W-:Y:S02]  /*15440*/  @P0 MOV R3, 0x1 ;  /* 0x0000000100030802 */ /* 0x002fe40000000f00 */
[----:B------:R-:W-:-:S05]  /*15450*/  @!P0 MOV R3, 0x1 ;  /* 0x0000000100038802 */ /* 0x000fca0000000f00 */
[----:B------:R-:W4:Y:S01]  /*15460*/  @P0 LDC R0, c[0x0][0x454] ;  /* 0x00011500ff000b82 */ /* 0x000f220000000800 */
[-C--:B---3--:R-:W-:Y:S02]  /*15470*/  @P0 IMAD R2, R2, R10.reuse, RZ ;  /* 0x0000000a02020224 */ /* 0x088fe400078e02ff */
[----:B------:R-:W-:-:S07]  /*15480*/  @!P0 IMAD R2, R18, R10, RZ ;  /* 0x0000000a12028224 */ /* 0x000fce00078e02ff */
.L_x_973:
[----:B------:R-:W-:Y:S01]  /*15490*/  BAR.SYNC.DEFER_BLOCKING 0x0 ;  /* 0x0000000000007b1d */ /* 0x000fe20000010000 */
[----:B------:R-:W-:Y:S02]  /*154a0*/  LEA R24, R4, UR4, 0x1 ;  /* 0x0000000404187c11 */ /* 0x000fe4000f8e08ff */
[----:B------:R-:W-:Y:S01]  /*154b0*/  ISETP.NE.AND P0, PT, R57, -0x1, PT ;  /* 0xffffffff3900780c */ /* 0x000fe20003f05270 */
[----:B--23--:R-:W-:Y:S01]  /*154c0*/  @!P2 IMAD.WIDE.U32 R10, R17, R6, RZ ;  /* 0x00000006110aa225 */ /* 0x00cfe200078e00ff */
[----:B------:R-:W-:-:S03]  /*154d0*/  ISETP.NE.AND P1, PT, R16, RZ, !P1 ;  /* 0x000000ff1000720c */ /* 0x000fc60004f25270 */
[----:B------:R-:W2:Y:S01]  /*154e0*/  @P4 LDC R16, c[0x0][0x458] ;  /* 0x00011600ff104b82 */ /* 0x000ea20000000800 */
[----:B------:R-:W-:Y:S01]  /*154f0*/  @P2 IMAD.WIDE.U32 R26, R57, R12, RZ ;  /* 0x0000000c391a2225 */ /* 0x000fe200078e00ff */
[----:B------:R-:W3:Y:S01]  /*15500*/  @P4 MUFU.LG2 R15, R51 ;  /* 0x00000033000f4308 */ /* 0x000ee20000000c00 */
[----:B------:R2:W5:Y:S02]  /*15510*/  LDL R36, [R1+0x54] ;  /* 0x0000540001247983 */ /* 0x0005640000100800 */
[----:B-1----:R-:W-:Y:S01]  /*15520*/  @P6 FMUL.FTZ R4, R5, 0.69314718246459960938 ;  /* 0x3f31721805046820 */ /* 0x002fe20000410000 */
[----:B------:R-:W-:Y:S02]  /*15530*/  @!P2 IMAD R29, R17, R7, R11 ;  /* 0x00000007111da224 */ /* 0x000fe400078e020b */
[----:B------:R-:W-:Y:S01]  /*15540*/  @P5 FMUL.FTZ R5, R8, 0.69314718246459960938 ;  /* 0x3f31721808055820 */ /* 0x000fe20000410000 */
[----:B------:R-:W-:Y:S01]  /*15550*/  @P2 IMAD R29, R57, R13, R27 ;  /* 0x0000000d391d2224 */ /* 0x000fe200078e021b */
[----:B------:R-:W1:Y:S01]  /*15560*/  @P3 LDC R11, c[0x0][0x458] ;  /* 0x00011600ff0b3b82 */ /* 0x000e620000000800 */
[----:B------:R-:W-:Y:S01]  /*15570*/  @!P0 IMAD R57, R17, R18, RZ ;  /* 0x0000001211398224 */ /* 0x000fe200078e02ff */
[----:B------:R-:W3:Y:S01]  /*15580*/  @P3 MUFU.LG2 R6, R52 ;  /* 0x0000003400063308 */ /* 0x000ee20000000c00 */
[----:B----4-:R-:W-:Y:S01]  /*15590*/  IMAD R0, R30, R0, RZ ;  /* 0x000000001e007224 */ /* 0x010fe200078e02ff */
[----:B------:R-:W-:Y:S01]  /*155a0*/  MOV R28, 0x7f800000 ;  /* 0x7f800000001c7802 */ /* 0x000fe20000000f00 */
[----:B------:R-:W-:Y:S01]  /*155b0*/  @P6 FFMA.FTZ R28, R103, R9, R4 ;  /* 0x00000009671c6223 */ /* 0x000fe20000010004 */
[----:B------:R4:W-:Y:S01]  /*155c0*/  @!P0 STL [R1+0x50], R57 ;  /* 0x0000503901008387 */ /* 0x0009e20000100800 */
[----:B------:R-:W-:Y:S01]  /*155d0*/  @!P1 IMAD R0, R17, R2, R0 ;  /* 0x0000000211009224 */ /* 0x000fe200078e0200 */
[----:B------:R-:W-:Y:S01]  /*155e0*/  LOP3.LUT P0, RZ, R56, 0x3, RZ, 0xc0, !PT ;  /* 0x0000000338ff7812 */ /* 0x000fe2000780c0ff */
[----:B------:R-:W-:Y:S01]  /*155f0*/  IMAD R2, R31, R3, RZ ;  /* 0x000000031f027224 */ /* 0x000fe200078e02ff */
[----:B------:R4:W4:Y:S01]  /*15600*/  LDS.128 R32, [R24+0x1800] ;  /* 0x0018000018207984 */ /* 0x0009220000000c00 */
[----:B------:R-:W-:Y:S01]  /*15610*/  MOV R25, 0x7f800000 ;  /* 0x7f80000000197802 */ /* 0x000fe20000000f00 */
[----:B------:R-:W-:Y:S01]  /*15620*/  @P5 FFMA.FTZ R25, R102, R14, R5 ;  /* 0x0000000e66195223 */ /* 0x000fe20000010005 */
[----:B------:R-:W-:Y:S01]  /*15630*/  SHF.R.S32.HI R4, RZ, 0x1f, R57 ;  /* 0x0000001fff047819 */ /* 0x000fe20000011439 */
[----:B---3--:R-:W-:Y:S01]  /*15640*/  @P4 FMUL.FTZ R8, R15, 0.69314718246459960938 ;  /* 0x3f3172180f084820 */ /* 0x008fe20000410000 */
[----:B------:R-:W-:Y:S01]  /*15650*/  SEL R5, R57, RZ, P1 ;  /* 0x000000ff39057207 */ /* 0x000fe20000800000 */
[----:B------:R-:W-:Y:S01]  /*15660*/  BSSY.RECONVERGENT B0, `(.L_x_974) ;  /* 0x0000035000007945 */ /* 0x000fe20003800200 */
[----:B------:R-:W-:-:S02]  /*15670*/  SHF.L.U32 R2, R2, 0x7, RZ ;  /* 0x0000000702027819 */ /* 0x000fc400000006ff */
[----:B------:R-:W-:Y:S01]  /*15680*/  SEL R4, R4, RZ, P1 ;  /* 0x000000ff04047207 */ /* 0x000fe20000800000 */
[----:B------:R-:W-:Y:S01]  /*15690*/  @P3 FMUL.FTZ R6, R6, 0.69314718246459960938 ;  /* 0x3f31721806063820 */ /* 0x000fe20000410000 */
[--C-:B------:R-:W-:Y:S02]  /*156a0*/  IADD3 R7, P5, P1, R2, R5, R0.reuse ;  /* 0x0000000502077210 */ /* 0x100fe400079be000 */
[----:B------:R-:W-:Y:S02]  /*156b0*/  SHF.R.S32.HI R0, RZ, 0x1f, R0 ;  /* 0x0000001fff007819 */ /* 0x000fe40000011400 */
[----:B------:R-:W-:Y:S02]  /*156c0*/  SHF.R.S32.HI R2, RZ, 0x1f, R2 ;  /* 0x0000001fff027819 */ /* 0x000fe40000011402 */
[----:B------:R-:W-:Y:S01]  /*156d0*/  MOV R23, 0x7f800000 ;  /* 0x7f80000000177802 */ /* 0x000fe20000000f00 */
[----:B--2---:R-:W-:Y:S01]  /*156e0*/  @P4 FFMA.FTZ R23, R104, R16, R8 ;  /* 0x0000001068174223 */ /* 0x004fe20000010008 */
[----:B------:R-:W-:Y:S01]  /*156f0*/  MOV R22, 0x7f800000 ;  /* 0x7f80000000167802 */ /* 0x000fe20000000f00 */
[----:B-1----:R-:W-:Y:S01]  /*15700*/  @P3 FFMA.FTZ R22, R101, R11, R6 ;  /* 0x0000000b65163223 */ /* 0x002fe20000010006 */
[----:B------:R-:W-:-:S02]  /*15710*/  IADD3.X R4, PT, PT, R2, R4, R0, P5, P1 ;  /* 0x0000000402047210 */ /* 0x000fc40002fe2400 */
[----:B------:R-:W-:Y:S02]  /*15720*/  @!P2 MOV R14, R10 ;  /* 0x0000000a000ea202 */ /* 0x000fe40000000f00 */
[----:B------:R-:W-:Y:S01]  /*15730*/  SHF.R.U32.HI R2, RZ, 0x2, R56 ;  /* 0x00000002ff027819 */ /* 0x000fe20000011638 */
[----:B----4-:R-:W-:Y:S06]  /*15740*/  @P0 BRA `(.L_x_975) ;  /* 0x0000000000980947 */ /* 0x010fec0003800000 */
[----:B------:R-:W-:-:S04]  /*15750*/  SHF.R.U32.HI R0, RZ, 0x1, R56 ;  /* 0x00000001ff007819 */ /* 0x000fc80000011638 */
        /* <DEDUP_REMOVED lines=27> */
[----:B------:R-:W-:-:S02]  /*15910*/  @!P3 IADD3 R5, P0, PT, R13, R7, RZ ;  /* 0x000000070d05b210 */ /* 0x000fc40007f1e0ff */
[----:B------:R-:W-:Y:S01]  /*15920*/  @!P4 LEA.HI.X.SX32 R7, R12, R4, 0x1, P1 ;  /* 0x000000040c07c211 */ /* 0x000fe200008f0eff */
        /* <DEDUP_REMOVED lines=8> */
.L_x_975:
[----:B------:R-:W-:Y:S05]  /*159b0*/  BSYNC.RECONVERGENT B0 ;  /* 0x0000000000007941 */ /* 0x000fea0003800200 */
.L_x_974:
        /* <DEDUP_REMOVED lines=17> */
[----:B------:R-:W-:-:S04]  /*15ad0*/  IMAD.WIDE.U32 R2, R31, 0x80, R2 ;  /* 0x000000801f027825 */ /* 0x000fc800078e0002 */
[----:B---3--:R-:W-:-:S04]  /*15ae0*/  IMAD.WIDE.U32 R10, R30, UR4, R4 ;  /* 0x000000041e0a7c25 */ /* 0x008fc8000f8e0004 */
[----:B------:R-:W-:Y:S01]  /*15af0*/  IMAD R9, R30, UR5, R11 ;  /* 0x000000051e097c24 */ /* 0x000fe2000f8e020b */
        /* <DEDUP_REMOVED lines=13> */
.L_x_977:
[----:B------:R-:W-:Y:S05]  /*15bd0*/  BSYNC.RECONVERGENT B0 ;  /* 0x0000000000007941 */ /* 0x000fea0003800200 */
.L_x_976:
        /* <DEDUP_REMOVED lines=20> */
.L_x_979:
[----:B------:R-:W-:Y:S05]  /*15d20*/  BSYNC.RECONVERGENT B0 ;  /* 0x0000000000007941 */ /* 0x000fea0003800200 */
.L_x_978:
        /* <DEDUP_REMOVED lines=20> */
.L_x_981:
[----:B------:R-:W-:Y:S05]  /*15e70*/  BSYNC.RECONVERGENT B0 ;  /* 0x0000000000007941 */ /* 0x000fea0003800200 */
.L_x_980:
        /* <DEDUP_REMOVED lines=19> */
.L_x_982:
        /* <DEDUP_REMOVED lines=13> */
.L_x_1366:


//--------------------- .text._ZN5flash16flash_fwd_kernelI23Flash_fwd_kernel_traitsILi96ELi128ELi64ELi4ELb0ELb0EN7cutlass6half_tE19Flash_kernel_traitsILi96ELi128ELi64ELi4ES3_EELb1ELb0ELb1ELb1ELb0ELb0ELb0ELb0EEEvNS_16Flash_fwd_paramsE --------------------------
	.section	.text._ZN5flash16flash_fwd_kernelI23Flash_fwd_kernel_traitsILi96ELi128ELi64ELi4ELb0ELb0EN7cutlass6half_tE19Flash_kernel_traitsILi96ELi128ELi64ELi4ES3_EELb1ELb0ELb1ELb1ELb0ELb0ELb0ELb0EEEvNS_16Flash_fwd_paramsE,"ax",@progbits
	.align	128
        .global         _ZN5flash16flash_fwd_kernelI23Flash_fwd_kernel_traitsILi96ELi128ELi64ELi4ELb0ELb0EN7cutlass6half_tE19Flash_kernel_traitsILi96ELi128ELi64ELi4ES3_EELb1ELb0ELb1ELb1ELb0ELb0ELb0ELb0EEEvNS_16Flash_fwd_paramsE
        .type           _ZN5flash16flash_fwd_kernelI23Flash_fwd_kernel_traitsILi96ELi128ELi64ELi4ELb0ELb0EN7cutlass6half_tE19Flash_kernel_traitsILi96ELi128ELi64ELi4ES3_EELb1ELb0ELb1ELb1ELb0ELb0ELb0ELb0EEEvNS_16Flash_fwd_paramsE,@function
        .size           _ZN5flash16flash_fwd_kernelI23Flash_fwd_kernel_traitsILi96ELi128ELi64ELi4ELb0ELb0EN7cutlass6half_tE19Flash_kernel_traitsILi96ELi128ELi64ELi4ES3_EELb1ELb0ELb1ELb1ELb0ELb0ELb0ELb0EEEvNS_16Flash_fwd_paramsE,(.L_x_1367 - _ZN5flash16flash_fwd_kernelI23Flash_fwd_kernel_traitsILi96ELi128ELi64ELi4ELb0ELb0EN7cutlass6half_tE19Flash_kernel_traitsILi96ELi128ELi64ELi4ES3_EELb1ELb0ELb1ELb1ELb0ELb0ELb0ELb0EEEvNS_16Flash_fwd_paramsE)
        .other          _ZN5flash16flash_fwd_kernelI23Flash_fwd_kernel_traitsILi96ELi128ELi64ELi4ELb0ELb0EN7cutlass6half_tE19Flash_kernel_traitsILi96ELi128ELi64ELi4ES3_EELb1ELb0ELb1ELb1ELb0ELb0ELb0ELb0EEEvNS_16Flash_fwd_paramsE,@"STO_CUDA_ENTRY STV_DEFAULT"
_ZN5flash16flash_fwd_kernelI23Flash_fwd_kernel_traitsILi96ELi128ELi64ELi4ELb0ELb0EN7cutlass6half_tE19Flash_kernel_traitsILi96ELi128ELi64ELi4ES3_EELb1ELb0ELb1ELb1ELb0ELb0ELb0ELb0EEEvNS_16Flash_fwd_paramsE:
.text._ZN5flash16flash_fwd_kernelI23Flash_fwd_kernel_traitsILi96ELi128ELi64ELi4ELb0ELb0EN7cutlass6half_tE19Flash_kernel_traitsILi96ELi128ELi64ELi4ES3_EELb1ELb0ELb1ELb1ELb0ELb0ELb0ELb0EEEvNS_16Flash_fwd_paramsE:
        /* <DEDUP_REMOVED lines=31> */
[----:B------:R-:W-:Y:S01]  /*01f0*/  UIMAD.WIDE.U32 UR14, UR25, 0x4, UR14 ;  /* 0x00000004190e78a5 */ /* 0x000fe2000f8e000e */
[----:B------:R-:W-:Y:S01]  /*0200*/  PLOP3.LUT P2, PT, PT, PT, UP4, 0x80, 0x8 ;  /* 0x000000000008781c */ /* 0x000fe20003f4f048 */
[----:B------:R-:W-:Y:S01]  /*0210*/  USHF.L.U32 UR11, UR25, 0x2, URZ ;  /* 0x00000002190b7899 */ /* 0x000fe200080006ff */
[----:B------:R-:W-:Y:S01]  /*0220*/  LOP3.LUT P3, RZ, R219, UR4, RZ, 0xfc, !PT ;  /* 0x00000004dbff7c12 */ /* 0x000fe2000f86fcff */
[----:B---3--:R-:W-:-:S02]  /*0230*/  UISETP.NE.AND UP5, UPT, UR12, URZ, UPT ;  /* 0x000000ff0c00728c */ /* 0x008fc4000bfa5270 */
[----:B----4-:R-:W-:Y:S01]  /*0240*/  UISETP.EQ.U32.AND UP2, UPT, UR6, URZ, UPT ;  /* 0x000000ff0600728c */ /* 0x010fe2000bf42070 */
[----:B------:R-:W1:Y:S01]  /*0250*/  LDCU.64 UR4, c[0x0][0x478] ;  /* 0x00008f00ff0477ac */ /* 0x000e620008000a00 */
[----:B------:R-:W-:-:S08]  /*0260*/  USHF.R.U32.HI UR10, URZ, 0x1e, UR25 ;  /* 0x0000001eff0a7899 */ /* 0x000fd00008011619 */
[----:B------:R-:W2:Y:S01]  /*0270*/  @!P3 LDC.64 R6, c[0x0][0x528] ;  /* 0x00014a00ff06bb82 */ /* 0x000ea20000000a00 */
[----:B------:R-:W-:Y:S02]  /*0280*/  UISETP.EQ.OR.EX UP2, UPT, UR7, URZ, !UP5, UP2 ;  /* 0x000000ff0700728c */ /* 0x000fe4000ef42720 */
[----:B-1----:R-:W-:-:S04]  /*0290*/  UISETP.NE.U32.AND UP0, UPT, UR4, URZ, UPT ;  /* 0x000000ff0400728c */ /* 0x002fc8000bf05070 */
[----:B------:R-:W-:Y:S01]  /*02a0*/  UISETP.NE.AND.EX UP0, UPT, UR5, URZ, UPT, UP0 ;  /* 0x000000ff0500728c */ /* 0x000fe2000bf05300 */
[----:B------:R-:W-:Y:S01]  /*02b0*/  @P1 IADD3 R16, P0, PT, R2, R0, RZ ;  /* 0x0000000002101210 */ /* 0x000fe20007f1e0ff */
[----:B------:R-:W-:Y:S01]  /*02c0*/  IMAD.U32 R2, RZ, RZ, UR14 ;  /* 0x0000000eff027e24 */ /* 0x000fe2000f8e00ff */
[----:B------:R-:W-:Y:S02]  /*02d0*/  @UP3 UIADD3 UR14, UP1, UPT, UR11, UR8, URZ ;  /* 0x000000080b0e3290 */ /* 0x000fe4000ff3e0ff */
[----:B------:R-:W-:Y:S01]  /*02e0*/  @!P3 MOV R4, R16 ;  /* 0x000000100004b202 */ /* 0x000fe20000000f00 */
[----:B------:R-:W-:Y:S01]  /*02f0*/  @P1 IMAD.X R15, RZ, RZ, R3, P0 ;  /* 0x000000ffff0f1224 */ /* 0x000fe200000e0603 */
[----:B------:R-:W-:Y:S01]  /*0300*/  PLOP3.LUT P1, PT, PT, PT, UP3, 0x80, 0x8 ;  /* 0x000000000008781c */ /* 0x000fe20003f2f038 */
[----:B------:R-:W-:Y:S02]  /*0310*/  IMAD.U32 R3, RZ, RZ, UR15 ;  /* 0x0000000fff037e24 */ /* 0x000fe4000f8e00ff */
[----:B------:R-:W-:Y:S01]  /*0320*/  @!P3 IMAD.MOV.U32 R5, RZ, RZ, R15 ;  /* 0x000000ffff05b224 */ /* 0x000fe200078e000f */
[----:B------:R-:W-:Y:S01]  /*0330*/  @UP3 UIADD3.X UR15, UPT, UPT, UR10, UR9, URZ, UP1, !UPT ;  /* 0x000000090a0f3290 */ /* 0x000fe20008ffe4ff */
[----:B--2---:R-:W-:Y:S01]  /*0340*/  @!P3 STG.E.64 desc[UR28][R6.64], R244 ;  /* 0x000000f40600b986 */ /* 0x004fe2000c101b1c */
[----:B------:R-:W-:-:S03]  /*0350*/  UIADD3 UR8, UP1, UPT, UR11, UR6, URZ ;  /* 0x000000060b087290 */ /* 0x000fc6000ff3e0ff */
[----:B------:R1:W-:Y:S01]  /*0360*/  @!P3 STG.E.64 desc[UR28][R6.64+0x8], R4 ;  /* 0x000008040600b986 */ /* 0x0003e2000c101b1c */
[----:B------:R-:W-:Y:S01]  /*0370*/  PLOP3.LUT P3, PT, PT, PT, UP2, 0x80, 0x8 ;  /* 0x000000000008781c */ /* 0x000fe20003f6f028 */
[----:B------:R-:W-:Y:S02]  /*0380*/  UIADD3.X UR9, UPT, UPT, UR10, UR7, URZ, UP1, !UPT ;  /* 0x000000070a097290 */ /* 0x000fe40008ffe4ff */
[----:B------:R-:W2:Y:S01]  /*0390*/  @P4 LDG.E R8, desc[UR28][R2.64] ;  /* 0x0000001c02084981 */ /* 0x000ea2000c1e1900 */
[----:B------:R-:W-:Y:S01]  /*03a0*/  @UP0 UIADD3 UR4, UP1, UPT, UR11, UR4, URZ ;  /* 0x000000040b040290 */ /* 0x000fe2000ff3e0ff */
[----:B------:R-:W-:-:S03]  /*03b0*/  PLOP3.LUT P0, PT, PT, PT, UP0, 0x80, 0x8 ;  /* 0x000000000008781c */ /* 0x000fc60003f0f008 */
[----:B------:R-:W-:Y:S01]  /*03c0*/  @UP0 UIADD3.X UR5, UPT, UPT, UR10, UR5, URZ, UP1, !UPT ;  /* 0x000000050a050290 */ /* 0x000fe20008ffe4ff */
[----:B-1----:R1:W3:Y:S01]  /*03d0*/  @P2 LDG.E R7, desc[UR28][R2.64+0x4] ;  /* 0x0000041c02072981 */ /* 0x0022e2000c1e1900 */
[----:B------:R-:W-:-:S04]  /*03e0*/  IMAD.U32 R4, RZ, RZ, UR4 ;  /* 0x00000004ff047e24 */ /* 0x000fc8000f8e00ff */
[----:B------:R-:W-:Y:S01]  /*03f0*/  IMAD.U32 R5, RZ, RZ, UR5 ;  /* 0x00000005ff057e24 */ /* 0x000fe2000f8e00ff */
[----:B------:R-:W4:Y:S04]  /*0400*/  @!UP4 LDCU UR20, c[0x0][0x434] ;  /* 0x00008680ff14c7ac */ /* 0x000f280008000800 */
[----:B------:R-:W5:Y:S01]  /*0410*/  @P0 LDG.E R4, desc[UR28][R4.64] ;  /* 0x0000001c04040981 */ /* 0x000f62000c1e1900 */
[----:B------:R-:W-:Y:S01]  /*0420*/  UMOV UR19, 0xffffffff ;  /* 0xffffffff00137882 */ /* 0x000fe20000000000 */
[----:B------:R-:W4:Y:S01]  /*0430*/  @!UP0 LDCU.64 UR4, c[0x0][0x488] ;  /* 0x00009100ff0487ac */ /* 0x000f220008000a00 */
[----:B-1----:R-:W-:Y:S02]  /*0440*/  IMAD.U32 R2, RZ, RZ, UR14 ;  /* 0x0000000eff027e24 */ /* 0x002fe4000f8e00ff */
        /* <DEDUP_REMOVED lines=27> */
.L_x_983:
        /* <DEDUP_REMOVED lines=55> */
.L_x_985:
        /* <DEDUP_REMOVED lines=55> */
.L_x_987:
[----:B------:R-:W-:Y:S05]  /*0ce0*/  BSYNC.RECONVERGENT B0 ;  /* 0x0000000000007941 */ /* 0x000fea0003800200 */
.L_x_986:
        /* <DEDUP_REMOVED lines=22> */
.L_x_989:
[----:B------:R-:W-:Y:S05]  /*0e50*/  BSYNC.RECONVERGENT B0 ;  /* 0x0000000000007941 */ /* 0x000fea0003800200 */
.L_x_988:
        /* <DEDUP_REMOVED lines=22> */
.L_x_991:
[----:B------:R-:W-:Y:S05]  /*0fc0*/  BSYNC.RECONVERGENT B0 ;  /* 0x0000000000007941 */ /* 0x000fea0003800200 */
.L_x_990:
        /* <DEDUP_REMOVED lines=24> */
.L_x_993:
[----:B------:R-:W-:Y:S05]  /*1150*/  BSYNC.RECONVERGENT B0 ;  /* 0x0000000000007941 */ /* 0x000fea0003800200 */
.L_x_992:
        /* <DEDUP_REMOVED lines=10> */
.L_x_995:
[----:B------:R-:W-:Y:S05]  /*1200*/  BSYNC.RECONVERGENT B0 ;  /* 0x0000000000007941 */ /* 0x000fea0003800200 */
.L_x_994:
        /* <DEDUP_REMOVED lines=10> */
.L_x_997:
[----:B------:R-:W-:Y:S05]  /*12b0*/  BSYNC.RECONVERGENT B0 ;  /* 0x0000000000007941 */ /* 0x000fea0003800200 */
.L_x_996:
        /* <DEDUP_REMOVED lines=10> */
.L_x_999:
[----:B------:R-:W-:Y:S05]  /*1360*/  BSYNC.RECONVERGENT B0 ;  /* 0x0000000000007941 */ /* 0x000fea0003800200 */
.L_x_998:
        /* <DEDUP_REMOVED lines=10> */
.L_x_984:
        /* <DEDUP_REMOVED lines=21> */
.L_x_1000:
[----:B------:R-:W1:Y:S01]  /*1560*/  LDCU.64 UR10, c[0x0][0x3b8] ;  /* 0x00007700ff0a77ac */ /* 0x000e620008000a00 */
[----:B------:R-:W-:-:S04]  /*1570*/  UIADD3 UR13, UPT, UPT, UR12, UR14, URZ ;  /* 0x0000000e0c0d7290 */ /* 0x000fc8000fffe0ff */
[----:B-1----:R-:W-:Y:S02]  /*1580*/  UIMAD.WIDE.U32 UR6, UR13, UR10, URZ ;  /* 0x0000000a0d0672a5 */ /* 0x002fe4000f8e00ff */
[----:B------:R-:W-:-:S04]  /*1590*/  UIMAD UR13, UR13, UR11, URZ ;  /* 0x0000000b0d0d72a4 */ /* 0x000fc8000f8e02ff */
[----:B------:R-:W-:Y:S02]  /*15a0*/  UIADD3 UR13, UPT, UPT, UR7, UR13, URZ ;  /* 0x0000000d070d7290 */ /* 0x000fe4000fffe0ff */
.L_x_1001:
        /* <DEDUP_REMOVED lines=38> */
.L_x_1002:
[----:B------:R-:W1:Y:S01]  /*1810*/  LDCU.64 UR8, c[0x0][0x3c0] ;  /* 0x00007800ff0877ac */ /* 0x000e620008000a00 */
[----:B------:R-:W-:-:S04]  /*1820*/  UIADD3 UR12, UPT, UPT, UR12, UR14, URZ ;  /* 0x0000000e0c0c7290 */ /* 0x000fc8000fffe0ff */
[----:B-1----:R-:W-:Y:S02]  /*1830*/  UIMAD.WIDE.U32 UR4, UR12, UR8, URZ ;  /* 0x000000080c0472a5 */ /* 0x002fe4000f8e00ff */
[----:B------:R-:W-:-:S04]  /*1840*/  UIMAD UR12, UR12, UR9, URZ ;  /* 0x000000090c0c72a4 */ /* 0x000fc8000f8e02ff */
[----:B------:R-:W-:-:S12]  /*1850*/  UIADD3 UR12, UPT, UPT, UR5, UR12, URZ ;  /* 0x0000000c050c7290 */ /* 0x000fd8000fffe0ff */
.L_x_1003:
[----:B------:R-:W1:Y:S01]  /*1860*/  S2R R11, SR_CTAID.X ;  /* 0x00000000000b7919 */ /* 0x000e620000002500 */
[----:B------:R-:W-:Y:S01]  /*1870*/  IMAD.SHL.U32 R13, R219, 0x8, RZ ;  /* 0x00000008db0d7824 */ /* 0x000fe200078e00ff */
[----:B------:R-:W-:Y:S01]  /*1880*/  SHF.R.U32.HI R2, RZ, 0x2, R219 ;  /* 0x00000002ff027819 */ /* 0x000fe200000116db */
[----:B------:R-:W2:Y:S01]  /*1890*/  LDCU.64 UR16, c[0x0][0x388] ;  /* 0x00007100ff1077ac */ /* 0x000ea20008000a00 */
[----:B------:R-:W-:Y:S01]  /*18a0*/  MOV R3, RZ ;  /* 0x000000ff00037202 */ /* 0x000fe20000000f00 */
[----:B------:R-:W3:Y:S01]  /*18b0*/  S2UR UR33, SR_CgaCtaId ;  /* 0x00000000002179c3 */ /* 0x000ee20000008800 */
[----:B------:R-:W-:Y:S01]  /*18c0*/  LOP3.LUT R159, R13, 0x18, RZ, 0xc0, !PT ;  /* 0x000000180d9f7812 */ /* 0x000fe200078ec0ff */
[----:B------:R-:W4:Y:S01]  /*18d0*/  LDCU.64 UR14, c[0x0][0x390] ;  /* 0x00007200ff0e77ac */ /* 0x000f220008000a00 */
[----:B------:R-:W-:Y:S01]  /*18e0*/  SHF.R.S32.HI R10, RZ, 0x1f, R0 ;  /* 0x0000001fff0a7819 */ /* 0x000fe20000011400 */
[----:B------:R-:W-:Y:S01]  /*18f0*/  IMAD.SHL.U32 R158, R219, 0x20, RZ ;  /* 0x00000020db9e7824 */ /* 0x000fe200078e00ff */
[C---:B------:R-:W-:Y:S01]  /*1900*/  IADD3 R6, P1, PT, R159.reuse, UR6, RZ ;  /* 0x000000069f067c10 */ /* 0x040fe2000ff3e0ff */
[----:B------:R-:W-:Y:S01]  /*1910*/  BSSY.RECONVERGENT B0, `(.L_x_1004) ;  /* 0x0000051000007945 */ /* 0x000fe20003800200 */
[----:B------:R-:W-:Y:S01]  /*1920*/  IADD3 R4, P0, PT, R159, UR4, RZ ;  /* 0x000000049f047c10 */ /* 0x000fe2000ff1e0ff */
[----:B------:R-:W5:Y:S01]  /*1930*/  LDCU.128 UR4, c[0x0][0x3d0] ;  /* 0x00007a00ff0477ac */ /* 0x000f620008000c00 */
[----:B------:R-:W-:Y:S01]  /*1940*/  LOP3.LUT R12, R13, 0xd8, RZ, 0xc0, !PT ;  /* 0x000000d80d0c7812 */ /* 0x000fe200078ec0ff */
[----:B------:R-:W-:Y:S01]  /*1950*/  IMAD.X R7, RZ, RZ, UR13, P1 ;  /* 0x0000000dff077e24 */ /* 0x000fe200088e06ff */
[C---:B------:R-:W-:Y:S01]  /*1960*/  LOP3.LUT R155, R159.reuse, 0x20, RZ, 0xfc, !PT ;  /* 0x000000209f9b7812 */ /* 0x040fe200078efcff */
[----:B------:R-:W-:Y:S01]  /*1970*/  IMAD.X R5, RZ, RZ, UR12, P0 ;  /* 0x0000000cff057e24 */ /* 0x000fe200080e06ff */
[----:B------:R-:W4:Y:S01]  /*1980*/  LDCU.64 UR12, c[0x0][0x3c8] ;  /* 0x00007900ff0c77ac */ /* 0x000f220008000a00 */
[----:B------:R-:W-:Y:S01]  /*1990*/  IMAD.WIDE.U32 R8, R2, UR10, R6 ;  /* 0x0000000a02087c25 */ /* 0x000fe2000f8e0006 */
[----:B------:R-:W-:-:S02]  /*19a0*/  LOP3.LUT R154, R159, 0x40, RZ, 0xfc, !PT ;  /* 0x000000409f9a7812 */ /* 0x000fc400078efcff */
[C---:B------:R-:W-:Y:S01]  /*19b0*/  SHF.L.U32 R214, R219.reuse, 0x2, RZ ;  /* 0x00000002dbd67819 */ /* 0x040fe200000006ff */
[C---:B------:R-:W-:Y:S01]  /*19c0*/  IMAD.WIDE.U32 R6, R2.reuse, UR8, R4 ;  /* 0x0000000802067c25 */ /* 0x040fe2000f8e0004 */
[----:B------:R-:W-:Y:S02]  /*19d0*/  SHF.R.U32.HI R213, RZ, 0x1, R219 ;  /* 0x00000001ffd57819 */ /* 0x000fe400000116db */
[----:B------:R-:W-:Y:S01]  /*19e0*/  SHF.L.U32 R18, R219, 0x4, RZ ;  /* 0x00000004db127819 */ /* 0x000fe200000006ff */
[C---:B------:R-:W-:Y:S02]  /*19f0*/  IMAD R9, R2.reuse, UR11, R9 ;  /* 0x0000000b02097c24 */ /* 0x040fe4000f8e0209 */
[----:B------:R-:W-:Y:S02]  /*1a00*/  IMAD R7, R2, UR9, R7 ;  /* 0x0000000902077c24 */ /* 0x000fe4000f8e0207 */
[----:B-----5:R-:W-:-:S04]  /*1a10*/  IMAD.WIDE.U32 R8, R0, UR4, R8 ;  /* 0x0000000400087c25 */ /* 0x020fc8000f8e0008 */
[----:B-1----:R-:W-:Y:S01]  /*1a20*/  IMAD.WIDE.U32 R4, R11, 0x80, R2 ;  /* 0x000000800b047825 */ /* 0x002fe200078e0002 */
[----:B--2---:R-:W-:-:S03]  /*1a30*/  LEA R153, P1, R8, UR16, 0x1 ;  /* 0x0000001008997c11 */ /* 0x004fc6000f8208ff */
[C---:B------:R-:W-:Y:S02]  /*1a40*/  IMAD R11, R10.reuse, UR4, RZ ;  /* 0x000000040a0b7c24 */ /* 0x040fe4000f8e02ff */
[----:B------:R-:W-:Y:S01]  /*1a50*/  IMAD R10, R10, UR6, RZ ;  /* 0x000000060a0a7c24 */ /* 0x000fe2000f8e02ff */
[----:B------:R1:W-:Y:S01]  /*1a60*/  STL [R1+0x10], R153 ;  /* 0x0000109901007387 */ /* 0x0003e20000100800 */
[C---:B------:R-:W-:Y:S01]  /*1a70*/  IMAD R14, R0.reuse, UR5, R11 ;  /* 0x00000005000e7c24 */ /* 0x040fe2000f8e020b */
[----:B------:R-:W-:Y:S01]  /*1a80*/  UMOV UR5, 0x400 ;  /* 0x0000040000057882 */ /* 0x000fe20000000000 */
[----:B------:R-:W-:Y:S01]  /*1a90*/  IMAD R11, R0, UR7, R10 ;  /* 0x00000007000b7c24 */ /* 0x000fe2000f8e020a */
[----:B------:R-:W-:Y:S01]  /*1aa0*/  LOP3.LUT R10, R12, 0x18, R219, 0x78, !PT ;  /* 0x000000180c0a7812 */ /* 0x000fe200078e78db */
[----:B------:R-:W-:Y:S01]  /*1ab0*/  IMAD.WIDE.U32 R6, R0, UR6, R6 ;  /* 0x0000000600067c25 */ /* 0x000fe2000f8e0006 */
[----:B------:R-:W-:Y:S01]  /*1ac0*/  IADD3 R12, P0, PT, R159, UR32, RZ ;  /* 0x000000209f0c7c10 */ /* 0x000fe2000ff1e0ff */
[----:B---3--:R-:W-:Y:S01]  /*1ad0*/  ULEA UR5, UR33, UR5, 0x18 ;  /* 0x0000000521057291 */ /* 0x008fe2000f8ec0ff */
[----:B------:R-:W-:Y:S01]  /*1ae0*/  LOP3.LUT R10, R10, 0x1f20, R13, 0xf8, !PT ;  /* 0x00001f200a0a7812 */ /* 0x000fe200078ef80d */
[----:B------:R-:W-:Y:S01]  /*1af0*/  IMAD.IADD R7, R7, 0x1, R11 ;  /* 0x0000000107077824 */ /* 0x000fe200078e020b */
[----:B------:R-:W-:Y:S01]  /*1b00*/  IADD3 R9, PT, PT, R9, R14, RZ ;  /* 0x0000000e09097210 */ /* 0x000fe20007ffe0ff */
[----:B------:R-:W-:Y:S01]  /*1b10*/  IMAD.X R13, RZ, RZ, UR31, P0 ;  /* 0x0000001fff0d7e24 */ /* 0x000fe200080e06ff */
[----:B----4-:R-:W-:Y:S01]  /*1b20*/  LEA R20, P0, R6, UR14, 0x1 ;  /* 0x0000000e06147c11 */ /* 0x010fe2000f8008ff */
[----:B------:R-:W-:Y:S01]  /*1b30*/  UIADD3 UR14, UPT, UPT, -UR27, UR20, URZ ;  /* 0x000000141b0e7290 */ /* 0x000fe2000fffe1ff */
[----:B------:R-:W-:Y:S01]  /*1b40*/  LEA.HI.X R152, R8, UR17, R9, 0x1, P1 ;  /* 0x0000001108987c11 */ /* 0x000fe200088f0c09 */
[----:B------:R-:W-:Y:S01]  /*1b50*/  IMAD.U32 R0, RZ, RZ, UR12 ;  /* 0x0000000cff007e24 */ /* 0x000fe2000f8e00ff */
[----:B------:R-:W-:Y:S01]  /*1b60*/  LEA.HI.X R19, R6, UR15, R7, 0x1, P0 ;  /* 0x0000000f06137c11 */ /* 0x000fe200080f0c07 */
[----:B------:R1:W-:Y:S01]  /*1b70*/  STL [R1+0x78], R20 ;  /* 0x0000781401007387 */ /* 0x0003e20000100800 */
[----:B------:R-:W-:Y:S01]  /*1b80*/  IMAD.U32 R6, RZ, RZ, UR13 ;  /* 0x0000000dff067e24 */ /* 0x000fe2000f8e00ff */
[----:B------:R-:W-:Y:S01]  /*1b90*/  ISETP.GE.AND P0, PT, R2, UR14, PT ;  /* 0x0000000e02007c0c */ /* 0x000fe2000bf06270 */
[----:B------:R-:W-:Y:S01]  /*1ba0*/  IMAD.WIDE.U32 R12, R0, UR26, R12 ;  /* 0x0000001a000c7c25 */ /* 0x000fe2000f8e000c */
[----:B------:R1:W-:Y:S01]  /*1bb0*/  STL [R1+0xc], R152 ;  /* 0x00000c9801007387 */ /* 0x0003e20000100800 */
[----:B------:R-:W-:-:S02]  /*1bc0*/  LOP3.LUT R0, R214, 0x18, RZ, 0xc0, !PT ;  /* 0x00000018d6007812 */ /* 0x000fc400078ec0ff */
[----:B------:R-:W-:Y:S01]  /*1bd0*/  LEA R220, R10, UR5, 0x1 ;  /* 0x000000050adc7c11 */ /* 0x000fe2000f8e08ff */
[----:B------:R1:W-:Y:S01]  /*1be0*/  STL [R1+0x74], R19 ;  /* 0x0000741301007387 */ /* 0x0003e20000100800 */
[----:B------:R-:W-:Y:S01]  /*1bf0*/  LOP3.LUT R17, R0, 0xc0, R158, 0xf8, !PT ;  /* 0x000000c000117812 */ /* 0x000fe200078ef89e */
[----:B------:R-:W-:Y:S02]  /*1c00*/  IMAD R7, R6, UR26, R13 ;  /* 0x0000001a06077c24 */ /* 0x000fe4000f8e020d */
        /* <DEDUP_REMOVED lines=32> */
.L_x_1006:
[----:B------:R3:W-:Y:S02]  /*1e10*/  STS.128 [R220+0x4000], RZ ;  /* 0x004000ffdc007388 */ /* 0x0007e40000000c00 */
.L_x_1005:
[----:B------:R-:W-:Y:S05]  /*1e20*/  BSYNC.RECONVERGENT B0 ;  /* 0x0000000000007941 */ /* 0x000fea0003800200 */
.L_x_1004:
        /* <DEDUP_REMOVED lines=36> */
.L_x_1009:
[----:B------:R2:W-:Y:S02]  /*2070*/  STS.128 [R220+0x4800], RZ ;  /* 0x004800ffdc007388 */ /* 0x0005e40000000c00 */
.L_x_1008:
[----:B------:R-:W-:Y:S05]  /*2080*/  BSYNC.RECONVERGENT B0 ;  /* 0x0000000000007941 */ /* 0x000fea0003800200 */
.L_x_1007:
        /* <DEDUP_REMOVED lines=36> */
.L_x_1012:
[----:B------:R2:W-:Y:S02]  /*22d0*/  STS.128 [R220+0x5000], RZ ;  /* 0x005000ffdc007388 */ /* 0x0005e40000000c00 */
.L_x_1011:
[----:B------:R-:W-:Y:S05]  /*22e0*/  BSYNC.RECONVERGENT B0 ;  /* 0x0000000000007941 */ /* 0x000fea0003800200 */
.L_x_1010:
        /* <DEDUP_REMOVED lines=37> */
.L_x_1015:
[----:B------:R2:W-:Y:S02]  /*2540*/  STS.128 [R220+0x5800], RZ ;  /* 0x005800ffdc007388 */ /* 0x0005e40000000c00 */
.L_x_1014:
[----:B------:R-:W-:Y:S05]  /*2550*/  BSYNC.RECONVERGENT B0 ;  /* 0x0000000000007941 */ /* 0x000fea0003800200 */
.L_x_1013:
        /* <DEDUP_REMOVED lines=33> */
.L_x_1018:
[----:B------:R2:W-:Y:S02]  /*2770*/  STS.128 [R220+0x8000], RZ ;  /* 0x008000ffdc007388 */ /* 0x0005e40000000c00 */
.L_x_1017:
[----:B------:R-:W-:Y:S05]  /*2780*/  BSYNC.RECONVERGENT B0 ;  /* 0x0000000000007941 */ /* 0x000fea0003800200 */
.L_x_1016:
        /* <DEDUP_REMOVED lines=10> */
[C---:B------:R-:W-:Y:S02]  /*2830*/  LEA R4, P2, R0.reuse, R153, 0x1 ;  /* 0x0000009900047211 */ /* 0x040fe400078408ff */
        /* <DEDUP_REMOVED lines=20> */
.L_x_1021:
[----:B------:R2:W-:Y:S02]  /*2980*/  STS.128 [R220+0x8800], RZ ;  /* 0x008800ffdc007388 */ /* 0x0005e40000000c00 */
.L_x_1020:
[----:B------:R-:W-:Y:S05]  /*2990*/  BSYNC.RECONVERGENT B0 ;  /* 0x0000000000007941 */ /* 0x000fea0003800200 */
.L_x_1019:
        /* <DEDUP_REMOVED lines=15> */
[----:B-12---:R-:W-:-:S03]  /*2a90*/  IMAD.U32 R4, RZ, RZ, UR10 ;  /* 0x0000000aff047e24 */ /* 0x006fc6000f8e00ff */
[----:B------:R-:W1:Y:S01]  /*2aa0*/  LDCU UR7, c[0x0][0x3e0] ;  /* 0x00007c00ff0777ac */ /* 0x000e620008000800 */
[----:B------:R-:W-:-:S05]  /*2ab0*/  IMAD.U32 R5, RZ, RZ, UR11 ;  /* 0x0000000bff057e24 */ /* 0x000fca000f8e00ff */
[----:B------:R-:W2:Y:S01]  /*2ac0*/  @P0 LDG.E R4, desc[UR28][R4.64] ;  /* 0x0000001c04040981 */ /* 0x000ea2000c1e1900 */
[----:B-----5:R-:W2:Y:S01]  /*2ad0*/  @P0 MUFU.RCP R0, UR6 ;  /* 0x0000000600000d08 */ /* 0x020ea20008001000 */
[----:B------:R-:W-:Y:S01]  /*2ae0*/  USHF.L.U64.HI UR6, UR8, 0x6, UR9 ;  /* 0x0000000608067899 */ /* 0x000fe20008010209 */
[----:B------:R-:W-:Y:S01]  /*2af0*/  LOP3.LUT R146, R213, 0x1f0, RZ, 0xc0, !PT ;  /* 0x000001f0d5927812 */ /* 0x000fe200078ec0ff */
[----:B------:R-:W-:Y:S02]  /*2b00*/  USHF.L.U32 UR32, UR8, 0x6, URZ ;  /* 0x0000000608207899 */ /* 0x000fe400080006ff */
[----:B------:R-:W-:Y:S02]  /*2b10*/  UIMAD UR6, UR6, UR13, URZ ;  /* 0x0000000d060672a4 */ /* 0x000fe4000f8e02ff */
[----:B------:R-:W-:Y:S02]  /*2b20*/  UIMAD.WIDE.U32 UR32, UR32, UR13, URZ ;  /* 0x0000000d202072a5 */ /* 0x000fe4000f8e00ff */
[----:B-1----:R-:W-:-:S04]  /*2b30*/  UIMAD UR7, UR25, UR7, UR26 ;  /* 0x00000007190772a4 */ /* 0x002fc8000f8e021a */
[----:B------:R-:W-:-:S04]  /*2b40*/  USHF.L.U32 UR10, UR7, 0x5, URZ ;  /* 0x00000005070a7899 */ /* 0x000fc800080006ff */
[----:B------:R-:W-:Y:S01]  /*2b50*/  USHF.R.S32.HI UR11, URZ, 0x1f, UR10 ;  /* 0x0000001fff0b7899 */ /* 0x000fe2000801140a */
[----:B------:R-:W-:Y:S01]  /*2b60*/  BAR.SYNC.DEFER_BLOCKING 0x0 ;  /* 0x0000000000007b1d */ /* 0x000fe20000010000 */
[----:B--2---:R-:W-:-:S05]  /*2b70*/  @P0 FMUL.FTZ R0, R4, R0 ;  /* 0x0000000004000220 */ /* 0x004fca0000410000 */
[----:B------:R-:W-:Y:S02]  /*2b80*/  @P0 R2UR UR7, R0 ;  /* 0x00000000000702ca */ /* 0x000fe400000e0000 */
[----:B------:R-:W-:-:S04]  /*2b90*/  LOP3.LUT R0, R219, 0x1f, RZ, 0xc0, !PT ;  /* 0x0000001fdb007812 */ /* 0x000fc800078ec0ff */
[----:B------:R-:W-:Y:S01]  /*2ba0*/  IADD3 R151, P1, P0, R16, UR10, R0 ;  /* 0x0000000a10977c10 */ /* 0x000fe2000f83e000 */
[----:B------:R-:W-:-:S03]  /*2bb0*/  UIADD3 UR10, UPT, UPT, UR33, UR6, URZ ;  /* 0x00000006210a7290 */ /* 0x000fc6000fffe0ff */
[----:B------:R-:W-:Y:S01]  /*2bc0*/  UMOV UR6, URZ ;  /* 0x000000ff00067c82 */ /* 0x000fe20008000000 */
[----:B------:R-:W-:Y:S02]  /*2bd0*/  IADD3.X R156, PT, PT, R15, UR11, RZ, P1, P0 ;  /* 0x0000000b0f9c7c10 */ /* 0x000fe40008fe04ff */
        /* <DEDUP_REMOVED lines=27> */
.L_x_1024:
[----:B------:R2:W-:Y:S01]  /*2d90*/  STS.128 [R220+0xb000], RZ ;  /* 0x00b000ffdc007388 */ /* 0x0005e20000000c00 */
[----:B------:R-:W-:Y:S05]  /*2da0*/  BRA `(.L_x_1025) ;  /* 0x00000000000c7947 */ /* 0x000fea0003800000 */
.L_x_1023:
[----:B------:R1:W-:Y:S04]  /*2db0*/  STS.128 [R220+0x9000], RZ ;  /* 0x009000ffdc007388 */ /* 0x0003e80000000c00 */
[----:B------:R1:W-:Y:S04]  /*2dc0*/  STS.128 [R220+0xa000], RZ ;  /* 0x00a000ffdc007388 */ /* 0x0003e80000000c00 */
[----:B------:R1:W-:Y:S02]  /*2dd0*/  STS.128 [R220+0xb000], RZ ;  /* 0x00b000ffdc007388 */ /* 0x0003e40000000c00 */
.L_x_1025:
[----:B------:R-:W-:Y:S05]  /*2de0*/  BSYNC.RECONVERGENT B0 ;  /* 0x0000000000007941 */ /* 0x000fea0003800200 */
.L_x_1022:
[----:B------:R-:W-:Y:S01]  /*2df0*/  ISETP.GE.AND P0, PT, R14, UR12, PT ;  /* 0x0000000c0e007c0c */ /* 0x000fe2000bf06270 */
[----:B------:R-:W-:Y:S01]  /*2e00*/  BSSY.RECONVERGENT B0, `(.L_x_1026) ;  /* 0x0000026000007945 */ /* 0x000fe20003800200 */
[----:B------:R-:W-:Y:S02]  /*2e10*/  LOP3.LUT R157, R17, 0x8, R213, 0x78, !PT ;  /* 0x00000008119d7812 */ /* 0x000fe400078e78d5 */
[----:B------:R-:W-:Y:S02]  /*2e20*/  LOP3.LUT R145, R2, 0x7, RZ, 0xc0, !PT ;  /* 0x0000000702917812 */ /* 0x000fe400078ec0ff */
[----:B------:R-:W-:Y:S01]  /*2e30*/  LOP3.LUT R215, R18, 0x3e00, RZ, 0xc0, !PT ;  /* 0x00003e0012d77812 */ /* 0x000fe200078ec0ff */
[----:B------:R3:W-:Y:S01]  /*2e40*/  STL [R1], R157 ;  /* 0x0000009d01007387 */ /* 0x0007e20000100800 */
[----:B-12---:R-:W-:Y:S02]  /*2e50*/  LOP3.LUT R5, R219, 0x8, RZ, 0xc0, !PT ;  /* 0x00000008db057812 */ /* 0x006fe400078ec0ff */
[----:B------:R-:W-:-:S03]  /*2e60*/  LOP3.LUT R4, R158, 0x120, RZ, 0xc0, !PT ;  /* 0x000001209e047812 */ /* 0x000fc600078ec0ff */
[----:B------:R3:W-:Y:S04]  /*2e70*/  @P0 STS.128 [R220+0x9800], RZ ;  /* 0x009800ffdc000388 */ /* 0x0007e80000000c00 */
[----:B------:R3:W-:Y:S04]  /*2e80*/  @P0 STS.128 [R220+0xa800], RZ ;  /* 0x00a800ffdc000388 */ /* 0x0007e80000000c00 */
[----:B------:R3:W-:Y:S01]  /*2e90*/  @P0 STS.128 [R220+0xb800], RZ ;  /* 0x00b800ffdc000388 */ /* 0x0007e20000000c00 */
[----:B------:R-:W-:Y:S05]  /*2ea0*/  @P0 BRA `(.L_x_1027) ;  /* 0x00000000006c0947 */ /* 0x000fea0003800000 */
[----:B------:R-:W1:Y:S01]  /*2eb0*/  LDCU UR7, c[0x0][0x440] ;  /* 0x00008800ff0777ac */ /* 0x000e620008000800 */
[----:B------:R-:W-:-:S04]  /*2ec0*/  ULEA UR12, UP0, UR8, UR32, 0x5 ;  /* 0x00000020080c7291 */ /* 0x000fc8000f8028ff */
[----:B------:R-:W-:Y:S02]  /*2ed0*/  ULEA.HI.X UR11, UR8, UR10, UR9, 0x5, UP0 ;  /* 0x0000000a080b7291 */ /* 0x000fe400080f2c09 */
[----:B------:R-:W-:-:S04]  /*2ee0*/  IMAD.U32 R0, RZ, RZ, UR12 ;  /* 0x0000000cff007e24 */ /* 0x000fc8000f8e00ff */
[----:B------:R-:W-:Y:S01]  /*2ef0*/  IMAD.U32 R3, RZ, RZ, UR11 ;  /* 0x0000000bff037e24 */ /* 0x000fe2000f8e00ff */
[C---:B------:R-:W-:Y:S02]  /*2f00*/  LEA R2, P2, R0.reuse, R20, 0x1 ;  /* 0x0000001400027211 */ /* 0x040fe400078408ff */
[----:B-1----:R-:W-:Y:S02]  /*2f10*/  ISETP.GE.AND P1, PT, R159, UR7, PT ;  /* 0x000000079f007c0c */ /* 0x002fe4000bf26270 */
        /* <DEDUP_REMOVED lines=19> */
.L_x_1028:
[----:B------:R2:W-:Y:S02]  /*3050*/  STS.128 [R220+0xb800], RZ ;  /* 0x00b800ffdc007388 */ /* 0x0005e40000000c00 */
.L_x_1027:
[----:B------:R-:W-:Y:S05]  /*3060*/  BSYNC.RECONVERGENT B0 ;  /* 0x0000000000007941 */ /* 0x000fea0003800200 */
.L_x_1026:
[----:B------:R-:W-:Y:S01]  /*3070*/  LOP3.LUT R0, R18, 0x100, RZ, 0xc0, !PT ;  /* 0x0000010012007812 */ /* 0x000fe200078ec0ff */
[----:B------:R-:W-:Y:S01]  /*3080*/  UIADD3 UR23, UPT, UPT, UR30, UR23, -UR20 ;  /* 0x000000171e177290 */ /* 0x000fe2000fffe814 */
[----:B-12---:R-:W-:Y:S01]  /*3090*/  LOP3.LUT R3, R17, R5, RZ, 0x3c, !PT ;  /* 0x0000000511037212 */ /* 0x006fe200078e3cff */
        /* <DEDUP_REMOVED lines=12> */
[----:B------:R-:W2:Y:S04]  /*3160*/  LDSM.16.M88.4 R12, [R0+0x6000] ;  /* 0x00600000000c783b */ /* 0x000ea80000000200 */
[----:B------:R-:W5:Y:S04]  /*3170*/  LDSM.16.M88.4 R20, [R0+0x6400] ;  /* 0x006400000014783b */ /* 0x000f680000000200 */
[----:B------:R-:W3:Y:S04]  /*3180*/  LDSM.16.M88.4 R24, [R0+0x6800] ;  /* 0x006800000018783b */ /* 0x000ee80000000200 */
[----:B------:R-:W3:Y:S01]  /*3190*/  LDSM.16.M88.4 R32, [R0+0x6c00] ;  /* 0x006c00000020783b */ /* 0x000ee20000000200 */
[----:B-1----:R-:W-:-:S02]  /*31a0*/  IMAD.IADD R3, R144, 0x1, R2 ;  /* 0x0000000190037824 */ /* 0x002fc400078e0202 */
[----:B------:R-:W-:Y:S01]  /*31b0*/  IMAD.IADD R2, R0, 0x1, R2 ;  /* 0x0000000100027824 */ /* 0x000fe200078e0202 */
[----:B----4-:R-:W1:Y:S04]  /*31c0*/  LDSM.16.M88.4 R8, [R144] ;  /* 0x000000009008783b */ /* 0x010e680000000200 */
[----:B------:R-:W-:Y:S04]  /*31d0*/  LDSM.16.M88.4 R16, [R3+0x1000] ;  /* 0x001000000310783b */ /* 0x000fe80000000200 */
[----:B------:R-:W4:Y:S04]  /*31e0*/  LDSM.16.M88.4 R40, [R2+0x6800] ;  /* 0x006800000228783b */ /* 0x000f280000000200 */
[----:B------:R-:W4:Y:S04]  /*31f0*/  LDSM.16.M88.4 R36, [R2+0x6c00] ;  /* 0x006c00000224783b */ /* 0x000f280000000200 */
[----:B------:R-:W4:Y:S04]  /*3200*/  LDSM.16.M88.4 R28, [R2+0x6000] ;  /* 0x00600000021c783b */ /* 0x000f280000000200 */
[----:B------:R-:W4:Y:S01]  /*3210*/  LDSM.16.M88.4 R44, [R2+0x6400] ;  /* 0x00640000022c783b */ /* 0x000f220000000200 */
[C---:B--2---:R-:W-:Y:S03]  /*3220*/  HMMA.16816.F32 R72, R4.reuse, R12, RZ ;  /* 0x0000000c0448723c */ /* 0x044fe600000018ff */
[----:B------:R-:W-:Y:S04]  /*3230*/  LDSM.16.M88.4 R48, [R0+0x7800] ;  /* 0x007800000030783b */ /* 0x000fe80000000200 */
[----:B------:R-:W-:Y:S01]  /*3240*/  LDSM.16.M88.4 R52, [R0+0x7c00] ;  /* 0x007c00000034783b */ /* 0x000fe20000000200 */
[C---:B------:R-:W-:Y:S08]  /*3250*/  HMMA.16816.F32 R68, R4.reuse, R14, RZ ;  /* 0x0000000e0444723c */ /* 0x040ff000000018ff */
[C---:B-----5:R-:W-:Y:S08]  /*3260*/  HMMA.16816.F32 R64, R4.reuse, R20, RZ ;  /* 0x000000140440723c */ /* 0x060ff000000018ff */
[C---:B---3--:R-:W-:Y:S08]  /*3270*/  HMMA.16816.F32 R60, R4.reuse, R24, RZ ;  /* 0x00000018043c723c */ /* 0x048ff000000018ff */
[C---:B------:R-:W-:Y:S08]  /*3280*/  HMMA.16816.F32 R56, R4.reuse, R32, RZ ;  /* 0x000000200438723c */ /* 0x040ff000000018ff */
[C---:B------:R-:W-:Y:S08]  /*3290*/  HMMA.16816.F32 R84, R4.reuse, R22, RZ ;  /* 0x000000160454723c */ /* 0x040ff000000018ff */
[C---:B------:R-:W-:Y:S08]  /*32a0*/  HMMA.16816.F32 R80, R4.reuse, R26, RZ ;  /* 0x0000001a0450723c */ /* 0x040ff000000018ff */
[----:B------:R-:W-:Y:S01]  /*32b0*/  HMMA.16816.F32 R76, R4, R34, RZ ;  /* 0x00000022044c723c */ /* 0x000fe200000018ff */
[----:B------:R-:W2:Y:S07]  /*32c0*/  LDSM.16.M88.4 R4, [R3] ;  /* 0x000000000304783b */ /* 0x000eae0000000200 */
[C---:B-1----:R-:W-:Y:S08]  /*32d0*/  HMMA.16816.F32 R108, R8.reuse, R12, RZ ;  /* 0x0000000c086c723c */ /* 0x042ff000000018ff */
[C---:B------:R-:W-:Y:S01]  /*32e0*/  HMMA.16816.F32 R140, R8.reuse, R14, RZ ;  /* 0x0000000e088c723c */ /* 0x040fe200000018ff */
[----:B------:R-:W1:Y:S07]  /*32f0*/  LDSM.16.M88.4 R12, [R144+0x3000] ;  /* 0x00300000900c783b */ /* 0x000e6e0000000200 */
[C---:B------:R-:W-:Y:S08]  /*3300*/  HMMA.16816.F32 R96, R8.reuse, R20, RZ ;  /* 0x000000140860723c */ /* 0x040ff000000018ff */
[C---:B------:R-:W-:Y:S01]  /*3310*/  HMMA.16816.F32 R136, R8.reuse, R22, RZ ;  /* 0x000000160888723c */ /* 0x040fe200000018ff */
[----:B------:R-:W-:Y:S07]  /*3320*/  LDSM.16.M88.4 R20, [R0+0x7400] ;  /* 0x007400000014783b */ /* 0x000fee0000000200 */
[C---:B------:R-:W-:Y:S08]  /*3330*/  HMMA.16816.F32 R92, R8.reuse, R24, RZ ;  /* 0x00000018085c723c */ /* 0x040ff000000018ff */
[C---:B------:R-:W-:Y:S01]  /*3340*/  HMMA.16816.F32 R132, R8.reuse, R26, RZ ;  /* 0x0000001a0884723c */ /* 0x040fe200000018ff */
[----:B------:R-:W3:Y:S07]  /*3350*/  LDSM.16.M88.4 R24, [R0+0x7000] ;  /* 0x007000000018783b */ /* 0x000eee0000000200 */
[C---:B------:R-:W-:Y:S08]  /*3360*/  HMMA.16816.F32 R88, R8.reuse, R32, RZ ;  /* 0x000000200858723c */ /* 0x040ff000000018ff */
[----:B------:R-:W-:Y:S01]  /*3370*/  HMMA.16816.F32 R120, R8, R34, RZ ;  /* 0x000000220878723c */ /* 0x000fe200000018ff */
[----:B------:R-:W5:Y:S07]  /*3380*/  LDSM.16.M88.4 R8, [R144+0x2000] ;  /* 0x002000009008783b */ /* 0x000f6e0000000200 */
[C---:B----4-:R-:W-:Y:S08]  /*3390*/  HMMA.16816.F32 R100, R16.reuse, R40, R60 ;  /* 0x000000281064723c */ /* 0x050ff0000000183c */
        /* <DEDUP_REMOVED lines=8> */
[----:B------:R-:W-:Y:S08]  /*3420*/  HMMA.16816.F32 R32, R16, R38, R76 ;  /* 0x000000261020723c */ /* 0x000ff0000000184c */
[C---:B--2---:R-:W-:Y:S01]  /*3430*/  HMMA.16816.F32 R60, R4.reuse, R44, R96 ;  /* 0x0000002c043c723c */ /* 0x044fe20000001860 */
[----:B------:R-:W-:Y:S07]  /*3440*/  LDSM.16.M88.4 R96, [R2+0x7c00] ;  /* 0x007c00000260783b */ /* 0x000fee0000000200 */
[C---:B------:R-:W-:Y:S08]  /*3450*/  HMMA.16816.F32 R16, R4.reuse, R28, R108 ;  /* 0x0000001c0410723c */ /* 0x040ff0000000186c */
[C---:B------:R-:W-:Y:S08]  /*3460*/  HMMA.16816.F32 R44, R4.reuse, R46, R136 ;  /* 0x0000002e042c723c */ /* 0x040ff00000001888 */
[C---:B------:R-:W-:Y:S08]  /*3470*/  HMMA.16816.F32 R72, R4.reuse, R40, R92 ;  /* 0x000000280448723c */ /* 0x040ff0000000185c */
[C---:B------:R-:W-:Y:S08]  /*3480*/  HMMA.16816.F32 R88, R4.reuse, R36, R88 ;  /* 0x000000240458723c */ /* 0x040ff00000001858 */
[C---:B------:R-:W-:Y:S08]  /*3490*/  HMMA.16816.F32 R28, R4.reuse, R30, R140 ;  /* 0x0000001e041c723c */ /* 0x040ff0000000188c */
[C---:B------:R-:W-:Y:S08]  /*34a0*/  HMMA.16816.F32 R64, R4.reuse, R42, R132 ;  /* 0x0000002a0440723c */ /* 0x040ff00000001884 */
[----:B------:R-:W-:Y:S01]  /*34b0*/  HMMA.16816.F32 R76, R4, R38, R120 ;  /* 0x00000026044c723c */ /* 0x000fe20000001878 */
[----:B------:R-:W2:Y:S04]  /*34c0*/  LDSM.16.M88.4 R4, [R3+0x2000] ;  /* 0x002000000304783b */ /* 0x000ea80000000200 */
[----:B------:R-:W-:Y:S03]  /*34d0*/  LDSM.16.M88.4 R120, [R2+0x8c00] ;  /* 0x008c00000278783b */ /* 0x000fe60000000200 */
[C---:B-1----:R-:W-:Y:S01]  /*34e0*/  HMMA.16816.F32 R136, R12.reuse, R48, R100 ;  /* 0x000000300c88723c */ /* 0x042fe20000001864 */
[----:B------:R-:W1:Y:S07]  /*34f0*/  LDSM.16.M88.4 R100, [R2+0x7800] ;  /* 0x007800000264783b */ /* 0x000e6e0000000200 */
[C---:B------:R-:W-:Y:S08]  /*3500*/  HMMA.16816.F32 R140, R12.reuse, R52, R124 ;  /* 0x000000340c8c723c */ /* 0x040ff0000000187c */
[C---:B---3--:R-:W-:Y:S08]  /*3510*/  HMMA.16816.F32 R116, R12.reuse, R24, R116 ;  /* 0x000000180c74723c */ /* 0x048ff00000001874 */
[C---:B------:R-:W-:Y:S08]  /*3520*/  HMMA.16816.F32 R108, R12.reuse, R20, R104 ;  /* 0x000000140c6c723c */ /* 0x040ff00000001868 */
[C---:B------:R-:W-:Y:S08]  /*3530*/  HMMA.16816.F32 R128, R12.reuse, R26, R128 ;  /* 0x0000001a0c80723c */ /* 0x040ff00000001880 */
[C---:B------:R-:W-:Y:S08]  /*3540*/  HMMA.16816.F32 R112, R12.reuse, R22, R112 ;  /* 0x000000160c70723c */ /* 0x040ff00000001870 */
[C---:B------:R-:W-:Y:S08]  /*3550*/  HMMA.16816.F32 R132, R12.reuse, R50, R56 ;  /* 0x000000320c84723c */ /* 0x040ff00000001838 */
[----:B------:R-:W-:Y:S08]  /*3560*/  HMMA.16816.F32 R124, R12, R54, R32 ;  /* 0x000000360c7c723c */ /* 0x000ff00000001820 */
[C---:B-----5:R-:W-:Y:S08]  /*3570*/  HMMA.16816.F32 R36, R8.reuse, R26, R28 ;  /* 0x0000001a0824723c */ /* 0x060ff0000000181c */
[C---:B------:R-:W-:Y:S01]  /*3580*/  HMMA.16816.F32 R40, R8.reuse, R24, R16 ;  /* 0x000000180828723c */ /* 0x040fe20000001810 */
        /* <DEDUP_REMOVED lines=10> */
[C---:B--2---:R-:W-:Y:S01]  /*3630*/  HMMA.16816.F32 R104, R4.reuse, R68, R40 ;  /* 0x000000440468723c */ /* 0x044fe20000001828 */
[----:B------:R-:W-:Y:S07]  /*3640*/  LDSM.16.M88.4 R40, [R0+0x8800] ;  /* 0x008800000028783b */ /* 0x000fee0000000200 */
[C---:B------:R-:W-:Y:S01]  /*3650*/  HMMA.16816.F32 R92, R4.reuse, R70, R36 ;  /* 0x00000046045c723c */ /* 0x040fe20000001824 */
[----:B------:R-:W-:Y:S07]  /*3660*/  LDSM.16.M88.4 R36, [R0+0x8c00] ;  /* 0x008c00000024783b */ /* 0x000fee0000000200 */
[C---:B------:R-:W-:Y:S01]  /*3670*/  HMMA.16816.F32 R88, R4.reuse, R84, R28 ;  /* 0x000000540458723c */ /* 0x040fe2000000181c */
[----:B------:R-:W-:Y:S07]  /*3680*/  LDSM.16.M88.4 R28, [R0+0x8400] ;  /* 0x00840000001c783b */ /* 0x000fee0000000200 */
[C---:B-1----:R-:W-:Y:S01]  /*3690*/  HMMA.16816.F32 R72, R4.reuse, R102, R12 ;  /* 0x000000660448723c */ /* 0x042fe2000000180c */
[----:B------:R-:W-:Y:S07]  /*36a0*/  LDSM.16.M88.4 R12, [R144+0x4000] ;  /* 0x00400000900c783b */ /* 0x000fee0000000200 */
[C---:B------:R-:W-:Y:S01]  /*36b0*/  HMMA.16816.F32 R64, R4.reuse, R96, R32 ;  /* 0x000000600440723c */ /* 0x040fe20000001820 */
[----:B------:R1:W2:Y:S07]  /*36c0*/  LDSM.16.M88.4 R32, [R0+0x8000] ;  /* 0x008000000020783b */ /* 0x0002ae0000000200 */
[C---:B------:R-:W-:Y:S01]  /*36d0*/  HMMA.16816.F32 R80, R4.reuse, R86, R24 ;  /* 0x000000560450723c */ /* 0x040fe20000001818 */
[----:B------:R-:W-:Y:S07]  /*36e0*/  LDSM.16.M88.4 R24, [R2+0x8000] ;  /* 0x008000000218783b */ /* 0x000fee0000000200 */
[C---:B------:R-:W-:Y:S01]  /*36f0*/  HMMA.16816.F32 R76, R4.reuse, R100, R20 ;  /* 0x00000064044c723c */ /* 0x040fe20000001814 */
[----:B------:R4:W-:Y:S07]  /*3700*/  LDSM.16.M88.4 R20, [R2+0x8400] ;  /* 0x008400000214783b */ /* 0x0009ee0000000200 */
[----:B------:R-:W-:Y:S01]  /*3710*/  HMMA.16816.F32 R52, R4, R98, R52 ;  /* 0x000000620434723c */ /* 0x000fe20000001834 */
[----:B------:R5:W2:Y:S01]  /*3720*/  LDSM.16.M88.4 R4, [R3+0x4000] ;  /* 0x004000000304783b */ /* 0x000aa20000000200 */
[----:B-1----:R-:W-:Y:S01]  /*3730*/  IADD3 R0, PT, PT, R145, UR27, R146 ;  /* 0x0000001b91007c10 */ /* 0x002fe2000fffe092 */
[----:B------:R-:W-:-:S04]  /*3740*/  DEPBAR.LE SB0, 0x0 ;  /* 0x000080000000791a */ /* 0x000fc80000000000 */
[----:B------:R-:W-:Y:S01]  /*3750*/  VIADD R224, R0, UR30 ;  /* 0x0000001e00e07c36 */ /* 0x000fe20008000000 */
[C---:B---3--:R-:W-:Y:S08]  /*3760*/  HMMA.16816.F32 R108, R16.reuse, R84, R108 ;  /* 0x00000054106c723c */ /* 0x048ff0000000186c */
[----:B------:R-:W-:Y:S01]  /*3770*/  HMMA.16816.F32 R84, R16, R86, R112 ;  /* 0x000000561054723c */ /* 0x000fe20000001870 */
[----:B----4-:R-:W-:-:S05]  /*3780*/  IMAD.SHL.U32 R2, R219, 0x2, RZ ;  /* 0x00000002db027824 */ /* 0x010fca00078e00ff */
[----:B------:R-:W-:Y:S01]  /*3790*/  LOP3.LUT R147, R2, 0x6, RZ, 0xc0, !PT ;  /* 0x0000000602937812 */ /* 0x000fe200078ec0ff */
[----:B------:R-:W-:Y:S01]  /*37a0*/  IMAD.U32 R2, RZ, RZ, UR30 ;  /* 0x0000001eff027e24 */ /* 0x000fe2000f8e00ff */
[C---:B------:R-:W-:Y:S01]  /*37b0*/  HMMA.16816.F32 R112, R16.reuse, R100, R136 ;  /* 0x000000641070723c */ /* 0x040fe20000001888 */
[----:B-----5:R-:W-:Y:S02]  /*37c0*/  IMAD.U32 R3, RZ, RZ, UR13 ;  /* 0x0000000dff037e24 */ /* 0x020fe4000f8e00ff */
[----:B------:R1:W-:Y:S05]  /*37d0*/  STL [R1+0x70], R147 ;  /* 0x0000709301007387 */ /* 0x0003ea0000100800 */
[C---:B------:R-:W-:Y:S08]  /*37e0*/  HMMA.16816.F32 R60, R16.reuse, R68, R116 ;  /* 0x00000044103c723c */ /* 0x040ff00000001874 */
[C---:B------:R-:W-:Y:S08]  /*37f0*/  HMMA.16816.F32 R56, R16.reuse, R70, R128 ;  /* 0x000000461038723c */ /* 0x040ff00000001880 */
[----:B------:R-:W-:Y:S08]  /*3800*/  HMMA.16816.F32 R100, R16, R102, R132 ;  /* 0x000000661064723c */ /* 0x000ff00000001884 */
        /* <DEDUP_REMOVED lines=9> */
[----:B------:R-:W-:Y:S08]  /*38a0*/  HMMA.16816.F32 R96, R16, R98, R124 ;  /* 0x000000621060723c */ /* 0x000ff0000000187c */
        /* <DEDUP_REMOVED lines=14> */
[----:B------:R-:W-:-:S02]  /*3990*/  IMAD R7, R3, 0x40, R147 ;  /* 0x0000004003077824 */ /* 0x000fc400078e0293 */
[----:B------:R-:W-:-:S05]  /*39a0*/  VIADD R4, R0, UR23 ;  /* 0x0000001700047c36 */ /* 0x000fca0008000000 */
[----:B------:R-:W-:Y:S01]  /*39b0*/  HMMA.16816.F32 R124, R44, R48, R28 ;  /* 0x000000302c7c723c */ /* 0x000fe2000000181c */
[C---:B------:R-:W-:Y:S01]  /*39c0*/  VIADD R29, R7.reuse, 0x38 ;  /* 0x00000038071d7836 */ /* 0x040fe20000000000 */
[C-C-:B------:R-:W-:Y:S01]  /*39d0*/  VIADDMNMX R225, R4.reuse, 0x1, R2.reuse, PT ;  /* 0x0000000104e17846 */ /* 0x140fe20003800102 */
[C---:B------:R-:W-:Y:S01]  /*39e0*/  VIADD R48, R7.reuse, UR20 ;  /* 0x0000001407307c36 */ /* 0x040fe20008000000 */
[--C-:B------:R-:W-:Y:S01]  /*39f0*/  VIADDMNMX R227, R4, 0x9, R2.reuse, PT ;  /* 0x0000000904e37846 */ /* 0x100fe20003800102 */
[----:B------:R-:W-:Y:S01]  /*3a00*/  VIADD R49, R224, 0x40 ;  /* 0x00000040e0317836 */ /* 0x000fe20000000000 */
[C-C-:B------:R-:W-:Y:S01]  /*3a10*/  VIADDMNMX R226, R4.reuse, 0x41, R2.reuse, PT ;  /* 0x0000004104e27846 */ /* 0x140fe20003800102 */
[----:B------:R-:W-:Y:S01]  /*3a20*/  VIADD R28, R7, 0x39 ;  /* 0x00000039071c7836 */ /* 0x000fe20000000000 */
[----:B------:R-:W-:Y:S01]  /*3a30*/  HMMA.16816.F32 R116, R8, R36, R116 ;  /* 0x000000240874723c */ /* 0x000fe20000001874 */
[----:B------:R-:W-:-:S07]  /*3a40*/  VIADDMNMX R228, R4, 0x49, R2, PT ;  /* 0x0000004904e47846 */ /* 0x000fce0003800102 */
[----:B------:R-:W-:Y:S01]  /*3a50*/  HMMA.16816.F32 R100, R8, R38, R96 ;  /* 0x000000260864723c */ /* 0x000fe20000001860 */
[----:B------:R-:W-:Y:S02]  /*3a60*/  VIADD R9, R29, UR20 ;  /* 0x000000141d097c36 */ /* 0x000fe40008000000 */
[----:B------:R-:W-:Y:S02]  /*3a70*/  VIADD R11, R7, 0x1 ;  /* 0x00000001070b7836 */ /* 0x000fe40000000000 */
[C---:B------:R-:W-:Y:S02]  /*3a80*/  VIADD R52, R9.reuse, 0xffffffd1 ;  /* 0xffffffd109347836 */ /* 0x040fe40000000000 */
[C---:B------:R-:W-:Y:S01]  /*3a90*/  VIADD R53, R9.reuse, 0xffffffd8 ;  /* 0xffffffd809357836 */ /* 0x040fe20000000000 */
[----:B------:R-:W-:Y:S01]  /*3aa0*/  HMMA.16816.F32 R96, R44, R26, R32 ;  /* 0x0000001a2c60723c */ /* 0x000fe20000001820 */
[----:B------:R-:W-:Y:S02]  /*3ab0*/  VIADD R33, R224, 0x8 ;  /* 0x00000008e0217836 */ /* 0x000fe40000000000 */
[----:B------:R-:W-:-:S02]  /*3ac0*/  VIADD R54, R9, 0xffffffe1 ;  /* 0xffffffe109367836 */ /* 0x000fc40000000000 */
[C---:B------:R-:W-:Y:S02]  /*3ad0*/  IMAD.IADD R0, R33.reuse, 0x1, -R48 ;  /* 0x0000000121007824 */ /* 0x040fe400078e0a30 */
[----:B------:R-:W-:Y:S01]  /*3ae0*/  IMAD.IADD R5, R33, 0x1, -R52 ;  /* 0x0000000121057824 */ /* 0x000fe200078e0a34 */
[C---:B-1----:R-:W-:Y:S01]  /*3af0*/  HMMA.16816.F32 R144, R44.reuse, R50, R40 ;  /* 0x000000322c90723c */ /* 0x042fe20000001828 */
[C---:B------:R-:W-:Y:S01]  /*3b00*/  VIADD R41, R9.reuse, 0xffffffc9 ;  /* 0xffffffc909297836 */ /* 0x040fe20000000000 */
[----:B------:R-:W-:Y:S01]  /*3b10*/  IABS R0, R0 ;  /* 0x0000000000007213 */ /* 0x000fe20000000000 */
[----:B------:R-:W-:Y:S02]  /*3b20*/  VIADD R43, R9, 0xffffffd0 ;  /* 0xffffffd0092b7836 */ /* 0x000fe40000000000 */
[C---:B------:R-:W-:Y:S01]  /*3b30*/  IMAD.IADD R2, R33.reuse, 0x1, -R41 ;  /* 0x0000000121027824 */ /* 0x040fe200078e0a29 */
[----:B------:R-:W-:Y:S01]  /*3b40*/  I2FP.F32.S32 R8, R0 ;  /* 0x0000000000087245 */ /* 0x000fe20000201400 */
        /* <DEDUP_REMOVED lines=9> */
[----:B------:R-:W-:Y:S01]  /*3be0*/  HMMA.16816.F32 R112, R44, R22, R12 ;  /* 0x000000162c70723c */ /* 0x000fe2000000180c */
[----:B------:R-:W-:-:S02]  /*3bf0*/  IMAD.MOV.U32 R3, RZ, RZ, R2 ;  /* 0x000000ffff037224 */ /* 0x000fc400078e0002 */
[----:B------:R-:W-:Y:S01]  /*3c00*/  IMAD.MOV.U32 R2, RZ, RZ, R0 ;  /* 0x000000ffff027224 */ /* 0x000fe200078e0000 */
[----:B------:R-:W-:Y:S01]  /*3c10*/  I2FP.F32.S32 R5, R5 ;  /* 0x0000000500057245 */ /* 0x000fe20000201400 */
[----:B------:R-:W-:Y:S01]  /*3c20*/  IMAD.MOV.U32 R0, RZ, RZ, R4 ;  /* 0x000000ffff007224 */ /* 0x000fe200078e0004 */
[----:B------:R-:W-:Y:S01]  /*3c30*/  I2FP.F32.S32 R3, R3 ;  /* 0x0000000300037245 */ /* 0x000fe20000201400 */
[C---:B------:R-:W-:Y:S01]  /*3c40*/  VIADD R55, R9.reuse, 0xffffffe8 ;  /* 0xffffffe809377836 */ /* 0x040fe20000000000 */
[----:B------:R-:W-:Y:S01]  /*3c50*/  I2FP.F32.S32 R2, R2 ;  /* 0x0000000200027245 */ /* 0x000fe20000201400 */
[----:B------:R-:W-:Y:S01]  /*3c60*/  VIADD R56, R9, 0xffffffe9 ;  /* 0xffffffe909387836 */ /* 0x000fe20000000000 */
[----:B------:R-:W-:Y:S01]  /*3c70*/  I2FP.F32.S32 R0, R0 ;  /* 0x0000000000007245 */ /* 0x000fe20000201400 */
[----:B------:R-:W-:Y:S01]  /*3c80*/  HMMA.16816.F32 R108, R44, R20, R16 ;  /* 0x000000142c6c723c */ /* 0x000fe20000001810 */
[----:B------:R-:W-:Y:S01]  /*3c90*/  FFMA.FTZ R21, R5, -UR6, R71 ;  /* 0x8000000605157c23 */ /* 0x000fe20008010047 */
[----:B------:R-:W-:Y:S01]  /*3ca0*/  FFMA.FTZ R15, R2, -UR6, R95 ;  /* 0x80000006020f7c23 */ /* 0x000fe2000801005f */
[----:B------:R-:W-:-:S02]  /*3cb0*/  IMAD.IADD R2, R33, 0x1, -R42 ;  /* 0x0000000121027824 */ /* 0x000fc400078e0a2a */
[----:B------:R-:W-:Y:S01]  /*3cc0*/  FFMA.FTZ R10, R0, -UR6, R90 ;  /* 0x80000006000a7c23 */ /* 0x000fe2000801005a */
[----:B------:R-:W-:Y:S02]  /*3cd0*/  IMAD.IADD R0, R33, 0x1, -R51 ;  /* 0x0000000121007824 */ /* 0x000fe400078e0a33 */
[----:B------:R-:W-:Y:S01]  /*3ce0*/  FFMA.FTZ R19, R3, -UR6, R94 ;  /* 0x8000000603137c23 */ /* 0x000fe2000801005e */
[C---:B------:R-:W-:Y:S01]  /*3cf0*/  IMAD.IADD R4, R33.reuse, 0x1, -R54 ;  /* 0x0000000121047824 */ /* 0x040fe200078e0a36 */
[----:B------:R-:W-:Y:S01]  /*3d00*/  HMMA.16816.F32 R84, R44, R24, R60 ;  /* 0x000000182c54723c */ /* 0x000fe2000000183c */
        /* <DEDUP_REMOVED lines=24> */
[----:B------:R-:W-:Y:S02]  /*3e90*/  IMAD.IADD R2, R49, 0x1, -R48 ;  /* 0x0000000131027824 */ /* 0x000fe400078e0a30 */
[----:B------:R-:W-:Y:S01]  /*3ea0*/  FFMA.FTZ R3, R0, -UR6, R79 ;  /* 0x8000000600037c23 */ /* 0x000fe2000801004f */
[----:B------:R-:W-:Y:S01]  /*3eb0*/  VIADD R0, R33, -UR22 ;  /* 0x8000001621007c36 */ /* 0x000fe20008000000 */
[C---:B------:R-:W-:Y:S01]  /*3ec0*/  HMMA.16816.F32 R60, R44.reuse, R122, R100 ;  /* 0x0000007a2c3c723c */ /* 0x040fe20000001864 */
[C---:B------:R-:W-:Y:S01]  /*3ed0*/  VIADD R16, R7.reuse, 0x11 ;  /* 0x0000001107107836 */ /* 0x040fe20000000000 */
[----:B------:R-:W-:Y:S01]  /*3ee0*/  IABS R2, R2 ;  /* 0x0000000200027213 */ /* 0x000fe20000000000 */
[C---:B------:R-:W-:Y:S01]  /*3ef0*/  VIADD R17, R7.reuse, 0x18 ;  /* 0x0000001807117836 */ /* 0x040fe20000000000 */
[C---:B------:R-:W-:Y:S01]  /*3f00*/  ISETP.GT.AND P0, PT, R0.reuse, R7, PT ;  /* 0x000000070000720c */ /* 0x040fe20003f04270 */
[C---:B------:R-:W-:Y:S01]  /*3f10*/  VIADD R18, R7.reuse, 0x19 ;  /* 0x0000001907127836 */ /* 0x040fe20000000000 */
[C---:B------:R-:W-:Y:S01]  /*3f20*/  ISETP.GT.AND P6, PT, R0.reuse, R11, PT ;  /* 0x0000000b0000720c */ /* 0x040fe20003fc4270 */
        /* <DEDUP_REMOVED lines=8> */
[----:B------:R-:W-:Y:S01]  /*3fb0*/  VIADD R26, R7, 0x30 ;  /* 0x00000030071a7836 */ /* 0x000fe20000000000 */
[----:B------:R-:W-:Y:S01]  /*3fc0*/  FSEL R95, R19, -INF , !P5 ;  /* 0xff800000135f7808 */ /* 0x000fe20006800000 */
[----:B------:R-:W-:Y:S01]  /*3fd0*/  VIADD R27, R7, 0x31 ;  /* 0x00000031071b7836 */ /* 0x000fe20000000000 */
[----:B------:R-:W-:Y:S01]  /*3fe0*/  FSEL R136, R15, -INF , !P3 ;  /* 0xff8000000f887808 */ /* 0x000fe20005800000 */
[C---:B------:R-:W-:Y:S01]  /*3ff0*/  VIADD R39, R9.reuse, 0xfffffff0 ;  /* 0xfffffff009277836 */ /* 0x040fe20000000000 */
[C---:B------:R-:W-:Y:S01]  /*4000*/  ISETP.GT.AND P1, PT, R0.reuse, R14, PT ;  /* 0x0000000e0000720c */ /* 0x040fe20003f24270 */
[C---:B------:R-:W-:Y:S01]  /*4010*/  VIADD R36, R9.reuse, 0xfffffff1 ;  /* 0xfffffff109247836 */ /* 0x040fe20000000000 */
[C---:B------:R-:W-:Y:S01]  /*4020*/  ISETP.GT.AND P2, PT, R0.reuse, R16, PT ;  /* 0x000000100000720c */ /* 0x040fe20003f44270 */
[C---:B------:R-:W-:Y:S01]  /*4030*/  VIADD R37, R9.reuse, 0xfffffff8 ;  /* 0xfffffff809257836 */ /* 0x040fe20000000000 */
[C---:B------:R-:W-:Y:S01]  /*4040*/  ISETP.GT.AND P0, PT, R0.reuse, R17, PT ;  /* 0x000000110000720c */ /* 0x040fe20003f04270 */
[C---:B------:R-:W-:Y:S01]  /*4050*/  VIADD R38, R9.reuse, 0xfffffff9 ;  /* 0xfffffff909267836 */ /* 0x040fe20000000000 */
[C---:B------:R-:W-:Y:S01]  /*4060*/  ISETP.GT.AND P6, PT, R0.reuse, R18, PT ;  /* 0x000000120000720c */ /* 0x040fe20003fc4270 */
[----:B------:R-:W-:Y:S01]  /*4070*/  VIADD R40, R9, 0x1 ;  /* 0x0000000109287836 */ /* 0x000fe20000000000 */
[C---:B------:R-:W-:Y:S01]  /*4080*/  ISETP.GT.AND P5, PT, R0.reuse, R20, PT ;  /* 0x000000140000720c */ /* 0x040fe20003fa4270 */
[----:B------:R-:W-:Y:S01]  /*4090*/  HMMA.16816.F32 R116, R44, R120, R116 ;  /* 0x000000782c74723c */ /* 0x000fe20000001874 */
[----:B------:R-:W-:Y:S01]  /*40a0*/  BAR.SYNC.DEFER_BLOCKING 0x0 ;  /* 0x0000000000007b1d */ /* 0x000fe20000010000 */
[----:B------:R-:W-:-:S02]  /*40b0*/  ISETP.GT.AND P3, PT, R0, R22, PT ;  /* 0x000000160000720c */ /* 0x000fc40003f64270 */
[----:B------:R-:W-:Y:S02]  /*40c0*/  I2FP.F32.S32 R2, R2 ;  /* 0x0000000200027245 */ /* 0x000fe40000201400 */
[----:B------:R-:W-:Y:S02]  /*40d0*/  FSEL R137, R10, -INF , !P1 ;  /* 0xff8000000a897808 */ /* 0x000fe40004800000 */
[----:B------:R-:W-:Y:S01]  /*40e0*/  FSEL R138, R8, -INF , !P2 ;  /* 0xff800000088a7808 */ /* 0x000fe20005000000 */
[----:B------:R-:W-:Y:S01]  /*40f0*/  FFMA.FTZ R50, R2, -UR6, R84 ;  /* 0x8000000602327c23 */ /* 0x000fe20008010054 */
[----:B------:R-:W-:Y:S01]  /*4100*/  FSEL R139, R6, -INF , !P0 ;  /* 0xff800000068b7808 */ /* 0x000fe20004000000 */
[----:B------:R-:W-:Y:S01]  /*4110*/  IMAD.IADD R2, R49, 0x1, -R41 ;  /* 0x0000000131027824 */ /* 0x000fe200078e0a29 */
[----:B------:R-:W-:Y:S01]  /*4120*/  FSEL R148, R5, -INF , !P6 ;  /* 0xff80000005947808 */ /* 0x000fe20007000000 */
[C---:B------:R-:W-:Y:S01]  /*4130*/  IMAD.IADD R5, R49.reuse, 0x1, -R53 ;  /* 0x0000000131057824 */ /* 0x040fe200078e0a35 */
[----:B------:R-:W-:Y:S01]  /*4140*/  FSEL R149, R4, -INF , !P5 ;  /* 0xff80000004957808 */ /* 0x000fe20006800000 */
[----:B------:R-:W-:Y:S01]  /*4150*/  IMAD.IADD R4, R49, 0x1, -R52 ;  /* 0x0000000131047824 */ /* 0x000fe200078e0a34 */
[----:B------:R-:W-:Y:S01]  /*4160*/  FSEL R150, R3, -INF , !P3 ;  /* 0xff80000003967808 */ /* 0x000fe20005800000 */
[----:B------:R-:W-:Y:S01]  /*4170*/  IMAD.IADD R8, R49, 0x1, -R42 ;  /* 0x0000000131087824 */ /* 0x000fe200078e0a2a */
[----:B------:R-:W-:-:S02]  /*4180*/  ISETP.GT.AND P1, PT, R0, R23, PT ;  /* 0x000000170000720c */ /* 0x000fc40003f24270 */
        /* <DEDUP_REMOVED lines=9> */
[----:B------:R-:W-:Y:S02]  /*4220*/  IABS R0, R5 ;  /* 0x0000000500007213 */ /* 0x000fe40000000000 */
        /* <DEDUP_REMOVED lines=17> */
[C---:B------:R-:W-:Y:S02]  /*4340*/  IMAD.IADD R0, R49.reuse, 0x1, -R54 ;  /* 0x0000000131007824 */ /* 0x040fe400078e0a36 */
[----:B------:R-:W-:Y:S01]  /*4350*/  IMAD.IADD R5, R49, 0x1, -R56 ;  /* 0x0000000131057824 */ /* 0x000fe200078e0a38 */
[----:B------:R-:W-:Y:S01]  /*4360*/  IABS R4, R2 ;  /* 0x0000000200047213 */ /* 0x000fe20000000000 */
[----:B------:R-:W-:Y:S01]  /*4370*/  IMAD.IADD R6, R33, 0x1, -R39 ;  /* 0x0000000121067824 */ /* 0x000fe200078e0a27 */
[----:B------:R-:W-:Y:S02]  /*4380*/  IABS R2, R0 ;  /* 0x0000000000027213 */ /* 0x000fe40000000000 */
[----:B------:R-:W-:-:S02]  /*4390*/  IABS R0, R3 ;  /* 0x0000000300007213 */ /* 0x000fc40000000000 */
[----:B------:R-:W-:Y:S02]  /*43a0*/  IABS R3, R5 ;  /* 0x0000000500037213 */ /* 0x000fe40000000000 */
[----:B------:R-:W-:Y:S01]  /*43b0*/  IABS R5, R6 ;  /* 0x0000000600057213 */ /* 0x000fe20000000000 */
[----:B------:R-:W-:Y:S02]  /*43c0*/  IMAD.MOV.U32 R6, RZ, RZ, R4 ;  /* 0x000000ffff067224 */ /* 0x000fe400078e0004 */
        /* <DEDUP_REMOVED lines=11> */
[C---:B------:R-:W-:Y:S02]  /*4480*/  IMAD.IADD R3, R33.reuse, 0x1, -R36 ;  /* 0x0000000121037824 */ /* 0x040fe400078e0a24 */
        /* <DEDUP_REMOVED lines=15> */
[----:B------:R-:W-:Y:S01]  /*4580*/  FSEL R78, R10, -INF , !P1 ;  /* 0xff8000000a4e7808 */ /* 0x000fe20004800000 */
        /* <DEDUP_REMOVED lines=13> */
[----:B------:R-:W-:Y:S01]  /*4660*/  FSEL R82, R5, -INF , !P0 ;  /* 0xff80000005527808 */ /* 0x000fe20004000000 */
[----:B------:R-:W-:Y:S01]  /*4670*/  IMAD.IADD R5, R224, 0x1, -R53 ;  /* 0x00000001e0057824 */ /* 0x000fe200078e0a35 */
[----:B------:R-:W-:Y:S01]  /*4680*/  FSEL R85, R4, -INF , !P6 ;  /* 0xff80000004557808 */ /* 0x000fe20007000000 */
[----:B------:R-:W-:Y:S01]  /*4690*/  IMAD.IADD R4, R224, 0x1, -R52 ;  /* 0x00000001e0047824 */ /* 0x000fe200078e0a34 */
[----:B------:R-:W-:Y:S01]  /*46a0*/  FSEL R94, R2, -INF , !P3 ;  /* 0xff800000025e7808 */ /* 0x000fe20005800000 */
[----:B------:R-:W-:Y:S01]  /*46b0*/  IMAD.IADD R2, R224, 0x1, -R48 ;  /* 0x00000001e0027824 */ /* 0x000fe200078e0a30 */
[----:B------:R-:W-:Y:S01]  /*46c0*/  ISETP.GT.AND P1, PT, R0, R7, PT ;  /* 0x000000070000720c */ /* 0x000fe20003f24270 */
        /* <DEDUP_REMOVED lines=66> */
[----:B------:R-:W-:-:S02]  /*4af0*/  IMAD.MOV.U32 R0, RZ, RZ, R4 ;  /* 0x000000ffff007224 */ /* 0x000fc400078e0004 */
[----:B------:R-:W-:Y:S01]  /*4b00*/  FFMA.FTZ R24, R3, -UR6, R80 ;  /* 0x8000000603187c23 */ /* 0x000fe20008010050 */
[----:B------:R-:W-:Y:S01]  /*4b10*/  I2FP.F32.S32 R4, R5 ;  /* 0x0000000500047245 */ /* 0x000fe20000201400 */
[C---:B------:R-:W-:Y:S01]  /*4b20*/  IMAD.IADD R5, R49.reuse, 0x1, -R40 ;  /* 0x0000000131057824 */ /* 0x040fe200078e0a28 */
        /* <DEDUP_REMOVED lines=8> */
[----:B------:R-:W-:Y:S01]  /*4bb0*/  IABS R8, R0 ;  /* 0x0000000000087213 */ /* 0x000fe20000000000 */
[C---:B------:R-:W-:Y:S02]  /*4bc0*/  IMAD.IADD R2, R49.reuse, 0x1, -R37 ;  /* 0x0000000131027824 */ /* 0x040fe400078e0a25 */
[----:B------:R-:W-:Y:S01]  /*4bd0*/  IMAD.IADD R0, R49, 0x1, -R38 ;  /* 0x0000000131007824 */ /* 0x000fe200078e0a26 */
        /* <DEDUP_REMOVED lines=23> */
[----:B------:R-:W-:Y:S01]  /*4d50*/  IMAD.IADD R3, R224, 0x1, -R36 ;  /* 0x00000001e0037824 */ /* 0x000fe200078e0a24 */
[----:B------:R-:W-:Y:S01]  /*4d60*/  FSEL R61, R0, -INF , !P6 ;  /* 0xff800000003d7808 */ /* 0x000fe20007000000 */
[----:B------:R-:W-:Y:S01]  /*4d70*/  IMAD.IADD R0, R224, 0x1, -R39 ;  /* 0x00000001e0007824 */ /* 0x000fe200078e0a27 */
[----:B------:R-:W-:Y:S02]  /*4d80*/  FSEL R60, R2, -INF , !P0 ;  /* 0xff800000023c7808 */ /* 0x000fe40004000000 */
[----:B------:R-:W-:Y:S01]  /*4d90*/  FSEL R58, R5, -INF , !P1 ;  /* 0xff800000053a7808 */ /* 0x000fe20004800000 */
[----:B------:R-:W-:Y:S01]  /*4da0*/  IMAD.IADD R5, R224, 0x1, -R40 ;  /* 0x00000001e0057824 */ /* 0x000fe200078e0a28 */
[----:B------:R-:W-:-:S02]  /*4db0*/  IABS R2, R0 ;  /* 0x0000000000027213 */ /* 0x000fc40000000000 */
[----:B------:R-:W-:Y:S01]  /*4dc0*/  IABS R0, R3 ;  /* 0x0000000300007213 */ /* 0x000fe20000000000 */
[----:B------:R-:W-:Y:S01]  /*4dd0*/  IMAD.IADD R3, R224, 0x1, -R38 ;  /* 0x00000001e0037824 */ /* 0x000fe200078e0a26 */
[C---:B------:R-:W-:Y:S02]  /*4de0*/  ISETP.GT.AND P5, PT, R4.reuse, R7, PT ;  /* 0x000000070400720c */ /* 0x040fe40003fa4270 */
[C---:B------:R-:W-:Y:S02]  /*4df0*/  ISETP.GT.AND P3, PT, R4.reuse, R11, PT ;  /* 0x0000000b0400720c */ /* 0x040fe40003f64270 */
[C---:B------:R-:W-:Y:S02]  /*4e00*/  ISETP.GT.AND P1, PT, R4.reuse, R12, PT ;  /* 0x0000000c0400720c */ /* 0x040fe40003f24270 */
[----:B------:R-:W-:Y:S02]  /*4e10*/  ISETP.GT.AND P2, PT, R4, R13, PT ;  /* 0x0000000d0400720c */ /* 0x000fe40003f44270 */
[----:B------:R-:W-:-:S02]  /*4e20*/  I2FP.F32.S32 R2, R2 ;  /* 0x0000000200027245 */ /* 0x000fc40000201400 */
[----:B------:R-:W-:Y:S02]  /*4e30*/  I2FP.F32.S32 R0, R0 ;  /* 0x0000000000007245 */ /* 0x000fe40000201400 */
[----:B------:R-:W-:Y:S01]  /*4e40*/  FSEL R30, R30, -INF , !P5 ;  /* 0xff8000001e1e7808 */ /* 0x000fe20006800000 */
[----:B------:R-:W-:Y:S01]  /*4e50*/  FFMA.FTZ R10, R2, -UR6, R104 ;  /* 0x80000006020a7c23 */ /* 0x000fe20008010068 */
[----:B------:R-:W-:Y:S01]  /*4e60*/  FSEL R31, R31, -INF , !P3 ;  /* 0xff8000001f1f7808 */ /* 0x000fe20005800000 */
[----:B------:R-:W-:Y:S01]  /*4e70*/  FFMA.FTZ R8, R0, -UR6, R105 ;  /* 0x8000000600087c23 */ /* 0x000fe20008010069 */
        /* <DEDUP_REMOVED lines=13> */
[----:B------:R-:W-:Y:S02]  /*4f50*/  FSEL R44, R19, -INF , !P3 ;  /* 0xff800000132c7808 */ /* 0x000fe40005800000 */
[----:B------:R-:W-:Y:S02]  /*4f60*/  FSEL R45, R21, -INF , !P1 ;  /* 0xff800000152d7808 */ /* 0x000fe40004800000 */
[----:B------:R-:W-:Y:S01]  /*4f70*/  FSEL R49, R15, -INF , !P2 ;  /* 0xff8000000f317808 */ /* 0x000fe20005000000 */
[----:B------:R-:W-:Y:S01]  /*4f80*/  VIADD R15, R224, 0x48 ;  /* 0x00000048e00f7836 */ /* 0x000fe20000000000 */
[----:B------:R-:W-:-:S02]  /*4f90*/  ISETP.GT.AND P0, PT, R4, R23, PT ;  /* 0x000000170400720c */ /* 0x000fc40003f04270 */
[C---:B------:R-:W-:Y:S02]  /*4fa0*/  ISETP.GT.AND P6, PT, R4.reuse, R25, PT ;  /* 0x000000190400720c */ /* 0x040fe40003fc4270 */
[C---:B------:R-:W-:Y:S02]  /*4fb0*/  ISETP.GT.AND P5, PT, R4.reuse, R26, PT ;  /* 0x0000001a0400720c */ /* 0x040fe40003fa4270 */
[C---:B------:R-:W-:Y:S02]  /*4fc0*/  ISETP.GT.AND P3, PT, R4.reuse, R27, PT ;  /* 0x0000001b0400720c */ /* 0x040fe40003f64270 */
[C---:B------:R-:W-:Y:S02]  /*4fd0*/  ISETP.GT.AND P1, PT, R4.reuse, R29, PT ;  /* 0x0000001d0400720c */ /* 0x040fe40003f24270 */
[----:B------:R-:W-:Y:S02]  /*4fe0*/  ISETP.GT.AND P2, PT, R4, R28, PT ;  /* 0x0000001c0400720c */ /* 0x000fe40003f44270 */
[----:B------:R-:W-:-:S02]  /*4ff0*/  IABS R4, R2 ;  /* 0x0000000200047213 */ /* 0x000fc40000000000 */
[----:B------:R-:W-:Y:S02]  /*5000*/  IABS R0, R0 ;  /* 0x0000000000007213 */ /* 0x000fe40000000000 */
[----:B------:R-:W-:Y:S02]  /*5010*/  IABS R2, R3 ;  /* 0x0000000300027213 */ /* 0x000fe40000000000 */
[----:B------:R-:W-:Y:S01]  /*5020*/  IABS R3, R5 ;  /* 0x0000000500037213 */ /* 0x000fe20000000000 */
[----:B------:R-:W-:Y:S01]  /*5030*/  IMAD.MOV.U32 R6, RZ, RZ, R0 ;  /* 0x000000ffff067224 */ /* 0x000fe200078e0000 */
[----:B------:R-:W-:Y:S02]  /*5040*/  I2FP.F32.S32 R5, R4 ;  /* 0x0000000400057245 */ /* 0x000fe40000201400 */
[----:B------:R-:W-:Y:S01]  /*5050*/  I2FP.F32.S32 R4, R2 ;  /* 0x0000000200047245 */ /* 0x000fe20000201400 */
[----:B------:R-:W-:Y:S01]  /*5060*/  IMAD.MOV.U32 R0, RZ, RZ, R3 ;  /* 0x000000ffff007224 */ /* 0x000fe200078e0003 */
[----:B------:R-:W-:Y:S01]  /*5070*/  I2FP.F32.S32 R3, R6 ;  /* 0x0000000600037245 */ /* 0x000fe20000201400 */
[----:B------:R-:W-:Y:S01]  /*5080*/  FFMA.FTZ R5, R5, -UR6, R132 ;  /* 0x8000000605057c23 */ /* 0x000fe20008010084 */
[----:B------:R-:W-:Y:S01]  /*5090*/  FSEL R19, R8, -INF , !P6 ;  /* 0xff80000008137808 */ /* 0x000fe20007000000 */
[----:B------:R-:W-:Y:S01]  /*50a0*/  FFMA.FTZ R4, R4, -UR6, R133 ;  /* 0x8000000604047c23 */ /* 0x000fe20008010085 */
[----:B------:R-:W-:Y:S01]  /*50b0*/  I2FP.F32.S32 R2, R0 ;  /* 0x0000000000027245 */ /* 0x000fe20000201400 */
[----:B------:R-:W-:-:S02]  /*50c0*/  IMAD.IADD R0, R15, 0x1, -R48 ;  /* 0x000000010f007824 */ /* 0x000fc400078e0a30 */
[----:B------:R-:W-:Y:S01]  /*50d0*/  FFMA.FTZ R3, R3, -UR6, R128 ;  /* 0x8000000603037c23 */ /* 0x000fe20008010080 */
[----:B------:R-:W-:Y:S01]  /*50e0*/  VIADD R8, R15, -UR22 ;  /* 0x800000160f087c36 */ /* 0x000fe20008000000 */
[----:B------:R-:W-:Y:S01]  /*50f0*/  FSEL R46, R4, -INF , !P3 ;  /* 0xff800000042e7808 */ /* 0x000fe20005800000 */
[----:B------:R-:W-:Y:S01]  /*5100*/  FFMA.FTZ R6, R2, -UR6, R129 ;  /* 0x8000000602067c23 */ /* 0x000fe20008010081 */
[----:B------:R-:W-:Y:S02]  /*5110*/  IABS R0, R0 ;  /* 0x0000000000007213 */ /* 0x000fe40000000000 */
[----:B------:R-:W-:Y:S02]  /*5120*/  FSEL R5, R5, -INF , !P5 ;  /* 0xff80000005057808 */ /* 0x000fe40006800000 */
[----:B------:R-:W-:Y:S01]  /*5130*/  I2FP.F32.S32 R2, R0 ;  /* 0x0000000000027245 */ /* 0x000fe20000201400 */
[----:B------:R-:W-:Y:S01]  /*5140*/  IMAD.IADD R0, R15, 0x1, -R41 ;  /* 0x000000010f007824 */ /* 0x000fe200078e0a29 */
[----:B------:R-:W-:-:S02]  /*5150*/  FSEL R41, R3, -INF , !P1 ;  /* 0xff80000003297808 */ /* 0x000fc40004800000 */
[----:B------:R-:W-:Y:S01]  /*5160*/  ISETP.GT.AND P1, PT, R8, R7, PT ;  /* 0x000000070800720c */ /* 0x000fe20003f24270 */
[----:B------:R-:W-:Y:S01]  /*5170*/  FFMA.FTZ R4, R2, -UR6, R86 ;  /* 0x8000000602047c23 */ /* 0x000fe20008010056 */
[----:B------:R-:W-:Y:S01]  /*5180*/  IABS R0, R0 ;  /* 0x0000000000007213 */ /* 0x000fe20000000000 */
[----:B------:R-:W-:Y:S01]  /*5190*/  IMAD.IADD R2, R15, 0x1, -R43 ;  /* 0x000000010f027824 */ /* 0x000fe200078e0a2b */
[C---:B------:R-:W-:Y:S02]  /*51a0*/  ISETP.GE.AND P5, PT, R7.reuse, R226, PT ;  /* 0x000000e20700720c */ /* 0x040fe40003fa6270 */
[----:B------:R-:W-:Y:S02]  /*51b0*/  I2FP.F32.S32 R3, R0 ;  /* 0x0000000000037245 */ /* 0x000fe40000201400 */
[----:B------:R-:W-:Y:S02]  /*51c0*/  IABS R0, R2 ;  /* 0x0000000200007213 */ /* 0x000fe40000000000 */
[----:B------:R-:W-:Y:S01]  /*51d0*/  ISETP.GE.AND P3, PT, R7, R228, PT ;  /* 0x000000e40700720c */ /* 0x000fe20003f66270 */
[----:B------:R-:W-:Y:S01]  /*51e0*/  FFMA.FTZ R3, R3, -UR6, R87 ;  /* 0x8000000603037c23 */ /* 0x000fe20008010057 */
[----:B------:R-:W-:-:S02]  /*51f0*/  FSEL R4, R4, -INF , !P1 ;  /* 0xff80000004047808 */ /* 0x000fc40004800000 */
[----:B------:R-:W-:Y:S01]  /*5200*/  I2FP.F32.S32 R2, R0 ;  /* 0x0000000000027245 */ /* 0x000fe20000201400 */
[----:B------:R-:W-:Y:S01]  /*5210*/  IMAD.IADD R0, R15, 0x1, -R52 ;  /* 0x000000010f007824 */ /* 0x000fe200078e0a34 */
[----:B------:R-:W-:Y:S02]  /*5220*/  ISETP.GT.AND P1, PT, R8, R11, PT ;  /* 0x0000000b0800720c */ /* 0x000fe40003f24270 */
[----:B------:R-:W-:Y:S02]  /*5230*/  FSEL R10, R10, -INF , !P0 ;  /* 0xff8000000a0a7808 */ /* 0x000fe40004000000 */
[----:B------:R-:W-:Y:S02]  /*5240*/  FSEL R133, R64, -INF , !P5 ;  /* 0xff80000040857808 */ /* 0x000fe40006800000 */
[----:B------:R-:W-:Y:S01]  /*5250*/  FSEL R134, R4, -INF , !P3 ;  /* 0xff80000004867808 */ /* 0x000fe20005800000 */
[----:B------:R-:W-:Y:S01]  /*5260*/  FFMA.FTZ R4, R2, -UR6, R98 ;  /* 0x8000000602047c23 */ /* 0x000fe20008010062 */
[----:B------:R-:W-:Y:S01]  /*5270*/  ISETP.GE.AND P0, PT, R7, R225, PT ;  /* 0x000000e10700720c */ /* 0x000fe20003f06270 */
[----:B------:R-:W-:Y:S01]  /*5280*/  IMAD.IADD R2, R15, 0x1, -R53 ;  /* 0x000000010f027824 */ /* 0x000fe200078e0a35 */
[----:B------:R-:W-:-:S02]  /*5290*/  ISETP.GE.AND P6, PT, R7, R227, PT ;  /* 0x000000e30700720c */ /* 0x000fc40003fc6270 */
[----:B------:R-:W-:Y:S02]  /*52a0*/  ISETP.GE.AND P5, PT, R11, R228, PT ;  /* 0x000000e40b00720c */ /* 0x000fe40003fa6270 */
[----:B------:R-:W-:Y:S02]  /*52b0*/  FSEL R3, R3, -INF , !P1 ;  /* 0xff80000003037808 */ /* 0x000fe40004800000 */
[----:B------:R-:W-:Y:S02]  /*52c0*/  IABS R0, R0 ;  /* 0x0000000000007213 */ /* 0x000fe40000000000 */
[----:B------:R-:W-:Y:S02]  /*52d0*/  FSEL R30, R30, -INF , !P0 ;  /* 0xff8000001e1e7808 */ /* 0x000fe40004000000 */
[----:B------:R-:W-:Y:S02]  /*52e0*/  FSEL R47, R83, -INF , !P6 ;  /* 0xff800000532f7808 */ /* 0x000fe40007000000 */
[----:B------:R-:W-:-:S02]  /*52f0*/  FSEL R135, R3, -INF , !P5 ;  /* 0xff80000003877808 */ /* 0x000fc40006800000 */
[C---:B------:R-:W-:Y:S02]  /*5300*/  ISETP.GE.AND P0, PT, R11.reuse, R227, PT ;  /* 0x000000e30b00720c */ /* 0x040fe40003f06270 */
[----:B------:R-:W-:Y:S02]  /*5310*/  ISETP.GE.AND P6, PT, R11, R226, PT ;  /* 0x000000e20b00720c */ /* 0x000fe40003fc6270 */
[----:B------:R-:W-:Y:S02]  /*5320*/  I2FP.F32.S32 R3, R0 ;  /* 0x0000000000037245 */ /* 0x000fe40000201400 */
[----:B------:R-:W-:Y:S02]  /*5330*/  ISETP.GT.AND P1, PT, R8, R12, PT ;  /* 0x0000000c0800720c */ /* 0x000fe40003f24270 */
[----:B------:R-:W-:Y:S01]  /*5340*/  IABS R0, R2 ;  /* 0x0000000200007213 */ /* 0x000fe20000000000 */
[----:B------:R-:W-:Y:S01]  /*5350*/  FFMA.FTZ R3, R3, -UR6, R99 ;  /* 0x8000000603037c23 */ /* 0x000fe20008010063 */
[----:B------:R-:W-:-:S02]  /*5360*/  FSEL R6, R6, -INF , !P2 ;  /* 0xff80000006067808 */ /* 0x000fc40005000000 */
[----:B------:R-:W-:Y:S02]  /*5370*/  FSEL R43, R90, -INF , !P0 ;  /* 0xff8000005a2b7808 */ /* 0x000fe40004000000 */
[----:B------:R-:W-:Y:S02]  /*5380*/  FSEL R132, R65, -INF , !P6 ;  /* 0xff80000041847808 */ /* 0x000fe40007000000 */
[----:B------:R-:W-:Y:S02]  /*5390*/  ISETP.GE.AND P2, PT, R11, R225, PT ;  /* 0x000000e10b00720c */ /* 0x000fe40003f46270 */
[C---:B------:R-:W-:Y:S02]  /*53a0*/  ISETP.GE.AND P0, PT, R12.reuse, R226, PT ;  /* 0x000000e20c00720c */ /* 0x040fe40003f06270 */
[----:B------:R-:W-:Y:S02]  /*53b0*/  ISETP.GE.AND P6, PT, R12, R228, PT ;  /* 0x000000e40c00720c */ /* 0x000fe40003fc6270 */
        /* <DEDUP_REMOVED lines=8> */
[C---:B------:R-:W-:Y:S01]  /*5440*/  ISETP.GE.AND P3, PT, R12.reuse, R225, PT ;  /* 0x000000e10c00720c */ /* 0x040fe20003f66270 */
        /* <DEDUP_REMOVED lines=14> */
[----:B------:R-:W-:-:S02]  /*5530*/  ISETP.GE.AND P5, PT, R13, R225, PT ;  /* 0x000000e10d00720c */ /* 0x000fc40003fa6270 */
[----:B------:R-:W-:Y:S02]  /*5540*/  FSEL R13, R136, -INF , !P3 ;  /* 0xff800000880d7808 */ /* 0x000fe40005800000 */
[----:B------:R-:W-:Y:S02]  /*5550*/  FSEL R105, R67, -INF , !P2 ;  /* 0xff80000043697808 */ /* 0x000fe40005000000 */
[C---:B------:R-:W-:Y:S02]  /*5560*/  ISETP.GE.AND P3, PT, R14.reuse, R226, PT ;  /* 0x000000e20e00720c */ /* 0x040fe40003f66270 */
[----:B------:R-:W-:Y:S02]  /*5570*/  ISETP.GE.AND P2, PT, R14, R228, PT ;  /* 0x000000e40e00720c */ /* 0x000fe40003f46270 */
[----:B------:R-:W-:Y:S02]  /*5580*/  FSEL R4, R4, -INF , !P1 ;  /* 0xff80000004047808 */ /* 0x000fe40004800000 */
[----:B------:R-:W-:Y:S01]  /*5590*/  I2FP.F32.S32 R2, R0 ;  /* 0x0000000000027245 */ /* 0x000fe20000201400 */
[----:B------:R-:W-:Y:S01]  /*55a0*/  IMAD.IADD R0, R15, 0x1, -R54 ;  /* 0x000000010f007824 */ /* 0x000fe200078e0a36 */
[----:B------:R-:W-:-:S02]  /*55b0*/  ISETP.GT.AND P1, PT, R8, R16, PT ;  /* 0x000000100800720c */ /* 0x000fc40003f24270 */
[----:B------:R-:W-:Y:S02]  /*55c0*/  FSEL R12, R34, -INF , !P5 ;  /* 0xff800000220c7808 */ /* 0x000fe40006800000 */
[----:B------:R-:W-:Y:S02]  /*55d0*/  FSEL R143, R70, -INF , !P3 ;  /* 0xff800000468f7808 */ /* 0x000fe40005800000 */
[----:B------:R-:W-:Y:S01]  /*55e0*/  FSEL R142, R4, -INF , !P2 ;  /* 0xff800000048e7808 */ /* 0x000fe20005000000 */
[----:B------:R-:W-:Y:S01]  /*55f0*/  FFMA.FTZ R4, R2, -UR6, R114 ;  /* 0x8000000602047c23 */ /* 0x000fe20008010072 */
[C---:B------:R-:W-:Y:S01]  /*5600*/  ISETP.GE.AND P6, PT, R14.reuse, R225, PT ;  /* 0x000000e10e00720c */ /* 0x040fe20003fc6270 */
[----:B------:R-:W-:Y:S01]  /*5610*/  IMAD.IADD R2, R15, 0x1, -R55 ;  /* 0x000000010f027824 */ /* 0x000fe200078e0a37 */
[----:B------:R-:W-:Y:S02]  /*5620*/  ISETP.GE.AND P5, PT, R14, R227, PT ;  /* 0x000000e30e00720c */ /* 0x000fe40003fa6270 */
[----:B------:R-:W-:-:S02]  /*5630*/  ISETP.GE.AND P3, PT, R16, R228, PT ;  /* 0x000000e41000720c */ /* 0x000fc40003f66270 */
[----:B------:R-:W-:Y:S02]  /*5640*/  FSEL R3, R3, -INF , !P1 ;  /* 0xff80000003037808 */ /* 0x000fe40004800000 */
[----:B------:R-:W-:Y:S02]  /*5650*/  IABS R0, R0 ;  /* 0x0000000000007213 */ /* 0x000fe40000000000 */
[----:B------:R-:W-:Y:S02]  /*5660*/  ISETP.GE.AND P0, PT, R16, R225, PT ;  /* 0x000000e11000720c */ /* 0x000fe40003f06270 */
        /* <DEDUP_REMOVED lines=10> */
[----:B------:R-:W-:Y:S02]  /*5710*/  ISETP.GE.AND P0, PT, R17, R227, PT ;  /* 0x000000e31100720c */ /* 0x000fe40003f06270 */
[----:B------:R-:W-:Y:S02]  /*5720*/  FSEL R88, R138, -INF , !P6 ;  /* 0xff8000008a587808 */ /* 0x000fe40007000000 */
[----:B------:R-:W-:Y:S02]  /*5730*/  FSEL R141, R71, -INF , !P5 ;  /* 0xff800000478d7808 */ /* 0x000fe40006800000 */
        /* <DEDUP_REMOVED lines=13> */
[----:B------:R-:W-:Y:S02]  /*5810*/  FSEL R3, R3, -INF , !P1 ;  /* 0xff80000003037808 */ /* 0x000fe40004800000 */
[----:B------:R-:W-:Y:S02]  /*5820*/  IABS R0, R0 ;  /* 0x0000000000007213 */ /* 0x000fe40000000000 */
[----:B------:R-:W-:Y:S02]  /*5830*/  ISETP.GE.AND P3, PT, R18, R225, PT ;  /* 0x000000e11200720c */ /* 0x000fe40003f66270 */
[----:B------:R-:W-:Y:S02]  /*5840*/  FSEL R42, R24, -INF , !P2 ;  /* 0xff800000182a7808 */ /* 0x000fe40005000000 */
[----:B------:R-:W-:Y:S02]  /*5850*/  FSEL R136, R3, -INF , !P6 ;  /* 0xff80000003887808 */ /* 0x000fe40007000000 */
[----:B------:R-:W-:-:S02]  /*5860*/  ISETP.GE.AND P2, PT, R18, R227, PT ;  /* 0x000000e31200720c */ /* 0x000fc40003f46270 */
[----:B------:R-:W-:Y:S02]  /*5870*/  ISETP.GE.AND P0, PT, R18, R226, PT ;  /* 0x000000e21200720c */ /* 0x000fe40003f06270 */
[----:B------:R-:W-:Y:S02]  /*5880*/  I2FP.F32.S32 R3, R0 ;  /* 0x0000000000037245 */ /* 0x000fe40000201400 */
[----:B------:R-:W-:Y:S02]  /*5890*/  ISETP.GT.AND P1, PT, R8, R20, PT ;  /* 0x000000140800720c */ /* 0x000fe40003f24270 */
[----:B------:R-:W-:Y:S01]  /*58a0*/  IABS R0, R2 ;  /* 0x0000000200007213 */ /* 0x000fe20000000000 */
[----:B------:R-:W-:Y:S01]  /*58b0*/  FFMA.FTZ R3, R3, -UR6, R127 ;  /* 0x8000000603037c23 */ /* 0x000fe2000801007f */
[----:B------:R-:W-:Y:S02]  /*58c0*/  FSEL R24, R44, -INF , !P3 ;  /* 0xff8000002c187808 */ /* 0x000fe40005800000 */
[----:B------:R-:W-:-:S02]  /*58d0*/  FSEL R44, R148, -INF , !P2 ;  /* 0xff800000942c7808 */ /* 0x000fc40005000000 */
        /* <DEDUP_REMOVED lines=8> */
[----:B------:R-:W-:Y:S01]  /*5960*/  FSEL R180, R4, -INF , !P0 ;  /* 0xff80000004b47808 */ /* 0x000fe20004000000 */
[----:B------:R-:W-:Y:S01]  /*5970*/  FFMA.FTZ R4, R2, -UR6, R146 ;  /* 0x8000000602047c23 */ /* 0x000fe20008010092 */
[----:B------:R-:W-:Y:S01]  /*5980*/  ISETP.GE.AND P2, PT, R22, R228, PT ;  /* 0x000000e41600720c */ /* 0x000fe20003f46270 */
[----:B------:R-:W-:Y:S01]  /*5990*/  IMAD.IADD R2, R15, 0x1, -R37 ;  /* 0x000000010f027824 */ /* 0x000fe200078e0a25 */
[----:B------:R-:W-:Y:S02]  /*59a0*/  FSEL R3, R3, -INF , !P1 ;  /* 0xff80000003037808 */ /* 0x000fe40004800000 */
[C---:B------:R-:W-:Y:S02]  /*59b0*/  ISETP.GE.AND P5, PT, R20.reuse, R225, PT ;  /* 0x000000e11400720c */ /* 0x040fe40003fa6270 */
[----:B------:R-:W-:-:S02]  /*59c0*/  ISETP.GE.AND P3, PT, R20, R227, PT ;  /* 0x000000e31400720c */ /* 0x000fc40003f66270 */
[----:B------:R-:W-:Y:S02]  /*59d0*/  IABS R0, R0 ;  /* 0x0000000000007213 */ /* 0x000fe40000000000 */
[----:B------:R-:W-:Y:S02]  /*59e0*/  FSEL R175, R3, -INF , !P2 ;  /* 0xff80000003af7808 */ /* 0x000fe40005000000 */
[----:B------:R-:W-:Y:S02]  /*59f0*/  FSEL R168, R45, -INF , !P5 ;  /* 0xff8000002da87808 */ /* 0x000fe40006800000 */
[----:B------:R-:W-:Y:S02]  /*5a00*/  FSEL R172, R149, -INF , !P3 ;  /* 0xff80000095ac7808 */ /* 0x000fe40005800000 */
[----:B------:R-:W-:Y:S02]  /*5a10*/  I2FP.F32.S32 R3, R0 ;  /* 0x0000000000037245 */ /* 0x000fe40000201400 */
[----:B------:R-:W-:-:S02]  /*5a20*/  ISETP.GE.AND P5, PT, R22, R227, PT ;  /* 0x000000e31600720c */ /* 0x000fc40003fa6270 */
[----:B------:R-:W-:Y:S01]  /*5a30*/  ISETP.GE.AND P3, PT, R22, R226, PT ;  /* 0x000000e21600720c */ /* 0x000fe20003f66270 */
[----:B------:R-:W-:Y:S01]  /*5a40*/  FFMA.FTZ R3, R3, -UR6, R147 ;  /* 0x8000000603037c23 */ /* 0x000fe20008010093 */
[----:B------:R-:W-:Y:S02]  /*5a50*/  IABS R0, R2 ;  /* 0x0000000200007213 */ /* 0x000fe40000000000 */
[----:B------:R-:W-:Y:S02]  /*5a60*/  ISETP.GT.AND P1, PT, R8, R23, PT ;  /* 0x000000170800720c */ /* 0x000fe40003f24270 */
[----:B------:R-:W-:Y:S02]  /*5a70*/  FSEL R169, R150, -INF , !P5 ;  /* 0xff80000096a97808 */ /* 0x000fe40006800000 */
[----:B------:R-:W-:Y:S02]  /*5a80*/  FSEL R173, R75, -INF , !P3 ;  /* 0xff8000004bad7808 */ /* 0x000fe40005800000 */
[----:B------:R-:W-:Y:S01]  /*5a90*/  I2FP.F32.S32 R2, R0 ;  /* 0x0000000000027245 */ /* 0x000fe20000201400 */
[----:B------:R-:W-:Y:S01]  /*5aa0*/  IMAD.IADD R0, R15, 0x1, -R38 ;  /* 0x000000010f007824 */ /* 0x000fe200078e0a26 */
[----:B------:R-:W-:-:S02]  /*5ab0*/  ISETP.GE.AND P5, PT, R23, R226, PT ;  /* 0x000000e21700720c */ /* 0x000fc40003fa6270 */
[----:B------:R-:W-:Y:S02]  /*5ac0*/  ISETP.GE.AND P3, PT, R23, R228, PT ;  /* 0x000000e41700720c */ /* 0x000fe40003f66270 */
[----:B------:R-:W-:Y:S02]  /*5ad0*/  FSEL R4, R4, -INF , !P1 ;  /* 0xff80000004047808 */ /* 0x000fe40004800000 */
[----:B------:R-:W-:Y:S02]  /*5ae0*/  ISETP.GE.AND P6, PT, R22, R225, PT ;  /* 0x000000e11600720c */ /* 0x000fe40003fc6270 */
[----:B------:R-:W-:Y:S02]  /*5af0*/  ISETP.GT.AND P1, PT, R8, R25, PT ;  /* 0x000000190800720c */ /* 0x000fe40003f24270 */
[----:B------:R-:W-:Y:S02]  /*5b00*/  FSEL R170, R50, -INF , !P5 ;  /* 0xff80000032aa7808 */ /* 0x000fe40006800000 */
[----:B------:R-:W-:Y:S01]  /*5b10*/  FSEL R171, R4, -INF , !P3 ;  /* 0xff80000004ab7808 */ /* 0x000fe20005800000 */
[----:B------:R-:W-:Y:S01]  /*5b20*/  FFMA.FTZ R4, R2, -UR6, R118 ;  /* 0x8000000602047c23 */ /* 0x000fe20008010076 */
[----:B------:R-:W-:-:S02]  /*5b30*/  FSEL R164, R49, -INF , !P6 ;  /* 0xff80000031a47808 */ /* 0x000fc40007000000 */
[----:B------:R-:W-:Y:S02]  /*5b40*/  ISETP.GE.AND P5, PT, R25, R228, PT ;  /* 0x000000e41900720c */ /* 0x000fe40003fa6270 */
[----:B------:R-:W-:Y:S02]  /*5b50*/  FSEL R3, R3, -INF , !P1 ;  /* 0xff80000003037808 */ /* 0x000fe40004800000 */
[----:B------:R-:W-:Y:S02]  /*5b60*/  IABS R0, R0 ;  /* 0x0000000000007213 */ /* 0x000fe40000000000 */
[C---:B------:R-:W-:Y:S02]  /*5b70*/  ISETP.GE.AND P0, PT, R23.reuse, R225, PT ;  /* 0x000000e11700720c */ /* 0x040fe40003f06270 */
[----:B------:R-:W-:Y:S02]  /*5b80*/  ISETP.GE.AND P6, PT, R23, R227, PT ;  /* 0x000000e31700720c */ /* 0x000fe40003fc6270 */
[----:B------:R-:W-:-:S02]  /*5b90*/  ISETP.GT.AND P1, PT, R8, R26, PT ;  /* 0x0000001a0800720c */ /* 0x000fc40003f24270 */
[----:B------:R-:W-:Y:S02]  /*5ba0*/  ISETP.GE.AND P3, PT, R26, R225, PT ;  /* 0x000000e11a00720c */ /* 0x000fe40003f66270 */
[----:B------:R-:W-:Y:S02]  /*5bb0*/  FSEL R167, R3, -INF , !P5 ;  /* 0xff80000003a77808 */ /* 0x000fe40006800000 */
[----:B------:R-:W-:Y:S01]  /*5bc0*/  I2FP.F32.S32 R2, R0 ;  /* 0x0000000000027245 */ /* 0x000fe20000201400 */
[C---:B------:R-:W-:Y:S01]  /*5bd0*/  IMAD.IADD R0, R15.reuse, 0x1, -R9 ;  /* 0x000000010f007824 */ /* 0x040fe200078e0a09 */
[----:B------:R-:W-:Y:S02]  /*5be0*/  FSEL R162, R10, -INF , !P0 ;  /* 0xff8000000aa27808 */ /* 0x000fe40004000000 */
[----:B------:R-:W-:Y:S02]  /*5bf0*/  FSEL R165, R78, -INF , !P6 ;  /* 0xff8000004ea57808 */ /* 0x000fe40007000000 */
[----:B------:R-:W-:Y:S01]  /*5c00*/  FSEL R3, R4, -INF , !P1 ;  /* 0xff80000004037808 */ /* 0x000fe20004800000 */
[----:B------:R-:W-:Y:S01]  /*5c10*/  IMAD.IADD R4, R15, 0x1, -R40 ;  /* 0x000000010f047824 */ /* 0x000fe200078e0a28 */
[----:B------:R-:W-:-:S02]  /*5c20*/  ISETP.GE.AND P0, PT, R25, R227, PT ;  /* 0x000000e31900720c */ /* 0x000fc40003f06270 */
[----:B------:R-:W-:Y:S02]  /*5c30*/  ISETP.GE.AND P6, PT, R25, R226, PT ;  /* 0x000000e21900720c */ /* 0x000fe40003fc6270 */
[----:B------:R-:W-:Y:S01]  /*5c40*/  FSEL R218, R5, -INF , !P3 ;  /* 0xff80000005da7808 */ /* 0x000fe20005800000 */
[----:B------:R-:W-:Y:S01]  /*5c50*/  FFMA.FTZ R5, R2, -UR6, R119 ;  /* 0x8000000602057c23 */ /* 0x000fe20008010077 */
[----:B------:R-:W-:Y:S02]  /*5c60*/  ISETP.GE.AND P2, PT, R25, R225, PT ;  /* 0x000000e11900720c */ /* 0x000fe40003f46270 */
[----:B------:R-:W-:Y:S02]  /*5c70*/  FSEL R163, R79, -INF , !P0 ;  /* 0xff8000004fa37808 */ /* 0x000fe40004000000 */
[----:B------:R-:W-:Y:S02]  /*5c80*/  FSEL R166, R57, -INF , !P6 ;  /* 0xff80000039a67808 */ /* 0x000fe40007000000 */
[----:B------:R-:W-:-:S02]  /*5c90*/  IABS R2, R0 ;  /* 0x0000000000027213 */ /* 0x000fc40000000000 */
[C---:B------:R-:W-:Y:S02]  /*5ca0*/  ISETP.GE.AND P0, PT, R26.reuse, R226, PT ;  /* 0x000000e21a00720c */ /* 0x040fe40003f06270 */
[----:B------:R-:W-:Y:S02]  /*5cb0*/  ISETP.GE.AND P6, PT, R26, R228, PT ;  /* 0x000000e41a00720c */ /* 0x000fe40003fc6270 */
[----:B------:R-:W-:Y:S02]  /*5cc0*/  IABS R0, R4 ;  /* 0x0000000400007213 */ /* 0x000fe40000000000 */
[----:B------:R-:W-:Y:S02]  /*5cd0*/  ISETP.GT.AND P1, PT, R8, R27, PT ;  /* 0x0000001b0800720c */ /* 0x000fe40003f24270 */
[----:B------:R-:W-:Y:S02]  /*5ce0*/  FSEL R161, R19, -INF , !P2 ;  /* 0xff80000013a17808 */ /* 0x000fe40005000000 */
[----:B------:R-:W-:-:S02]  /*5cf0*/  I2FP.F32.S32 R2, R2 ;  /* 0x0000000200027245 */ /* 0x000fc40000201400 */
[----:B------:R-:W-:Y:S02]  /*5d00*/  ISETP.GE.AND P2, PT, R26, R227, PT ;  /* 0x000000e31a00720c */ /* 0x000fe40003f46270 */
[C---:B------:R-:W-:Y:S01]  /*5d10*/  ISETP.GE.AND P5, PT, R27.reuse, R225, PT ;  /* 0x000000e11b00720c */ /* 0x040fe20003fa6270 */
[----:B------:R-:W-:Y:S01]  /*5d20*/  FFMA.FTZ R2, R2, -UR6, R62 ;  /* 0x8000000602027c23 */ /* 0x000fe2000801003e */
[----:B------:R-:W-:Y:S02]  /*5d30*/  ISETP.GE.AND P3, PT, R27, R227, PT ;  /* 0x000000e31b00720c */ /* 0x000fe40003f66270 */
[----:B------:R-:W-:Y:S02]  /*5d40*/  FSEL R181, R58, -INF , !P0 ;  /* 0xff8000003ab57808 */ /* 0x000fe40004000000 */
[----:B------:R-:W-:Y:S02]  /*5d50*/  FSEL R247, R3, -INF , !P6 ;  /* 0xff80000003f77808 */ /* 0x000fe40007000000 */
[----:B------:R-:W-:-:S02]  /*5d60*/  I2FP.F32.S32 R0, R0 ;  /* 0x0000000000007245 */ /* 0x000fc40000201400 */
[----:B------:R-:W-:Y:S02]  /*5d70*/  ISETP.GE.AND P0, PT, R27, R228, PT ;  /* 0x000000e41b00720c */ /* 0x000fe40003f06270 */
[----:B------:R-:W-:Y:S01]  /*5d80*/  FSEL R3, R5, -INF , !P1 ;  /* 0xff80000005037808 */ /* 0x000fe20004800000 */
[----:B------:R-:W-:Y:S01]  /*5d90*/  FFMA.FTZ R0, R0, -UR6, R63 ;  /* 0x8000000600007c23 */ /* 0x000fe2000801003f */
[----:B------:R-:W-:Y:S02]  /*5da0*/  FSEL R221, R82, -INF , !P2 ;  /* 0xff80000052dd7808 */ /* 0x000fe40005000000 */
[----:B------:R-:W-:Y:S02]  /*5db0*/  FSEL R216, R46, -INF , !P5 ;  /* 0xff8000002ed87808 */ /* 0x000fe40006800000 */
[----:B------:R-:W-:Y:S02]  /*5dc0*/  FSEL R217, R85, -INF , !P3 ;  /* 0xff80000055d97808 */ /* 0x000fe40005800000 */
[----:B------:R-:W-:-:S02]  /*5dd0*/  ISETP.GE.AND P2, PT, R27, R226, PT ;  /* 0x000000e21b00720c */ /* 0x000fc40003f46270 */
[C---:B------:R-:W-:Y:S02]  /*5de0*/  ISETP.GE.AND P6, PT, R29.reuse, R225, PT ;  /* 0x000000e11d00720c */ /* 0x040fe40003fc6270 */
[C---:B------:R-:W-:Y:S02]  /*5df0*/  ISETP.GE.AND P5, PT, R29.reuse, R227, PT ;  /* 0x000000e31d00720c */ /* 0x040fe40003fa6270 */
[----:B------:R-:W-:Y:S02]  /*5e00*/  ISETP.GE.AND P3, PT, R29, R226, PT ;  /* 0x000000e21d00720c */ /* 0x000fe40003f66270 */
[C---:B------:R-:W-:Y:S02]  /*5e10*/  ISETP.GT.AND P1, PT, R8.reuse, R29, PT ;  /* 0x0000001d0800720c */ /* 0x040fe40003f24270 */
[----:B------:R-:W-:Y:S02]  /*5e20*/  FSEL R231, R3, -INF , !P0 ;  /* 0xff80000003e77808 */ /* 0x000fe40004000000 */
[----:B------:R-:W-:-:S02]  /*5e30*/  ISETP.GT.AND P0, PT, R8, R28, PT ;  /* 0x0000001c0800720c */ /* 0x000fc40003f04270 */
[----:B------:R-:W-:Y:S02]  /*5e40*/  FSEL R246, R59, -INF , !P2 ;  /* 0xff8000003bf67808 */ /* 0x000fe40005000000 */
[----:B------:R-:W-:Y:S02]  /*5e50*/  FSEL R202, R41, -INF , !P6 ;  /* 0xff80000029ca7808 */ /* 0x000fe40007000000 */
[----:B------:R-:W-:Y:S02]  /*5e60*/  FSEL R212, R91, -INF , !P5 ;  /* 0xff8000005bd47808 */ /* 0x000fe40006800000 */
[----:B------:R-:W-:Y:S02]  /*5e70*/  FSEL R229, R60, -INF , !P3 ;  /* 0xff8000003ce57808 */ /* 0x000fe40005800000 */
[----:B------:R-:W-:Y:S02]  /*5e80*/  FSEL R2, R2, -INF , !P1 ;  /* 0xff80000002027808 */ /* 0x000fe40004800000 */
[----:B------:R-:W-:-:S02]  /*5e90*/  ISETP.GE.AND P2, PT, R29, R228, PT ;  /* 0x000000e41d00720c */ /* 0x000fc40003f46270 */
[C---:B------:R-:W-:Y:S02]  /*5ea0*/  ISETP.GE.AND P6, PT, R28.reuse, R225, PT ;  /* 0x000000e11c00720c */ /* 0x040fe40003fc6270 */
[C---:B------:R-:W-:Y:S02]  /*5eb0*/  ISETP.GE.AND P5, PT, R28.reuse, R227, PT ;  /* 0x000000e31c00720c */ /* 0x040fe40003fa6270 */
[C---:B------:R-:W-:Y:S02]  /*5ec0*/  ISETP.GE.AND P3, PT, R28.reuse, R226, PT ;  /* 0x000000e21c00720c */ /* 0x040fe40003f66270 */
[----:B------:R-:W-:Y:S02]  /*5ed0*/  ISETP.GE.AND P1, PT, R28, R228, PT ;  /* 0x000000e41c00720c */ /* 0x000fe40003f26270 */
[----:B------:R-:W-:Y:S02]  /*5ee0*/  FSEL R0, R0, -INF , !P0 ;  /* 0xff80000000007808 */ /* 0x000fe40004000000 */
[----:B------:R-:W-:-:S02]  /*5ef0*/  FSEL R230, R2, -INF , !P2 ;  /* 0xff80000002e67808 */ /* 0x000fc40005000000 */
        /* <DEDUP_REMOVED lines=56> */
.L_x_1031:
[----:B------:R3:W-:Y:S02]  /*6280*/  STS.128 [R220+0x8800], RZ ;  /* 0x008800ffdc007388 */ /* 0x0007e40000000c00 */
.L_x_1032:
[----:B------:R-:W-:Y:S05]  /*6290*/  BSYNC.RECONVERGENT B0 ;  /* 0x0000000000007941 */ /* 0x000fea0003800200 */
.L_x_1030:
[----:B------:R-:W0:Y:S02]  /*62a0*/  LDGDEPBAR ;  /* 0x00000000000079af */ /* 0x000e240000000000 */
.L_x_1029:
[----:B------:R-:W-:Y:S01]  /*62b0*/  FMNMX3.FTZ R0, R30, R31, R35, !PT ;  /* 0x0000001f1e007276 */ /* 0x000fe20007810023 */
[----:B-1----:R-:W1:Y:S01]  /*62c0*/  S2R R4, SR_CTAID.X ;  /* 0x0000000000047919 */ /* 0x002e620000002500 */
[----:B------:R-:W-:Y:S01]  /*62d0*/  SHF.R.U32.HI R32, RZ, 0x5, R219 ;  /* 0x00000005ff207819 */ /* 0x000fe200000116db */
[----:B------:R-:W-:Y:S01]  /*62e0*/  USHF.L.U32 UR10, UR13, 0x1, URZ ;  /* 0x000000010d0a7899 */ /* 0x000fe200080006ff */
[----:B------:R-:W-:Y:S01]  /*62f0*/  FMNMX3.FTZ R0, R0, R12, R53, !PT ;  /* 0x0000000c00007276 */ /* 0x000fe20007810035 */
[----:B------:R-:W-:Y:S01]  /*6300*/  IMAD.WIDE.U32 R184, R151, -0x2daee0ad, RZ ;  /* 0xd2511f5397b87825 */ /* 0x000fe200078e00ff */
[----:B------:R-:W4:Y:S01]  /*6310*/  LDCU UR7, c[0x0][0x45c] ;  /* 0x00008b80ff0777ac */ /* 0x000f220008000800 */
[----:B------:R-:W-:Y:S01]  /*6320*/  STL [R1+0x90], R225 ;  /* 0x000090e101007387 */ /* 0x000fe20000100800 */
[----:B------:R-:W-:Y:S01]  /*6330*/  FMNMX3.FTZ R0, R0, R52, R42, !PT ;  /* 0x0000003400007276 */ /* 0x000fe2000781002a */
[----:B------:R-:W-:Y:S02]  /*6340*/  VIADD R41, R245, 0xbb67ae85 ;  /* 0xbb67ae85f5297836 */ /* 0x000fe40000000000 */
[----:B------:R-:W-:Y:S01]  /*6350*/  VIADD R149, R244, 0x9e3779b9 ;  /* 0x9e3779b9f4957836 */ /* 0x000fe20000000000 */
[----:B--2---:R-:W-:Y:S01]  /*6360*/  FMNMX3.FTZ R2, R0, R24, R168, !PT ;  /* 0x0000001800027276 */ /* 0x004fe200078100a8 */
[----:B------:R-:W-:Y:S01]  /*6370*/  VIADD R148, R244, 0x3c6ef372 ;  /* 0x3c6ef372f4947836 */ /* 0x000fe20000000000 */
[----:B------:R-:W-:Y:S01]  /*6380*/  FMNMX3.FTZ R0, R47, R43, R21, !PT ;  /* 0x0000002b2f007276 */ /* 0x000fe20007810015 */
[C---:B------:R-:W-:Y:S01]  /*6390*/  VIADD R151, R245.reuse, 0x76cf5d0a ;  /* 0x76cf5d0af5977836 */ /* 0x040fe20000000000 */
[----:B------:R-:W-:Y:S01]  /*63a0*/  FMNMX3.FTZ R2, R2, R164, R162, !PT ;  /* 0x000000a402027276 */ /* 0x000fe200078100a2 */
[C---:B------:R-:W-:Y:S01]  /*63b0*/  VIADD R150, R245.reuse, 0x32370b8f ;  /* 0x32370b8ff5967836 */ /* 0x040fe20000000000 */
[----:B------:R-:W-:Y:S01]  /*63c0*/  FMNMX3.FTZ R0, R0, R13, R84, !PT ;  /* 0x0000000d00007276 */ /* 0x000fe20007810054 */
[----:B------:R-:W-:Y:S01]  /*63d0*/  VIADD R152, R244, 0xdaa66d2b ;  /* 0xdaa66d2bf4987836 */ /* 0x000fe20000000000 */
[----:B------:R-:W-:Y:S01]  /*63e0*/  FMNMX3.FTZ R2, R2, R161, R218, !PT ;  /* 0x000000a102027276 */ /* 0x000fe200078100da */
[----:B------:R-:W-:Y:S01]  /*63f0*/  VIADD R153, R244, 0x78dde6e4 ;  /* 0x78dde6e4f4997836 */ /* 0x000fe20000000000 */
[----:B------:R-:W-:Y:S01]  /*6400*/  FMNMX3.FTZ R0, R0, R88, R48, !PT ;  /* 0x0000005800007276 */ /* 0x000fe20007810030 */
[C---:B------:R-:W-:Y:S01]  /*6410*/  VIADD R155, R245.reuse, 0xed9eba14 ;  /* 0xed9eba14f59b7836 */ /* 0x040fe20000000000 */
[----:B------:R-:W-:Y:S01]  /*6420*/  FMNMX3.FTZ R2, R2, R216, R202, !PT ;  /* 0x000000d802027276 */ /* 0x000fe200078100ca */
[C---:B------:R-:W-:Y:S01]  /*6430*/  VIADD R154, R245.reuse, 0xa9066899 ;  /* 0xa9066899f59a7836 */ /* 0x040fe20000000000 */
[----:B------:R-:W-:Y:S01]  /*6440*/  FMNMX3.FTZ R0, R0, R44, R172, !PT ;  /* 0x0000002c00007276 */ /* 0x000fe200078100ac */
[----:B------:R-:W-:Y:S01]  /*6450*/  VIADD R160, R244, 0xb54cda56 ;  /* 0xb54cda56f4a07836 */ /* 0x000fe20000000000 */
[----:B------:R-:W-:Y:S01]  /*6460*/  FMNMX.FTZ R3, R200, R2, !PT ;  /* 0x00000002c8037209 */ /* 0x000fe20007810000 */
[----:B------:R-:W-:Y:S01]  /*6470*/  STL [R1+0x8c], R224 ;  /* 0x00008ce001007387 */ /* 0x000fe20000100800 */
[----:B------:R-:W-:Y:S01]  /*6480*/  FMNMX3.FTZ R0, R0, R169, R165, !PT ;  /* 0x000000a900007276 */ /* 0x000fe200078100a5 */
[----:B------:R-:W-:Y:S01]  /*6490*/  VIADD R201, R244, 0x1715609d ;  /* 0x1715609df4c97836 */ /* 0x000fe20000000000 */
[C---:B------:R-:W-:Y:S01]  /*64a0*/  LOP3.LUT R2, R245.reuse, UR10, R185, 0x96, !PT ;  /* 0x0000000af5027c12 */ /* 0x040fe2000f8e96b9 */
[----:B-1----:R-:W-:Y:S01]  /*64b0*/  IMAD R32, R4, 0x8, R32 ;  /* 0x0000000804207824 */ /* 0x002fe200078e0220 */
[----:B------:R-:W-:Y:S01]  /*64c0*/  FMNMX3.FTZ R0, R0, R163, R221, !PT ;  /* 0x000000a300007276 */ /* 0x000fe200078100dd */
[----:B------:R-:W1:Y:S01]  /*64d0*/  SHFL.BFLY PT, R102, R3, 0x2, 0x1f ;  /* 0x0c401f0003667f89 */ /* 0x000e6200000e0000 */
[----:B------:R-:W-:Y:S01]  /*64e0*/  VIADD R252, R245, 0x646e171e ;  /* 0x646e171ef5fc7836 */ /* 0x000fe20000000000 */
[----:B------:R-:W-:Y:S01]  /*64f0*/  UIADD3 UR10, UPT, UPT, UR10, 0x1, URZ ;  /* 0x000000010a0a7890 */ /* 0x000fe2000fffe0ff */
[----:B------:R-:W-:Y:S01]  /*6500*/  IMAD.WIDE.U32 R10, R32, -0x326172a9, RZ ;  /* 0xcd9e8d57200a7825 */ /* 0x000fe200078e00ff */
[----:B------:R-:W-:Y:S01]  /*6510*/  FMNMX3.FTZ R0, R0, R217, R212, !PT ;  /* 0x000000d900007276 */ /* 0x000fe200078100d4 */
[----:B------:R-:W-:Y:S02]  /*6520*/  STL [R1+0x88], R220 ;  /* 0x000088dc01007387 */ /* 0x000fe40000100800 */
[----:B------:R-:W-:Y:S01]  /*6530*/  IMAD.WIDE.U32 R18, R2, -0x326172a9, RZ ;  /* 0xcd9e8d5702127825 */ /* 0x000fe200078e00ff */
[----:B------:R-:W-:Y:S01]  /*6540*/  FMNMX.FTZ R6, R203, R0, !PT ;  /* 0x00000000cb067209 */ /* 0x000fe20007810000 */
[----:B------:R-:W-:Y:S01]  /*6550*/  STL [R1+0x84], R215 ;  /* 0x000084d701007387 */ /* 0x000fe20000100800 */
[----:B------:R-:W-:-:S02]  /*6560*/  LOP3.LUT R0, R244, R156, R11, 0x96, !PT ;  /* 0x0000009cf4007212 */ /* 0x000fc400078e960b */
[----:B------:R-:W-:Y:S01]  /*6570*/  LOP3.LUT R2, R149, R10, R19, 0x96, !PT ;  /* 0x0000000a95027212 */ /* 0x000fe200078e9613 */
[----:B------:R-:W2:Y:S02]  /*6580*/  SHFL.BFLY PT, R7, R6, 0x2, 0x1f ;  /* 0x0c401f0006077f89 */ /* 0x000ea400000e0000 */
[----:B------:R-:W-:Y:S02]  /*6590*/  IMAD.WIDE.U32 R144, R0, -0x2daee0ad, RZ ;  /* 0xd2511f5300907825 */ /* 0x000fe400078e00ff */
[----:B------:R-:W-:Y:S03]  /*65a0*/  STL [R1+0x80], R214 ;  /* 0x000080d601007387 */ /* 0x000fe60000100800 */
[----:B------:R-:W-:Y:S01]  /*65b0*/  LOP3.LUT R0, R41, R184, R145, 0x96, !PT ;  /* 0x000000b829007212 */ /* 0x000fe200078e9691 */
[----:B------:R-:W-:Y:S01]  /*65c0*/  STL [R1+0x7c], R213 ;  /* 0x00007cd501007387 */ /* 0x000fe20000100800 */
[----:B-1----:R-:W-:-:S03]  /*65d0*/  FMNMX.FTZ R102, R3, R102, !PT ;  /* 0x0000006603667209 */ /* 0x002fc60007810000 */
[----:B------:R-:W-:Y:S01]  /*65e0*/  IMAD.WIDE.U32 R146, R0, -0x326172a9, RZ ;  /* 0xcd9e8d5700927825 */ /* 0x000fe200078e00ff */
[----:B------:R-:W-:Y:S03]  /*65f0*/  STL.64 [R1+0x58], R184 ;  /* 0x000058b801007387 */ /* 0x000fe60000100a00 */
[----:B------:R-:W-:Y:S01]  /*6600*/  IMAD.WIDE.U32 R2, R2, -0x2daee0ad, RZ ;  /* 0xd2511f5302027825 */ /* 0x000fe200078e00ff */
[----:B------:R-:W-:Y:S01]  /*6610*/  LOP3.LUT R4, R148, R18, R147, 0x96, !PT ;  /* 0x0000001294047212 */ /* 0x000fe200078e9693 */
[----:B------:R-:W1:Y:S03]  /*6620*/  SHFL.BFLY PT, R8, R102, 0x1, 0x1f ;  /* 0x0c201f0066087f89 */ /* 0x000e6600000e0000 */
[----:B------:R-:W-:Y:S01]  /*6630*/  LOP3.LUT R3, R151, R144, R3, 0x96, !PT ;  /* 0x0000009097037212 */ /* 0x000fe200078e9603 */
[----:B------:R-:W-:Y:S01]  /*6640*/  IMAD.WIDE.U32 R4, R4, -0x2daee0ad, RZ ;  /* 0xd2511f5304047825 */ /* 0x000fe200078e00ff */
[----:B------:R-:W-:Y:S01]  /*6650*/  STL.64 [R1+0x68], R144 ;  /* 0x0000689001007387 */ /* 0x000fe20000100a00 */
[----:B--2---:R-:W-:-:S03]  /*6660*/  FMNMX.FTZ R6, R6, R7, !PT ;  /* 0x0000000706067209 */ /* 0x004fc60007810000 */
[----:B------:R-:W-:Y:S01]  /*6670*/  LOP3.LUT R0, R150, R2, R5, 0x96, !PT ;  /* 0x0000000296007212 */ /* 0x000fe200078e9605 */
[----:B------:R-:W-:Y:S01]  /*6680*/  IMAD.WIDE.U32 R2, R3, -0x326172a9, RZ ;  /* 0xcd9e8d5703027825 */ /* 0x000fe200078e00ff */
[----:B------:R-:W2:Y:S03]  /*6690*/  SHFL.BFLY PT, R101, R6, 0x1, 0x1f ;  /* 0x0c201f0006657f89 */ /* 0x000ea600000e0000 */
[----:B------:R-:W-:Y:S01]  /*66a0*/  IMAD.WIDE.U32 R16, R0, -0x326172a9, RZ ;  /* 0xcd9e8d5700107825 */ /* 0x000fe200078e00ff */
[----:B------:R-:W-:Y:S01]  /*66b0*/  LOP3.LUT R3, R152, R146, R3, 0x96, !PT ;  /* 0x0000009298037212 */ /* 0x000fe200078e9603 */
[----:B------:R-:W-:Y:S03]  /*66c0*/  STL.64 [R1+0x48], R146 ;  /* 0x0000489201007387 */ /* 0x000fe60000100a00 */
[----:B------:R-:W-:Y:S01]  /*66d0*/  LOP3.LUT R0, R153, R2, R17, 0x96, !PT ;  /* 0x0000000299007212 */ /* 0x000fe200078e9611 */
[----:B------:R-:W-:-:S04]  /*66e0*/  IMAD.WIDE.U32 R2, R3, -0x2daee0ad, RZ ;  /* 0xd2511f5303027825 */ /* 0x000fc800078e00ff */
[----:B------:R-:W-:Y:S01]  /*66f0*/  IMAD.WIDE.U32 R14, R0, -0x2daee0ad, RZ ;  /* 0xd2511f53000e7825 */ /* 0x000fe200078e00ff */
[----:B-1----:R-:W-:Y:S02]  /*6700*/  FMNMX.FTZ R102, R102, R8, !PT ;  /* 0x0000000866667209 */ /* 0x002fe40007810000 */
[----:B------:R-:W-:Y:S02]  /*6710*/  LOP3.LUT R4, R155, R4, R3, 0x96, !PT ;  /* 0x000000049b047212 */ /* 0x000fe400078e9603 */
[----:B------:R-:W-:Y:S01]  /*6720*/  LOP3.LUT R2, R154, R2, R15, 0x96, !PT ;  /* 0x000000029a027212 */ /* 0x000fe200078e960f */
[C---:B----4-:R-:W-:Y:S01]  /*6730*/  FMUL.FTZ R0, R102.reuse, UR7 ;  /* 0x0000000766007c20 */ /* 0x050fe20008410000 */
[----:B------:R-:W-:Y:S01]  /*6740*/  FSETP.NEU.FTZ.AND P0, PT, R102, -INF , PT ;  /* 0xff8000006600780b */ /* 0x000fe20003f1d000 */
[----:B------:R-:W-:Y:S01]  /*6750*/  IMAD.WIDE.U32 R10, R4, -0x326172a9, RZ ;  /* 0xcd9e8d57040a7825 */ /* 0x000fe200078e00ff */
[----:B------:R-:W1:Y:S02]  /*6760*/  LDC R15, c[0x0][0x4f8] ;  /* 0x00013e00ff0f7b82 */ /* 0x000e640000000800 */
[----:B------:R-:W-:Y:S01]  /*6770*/  FSEL R34, R0, RZ, P0 ;  /* 0x000000ff00227208 */ /* 0x000fe20000000000 */
[----:B------:R-:W-:Y:S01]  /*6780*/  IMAD.WIDE.U32 R2, R2, -0x326172a9, RZ ;  /* 0xcd9e8d5702027825 */ /* 0x000fe200078e00ff */
[----:B--2---:R-:W-:-:S03]  /*6790*/  FMNMX.FTZ R101, R6, R101, !PT ;  /* 0x0000006506657209 */ /* 0x004fc60007810000 */
[--C-:B------:R-:W-:Y:S01]  /*67a0*/  FFMA.FTZ R4, R30, UR7, -R34.reuse ;  /* 0x000000071e047c23 */ /* 0x100fe20008010822 */
[----:B------:R-:W-:Y:S01]  /*67b0*/  LOP3.LUT R0, R160, R10, R3, 0x96, !PT ;  /* 0x0000000aa0007212 */ /* 0x000fe200078e9603 */
[----:B------:R-:W-:Y:S01]  /*67c0*/  FMUL.FTZ R3, R101, UR7 ;  /* 0x0000000765037c20 */ /* 0x000fe20008410000 */
[----:B------:R-:W-:Y:S01]  /*67d0*/  MOV R8, R2 ;  /* 0x0000000200087202 */ /* 0x000fe20000000f00 */
[----:B------:R2:W-:Y:S01]  /*67e0*/  MUFU.EX2 R225, R4 ;  /* 0x0000000400e17308 */ /* 0x0005e20000000800 */
[C---:B------:R-:W-:Y:S02]  /*67f0*/  PRMT R10, R2.reuse, 0x7771, RZ ;  /* 0x00007771020a7816 */ /* 0x040fe400000000ff */
[C---:B------:R-:W-:Y:S02]  /*6800*/  PRMT R6, R2.reuse, 0x7773, RZ ;  /* 0x0000777302067816 */ /* 0x040fe400000000ff */
[----:B------:R-:W-:Y:S01]  /*6810*/  PRMT R5, R2, 0x7772, RZ ;  /* 0x0000777202057816 */ /* 0x000fe200000000ff */
[----:B------:R-:W-:Y:S01]  /*6820*/  FFMA.FTZ R2, R31, UR7, -R34 ;  /* 0x000000071f027c23 */ /* 0x000fe20008010822 */
[----:B------:R-:W-:-:S02]  /*6830*/  FSETP.NEU.FTZ.AND P0, PT, R101, -INF , PT ;  /* 0xff8000006500780b */ /* 0x000fc40003f1d000 */
[----:B------:R-:W-:Y:S01]  /*6840*/  PRMT R9, R5, 0x5410, R6 ;  /* 0x0000541005097816 */ /* 0x000fe20000000006 */
[----:B------:R4:W3:Y:S01]  /*6850*/  MUFU.EX2 R224, R2 ;  /* 0x0000000200e07308 */ /* 0x0008e20000000800 */
[----:B------:R-:W-:Y:S01]  /*6860*/  FSEL R33, R3, RZ, P0 ;  /* 0x000000ff03217208 */ /* 0x000fe20000000000 */
[--C-:B------:R-:W-:Y:S01]  /*6870*/  FFMA.FTZ R3, R12, UR7, -R34.reuse ;  /* 0x000000070c037c23 */ /* 0x100fe20008010822 */
[----:B-1----:R-:W-:Y:S01]  /*6880*/  LOP3.LUT R12, R15, 0xff, RZ, 0xc0, !PT ;  /* 0x000000ff0f0c7812 */ /* 0x002fe200078ec0ff */
[----:B--2---:R-:W-:Y:S01]  /*6890*/  FFMA.FTZ R4, R35, UR7, -R34 ;  /* 0x0000000723047c23 */ /* 0x004fe20008010822 */
[----:B------:R-:W-:Y:S01]  /*68a0*/  LOP3.LUT R5, R8, 0xff, RZ, 0xc0, !PT ;  /* 0x000000ff08057812 */ /* 0x000fe200078ec0ff */
[----:B------:R1:W-:Y:S01]  /*68b0*/  MUFU.EX2 R178, R3 ;  /* 0x0000000300b27308 */ /* 0x0003e20000000800 */
[----:B------:R-:W-:Y:S01]  /*68c0*/  LOP3.LUT R6, R0, 0xff, RZ, 0xc0, !PT ;  /* 0x000000ff00067812 */ /* 0x000fe200078ec0ff */
[----:B------:R-:W-:Y:S01]  /*68d0*/  IMAD R12, R12, 0x10000, R12 ;  /* 0x000100000c0c7824 */ /* 0x000fe200078e020c */
[----:B------:R-:W-:Y:S01]  /*68e0*/  PRMT R8, R5, 0x5410, R10 ;  /* 0x0000541005087816 */ /* 0x000fe2000000000a */
[----:B------:R2:W-:Y:S01]  /*68f0*/  MUFU.EX2 R176, R4 ;  /* 0x0000000400b07308 */ /* 0x0005e20000000800 */
[----:B----4-:R-:W-:-:S02]  /*6900*/  LOP3.LUT R2, R157, 0x120, R158, 0xf8, !PT ;  /* 0x000001209d027812 */ /* 0x010fc400078ef89e */
[----:B---3--:R-:W-:Y:S02]  /*6910*/  F2FP.F16.F32.PACK_AB R5, R224, R225 ;  /* 0x000000e1e005723e */ /* 0x008fe400000000ff */
[----:B------:R-:W-:Y:S01]  /*6920*/  LEA R35, R2, UR5, 0x1 ;  /* 0x0000000502237c11 */ /* 0x000fe2000f8e08ff */
[--C-:B------:R-:W-:Y:S01]  /*6930*/  FFMA.FTZ R2, R47, UR7, -R33.reuse ;  /* 0x000000072f027c23 */ /* 0x100fe20008010821 */
[----:B-1----:R-:W-:-:S03]  /*6940*/  FFMA.FTZ R3, R21, UR7, -R33 ;  /* 0x0000000715037c23 */ /* 0x002fc60008010821 */
[----:B------:R1:W-:Y:S01]  /*6950*/  MUFU.EX2 R215, R2 ;  /* 0x0000000200d77308 */ /* 0x0003e20000000800 */
[----:B--2---:R-:W-:Y:S01]  /*6960*/  IMAD.MOV.U32 R4, RZ, RZ, 0x20 ;  /* 0x00000020ff047424 */ /* 0x004fe200078e00ff */
[----:B------:R-:W-:Y:S02]  /*6970*/  LDSM.16.MT88.4 R76, [R35+0x9000] ;  /* 0x00900000234c783b */ /* 0x000fe40000004200 */
[----:B------:R2:W-:Y:S02]  /*6980*/  MUFU.EX2 R183, R3 ;  /* 0x0000000300b77308 */ /* 0x0005e40000000800 */
[----:B------:R-:W-:Y:S01]  /*6990*/  SEL R7, R4, 0xffffffe0, !P4 ;  /* 0xffffffe004077807 */ /* 0x000fe20006000000 */
[----:B------:R-:W-:Y:S01]  /*69a0*/  LDSM.16.MT88.4 R108, [R35+0xa000] ;  /* 0x00a00000236c783b */ /* 0x000fe20000004200 */
[----:B------:R-:W-:-:S03]  /*69b0*/  PRMT R4, R0, 0x7632, R4 ;  /* 0x0000763200047816 */ /* 0x000fc60000000004 */
[----:B------:R-:W-:Y:S02]  /*69c0*/  IMAD.IADD R40, R7, 0x1, R35 ;  /* 0x0000000107287824 */ /* 0x000fe400078e0223 */
[--C-:B------:R-:W-:Y:S01]  /*69d0*/  FFMA.FTZ R7, R43, UR7, -R33.reuse ;  /* 0x000000072b077c23 */ /* 0x100fe20008010821 */
[----:B------:R-:W-:Y:S01]  /*69e0*/  LDSM.16.MT88.4 R128, [R35+0xb000] ;  /* 0x00b000002380783b */ /* 0x000fe20000004200 */
[----:B-1----:R-:W-:Y:S02]  /*69f0*/  FFMA.FTZ R2, R13, UR7, -R33 ;  /* 0x000000070d027c23 */ /* 0x002fe40008010821 */
[----:B------:R-:W-:Y:S01]  /*6a00*/  MUFU.EX2 R220, R7 ;  /* 0x0000000700dc7308 */ /* 0x000fe20000000800 */
[----:B------:R-:W1:Y:S01]  /*6a10*/  LDSM.16.MT88.4 R80, [R40+0x9000] ;  /* 0x009000002850783b */ /* 0x000e620000004200 */
[----:B--2---:R-:W-:Y:S02]  /*6a20*/  SHF.R.U32.HI R3, RZ, 0x18, R0 ;  /* 0x00000018ff037819 */ /* 0x004fe40000011600 */
[----:B------:R2:W3:Y:S01]  /*6a30*/  MUFU.EX2 R103, R2 ;  /* 0x0000000200677308 */ /* 0x0004e20000000800 */
[----:B------:R-:W4:Y:S04]  /*6a40*/  LDSM.16.MT88.4 R96, [R40+0xa000] ;  /* 0x00a000002860783b */ /* 0x000f280000004200 */
[----:B------:R-:W4:Y:S04]  /*6a50*/  LDSM.16.MT88.4 R124, [R40+0xb000] ;  /* 0x00b00000287c783b */ /* 0x000f280000004200 */
[----:B------:R-:W-:Y:S04]  /*6a60*/  LDSM.16.MT88.4 R120, [R35+0x9400] ;  /* 0x009400002378783b */ /* 0x000fe80000004200 */
[----:B------:R-:W-:Y:S01]  /*6a70*/  LDSM.16.MT88.4 R92, [R40+0xa400] ;  /* 0x00a40000285c783b */ /* 0x000fe20000004200 */
[----:B--2---:R-:W-:-:S02]  /*6a80*/  LOP3.LUT R2, R0, 0xffff, RZ, 0xc0, !PT ;  /* 0x0000ffff00027812 */ /* 0x004fc400078ec0ff */
[----:B------:R-:W-:Y:S01]  /*6a90*/  LOP3.LUT R0, R4, 0xff, RZ, 0xc0, !PT ;  /* 0x000000ff04007812 */ /* 0x000fe200078ec0ff */
[----:B------:R-:W-:Y:S01]  /*6aa0*/  LDSM.16.MT88.4 R112, [R35+0xb400] ;  /* 0x00b400002370783b */ /* 0x000fe20000004200 */
[----:B------:R-:W-:Y:S02]  /*6ab0*/  SHF.R.U32.HI R2, RZ, 0x8, R2 ;  /* 0x00000008ff027819 */ /* 0x000fe40000011602 */
[----:B---3--:R-:W-:Y:S01]  /*6ac0*/  F2FP.F16.F32.PACK_AB R7, R103, R183 ;  /* 0x000000b76707723e */ /* 0x008fe200000000ff */
[----:B------:R-:W-:Y:S01]  /*6ad0*/  LDSM.16.MT88.4 R116, [R40+0xb400] ;  /* 0x00b400002874783b */ /* 0x000fe20000004200 */
[----:B------:R-:W-:Y:S02]  /*6ae0*/  PRMT R4, R6, 0x5410, R2 ;  /* 0x0000541006047816 */ /* 0x000fe40000000002 */
[----:B------:R-:W-:Y:S02]  /*6af0*/  PRMT R6, R0, 0x5410, R3 ;  /* 0x0000541000067816 */ /* 0x000fe40000000003 */
[----:B------:R-:W-:-:S02]  /*6b00*/  LOP3.LUT R3, R9, 0xff00ff, RZ, 0xc0, !PT ;  /* 0x00ff00ff09037812 */ /* 0x000fc400078ec0ff */
[--C-:B------:R-:W-:Y:S02]  /*6b10*/  HSET2.LE.AND R0, R8, R12.reuse, PT ;  /* 0x0000000c08007233 */ /* 0x100fe40003803000 */
[----:B------:R-:W-:Y:S02]  /*6b20*/  F2FP.F16.F32.PACK_AB R2, R178, R176 ;  /* 0x000000b0b202723e */ /* 0x000fe400000000ff */
[--C-:B------:R-:W-:Y:S02]  /*6b30*/  HSET2.LE.AND R8, R6, R12.reuse, PT ;  /* 0x0000000c06087233 */ /* 0x100fe40003803000 */
[--C-:B------:R-:W-:Y:S02]  /*6b40*/  HSET2.LE.AND R3, R3, R12.reuse, PT ;  /* 0x0000000c03037233 */ /* 0x100fe40003803000 */
[----:B------:R-:W-:Y:S02]  /*6b50*/  LOP3.LUT R6, R2, R0, RZ, 0xc0, !PT ;  /* 0x0000000002067212 */ /* 0x000fe400078ec0ff */
[----:B------:R-:W-:Y:S01]  /*6b60*/  LOP3.LUT R2, R201, R16, R11, 0x96, !PT ;  /* 0x00000010c9027212 */ /* 0x000fe200078e960b */
[----:B------:R-:W-:Y:S01]  /*6b70*/  FFMA.FTZ R11, R48, UR7, -R33 ;  /* 0x00000007300b7c23 */ /* 0x000fe20008010821 */
[----:B------:R-:W-:-:S02]  /*6b80*/  HSET2.LE.AND R4, R4, R12, PT ;  /* 0x0000000c04047233 */ /* 0x000fc40003803000 */
[----:B------:R-:W-:Y:S01]  /*6b90*/  LOP3.LUT R7, R7, R3, RZ, 0xc0, !PT ;  /* 0x0000000307077212 */ /* 0x000fe200078ec0ff */
[----:B------:R-:W-:Y:S01]  /*6ba0*/  IMAD.WIDE.U32 R2, R2, -0x2daee0ad, RZ ;  /* 0xd2511f5302027825 */ /* 0x000fe200078e00ff */
[----:B------:R-:W-:Y:S01]  /*6bb0*/  F2FP.F16.F32.PACK_AB R9, R220, R215 ;  /* 0x000000d7dc09723e */ /* 0x000fe200000000ff */
[----:B------:R-:W-:Y:S01]  /*6bc0*/  MUFU.EX2 R177, R11 ;  /* 0x0000000b00b17308 */ /* 0x000fe20000000800 */
[----:B------:R-:W-:Y:S02]  /*6bd0*/  LOP3.LUT R4, R5, R4, RZ, 0xc0, !PT ;  /* 0x0000000405047212 */ /* 0x000fe400078ec0ff */
[----:B------:R-:W-:Y:S02]  /*6be0*/  LOP3.LUT R5, R9, R8, RZ, 0xc0, !PT ;  /* 0x0000000809057212 */ /* 0x000fe400078ec0ff */
[C---:B------:R-:W-:Y:S02]  /*6bf0*/  PRMT R9, R2.reuse, 0x7773, RZ ;  /* 0x0000777302097816 */ /* 0x040fe400000000ff */
[----:B------:R-:W-:-:S02]  /*6c00*/  PRMT R8, R2, 0x7772, RZ ;  /* 0x0000777202087816 */ /* 0x000fc400000000ff */
[----:B------:R-:W-:Y:S01]  /*6c10*/  LOP3.LUT R0, R252, R14, R3, 0x96, !PT ;  /* 0x0000000efc007212 */ /* 0x000fe200078e9603 */
[----:B------:R-:W-:Y:S01]  /*6c20*/  IMAD.MOV.U32 R3, RZ, RZ, R2 ;  /* 0x000000ffff037224 */ /* 0x000fe200078e0002 */
[----:B------:R-:W-:Y:S01]  /*6c30*/  PRMT R10, R2, 0x7771, RZ ;  /* 0x00007771020a7816 */ /* 0x000fe200000000ff */
[--C-:B------:R-:W-:Y:S01]  /*6c40*/  FFMA.FTZ R2, R42, UR7, -R34.reuse ;  /* 0x000000072a027c23 */ /* 0x100fe20008010822 */
[----:B------:R-:W-:Y:S01]  /*6c50*/  PRMT R15, R8, 0x5410, R9 ;  /* 0x00005410080f7816 */ /* 0x000fe20000000009 */
[----:B------:R-:W-:Y:S01]  /*6c60*/  FFMA.FTZ R8, R24, UR7, -R34 ;  /* 0x0000000718087c23 */ /* 0x000fe20008010822 */
[----:B------:R-:W-:Y:S01]  /*6c70*/  LOP3.LUT R3, R3, 0xff, RZ, 0xc0, !PT ;  /* 0x000000ff03037812 */ /* 0x000fe200078ec0ff */
[----:B------:R2:W-:Y:S01]  /*6c80*/  MUFU.EX2 R43, R2 ;  /* 0x00000002002b7308 */ /* 0x0005e20000000800 */
[----:B------:R-:W-:Y:S01]  /*6c90*/  LOP3.LUT R9, R0, 0xff, RZ, 0xc0, !PT ;  /* 0x000000ff00097812 */ /* 0x000fe200078ec0ff */
[----:B-1----:R-:W-:Y:S01]  /*6ca0*/  HMMA.16816.F32 R64, R4, R80, RZ ;  /* 0x000000500440723c */ /* 0x002fe200000018ff */
[----:B------:R-:W-:Y:S01]  /*6cb0*/  PRMT R13, R3, 0x5410, R10 ;  /* 0x00005410030d7816 */ /* 0x000fe2000000000a */
[----:B------:R1:W-:Y:S01]  /*6cc0*/  MUFU.EX2 R158, R8 ;  /* 0x00000008009e7308 */ /* 0x0003e20000000800 */
[----:B------:R-:W-:-:S02]  /*6cd0*/  SHF.R.U32.HI R10, RZ, 0x18, R0 ;  /* 0x00000018ff0a7819 */ /* 0x000fc40000011600 */
[----:B------:R-:W-:-:S03]  /*6ce0*/  FMNMX3.FTZ R3, R133, R132, R100, !PT ;  /* 0x0000008485037276 */ /* 0x000fc60007810064 */
[----:B------:R-:W-:Y:S01]  /*6cf0*/  HMMA.16816.F32 R72, R4, R76, RZ ;  /* 0x0000004c0448723c */ /* 0x000fe200000018ff */
[----:B------:R-:W-:Y:S02]  /*6d00*/  FMNMX3.FTZ R14, R3, R105, R143, !PT ;  /* 0x00000069030e7276 */ /* 0x000fe4000781008f */
[----:B------:R-:W-:Y:S02]  /*6d10*/  LOP3.LUT R3, R15, 0xff00ff, RZ, 0xc0, !PT ;  /* 0x00ff00ff0f037812 */ /* 0x000fe400078ec0ff */
[----:B--2---:R-:W-:-:S03]  /*6d20*/  LOP3.LUT R2, R0, 0xffff, RZ, 0xc0, !PT ;  /* 0x0000ffff00027812 */ /* 0x004fc600078ec0ff */
[----:B------:R-:W-:Y:S01]  /*6d30*/  HSET2.LE.AND R3, R3, R12, PT ;  /* 0x0000000c03037233 */ /* 0x000fe20003803000 */
[----:B------:R-:W-:Y:S01]  /*6d40*/  HMMA.16816.F32 R68, R4, R108, RZ ;  /* 0x0000006c0444723c */ /* 0x000fe200000018ff */
[----:B-1----:R-:W-:Y:S01]  /*6d50*/  SHF.R.U32.HI R8, RZ, 0x8, R2 ;  /* 0x00000008ff087819 */ /* 0x002fe20000011602 */
[----:B------:R-:W-:-:S03]  /*6d60*/  FFMA.FTZ R2, R44, UR7, -R33 ;  /* 0x000000072c027c23 */ /* 0x000fc60008010821 */
[--C-:B------:R-:W-:Y:S01]  /*6d70*/  PRMT R16, R9, 0x5410, R8.reuse ;  /* 0x0000541009107816 */ /* 0x100fe20000000008 */
[----:B------:R1:W2:Y:S01]  /*6d80*/  MUFU.EX2 R159, R2 ;  /* 0x00000002009f7308 */ /* 0x0002a20000000800 */
[----:B------:R-:W-:Y:S01]  /*6d90*/  PRMT R8, R0, 0x7632, R8 ;  /* 0x0000763200087816 */ /* 0x000fe20000000008 */
[----:B------:R-:W-:Y:S01]  /*6da0*/  FFMA.FTZ R9, R52, UR7, -R34 ;  /* 0x0000000734097c23 */ /* 0x000fe20008010822 */
[----:B------:R-:W-:Y:S01]  /*6db0*/  HSET2.LE.AND R0, R13, R12, PT ;  /* 0x0000000c0d007233 */ /* 0x000fe20003803000 */
[----:B----4-:R-:W-:Y:S01]  /*6dc0*/  HMMA.16816.F32 R60, R4, R96, RZ ;  /* 0x00000060043c723c */ /* 0x010fe200000018ff */
[----:B------:R-:W-:Y:S01]  /*6dd0*/  LOP3.LUT R8, R8, 0xff, RZ, 0xc0, !PT ;  /* 0x000000ff08087812 */ /* 0x000fe200078ec0ff */
[----:B------:R3:W-:Y:S03]  /*6de0*/  MUFU.EX2 R182, R9 ;  /* 0x0000000900b67308 */ /* 0x0007e60000000800 */
[----:B------:R-:W-:-:S02]  /*6df0*/  PRMT R13, R8, 0x5410, R10 ;  /* 0x00005410080d7816 */ /* 0x000fc4000000000a */
[----:B------:R-:W-:Y:S01]  /*6e00*/  FMNMX3.FTZ R8, R134, R135, R106, !PT ;  /* 0x0000008786087276 */ /* 0x000fe2000781006a */
[----:B------:R-:W-:Y:S01]  /*6e10*/  HMMA.16816.F32 R48, R4, R128, RZ ;  /* 0x000000800430723c */ /* 0x000fe200000018ff */
[----:B-1----:R-:W-:Y:S01]  /*6e20*/  FFMA.FTZ R2, R53, UR7, -R34 ;  /* 0x0000000735027c23 */ /* 0x002fe20008010822 */
[----:B--2---:R-:W-:-:S03]  /*6e30*/  F2FP.F16.F32.PACK_AB R11, R159, R177 ;  /* 0x000000b19f0b723e */ /* 0x004fc600000000ff */
[----:B------:R1:W2:Y:S01]  /*6e40*/  MUFU.EX2 R214, R2 ;  /* 0x0000000200d67308 */ /* 0x0002a20000000800 */
[----:B------:R-:W-:Y:S02]  /*6e50*/  LOP3.LUT R11, R11, R3, RZ, 0xc0, !PT ;  /* 0x000000030b0b7212 */ /* 0x000fe400078ec0ff */
[----:B------:R-:W-:Y:S01]  /*6e60*/  HMMA.16816.F32 R24, R4, R124, RZ ;  /* 0x0000007c0418723c */ /* 0x000fe200000018ff */
[----:B------:R-:W-:-:S04]  /*6e70*/  FMNMX3.FTZ R3, R14, R141, R139, !PT ;  /* 0x0000008d0e037276 */ /* 0x000fc8000781008b */
[----:B---3--:R-:W-:Y:S02]  /*6e80*/  FMNMX3.FTZ R9, R3, R137, R174, !PT ;  /* 0x0000008903097276 */ /* 0x008fe400078100ae */
[----:B------:R-:W-:Y:S01]  /*6e90*/  FMNMX3.FTZ R3, R8, R107, R142, !PT ;  /* 0x0000006b08037276 */ /* 0x000fe2000781008e */
[----:B------:R-:W-:Y:S01]  /*6ea0*/  HMMA.16816.F32 R44, R4, R78, RZ ;  /* 0x0000004e042c723c */ /* 0x000fe200000018ff */
[----:B------:R-:W-:Y:S02]  /*6eb0*/  FMNMX3.FTZ R9, R9, R173, R170, !PT ;  /* 0x000000ad09097276 */ /* 0x000fe400078100aa */
[----:B-1----:R-:W-:-:S04]  /*6ec0*/  F2FP.F16.F32.PACK_AB R2, R158, R43 ;  /* 0x0000002b9e02723e */ /* 0x002fc800000000ff */
[----:B------:R-:W-:Y:S01]  /*6ed0*/  LOP3.LUT R10, R2, R0, RZ, 0xc0, !PT ;  /* 0x00000000020a7212 */ /* 0x000fe200078ec0ff */
[--C-:B------:R-:W-:Y:S01]  /*6ee0*/  FFMA.FTZ R2, R84, UR7, -R33.reuse ;  /* 0x0000000754027c23 */ /* 0x100fe20008010821 */
[----:B------:R-:W-:Y:S01]  /*6ef0*/  FFMA.FTZ R0, R88, UR7, -R33 ;  /* 0x0000000758007c23 */ /* 0x000fe20008010821 */
[----:B------:R-:W1:Y:S01]  /*6f00*/  LDSM.16.MT88.4 R84, [R40+0x9400] ;  /* 0x009400002854783b */ /* 0x000e620000004200 */
[C---:B------:R-:W-:Y:S01]  /*6f10*/  HMMA.16816.F32 R56, R4.reuse, R82, RZ ;  /* 0x000000520438723c */ /* 0x040fe200000018ff */
[----:B------:R2:W-:Y:S02]  /*6f20*/  MUFU.EX2 R104, R2 ;  /* 0x0000000200687308 */ /* 0x0005e40000000800 */
[----:B------:R-:W-:Y:S02]  /*6f30*/  LDSM.16.MT88.4 R88, [R35+0xa400] ;  /* 0x00a400002358783b */ /* 0x000fe40000004200 */
[----:B------:R3:W4:Y:S03]  /*6f40*/  MUFU.EX2 R42, R0 ;  /* 0x00000000002a7308 */ /* 0x0007260000000800 */
[----:B------:R-:W-:Y:S01]  /*6f50*/  HMMA.16816.F32 R28, R4, R110, RZ ;  /* 0x0000006e041c723c */ /* 0x000fe200000018ff */
[----:B--2---:R-:W-:-:S07]  /*6f60*/  F2FP.F16.F32.PACK_AB R2, R182, R214 ;  /* 0x000000d6b602723e */ /* 0x004fce00000000ff */
[----:B------:R-:W-:Y:S01]  /*6f70*/  HMMA.16816.F32 R52, R4, R98, RZ ;  /* 0x000000620434723c */ /* 0x000fe200000018ff */
[----:B---3--:R-:W-:-:S05]  /*6f80*/  HSET2.LE.AND R0, R16, R12, PT ;  /* 0x0000000c10007233 */ /* 0x008fca0003803000 */
[----:B------:R-:W-:Y:S02]  /*6f90*/  LOP3.LUT R8, R2, R0, RZ, 0xc0, !PT ;  /* 0x0000000002087212 */ /* 0x000fe400078ec0ff */
[C---:B------:R-:W-:Y:S01]  /*6fa0*/  HMMA.16816.F32 R36, R4.reuse, R130, RZ ;  /* 0x000000820424723c */ /* 0x040fe200000018ff */
[----:B------:R-:W-:Y:S02]  /*6fb0*/  FMNMX3.FTZ R0, R3, R140, R138, !PT ;  /* 0x0000008c03007276 */ /* 0x000fe4000781008a */
[----:B------:R-:W-:Y:S02]  /*6fc0*/  FMNMX3.FTZ R2, R9, R166, R181, !PT ;  /* 0x000000a609027276 */ /* 0x000fe400078100b5 */
[----:B------:R-:W-:Y:S02]  /*6fd0*/  FMNMX3.FTZ R9, R0, R136, R180, !PT ;  /* 0x0000008800097276 */ /* 0x000fe400078100b4 */
[----:B------:R-:W-:Y:S01]  /*6fe0*/  FMNMX3.FTZ R3, R2, R246, R229, !PT ;  /* 0x000000f602037276 */ /* 0x000fe200078100e5 */
[----:B------:R-:W-:Y:S01]  /*6ff0*/  HMMA.16816.F32 R20, R4, R126, RZ ;  /* 0x0000007e0414723c */ /* 0x000fe200000018ff */
[----:B------:R-:W-:-:S02]  /*7000*/  HSET2.LE.AND R0, R13, R12, PT ;  /* 0x0000000c0d007233 */ /* 0x000fc40003803000 */
[----:B----4-:R-:W-:Y:S02]  /*7010*/  F2FP.F16.F32.PACK_AB R2, R42, R104 ;  /* 0x000000682a02723e */ /* 0x010fe400000000ff */
[----:B------:R-:W-:Y:S02]  /*7020*/  FMNMX.FTZ R3, R222, R3, !PT ;  /* 0x00000003de037209 */ /* 0x000fe40007810000 */
[----:B------:R-:W-:Y:S02]  /*7030*/  FMNMX3.FTZ R13, R9, R175, R171, !PT ;  /* 0x000000af090d7276 */ /* 0x000fe400078100ab */
[----:B------:R-:W-:Y:S01]  /*7040*/  LOP3.LUT R9, R2, R0, RZ, 0xc0, !PT ;  /* 0x0000000002097212 */ /* 0x000fe200078ec0ff */
[----:B------:R-:W2:Y:S01]  /*7050*/  SHFL.BFLY PT, R6, R3, 0x2, 0x1f ;  /* 0x0c401f0003067f89 */ /* 0x000ea200000e0000 */
[----:B------:R-:W-:Y:S01]  /*7060*/  FMNMX3.FTZ R0, R13, R167, R247, !PT ;  /* 0x000000a70d007276 */ /* 0x000fe200078100f7 */
[----:B------:R-:W-:-:S03]  /*7070*/  VIADD R2, R32, 0x4 ;  /* 0x0000000420027836 */ /* 0x000fc60000000000 */
[----:B------:R-:W-:Y:S01]  /*7080*/  FMNMX3.FTZ R0, R0, R231, R230, !PT ;  /* 0x000000e700007276 */ /* 0x000fe200078100e6 */
[C---:B-1----:R-:W-:Y:S01]  /*7090*/  HMMA.16816.F32 R188, R8.reuse, R84, R64 ;  /* 0x0000005408bc723c */ /* 0x042fe20000001840 */
[----:B------:R-:W-:Y:S02]  /*70a0*/  IMAD.MOV.U32 R66, RZ, RZ, R184 ;  /* 0x000000ffff427224 */ /* 0x000fe400078e00b8 */
[----:B------:R-:W-:Y:S01]  /*70b0*/  FMNMX.FTZ R0, R223, R0, !PT ;  /* 0x00000000df007209 */ /* 0x000fe20007810000 */
[----:B------:R-:W-:Y:S02]  /*70c0*/  IMAD.MOV.U32 R65, RZ, RZ, R104 ;  /* 0x000000ffff417224 */ /* 0x000fe400078e0068 */
[----:B------:R-:W-:Y:S02]  /*70d0*/  IMAD.MOV.U32 R67, RZ, RZ, R185 ;  /* 0x000000ffff437224 */ /* 0x000fe400078e00b9 */
[----:B------:R-:W1:Y:S01]  /*70e0*/  SHFL.BFLY PT, R5, R0, 0x2, 0x1f ;  /* 0x0c401f0000057f89 */ /* 0x000e6200000e0000 */
[----:B------:R-:W-:Y:S01]  /*70f0*/  HMMA.16816.F32 R196, R8, R120, R72 ;  /* 0x0000007808c4723c */ /* 0x000fe20000001848 */
[----:B------:R-:W-:-:S04]  /*7100*/  IMAD.WIDE.U32 R72, R2, -0x326172a9, RZ ;  /* 0xcd9e8d5702487825 */ /* 0x000fc800078e00ff */
[----:B------:R-:W-:Y:S01]  /*7110*/  IMAD.MOV.U32 R74, RZ, RZ, R146 ;  /* 0x000000ffff4a7224 */ /* 0x000fe200078e0092 */
[----:B------:R-:W-:Y:S01]  /*7120*/  LOP3.LUT R2, R244, R156, R73, 0x96, !PT ;  /* 0x0000009cf4027212 */ /* 0x000fe200078e9649 */
[----:B------:R-:W-:Y:S01]  /*7130*/  IMAD.MOV.U32 R75, RZ, RZ, R147 ;  /* 0x000000ffff4b7224 */ /* 0x000fe200078e0093 */
[----:B------:R-:W-:Y:S01]  /*7140*/  HMMA.16816.F32 R240, R8, R92, R60 ;  /* 0x0000005c08f0723c */ /* 0x000fe2000000183c */
[----:B--2---:R-:W-:Y:S01]  /*7150*/  FMNMX.FTZ R6, R3, R6, !PT ;  /* 0x0000000603067209 */ /* 0x004fe20007810000 */
[----:B------:R-:W-:Y:S01]  /*7160*/  IMAD.MOV.U32 R7, RZ, RZ, R191 ;  /* 0x000000ffff077224 */ /* 0x000fe200078e00bf */
[----:B------:R-:W-:Y:S01]  /*7170*/  MOV R62, R103 ;  /* 0x00000067003e7202 */ /* 0x000fe20000000f00 */
[----:B------:R-:W-:Y:S01]  /*7180*/  IMAD.WIDE.U32 R146, R2, -0x2daee0ad, RZ ;  /* 0xd2511f5302927825 */ /* 0x000fe200078e00ff */
[----:B------:R-:W-:-:S03]  /*7190*/  MOV R157, R190 ;  /* 0x000000be009d7202 */ /* 0x000fc60000000f00 */
[----:B------:R-:W-:Y:S01]  /*71a0*/  IMAD.MOV.U32 R61, RZ, RZ, R7 ;  /* 0x000000ffff3d7224 */ /* 0x000fe200078e0007 */
[----:B------:R-:W-:Y:S01]  /*71b0*/  LOP3.LUT R2, R41, R66, R147, 0x96, !PT ;  /* 0x0000004229027212 */ /* 0x000fe200078e9693 */
[----:B------:R-:W2:Y:S01]  /*71c0*/  SHFL.BFLY PT, R7, R6, 0x1, 0x1f ;  /* 0x0c201f0006077f89 */ /* 0x000ea200000e0000 */
[----:B------:R-:W-:Y:S01]  /*71d0*/  IMAD.MOV.U32 R13, RZ, RZ, R189 ;  /* 0x000000ffff0d7224 */ /* 0x000fe200078e00bd */
[C---:B------:R-:W-:Y:S01]  /*71e0*/  HMMA.16816.F32 R248, R8.reuse, R88, R68 ;  /* 0x0000005808f8723c */ /* 0x040fe20000001844 */
[----:B------:R-:W-:Y:S01]  /*71f0*/  IMAD.MOV.U32 R68, RZ, RZ, R159 ;  /* 0x000000ffff447224 */ /* 0x000fe200078e009f */
[----:B------:R-:W-:Y:S01]  /*7200*/  STL.64 [R1+0x60], R146 ;  /* 0x0000609201007387 */ /* 0x000fe20000100a00 */
[----:B------:R-:W-:Y:S01]  /*7210*/  IMAD.MOV.U32 R63, RZ, RZ, R158 ;  /* 0x000000ffff3f7224 */ /* 0x000fe200078e009e */
[----:B-1----:R-:W-:Y:S01]  /*7220*/  FMNMX.FTZ R0, R0, R5, !PT ;  /* 0x0000000500007209 */ /* 0x002fe20007810000 */
[----:B------:R-:W-:Y:S02]  /*7230*/  IMAD.MOV.U32 R4, RZ, RZ, R188 ;  /* 0x000000ffff047224 */ /* 0x000fe400078e00bc */
[----:B------:R-:W-:Y:S01]  /*7240*/  IMAD.WIDE.U32 R158, R2, -0x326172a9, RZ ;  /* 0xcd9e8d57029e7825 */ /* 0x000fe200078e00ff */
[----:B------:R-:W-:Y:S01]  /*7250*/  LOP3.LUT R2, R149, R72, R19, 0x96, !PT ;  /* 0x0000004895027212 */ /* 0x000fe200078e9613 */
[C---:B------:R-:W-:Y:S02]  /*7260*/  HMMA.16816.F32 R236, R8.reuse, R112, R48 ;  /* 0x0000007008ec723c */ /* 0x040fe40000001830 */
[----:B------:R-:W-:Y:S01]  /*7270*/  IMAD.MOV.U32 R156, RZ, RZ, R13 ;  /* 0x000000ffff9c7224 */ /* 0x000fe200078e000d */
[----:B------:R-:W-:Y:S01]  /*7280*/  STL.64 [R1+0x40], R158 ;  /* 0x0000409e01007387 */ /* 0x000fe20000100a00 */
[----:B------:R-:W-:Y:S01]  /*7290*/  IMAD.MOV.U32 R60, RZ, RZ, R4 ;  /* 0x000000ffff3c7224 */ /* 0x000fe200078e0004 */
[----:B------:R-:W-:Y:S01]  /*72a0*/  LOP3.LUT R4, R148, R18, R159, 0x96, !PT ;  /* 0x0000001294047212 */ /* 0x000fe200078e969f */
[----:B------:R-:W-:Y:S01]  /*72b0*/  IMAD.WIDE.U32 R2, R2, -0x2daee0ad, RZ ;  /* 0xd2511f5302027825 */ /* 0x000fe200078e00ff */
[----:B------:R-:W1:Y:S01]  /*72c0*/  SHFL.BFLY PT, R13, R0, 0x1, 0x1f ;  /* 0x0c201f00000d7f89 */ /* 0x000e6200000e0000 */
[----:B------:R-:W-:Y:S02]  /*72d0*/  HMMA.16816.F32 R232, R8, R116, R24 ;  /* 0x0000007408e8723c */ /* 0x000fe40000001818 */
[----:B------:R-:W-:Y:S01]  /*72e0*/  IMAD.WIDE.U32 R4, R4, -0x2daee0ad, RZ ;  /* 0xd2511f5304047825 */ /* 0x000fe200078e00ff */
[----:B------:R-:W-:-:S02]  /*72f0*/  LOP3.LUT R3, R151, R146, R3, 0x96, !PT ;  /* 0x0000009297037212 */ /* 0x000fc400078e9603 */
[----:B--2---:R-:W-:Y:S01]  /*7300*/  FMNMX.FTZ R104, R6, R7, !PT ;  /* 0x0000000706687209 */ /* 0x004fe20007810000 */
[----:B------:R-:W-:Y:S01]  /*7310*/  IMAD.MOV.U32 R69, RZ, RZ, R178 ;  /* 0x000000ffff457224 */ /* 0x000fe200078e00b2 */
[----:B------:R-:W-:Y:S01]  /*7320*/  LOP3.LUT R5, R150, R2, R5, 0x96, !PT ;  /* 0x0000000296057212 */ /* 0x000fe200078e9605 */
[----:B------:R-:W-:Y:S01]  /*7330*/  IMAD.WIDE.U32 R2, R3, -0x326172a9, RZ ;  /* 0xcd9e8d5703027825 */ /* 0x000fe200078e00ff */
[----:B------:R-:W-:-:S03]  /*7340*/  FSETP.NEU.FTZ.AND P0, PT, R104, -INF , PT ;  /* 0xff8000006800780b */ /* 0x000fc60003f1d000 */
[----:B------:R-:W-:Y:S01]  /*7350*/  FMUL.FTZ R6, R104, UR7 ;  /* 0x0000000768067c20 */ /* 0x000fe20008410000 */
[C---:B------:R-:W-:Y:S01]  /*7360*/  HMMA.16816.F32 R208, R8.reuse, R86, R56 ;  /* 0x0000005608d0723c */ /* 0x040fe20000001838 */
[----:B------:R-:W-:Y:S01]  /*7370*/  IMAD.WIDE.U32 R18, R5, -0x326172a9, RZ ;  /* 0xcd9e8d5705127825 */ /* 0x000fe200078e00ff */
[----:B------:R-:W-:Y:S02]  /*7380*/  LOP3.LUT R3, R152, R158, R3, 0x96, !PT ;  /* 0x0000009e98037212 */ /* 0x000fe400078e9603 */
[----:B------:R-:W-:Y:S01]  /*7390*/  FSEL R32, R6, RZ, P0 ;  /* 0x000000ff06207208 */ /* 0x000fe20000000000 */
[----:B------:R-:W-:Y:S01]  /*73a0*/  IMAD.MOV.U32 R71, RZ, RZ, R177 ;  /* 0x000000ffff477224 */ /* 0x000fe200078e00b1 */
[----:B------:R-:W-:Y:S01]  /*73b0*/  LOP3.LUT R5, R153, R2, R19, 0x96, !PT ;  /* 0x0000000299057212 */ /* 0x000fe200078e9613 */
[----:B------:R-:W-:Y:S01]  /*73c0*/  IMAD.WIDE.U32 R2, R3, -0x2daee0ad, RZ ;  /* 0xd2511f5303027825 */ /* 0x000fe200078e00ff */
[----:B------:R-:W-:Y:S03]  /*73d0*/  HMMA.16816.F32 R204, R8, R90, R28 ;  /* 0x0000005a08cc723c */ /* 0x000fe6000000181c */
[----:B------:R-:W-:Y:S01]  /*73e0*/  IMAD.WIDE.U32 R14, R5, -0x2daee0ad, RZ ;  /* 0xd2511f53050e7825 */ /* 0x000fe200078e00ff */
[----:B-1----:R-:W-:-:S03]  /*73f0*/  FMNMX.FTZ R103, R0, R13, !PT ;  /* 0x0000000d00677209 */ /* 0x002fc60007810000 */
[--C-:B------:R-:W-:Y:S01]  /*7400*/  FFMA.FTZ R0, R133, UR7, -R32.reuse ;  /* 0x0000000785007c23 */ /* 0x100fe20008010820 */
[----:B------:R-:W-:Y:S01]  /*7410*/  LOP3.LUT R5, R155, R4, R3, 0x96, !PT ;  /* 0x000000049b057212 */ /* 0x000fe200078e9603 */
[----:B------:R-:W-:Y:S01]  /*7420*/  FFMA.FTZ R3, R100, UR7, -R32 ;  /* 0x0000000764037c23 */ /* 0x000fe20008010820 */
[----:B------:R-:W-:Y:S01]  /*7430*/  LOP3.LUT R2, R154, R2, R15, 0x96, !PT ;  /* 0x000000029a027212 */ /* 0x000fe200078e960f */
[----:B------:R1:W-:Y:S01]  /*7440*/  MUFU.EX2 R219, R0 ;  /* 0x0000000000db7308 */ /* 0x0003e20000000800 */
[----:B------:R-:W-:Y:S01]  /*7450*/  FSETP.NEU.FTZ.AND P0, PT, R103, -INF , PT ;  /* 0xff8000006700780b */ /* 0x000fe20003f1d000 */
[----:B------:R-:W-:-:S04]  /*7460*/  IMAD.WIDE.U32 R16, R5, -0x326172a9, RZ ;  /* 0xcd9e8d5705107825 */ /* 0x000fc800078e00ff */
[----:B------:R-:W-:Y:S01]  /*7470*/  FFMA.FTZ R4, R132, UR7, -R32 ;  /* 0x0000000784047c23 */ /* 0x000fe20008010820 */
[----:B------:R2:W3:Y:S01]  /*7480*/  MUFU.EX2 R41, R3 ;  /* 0x0000000300297308 */ /* 0x0004e20000000800 */
[C---:B------:R-:W-:Y:S01]  /*7490*/  HMMA.16816.F32 R192, R8.reuse, R94, R52 ;  /* 0x0000005e08c0723c */ /* 0x040fe20000001834 */
[----:B------:R-:W-:Y:S02]  /*74a0*/  IMAD.MOV.U32 R64, RZ, RZ, R176 ;  /* 0x000000ffff407224 */ /* 0x000fe400078e00b0 */
[----:B------:R4:W-:Y:S01]  /*74b0*/  MUFU.EX2 R213, R4 ;  /* 0x0000000400d57308 */ /* 0x0009e20000000800 */
[----:B------:R-:W-:Y:S02]  /*74c0*/  IMAD.MOV.U32 R133, RZ, RZ, R60 ;  /* 0x000000ffff857224 */ /* 0x000fe400078e003c */
[----:B------:R-:W-:Y:S02]  /*74d0*/  IMAD.MOV.U32 R132, RZ, RZ, R61 ;  /* 0x000000ffff847224 */ /* 0x000fe400078e003d */
[----:B------:R-:W-:Y:S01]  /*74e0*/  HMMA.16816.F32 R176, R8, R122, R44 ;  /* 0x0000007a08b0723c */ /* 0x000fe2000000182c */
[----:B-1----:R-:W-:Y:S01]  /*74f0*/  FMUL.FTZ R0, R103, UR7 ;  /* 0x0000000767007c20 */ /* 0x002fe20008410000 */
[----:B------:R-:W-:-:S02]  /*7500*/  IMAD.MOV.U32 R100, RZ, RZ, R65 ;  /* 0x000000ffff647224 */ /* 0x000fc400078e0041 */
[----:B--2---:R-:W-:Y:S02]  /*7510*/  IMAD.WIDE.U32 R2, R2, -0x326172a9, RZ ;  /* 0xcd9e8d5702027825 */ /* 0x004fe400078e00ff */
[----:B------:R-:W-:Y:S02]  /*7520*/  FSEL R15, R0, RZ, P0 ;  /* 0x000000ff000f7208 */ /* 0x000fe40000000000 */
[----:B------:R-:W-:Y:S01]  /*7530*/  FFMA.FTZ R0, R105, UR7, -R32 ;  /* 0x0000000769007c23 */ /* 0x000fe20008010820 */
[----:B------:R-:W-:Y:S01]  /*7540*/  HMMA.16816.F32 R188, R8, R114, R36 ;  /* 0x0000007208bc723c */ /* 0x000fe20000001824 */
[----:B------:R-:W-:Y:S01]  /*7550*/  IMAD.MOV.U32 R7, RZ, RZ, R2 ;  /* 0x000000ffff077224 */ /* 0x000fe200078e0002 */
[----:B----4-:R-:W-:Y:S01]  /*7560*/  PRMT R4, R2, 0x7773, RZ ;  /* 0x0000777302047816 */ /* 0x010fe200000000ff */
[----:B------:R1:W2:Y:S01]  /*7570*/  MUFU.EX2 R13, R0 ;  /* 0x00000000000d7308 */ /* 0x0002a20000000800 */
[--C-:B------:R-:W-:Y:S01]  /*7580*/  FFMA.FTZ R5, R106, UR7, -R15.reuse ;  /* 0x000000076a057c23 */ /* 0x100fe2000801080f */
[----:B------:R-:W-:Y:S01]  /*7590*/  FFMA.FTZ R6, R134, UR7, -R15 ;  /* 0x0000000786067c23 */ /* 0x000fe2000801080f */
[----:B------:R-:W-:-:S02]  /*75a0*/  IMAD.MOV.U32 R106, RZ, RZ, R62 ;  /* 0x000000ffff6a7224 */ /* 0x000fc400078e003e */
[----:B------:R-:W-:Y:S01]  /*75b0*/  HMMA.16816.F32 R184, R8, R118, R20 ;  /* 0x0000007608b8723c */ /* 0x000fe20000001814 */
[----:B------:R-:W-:Y:S01]  /*75c0*/  PRMT R8, R2, 0x7771, RZ ;  /* 0x0000777102087816 */ /* 0x000fe200000000ff */
[----:B------:R4:W-:Y:S01]  /*75d0*/  MUFU.EX2 R70, R5 ;  /* 0x0000000500467308 */ /* 0x0009e20000000800 */
[----:B------:R-:W-:-:S03]  /*75e0*/  IMAD.MOV.U32 R105, RZ, RZ, R42 ;  /* 0x000000ffff697224 */ /* 0x000fc600078e002a */
[----:B------:R3:W-:Y:S01]  /*75f0*/  MUFU.EX2 R134, R6 ;  /* 0x0000000600867308 */ /* 0x0007e20000000800 */
[----:B-1----:R-:W-:Y:S02]  /*7600*/  LOP3.LUT R0, R160, R16, R3, 0x96, !PT ;  /* 0x00000010a0007212 */ /* 0x002fe400078e9603 */
[----:B------:R-:W-:Y:S02]  /*7610*/  PRMT R3, R2, 0x7772, RZ ;  /* 0x0000777202037816 */ /* 0x000fe400000000ff */
[C---:B------:R-:W-:Y:S02]  /*7620*/  LOP3.LUT R2, R0.reuse, 0xffff, RZ, 0xc0, !PT ;  /* 0x0000ffff00027812 */ /* 0x040fe400078ec0ff */
[----:B------:R-:W-:Y:S01]  /*7630*/  PRMT R9, R3, 0x5410, R4 ;  /* 0x0000541003097816 */ /* 0x000fe20000000004 */
[--C-:B------:R-:W-:Y:S01]  /*7640*/  FFMA.FTZ R4, R107, UR7, -R15.reuse ;  /* 0x000000076b047c23 */ /* 0x100fe2000801080f */
[----:B------:R-:W-:Y:S02]  /*7650*/  LOP3.LUT R3, R7, 0xff, RZ, 0xc0, !PT ;  /* 0x000000ff07037812 */ /* 0x000fe400078ec0ff */
[----:B----4-:R-:W-:Y:S01]  /*7660*/  SHF.R.U32.HI R5, RZ, 0x8, R2 ;  /* 0x00000008ff057819 */ /* 0x010fe20000011602 */
[----:B------:R1:W4:Y:S01]  /*7670*/  MUFU.EX2 R107, R4 ;  /* 0x00000004006b7308 */ /* 0x0003220000000800 */
[----:B---3--:R-:W-:Y:S01]  /*7680*/  FFMA.FTZ R6, R135, UR7, -R15 ;  /* 0x0000000787067c23 */ /* 0x008fe2000801080f */
[----:B------:R-:W-:Y:S01]  /*7690*/  PRMT R2, R3, 0x5410, R8 ;  /* 0x0000541003027816 */ /* 0x000fe20000000008 */
[----:B------:R-:W-:Y:S01]  /*76a0*/  IMAD.MOV.U32 R135, RZ, RZ, R41 ;  /* 0x000000ffff877224 */ /* 0x000fe200078e0029 */
[C---:B------:R-:W-:Y:S01]  /*76b0*/  LOP3.LUT R7, R0.reuse, 0xff, RZ, 0xc0, !PT ;  /* 0x000000ff00077812 */ /* 0x040fe200078ec0ff */
[----:B------:R3:W4:Y:S01]  /*76c0*/  MUFU.EX2 R10, R6 ;  /* 0x00000006000a7308 */ /* 0x0007220000000800 */
[----:B------:R-:W-:-:S02]  /*76d0*/  PRMT R3, R0, 0x7632, R3 ;  /* 0x0000763200037816 */ /* 0x000fc40000000003 */
[----:B------:R-:W-:Y:S02]  /*76e0*/  PRMT R8, R7, 0x5410, R5 ;  /* 0x0000541007087816 */ /* 0x000fe40000000005 */
[----:B------:R-:W-:Y:S02]  /*76f0*/  LOP3.LUT R7, R9, 0xff00ff, RZ, 0xc0, !PT ;  /* 0x00ff00ff09077812 */ /* 0x000fe400078ec0ff */
[----:B------:R-:W-:Y:S02]  /*7700*/  LOP3.LUT R3, R3, 0xff, RZ, 0xc0, !PT ;  /* 0x000000ff03037812 */ /* 0x000fe400078ec0ff */
[----:B-1----:R-:W-:Y:S02]  /*7710*/  SHF.R.U32.HI R4, RZ, 0x18, R0 ;  /* 0x00000018ff047819 */ /* 0x002fe40000011600 */
[----:B------:R-:W-:Y:S02]  /*7720*/  HSET2.LE.AND R0, R2, R12, PT ;  /* 0x0000000c02007233 */ /* 0x000fe40003803000 */
[----:B--2---:R-:W-:-:S02]  /*7730*/  F2FP.F16.F32.PACK_AB R2, R13, R135 ;  /* 0x000000870d02723e */ /* 0x004fc400000000ff */
[----:B------:R-:W-:Y:S02]  /*7740*/  PRMT R5, R3, 0x5410, R4 ;  /* 0x0000541003057816 */ /* 0x000fe40000000004 */
[----:B---3--:R-:W-:Y:S02]  /*7750*/  LOP3.LUT R6, R2, R0, RZ, 0xc0, !PT ;  /* 0x0000000002067212 */ /* 0x008fe400078ec0ff */
[--C-:B------:R-:W-:Y:S02]  /*7760*/  HSET2.LE.AND R0, R7, R12.reuse, PT ;  /* 0x0000000c07007233 */ /* 0x100fe40003803000 */
[----:B----4-:R-:W-:Y:S02]  /*7770*/  F2FP.F16.F32.PACK_AB R2, R107, R70 ;  /* 0x000000466b02723e */ /* 0x010fe400000000ff */
[----:B------:R-:W-:Y:S02]  /*7780*/  HSET2.LE.AND R3, R8, R12, PT ;  /* 0x0000000c08037233 */ /* 0x000fe40003803000 */
[----:B------:R-:W-:-:S02]  /*7790*/  LOP3.LUT R7, R2, R0, RZ, 0xc0, !PT ;  /* 0x0000000002077212 */ /* 0x000fc400078ec0ff */
[----:B------:R-:W-:Y:S02]  /*77a0*/  F2FP.F16.F32.PACK_AB R4, R213, R219 ;  /* 0x000000dbd504723e */ /* 0x000fe400000000ff */
[----:B------:R-:W-:Y:S02]  /*77b0*/  LOP3.LUT R2, R201, R18, R17, 0x96, !PT ;  /* 0x00000012c9027212 */ /* 0x000fe400078e9611 */
[----:B------:R-:W-:Y:S02]  /*77c0*/  LOP3.LUT R4, R4, R3, RZ, 0xc0, !PT ;  /* 0x0000000304047212 */ /* 0x000fe400078ec0ff */
[----:B------:R-:W-:Y:S01]  /*77d0*/  HSET2.LE.AND R5, R5, R12, PT ;  /* 0x0000000c05057233 */ /* 0x000fe20003803000 */
[----:B------:R-:W-:Y:S01]  /*77e0*/  IMAD.WIDE.U32 R2, R2, -0x2daee0ad, RZ ;  /* 0xd2511f5302027825 */ /* 0x000fe200078e00ff */
[----:B------:R-:W-:-:S04]  /*77f0*/  F2FP.F16.F32.PACK_AB R8, R10, R134 ;  /* 0x000000860a08723e */ /* 0x000fc800000000ff */
[----:B------:R-:W-:Y:S01]  /*7800*/  LOP3.LUT R0, R252, R14, R3, 0x96, !PT ;  /* 0x0000000efc007212 */ /* 0x000fe200078e9603 */
[----:B------:R-:W-:Y:S01]  /*7810*/  IMAD.MOV.U32 R3, RZ, RZ, R2 ;  /* 0x000000ffff037224 */ /* 0x000fe200078e0002 */
[----:B------:R-:W-:Y:S02]  /*7820*/  LOP3.LUT R5, R8, R5, RZ, 0xc0, !PT ;  /* 0x0000000508057212 */ /* 0x000fe400078ec0ff */
[C---:B------:R-:W-:Y:S02]  /*7830*/  PRMT R9, R2.reuse, 0x7771, RZ ;  /* 0x0000777102097816 */ /* 0x040fe400000000ff */
[C---:B------:R-:W-:Y:S02]  /*7840*/  PRMT R8, R2.reuse, 0x7773, RZ ;  /* 0x0000777302087816 */ /* 0x040fe400000000ff */
[----:B------:R-:W-:Y:S01]  /*7850*/  PRMT R2, R2, 0x7772, RZ ;  /* 0x0000777202027816 */ /* 0x000fe200000000ff */
[----:B------:R-:W-:Y:S01]  /*7860*/  HMMA.16816.F32 R28, R4, R108, RZ ;  /* 0x0000006c041c723c */ /* 0x000fe200000018ff */
[----:B------:R-:W-:Y:S01]  /*7870*/  LOP3.LUT R3, R3, 0xff, RZ, 0xc0, !PT ;  /* 0x000000ff03037812 */ /* 0x000fe200078ec0ff */
[----:B------:R-:W-:Y:S01]  /*7880*/  IMAD.MOV.U32 R108, RZ, RZ, R10 ;  /* 0x000000ffff6c7224 */ /* 0x000fe200078e000a */
[----:B------:R-:W-:Y:S01]  /*7890*/  PRMT R11, R2, 0x5410, R8 ;  /* 0x00005410020b7816 */ /* 0x000fe20000000008 */
[----:B------:R-:W-:Y:S01]  /*78a0*/  IMAD.MOV.U32 R109, RZ, RZ, R70 ;  /* 0x000000ffff6d7224 */ /* 0x000fe200078e0046 */
[----:B------:R-:W-:-:S02]  /*78b0*/  LOP3.LUT R2, R0, 0xffff, RZ, 0xc0, !PT ;  /* 0x0000ffff00027812 */ /* 0x000fc400078ec0ff */
[C---:B------:R-:W-:Y:S01]  /*78c0*/  PRMT R8, R0.reuse, 0x7632, R8 ;  /* 0x0000763200087816 */ /* 0x040fe20000000008 */
[C---:B------:R-:W-:Y:S01]  /*78d0*/  HMMA.16816.F32 R36, R4.reuse, R82, RZ ;  /* 0x000000520424723c */ /* 0x040fe200000018ff */
[----:B------:R-:W-:Y:S02]  /*78e0*/  PRMT R10, R3, 0x5410, R9 ;  /* 0x00005410030a7816 */ /* 0x000fe40000000009 */
[----:B------:R-:W-:Y:S02]  /*78f0*/  LOP3.LUT R9, R0, 0xff, RZ, 0xc0, !PT ;  /* 0x000000ff00097812 */ /* 0x000fe400078ec0ff */
[----:B------:R-:W-:Y:S02]  /*7900*/  SHF.R.U32.HI R3, RZ, 0x18, R0 ;  /* 0x00000018ff037819 */ /* 0x000fe40000011600 */
[----:B------:R-:W-:Y:S01]  /*7910*/  SHF.R.U32.HI R2, RZ, 0x8, R2 ;  /* 0x00000008ff027819 */ /* 0x000fe20000011602 */
[C---:B------:R-:W-:Y:S01]  /*7920*/  HMMA.16816.F32 R52, R4.reuse, R78, RZ ;  /* 0x0000004e0434723c */ /* 0x040fe200000018ff */
[----:B------:R-:W-:Y:S01]  /*7930*/  LOP3.LUT R0, R8, 0xff, RZ, 0xc0, !PT ;  /* 0x000000ff08007812 */ /* 0x000fe200078ec0ff */
[----:B------:R-:W-:Y:S01]  /*7940*/  IMAD.MOV.U32 R78, RZ, RZ, R71 ;  /* 0x000000ffff4e7224 */ /* 0x000fe200078e0047 */
[----:B------:R-:W-:Y:S01]  /*7950*/  PRMT R9, R9, 0x5410, R2 ;  /* 0x0000541009097816 */ /* 0x000fe20000000002 */
[--C-:B------:R-:W-:Y:S01]  /*7960*/  FFMA.FTZ R2, R139, UR7, -R32.reuse ;  /* 0x000000078b027c23 */ /* 0x100fe20008010820 */
[----:B------:R-:W-:Y:S01]  /*7970*/  PRMT R3, R0, 0x5410, R3 ;  /* 0x0000541000037816 */ /* 0x000fe20000000003 */
[----:B------:R-:W-:Y:S01]  /*7980*/  FFMA.FTZ R0, R137, UR7, -R32 ;  /* 0x0000000789007c23 */ /* 0x000fe20008010820 */
[----:B------:R-:W-:Y:S01]  /*7990*/  MOV R14, R69 ;  /* 0x00000045000e7202 */ /* 0x000fe20000000f00 */
[----:B------:R-:W-:Y:S01]  /*79a0*/  MUFU.EX2 R82, R2 ;  /* 0x0000000200527308 */ /* 0x000fe20000000800 */
[----:B------:R-:W-:Y:S01]  /*79b0*/  HMMA.16816.F32 R48, R4, R80, RZ ;  /* 0x000000500430723c */ /* 0x000fe200000018ff */
[----:B------:R-:W-:Y:S01]  /*79c0*/  IMAD.MOV.U32 R80, RZ, RZ, R63 ;  /* 0x000000ffff507224 */ /* 0x000fe200078e003f */
[----:B------:R-:W1:Y:S01]  /*79d0*/  S2R R137, SR_TID.X ;  /* 0x0000000000897919 */ /* 0x000e620000002100 */
[----:B------:R2:W3:Y:S01]  /*79e0*/  MUFU.EX2 R41, R0 ;  /* 0x0000000000297308 */ /* 0x0004e20000000800 */
[----:B------:R-:W-:-:S02]  /*79f0*/  IMAD.MOV.U32 R81, RZ, RZ, R68 ;  /* 0x000000ffff517224 */ /* 0x000fc400078e0044 */
[----:B------:R-:W-:Y:S02]  /*7a00*/  IMAD.MOV.U32 R79, RZ, RZ, R64 ;  /* 0x000000ffff4f7224 */ /* 0x000fe400078e0040 */
[----:B------:R-:W-:Y:S01]  /*7a10*/  HMMA.16816.F32 R44, R4, R110, RZ ;  /* 0x0000006e042c723c */ /* 0x000fe200000018ff */
[----:B------:R-:W-:Y:S02]  /*7a20*/  IMAD.MOV.U32 R110, RZ, RZ, R66 ;  /* 0x000000ffff6e7224 */ /* 0x000fe400078e0042 */
[----:B------:R-:W-:-:S05]  /*7a30*/  IMAD.MOV.U32 R111, RZ, RZ, R67 ;  /* 0x000000ffff6f7224 */ /* 0x000fca00078e0043 */
[----:B------:R-:W-:Y:S01]  /*7a40*/  HMMA.16816.F32 R56, R4, R76, RZ ;  /* 0x0000004c0438723c */ /* 0x000fe200000018ff */
[----:B--2---:R-:W-:Y:S01]  /*7a50*/  HSET2.LE.AND R0, R10, R12, PT ;  /* 0x0000000c0a007233 */ /* 0x004fe20003803000 */
[----:B------:R-:W-:Y:S01]  /*7a60*/  IMAD.MOV.U32 R76, RZ, RZ, R182 ;  /* 0x000000ffff4c7224 */ /* 0x000fe200078e00b6 */
[----:B---3--:R-:W-:Y:S01]  /*7a70*/  F2FP.F16.F32.PACK_AB R2, R41, R82 ;  /* 0x000000522902723e */ /* 0x008fe200000000ff */
[----:B------:R-:W-:-:S04]  /*7a80*/  IMAD.MOV.U32 R10, RZ, RZ, R110 ;  /* 0x000000ffff0a7224 */ /* 0x000fc800078e006e */
[----:B------:R-:W-:Y:S01]  /*7a90*/  HMMA.16816.F32 R24, R4, R96, RZ ;  /* 0x000000600418723c */ /* 0x000fe200000018ff */
[----:B------:R-:W-:Y:S01]  /*7aa0*/  MOV R96, R72 ;  /* 0x0000004800607202 */ /* 0x000fe20000000f00 */
[----:B------:R-:W-:-:S04]  /*7ab0*/  IMAD.MOV.U32 R97, RZ, RZ, R73 ;  /* 0x000000ffff617224 */ /* 0x000fc800078e0049 */
[----:B------:R-:W-:Y:S02]  /*7ac0*/  IMAD.MOV.U32 R8, RZ, RZ, R96 ;  /* 0x000000ffff087224 */ /* 0x000fe400078e0060 */
[----:B------:R-:W-:Y:S01]  /*7ad0*/  HMMA.16816.F32 R60, R4, R98, RZ ;  /* 0x00000062043c723c */ /* 0x000fe200000018ff */
[----:B------:R-:W-:Y:S01]  /*7ae0*/  IMAD.MOV.U32 R99, RZ, RZ, R75 ;  /* 0x000000ffff637224 */ /* 0x000fe200078e004b */
[----:B-1----:R-:W-:Y:S01]  /*7af0*/  SHF.R.U32.HI R137, RZ, 0x5, R137 ;  /* 0x00000005ff897819 */ /* 0x002fe20000011689 */
[----:B------:R-:W-:-:S05]  /*7b00*/  IMAD.MOV.U32 R98, RZ, RZ, R74 ;  /* 0x000000ffff627224 */ /* 0x000fca00078e004a */
[----:B------:R-:W-:Y:S01]  /*7b10*/  HMMA.16816.F32 R20, R4, R128, RZ ;  /* 0x000000800414723c */ /* 0x000fe200000018ff */
[----:B------:R-:W-:Y:S01]  /*7b20*/  IMAD.MOV.U32 R129, RZ, RZ, R14 ;  /* 0x000000ffff817224 */ /* 0x000fe200078e000e */
[----:B------:R-:W-:Y:S01]  /*7b30*/  MOV R128, R109 ;  /* 0x0000006d00807202 */ /* 0x000fe20000000f00 */
[----:B------:R-:W-:Y:S02]  /*7b40*/  IMAD.MOV.U32 R14, RZ, RZ, R134 ;  /* 0x000000ffff0e7224 */ /* 0x000fe400078e0086 */
[----:B------:R-:W-:-:S03]  /*7b50*/  IMAD.MOV.U32 R134, RZ, RZ, R157 ;  /* 0x000000ffff867224 */ /* 0x000fc600078e009d */
        /* <DEDUP_REMOVED lines=8> */
[----:B------:R-:W-:-:S03]  /*7be0*/  IMAD.MOV.U32 R133, RZ, RZ, R156 ;  /* 0x000000ffff857224 */ /* 0x000fc600078e009c */
[----:B------:R-:W-:Y:S01]  /*7bf0*/  HMMA.16816.F32 R68, R4, R126, RZ ;  /* 0x0000007e0444723c */ /* 0x000fe200000018ff */
[----:B------:R-:W-:Y:S01]  /*7c00*/  LOP3.LUT R6, R2, R0, RZ, 0xc0, !PT ;  /* 0x0000000002067212 */ /* 0x000fe200078ec0ff */
[--C-:B------:R-:W-:Y:S01]  /*7c10*/  FFMA.FTZ R2, R138, UR7, -R15.reuse ;  /* 0x000000078a027c23 */ /* 0x100fe2000801080f */
[----:B------:R-:W-:-:S03]  /*7c20*/  FFMA.FTZ R0, R136, UR7, -R15 ;  /* 0x0000000788007c23 */ /* 0x000fc6000801080f */
[----:B------:R-:W-:Y:S04]  /*7c30*/  MUFU.EX2 R83, R2 ;  /* 0x0000000200537308 */ /* 0x000fe80000000800 */
[----:B------:R1:W2:Y:S02]  /*7c40*/  MUFU.EX2 R182, R0 ;  /* 0x0000000000b67308 */ /* 0x0002a40000000800 */
[----:B-1----:R-:W-:Y:S01]  /*7c50*/  LOP3.LUT R0, R11, 0xff00ff, RZ, 0xc0, !PT ;  /* 0x00ff00ff0b007812 */ /* 0x002fe200078ec0ff */
[----:B------:R-:W-:Y:S01]  /*7c60*/  IMAD.MOV.U32 R11, RZ, RZ, R111 ;  /* 0x000000ffff0b7224 */ /* 0x000fe200078e006f */
[----:B--2---:R-:W-:-:S03]  /*7c70*/  F2FP.F16.F32.PACK_AB R2, R182, R83 ;  /* 0x00000053b602723e */ /* 0x004fc600000000ff */
[----:B------:R-:W-:-:S05]  /*7c80*/  HSET2.LE.AND R0, R0, R12, PT ;  /* 0x0000000c00007233 */ /* 0x000fca0003803000 */
[----:B------:R-:W-:Y:S01]  /*7c90*/  LOP3.LUT R7, R2, R0, RZ, 0xc0, !PT ;  /* 0x0000000002077212 */ /* 0x000fe200078ec0ff */
[--C-:B------:R-:W-:Y:S01]  /*7ca0*/  FFMA.FTZ R2, R143, UR7, -R32.reuse ;  /* 0x000000078f027c23 */ /* 0x100fe20008010820 */
[----:B------:R-:W-:-:S03]  /*7cb0*/  FFMA.FTZ R0, R141, UR7, -R32 ;  /* 0x000000078d007c23 */ /* 0x000fc60008010820 */
[----:B------:R-:W-:Y:S04]  /*7cc0*/  MUFU.EX2 R136, R2 ;  /* 0x0000000200887308 */ /* 0x000fe80000000800 */
[----:B------:R1:W2:Y:S02]  /*7cd0*/  MUFU.EX2 R138, R0 ;  /* 0x00000000008a7308 */ /* 0x0002a40000000800 */
[----:B-1----:R-:W-:Y:S01]  /*7ce0*/  HSET2.LE.AND R0, R9, R12, PT ;  /* 0x0000000c09007233 */ /* 0x002fe20003803000 */
[----:B------:R-:W-:Y:S01]  /*7cf0*/  IMAD.MOV.U32 R9, RZ, RZ, R97 ;  /* 0x000000ffff097224 */ /* 0x000fe200078e0061 */
[----:B--2---:R-:W-:-:S04]  /*7d00*/  F2FP.F16.F32.PACK_AB R2, R138, R136 ;  /* 0x000000888a02723e */ /* 0x004fc800000000ff */
[----:B------:R-:W-:Y:S01]  /*7d10*/  LOP3.LUT R4, R2, R0, RZ, 0xc0, !PT ;  /* 0x0000000002047212 */ /* 0x000fe200078ec0ff */
[--C-:B------:R-:W-:Y:S01]  /*7d20*/  FFMA.FTZ R2, R142, UR7, -R15.reuse ;  /* 0x000000078e027c23 */ /* 0x100fe2000801080f */
[----:B------:R-:W-:-:S03]  /*7d30*/  FFMA.FTZ R0, R140, UR7, -R15 ;  /* 0x000000078c007c23 */ /* 0x000fc6000801080f */
[----:B------:R-:W-:Y:S04]  /*7d40*/  MUFU.EX2 R42, R2 ;  /* 0x00000002002a7308 */ /* 0x000fe80000000800 */
[----:B------:R1:W2:Y:S02]  /*7d50*/  MUFU.EX2 R77, R0 ;  /* 0x00000000004d7308 */ /* 0x0002a40000000800 */
[----:B-1----:R-:W-:Y:S02]  /*7d60*/  HSET2.LE.AND R0, R3, R12, PT ;  /* 0x0000000c03007233 */ /* 0x002fe40003803000 */
[----:B--2---:R-:W-:-:S04]  /*7d70*/  F2FP.F16.F32.PACK_AB R2, R77, R42 ;  /* 0x0000002a4d02723e */ /* 0x004fc800000000ff */
[----:B------:R-:W-:Y:S02]  /*7d80*/  LOP3.LUT R5, R2, R0, RZ, 0xc0, !PT ;  /* 0x0000000002057212 */ /* 0x000fe400078ec0ff */
[----:B------:R-:W1:Y:S01]  /*7d90*/  S2R R2, SR_CTAID.X ;  /* 0x0000000000027919 */ /* 0x000e620000002500 */
[----:B------:R-:W-:-:S04]  /*7da0*/  LOP3.LUT R0, R245, UR10, R11, 0x96, !PT ;  /* 0x0000000af5007c12 */ /* 0x000fc8000f8e960b */
[----:B------:R-:W-:Y:S01]  /*7db0*/  HMMA.16816.F32 R72, R4, R120, R56 ;  /* 0x000000780448723c */ /* 0x000fe20000001838 */
[----:B------:R-:W-:Y:S01]  /*7dc0*/  IMAD.MOV.U32 R57, RZ, RZ, R99 ;  /* 0x000000ffff397224 */ /* 0x000fe200078e0063 */
[----:B------:R-:W-:Y:S01]  /*7dd0*/  MOV R121, R147 ;  /* 0x0000009300797202 */ /* 0x000fe20000000f00 */
[----:B------:R-:W-:Y:S01]  /*7de0*/  IMAD.WIDE.U32 R10, R0, -0x326172a9, RZ ;  /* 0xcd9e8d57000a7825 */ /* 0x000fe200078e00ff */
[----:B------:R-:W-:-:S03]  /*7df0*/  MOV R121, R76 ;  /* 0x0000004c00797202 */ /* 0x000fc60000000f00 */
[----:B------:R-:W-:Y:S01]  /*7e00*/  IMAD.MOV.U32 R59, RZ, RZ, R159 ;  /* 0x000000ffff3b7224 */ /* 0x000fe200078e009f */
[C---:B------:R-:W-:Y:S01]  /*7e10*/  LOP3.LUT R0, R148.reuse, R10, R57, 0x96, !PT ;  /* 0x0000000a94007212 */ /* 0x040fe200078e9639 */
[C---:B------:R-:W-:Y:S01]  /*7e20*/  HMMA.16816.F32 R140, R4.reuse, R84, R48 ;  /* 0x00000054048c723c */ /* 0x040fe20000001830 */
[----:B------:R-:W-:Y:S01]  /*7e30*/  LOP3.LUT R8, R149, R8, R11, 0x96, !PT ;  /* 0x0000000895087212 */ /* 0x000fe200078e960b */
[----:B------:R-:W-:Y:S01]  /*7e40*/  IMAD.MOV.U32 R50, RZ, RZ, R144 ;  /* 0x000000ffff327224 */ /* 0x000fe200078e0090 */
[----:B------:R-:W-:Y:S01]  /*7e50*/  LOP3.LUT R9, R148, R10, R59, 0x96, !PT ;  /* 0x0000000a94097212 */ /* 0x000fe200078e963b */
[----:B------:R-:W-:Y:S02]  /*7e60*/  IMAD.MOV.U32 R120, RZ, RZ, R146 ;  /* 0x000000ffff787224 */ /* 0x000fe400078e0092 */
[----:B------:R-:W-:Y:S02]  /*7e70*/  IMAD.MOV.U32 R51, RZ, RZ, R145 ;  /* 0x000000ffff337224 */ /* 0x000fe400078e0091 */
[----:B------:R-:W-:Y:S01]  /*7e80*/  IMAD.MOV.U32 R56, RZ, RZ, R98 ;  /* 0x000000ffff387224 */ /* 0x000fe200078e0062 */
[----:B------:R-:W-:Y:S01]  /*7e90*/  HMMA.16816.F32 R144, R4, R88, R28 ;  /* 0x000000580490723c */ /* 0x000fe2000000181c */
[----:B------:R-:W-:Y:S01]  /*7ea0*/  IMAD.MOV.U32 R58, RZ, RZ, R158 ;  /* 0x000000ffff3a7224 */ /* 0x000fe200078e009e */
[----:B------:R-:W2:Y:S01]  /*7eb0*/  LDSM.16.MT88.4 R28, [R35+0xb800] ;  /* 0x00b80000231c783b */ /* 0x000ea20000004200 */
[----:B------:R-:W-:-:S02]  /*7ec0*/  IMAD.MOV.U32 R84, RZ, RZ, R78 ;  /* 0x000000ffff547224 */ /* 0x000fc400078e004e */
[----:B------:R-:W-:Y:S02]  /*7ed0*/  IMAD.MOV.U32 R85, RZ, RZ, R79 ;  /* 0x000000ffff557224 */ /* 0x000fe400078e004f */
[----:B------:R-:W-:Y:S01]  /*7ee0*/  IMAD.MOV.U32 R59, RZ, RZ, R42 ;  /* 0x000000ffff3b7224 */ /* 0x000fe200078e002a */
[----:B------:R-:W-:Y:S01]  /*7ef0*/  HMMA.16816.F32 R88, R4, R90, R44 ;  /* 0x0000005a0458723c */ /* 0x000fe2000000182c */
[----:B-1----:R-:W-:Y:S02]  /*7f00*/  IMAD R2, R2, 0x8, R137 ;  /* 0x0000000802027824 */ /* 0x002fe400078e0289 */
[----:B------:R-:W-:Y:S02]  /*7f10*/  IMAD.MOV.U32 R137, RZ, RZ, R130 ;  /* 0x000000ffff897224 */ /* 0x000fe400078e0082 */
[----:B------:R-:W-:-:S03]  /*7f20*/  IMAD.WIDE.U32 R2, R2, -0x326172a9, RZ ;  /* 0xcd9e8d5702027825 */ /* 0x000fc600078e00ff */
[C---:B------:R-:W-:Y:S01]  /*7f30*/  HMMA.16816.F32 R124, R4.reuse, R92, R24 ;  /* 0x0000005c047c723c */ /* 0x040fe20000001818 */
[----:B------:R-:W-:Y:S01]  /*7f40*/  IMAD.MOV.U32 R130, RZ, RZ, R14 ;  /* 0x000000ffff827224 */ /* 0x000fe200078e000e */
[----:B------:R-:W-:Y:S01]  /*7f50*/  LOP3.LUT R2, R149, R2, R11, 0x96, !PT ;  /* 0x0000000295027212 */ /* 0x000fe200078e960b */
[----:B------:R-:W-:Y:S01]  /*7f60*/  IMAD.WIDE.U32 R10, R0, -0x2daee0ad, RZ ;  /* 0xd2511f53000a7825 */ /* 0x000fe200078e00ff */
[----:B------:R-:W-:Y:S03]  /*7f70*/  LDSM.16.MT88.4 R24, [R40+0x9800] ;  /* 0x009800002818783b */ /* 0x000fe60000004200 */
[----:B------:R-:W-:Y:S01]  /*7f80*/  IMAD.WIDE.U32 R2, R2, -0x2daee0ad, RZ ;  /* 0xd2511f5302027825 */ /* 0x000fe200078e00ff */
[----:B------:R-:W-:Y:S04]  /*7f90*/  HMMA.16816.F32 R108, R4, R112, R20 ;  /* 0x00000070046c723c */ /* 0x000fe80000001814 */
[----:B------:R-:W-:-:S02]  /*7fa0*/  LOP3.LUT R14, R151, R50, R3, 0x96, !PT ;  /* 0x00000032970e7212 */ /* 0x000fc400078e9603 */
[----:B------:R-:W-:Y:S01]  /*7fb0*/  LOP3.LUT R13, R150, R2, R11, 0x96, !PT ;  /* 0x00000002960d7212 */ /* 0x000fe200078e960b */
[----:B------:R-:W-:Y:S01]  /*7fc0*/  IMAD.WIDE.U32 R2, R8, -0x2daee0ad, RZ ;  /* 0xd2511f5308027825 */ /* 0x000fe200078e00ff */
[----:B------:R-:W-:Y:S03]  /*7fd0*/  HMMA.16816.F32 R156, R4, R116, R16 ;  /* 0x00000074049c723c */ /* 0x000fe60000001810 */
[----:B------:R-:W-:Y:S01]  /*7fe0*/  IMAD.WIDE.U32 R8, R9, -0x2daee0ad, RZ ;  /* 0xd2511f5309087825 */ /* 0x000fe200078e00ff */
[----:B------:R-:W-:-:S03]  /*7ff0*/  LOP3.LUT R11, R151, R120, R3, 0x96, !PT ;  /* 0x00000078970b7212 */ /* 0x000fc600078e9603 */
[----:B------:R-:W-:Y:S01]  /*8000*/  IMAD.WIDE.U32 R50, R13, -0x326172a9, RZ ;  /* 0xcd9e8d570d327825 */ /* 0x000fe200078e00ff */
[----:B------:R-:W-:Y:S01]  /*8010*/  LOP3.LUT R0, R150, R2, R9, 0x96, !PT ;  /* 0x0000000296007212 */ /* 0x000fe200078e9609 */
[----:B------:R-:W-:Y:S02]  /*8020*/  HMMA.16816.F32 R52, R4, R122, R52 ;  /* 0x0000007a0434723c */ /* 0x000fe40000001834 */
[----:B------:R-:W-:-:S04]  /*8030*/  IMAD.WIDE.U32 R2, R14, -0x326172a9, RZ ;  /* 0xcd9e8d570e027825 */ /* 0x000fc800078e00ff */
[----:B------:R-:W-:Y:S01]  /*8040*/  IMAD.WIDE.U32 R46, R0, -0x326172a9, RZ ;  /* 0xcd9e8d57002e7825 */ /* 0x000fe200078e00ff */
[C---:B------:R-:W-:Y:S01]  /*8050*/  LOP3.LUT R13, R152.reuse, R56, R3, 0x96, !PT ;  /* 0x00000038980d7212 */ /* 0x040fe200078e9603 */
[C---:B------:R-:W-:Y:S01]  /*8060*/  HMMA.16816.F32 R96, R4.reuse, R86, R36 ;  /* 0x000000560460723c */ /* 0x040fe20000001824 */
[----:B------:R-:W-:Y:S01]  /*8070*/  LOP3.LUT R9, R153, R2, R51, 0x96, !PT ;  /* 0x0000000299097212 */ /* 0x000fe200078e9633 */
[----:B------:R-:W-:Y:S01]  /*8080*/  IMAD.WIDE.U32 R2, R11, -0x326172a9, RZ ;  /* 0xcd9e8d570b027825 */ /* 0x000fe200078e00ff */
[----:B------:R-:W-:Y:S03]  /*8090*/  LDSM.16.MT88.4 R36, [R40+0xb800] ;  /* 0x00b800002824783b */ /* 0x000fe60000004200 */
[----:B------:R-:W-:Y:S01]  /*80a0*/  IMAD.WIDE.U32 R48, R9, -0x2daee0ad, RZ ;  /* 0xd2511f5309307825 */ /* 0x000fe200078e00ff */
[----:B------:R-:W-:Y:S01]  /*80b0*/  LOP3.LUT R11, R152, R58, R3, 0x96, !PT ;  /* 0x0000003a980b7212 */ /* 0x000fe200078e9603 */
[----:B------:R-:W-:Y:S01]  /*80c0*/  HMMA.16816.F32 R60, R4, R94, R60 ;  /* 0x0000005e043c723c */ /* 0x000fe2000000183c */
[----:B------:R-:W-:Y:S01]  /*80d0*/  LOP3.LUT R0, R153, R2, R47, 0x96, !PT ;  /* 0x0000000299007212 */ /* 0x000fe200078e962f */
[----:B------:R-:W-:-:S04]  /*80e0*/  IMAD.WIDE.U32 R2, R13, -0x2daee0ad, RZ ;  /* 0xd2511f530d027825 */ /* 0x000fc800078e00ff */
[----:B------:R-:W-:Y:S01]  /*80f0*/  IMAD.WIDE.U32 R56, R0, -0x2daee0ad, RZ ;  /* 0xd2511f5300387825 */ /* 0x000fe200078e00ff */
[----:B------:R-:W-:Y:S01]  /*8100*/  LOP3.LUT R10, R155, R10, R3, 0x96, !PT ;  /* 0x0000000a9b0a7212 */ /* 0x000fe200078e9603 */
[----:B------:R-:W-:Y:S01]  /*8110*/  HMMA.16816.F32 R64, R4, R114, R64 ;  /* 0x000000720440723c */ /* 0x000fe20000001840 */
[----:B------:R-:W-:Y:S01]  /*8120*/  LOP3.LUT R9, R154, R2, R49, 0x96, !PT ;  /* 0x000000029a097212 */ /* 0x000fe200078e9631 */
[----:B------:R-:W-:-:S04]  /*8130*/  IMAD.WIDE.U32 R2, R11, -0x2daee0ad, RZ ;  /* 0xd2511f530b027825 */ /* 0x000fc800078e00ff */
[----:B------:R-:W-:Y:S01]  /*8140*/  IMAD.WIDE.U32 R44, R10, -0x326172a9, RZ ;  /* 0xcd9e8d570a2c7825 */ /* 0x000fe200078e00ff */
[----:B------:R-:W-:Y:S02]  /*8150*/  LOP3.LUT R2, R154, R2, R57, 0x96, !PT ;  /* 0x000000029a027212 */ /* 0x000fe400078e9639 */
[----:B------:R-:W-:Y:S01]  /*8160*/  LOP3.LUT R0, R155, R8, R3, 0x96, !PT ;  /* 0x000000089b007212 */ /* 0x000fe200078e9603 */
[----:B------:R-:W-:-:S04]  /*8170*/  IMAD.WIDE.U32 R8, R9, -0x326172a9, RZ ;  /* 0xcd9e8d5709087825 */ /* 0x000fc800078e00ff */
[----:B------:R-:W-:-:S04]  /*8180*/  IMAD.WIDE.U32 R2, R2, -0x326172a9, RZ ;  /* 0xcd9e8d5702027825 */ /* 0x000fc800078e00ff */
[----:B------:R-:W-:Y:S01]  /*8190*/  IMAD.MOV.U32 R120, RZ, RZ, R77 ;  /* 0x000000ffff787224 */ /* 0x000fe200078e004d */
[----:B------:R-:W-:Y:S01]  /*81a0*/  PRMT R11, R2, 0x7771, RZ ;  /* 0x00007771020b7816 */ /* 0x000fe200000000ff */
[----:B------:R-:W-:Y:S01]  /*81b0*/  IMAD.MOV.U32 R58, RZ, RZ, R43 ;  /* 0x000000ffff3a7224 */ /* 0x000fe200078e002b */
[----:B------:R-:W-:Y:S01]  /*81c0*/  HMMA.16816.F32 R76, R4, R118, R68 ;  /* 0x00000076044c723c */ /* 0x000fe20000001844 */
[----:B------:R-:W-:Y:S01]  /*81d0*/  IMAD.WIDE.U32 R42, R0, -0x326172a9, RZ ;  /* 0xcd9e8d57002a7825 */ /* 0x000fe200078e00ff */
[C---:B------:R-:W-:Y:S02]  /*81e0*/  PRMT R5, R8.reuse, 0x7773, RZ ;  /* 0x0000777308057816 */ /* 0x040fe400000000ff */
[----:B------:R-:W-:Y:S01]  /*81f0*/  PRMT R0, R8, 0x7772, RZ ;  /* 0x0000777208007816 */ /* 0x000fe200000000ff */
[----:B------:R-:W-:Y:S01]  /*8200*/  IMAD.MOV.U32 R6, RZ, RZ, R8 ;  /* 0x000000ffff067224 */ /* 0x000fe200078e0008 */
[----:B------:R-:W-:Y:S01]  /*8210*/  LOP3.LUT R4, R160, R44, R9, 0x96, !PT ;  /* 0x0000002ca0047212 */ /* 0x000fe200078e9609 */
[----:B------:R-:W-:Y:S01]  /*8220*/  IMAD.MOV.U32 R10, RZ, RZ, R2 ;  /* 0x000000ffff0a7224 */ /* 0x000fe200078e0002 */
[----:B------:R-:W-:-:S02]  /*8230*/  PRMT R9, R2, 0x7773, RZ ;  /* 0x0000777302097816 */ /* 0x000fc400000000ff */
[----:B------:R-:W-:Y:S01]  /*8240*/  PRMT R7, R2, 0x7772, RZ ;  /* 0x0000777202077816 */ /* 0x000fe200000000ff */
[----:B------:R-:W-:Y:S01]  /*8250*/  FFMA.FTZ R2, R168, UR7, -R34 ;  /* 0x00000007a8027c23 */ /* 0x000fe20008010822 */
[----:B------:R-:W-:Y:S01]  /*8260*/  PRMT R16, R0, 0x5410, R5 ;  /* 0x0000541000107816 */ /* 0x000fe20000000005 */
[----:B------:R-:W-:Y:S01]  /*8270*/  IMAD.MOV.U32 R168, RZ, RZ, R58 ;  /* 0x000000ffffa87224 */ /* 0x000fe200078e003a */
[----:B------:R-:W-:Y:S01]  /*8280*/  LOP3.LUT R5, R6, 0xff, RZ, 0xc0, !PT ;  /* 0x000000ff06057812 */ /* 0x000fe200078ec0ff */
[----:B------:R-:W-:Y:S02]  /*8290*/  IMAD.MOV.U32 R58, RZ, RZ, R138 ;  /* 0x000000ffff3a7224 */ /* 0x000fe400078e008a */
[--C-:B------:R-:W-:Y:S01]  /*82a0*/  FFMA.FTZ R6, R162, UR7, -R34.reuse ;  /* 0x00000007a2067c23 */ /* 0x100fe20008010822 */
[----:B------:R-:W-:Y:S01]  /*82b0*/  IMAD.MOV.U32 R138, RZ, RZ, R137 ;  /* 0x000000ffff8a7224 */ /* 0x000fe200078e0089 */
[----:B------:R-:W-:Y:S01]  /*82c0*/  LOP3.LUT R0, R160, R42, R3, 0x96, !PT ;  /* 0x0000002aa0007212 */ /* 0x000fe200078e9603 */
[----:B------:R-:W-:Y:S01]  /*82d0*/  FFMA.FTZ R3, R164, UR7, -R34 ;  /* 0x00000007a4037c23 */ /* 0x000fe20008010822 */
[----:B------:R-:W-:Y:S01]  /*82e0*/  MOV R137, R214 ;  /* 0x000000d600897202 */ /* 0x000fe20000000f00 */
[----:B------:R1:W-:Y:S01]  /*82f0*/  MUFU.EX2 R153, R6 ;  /* 0x0000000600997308 */ /* 0x0003e20000000800 */
[----:B------:R-:W-:Y:S01]  /*8300*/  PRMT R22, R7, 0x5410, R9 ;  /* 0x0000541007167816 */ /* 0x000fe20000000009 */
[----:B------:R-:W-:Y:S01]  /*8310*/  FFMA.FTZ R7, R174, UR7, -R32 ;  /* 0x00000007ae077c23 */ /* 0x000fe20008010820 */
[----:B------:R-:W-:Y:S01]  /*8320*/  PRMT R8, R8, 0x7771, RZ ;  /* 0x0000777108087816 */ /* 0x000fe200000000ff */
[----:B------:R3:W-:Y:S01]  /*8330*/  MUFU.EX2 R214, R2 ;  /* 0x0000000200d67308 */ /* 0x0007e20000000800 */
[----:B------:R-:W-:-:S02]  /*8340*/  IMAD.MOV.U32 R160, RZ, RZ, R84 ;  /* 0x000000ffffa07224 */ /* 0x000fc400078e0054 */
[----:B------:R-:W-:Y:S01]  /*8350*/  PRMT R13, R5, 0x5410, R8 ;  /* 0x00005410050d7816 */ /* 0x000fe20000000008 */
[----:B------:R4:W-:Y:S01]  /*8360*/  MUFU.EX2 R94, R3 ;  /* 0x00000003005e7308 */ /* 0x0009e20000000800 */
[----:B------:R-:W-:Y:S01]  /*8370*/  FFMA.FTZ R5, R161, UR7, -R34 ;  /* 0x00000007a1057c23 */ /* 0x000fe20008010822 */
[----:B------:R-:W-:Y:S02]  /*8380*/  IMAD.MOV.U32 R161, RZ, RZ, R120 ;  /* 0x000000ffffa17224 */ /* 0x000fe400078e0078 */
[----:B------:R-:W-:Y:S01]  /*8390*/  MUFU.EX2 R57, R7 ;  /* 0x0000000700397308 */ /* 0x000fe20000000800 */
[----:B------:R-:W-:Y:S02]  /*83a0*/  IMAD.MOV.U32 R162, RZ, RZ, R85 ;  /* 0x000000ffffa27224 */ /* 0x000fe400078e0055 */
[----:B-1----:R-:W-:Y:S01]  /*83b0*/  FFMA.FTZ R6, R172, UR7, -R33 ;  /* 0x00000007ac067c23 */ /* 0x002fe20008010821 */
[----:B------:R-:W-:Y:S01]  /*83c0*/  IMAD.MOV.U32 R172, RZ, RZ, R58 ;  /* 0x000000ffffac7224 */ /* 0x000fe200078e003a */
[----:B------:R1:W-:Y:S01]  /*83d0*/  MUFU.EX2 R17, R5 ;  /* 0x0000000500117308 */ /* 0x0003e20000000800 */
[----:B------:R-:W-:Y:S01]  /*83e0*/  IMAD.MOV.U32 R58, RZ, RZ, R59 ;  /* 0x000000ffff3a7224 */ /* 0x000fe200078e003b */
[----:B---3--:R-:W-:Y:S01]  /*83f0*/  LOP3.LUT R2, R4, 0xffff, RZ, 0xc0, !PT ;  /* 0x0000ffff04027812 */ /* 0x008fe200078ec0ff */
[----:B------:R-:W-:-:S02]  /*8400*/  IMAD.MOV.U32 R59, RZ, RZ, R136 ;  /* 0x000000ffff3b7224 */ /* 0x000fc400078e0088 */
[----:B------:R-:W-:Y:S01]  /*8410*/  IMAD.MOV.U32 R136, RZ, RZ, R138 ;  /* 0x000000ffff887224 */ /* 0x000fe200078e008a */
[----:B------:R-:W-:Y:S01]  /*8420*/  SHF.R.U32.HI R2, RZ, 0x8, R2 ;  /* 0x00000008ff027819 */ /* 0x000fe20000011602 */
[----:B------:R-:W-:Y:S01]  /*8430*/  IMAD.MOV.U32 R138, RZ, RZ, R137 ;  /* 0x000000ffff8a7224 */ /* 0x000fe200078e0089 */
[C---:B----4-:R-:W-:Y:S01]  /*8440*/  LOP3.LUT R3, R4.reuse, 0xff, RZ, 0xc0, !PT ;  /* 0x000000ff04037812 */ /* 0x050fe200078ec0ff */
[----:B------:R-:W-:Y:S02]  /*8450*/  IMAD.MOV.U32 R137, RZ, RZ, R107 ;  /* 0x000000ffff897224 */ /* 0x000fe400078e006b */
[----:B------:R-:W-:Y:S01]  /*8460*/  IMAD.MOV.U32 R107, RZ, RZ, R106 ;  /* 0x000000ffff6b7224 */ /* 0x000fe200078e006a */
[----:B------:R-:W-:Y:S01]  /*8470*/  PRMT R9, R3, 0x5410, R2 ;  /* 0x0000541003097816 */ /* 0x000fe20000000002 */
[----:B------:R3:W-:Y:S01]  /*8480*/  MUFU.EX2 R106, R6 ;  /* 0x00000006006a7308 */ /* 0x0007e20000000800 */
[----:B------:R-:W-:Y:S01]  /*8490*/  PRMT R3, R4, 0x7632, R3 ;  /* 0x0000763204037816 */ /* 0x000fe20000000003 */
[----:B------:R-:W-:Y:S01]  /*84a0*/  IMAD.MOV.U32 R174, RZ, RZ, R58 ;  /* 0x000000ffffae7224 */ /* 0x000fe200078e003a */
[----:B------:R-:W-:Y:S01]  /*84b0*/  SHF.R.U32.HI R4, RZ, 0x18, R4 ;  /* 0x00000018ff047819 */ /* 0x000fe20000011604 */
[----:B------:R-:W-:Y:S01]  /*84c0*/  IMAD.MOV.U32 R58, RZ, RZ, R136 ;  /* 0x000000ffff3a7224 */ /* 0x000fe200078e0088 */
[----:B------:R-:W-:Y:S01]  /*84d0*/  LOP3.LUT R3, R3, 0xff, RZ, 0xc0, !PT ;  /* 0x000000ff03037812 */ /* 0x000fe200078ec0ff */
[----:B------:R-:W-:Y:S01]  /*84e0*/  IMAD.MOV.U32 R136, RZ, RZ, R138 ;  /* 0x000000ffff887224 */ /* 0x000fe200078e008a */
[----:B------:R-:W-:Y:S01]  /*84f0*/  LOP3.LUT R2, R10, 0xff, RZ, 0xc0, !PT ;  /* 0x000000ff0a027812 */ /* 0x000fe200078ec0ff */
[----:B------:R-:W-:Y:S01]  /*8500*/  IMAD.MOV.U32 R138, RZ, RZ, R137 ;  /* 0x000000ffff8a7224 */ /* 0x000fe200078e0089 */
[----:B------:R-:W-:Y:S01]  /*8510*/  PRMT R8, R3, 0x5410, R4 ;  /* 0x0000541003087816 */ /* 0x000fe20000000004 */
[--C-:B------:R-:W-:Y:S01]  /*8520*/  FFMA.FTZ R3, R165, UR7, -R33.reuse ;  /* 0x00000007a5037c23 */ /* 0x100fe20008010821 */
[----:B-1----:R-:W-:Y:S01]  /*8530*/  FFMA.FTZ R5, R169, UR7, -R33 ;  /* 0x00000007a9057c23 */ /* 0x002fe20008010821 */
[----:B------:R-:W-:Y:S01]  /*8540*/  PRMT R21, R2, 0x5410, R11 ;  /* 0x0000541002157816 */ /* 0x000fe2000000000b */
[----:B------:R-:W-:-:S02]  /*8550*/  IMAD.MOV.U32 R137, RZ, RZ, R131 ;  /* 0x000000ffff897224 */ /* 0x000fc400078e0083 */
[----:B---3--:R-:W-:Y:S01]  /*8560*/  FFMA.FTZ R6, R163, UR7, -R33 ;  /* 0x00000007a3067c23 */ /* 0x008fe20008010821 */
[----:B------:R-:W-:Y:S01]  /*8570*/  LOP3.LUT R2, R0, 0xffff, RZ, 0xc0, !PT ;  /* 0x0000ffff00027812 */ /* 0x000fe200078ec0ff */
[----:B------:R-:W-:Y:S01]  /*8580*/  IMAD.MOV.U32 R131, RZ, RZ, R135 ;  /* 0x000000ffff837224 */ /* 0x000fe200078e0087 */
[----:B------:R-:W-:Y:S01]  /*8590*/  MOV R169, R105 ;  /* 0x0000006900a97202 */ /* 0x000fe20000000f00 */
[----:B------:R-:W-:Y:S01]  /*85a0*/  IMAD.MOV.U32 R135, RZ, RZ, R107 ;  /* 0x000000ffff877224 */ /* 0x000fe200078e006b */
[----:B------:R1:W-:Y:S01]  /*85b0*/  MUFU.EX2 R105, R5 ;  /* 0x0000000500697308 */ /* 0x0003e20000000800 */
[----:B------:R-:W-:Y:S01]  /*85c0*/  SHF.R.U32.HI R4, RZ, 0x8, R2 ;  /* 0x00000008ff047819 */ /* 0x000fe20000011602 */
[----:B------:R-:W-:Y:S02]  /*85d0*/  IMAD.MOV.U32 R163, RZ, RZ, R121 ;  /* 0x000000ffffa37224 */ /* 0x000fe400078e0079 */
[----:B------:R-:W3:Y:S01]  /*85e0*/  MUFU.EX2 R6, R6 ;  /* 0x0000000600067308 */ /* 0x000ee20000000800 */
[----:B------:R-:W-:-:S02]  /*85f0*/  IMAD.MOV.U32 R121, RZ, RZ, R58 ;  /* 0x000000ffff797224 */ /* 0x000fc400078e003a */
[----:B------:R-:W-:Y:S01]  /*8600*/  IMAD.MOV.U32 R152, RZ, RZ, R136 ;  /* 0x000000ffff987224 */ /* 0x000fe200078e0088 */
[----:B------:R4:W2:Y:S01]  /*8610*/  MUFU.EX2 R107, R3 ;  /* 0x00000003006b7308 */ /* 0x0008a20000000800 */
[----:B------:R-:W-:Y:S01]  /*8620*/  IMAD.MOV.U32 R155, RZ, RZ, R138 ;  /* 0x000000ffff9b7224 */ /* 0x000fe200078e008a */
[----:B------:R-:W-:Y:S01]  /*8630*/  MOV R138, R131 ;  /* 0x00000083008a7202 */ /* 0x000fe20000000f00 */
[----:B------:R-:W-:Y:S02]  /*8640*/  IMAD.MOV.U32 R154, RZ, RZ, R137 ;  /* 0x000000ffff9a7224 */ /* 0x000fe400078e0089 */
[----:B------:R-:W-:Y:S01]  /*8650*/  IMAD.MOV.U32 R136, RZ, RZ, R130 ;  /* 0x000000ffff887224 */ /* 0x000fe200078e0082 */
[----:B-1----:R-:W-:Y:S01]  /*8660*/  LOP3.LUT R5, R0, 0xff, RZ, 0xc0, !PT ;  /* 0x000000ff00057812 */ /* 0x002fe200078ec0ff */
[----:B------:R-:W-:Y:S02]  /*8670*/  IMAD.MOV.U32 R137, RZ, RZ, R128 ;  /* 0x000000ffff897224 */ /* 0x000fe400078e0080 */
[----:B------:R-:W-:Y:S01]  /*8680*/  IMAD.MOV.U32 R93, RZ, RZ, R136 ;  /* 0x000000ffff5d7224 */ /* 0x000fe200078e0088 */
[----:B------:R-:W-:Y:S01]  /*8690*/  PRMT R20, R5, 0x5410, R4 ;  /* 0x0000541005147816 */ /* 0x000fe20000000004 */
[--C-:B------:R-:W-:Y:S01]  /*86a0*/  FFMA.FTZ R5, R170, UR7, -R32.reuse ;  /* 0x00000007aa057c23 */ /* 0x100fe20008010820 */
[----:B------:R-:W-:Y:S01]  /*86b0*/  FFMA.FTZ R4, R173, UR7, -R32 ;  /* 0x00000007ad047c23 */ /* 0x000fe20008010820 */
[----:B---3--:R-:W-:Y:S01]  /*86c0*/  IMAD.MOV.U32 R173, RZ, RZ, R6 ;  /* 0x000000ffffad7224 */ /* 0x008fe200078e0006 */
[----:B----4-:R-:W-:Y:S01]  /*86d0*/  PRMT R3, R0, 0x7632, R3 ;  /* 0x0000763200037816 */ /* 0x010fe20000000003 */
[----:B------:R-:W-:Y:S01]  /*86e0*/  FFMA.FTZ R6, R166, UR7, -R32 ;  /* 0x00000007a6067c23 */ /* 0x000fe20008010820 */
[----:B------:R-:W-:Y:S01]  /*86f0*/  SHF.R.U32.HI R0, RZ, 0x18, R0 ;  /* 0x00000018ff007819 */ /* 0x000fe20000011600 */
[----:B------:R1:W-:Y:S01]  /*8700*/  MUFU.EX2 R58, R5 ;  /* 0x00000005003a7308 */ /* 0x0003e20000000800 */
[----:B------:R-:W-:Y:S01]  /*8710*/  LOP3.LUT R2, R3, 0xff, RZ, 0xc0, !PT ;  /* 0x000000ff03027812 */ /* 0x000fe200078ec0ff */
[----:B------:R-:W-:Y:S01]  /*8720*/  IMAD.MOV.U32 R92, RZ, RZ, R138 ;  /* 0x000000ffff5c7224 */ /* 0x000fe200078e008a */
[----:B------:R-:W-:Y:S01]  /*8730*/  LOP3.LUT R3, R16, 0xff00ff, RZ, 0xc0, !PT ;  /* 0x00ff00ff10037812 */ /* 0x000fe200078ec0ff */
[----:B------:R-:W-:Y:S01]  /*8740*/  IMAD.MOV.U32 R95, RZ, RZ, R137 ;  /* 0x000000ffff5f7224 */ /* 0x000fe200078e0089 */
[----:B------:R-:W-:-:S02]  /*8750*/  PRMT R14, R2, 0x5410, R0 ;  /* 0x00005410020e7816 */ /* 0x000fc40000000000 */
[--C-:B------:R-:W-:Y:S01]  /*8760*/  HSET2.LE.AND R0, R13, R12.reuse, PT ;  /* 0x0000000c0d007233 */ /* 0x100fe20003803000 */
[----:B------:R-:W-:Y:S01]  /*8770*/  IMAD.MOV.U32 R13, RZ, RZ, R17 ;  /* 0x000000ffff0d7224 */ /* 0x000fe200078e0011 */
[----:B------:R-:W-:Y:S02]  /*8780*/  F2FP.F16.F32.PACK_AB R2, R17, R153 ;  /* 0x000000991102723e */ /* 0x000fe400000000ff */
[----:B------:R-:W-:Y:S01]  /*8790*/  MOV R170, R59 ;  /* 0x0000003b00aa7202 */ /* 0x000fe20000000f00 */
[----:B------:R-:W3:Y:S01]  /*87a0*/  LDSM.16.MT88.4 R16, [R35+0x9800] ;  /* 0x009800002310783b */ /* 0x000ee20000004200 */
[----:B------:R2:W-:Y:S01]  /*87b0*/  MUFU.EX2 R59, R4 ;  /* 0x00000004003b7308 */ /* 0x0005e20000000800 */
[----:B-1----:R-:W-:Y:S01]  /*87c0*/  FFMA.FTZ R5, R171, UR7, -R15 ;  /* 0x00000007ab057c23 */ /* 0x002fe2000801080f */
[----:B------:R-:W-:Y:S01]  /*87d0*/  IMAD.MOV.U32 R171, RZ, RZ, R100 ;  /* 0x000000ffffab7224 */ /* 0x000fe200078e0064 */
[----:B------:R-:W-:Y:S01]  /*87e0*/  HSET2.LE.AND R3, R3, R12, PT ;  /* 0x0000000c03037233 */ /* 0x000fe20003803000 */
[----:B------:R1:W4:Y:S01]  /*87f0*/  MUFU.EX2 R100, R6 ;  /* 0x0000000600647308 */ /* 0x0003220000000800 */
[----:B------:R-:W-:-:S02]  /*8800*/  LOP3.LUT R10, R2, R0, RZ, 0xc0, !PT ;  /* 0x00000000020a7212 */ /* 0x000fc400078ec0ff */
[----:B------:R-:W-:Y:S01]  /*8810*/  HSET2.LE.AND R0, R9, R12, PT ;  /* 0x0000000c09007233 */ /* 0x000fe20003803000 */
[----:B------:R-:W-:Y:S01]  /*8820*/  MUFU.EX2 R49, R5 ;  /* 0x0000000500317308 */ /* 0x000fe20000000800 */
[----:B------:R-:W-:Y:S02]  /*8830*/  F2FP.F16.F32.PACK_AB R2, R94, R214 ;  /* 0x000000d65e02723e */ /* 0x000fe400000000ff */
[----:B--2---:R-:W-:Y:S01]  /*8840*/  F2FP.F16.F32.PACK_AB R4, R173, R107 ;  /* 0x0000006bad04723e */ /* 0x004fe200000000ff */
[----:B-1----:R-:W-:-:S03]  /*8850*/  FFMA.FTZ R6, R167, UR7, -R15 ;  /* 0x00000007a7067c23 */ /* 0x002fc6000801080f */
[----:B------:R-:W-:Y:S02]  /*8860*/  LOP3.LUT R11, R4, R3, RZ, 0xc0, !PT ;  /* 0x00000003040b7212 */ /* 0x000fe400078ec0ff */
[----:B------:R-:W-:Y:S01]  /*8870*/  HSET2.LE.AND R3, R8, R12, PT ;  /* 0x0000000c08037233 */ /* 0x000fe20003803000 */
[----:B------:R-:W1:Y:S01]  /*8880*/  MUFU.EX2 R51, R6 ;  /* 0x0000000600337308 */ /* 0x000e620000000800 */
[----:B------:R-:W-:Y:S01]  /*8890*/  LOP3.LUT R8, R2, R0, RZ, 0xc0, !PT ;  /* 0x0000000002087212 */ /* 0x000fe200078ec0ff */
[----:B------:R-:W-:Y:S01]  /*88a0*/  FFMA.FTZ R0, R180, UR7, -R15 ;  /* 0x00000007b4007c23 */ /* 0x000fe2000801080f */
[----:B------:R-:W-:Y:S01]  /*88b0*/  F2FP.F16.F32.PACK_AB R4, R105, R106 ;  /* 0x0000006a6904723e */ /* 0x000fe200000000ff */
[----:B------:R-:W-:Y:S01]  /*88c0*/  IMAD.MOV.U32 R180, RZ, RZ, R121 ;  /* 0x000000ffffb47224 */ /* 0x000fe200078e0079 */
[----:B----4-:R-:W-:Y:S01]  /*88d0*/  F2FP.F16.F32.PACK_AB R2, R100, R58 ;  /* 0x0000003a6402723e */ /* 0x010fe200000000ff */
[----:B------:R2:W-:Y:S01]  /*88e0*/  MUFU.EX2 R44, R0 ;  /* 0x00000000002c7308 */ /* 0x0005e20000000800 */
[----:B------:R-:W-:Y:S01]  /*88f0*/  LOP3.LUT R9, R4, R3, RZ, 0xc0, !PT ;  /* 0x0000000304097212 */ /* 0x000fe200078ec0ff */
[----:B------:R-:W-:Y:S01]  /*8900*/  FFMA.FTZ R4, R175, UR7, -R15 ;  /* 0x00000007af047c23 */ /* 0x000fe2000801080f */
[----:B------:R-:W-:Y:S01]  /*8910*/  LOP3.LUT R3, R22, 0xff00ff, RZ, 0xc0, !PT ;  /* 0x00ff00ff16037812 */ /* 0x000fe200078ec0ff */
[----:B------:R-:W-:-:S02]  /*8920*/  IMAD.MOV.U32 R175, RZ, RZ, R139 ;  /* 0x000000ffffaf7224 */ /* 0x000fc400078e008b */
[----:B------:R4:W4:Y:S01]  /*8930*/  MUFU.EX2 R47, R4 ;  /* 0x00000004002f7308 */ /* 0x0009220000000800 */
[----:B------:R-:W-:Y:S01]  /*8940*/  IMAD.MOV.U32 R139, RZ, RZ, R129 ;  /* 0x000000ffff8b7224 */ /* 0x000fe200078e0081 */
[C---:B------:R-:W-:Y:S01]  /*8950*/  HMMA.16816.F32 R68, R8.reuse, R28, R236 ;  /* 0x0000001c0844723c */ /* 0x040fe200000018ec */
[----:B------:R-:W-:Y:S01]  /*8960*/  IMAD.MOV.U32 R236, RZ, RZ, R169 ;  /* 0x000000ffffec7224 */ /* 0x000fe200078e00a9 */
[----:B------:R-:W-:Y:S01]  /*8970*/  MOV R237, R172 ;  /* 0x000000ac00ed7202 */ /* 0x000fe20000000f00 */
[----:B------:R-:W-:Y:S02]  /*8980*/  IMAD.MOV.U32 R239, RZ, RZ, R168 ;  /* 0x000000ffffef7224 */ /* 0x000fe400078e00a8 */
[----:B------:R-:W-:Y:S01]  /*8990*/  IMAD.MOV.U32 R238, RZ, RZ, R161 ;  /* 0x000000ffffee7224 */ /* 0x000fe200078e00a1 */
[--C-:B--2---:R-:W-:Y:S02]  /*89a0*/  HSET2.LE.AND R0, R21, R12.reuse, PT ;  /* 0x0000000c15007233 */ /* 0x104fe40003803000 */
[C---:B---3--:R-:W-:Y:S01]  /*89b0*/  HMMA.16816.F32 R116, R8.reuse, R16, R196 ;  /* 0x000000100874723c */ /* 0x048fe200000018c4 */
[----:B------:R-:W-:Y:S01]  /*89c0*/  IMAD.MOV.U32 R196, RZ, RZ, R139 ;  /* 0x000000ffffc47224 */ /* 0x000fe200078e008b */
[----:B------:R-:W-:Y:S01]  /*89d0*/  MOV R197, R153 ;  /* 0x0000009900c57202 */ /* 0x000fe20000000f00 */
[----:B------:R-:W-:Y:S01]  /*89e0*/  IMAD.MOV.U32 R198, RZ, RZ, R13 ;  /* 0x000000ffffc67224 */ /* 0x000fe200078e000d */
[----:B------:R-:W-:Y:S01]  /*89f0*/  LOP3.LUT R6, R2, R0, RZ, 0xc0, !PT ;  /* 0x0000000002067212 */ /* 0x000fe200078ec0ff */
[----:B------:R-:W-:Y:S01]  /*8a00*/  FFMA.FTZ R13, R218, UR7, -R34 ;  /* 0x00000007da0d7c23 */ /* 0x000fe20008010822 */
[----:B------:R-:W-:Y:S01]  /*8a10*/  HSET2.LE.AND R0, R3, R12, PT ;  /* 0x0000000c03007233 */ /* 0x000fe20003803000 */
[----:B------:R-:W-:Y:S01]  /*8a20*/  IMAD.MOV.U32 R199, RZ, RZ, R173 ;  /* 0x000000ffffc77224 */ /* 0x000fe200078e00ad */
[----:B-1----:R-:W-:Y:S01]  /*8a30*/  F2FP.F16.F32.PACK_AB R2, R51, R49 ;  /* 0x000000313302723e */ /* 0x002fe200000000ff */
[----:B------:R-:W-:Y:S03]  /*8a40*/  HMMA.16816.F32 R120, R8, R18, R176 ;  /* 0x000000120878723c */ /* 0x000fe600000018b0 */
[----:B------:R-:W-:-:S02]  /*8a50*/  LOP3.LUT R7, R2, R0, RZ, 0xc0, !PT ;  /* 0x0000000002077212 */ /* 0x000fc400078ec0ff */
[--C-:B------:R-:W-:Y:S02]  /*8a60*/  HSET2.LE.AND R0, R20, R12.reuse, PT ;  /* 0x0000000c14007233 */ /* 0x100fe40003803000 */
[----:B------:R-:W-:Y:S01]  /*8a70*/  F2FP.F16.F32.PACK_AB R2, R59, R57 ;  /* 0x000000393b02723e */ /* 0x000fe200000000ff */
[----:B------:R-:W1:Y:S01]  /*8a80*/  LDSM.16.MT88.4 R20, [R35+0xa800] ;  /* 0x00a800002314783b */ /* 0x000e620000004200 */
[C---:B------:R-:W-:Y:S01]  /*8a90*/  HMMA.16816.F32 R84, R8.reuse, R36, R232 ;  /* 0x000000240854723c */ /* 0x040fe200000018e8 */
[----:B------:R-:W-:Y:S01]  /*8aa0*/  IMAD.MOV.U32 R232, RZ, RZ, R171 ;  /* 0x000000ffffe87224 */ /* 0x000fe200078e00ab */
[----:B----4-:R-:W-:Y:S01]  /*8ab0*/  LOP3.LUT R4, R2, R0, RZ, 0xc0, !PT ;  /* 0x0000000002047212 */ /* 0x010fe200078ec0ff */
[----:B------:R-:W-:Y:S01]  /*8ac0*/  IMAD.MOV.U32 R233, RZ, RZ, R170 ;  /* 0x000000ffffe97224 */ /* 0x000fe200078e00aa */
[----:B------:R-:W-:Y:S01]  /*8ad0*/  HSET2.LE.AND R0, R14, R12, PT ;  /* 0x0000000c0e007233 */ /* 0x000fe20003803000 */
[----:B------:R-:W-:Y:S01]  /*8ae0*/  IMAD.MOV.U32 R235, RZ, RZ, R163 ;  /* 0x000000ffffeb7224 */ /* 0x000fe200078e00a3 */
[----:B------:R-:W-:Y:S01]  /*8af0*/  F2FP.F16.F32.PACK_AB R2, R47, R44 ;  /* 0x0000002c2f02723e */ /* 0x000fe200000000ff */
[----:B------:R-:W-:Y:S01]  /*8b00*/  FFMA.FTZ R14, R216, UR7, -R34 ;  /* 0x00000007d80e7c23 */ /* 0x000fe20008010822 */
[----:B------:R-:W-:Y:S01]  /*8b10*/  HMMA.16816.F32 R136, R8, R26, R208 ;  /* 0x0000001a0888723c */ /* 0x000fe200000018d0 */
[----:B------:R-:W-:Y:S01]  /*8b20*/  IMAD.MOV.U32 R209, RZ, RZ, R154 ;  /* 0x000000ffffd17224 */ /* 0x000fe200078e009a */
[----:B------:R-:W-:Y:S01]  /*8b30*/  LOP3.LUT R5, R2, R0, RZ, 0xc0, !PT ;  /* 0x0000000002057212 */ /* 0x000fe200078ec0ff */
[----:B------:R-:W-:Y:S01]  /*8b40*/  IMAD.MOV.U32 R210, RZ, RZ, R155 ;  /* 0x000000ffffd27224 */ /* 0x000fe200078e009b */
[----:B------:R-:W-:Y:S01]  /*8b50*/  LOP3.LUT R2, R201, R50, R45, 0x96, !PT ;  /* 0x00000032c9027212 */ /* 0x000fe200078e962d */
[----:B------:R-:W-:-:S02]  /*8b60*/  IMAD.MOV.U32 R211, RZ, RZ, R152 ;  /* 0x000000ffffd37224 */ /* 0x000fc400078e0098 */
[----:B------:R-:W-:Y:S01]  /*8b70*/  IMAD.MOV.U32 R208, RZ, RZ, R175 ;  /* 0x000000ffffd07224 */ /* 0x000fe200078e00af */
[----:B------:R-:W-:Y:S01]  /*8b80*/  HMMA.16816.F32 R132, R8, R24, R132 ;  /* 0x000000180884723c */ /* 0x000fe20000001884 */
[----:B------:R-:W-:-:S04]  /*8b90*/  IMAD.WIDE.U32 R2, R2, -0x2daee0ad, RZ ;  /* 0xd2511f5302027825 */ /* 0x000fc800078e00ff */
[----:B------:R-:W-:Y:S01]  /*8ba0*/  IMAD.MOV.U32 R234, RZ, RZ, R174 ;  /* 0x000000ffffea7224 */ /* 0x000fe200078e00ae */
[----:B------:R-:W-:Y:S01]  /*8bb0*/  LOP3.LUT R0, R252, R48, R3, 0x96, !PT ;  /* 0x00000030fc007212 */ /* 0x000fe200078e9603 */
[----:B------:R-:W-:Y:S01]  /*8bc0*/  IMAD.MOV.U32 R3, RZ, RZ, R2 ;  /* 0x000000ffff037224 */ /* 0x000fe200078e0002 */
[----:B------:R-:W-:Y:S01]  /*8bd0*/  HMMA.16816.F32 R112, R4, R16, R72 ;  /* 0x000000100470723c */ /* 0x000fe20000001848 */
[----:B------:R-:W-:Y:S03]  /*8be0*/  LDSM.16.MT88.4 R172, [R40+0xac00] ;  /* 0x00ac000028ac783b */ /* 0x000fe60000004200 */
[----:B------:R-:W-:-:S04]  /*8bf0*/  LOP3.LUT R3, R3, 0xff, RZ, 0xc0, !PT ;  /* 0x000000ff03037812 */ /* 0x000fc800078ec0ff */
[----:B------:R-:W-:Y:S01]  /*8c00*/  HMMA.16816.F32 R128, R4, R18, R52 ;  /* 0x000000120480723c */ /* 0x000fe20000001834 */
[----:B------:R-:W2:Y:S07]  /*8c10*/  LDSM.16.MT88.4 R16, [R40+0xa800] ;  /* 0x00a800002810783b */ /* 0x000eae0000004200 */
[----:B-1----:R-:W-:Y:S01]  /*8c20*/  HMMA.16816.F32 R148, R8, R20, R248 ;  /* 0x000000140894723c */ /* 0x002fe200000018f8 */
[----:B------:R-:W-:Y:S01]  /*8c30*/  IMAD.MOV.U32 R248, RZ, RZ, R81 ;  /* 0x000000fffff87224 */ /* 0x000fe200078e0051 */
[----:B------:R-:W-:Y:S01]  /*8c40*/  MOV R250, R183 ;  /* 0x000000b700fa7202 */ /* 0x000fe20000000f00 */
        /* <DEDUP_REMOVED lines=8> */
[----:B------:R-:W-:-:S07]  /*8cd0*/  IMAD.MOV.U32 R206, RZ, RZ, R95 ;  /* 0x000000ffffce7224 */ /* 0x000fce00078e005f */
[C---:B------:R-:W-:Y:S08]  /*8ce0*/  HMMA.16816.F32 R72, R4.reuse, R28, R108 ;  /* 0x0000001c0448723c */ /* 0x040ff0000000186c */
[----:B------:R-:W-:Y:S01]  /*8cf0*/  HMMA.16816.F32 R88, R4, R22, R88 ;  /* 0x000000160458723c */ /* 0x000fe20000001858 */
[----:B------:R1:W-:Y:S04]  /*8d00*/  MUFU.EX2 R23, R13 ;  /* 0x0000000d00177308 */ /* 0x0003e80000000800 */
[----:B------:R-:W-:Y:S03]  /*8d10*/  MUFU.EX2 R22, R14 ;  /* 0x0000000e00167308 */ /* 0x000fe60000000800 */
[----:B--2---:R-:W-:Y:S01]  /*8d20*/  HMMA.16816.F32 R164, R8, R16, R240 ;  /* 0x0000001008a4723c */ /* 0x004fe200000018f0 */
[----:B------:R-:W-:-:S02]  /*8d30*/  IMAD.MOV.U32 R241, RZ, RZ, R82 ;  /* 0x000000fffff17224 */ /* 0x000fc400078e0052 */
[----:B------:R-:W-:Y:S02]  /*8d40*/  IMAD.MOV.U32 R242, RZ, RZ, R83 ;  /* 0x000000fffff27224 */ /* 0x000fe400078e0053 */
[----:B------:R-:W-:Y:S02]  /*8d50*/  IMAD.MOV.U32 R243, RZ, RZ, R80 ;  /* 0x000000fffff37224 */ /* 0x000fe400078e0050 */
[----:B------:R-:W-:Y:S01]  /*8d60*/  IMAD.MOV.U32 R240, RZ, RZ, R160 ;  /* 0x000000fffff07224 */ /* 0x000fe200078e00a0 */
[----:B------:R-:W-:Y:S01]  /*8d70*/  HMMA.16816.F32 R168, R8, R18, R192 ;  /* 0x0000001208a8723c */ /* 0x000fe200000018c0 */
[----:B------:R-:W-:Y:S01]  /*8d80*/  IMAD.MOV.U32 R195, RZ, RZ, R207 ;  /* 0x000000ffffc37224 */ /* 0x000fe200078e00cf */
[----:B------:R-:W-:Y:S01]  /*8d90*/  MOV R194, R93 ;  /* 0x0000005d00c27202 */ /* 0x000fe20000000f00 */
[----:B------:R-:W-:Y:S02]  /*8da0*/  IMAD.MOV.U32 R207, RZ, RZ, R196 ;  /* 0x000000ffffcf7224 */ /* 0x000fe400078e00c4 */
[----:B------:R-:W-:-:S02]  /*8db0*/  IMAD.MOV.U32 R196, RZ, RZ, R94 ;  /* 0x000000ffffc47224 */ /* 0x000fc400078e005e */
[----:B------:R-:W-:Y:S01]  /*8dc0*/  IMAD.MOV.U32 R193, RZ, RZ, R225 ;  /* 0x000000ffffc17224 */ /* 0x000fe200078e00e1 */
[----:B------:R-:W-:Y:S01]  /*8dd0*/  HMMA.16816.F32 R80, R8, R30, R188 ;  /* 0x0000001e0850723c */ /* 0x000fe200000018bc */
[--C-:B------:R-:W-:Y:S01]  /*8de0*/  FFMA.FTZ R9, R202, UR7, -R34.reuse ;  /* 0x00000007ca097c23 */ /* 0x100fe20008010822 */
[----:B------:R-:W-:Y:S01]  /*8df0*/  FFMA.FTZ R8, R200, UR7, -R34 ;  /* 0x00000007c8087c23 */ /* 0x000fe20008010822 */
[----:B------:R-:W-:-:S05]  /*8e00*/  PRMT R11, R2, 0x7771, RZ ;  /* 0x00007771020b7816 */ /* 0x000fca00000000ff */
[C---:B------:R-:W-:Y:S01]  /*8e10*/  HMMA.16816.F32 R160, R4.reuse, R16, R124 ;  /* 0x0000001004a0723c */ /* 0x040fe2000000187c */
[----:B------:R2:W-:Y:S01]  /*8e20*/  MUFU.EX2 R29, R9 ;  /* 0x00000009001d7308 */ /* 0x0005e20000000800 */
[C---:B------:R-:W-:Y:S01]  /*8e30*/  PRMT R10, R2.reuse, 0x7773, RZ ;  /* 0x00007773020a7816 */ /* 0x040fe200000000ff */
[--C-:B------:R-:W-:Y:S01]  /*8e40*/  FFMA.FTZ R17, R203, UR7, -R33.reuse ;  /* 0x00000007cb117c23 */ /* 0x100fe20008010821 */
[----:B------:R-:W-:Y:S01]  /*8e50*/  PRMT R2, R2, 0x7772, RZ ;  /* 0x0000777202027816 */ /* 0x000fe200000000ff */
[----:B------:R3:W4:Y:S01]  /*8e60*/  MUFU.EX2 R28, R8 ;  /* 0x00000008001c7308 */ /* 0x0007220000000800 */
[--C-:B------:R-:W-:Y:S02]  /*8e70*/  FFMA.FTZ R16, R221, UR7, -R33.reuse ;  /* 0x00000007dd107c23 */ /* 0x100fe40008010821 */
[C---:B------:R-:W-:Y:S01]  /*8e80*/  HMMA.16816.F32 R60, R4.reuse, R18, R60 ;  /* 0x00000012043c723c */ /* 0x040fe2000000183c */
[--C-:B------:R-:W-:Y:S01]  /*8e90*/  FFMA.FTZ R18, R212, UR7, -R33.reuse ;  /* 0x00000007d4127c23 */ /* 0x100fe20008010821 */
[----:B-1----:R-:W-:Y:S01]  /*8ea0*/  PRMT R13, R2, 0x5410, R10 ;  /* 0x00005410020d7816 */ /* 0x002fe2000000000a */
[----:B------:R-:W-:Y:S01]  /*8eb0*/  MUFU.EX2 R17, R17 ;  /* 0x0000001100117308 */ /* 0x000fe20000000800 */
[C---:B------:R-:W-:Y:S01]  /*8ec0*/  LOP3.LUT R2, R0.reuse, 0xffff, RZ, 0xc0, !PT ;  /* 0x0000ffff00027812 */ /* 0x040fe200078ec0ff */
[----:B------:R-:W-:Y:S01]  /*8ed0*/  FFMA.FTZ R19, R217, UR7, -R33 ;  /* 0x00000007d9137c23 */ /* 0x000fe20008010821 */
[----:B------:R-:W-:Y:S01]  /*8ee0*/  SHF.R.U32.HI R10, RZ, 0x18, R0 ;  /* 0x00000018ff0a7819 */ /* 0x000fe20000011600 */
[----:B------:R-:W1:Y:S01]  /*8ef0*/  MUFU.EX2 R18, R18 ;  /* 0x0000001200127308 */ /* 0x000e620000000800 */
[----:B--2---:R-:W-:Y:S01]  /*8f00*/  SHF.R.U32.HI R9, RZ, 0x8, R2 ;  /* 0x00000008ff097819 */ /* 0x004fe20000011602 */
[C---:B------:R-:W-:Y:S08]  /*8f10*/  HMMA.16816.F32 R180, R4.reuse, R26, R96 ;  /* 0x0000001a04b4723c */ /* 0x040ff00000001860 */
[----:B------:R-:W-:Y:S01]  /*8f20*/  HMMA.16816.F32 R144, R4, R20, R144 ;  /* 0x000000140490723c */ /* 0x000fe20000001890 */
[----:B---3--:R-:W-:Y:S01]  /*8f30*/  PRMT R8, R3, 0x5410, R11 ;  /* 0x0000541003087816 */ /* 0x008fe2000000000b */
[----:B------:R-:W-:Y:S01]  /*8f40*/  MUFU.EX2 R21, R16 ;  /* 0x0000001000157308 */ /* 0x000fe20000000800 */
[----:B------:R-:W-:-:S05]  /*8f50*/  PRMT R3, R0, 0x7632, R3 ;  /* 0x0000763200037816 */ /* 0x000fca0000000003 */
[----:B------:R-:W-:Y:S01]  /*8f60*/  HMMA.16816.F32 R176, R4, R24, R140 ;  /* 0x0000001804b0723c */ /* 0x000fe2000000188c */
[----:B------:R-:W-:Y:S01]  /*8f70*/  LOP3.LUT R11, R0, 0xff, RZ, 0xc0, !PT ;  /* 0x000000ff000b7812 */ /* 0x000fe200078ec0ff */
[----:B------:R-:W2:Y:S01]  /*8f80*/  MUFU.EX2 R19, R19 ;  /* 0x0000001300137308 */ /* 0x000ea20000000800 */
[----:B------:R-:W-:-:S05]  /*8f90*/  HSET2.LE.AND R0, R8, R12, PT ;  /* 0x0000000c08007233 */ /* 0x000fca0003803000 */
[C---:B------:R-:W-:Y:S01]  /*8fa0*/  HMMA.16816.F32 R64, R4.reuse, R30, R64 ;  /* 0x0000001e0440723c */ /* 0x040fe20000001840 */
[----:B----4-:R-:W-:Y:S01]  /*8fb0*/  F2FP.F16.F32.PACK_AB R2, R28, R29 ;  /* 0x0000001d1c02723e */ /* 0x010fe200000000ff */
[----:B------:R-:W-:Y:S01]  /*8fc0*/  IMAD.MOV.U32 R192, RZ, RZ, R224 ;  /* 0x000000ffffc07224 */ /* 0x000fe200078e00e0 */
[----:B------:R-:W-:Y:S01]  /*8fd0*/  PRMT R9, R11, 0x5410, R9 ;  /* 0x000054100b097816 */ /* 0x000fe20000000009 */
[----:B------:R-:W3:Y:S01]  /*8fe0*/  LDSM.16.MT88.4 R124, [R35+0x9c00] ;  /* 0x009c0000237c783b */ /* 0x000ee20000004200 */
[----:B------:R-:W-:Y:S02]  /*8ff0*/  LOP3.LUT R98, R2, R0, RZ, 0xc0, !PT ;  /* 0x0000000002627212 */ /* 0x000fe400078ec0ff */
[----:B------:R-:W-:Y:S01]  /*9000*/  LOP3.LUT R0, R13, 0xff00ff, RZ, 0xc0, !PT ;  /* 0x00ff00ff0d007812 */ /* 0x000fe200078ec0ff */
[----:B------:R-:W-:Y:S01]  /*9010*/  HMMA.16816.F32 R24, R4, R36, R156 ;  /* 0x000000240418723c */ /* 0x000fe2000000189c */
[----:B-1----:R-:W-:Y:S01]  /*9020*/  F2FP.F16.F32.PACK_AB R2, R17, R18 ;  /* 0x000000121102723e */ /* 0x002fe200000000ff */
[----:B------:R1:W5:Y:S01]  /*9030*/  LDL.LU R225, [R1+0x90] ;  /* 0x0000900001e17983 */ /* 0x0003620000300800 */
[----:B------:R-:W-:-:S02]  /*9040*/  LOP3.LUT R3, R3, 0xff, RZ, 0xc0, !PT ;  /* 0x000000ff03037812 */ /* 0x000fc400078ec0ff */
[--C-:B------:R-:W-:Y:S02]  /*9050*/  HSET2.LE.AND R0, R0, R12.reuse, PT ;  /* 0x0000000c00007233 */ /* 0x100fe40003803000 */
[----:B------:R-:W-:Y:S01]  /*9060*/  LOP3.LUT R20, R201, R46, R43, 0x96, !PT ;  /* 0x0000002ec9147212 */ /* 0x000fe200078e962b */
[----:B------:R-:W-:Y:S01]  /*9070*/  HMMA.16816.F32 R36, R4, R38, R76 ;  /* 0x000000260424723c */ /* 0x000fe2000000184c */
[----:B------:R-:W-:Y:S01]  /*9080*/  PRMT R3, R3, 0x5410, R10 ;  /* 0x0000541003037816 */ /* 0x000fe2000000000a */
[--C-:B------:R-:W-:Y:S01]  /*9090*/  FFMA.FTZ R8, R231, UR7, -R15.reuse ;  /* 0x00000007e7087c23 */ /* 0x100fe2000801080f */
[----:B------:R-:W-:Y:S01]  /*90a0*/  LOP3.LUT R99, R2, R0, RZ, 0xc0, !PT ;  /* 0x0000000002637212 */ /* 0x000fe200078ec0ff */
[--C-:B------:R-:W-:Y:S01]  /*90b0*/  FFMA.FTZ R5, R246, UR7, -R32.reuse ;  /* 0x00000007f6057c23 */ /* 0x100fe20008010820 */
[----:B------:R-:W-:Y:S01]  /*90c0*/  HSET2.LE.AND R0, R9, R12, PT ;  /* 0x0000000c09007233 */ /* 0x000fe20003803000 */
[----:B------:R-:W-:Y:S01]  /*90d0*/  FFMA.FTZ R4, R229, UR7, -R32 ;  /* 0x00000007e5047c23 */ /* 0x000fe20008010820 */
[----:B------:R-:W-:Y:S01]  /*90e0*/  F2FP.F16.F32.PACK_AB R2, R22, R23 ;  /* 0x000000171602723e */ /* 0x000fe200000000ff */
[----:B------:R-:W-:Y:S01]  /*90f0*/  FFMA.FTZ R7, R247, UR7, -R15 ;  /* 0x00000007f7077c23 */ /* 0x000fe2000801080f */
[----:B------:R-:W4:Y:S02]  /*9100*/  LDSM.16.MT88.4 R156, [R35+0xac00] ;  /* 0x00ac0000239c783b */ /* 0x000f240000004200 */
[----:B------:R-:W-:-:S02]  /*9110*/  LOP3.LUT R96, R2, R0, RZ, 0xc0, !PT ;  /* 0x0000000002607212 */ /* 0x000fc400078ec0ff */
[----:B------:R-:W-:Y:S01]  /*9120*/  HSET2.LE.AND R0, R3, R12, PT ;  /* 0x0000000c03007233 */ /* 0x000fe20003803000 */
[----:B------:R-:W1:Y:S01]  /*9130*/  LDSM.16.MT88.4 R140, [R40+0x9c00] ;  /* 0x009c0000288c783b */ /* 0x000e620000004200 */
[----:B--2---:R-:W-:Y:S01]  /*9140*/  F2FP.F16.F32.PACK_AB R2, R19, R21 ;  /* 0x000000151302723e */ /* 0x004fe200000000ff */
[----:B------:R2:W-:Y:S01]  /*9150*/  MUFU.EX2 R14, R5 ;  /* 0x00000005000e7308 */ /* 0x0005e20000000800 */
[--C-:B------:R-:W-:Y:S01]  /*9160*/  FFMA.FTZ R9, R230, UR7, -R15.reuse ;  /* 0x00000007e6097c23 */ /* 0x100fe2000801080f */
[----:B------:R-:W-:Y:S01]  /*9170*/  FFMA.FTZ R10, R223, UR7, -R15 ;  /* 0x00000007df0a7c23 */ /* 0x000fe2000801080f */
[----:B------:R-:W-:Y:S01]  /*9180*/  LOP3.LUT R97, R2, R0, RZ, 0xc0, !PT ;  /* 0x0000000002617212 */ /* 0x000fe200078ec0ff */
[----:B------:R-:W-:Y:S01]  /*9190*/  IMAD.WIDE.U32 R2, R20, -0x2daee0ad, RZ ;  /* 0xd2511f5314027825 */ /* 0x000fe200078e00ff */
[----:B------:R3:W-:Y:S01]  /*91a0*/  MUFU.EX2 R16, R4 ;  /* 0x0000000400107308 */ /* 0x0007e20000000800 */
[----:B------:R-:W1:Y:S03]  /*91b0*/  LDSM.16.MT88.4 R76, [R35+0xbc00] ;  /* 0x00bc0000234c783b */ /* 0x000e660000004200 */
[----:B------:R-:W-:Y:S01]  /*91c0*/  LOP3.LUT R0, R252, R56, R3, 0x96, !PT ;  /* 0x00000038fc007212 */ /* 0x000fe200078e9603 */
[----:B------:R-:W-:Y:S01]  /*91d0*/  FFMA.FTZ R3, R205, UR7, -R32 ;  /* 0x00000007cd037c23 */ /* 0x000fe20008010820 */
[C---:B------:R-:W-:Y:S01]  /*91e0*/  PRMT R6, R2.reuse, 0x7771, RZ ;  /* 0x0000777102067816 */ /* 0x040fe200000000ff */
[----:B------:R-:W-:Y:S01]  /*91f0*/  MUFU.EX2 R11, R7 ;  /* 0x00000007000b7308 */ /* 0x000fe20000000800 */
[----:B------:R-:W-:Y:S01]  /*9200*/  IMAD.MOV.U32 R205, RZ, RZ, R92 ;  /* 0x000000ffffcd7224 */ /* 0x000fe200078e005c */
[----:B------:R-:W1:Y:S01]  /*9210*/  LDSM.16.MT88.4 R40, [R40+0xbc00] ;  /* 0x00bc00002828783b */ /* 0x000e620000004200 */
[----:B--2---:R-:W-:Y:S01]  /*9220*/  IMAD.MOV.U32 R5, RZ, RZ, R2 ;  /* 0x000000ffff057224 */ /* 0x004fe200078e0002 */
[----:B------:R2:W-:Y:S01]  /*9230*/  MUFU.EX2 R13, R3 ;  /* 0x00000003000d7308 */ /* 0x0005e20000000800 */
[----:B---3--:R-:W-:Y:S01]  /*9240*/  HMMA.16816.F32 R116, R96, R124, R116 ;  /* 0x0000007c6074723c */ /* 0x008fe20000001874 */
[----:B------:R3:W5:Y:S01]  /*9250*/  LDL.LU R224, [R1+0x8c] ;  /* 0x00008c0001e07983 */ /* 0x0007620000300800 */
[----:B------:R-:W-:-:S02]  /*9260*/  PRMT R4, R2, 0x7773, RZ ;  /* 0x0000777302047816 */ /* 0x000fc400000000ff */
[----:B------:R-:W-:Y:S01]  /*9270*/  PRMT R2, R2, 0x7772, RZ ;  /* 0x0000777202027816 */ /* 0x000fe200000000ff */
[----:B------:R-:W-:Y:S03]  /*9280*/  MUFU.EX2 R9, R9 ;  /* 0x0000000900097308 */ /* 0x000fe60000000800 */
[C---:B------:R-:W-:Y:S01]  /*9290*/  HMMA.16816.F32 R120, R96.reuse, R126, R120 ;  /* 0x0000007e6078723c */ /* 0x040fe20000001878 */
[----:B--2---:R-:W-:Y:S01]  /*92a0*/  FFMA.FTZ R3, R222, UR7, -R32 ;  /* 0x00000007de037c23 */ /* 0x004fe20008010820 */
[----:B------:R-:W-:Y:S06]  /*92b0*/  MUFU.EX2 R10, R10 ;  /* 0x0000000a000a7308 */ /* 0x000fec0000000800 */
[----:B----4-:R-:W-:Y:S01]  /*92c0*/  HMMA.16816.F32 R148, R96, R156, R148 ;  /* 0x0000009c6094723c */ /* 0x010fe20000001894 */
[----:B------:R2:W4:Y:S01]  /*92d0*/  MUFU.EX2 R15, R3 ;  /* 0x00000003000f7308 */ /* 0x0005220000000800 */
[----:B------:R-:W-:-:S02]  /*92e0*/  PRMT R7, R2, 0x5410, R4 ;  /* 0x0000541002077816 */ /* 0x000fc40000000004 */
[----:B------:R-:W-:Y:S01]  /*92f0*/  LOP3.LUT R2, R0, 0xffff, RZ, 0xc0, !PT ;  /* 0x0000ffff00027812 */ /* 0x000fe200078ec0ff */
[----:B------:R-:W3:Y:S03]  /*9300*/  MUFU.EX2 R8, R8 ;  /* 0x0000000800087308 */ /* 0x000ee60000000800 */
[----:B------:R-:W-:Y:S01]  /*9310*/  HMMA.16816.F32 R152, R96, R158, R152 ;  /* 0x0000009e6098723c */ /* 0x000fe20000001898 */
[----:B--2---:R-:W-:-:S07]  /*9320*/  LOP3.LUT R3, R5, 0xff, RZ, 0xc0, !PT ;  /* 0x000000ff05037812 */ /* 0x004fce00078ec0ff */
[----:B-1----:R-:W-:Y:S01]  /*9330*/  HMMA.16816.F32 R132, R96, R140, R132 ;  /* 0x0000008c6084723c */ /* 0x002fe20000001884 */
[----:B------:R-:W-:Y:S02]  /*9340*/  PRMT R6, R3, 0x5410, R6 ;  /* 0x0000541003067816 */ /* 0x000fe40000000006 */
[----:B------:R-:W-:Y:S02]  /*9350*/  PRMT R3, R0, 0x7632, R3 ;  /* 0x0000763200037816 */ /* 0x000fe40000000003 */
[----:B------:R-:W-:-:S03]  /*9360*/  SHF.R.U32.HI R4, RZ, 0x8, R2 ;  /* 0x00000008ff047819 */ /* 0x000fc60000011602 */
[C---:B------:R-:W-:Y:S01]  /*9370*/  HMMA.16816.F32 R136, R96.reuse, R142, R136 ;  /* 0x0000008e6088723c */ /* 0x040fe20000001888 */
[----:B------:R-:W-:Y:S02]  /*9380*/  LOP3.LUT R5, R0, 0xff, RZ, 0xc0, !PT ;  /* 0x000000ff00057812 */ /* 0x000fe400078ec0ff */
[----:B------:R-:W-:Y:S02]  /*9390*/  SHF.R.U32.HI R0, RZ, 0x18, R0 ;  /* 0x00000018ff007819 */ /* 0x000fe40000011600 */
[----:B------:R-:W-:Y:S02]  /*93a0*/  LOP3.LUT R2, R3, 0xff, RZ, 0xc0, !PT ;  /* 0x000000ff03027812 */ /* 0x000fe400078ec0ff */
[----:B------:R-:W-:Y:S01]  /*93b0*/  PRMT R5, R5, 0x5410, R4 ;  /* 0x0000541005057816 */ /* 0x000fe20000000004 */
[----:B------:R-:W-:Y:S01]  /*93c0*/  HMMA.16816.F32 R164, R96, R172, R164 ;  /* 0x000000ac60a4723c */ /* 0x000fe200000018a4 */
[----:B------:R-:W-:Y:S02]  /*93d0*/  PRMT R3, R2, 0x5410, R0 ;  /* 0x0000541002037816 */ /* 0x000fe40000000000 */
[----:B------:R-:W-:-:S02]  /*93e0*/  HSET2.LE.AND R0, R6, R12, PT ;  /* 0x0000000c06007233 */ /* 0x000fc40003803000 */
[----:B----4-:R-:W-:Y:S02]  /*93f0*/  F2FP.F16.F32.PACK_AB R2, R15, R16 ;  /* 0x000000100f02723e */ /* 0x010fe400000000ff */
[----:B------:R-:W-:Y:S01]  /*9400*/  LOP3.LUT R4, R7, 0xff00ff, RZ, 0xc0, !PT ;  /* 0x00ff00ff07047812 */ /* 0x000fe200078ec0ff */
[C---:B------:R-:W-:Y:S01]  /*9410*/  HMMA.16816.F32 R168, R96.reuse, R174, R168 ;  /* 0x000000ae60a8723c */ /* 0x040fe200000018a8 */
[--C-:B------:R-:W-:Y:S02]  /*9420*/  HSET2.LE.AND R6, R5, R12.reuse, PT ;  /* 0x0000000c05067233 */ /* 0x100fe40003803000 */
[----:B------:R-:W-:Y:S02]  /*9430*/  LOP3.LUT R94, R2, R0, RZ, 0xc0, !PT ;  /* 0x00000000025e7212 */ /* 0x000fe400078ec0ff */
[----:B------:R-:W-:Y:S02]  /*9440*/  F2FP.F16.F32.PACK_AB R2, R14, R13 ;  /* 0x0000000d0e02723e */ /* 0x000fe400000000ff */
[--C-:B------:R-:W-:Y:S01]  /*9450*/  HSET2.LE.AND R4, R4, R12.reuse, PT ;  /* 0x0000000c04047233 */ /* 0x100fe20003803000 */
[----:B------:R-:W-:Y:S01]  /*9460*/  HMMA.16816.F32 R68, R96, R76, R68 ;  /* 0x0000004c6044723c */ /* 0x000fe20000001844 */
[----:B------:R-:W-:-:S02]  /*9470*/  HSET2.LE.AND R5, R3, R12, PT ;  /* 0x0000000c03057233 */ /* 0x000fc40003803000 */
[----:B------:R-:W-:Y:S02]  /*9480*/  F2FP.F16.F32.PACK_AB R0, R10, R9 ;  /* 0x000000090a00723e */ /* 0x000fe400000000ff */
[----:B---3--:R-:W-:Y:S02]  /*9490*/  F2FP.F16.F32.PACK_AB R3, R8, R11 ;  /* 0x0000000b0803723e */ /* 0x008fe400000000ff */
[----:B------:R-:W-:Y:S01]  /*94a0*/  LOP3.LUT R92, R2, R6, RZ, 0xc0, !PT ;  /* 0x00000006025c7212 */ /* 0x000fe200078ec0ff */
[----:B------:R-:W-:Y:S01]  /*94b0*/  FADD.FTZ R2, R193, R192 ;  /* 0x000000c0c1027221 */ /* 0x000fe20000010000 */
[----:B------:R-:W-:Y:S01]  /*94c0*/  IMAD.MOV.U32 R193, RZ, RZ, R195 ;  /* 0x000000ffffc17224 */ /* 0x000fe200078e00c3 */
[----:B------:R-:W-:Y:S01]  /*94d0*/  LOP3.LUT R95, R0, R4, RZ, 0xc0, !PT ;  /* 0x00000004005f7212 */ /* 0x000fe200078ec0ff */
[----:B------:R-:W-:Y:S01]  /*94e0*/  IMAD.MOV.U32 R195, RZ, RZ, R204 ;  /* 0x000000ffffc37224 */ /* 0x000fe200078e00cc */
[----:B------:R-:W-:Y:S01]  /*94f0*/  LOP3.LUT R93, R3, R5, RZ, 0xc0, !PT ;  /* 0x00000005035d7212 */ /* 0x000fe200078ec0ff */
        /* <DEDUP_REMOVED lines=64> */
[C---:B------:R-:W-:Y:S03]  /*9900*/  HMMA.16816.F32 R112, R92.reuse, R124, R112 ;  /* 0x0000007c5c70723c */ /* 0x040fe60000001870 */
[----:B------:R1:W5:Y:S04]  /*9910*/  LDL.LU R214, [R1+0x80] ;  /* 0x0000800001d67983 */ /* 0x0003680000300800 */
[----:B------:R1:W5:Y:S01]  /*9920*/  LDL.LU R213, [R1+0x7c] ;  /* 0x00007c0001d57983 */ /* 0x0003620000300800 */
[C---:B------:R-:W-:Y:S03]  /*9930*/  HMMA.16816.F32 R124, R92.reuse, R126, R128 ;  /* 0x0000007e5c7c723c */ /* 0x040fe60000001880 */
[----:B------:R1:W-:Y:S04]  /*9940*/  STL [R1+0x30], R221 ;  /* 0x000030dd01007387 */ /* 0x0003e80000100800 */
[----:B------:R1:W-:Y:S01]  /*9950*/  STL [R1+0x34], R218 ;  /* 0x000034da01007387 */ /* 0x0003e20000100800 */
[----:B------:R-:W-:Y:S03]  /*9960*/  HMMA.16816.F32 R144, R92, R156, R144 ;  /* 0x0000009c5c90723c */ /* 0x000fe60000001890 */
[----:B------:R1:W-:Y:S01]  /*9970*/  STL [R1+0x3c], R252 ;  /* 0x00003cfc01007387 */ /* 0x0003e20000100800 */
[----:B------:R-:W2:Y:S04]  /*9980*/  S2R R219, SR_TID.X ;  /* 0x0000000000db7919 */ /* 0x000ea80000002100 */
[----:B------:R-:W-:Y:S01]  /*9990*/  HMMA.16816.F32 R80, R96, R78, R80 ;  /* 0x0000004e6050723c */ /* 0x000fe20000001850 */
[----:B------:R1:W-:Y:S07]  /*99a0*/  STL [R1+0x38], R217 ;  /* 0x000038d901007387 */ /* 0x0003ee0000100800 */
        /* <DEDUP_REMOVED lines=8> */
[----:B------:R-:W-:Y:S01]  /*9a30*/  HMMA.16816.F32 R88, R92, R40, R24 ;  /* 0x000000285c58723c */ /* 0x000fe20000001818 */
[----:B------:R-:W-:-:S07]  /*9a40*/  UISETP.GT.U32.AND UP0, UPT, UR13, UR18, UPT ;  /* 0x000000120d00728c */ /* 0x000fce000bf04070 */
[-C--:B------:R-:W-:Y:S08]  /*9a50*/  HMMA.16816.F32 R96, R96, R42.reuse, R52 ;  /* 0x0000002a6060723c */ /* 0x080ff00000001834 */
[----:B------:R-:W-:Y:S01]  /*9a60*/  HMMA.16816.F32 R92, R92, R42, R36 ;  /* 0x0000002a5c5c723c */ /* 0x000fe20000001824 */
[----:B------:R-:W-:Y:S01]  /*9a70*/  UMOV UR7, UR13 ;  /* 0x0000000d00077c82 */ /* 0x000fe20008000000 */
[----:B------:R-:W-:-:S03]  /*9a80*/  NOP ;  /* 0x0000000000007918 */ /* 0x000fc60000000000 */
[----:B-12---:R-:W-:-:S15]  /*9a90*/  BRA.U !UP0, `(.L_x_1033) ;  /* 0x000000e908507547 */ /* 0x006fde000b800000 */
[----:B------:R-:W2:Y:S01]  /*9aa0*/  LDL.LU R235, [R1+0x8] ;  /* 0x0000080001eb7983 */ /* 0x000ea20000300800 */
[C---:B------:R-:W-:Y:S01]  /*9ab0*/  IMAD.SHL.U32 R236, R219.reuse, 0x10, RZ ;  /* 0x00000010dbec7824 */ /* 0x040fe200078e00ff */
[----:B------:R-:W1:Y:S01]  /*9ac0*/  LDCU UR7, c[0x0][0x440] ;  /* 0x00008800ff0777ac */ /* 0x000e620008000800 */
[----:B------:R-:W-:Y:S01]  /*9ad0*/  IMAD.SHL.U32 R237, R219, 0x20, RZ ;  /* 0x00000020dbed7824 */ /* 0x000fe200078e00ff */
[----:B------:R-:W3:Y:S01]  /*9ae0*/  LDL R238, [R1+0x50] ;  /* 0x0000500001ee7983 */ /* 0x000ee20000100800 */
[----:B------:R-:W-:-:S04]  /*9af0*/  DEPBAR.LE SB0, 0x0 ;  /* 0x000080000000791a */ /* 0x000fc80000000000 */
[----:B------:R-:W4:Y:S04]  /*9b00*/  LDL R239, [R1+0x78] ;  /* 0x0000780001ef7983 */ /* 0x000f280000100800 */
[----:B------:R-:W2:Y:S04]  /*9b10*/  LDL.LU R240, [R1] ;  /* 0x0000000001f07983 */ /* 0x000ea80000300800 */
[----:B------:R-:W2:Y:S04]  /*9b20*/  LDL R241, [R1+0x54] ;  /* 0x0000540001f17983 */ /* 0x000ea80000100800 */
[----:B------:R-:W2:Y:S04]  /*9b30*/  LDL R198, [R1+0x74] ;  /* 0x0000740001c67983 */ /* 0x000ea80000100800 */
[----:B------:R-:W2:Y:S04]  /*9b40*/  LDL.64 R196, [R1+0x48] ;  /* 0x0000480001c47983 */ /* 0x000ea80000100a00 */
[----:B------:R-:W2:Y:S04]  /*9b50*/  LDL R199, [R1+0x70] ;  /* 0x0000700001c77983 */ /* 0x000ea80000100800 */
[----:B------:R-:W2:Y:S04]  /*9b60*/  LDL.64 R248, [R1+0x58] ;  /* 0x0000580001f87983 */ /* 0x000ea80000100a00 */
[----:B------:R-:W2:Y:S04]  /*9b70*/  LDL.64 R250, [R1+0x60] ;  /* 0x0000600001fa7983 */ /* 0x000ea80000100a00 */
[----:B------:R-:W2:Y:S01]  /*9b80*/  LDL.64 R242, [R1+0x40] ;  /* 0x0000400001f27983 */ /* 0x000ea20000100a00 */
[----:B------:R-:W-:Y:S01]  /*9b90*/  LOP3.LUT R236, R236, 0x100, RZ, 0xc0, !PT ;  /* 0x00000100ecec7812 */ /* 0x000fe200078ec0ff */
[----:B------:R-:W-:-:S03]  /*9ba0*/  UIADD3 UR11, UPT, UPT, UR21, -0x2, URZ ;  /* 0xfffffffe150b7890 */ /* 0x000fc6000fffe0ff */
[----:B------:R-:W-:Y:S01]  /*9bb0*/  LOP3.LUT R236, R236, 0x20, R237, 0xf8, !PT ;  /* 0x00000020ecec7812 */ /* 0x000fe200078ef8ed */
[----:B------:R-:W-:Y:S01]  /*9bc0*/  UIMAD.WIDE.U32 UR22, UR11, UR8, URZ ;  /* 0x000000080b1672a5 */ /* 0x000fe2000f8e00ff */
[----:B------:R-:W-:-:S03]  /*9bd0*/  IMAD.SHL.U32 R237, R219, 0x8, RZ ;  /* 0x00000008dbed7824 */ /* 0x000fc600078e00ff */
[----:B------:R-:W-:Y:S02]  /*9be0*/  USHF.L.U32 UR12, UR22, 0x6, URZ ;  /* 0x00000006160c7899 */ /* 0x000fe400080006ff */
[----:B------:R-:W-:Y:S01]  /*9bf0*/  UIMAD UR11, UR11, UR9, UR23 ;  /* 0x000000090b0b72a4 */ /* 0x000fe2000f8e0217 */
[----:B------:R-:W-:Y:S01]  /*9c00*/  LOP3.LUT R237, R237, 0x18, RZ, 0xc0, !PT ;  /* 0x00000018eded7812 */ /* 0x000fe200078ec0ff */
[----:B------:R-:W-:Y:S01]  /*9c10*/  IMAD.SHL.U32 R222, R219, 0x20, RZ ;  /* 0x00000020dbde7824 */ /* 0x000fe200078e00ff */
[----:B------:R-:W-:Y:S01]  /*9c20*/  ULEA UR12, UP0, UR8, UR12, 0x5 ;  /* 0x0000000c080c7291 */ /* 0x000fe2000f8028ff */
[----:B------:R-:W-:Y:S01]  /*9c30*/  IMAD.U32 R6, RZ, RZ, UR22 ;  /* 0x00000016ff067e24 */ /* 0x000fe2000f8e00ff */
[----:B------:R-:W-:Y:S01]  /*9c40*/  USHF.L.U64.HI UR10, UR22, 0x6, UR11 ;  /* 0x00000006160a7899 */ /* 0x000fe2000801020b */
[----:B-1----:R-:W-:Y:S01]  /*9c50*/  ISETP.GE.AND P3, PT, R237, UR7, PT ;  /* 0x00000007ed007c0c */ /* 0x002fe2000bf66270 */
[----:B------:R-:W-:Y:S01]  /*9c60*/  IMAD.U32 R0, RZ, RZ, UR11 ;  /* 0x0000000bff007e24 */ /* 0x000fe2000f8e00ff */
[----:B-----5:R-:W-:Y:S01]  /*9c70*/  LOP3.LUT R3, R215, 0x120, R222, 0xf8, !PT ;  /* 0x00000120d7037812 */ /* 0x020fe200078ef8de */
[----:B------:R-:W-:Y:S01]  /*9c80*/  ULEA.HI.X UR10, UR8, UR10, UR9, 0x5, UP0 ;  /* 0x0000000a080a7291 */ /* 0x000fe200080f2c09 */
[----:B------:R-:W-:-:S02]  /*9c90*/  IMAD.U32 R5, RZ, RZ, UR12 ;  /* 0x0000000cff057e24 */ /* 0x000fc4000f8e00ff */
[----:B------:R-:W-:-:S03]  /*9ca0*/  IMAD.U32 R7, RZ, RZ, UR23 ;  /* 0x00000017ff077e24 */ /* 0x000fc6000f8e00ff */
[----:B------:R-:W-:Y:S01]  /*9cb0*/  IMAD.U32 R8, RZ, RZ, UR10 ;  /* 0x0000000aff087e24 */ /* 0x000fe2000f8e00ff */
[----:B------:R-:W-:Y:S01]  /*9cc0*/  BAR.SYNC.DEFER_BLOCKING 0x0 ;  /* 0x0000000000007b1d */ /* 0x000fe20000010000 */
[----:B---3--:R-:W-:Y:S02]  /*9cd0*/  ISETP.GE.AND P2, PT, R238, UR7, PT ;  /* 0x00000007ee007c0c */ /* 0x008fe4000bf46270 */
[-C--:B----4-:R-:W-:Y:S02]  /*9ce0*/  LEA R2, P5, R6, R239.reuse, 0x7 ;  /* 0x000000ef06027211 */ /* 0x090fe400078a38ff */
[----:B--2---:R-:W-:Y:S02]  /*9cf0*/  LOP3.LUT R7, R3, R240, RZ, 0xfc, !PT ;  /* 0x000000f003077212 */ /* 0x004fe400078efcff */
[----:B------:R-:W-:Y:S02]  /*9d00*/  ISETP.GE.AND P1, PT, R241, UR7, PT ;  /* 0x00000007f1007c0c */ /* 0x000fe4000bf26270 */
[----:B------:R-:W-:-:S02]  /*9d10*/  LEA R4, P0, R5, R239, 0x1 ;  /* 0x000000ef05047211 */ /* 0x000fc400078008ff */
[-C--:B------:R-:W-:Y:S02]  /*9d20*/  LEA.HI.X R3, R6, R198.reuse, R0, 0x7, P5 ;  /* 0x000000c606037211 */ /* 0x080fe400028f3c00 */
[----:B------:R-:W-:-:S03]  /*9d30*/  LEA.HI.X R5, R5, R198, R8, 0x1, P0 ;  /* 0x000000c605057211 */ /* 0x000fc600000f0c08 */
[----:B------:R-:W-:Y:S01]  /*9d40*/  @!PT LDS RZ, [RZ] ;  /* 0x00000000fffff984 */ /* 0x000fe20000000800 */
[----:B------:R-:W-:Y:S01]  /*9d50*/  @!PT LDS RZ, [RZ] ;  /* 0x00000000fffff984 */ /* 0x000fe20000000800 */
[----:B------:R-:W-:Y:S01]  /*9d60*/  @!PT LDS RZ, [RZ] ;  /* 0x00000000fffff984 */ /* 0x000fe20000000800 */
[----:B------:R-:W-:Y:S01]  /*9d70*/  @!P3 LDGSTS.E.BYPASS.LTC128B.128 [R220+0x9000], desc[UR28][R2.64] ;  /* 0x0900000002dcbfae */ /* 0x000fe2000b981a1c */
[----:B------:R-:W-:-:S03]  /*9d80*/  LOP3.LUT R22, R236, R235, RZ, 0xfc, !PT ;  /* 0x000000ebec167212 */ /* 0x000fc600078efcff */
        /* <DEDUP_REMOVED lines=10> */
[----:B------:R-:W-:Y:S01]  /*9e30*/  @!P1 LDGSTS.E.BYPASS.LTC128B.128 [R220+0xb000], desc[UR28][R2.64+0x80] ;  /* 0x0b00008002dc9fae */ /* 0x000fe2000b981a1c */
[----:B------:R-:W-:-:S03]  /*9e40*/  LEA R212, R7, UR5, 0x1 ;  /* 0x0000000507d47c11 */ /* 0x000fc6000f8e08ff */
        /* <DEDUP_REMOVED lines=18> */
[----:B------:R-:W3:Y:S04]  /*9f70*/  LDSM.16.M88.4 R8, [R212+0x1000] ;  /* 0x00100000d408783b */ /* 0x000ee80000000200 */
[----:B------:R-:W4:Y:S04]  /*9f80*/  LDSM.16.M88.4 R32, [R22+0x6400] ;  /* 0x006400001620783b */ /* 0x000f280000000200 */
[----:B------:R-:W4:Y:S04]  /*9f90*/  LDSM.16.M88.4 R28, [R22+0x6800] ;  /* 0x00680000161c783b */ /* 0x000f280000000200 */
[----:B------:R-:W4:Y:S01]  /*9fa0*/  LDSM.16.M88.4 R24, [R22+0x6c00] ;  /* 0x006c00001618783b */ /* 0x000f220000000200 */
[----:B------:R-:W-:-:S02]  /*9fb0*/  IMAD.MOV.U32 R198, RZ, RZ, 0x20 ;  /* 0x00000020ffc67424 */ /* 0x000fc400078e00ff */
[----:B------:R-:W-:Y:S02]  /*9fc0*/  IMAD.MOV.U32 R246, RZ, RZ, R196 ;  /* 0x000000fffff67224 */ /* 0x000fe400078e00c4 */
[----:B------:R-:W-:Y:S01]  /*9fd0*/  IMAD.MOV.U32 R247, RZ, RZ, R197 ;  /* 0x000000fffff77224 */ /* 0x000fe200078e00c5 */
[----:B------:R-:W-:Y:S01]  /*9fe0*/  SEL R198, R198, 0xffffffe0, !P4 ;  /* 0xffffffe0c6c67807 */ /* 0x000fe20006000000 */
[----:B------:R-:W-:Y:S02]  /*9ff0*/  IMAD.MOV.U32 R229, RZ, RZ, R199 ;  /* 0x000000ffffe57224 */ /* 0x000fe400078e00c7 */
[----:B------:R-:W-:Y:S02]  /*a000*/  IMAD.MOV.U32 R106, RZ, RZ, R248 ;  /* 0x000000ffff6a7224 */ /* 0x000fe400078e00f8 */
[----:B------:R-:W-:Y:S02]  /*a010*/  IMAD.MOV.U32 R107, RZ, RZ, R249 ;  /* 0x000000ffff6b7224 */ /* 0x000fe400078e00f9 */
[----:B------:R-:W-:-:S02]  /*a020*/  IMAD.MOV.U32 R230, RZ, RZ, R250 ;  /* 0x000000ffffe67224 */ /* 0x000fc400078e00fa */
[----:B------:R-:W-:Y:S02]  /*a030*/  IMAD.MOV.U32 R231, RZ, RZ, R251 ;  /* 0x000000ffffe77224 */ /* 0x000fe400078e00fb */
[----:B------:R-:W-:Y:S02]  /*a040*/  IMAD.MOV.U32 R20, RZ, RZ, R242 ;  /* 0x000000ffff147224 */ /* 0x000fe400078e00f2 */
[----:B------:R-:W-:Y:S01]  /*a050*/  IMAD.MOV.U32 R21, RZ, RZ, R243 ;  /* 0x000000ffff157224 */ /* 0x000fe200078e00f3 */
[----:B------:R-:W-:Y:S01]  /*a060*/  UIADD3 UR5, UPT, UPT, UR21, -0x1, URZ ;  /* 0xffffffff15057890 */ /* 0x000fe2000fffe0ff */
[C---:B------:R-:W-:Y:S01]  /*a070*/  IMAD.IADD R23, R198.reuse, 0x1, R22 ;  /* 0x00000001c6177824 */ /* 0x040fe200078e0216 */
[----:B------:R-:W-:Y:S01]  /*a080*/  UIADD3 UR7, UPT, UPT, UR21, -0x2, URZ ;  /* 0xfffffffe15077890 */ /* 0x000fe2000fffe0ff */
[----:B------:R-:W-:Y:S01]  /*a090*/  IMAD.IADD R216, R198, 0x1, R212 ;  /* 0x00000001c6d87824 */ /* 0x000fe200078e02d4 */
[C---:B--2---:R-:W-:Y:S01]  /*a0a0*/  HMMA.16816.F32 R56, R12.reuse, R38, RZ ;  /* 0x000000260c38723c */ /* 0x044fe200000018ff */
[----:B------:R-:W0:Y:S04]  /*a0b0*/  LDGDEPBAR ;  /* 0x00000000000079af */ /* 0x000e280000000000 */
[----:B------:R-:W-:Y:S04]  /*a0c0*/  LDSM.16.M88.4 R44, [R23+0x6000] ;  /* 0x00600000172c783b */ /* 0x000fe80000000200 */
[----:B-1----:R-:W1:Y:S04]  /*a0d0*/  LDSM.16.M88.4 R4, [R216+0x1000] ;  /* 0x00100000d804783b */ /* 0x002e680000000200 */
[----:B------:R-:W2:Y:S04]  /*a0e0*/  LDSM.16.M88.4 R52, [R23+0x6800] ;  /* 0x006800001734783b */ /* 0x000ea80000000200 */
[----:B------:R-:W2:Y:S04]  /*a0f0*/  LDSM.16.M88.4 R48, [R23+0x6c00] ;  /* 0x006c00001730783b */ /* 0x000ea80000000200 */
[----:B------:R-:W2:Y:S01]  /*a100*/  LDSM.16.M88.4 R40, [R23+0x6400] ;  /* 0x006400001728783b */ /* 0x000ea20000000200 */
[----:B------:R-:W-:Y:S01]  /*a110*/  HMMA.16816.F32 R188, R12, R36, RZ ;  /* 0x000000240cbc723c */ /* 0x000fe200000018ff */
[----:B------:R-:W-:-:S02]  /*a120*/  IMAD.MOV.U32 R100, RZ, RZ, R56 ;  /* 0x000000ffff647224 */ /* 0x000fc400078e0038 */
[----:B------:R-:W-:Y:S01]  /*a130*/  IMAD.MOV.U32 R3, RZ, RZ, R57 ;  /* 0x000000ffff037224 */ /* 0x000fe200078e0039 */
[----:B------:R-:W2:Y:S01]  /*a140*/  LDSM.16.M88.4 R16, [R216] ;  /* 0x00000000d810783b */ /* 0x000ea20000000200 */
[----:B------:R-:W-:Y:S02]  /*a150*/  IMAD.MOV.U32 R2, RZ, RZ, R58 ;  /* 0x000000ffff027224 */ /* 0x000fe400078e003a */
[----:B------:R-:W-:Y:S01]  /*a160*/  IMAD.MOV.U32 R0, RZ, RZ, R59 ;  /* 0x000000ffff007224 */ /* 0x000fe200078e003b */
[C---:B---3--:R-:W-:Y:S08]  /*a170*/  HMMA.16816.F32 R180, R8.reuse, R36, RZ ;  /* 0x0000002408b4723c */ /* 0x048ff000000018ff */
[C---:B------:R-:W-:Y:S08]  /*a180*/  HMMA.16816.F32 R176, R8.reuse, R38, RZ ;  /* 0x0000002608b0723c */ /* 0x040ff000000018ff */
[C---:B----4-:R-:W-:Y:S08]  /*a190*/  HMMA.16816.F32 R108, R8.reuse, R32, RZ ;  /* 0x00000020086c723c */ /* 0x050ff000000018ff */
[C---:B------:R-:W-:Y:S08]  /*a1a0*/  HMMA.16816.F32 R60, R8.reuse, R28, RZ ;  /* 0x0000001c083c723c */ /* 0x040ff000000018ff */
[C---:B------:R-:W-:Y:S08]  /*a1b0*/  HMMA.16816.F32 R36, R8.reuse, R24, RZ ;  /* 0x000000180824723c */ /* 0x040ff000000018ff */
[C---:B------:R-:W-:Y:S08]  /*a1c0*/  HMMA.16816.F32 R64, R8.reuse, R34, RZ ;  /* 0x000000220840723c */ /* 0x040ff000000018ff */
[C---:B------:R-:W-:Y:S08]  /*a1d0*/  HMMA.16816.F32 R56, R8.reuse, R30, RZ ;  /* 0x0000001e0838723c */ /* 0x040ff000000018ff */
[----:B------:R-:W-:Y:S08]  /*a1e0*/  HMMA.16816.F32 R8, R8, R26, RZ ;  /* 0x0000001a0808723c */ /* 0x000ff000000018ff */
[C---:B------:R-:W-:Y:S08]  /*a1f0*/  HMMA.16816.F32 R192, R12.reuse, R34, RZ ;  /* 0x000000220cc0723c */ /* 0x040ff000000018ff */
[----:B------:R-:W-:Y:S08]  /*a200*/  HMMA.16816.F32 R184, R12, R32, RZ ;  /* 0x000000200cb8723c */ /* 0x000ff000000018ff */
[----:B-1----:R-:W-:Y:S03]  /*a210*/  HMMA.16816.F32 R236, R4, R44, R180 ;  /* 0x0000002c04ec723c */ /* 0x002fe600000018b4 */
[----:B------:R-:W-:-:S02]  /*a220*/  IMAD.MOV.U32 R35, RZ, RZ, R192 ;  /* 0x000000ffff237224 */ /* 0x000fc400078e00c0 */
[----:B------:R-:W-:Y:S02]  /*a230*/  IMAD.MOV.U32 R34, RZ, RZ, R193 ;  /* 0x000000ffff227224 */ /* 0x000fe400078e00c1 */
[----:B------:R-:W-:Y:S01]  /*a240*/  IMAD.MOV.U32 R33, RZ, RZ, R194 ;  /* 0x000000ffff217224 */ /* 0x000fe200078e00c2 */
[----:B--2---:R-:W-:Y:S01]  /*a250*/  HMMA.16816.F32 R204, R4, R52, R60 ;  /* 0x0000003404cc723c */ /* 0x004fe2000000183c */
[----:B------:R-:W-:-:S07]  /*a260*/  IMAD.MOV.U32 R32, RZ, RZ, R195 ;  /* 0x000000ffff207224 */ /* 0x000fce00078e00c3 */
[----:B------:R-:W-:Y:S08]  /*a270*/  HMMA.16816.F32 R196, R4, R48, R36 ;  /* 0x0000003004c4723c */ /* 0x000ff00000001824 */
[C---:B------:R-:W-:Y:S08]  /*a280*/  HMMA.16816.F32 R208, R12.reuse, R28, RZ ;  /* 0x0000001c0cd0723c */ /* 0x040ff000000018ff */
[----:B------:R-:W-:Y:S01]  /*a290*/  HMMA.16816.F32 R248, R12, R30, RZ ;  /* 0x0000001e0cf8723c */ /* 0x000fe200000018ff */
[----:B------:R-:W-:Y:S07]  /*a2a0*/  LDSM.16.M88.4 R28, [R22+0x7800] ;  /* 0x00780000161c783b */ /* 0x000fee0000000200 */
[C---:B------:R-:W-:Y:S08]  /*a2b0*/  HMMA.16816.F32 R232, R4.reuse, R40, R108 ;  /* 0x0000002804e8723c */ /* 0x040ff0000000186c */
[C---:B------:R-:W-:Y:S08]  /*a2c0*/  HMMA.16816.F32 R180, R4.reuse, R46, R176 ;  /* 0x0000002e04b4723c */ /* 0x040ff000000018b0 */
[C---:B------:R-:W-:Y:S08]  /*a2d0*/  HMMA.16816.F32 R192, R4.reuse, R42, R64 ;  /* 0x0000002a04c0723c */ /* 0x040ff00000001840 */
[C---:B------:R-:W-:Y:S08]  /*a2e0*/  HMMA.16816.F32 R60, R4.reuse, R54, R56 ;  /* 0x00000036043c723c */ /* 0x040ff00000001838 */
[----:B------:R-:W-:Y:S01]  /*a2f0*/  HMMA.16816.F32 R36, R4, R50, R8 ;  /* 0x000000320424723c */ /* 0x000fe20000001808 */
[----:B------:R-:W1:Y:S04]  /*a300*/  LDSM.16.M88.4 R4, [R212+0x3000] ;  /* 0x00300000d404783b */ /* 0x000e680000000200 */
[----:B------:R-:W-:Y:S03]  /*a310*/  LDSM.16.M88.4 R8, [R212+0x2000] ;  /* 0x00200000d408783b */ /* 0x000fe60000000200 */
[C---:B------:R-:W-:Y:S08]  /*a320*/  HMMA.16816.F32 R200, R12.reuse, R24, RZ ;  /* 0x000000180cc8723c */ /* 0x040ff000000018ff */
[----:B------:R-:W-:Y:S01]  /*a330*/  HMMA.16816.F32 R240, R12, R26, RZ ;  /* 0x0000001a0cf0723c */ /* 0x000fe200000018ff */
[----:B------:R-:W2:Y:S01]  /*a340*/  LDSM.16.M88.4 R12, [R22+0x7000] ;  /* 0x00700000160c783b */ /* 0x000ea20000000200 */
[----:B------:R-:W-:-:S02]  /*a350*/  IMAD.MOV.U32 R108, RZ, RZ, R35 ;  /* 0x000000ffff6c7224 */ /* 0x000fc400078e0023 */
[----:B------:R-:W-:Y:S01]  /*a360*/  IMAD.MOV.U32 R109, RZ, RZ, R34 ;  /* 0x000000ffff6d7224 */ /* 0x000fe200078e0022 */
[----:B------:R-:W-:Y:S01]  /*a370*/  LDSM.16.M88.4 R24, [R22+0x7c00] ;  /* 0x007c00001618783b */ /* 0x000fe20000000200 */
[----:B------:R-:W-:Y:S02]  /*a380*/  IMAD.MOV.U32 R110, RZ, RZ, R33 ;  /* 0x000000ffff6e7224 */ /* 0x000fe400078e0021 */
[----:B------:R-:W-:Y:S02]  /*a390*/  IMAD.MOV.U32 R111, RZ, RZ, R32 ;  /* 0x000000ffff6f7224 */ /* 0x000fe400078e0020 */
[----:B------:R-:W3:Y:S01]  /*a3a0*/  LDSM.16.M88.4 R32, [R22+0x7400] ;  /* 0x007400001620783b */ /* 0x000ee20000000200 */
[----:B------:R-:W-:Y:S02]  /*a3b0*/  IMAD.MOV.U32 R176, RZ, RZ, R100 ;  /* 0x000000ffffb07224 */ /* 0x000fe400078e0064 */
[----:B------:R-:W-:Y:S02]  /*a3c0*/  IMAD.MOV.U32 R177, RZ, RZ, R3 ;  /* 0x000000ffffb17224 */ /* 0x000fe400078e0003 */
[----:B------:R-:W-:-:S02]  /*a3d0*/  IMAD.MOV.U32 R178, RZ, RZ, R2 ;  /* 0x000000ffffb27224 */ /* 0x000fc400078e0002 */
[----:B------:R-:W-:-:S07]  /*a3e0*/  IMAD.MOV.U32 R179, RZ, RZ, R0 ;  /* 0x000000ffffb37224 */ /* 0x000fce00078e0000 */
[C---:B------:R-:W-:Y:S08]  /*a3f0*/  HMMA.16816.F32 R176, R16.reuse, R46, R176 ;  /* 0x0000002e10b0723c */ /* 0x040ff000000018b0 */
[C---:B------:R-:W-:Y:S08]  /*a400*/  HMMA.16816.F32 R184, R16.reuse, R40, R184 ;  /* 0x0000002810b8723c */ /* 0x040ff000000018b8 */
[C---:B------:R-:W-:Y:S08]  /*a410*/  HMMA.16816.F32 R108, R16.reuse, R42, R108 ;  /* 0x0000002a106c723c */ /* 0x040ff0000000186c */
[----:B------:R-:W-:Y:S08]  /*a420*/  HMMA.16816.F32 R56, R16, R44, R188 ;  /* 0x0000002c1038723c */ /* 0x000ff000000018bc */
[----:B-1----:R-:W-:Y:S08]  /*a430*/  HMMA.16816.F32 R40, R4, R28, R204 ;  /* 0x0000001c0428723c */ /* 0x002ff000000018cc */
[----:B--2---:R-:W-:Y:S08]  /*a440*/  HMMA.16816.F32 R176, R8, R14, R176 ;  /* 0x0000000e08b0723c */ /* 0x004ff000000018b0 */
[----:B------:R-:W-:Y:S03]  /*a450*/  HMMA.16816.F32 R200, R16, R48, R200 ;  /* 0x0000003010c8723c */ /* 0x000fe600000018c8 */
[----:B------:R-:W-:-:S02]  /*a460*/  IMAD.MOV.U32 R3, RZ, RZ, R40 ;  /* 0x000000ffff037224 */ /* 0x000fc400078e0028 */
[----:B------:R-:W-:-:S03]  /*a470*/  IMAD.MOV.U32 R2, RZ, RZ, R41 ;  /* 0x000000ffff027224 */ /* 0x000fc600078e0029 */
[----:B------:R-:W-:Y:S01]  /*a480*/  HMMA.16816.F32 R48, R16, R50, R240 ;  /* 0x000000321030723c */ /* 0x000fe200000018f0 */
[----:B------:R-:W-:Y:S02]  /*a490*/  IMAD.MOV.U32 R0, RZ, RZ, R42 ;  /* 0x000000ffff007224 */ /* 0x000fe400078e002a */
[----:B------:R-:W-:-:S05]  /*a4a0*/  IMAD.MOV.U32 R223, RZ, RZ, R43 ;  /* 0x000000ffffdf7224 */ /* 0x000fca00078e002b */
[----:B---3--:R-:W-:Y:S08]  /*a4b0*/  HMMA.16816.F32 R240, R4, R32, R232 ;  /* 0x0000002004f0723c */ /* 0x008ff000000018e8 */
[----:B------:R-:W-:Y:S08]  /*a4c0*/  HMMA.16816.F32 R188, R16, R52, R208 ;  /* 0x0000003410bc723c */ /* 0x000ff000000018d0 */
[C---:B------:R-:W-:Y:S08]  /*a4d0*/  HMMA.16816.F32 R232, R4.reuse, R24, R196 ;  /* 0x0000001804e8723c */ /* 0x040ff000000018c4 */
[C---:B------:R-:W-:Y:S08]  /*a4e0*/  HMMA.16816.F32 R44, R4.reuse, R12, R236 ;  /* 0x0000000c042c723c */ /* 0x040ff000000018ec */
[----:B------:R-:W-:Y:S01]  /*a4f0*/  HMMA.16816.F32 R40, R4, R14, R180 ;  /* 0x0000000e0428723c */ /* 0x000fe200000018b4 */
[----:B------:R-:W-:-:S02]  /*a500*/  IMAD.MOV.U32 R181, RZ, RZ, R3 ;  /* 0x000000ffffb57224 */ /* 0x000fc400078e0003 */
[----:B------:R-:W-:-:S05]  /*a510*/  IMAD.MOV.U32 R182, RZ, RZ, R2 ;  /* 0x000000ffffb67224 */ /* 0x000fca00078e0002 */
[----:B------:R-:W-:Y:S01]  /*a520*/  HMMA.16816.F32 R192, R4, R34, R192 ;  /* 0x0000002204c0723c */ /* 0x000fe200000018c0 */
[----:B------:R-:W-:-:S07]  /*a530*/  IMAD.MOV.U32 R183, RZ, RZ, R0 ;  /* 0x000000ffffb77224 */ /* 0x000fce00078e0000 */
[C---:B------:R-:W-:Y:S01]  /*a540*/  HMMA.16816.F32 R204, R4.reuse, R30, R60 ;  /* 0x0000001e04cc723c */ /* 0x040fe2000000183c */
[----:B------:R-:W-:Y:S01]  /*a550*/  IMAD.MOV.U32 R3, RZ, RZ, R177 ;  /* 0x000000ffff037224 */ /* 0x000fe200078e00b1 */
[----:B------:R-:W-:Y:S06]  /*a560*/  LDSM.16.M88.4 R60, [R23+0x7400] ;  /* 0x00740000173c783b */ /* 0x000fec0000000200 */
[----:B------:R-:W-:Y:S01]  /*a570*/  HMMA.16816.F32 R196, R4, R26, R36 ;  /* 0x0000001a04c4723c */ /* 0x000fe20000001824 */
[----:B------:R-:W-:Y:S01]  /*a580*/  LDSM.16.M88.4 R4, [R216+0x3000] ;  /* 0x00300000d804783b */ /* 0x000fe20000000200 */
[----:B------:R-:W-:-:S06]  /*a590*/  IMAD.MOV.U32 R2, RZ, RZ, R178 ;  /* 0x000000ffff027224 */ /* 0x000fcc00078e00b2 */
[C---:B------:R-:W-:Y:S01]  /*a5a0*/  HMMA.16816.F32 R208, R8.reuse, R12, R56 ;  /* 0x0000000c08d0723c */ /* 0x040fe20000001838 */
[----:B------:R-:W1:Y:S01]  /*a5b0*/  LDSM.16.M88.4 R56, [R23+0x7800] ;  /* 0x007800001738783b */ /* 0x000e620000000200 */
[----:B------:R-:W-:Y:S02]  /*a5c0*/  IMAD.MOV.U32 R12, RZ, RZ, R176 ;  /* 0x000000ffff0c7224 */ /* 0x000fe400078e00b0 */
[----:B------:R-:W-:Y:S01]  /*a5d0*/  IMAD.MOV.U32 R0, RZ, RZ, R179 ;  /* 0x000000ffff007224 */ /* 0x000fe200078e00b3 */
[----:B------:R-:W-:Y:S03]  /*a5e0*/  LDSM.16.M88.4 R36, [R23+0x7000] ;  /* 0x007000001724783b */ /* 0x000fe60000000200 */
[----:B------:R-:W-:Y:S08]  /*a5f0*/  HMMA.16816.F32 R176, R8, R32, R184 ;  /* 0x0000002008b0723c */ /* 0x000ff000000018b8 */
[----:B------:R-:W-:Y:S01]  /*a600*/  HMMA.16816.F32 R64, R16, R54, R248 ;  /* 0x000000361040723c */ /* 0x000fe200000018f8 */
[----:B------:R-:W2:Y:S04]  /*a610*/  LDSM.16.M88.4 R16, [R216+0x2000] ;  /* 0x00200000d810783b */ /* 0x000ea80000000200 */
[----:B------:R-:W3:Y:S06]  /*a620*/  LDSM.16.M88.4 R52, [R23+0x7c00] ;  /* 0x007c00001734783b */ /* 0x000eec0000000200 */
[----:B------:R-:W-:-:S02]  /*a630*/  IMAD.MOV.U32 R213, RZ, RZ, R176 ;  /* 0x000000ffffd57224 */ /* 0x000fc400078e00b0 */
[----:B------:R-:W-:Y:S02]  /*a640*/  IMAD.MOV.U32 R105, RZ, RZ, R177 ;  /* 0x000000ffff697224 */ /* 0x000fe400078e00b1 */
[----:B------:R-:W-:Y:S02]  /*a650*/  IMAD.MOV.U32 R100, RZ, RZ, R178 ;  /* 0x000000ffff647224 */ /* 0x000fe400078e00b2 */
[----:B------:R-:W-:Y:S02]  /*a660*/  IMAD.MOV.U32 R33, RZ, RZ, R179 ;  /* 0x000000ffff217224 */ /* 0x000fe400078e00b3 */
[C---:B------:R-:W-:Y:S08]  /*a670*/  HMMA.16816.F32 R176, R8.reuse, R24, R200 ;  /* 0x0000001808b0723c */ /* 0x040ff000000018c8 */
[C---:B------:R-:W-:Y:S08]  /*a680*/  HMMA.16816.F32 R236, R8.reuse, R28, R188 ;  /* 0x0000001c08ec723c */ /* 0x040ff000000018bc */
[----:B------:R-:W-:Y:S01]  /*a690*/  HMMA.16816.F32 R200, R8, R30, R64 ;  /* 0x0000001e08c8723c */ /* 0x000fe20000001840 */
[----:B------:R-:W-:-:S02]  /*a6a0*/  IMAD.MOV.U32 R64, RZ, RZ, R181 ;  /* 0x000000ffff407224 */ /* 0x000fc400078e00b5 */
[----:B------:R-:W-:Y:S02]  /*a6b0*/  IMAD.MOV.U32 R65, RZ, RZ, R182 ;  /* 0x000000ffff417224 */ /* 0x000fe400078e00b6 */
[----:B------:R-:W-:-:S03]  /*a6c0*/  IMAD.MOV.U32 R66, RZ, RZ, R183 ;  /* 0x000000ffff427224 */ /* 0x000fc600078e00b7 */
[----:B-1----:R-:W-:Y:S01]  /*a6d0*/  HMMA.16816.F32 R28, R4, R58, R204 ;  /* 0x0000003a041c723c */ /* 0x002fe200000018cc */
[----:B------:R-:W-:Y:S02]  /*a6e0*/  IMAD.MOV.U32 R204, RZ, RZ, R12 ;  /* 0x000000ffffcc7224 */ /* 0x000fe400078e000c */
[----:B------:R-:W-:Y:S02]  /*a6f0*/  IMAD.MOV.U32 R205, RZ, RZ, R3 ;  /* 0x000000ffffcd7224 */ /* 0x000fe400078e0003 */
        /* <DEDUP_REMOVED lines=8> */
[----:B------:R-:W-:-:S03]  /*a780*/  IMAD.MOV.U32 R13, RZ, RZ, R179 ;  /* 0x000000ffff0d7224 */ /* 0x000fc600078e00b3 */
[----:B--2---:R-:W-:Y:S08]  /*a790*/  HMMA.16816.F32 R204, R16, R38, R204 ;  /* 0x0000002610cc723c */ /* 0x004ff000000018cc */
[----:B------:R-:W-:Y:S08]  /*a7a0*/  HMMA.16816.F32 R248, R8, R34, R108 ;  /* 0x0000002208f8723c */ /* 0x000ff0000000186c */
[----:B------:R-:W-:Y:S01]  /*a7b0*/  HMMA.16816.F32 R176, R4, R60, R240 ;  /* 0x0000003c04b0723c */ /* 0x000fe200000018f0 */
[----:B------:R-:W-:-:S07]  /*a7c0*/  IMAD.MOV.U32 R240, RZ, RZ, R32 ;  /* 0x000000fffff07224 */ /* 0x000fce00078e0020 */
[C---:B---3--:R-:W-:Y:S01]  /*a7d0*/  HMMA.16816.F32 R24, R4.reuse, R52, R232 ;  /* 0x000000340418723c */ /* 0x048fe200000018e8 */
[----:B------:R-:W-:Y:S02]  /*a7e0*/  IMAD.MOV.U32 R235, RZ, RZ, R33 ;  /* 0x000000ffffeb7224 */ /* 0x000fe400078e0021 */
[----:B------:R-:W-:Y:S05]  /*a7f0*/  LDSM.16.M88.4 R32, [R22+0x8000] ;  /* 0x008000001620783b */ /* 0x000fea0000000200 */
[C---:B------:R-:W-:Y:S01]  /*a800*/  HMMA.16816.F32 R184, R4.reuse, R36, R44 ;  /* 0x0000002404b8723c */ /* 0x040fe2000000182c */
[----:B------:R-:W-:Y:S07]  /*a810*/  LDSM.16.M88.4 R44, [R22+0x8800] ;  /* 0x00880000162c783b */ /* 0x000fee0000000200 */
[C---:B------:R-:W-:Y:S01]  /*a820*/  HMMA.16816.F32 R180, R4.reuse, R38, R40 ;  /* 0x0000002604b4723c */ /* 0x040fe20000001828 */
[----:B------:R-:W-:Y:S07]  /*a830*/  LDSM.16.M88.4 R40, [R22+0x8c00] ;  /* 0x008c00001628783b */ /* 0x000fee0000000200 */
[C---:B------:R-:W-:Y:S08]  /*a840*/  HMMA.16816.F32 R108, R4.reuse, R62, R192 ;  /* 0x0000003e046c723c */ /* 0x040ff000000018c0 */
[C---:B------:R-:W-:Y:S08]  /*a850*/  HMMA.16816.F32 R64, R4.reuse, R56, R64 ;  /* 0x000000380440723c */ /* 0x040ff00000001840 */
[----:B------:R-:W-:Y:S01]  /*a860*/  HMMA.16816.F32 R8, R4, R54, R196 ;  /* 0x000000360408723c */ /* 0x000fe200000018c4 */
[----:B------:R-:W1:Y:S01]  /*a870*/  LDSM.16.M88.4 R4, [R212+0x5000] ;  /* 0x00500000d404783b */ /* 0x000e620000000200 */
[----:B------:R-:W-:-:S02]  /*a880*/  IMAD.MOV.U32 R232, RZ, RZ, R213 ;  /* 0x000000ffffe87224 */ /* 0x000fc400078e00d5 */
[----:B------:R-:W-:Y:S02]  /*a890*/  IMAD.MOV.U32 R233, RZ, RZ, R105 ;  /* 0x000000ffffe97224 */ /* 0x000fe400078e0069 */
[----:B------:R-:W-:Y:S02]  /*a8a0*/  IMAD.MOV.U32 R234, RZ, RZ, R100 ;  /* 0x000000ffffea7224 */ /* 0x000fe400078e0064 */
[----:B------:R-:W-:Y:S02]  /*a8b0*/  IMAD.MOV.U32 R198, RZ, RZ, R204 ;  /* 0x000000ffffc67224 */ /* 0x000fe400078e00cc */
[----:B------:R-:W-:Y:S02]  /*a8c0*/  IMAD.MOV.U32 R197, RZ, RZ, R205 ;  /* 0x000000ffffc57224 */ /* 0x000fe400078e00cd */
[----:B------:R-:W-:Y:S02]  /*a8d0*/  IMAD.MOV.U32 R196, RZ, RZ, R206 ;  /* 0x000000ffffc47224 */ /* 0x000fe400078e00ce */
[----:B------:R-:W-:-:S02]  /*a8e0*/  IMAD.MOV.U32 R105, RZ, RZ, R207 ;  /* 0x000000ffff697224 */ /* 0x000fc400078e00cf */
[C---:B------:R-:W-:Y:S01]  /*a8f0*/  HMMA.16816.F32 R204, R16.reuse, R60, R232 ;  /* 0x0000003c10cc723c */ /* 0x040fe200000018e8 */
[----:B------:R-:W-:Y:S02]  /*a900*/  IMAD.MOV.U32 R241, RZ, RZ, R15 ;  /* 0x000000fffff17224 */ /* 0x000fe400078e000f */
[----:B------:R-:W-:Y:S02]  /*a910*/  IMAD.MOV.U32 R242, RZ, RZ, R14 ;  /* 0x000000fffff27224 */ /* 0x000fe400078e000e */
[----:B------:R-:W-:Y:S02]  /*a920*/  IMAD.MOV.U32 R243, RZ, RZ, R13 ;  /* 0x000000fffff37224 */ /* 0x000fe400078e000d */
[----:B------:R-:W2:Y:S01]  /*a930*/  LDSM.16.M88.4 R12, [R212+0x4000] ;  /* 0x00400000d40c783b */ /* 0x000ea20000000200 */
[C---:B------:R-:W-:Y:S08]  /*a940*/  HMMA.16816.F32 R60, R16.reuse, R62, R248 ;  /* 0x0000003e103c723c */ /* 0x040ff000000018f8 */
[----:B------:R-:W-:Y:S03]  /*a950*/  HMMA.16816.F32 R192, R16, R36, R208 ;  /* 0x0000002410c0723c */ /* 0x000fe600000018d0 */
        /* <DEDUP_REMOVED lines=12> */
[----:B------:R-:W-:Y:S01]  /*aa20*/  HMMA.16816.F32 R232, R16, R54, R188 ;  /* 0x0000003610e8723c */ /* 0x000fe200000018bc */
[----:B------:R-:W-:Y:S02]  /*aa30*/  IMAD.MOV.U32 R57, RZ, RZ, R39 ;  /* 0x000000ffff397224 */ /* 0x000fe400078e0027 */
[----:B------:R-:W-:Y:S02]  /*aa40*/  IMAD.MOV.U32 R58, RZ, RZ, R38 ;  /* 0x000000ffff3a7224 */ /* 0x000fe400078e0026 */
[----:B------:R-:W-:-:S03]  /*aa50*/  IMAD.MOV.U32 R59, RZ, RZ, R37 ;  /* 0x000000ffff3b7224 */ /* 0x000fc600078e0025 */
[C---:B-1----:R-:W-:Y:S08]  /*aa60*/  HMMA.16816.F32 R208, R4.reuse, R32, R184 ;  /* 0x0000002004d0723c */ /* 0x042ff000000018b8 */
[C---:B------:R-:W-:Y:S08]  /*aa70*/  HMMA.16816.F32 R204, R4.reuse, R34, R180 ;  /* 0x0000002204cc723c */ /* 0x040ff000000018b4 */
[----:B------:R-:W-:Y:S08]  /*aa80*/  HMMA.16816.F32 R196, R4, R50, R108 ;  /* 0x0000003204c4723c */ /* 0x000ff0000000186c */
[----:B------:R-:W-:Y:S01]  /*aa90*/  HMMA.16816.F32 R240, R16, R52, R240 ;  /* 0x0000003410f0723c */ /* 0x000fe200000018f0 */
[----:B------:R-:W-:Y:S01]  /*aaa0*/  IMAD.MOV.U32 R52, RZ, RZ, R36 ;  /* 0x000000ffff347224 */ /* 0x000fe200078e0024 */
[----:B------:R-:W-:Y:S04]  /*aab0*/  LDSM.16.M88.4 R16, [R23+0x8800] ;  /* 0x008800001710783b */ /* 0x000fe80000000200 */
[----:B------:R-:W-:Y:S02]  /*aac0*/  LDSM.16.M88.4 R36, [R23+0x8c00] ;  /* 0x008c00001724783b */ /* 0x000fe40000000200 */
        /* <DEDUP_REMOVED lines=8> */
[----:B------:R-:W3:Y:S01]  /*ab50*/  LDSM.16.M88.4 R8, [R216+0x4000] ;  /* 0x00400000d808783b */ /* 0x000ee20000000200 */
[----:B------:R-:W-:Y:S01]  /*ab60*/  IMAD.MOV.U32 R0, RZ, RZ, R63 ;  /* 0x000000ffff007224 */ /* 0x000fe200078e003f */
[----:B------:R-:W-:Y:S01]  /*ab70*/  USHF.L.U32 UR11, UR7, 0x1, URZ ;  /* 0x00000001070b7899 */ /* 0x000fe200080006ff */
[----:B------:R-:W-:Y:S01]  /*ab80*/  IMAD.MOV.U32 R63, RZ, RZ, R105 ;  /* 0x000000ffff3f7224 */ /* 0x000fe200078e0069 */
[----:B--2---:R-:W-:Y:S01]  /*ab90*/  HMMA.16816.F32 R64, R12, R32, R192 ;  /* 0x000000200c40723c */ /* 0x004fe200000018c0 */
[----:B------:R-:W-:Y:S01]  /*aba0*/  IMAD.MOV.U32 R56, RZ, RZ, R100 ;  /* 0x000000ffff387224 */ /* 0x000fe200078e0064 */
[----:B------:R-:W-:-:S06]  /*abb0*/  DEPBAR.LE SB0, 0x0 ;  /* 0x000080000000791a */ /* 0x000fcc0000000000 */
[C---:B------:R-:W-:Y:S08]  /*abc0*/  HMMA.16816.F32 R60, R12.reuse, R34, R60 ;  /* 0x000000220c3c723c */ /* 0x040ff0000000183c */
[----:B------:R-:W-:Y:S01]  /*abd0*/  HMMA.16816.F32 R32, R12, R40, R240 ;  /* 0x000000280c20723c */ /* 0x000fe200000018f0 */
[----:B------:R-:W-:Y:S02]  /*abe0*/  IMAD.MOV.U32 R55, RZ, RZ, R0 ;  /* 0x000000ffff377224 */ /* 0x000fe400078e0000 */
[----:B------:R-:W-:-:S02]  /*abf0*/  IMAD.MOV.U32 R53, RZ, RZ, R3 ;  /* 0x000000ffff357224 */ /* 0x000fc400078e0003 */
[----:B------:R-:W-:Y:S02]  /*ac00*/  IMAD.MOV.U32 R54, RZ, RZ, R2 ;  /* 0x000000ffff367224 */ /* 0x000fe400078e0002 */
[----:B------:R-:W-:Y:S02]  /*ac10*/  IMAD.MOV.U32 R213, RZ, RZ, R229 ;  /* 0x000000ffffd57224 */ /* 0x000fe400078e00e5 */
[----:B------:R-:W-:Y:S01]  /*ac20*/  IMAD.U32 R0, RZ, RZ, UR5 ;  /* 0x00000005ff007e24 */ /* 0x000fe2000f8e00ff */
[----:B------:R-:W-:Y:S03]  /*ac30*/  HMMA.16816.F32 R56, R12, R48, R56 ;  /* 0x000000300c38723c */ /* 0x000fe60000001838 */
[----:B------:R-:W-:-:S04]  /*ac40*/  IMAD R0, R0, 0x40, R213 ;  /* 0x0000004000007824 */ /* 0x000fc800078e02d5 */
[----:B------:R-:W-:Y:S01]  /*ac50*/  VIADD R2, R0, UR20 ;  /* 0x0000001400027c36 */ /* 0x000fe20008000000 */
[----:B------:R-:W-:Y:S01]  /*ac60*/  HMMA.16816.F32 R52, R12, R50, R52 ;  /* 0x000000320c34723c */ /* 0x000fe20000001834 */
[----:B------:R-:W-:-:S07]  /*ac70*/  VIADD R41, R224, 0x8 ;  /* 0x00000008e0297836 */ /* 0x000fce0000000000 */
[C---:B------:R-:W-:Y:S08]  /*ac80*/  HMMA.16816.F32 R48, R12.reuse, R44, R248 ;  /* 0x0000002c0c30723c */ /* 0x040ff000000018f8 */
[----:B------:R-:W-:Y:S08]  /*ac90*/  HMMA.16816.F32 R44, R12, R46, R236 ;  /* 0x0000002e0c2c723c */ /* 0x000ff000000018ec */
[----:B-1----:R-:W-:Y:S08]  /*aca0*/  HMMA.16816.F32 R236, R4, R16, R188 ;  /* 0x0000001004ec723c */ /* 0x002ff000000018bc */
[----:B---3--:R-:W-:Y:S01]  /*acb0*/  HMMA.16816.F32 R188, R8, R36, R32 ;  /* 0x0000002408bc723c */ /* 0x008fe20000001820 */
[----:B------:R-:W-:-:S02]  /*acc0*/  VIADD R32, R2, 0xffffffc0 ;  /* 0xffffffc002207836 */ /* 0x000fc40000000000 */
[----:B------:R-:W-:-:S05]  /*acd0*/  VIADD R33, R2, 0xffffffc8 ;  /* 0xffffffc802217836 */ /* 0x000fca0000000000 */
[----:B------:R-:W-:Y:S08]  /*ace0*/  HMMA.16816.F32 R108, R4, R38, R108 ;  /* 0x00000026046c723c */ /* 0x000ff0000000186c */
[----:B------:R-:W-:Y:S08]  /*acf0*/  HMMA.16816.F32 R176, R12, R42, R232 ;  /* 0x0000002a0cb0723c */ /* 0x000ff000000018e8 */
[-C--:B------:R-:W-:Y:S08]  /*ad00*/  HMMA.16816.F32 R204, R4, R30.reuse, R204 ;  /* 0x0000001e04cc723c */ /* 0x080ff000000018cc */
[----:B------:R-:W-:Y:S01]  /*ad10*/  HMMA.16816.F32 R60, R8, R30, R60 ;  /* 0x0000001e083c723c */ /* 0x000fe2000000183c */
[----:B------:R-:W-:-:S07]  /*ad20*/  VIADD R31, R2, 0xffffffc1 ;  /* 0xffffffc1021f7836 */ /* 0x000fce0000000000 */
[----:B------:R-:W-:Y:S01]  /*ad30*/  HMMA.16816.F32 R208, R4, R28, R208 ;  /* 0x0000001c04d0723c */ /* 0x000fe200000018d0 */
[----:B------:R-:W-:-:S07]  /*ad40*/  IMAD.IADD R3, R41, 0x1, -R31 ;  /* 0x0000000129037824 */ /* 0x000fce00078e0a1f */
[----:B------:R-:W-:Y:S01]  /*ad50*/  HMMA.16816.F32 R200, R4, R24, R200 ;  /* 0x0000001804c8723c */ /* 0x000fe200000018c8 */
[----:B------:R-:W-:-:S07]  /*ad60*/  LOP3.LUT R12, R222, 0xc0, RZ, 0xc0, !PT ;  /* 0x000000c0de0c7812 */ /* 0x000fce00078ec0ff */
[----:B------:R-:W-:Y:S01]  /*ad70*/  HMMA.16816.F32 R232, R4, R26, R196 ;  /* 0x0000001a04e8723c */ /* 0x000fe200000018c4 */
[----:B------:R-:W-:-:S07]  /*ad80*/  SHF.R.U32.HI R213, RZ, 0x1, R219 ;  /* 0x00000001ffd57819 */ /* 0x000fce00000116db */
[C---:B------:R-:W-:Y:S08]  /*ad90*/  HMMA.16816.F32 R240, R4.reuse, R18, R184 ;  /* 0x0000001204f0723c */ /* 0x040ff000000018b8 */
[----:B------:R-:W-:Y:S01]  /*ada0*/  HMMA.16816.F32 R248, R4, R36, R180 ;  /* 0x0000002404f8723c */ /* 0x000fe200000018b4 */
[C---:B------:R-:W-:Y:S02]  /*adb0*/  IMAD.IADD R4, R41.reuse, 0x1, -R32 ;  /* 0x0000000129047824 */ /* 0x040fe400078e0a20 */
[----:B------:R-:W-:-:S05]  /*adc0*/  IMAD.IADD R6, R41, 0x1, -R33 ;  /* 0x0000000129067824 */ /* 0x000fca00078e0a21 */
[----:B------:R-:W-:Y:S01]  /*add0*/  HMMA.16816.F32 R64, R8, R28, R64 ;  /* 0x0000001c0840723c */ /* 0x000fe20000001840 */
[----:B------:R-:W-:Y:S02]  /*ade0*/  IABS R5, R4 ;  /* 0x0000000400057213 */ /* 0x000fe40000000000 */
[----:B------:R-:W-:Y:S02]  /*adf0*/  IABS R4, R3 ;  /* 0x0000000300047213 */ /* 0x000fe40000000000 */
[----:B------:R-:W-:Y:S01]  /*ae00*/  IABS R3, R6 ;  /* 0x0000000600037213 */ /* 0x000fe20000000000 */
[----:B------:R-:W-:Y:S01]  /*ae10*/  IMAD.MOV.U32 R7, RZ, RZ, R5 ;  /* 0x000000ffff077224 */ /* 0x000fe200078e0005 */
[----:B------:R-:W-:Y:S02]  /*ae20*/  LOP3.LUT R12, R12, 0x18, R214, 0xf8, !PT ;  /* 0x000000180c0c7812 */ /* 0x000fe400078ef8d6 */
[----:B------:R-:W-:Y:S02]  /*ae30*/  LOP3.LUT R6, R213, 0x8, RZ, 0xc0, !PT ;  /* 0x00000008d5067812 */ /* 0x000fe400078ec0ff */
[----:B------:R-:W-:-:S02]  /*ae40*/  I2FP.F32.S32 R4, R4 ;  /* 0x0000000400047245 */ /* 0x000fc40000201400 */
[----:B------:R-:W-:Y:S02]  /*ae50*/  LOP3.LUT R5, R12, R6, RZ, 0x3c, !PT ;  /* 0x000000060c057212 */ /* 0x000fe400078e3cff */
[----:B------:R-:W-:Y:S01]  /*ae60*/  I2FP.F32.S32 R3, R3 ;  /* 0x0000000300037245 */ /* 0x000fe20000201400 */
[----:B------:R-:W-:Y:S01]  /*ae70*/  IMAD.MOV.U32 R105, RZ, RZ, R110 ;  /* 0x000000ffff697224 */ /* 0x000fe200078e006e */
[----:B------:R-:W-:Y:S01]  /*ae80*/  I2FP.F32.S32 R6, R7 ;  /* 0x0000000700067245 */ /* 0x000fe20000201400 */
[----:B------:R-:W-:Y:S02]  /*ae90*/  IMAD.MOV.U32 R100, RZ, RZ, R108 ;  /* 0x000000ffff647224 */ /* 0x000fe400078e006c */
[----:B------:R-:W-:Y:S02]  /*aea0*/  IMAD.MOV.U32 R229, RZ, RZ, R109 ;  /* 0x000000ffffe57224 */ /* 0x000fe400078e006d */
[----:B------:R-:W-:Y:S02]  /*aeb0*/  IMAD.MOV.U32 R223, RZ, RZ, R111 ;  /* 0x000000ffffdf7224 */ /* 0x000fe400078e006f */
[C---:B------:R-:W-:Y:S01]  /*aec0*/  VIADD R30, R2.reuse, 0xffffffc9 ;  /* 0xffffffc9021e7836 */ /* 0x040fe20000000000 */
[----:B------:R-:W-:Y:S01]  /*aed0*/  HMMA.16816.F32 R108, R8, R26, R52 ;  /* 0x0000001a086c723c */ /* 0x000fe20000001834 */
[----:B------:R-:W-:-:S02]  /*aee0*/  VIADD R29, R2, 0xffffffd0 ;  /* 0xffffffd0021d7836 */ /* 0x000fc40000000000 */
[C---:B------:R-:W-:Y:S02]  /*aef0*/  VIADD R28, R2.reuse, 0xffffffd1 ;  /* 0xffffffd1021c7836 */ /* 0x040fe40000000000 */
[C---:B------:R-:W-:Y:S02]  /*af00*/  VIADD R27, R2.reuse, 0xffffffd8 ;  /* 0xffffffd8021b7836 */ /* 0x040fe40000000000 */
[----:B------:R-:W-:Y:S01]  /*af10*/  VIADD R26, R2, 0xffffffd9 ;  /* 0xffffffd9021a7836 */ /* 0x000fe20000000000 */
[----:B------:R-:W-:Y:S01]  /*af20*/  HMMA.16816.F32 R180, R8, R18, R44 ;  /* 0x0000001208b4723c */ /* 0x000fe2000000182c */
[----:B------:R-:W-:Y:S01]  /*af30*/  FFMA.FTZ R47, R4, -UR6, R67 ;  /* 0x80000006042f7c23 */ /* 0x000fe20008010043 */
[----:B------:R-:W-:Y:S01]  /*af40*/  FFMA.FTZ R46, R3, -UR6, R62 ;  /* 0x80000006032e7c23 */ /* 0x000fe2000801003e */
[C---:B------:R-:W-:Y:S02]  /*af50*/  IMAD.IADD R4, R41.reuse, 0x1, -R30 ;  /* 0x0000000129047824 */ /* 0x040fe400078e0a1e */
[----:B------:R-:W-:-:S03]  /*af60*/  IMAD.IADD R3, R41, 0x1, -R29 ;  /* 0x0000000129037824 */ /* 0x000fc600078e0a1d */
[----:B------:R-:W-:Y:S01]  /*af70*/  HMMA.16816.F32 R184, R8, R16, R48 ;  /* 0x0000001008b8723c */ /* 0x000fe20000001830 */
[----:B------:R-:W-:Y:S01]  /*af80*/  FFMA.FTZ R48, R6, -UR6, R66 ;  /* 0x8000000606307c23 */ /* 0x000fe20008010042 */
[C---:B------:R-:W-:Y:S02]  /*af90*/  IMAD.IADD R6, R41.reuse, 0x1, -R28 ;  /* 0x0000000129067824 */ /* 0x040fe400078e0a1c */
[----:B------:R-:W-:Y:S01]  /*afa0*/  IMAD.IADD R7, R41, 0x1, -R27 ;  /* 0x0000000129077824 */ /* 0x000fe200078e0a1b */
[----:B------:R-:W-:-:S03]  /*afb0*/  LOP3.LUT R222, R5, 0x120, R222, 0xf8, !PT ;  /* 0x0000012005de7812 */ /* 0x000fc600078ef8de */
[----:B------:R-:W-:Y:S01]  /*afc0*/  HMMA.16816.F32 R56, R8, R24, R56 ;  /* 0x000000180838723c */ /* 0x000fe20000001838 */
[----:B------:R-:W-:Y:S02]  /*afd0*/  IABS R5, R3 ;  /* 0x0000000300057213 */ /* 0x000fe40000000000 */
[----:B------:R-:W-:-:S05]  /*afe0*/  IABS R3, R7 ;  /* 0x0000000700037213 */ /* 0x000fca0000000000 */
[----:B------:R-:W-:Y:S01]  /*aff0*/  HMMA.16816.F32 R176, R8, R38, R176 ;  /* 0x0000002608b0723c */ /* 0x000fe200000018b0 */
[----:B------:R-:W-:Y:S01]  /*b000*/  IMAD.IADD R9, R41, 0x1, -R26 ;  /* 0x0000000129097824 */ /* 0x000fe200078e0a1a */
[----:B------:R-:W-:Y:S02]  /*b010*/  IABS R8, R4 ;  /* 0x0000000400087213 */ /* 0x000fe40000000000 */
[----:B------:R-:W-:Y:S02]  /*b020*/  IABS R4, R6 ;  /* 0x0000000600047213 */ /* 0x000fe40000000000 */
[----:B------:R-:W-:Y:S01]  /*b030*/  IABS R6, R9 ;  /* 0x0000000900067213 */ /* 0x000fe20000000000 */
[----:B------:R-:W-:Y:S02]  /*b040*/  IMAD.MOV.U32 R7, RZ, RZ, R5 ;  /* 0x000000ffff077224 */ /* 0x000fe400078e0005 */
[----:B------:R-:W-:Y:S02]  /*b050*/  IMAD.MOV.U32 R5, RZ, RZ, R4 ;  /* 0x000000ffff057224 */ /* 0x000fe400078e0004 */
[----:B------:R-:W-:-:S02]  /*b060*/  IMAD.MOV.U32 R4, RZ, RZ, R3 ;  /* 0x000000ffff047224 */ /* 0x000fc400078e0003 */
[----:B------:R-:W-:Y:S01]  /*b070*/  IMAD.MOV.U32 R3, RZ, RZ, R6 ;  /* 0x000000ffff037224 */ /* 0x000fe200078e0006 */
[----:B------:R-:W-:Y:S02]  /*b080*/  I2FP.F32.S32 R6, R8 ;  /* 0x0000000800067245 */ /* 0x000fe40000201400 */
[----:B------:R-:W-:Y:S02]  /*b090*/  I2FP.F32.S32 R4, R4 ;  /* 0x0000000400047245 */ /* 0x000fe40000201400 */
[----:B------:R-:W-:Y:S01]  /*b0a0*/  I2FP.F32.S32 R3, R3 ;  /* 0x0000000300037245 */ /* 0x000fe20000201400 */
[----:B------:R-:W-:Y:S01]  /*b0b0*/  IMAD.MOV.U32 R55, RZ, RZ, R21 ;  /* 0x000000ffff377224 */ /* 0x000fe200078e0015 */
[----:B------:R-:W-:Y:S01]  /*b0c0*/  I2FP.F32.S32 R7, R7 ;  /* 0x0000000700077245 */ /* 0x000fe20000201400 */
[C---:B------:R-:W-:Y:S02]  /*b0d0*/  VIADD R25, R2.reuse, 0xffffffe0 ;  /* 0xffffffe002197836 */ /* 0x040fe40000000000 */
[----:B------:R-:W-:-:S02]  /*b0e0*/  VIADD R24, R2, 0xffffffe1 ;  /* 0xffffffe102187836 */ /* 0x000fc40000000000 */
[C---:B------:R-:W-:Y:S01]  /*b0f0*/  VIADD R21, R2.reuse, 0xffffffe8 ;  /* 0xffffffe802157836 */ /* 0x040fe20000000000 */
[----:B------:R-:W-:Y:S01]  /*b100*/  I2FP.F32.S32 R5, R5 ;  /* 0x0000000500057245 */ /* 0x000fe20000201400 */
[----:B------:R-:W-:Y:S02]  /*b110*/  VIADD R36, R2, 0xffffffe9 ;  /* 0xffffffe902247836 */ /* 0x000fe40000000000 */
[----:B------:R-:W-:Y:S01]  /*b120*/  FFMA.FTZ R43, R4, -UR6, R110 ;  /* 0x80000006042b7c23 */ /* 0x000fe2000801006e */
[----:B------:R-:W-:Y:S01]  /*b130*/  FFMA.FTZ R42, R3, -UR6, R111 ;  /* 0x80000006032a7c23 */ /* 0x000fe2000801006f */
[----:B------:R-:W-:Y:S02]  /*b140*/  VIADD R37, R2, 0xfffffff0 ;  /* 0xfffffff002257836 */ /* 0x000fe40000000000 */
[----:B------:R-:W-:Y:S01]  /*b150*/  FFMA.FTZ R45, R6, -UR6, R63 ;  /* 0x80000006062d7c23 */ /* 0x000fe2000801003f */
[----:B------:R-:W-:Y:S02]  /*b160*/  IMAD.IADD R4, R41, 0x1, -R25 ;  /* 0x0000000129047824 */ /* 0x000fe400078e0a19 */
[----:B------:R-:W-:Y:S01]  /*b170*/  FFMA.FTZ R40, R7, -UR6, R58 ;  /* 0x8000000607287c23 */ /* 0x000fe2000801003a */
[----:B------:R-:W-:-:S02]  /*b180*/  IMAD.IADD R3, R41, 0x1, -R24 ;  /* 0x0000000129037824 */ /* 0x000fc400078e0a18 */
[C---:B------:R-:W-:Y:S02]  /*b190*/  IMAD.IADD R6, R41.reuse, 0x1, -R21 ;  /* 0x0000000129067824 */ /* 0x040fe400078e0a15 */
[----:B------:R-:W-:Y:S02]  /*b1a0*/  IMAD.IADD R7, R41, 0x1, -R36 ;  /* 0x0000000129077824 */ /* 0x000fe400078e0a24 */
[----:B------:R-:W-:Y:S01]  /*b1b0*/  FFMA.FTZ R44, R5, -UR6, R59 ;  /* 0x80000006052c7c23 */ /* 0x000fe2000801003b */
[----:B------:R-:W-:Y:S01]  /*b1c0*/  IMAD.IADD R9, R41, 0x1, -R37 ;  /* 0x0000000129097824 */ /* 0x000fe200078e0a25 */
[----:B------:R-:W-:Y:S02]  /*b1d0*/  IABS R8, R4 ;  /* 0x0000000400087213 */ /* 0x000fe40000000000 */
[----:B------:R-:W-:Y:S02]  /*b1e0*/  IABS R5, R3 ;  /* 0x0000000300057213 */ /* 0x000fe40000000000 */
[----:B------:R-:W-:-:S02]  /*b1f0*/  IABS R4, R6 ;  /* 0x0000000600047213 */ /* 0x000fc40000000000 */
[----:B------:R-:W-:Y:S02]  /*b200*/  IABS R3, R7 ;  /* 0x0000000700037213 */ /* 0x000fe40000000000 */
[----:B------:R-:W-:Y:S01]  /*b210*/  IABS R6, R9 ;  /* 0x0000000900067213 */ /* 0x000fe20000000000 */
[----:B------:R-:W-:Y:S02]  /*b220*/  IMAD.MOV.U32 R7, RZ, RZ, R5 ;  /* 0x000000ffff077224 */ /* 0x000fe400078e0005 */
[----:B------:R-:W-:Y:S02]  /*b230*/  IMAD.MOV.U32 R5, RZ, RZ, R4 ;  /* 0x000000ffff057224 */ /* 0x000fe400078e0004 */
[----:B------:R-:W-:Y:S02]  /*b240*/  IMAD.MOV.U32 R4, RZ, RZ, R3 ;  /* 0x000000ffff047224 */ /* 0x000fe400078e0003 */
[----:B------:R-:W-:Y:S01]  /*b250*/  IMAD.MOV.U32 R3, RZ, RZ, R6 ;  /* 0x000000ffff037224 */ /* 0x000fe200078e0006 */
[----:B------:R-:W-:-:S04]  /*b260*/  UIADD3 UR5, UPT, UPT, UR20, UR24, URZ ;  /* 0x0000001814057290 */ /* 0x000fc8000fffe0ff */
[----:B------:R-:W-:Y:S01]  /*b270*/  I2FP.F32.S32 R3, R3 ;  /* 0x0000000300037245 */ /* 0x000fe20000201400 */
[----:B------:R-:W-:Y:S02]  /*b280*/  IMAD.MOV.U32 R54, RZ, RZ, R20 ;  /* 0x000000ffff367224 */ /* 0x000fe400078e0014 */
[C---:B------:R-:W-:Y:S02]  /*b290*/  VIADD R17, R0.reuse, 0xffffffc1 ;  /* 0xffffffc100117836 */ /* 0x040fe40000000000 */
[----:B------:R-:W-:Y:S01]  /*b2a0*/  FFMA.FTZ R20, R3, -UR6, R190 ;  /* 0x8000000603147c23 */ /* 0x000fe200080100be */
[----:B------:R-:W-:Y:S01]  /*b2b0*/  VIADD R3, R41, -UR5 ;  /* 0x8000000529037c36 */ /* 0x000fe20008000000 */
[----:B------:R-:W-:Y:S01]  /*b2c0*/  I2FP.F32.S32 R5, R5 ;  /* 0x0000000500057245 */ /* 0x000fe20000201400 */
[C---:B------:R-:W-:Y:S02]  /*b2d0*/  VIADD R19, R0.reuse, 0xffffffc0 ;  /* 0xffffffc000137836 */ /* 0x040fe40000000000 */
[C---:B------:R-:W-:Y:S01]  /*b2e0*/  VIADD R14, R0.reuse, 0xffffffd0 ;  /* 0xffffffd0000e7836 */ /* 0x040fe20000000000 */
[C---:B------:R-:W-:Y:S01]  /*b2f0*/  ISETP.GT.AND P0, PT, R3.reuse, R17, PT ;  /* 0x000000110300720c */ /* 0x040fe20003f04270 */
[C---:B------:R-:W-:Y:S01]  /*b300*/  VIADD R16, R0.reuse, 0xffffffc8 ;  /* 0xffffffc800107836 */ /* 0x040fe20000000000 */
[----:B------:R-:W-:Y:S01]  /*b310*/  ISETP.GT.AND P5, PT, R3, R19, PT ;  /* 0x000000130300720c */ /* 0x000fe20003fa4270 */
[----:B------:R-:W-:-:S02]  /*b320*/  VIADD R15, R0, 0xffffffc9 ;  /* 0xffffffc9000f7836 */ /* 0x000fc40000000000 */
[----:B------:R-:W-:Y:S01]  /*b330*/  FFMA.FTZ R35, R5, -UR6, R182 ;  /* 0x8000000605237c23 */ /* 0x000fe200080100b6 */
[----:B------:R-:W-:Y:S02]  /*b340*/  FSEL R182, R47, -INF , !P0 ;  /* 0xff8000002fb67808 */ /* 0x000fe40004000000 */
[----:B------:R-:W-:Y:S02]  /*b350*/  I2FP.F32.S32 R7, R7 ;  /* 0x0000000700077245 */ /* 0x000fe40000201400 */
[----:B------:R-:W-:Y:S02]  /*b360*/  I2FP.F32.S32 R4, R4 ;  /* 0x0000000400047245 */ /* 0x000fe40000201400 */
[----:B------:R-:W-:Y:S01]  /*b370*/  ISETP.GT.AND P0, PT, R3, R14, PT ;  /* 0x0000000e0300720c */ /* 0x000fe20003f04270 */
[----:B------:R-:W-:Y:S01]  /*b380*/  VIADD R13, R0, 0xffffffd1 ;  /* 0xffffffd1000d7836 */ /* 0x000fe20000000000 */
[----:B------:R-:W-:Y:S01]  /*b390*/  FSEL R63, R48, -INF , !P5 ;  /* 0xff800000303f7808 */ /* 0x000fe20006800000 */
[----:B------:R-:W-:Y:S01]  /*b3a0*/  VIADD R12, R0, 0xffffffd8 ;  /* 0xffffffd8000c7836 */ /* 0x000fe20000000000 */
[----:B------:R-:W-:-:S02]  /*b3b0*/  I2FP.F32.S32 R6, R8 ;  /* 0x0000000800067245 */ /* 0x000fc40000201400 */
[C---:B------:R-:W-:Y:S02]  /*b3c0*/  ISETP.GT.AND P6, PT, R3.reuse, R16, PT ;  /* 0x000000100300720c */ /* 0x040fe40003fc4270 */
[----:B------:R-:W-:Y:S01]  /*b3d0*/  ISETP.GT.AND P5, PT, R3, R15, PT ;  /* 0x0000000f0300720c */ /* 0x000fe20003fa4270 */
[----:B------:R-:W-:Y:S01]  /*b3e0*/  FFMA.FTZ R38, R7, -UR6, R187 ;  /* 0x8000000607267c23 */ /* 0x000fe200080100bb */
[----:B------:R-:W-:Y:S01]  /*b3f0*/  FSEL R190, R40, -INF , !P0 ;  /* 0xff80000028be7808 */ /* 0x000fe20004000000 */
[----:B------:R-:W-:Y:S01]  /*b400*/  FFMA.FTZ R34, R4, -UR6, R183 ;  /* 0x8000000604227c23 */ /* 0x000fe200080100b7 */
[----:B------:R-:W-:Y:S01]  /*b410*/  VIADD R40, R2, 0xfffffff8 ;  /* 0xfffffff802287836 */ /* 0x000fe20000000000 */
[----:B------:R-:W-:Y:S01]  /*b420*/  FSEL R183, R46, -INF , !P6 ;  /* 0xff8000002eb77808 */ /* 0x000fe20007000000 */
[----:B------:R-:W-:Y:S01]  /*b430*/  FFMA.FTZ R39, R6, -UR6, R186 ;  /* 0x8000000606277c23 */ /* 0x000fe200080100ba */
[----:B------:R-:W-:Y:S01]  /*b440*/  FSEL R187, R45, -INF , !P5 ;  /* 0xff8000002dbb7808 */ /* 0x000fe20006800000 */
[C---:B------:R-:W-:Y:S01]  /*b450*/  VIADD R11, R0.reuse, 0xffffffd9 ;  /* 0xffffffd9000b7836 */ /* 0x040fe20000000000 */
[C---:B------:R-:W-:Y:S01]  /*b460*/  ISETP.GT.AND P6, PT, R3.reuse, R13, PT ;  /* 0x0000000d0300720c */ /* 0x040fe20003fc4270 */
[C---:B------:R-:W-:Y:S01]  /*b470*/  VIADD R10, R0.reuse, 0xffffffe0 ;  /* 0xffffffe0000a7836 */ /* 0x040fe20000000000 */
[----:B------:R-:W-:Y:S01]  /*b480*/  ISETP.GT.AND P5, PT, R3, R12, PT ;  /* 0x0000000c0300720c */ /* 0x000fe20003fa4270 */
[----:B------:R-:W-:-:S02]  /*b490*/  VIADD R9, R0, 0xffffffe1 ;  /* 0xffffffe100097836 */ /* 0x000fc40000000000 */
[C---:B------:R-:W-:Y:S02]  /*b4a0*/  VIADD R8, R0.reuse, 0xffffffe8 ;  /* 0xffffffe800087836 */ /* 0x040fe40000000000 */
[C---:B------:R-:W-:Y:S02]  /*b4b0*/  VIADD R7, R0.reuse, 0xffffffe9 ;  /* 0xffffffe900077836 */ /* 0x040fe40000000000 */
[C---:B------:R-:W-:Y:S02]  /*b4c0*/  VIADD R6, R0.reuse, 0xfffffff0 ;  /* 0xfffffff000067836 */ /* 0x040fe40000000000 */
[C---:B------:R-:W-:Y:S02]  /*b4d0*/  VIADD R18, R0.reuse, 0xfffffff8 ;  /* 0xfffffff800127836 */ /* 0x040fe40000000000 */
[C---:B------:R-:W-:Y:S02]  /*b4e0*/  VIADD R5, R0.reuse, 0xfffffff1 ;  /* 0xfffffff100057836 */ /* 0x040fe40000000000 */
[----:B------:R-:W-:-:S02]  /*b4f0*/  VIADD R4, R0, 0xfffffff9 ;  /* 0xfffffff900047836 */ /* 0x000fc40000000000 */
[----:B------:R-:W-:Y:S01]  /*b500*/  IMAD.IADD R0, R41, 0x1, -R40 ;  /* 0x0000000129007824 */ /* 0x000fe200078e0a28 */
[----:B------:R-:W-:Y:S02]  /*b510*/  FSEL R192, R44, -INF , !P6 ;  /* 0xff8000002cc07808 */ /* 0x000fe40007000000 */
[----:B------:R-:W-:Y:S01]  /*b520*/  FSEL R193, R43, -INF , !P5 ;  /* 0xff8000002bc17808 */ /* 0x000fe20006800000 */
[----:B------:R-:W-:Y:S01]  /*b530*/  BAR.SYNC.DEFER_BLOCKING 0x0 ;  /* 0x0000000000007b1d */ /* 0x000fe20000010000 */
[C---:B------:R-:W-:Y:S02]  /*b540*/  ISETP.GT.AND P0, PT, R3.reuse, R11, PT ;  /* 0x0000000b0300720c */ /* 0x040fe40003f04270 */
[C---:B------:R-:W-:Y:S02]  /*b550*/  ISETP.GT.AND P6, PT, R3.reuse, R10, PT ;  /* 0x0000000a0300720c */ /* 0x040fe40003fc4270 */
[----:B------:R-:W-:Y:S02]  /*b560*/  ISETP.GT.AND P5, PT, R3, R9, PT ;  /* 0x000000090300720c */ /* 0x000fe40003fa4270 */
[----:B------:R-:W-:-:S02]  /*b570*/  IABS R0, R0 ;  /* 0x0000000000007213 */ /* 0x000fc40000000000 */
[----:B------:R-:W-:Y:S02]  /*b580*/  FSEL R194, R42, -INF , !P0 ;  /* 0xff8000002ac27808 */ /* 0x000fe40004000000 */
[----:B------:R-:W-:Y:S02]  /*b590*/  FSEL R195, R39, -INF , !P6 ;  /* 0xff80000027c37808 */ /* 0x000fe40007000000 */
[----:B------:R-:W-:Y:S02]  /*b5a0*/  FSEL R196, R38, -INF , !P5 ;  /* 0xff80000026c47808 */ /* 0x000fe40006800000 */
[C---:B------:R-:W-:Y:S02]  /*b5b0*/  ISETP.GT.AND P0, PT, R3.reuse, R8, PT ;  /* 0x000000080300720c */ /* 0x040fe40003f04270 */
[C---:B------:R-:W-:Y:S02]  /*b5c0*/  ISETP.GT.AND P6, PT, R3.reuse, R7, PT ;  /* 0x000000070300720c */ /* 0x040fe40003fc4270 */
[----:B------:R-:W-:Y:S01]  /*b5d0*/  ISETP.GT.AND P5, PT, R3, R6, PT ;  /* 0x000000060300720c */ /* 0x000fe20003fa4270 */
[----:B------:R-:W-:Y:S01]  /*b5e0*/  VIADD R38, R224, 0x40 ;  /* 0x00000040e0267836 */ /* 0x000fe20000000000 */
[----:B------:R-:W-:-:S02]  /*b5f0*/  I2FP.F32.S32 R0, R0 ;  /* 0x0000000000007245 */ /* 0x000fc40000201400 */
[----:B------:R-:W-:Y:S02]  /*b600*/  FSEL R197, R35, -INF , !P0 ;  /* 0xff80000023c57808 */ /* 0x000fe40004000000 */
[----:B------:R-:W-:Y:S02]  /*b610*/  FSEL R198, R34, -INF , !P6 ;  /* 0xff80000022c67808 */ /* 0x000fe40007000000 */
[----:B------:R-:W-:Y:S01]  /*b620*/  FSEL R199, R20, -INF , !P5 ;  /* 0xff80000014c77808 */ /* 0x000fe20006800000 */
[----:B------:R-:W-:Y:S01]  /*b630*/  FFMA.FTZ R53, R0, -UR6, R178 ;  /* 0x8000000600357c23 */ /* 0x000fe200080100b2 */
[C---:B------:R-:W-:Y:S02]  /*b640*/  ISETP.GT.AND P0, PT, R3.reuse, R18, PT ;  /* 0x000000120300720c */ /* 0x040fe40003f04270 */
[C---:B------:R-:W-:Y:S02]  /*b650*/  ISETP.GT.AND P6, PT, R3.reuse, R5, PT ;  /* 0x000000050300720c */ /* 0x040fe40003fc4270 */
[----:B------:R-:W-:Y:S01]  /*b660*/  ISETP.GT.AND P5, PT, R3, R4, PT ;  /* 0x000000040300720c */ /* 0x000fe20003fa4270 */
[----:B------:R-:W-:-:S02]  /*b670*/  IMAD.IADD R3, R38, 0x1, -R32 ;  /* 0x0000000126037824 */ /* 0x000fc400078e0a20 */
[C---:B------:R-:W-:Y:S02]  /*b680*/  IMAD.IADD R0, R38.reuse, 0x1, -R31 ;  /* 0x0000000126007824 */ /* 0x040fe400078e0a1f */
[----:B------:R-:W-:Y:S01]  /*b690*/  IMAD.IADD R34, R38, 0x1, -R33 ;  /* 0x0000000126227824 */ /* 0x000fe200078e0a21 */
[----:B------:R-:W-:Y:S02]  /*b6a0*/  IABS R20, R3 ;  /* 0x0000000300147213 */ /* 0x000fe40000000000 */
[----:B------:R-:W-:Y:S02]  /*b6b0*/  IABS R3, R0 ;  /* 0x0000000000037213 */ /* 0x000fe40000000000 */
[----:B------:R-:W-:Y:S02]  /*b6c0*/  IABS R0, R34 ;  /* 0x0000002200007213 */ /* 0x000fe40000000000 */
[----:B------:R-:W-:Y:S02]  /*b6d0*/  I2FP.F32.S32 R3, R3 ;  /* 0x0000000300037245 */ /* 0x000fe40000201400 */
[----:B------:R-:W-:-:S02]  /*b6e0*/  I2FP.F32.S32 R0, R0 ;  /* 0x0000000000007245 */ /* 0x000fc40000201400 */
[----:B------:R-:W-:Y:S01]  /*b6f0*/  I2FP.F32.S32 R20, R20 ;  /* 0x0000001400147245 */ /* 0x000fe20000201400 */
[----:B------:R-:W-:Y:S01]  /*b700*/  FFMA.FTZ R51, R3, -UR6, R209 ;  /* 0x8000000603337c23 */ /* 0x000fe200080100d1 */
[----:B------:R-:W-:Y:S02]  /*b710*/  IMAD.IADD R3, R38, 0x1, -R30 ;  /* 0x0000000126037824 */ /* 0x000fe400078e0a1e */
[----:B------:R-:W-:Y:S01]  /*b720*/  FFMA.FTZ R50, R0, -UR6, R204 ;  /* 0x8000000600327c23 */ /* 0x000fe200080100cc */
[C---:B------:R-:W-:Y:S02]  /*b730*/  IMAD.IADD R0, R38.reuse, 0x1, -R29 ;  /* 0x0000000126007824 */ /* 0x040fe400078e0a1d */
[----:B------:R-:W-:Y:S02]  /*b740*/  IMAD.IADD R34, R38, 0x1, -R28 ;  /* 0x0000000126227824 */ /* 0x000fe400078e0a1c */
[----:B------:R-:W-:Y:S01]  /*b750*/  FFMA.FTZ R52, R20, -UR6, R208 ;  /* 0x8000000614347c23 */ /* 0x000fe200080100d0 */
[----:B------:R-:W-:-:S02]  /*b760*/  IABS R20, R3 ;  /* 0x0000000300147213 */ /* 0x000fc40000000000 */
[----:B------:R-:W-:Y:S02]  /*b770*/  IABS R3, R0 ;  /* 0x0000000000037213 */ /* 0x000fe40000000000 */
[----:B------:R-:W-:Y:S02]  /*b780*/  IABS R0, R34 ;  /* 0x0000002200007213 */ /* 0x000fe40000000000 */
[----:B------:R-:W-:Y:S02]  /*b790*/  I2FP.F32.S32 R3, R3 ;  /* 0x0000000300037245 */ /* 0x000fe40000201400 */
[----:B------:R-:W-:Y:S02]  /*b7a0*/  I2FP.F32.S32 R0, R0 ;  /* 0x0000000000007245 */ /* 0x000fe40000201400 */
[----:B------:R-:W-:Y:S01]  /*b7b0*/  I2FP.F32.S32 R20, R20 ;  /* 0x0000001400147245 */ /* 0x000fe20000201400 */
        /* <DEDUP_REMOVED lines=9> */
[----:B------:R-:W-:-:S02]  /*b850*/  I2FP.F32.S32 R3, R3 ;  /* 0x0000000300037245 */ /* 0x000fc40000201400 */
[----:B------:R-:W-:Y:S02]  /*b860*/  I2FP.F32.S32 R0, R0 ;  /* 0x0000000000007245 */ /* 0x000fe40000201400 */
[----:B------:R-:W-:Y:S01]  /*b870*/  I2FP.F32.S32 R20, R20 ;  /* 0x0000001400147245 */ /* 0x000fe20000201400 */
[----:B------:R-:W-:Y:S01]  /*b880*/  FFMA.FTZ R45, R3, -UR6, R233 ;  /* 0x80000006032d7c23 */ /* 0x000fe200080100e9 */
[----:B------:R-:W-:Y:S02]  /*b890*/  IMAD.IADD R3, R38, 0x1, -R24 ;  /* 0x0000000126037824 */ /* 0x000fe400078e0a18 */
[----:B------:R-:W-:Y:S01]  /*b8a0*/  FFMA.FTZ R44, R0, -UR6, R236 ;  /* 0x80000006002c7c23 */ /* 0x000fe200080100ec */
[----:B------:R-:W-:Y:S02]  /*b8b0*/  IMAD.IADD R0, R38, 0x1, -R21 ;  /* 0x0000000126007824 */ /* 0x000fe400078e0a15 */
[----:B------:R-:W-:Y:S01]  /*b8c0*/  FFMA.FTZ R46, R20, -UR6, R232 ;  /* 0x80000006142e7c23 */ /* 0x000fe200080100e8 */
[----:B------:R-:W-:Y:S01]  /*b8d0*/  IMAD.IADD R34, R38, 0x1, -R36 ;  /* 0x0000000126227824 */ /* 0x000fe200078e0a24 */
[----:B------:R-:W-:-:S02]  /*b8e0*/  IABS R20, R3 ;  /* 0x0000000300147213 */ /* 0x000fc40000000000 */
[----:B------:R-:W-:Y:S02]  /*b8f0*/  IABS R3, R0 ;  /* 0x0000000000037213 */ /* 0x000fe40000000000 */
[----:B------:R-:W-:Y:S02]  /*b900*/  IABS R0, R34 ;  /* 0x0000002200007213 */ /* 0x000fe40000000000 */
[----:B------:R-:W-:Y:S02]  /*b910*/  I2FP.F32.S32 R20, R20 ;  /* 0x0000001400147245 */ /* 0x000fe40000201400 */
[----:B------:R-:W-:Y:S02]  /*b920*/  I2FP.F32.S32 R0, R0 ;  /* 0x0000000000007245 */ /* 0x000fe40000201400 */
[----:B------:R-:W-:Y:S01]  /*b930*/  I2FP.F32.S32 R3, R3 ;  /* 0x0000000300037245 */ /* 0x000fe20000201400 */
[----:B------:R-:W-:Y:S01]  /*b940*/  FFMA.FTZ R43, R20, -UR6, R237 ;  /* 0x80000006142b7c23 */ /* 0x000fe200080100ed */
[----:B------:R-:W-:-:S02]  /*b950*/  VIADD R20, R2, 0xfffffff9 ;  /* 0xfffffff902147836 */ /* 0x000fc40000000000 */
[----:B------:R-:W-:Y:S01]  /*b960*/  FFMA.FTZ R39, R0, -UR6, R241 ;  /* 0x8000000600277c23 */ /* 0x000fe200080100f1 */
[----:B------:R-:W-:Y:S02]  /*b970*/  IMAD.IADD R0, R38, 0x1, -R37 ;  /* 0x0000000126007824 */ /* 0x000fe400078e0a25 */
[----:B------:R-:W-:Y:S01]  /*b980*/  FFMA.FTZ R42, R3, -UR6, R240 ;  /* 0x80000006032a7c23 */ /* 0x000fe200080100f0 */
[C---:B------:R-:W-:Y:S02]  /*b990*/  IMAD.IADD R34, R41.reuse, 0x1, -R20 ;  /* 0x0000000129227824 */ /* 0x040fe400078e0a14 */
[----:B------:R-:W-:Y:S01]  /*b9a0*/  VIADD R3, R2, 0xfffffff1 ;  /* 0xfffffff102037836 */ /* 0x000fe20000000000 */
[----:B------:R-:W-:Y:S02]  /*b9b0*/  IABS R0, R0 ;  /* 0x0000000000007213 */ /* 0x000fe40000000000 */
[----:B------:R-:W-:Y:S01]  /*b9c0*/  IABS R34, R34 ;  /* 0x0000002200227213 */ /* 0x000fe20000000000 */
[----:B------:R-:W-:-:S02]  /*b9d0*/  IMAD.IADD R2, R41, 0x1, -R3 ;  /* 0x0000000129027824 */ /* 0x000fc400078e0a03 */
[----:B------:R-:W-:Y:S02]  /*b9e0*/  IMAD.MOV.U32 R35, RZ, RZ, R0 ;  /* 0x000000ffff237224 */ /* 0x000fe400078e0000 */
[----:B------:R-:W-:Y:S01]  /*b9f0*/  IMAD.MOV.U32 R0, RZ, RZ, R34 ;  /* 0x000000ffff007224 */ /* 0x000fe200078e0022 */
[----:B------:R-:W-:-:S04]  /*ba00*/  IABS R2, R2 ;  /* 0x0000000200027213 */ /* 0x000fc80000000000 */
[----:B------:R-:W-:Y:S02]  /*ba10*/  I2FP.F32.S32 R2, R2 ;  /* 0x0000000200027245 */ /* 0x000fe40000201400 */
[----:B------:R-:W-:-:S03]  /*ba20*/  I2FP.F32.S32 R0, R0 ;  /* 0x0000000000007245 */ /* 0x000fc60000201400 */
[----:B------:R-:W-:Y:S02]  /*ba30*/  FFMA.FTZ R34, R2, -UR6, R191 ;  /* 0x8000000602227c23 */ /* 0x000fe400080100bf */
[----:B------:R-:W-:Y:S01]  /*ba40*/  FFMA.FTZ R2, R0, -UR6, R179 ;  /* 0x8000000600027c23 */ /* 0x000fe200080100b3 */
[----:B------:R-:W-:Y:S01]  /*ba50*/  VIADD R0, R38, -UR5 ;  /* 0x8000000526007c36 */ /* 0x000fe20008000000 */
[----:B------:R-:W-:Y:S01]  /*ba60*/  FSEL R186, R53, -INF , !P0 ;  /* 0xff80000035ba7808 */ /* 0x000fe20004000000 */
[----:B------:R-:W-:-:S03]  /*ba70*/  IMAD.MOV.U32 R208, RZ, RZ, R54 ;  /* 0x000000ffffd07224 */ /* 0x000fc600078e0036 */
[----:B------:R-:W-:Y:S02]  /*ba80*/  ISETP.GT.AND P0, PT, R0, R19, PT ;  /* 0x000000130000720c */ /* 0x000fe40003f04270 */
[----:B------:R-:W-:Y:S02]  /*ba90*/  FSEL R179, R34, -INF , !P6 ;  /* 0xff80000022b37808 */ /* 0x000fe40007000000 */
[----:B------:R-:W-:Y:S02]  /*baa0*/  FSEL R191, R2, -INF , !P5 ;  /* 0xff80000002bf7808 */ /* 0x000fe40006800000 */
[----:B------:R-:W-:Y:S02]  /*bab0*/  FSEL R54, R52, -INF , !P0 ;  /* 0xff80000034367808 */ /* 0x000fe40004000000 */
[C---:B------:R-:W-:Y:S02]  /*bac0*/  ISETP.GT.AND P6, PT, R0.reuse, R17, PT ;  /* 0x000000110000720c */ /* 0x040fe40003fc4270 */
[----:B------:R-:W-:-:S02]  /*bad0*/  ISETP.GT.AND P5, PT, R0, R16, PT ;  /* 0x000000100000720c */ /* 0x000fc40003fa4270 */
[----:B------:R-:W-:Y:S01]  /*bae0*/  ISETP.GT.AND P0, PT, R0, R15, PT ;  /* 0x0000000f0000720c */ /* 0x000fe20003f04270 */
[----:B------:R-:W-:Y:S01]  /*baf0*/  IMAD.MOV.U32 R209, RZ, RZ, R55 ;  /* 0x000000ffffd17224 */ /* 0x000fe200078e0037 */
[----:B------:R-:W-:Y:S02]  /*bb00*/  FSEL R55, R51, -INF , !P6 ;  /* 0xff80000033377808 */ /* 0x000fe40007000000 */
[----:B------:R-:W-:Y:S02]  /*bb10*/  FSEL R58, R50, -INF , !P5 ;  /* 0xff800000323a7808 */ /* 0x000fe40006800000 */
[----:B------:R-:W-:Y:S02]  /*bb20*/  FSEL R59, R49, -INF , !P0 ;  /* 0xff800000313b7808 */ /* 0x000fe40004000000 */
[C---:B------:R-:W-:Y:S02]  /*bb30*/  ISETP.GT.AND P6, PT, R0.reuse, R14, PT ;  /* 0x0000000e0000720c */ /* 0x040fe40003fc4270 */
[----:B------:R-:W-:-:S02]  /*bb40*/  ISETP.GT.AND P5, PT, R0, R13, PT ;  /* 0x0000000d0000720c */ /* 0x000fc40003fa4270 */
[----:B------:R-:W-:Y:S01]  /*bb50*/  ISETP.GT.AND P0, PT, R0, R12, PT ;  /* 0x0000000c0000720c */ /* 0x000fe20003f04270 */
[----:B------:R-:W-:Y:S01]  /*bb60*/  IMAD.MOV.U32 R200, RZ, RZ, R100 ;  /* 0x000000ffffc87224 */ /* 0x000fe200078e0064 */
[----:B------:R-:W-:Y:S02]  /*bb70*/  I2FP.F32.S32 R35, R35 ;  /* 0x0000002300237245 */ /* 0x000fe40000201400 */
[----:B------:R-:W-:Y:S02]  /*bb80*/  FSEL R66, R48, -INF , !P6 ;  /* 0xff80000030427808 */ /* 0x000fe40007000000 */
[----:B------:R-:W-:Y:S02]  /*bb90*/  FSEL R67, R47, -INF , !P5 ;  /* 0xff8000002f437808 */ /* 0x000fe40006800000 */
[----:B------:R-:W-:Y:S02]  /*bba0*/  FSEL R100, R46, -INF , !P0 ;  /* 0xff8000002e647808 */ /* 0x000fe40004000000 */
[----:B------:R-:W-:-:S02]  /*bbb0*/  ISETP.GT.AND P6, PT, R0, R11, PT ;  /* 0x0000000b0000720c */ /* 0x000fc40003fc4270 */
[C---:B------:R-:W-:Y:S02]  /*bbc0*/  ISETP.GT.AND P5, PT, R0.reuse, R10, PT ;  /* 0x0000000a0000720c */ /* 0x040fe40003fa4270 */
[----:B------:R-:W-:Y:S01]  /*bbd0*/  ISETP.GT.AND P0, PT, R0, R9, PT ;  /* 0x000000090000720c */ /* 0x000fe20003f04270 */
[----:B------:R-:W-:Y:S02]  /*bbe0*/  IMAD.IADD R2, R224, 0x1, -R32 ;  /* 0x00000001e0027824 */ /* 0x000fe400078e0a20 */
[----:B------:R-:W-:Y:S01]  /*bbf0*/  FFMA.FTZ R35, R35, -UR6, R248 ;  /* 0x8000000623237c23 */ /* 0x000fe200080100f8 */
[----:B------:R-:W-:Y:S01]  /*bc00*/  IMAD.MOV.U32 R204, RZ, RZ, R106 ;  /* 0x000000ffffcc7224 */ /* 0x000fe200078e006a */
[----:B------:R-:W-:Y:S01]  /*bc10*/  FSEL R106, R44, -INF , !P5 ;  /* 0xff8000002c6a7808 */ /* 0x000fe20006800000 */
[----:B------:R-:W-:Y:S01]  /*bc20*/  IMAD.MOV.U32 R205, RZ, RZ, R107 ;  /* 0x000000ffffcd7224 */ /* 0x000fe200078e006b */
[----:B------:R-:W-:Y:S01]  /*bc30*/  FSEL R107, R43, -INF , !P0 ;  /* 0xff8000002b6b7808 */ /* 0x000fe20004000000 */
[----:B------:R-:W-:Y:S01]  /*bc40*/  IMAD.MOV.U32 R62, RZ, RZ, R105 ;  /* 0x000000ffff3e7224 */ /* 0x000fe200078e0069 */
        /* <DEDUP_REMOVED lines=10> */
[----:B------:R-:W-:Y:S01]  /*bcf0*/  ISETP.GT.AND P0, PT, R0, R4, PT ;  /* 0x000000040000720c */ /* 0x000fe20003f04270 */
[----:B------:R-:W-:Y:S01]  /*bd00*/  IMAD.IADD R0, R38, 0x1, -R40 ;  /* 0x0000000126007824 */ /* 0x000fe200078e0a28 */
[----:B------:R-:W-:Y:S01]  /*bd10*/  I2FP.F32.S32 R2, R2 ;  /* 0x0000000200027245 */ /* 0x000fe20000201400 */
[----:B------:R-:W-:-:S03]  /*bd20*/  IMAD.IADD R34, R224, 0x1, -R33 ;  /* 0x00000001e0227824 */ /* 0x000fc600078e0a21 */
[----:B------:R-:W-:Y:S01]  /*bd30*/  IABS R0, R0 ;  /* 0x0000000000007213 */ /* 0x000fe20000000000 */
[----:B------:R-:W-:Y:S01]  /*bd40*/  FFMA.FTZ R52, R2, -UR6, R64 ;  /* 0x8000000602347c23 */ /* 0x000fe20008010040 */
[----:B------:R-:W-:Y:S01]  /*bd50*/  IMAD.IADD R2, R224, 0x1, -R31 ;  /* 0x00000001e0027824 */ /* 0x000fe200078e0a1f */
[----:B------:R-:W-:Y:S02]  /*bd60*/  IABS R34, R34 ;  /* 0x0000002200227213 */ /* 0x000fe40000000000 */
[----:B------:R-:W-:Y:S02]  /*bd70*/  IMAD.MOV.U32 R35, RZ, RZ, R0 ;  /* 0x000000ffff237224 */ /* 0x000fe400078e0000 */
[----:B------:R-:W-:Y:S01]  /*bd80*/  IABS R2, R2 ;  /* 0x0000000200027213 */ /* 0x000fe20000000000 */
[----:B------:R-:W-:-:S03]  /*bd90*/  IMAD.MOV.U32 R0, RZ, RZ, R34 ;  /* 0x000000ffff007224 */ /* 0x000fc600078e0022 */
[----:B------:R-:W-:Y:S02]  /*bda0*/  I2FP.F32.S32 R2, R2 ;  /* 0x0000000200027245 */ /* 0x000fe40000201400 */
[----:B------:R-:W-:Y:S02]  /*bdb0*/  I2FP.F32.S32 R0, R0 ;  /* 0x0000000000007245 */ /* 0x000fe40000201400 */
[----:B------:R-:W-:Y:S01]  /*bdc0*/  I2FP.F32.S32 R35, R35 ;  /* 0x0000002300237245 */ /* 0x000fe20000201400 */
[----:B------:R-:W-:Y:S01]  /*bdd0*/  FFMA.FTZ R44, R2, -UR6, R65 ;  /* 0x80000006022c7c23 */ /* 0x000fe20008010041 */
[----:B------:R-:W-:Y:S02]  /*bde0*/  IMAD.IADD R2, R224, 0x1, -R30 ;  /* 0x00000001e0027824 */ /* 0x000fe400078e0a1e */
[----:B------:R-:W-:Y:S01]  /*bdf0*/  FFMA.FTZ R48, R0, -UR6, R60 ;  /* 0x8000000600307c23 */ /* 0x000fe2000801003c */
[C---:B------:R-:W-:Y:S02]  /*be00*/  IMAD.IADD R0, R224.reuse, 0x1, -R29 ;  /* 0x00000001e0007824 */ /* 0x040fe400078e0a1d */
        /* <DEDUP_REMOVED lines=11> */
[C---:B------:R-:W-:Y:S02]  /*bec0*/  IMAD.IADD R0, R224.reuse, 0x1, -R26 ;  /* 0x00000001e0007824 */ /* 0x040fe400078e0a1a */
[----:B------:R-:W-:Y:S02]  /*bed0*/  IMAD.IADD R35, R224, 0x1, -R25 ;  /* 0x00000001e0237824 */ /* 0x000fe400078e0a19 */
[----:B------:R-:W-:Y:S01]  /*bee0*/  FFMA.FTZ R51, R34, -UR6, R61 ;  /* 0x8000000622337c23 */ /* 0x000fe2000801003d */
[----:B------:R-:W-:Y:S02]  /*bef0*/  IABS R34, R2 ;  /* 0x0000000200227213 */ /* 0x000fe40000000000 */
[----:B------:R-:W-:Y:S02]  /*bf00*/  IABS R2, R0 ;  /* 0x0000000000027213 */ /* 0x000fe40000000000 */
[----:B------:R-:W-:-:S02]  /*bf10*/  IABS R0, R35 ;  /* 0x0000002300007213 */ /* 0x000fc40000000000 */
[----:B------:R-:W-:Y:S02]  /*bf20*/  I2FP.F32.S32 R2, R2 ;  /* 0x0000000200027245 */ /* 0x000fe40000201400 */
[----:B------:R-:W-:Y:S02]  /*bf30*/  I2FP.F32.S32 R0, R0 ;  /* 0x0000000000007245 */ /* 0x000fe40000201400 */
[----:B------:R-:W-:Y:S01]  /*bf40*/  I2FP.F32.S32 R34, R34 ;  /* 0x0000002200227245 */ /* 0x000fe20000201400 */
[----:B------:R-:W-:Y:S01]  /*bf50*/  FFMA.FTZ R45, R2, -UR6, R109 ;  /* 0x80000006022d7c23 */ /* 0x000fe2000801006d */
[----:B------:R-:W-:Y:S02]  /*bf60*/  IMAD.IADD R2, R224, 0x1, -R24 ;  /* 0x00000001e0027824 */ /* 0x000fe400078e0a18 */
[----:B------:R-:W-:Y:S01]  /*bf70*/  FFMA.FTZ R47, R0, -UR6, R184 ;  /* 0x80000006002f7c23 */ /* 0x000fe200080100b8 */
[C---:B------:R-:W-:Y:S02]  /*bf80*/  IMAD.IADD R0, R224.reuse, 0x1, -R21 ;  /* 0x00000001e0007824 */ /* 0x040fe400078e0a15 */
[----:B------:R-:W-:-:S02]  /*bf90*/  IMAD.IADD R35, R224, 0x1, -R36 ;  /* 0x00000001e0237824 */ /* 0x000fc400078e0a24 */
[----:B------:R-:W-:Y:S01]  /*bfa0*/  FFMA.FTZ R46, R34, -UR6, R108 ;  /* 0x80000006222e7c23 */ /* 0x000fe2000801006c */
[----:B------:R-:W-:Y:S02]  /*bfb0*/  IABS R34, R2 ;  /* 0x0000000200227213 */ /* 0x000fe40000000000 */
        /* <DEDUP_REMOVED lines=17> */
[----:B------:R-:W-:Y:S02]  /*c0d0*/  FFMA.FTZ R38, R34, -UR6, R188 ;  /* 0x8000000622267c23 */ /* 0x000fe400080100bc */
[----:B------:R-:W-:Y:S02]  /*c0e0*/  FFMA.FTZ R34, R2, -UR6, R249 ;  /* 0x8000000602227c23 */ /* 0x000fe400080100f9 */
[----:B------:R-:W-:Y:S01]  /*c0f0*/  FFMA.FTZ R2, R0, -UR6, R229 ;  /* 0x8000000600027c23 */ /* 0x000fe200080100e5 */
[----:B------:R-:W-:-:S02]  /*c100*/  VIADD R0, R224, -UR5 ;  /* 0x80000005e0007c36 */ /* 0x000fc40008000000 */
[----:B------:R-:W-:-:S03]  /*c110*/  FSEL R56, R34, -INF , !P6 ;  /* 0xff80000022387808 */ /* 0x000fc60007000000 */
[----:B------:R-:W-:Y:S02]  /*c120*/  ISETP.GT.AND P6, PT, R0, R19, PT ;  /* 0x000000130000720c */ /* 0x000fe40003fc4270 */
[----:B------:R-:W-:Y:S02]  /*c130*/  FSEL R57, R43, -INF , !P5 ;  /* 0xff8000002b397808 */ /* 0x000fe40006800000 */
[----:B------:R-:W-:Y:S02]  /*c140*/  FSEL R108, R2, -INF , !P0 ;  /* 0xff800000026c7808 */ /* 0x000fe40004000000 */
[----:B------:R-:W-:Y:S02]  /*c150*/  FSEL R43, R52, -INF , !P6 ;  /* 0xff800000342b7808 */ /* 0x000fe40007000000 */
[C---:B------:R-:W-:Y:S02]  /*c160*/  ISETP.GT.AND P5, PT, R0.reuse, R17, PT ;  /* 0x000000110000720c */ /* 0x040fe40003fa4270 */
[----:B------:R-:W-:-:S02]  /*c170*/  ISETP.GT.AND P0, PT, R0, R16, PT ;  /* 0x000000100000720c */ /* 0x000fc40003f04270 */
        /* <DEDUP_REMOVED lines=12> */
[----:B------:R-:W-:Y:S01]  /*c240*/  ISETP.GT.AND P6, PT, R0, R9, PT ;  /* 0x000000090000720c */ /* 0x000fe20003fc4270 */
[C---:B------:R-:W-:Y:S01]  /*c250*/  VIADD R35, R224.reuse, 0x48 ;  /* 0x00000048e0237836 */ /* 0x040fe20000000000 */
[----:B------:R-:W-:Y:S01]  /*c260*/  FSEL R45, R45, -INF , !P5 ;  /* 0xff8000002d2d7808 */ /* 0x000fe20006800000 */
[----:B------:R-:W-:Y:S01]  /*c270*/  IMAD.IADD R2, R224, 0x1, -R40 ;  /* 0x00000001e0027824 */ /* 0x000fe200078e0a28 */
[----:B------:R-:W-:Y:S02]  /*c280*/  FSEL R47, R47, -INF , !P0 ;  /* 0xff8000002f2f7808 */ /* 0x000fe40004000000 */
[----:B------:R-:W-:Y:S01]  /*c290*/  FSEL R39, R39, -INF , !P6 ;  /* 0xff80000027277808 */ /* 0x000fe20007000000 */
[----:B------:R-:W-:Y:S01]  /*c2a0*/  IMAD.IADD R34, R35, 0x1, -R32 ;  /* 0x0000000123227824 */ /* 0x000fe200078e0a20 */
[C---:B------:R-:W-:Y:S02]  /*c2b0*/  ISETP.GT.AND P5, PT, R0.reuse, R8, PT ;  /* 0x000000080000720c */ /* 0x040fe40003fa4270 */
[----:B------:R-:W-:-:S02]  /*c2c0*/  ISETP.GT.AND P0, PT, R0, R7, PT ;  /* 0x000000070000720c */ /* 0x000fc40003f04270 */
[----:B------:R-:W-:Y:S02]  /*c2d0*/  ISETP.GT.AND P6, PT, R0, R6, PT ;  /* 0x000000060000720c */ /* 0x000fe40003fc4270 */
[----:B------:R-:W-:Y:S02]  /*c2e0*/  FSEL R41, R41, -INF , !P5 ;  /* 0xff80000029297808 */ /* 0x000fe40006800000 */
[----:B------:R-:W-:Y:S02]  /*c2f0*/  FSEL R42, R42, -INF , !P0 ;  /* 0xff8000002a2a7808 */ /* 0x000fe40004000000 */
[----:B------:R-:W-:Y:S02]  /*c300*/  FSEL R52, R38, -INF , !P6 ;  /* 0xff80000026347808 */ /* 0x000fe40007000000 */
[----:B------:R-:W-:Y:S02]  /*c310*/  IABS R32, R2 ;  /* 0x0000000200207213 */ /* 0x000fe40000000000 */
[----:B------:R-:W-:-:S02]  /*c320*/  ISETP.GT.AND P5, PT, R0, R5, PT ;  /* 0x000000050000720c */ /* 0x000fc40003fa4270 */
[C---:B------:R-:W-:Y:S02]  /*c330*/  ISETP.GT.AND P0, PT, R0.reuse, R18, PT ;  /* 0x000000120000720c */ /* 0x040fe40003f04270 */
[----:B------:R-:W-:Y:S01]  /*c340*/  ISETP.GT.AND P6, PT, R0, R4, PT ;  /* 0x000000040000720c */ /* 0x000fe20003fc4270 */
[----:B------:R-:W-:Y:S01]  /*c350*/  IMAD.IADD R0, R224, 0x1, -R3 ;  /* 0x00000001e0007824 */ /* 0x000fe200078e0a03 */
[----:B------:R-:W-:Y:S02]  /*c360*/  IABS R2, R34 ;  /* 0x0000002200027213 */ /* 0x000fe40000000000 */
[----:B------:R-:W-:Y:S02]  /*c370*/  I2FP.F32.S32 R32, R32 ;  /* 0x0000002000207245 */ /* 0x000fe40000201400 */
[----:B------:R-:W-:Y:S02]  /*c380*/  I2FP.F32.S32 R2, R2 ;  /* 0x0000000200027245 */ /* 0x000fe40000201400 */
[----:B------:R-:W-:Y:S01]  /*c390*/  IABS R0, R0 ;  /* 0x0000000000007213 */ /* 0x000fe20000000000 */
[----:B------:R-:W-:-:S02]  /*c3a0*/  FFMA.FTZ R34, R32, -UR6, R176 ;  /* 0x8000000620227c23 */ /* 0x000fc400080100b0 */
[----:B------:R-:W-:Y:S02]  /*c3b0*/  FFMA.FTZ R38, R2, -UR6, R210 ;  /* 0x8000000602267c23 */ /* 0x000fe400080100d2 */
[----:B------:R-:W-:Y:S02]  /*c3c0*/  IMAD.MOV.U32 R2, RZ, RZ, R0 ;  /* 0x000000ffff027224 */ /* 0x000fe400078e0000 */
[----:B------:R-:W-:-:S03]  /*c3d0*/  IMAD.IADD R32, R224, 0x1, -R20 ;  /* 0x00000001e0207824 */ /* 0x000fc600078e0a14 */
[----:B------:R-:W-:Y:S02]  /*c3e0*/  I2FP.F32.S32 R2, R2 ;  /* 0x0000000200027245 */ /* 0x000fe40000201400 */
[----:B------:R-:W-:-:S03]  /*c3f0*/  IABS R0, R32 ;  /* 0x0000002000007213 */ /* 0x000fc60000000000 */
[----:B------:R-:W-:Y:S01]  /*c400*/  FFMA.FTZ R32, R2, -UR6, R189 ;  /* 0x8000000602207c23 */ /* 0x000fe200080100bd */
[----:B------:R-:W-:Y:S01]  /*c410*/  I2FP.F32.S32 R2, R0 ;  /* 0x0000000000027245 */ /* 0x000fe20000201400 */
[----:B------:R-:W-:-:S05]  /*c420*/  IMAD.IADD R0, R35, 0x1, -R31 ;  /* 0x0000000123007824 */ /* 0x000fca00078e0a1f */
[----:B------:R-:W-:Y:S01]  /*c430*/  IABS R0, R0 ;  /* 0x0000000000007213 */ /* 0x000fe20000000000 */
[----:B------:R-:W-:Y:S01]  /*c440*/  FFMA.FTZ R31, R2, -UR6, R177 ;  /* 0x80000006021f7c23 */ /* 0x000fe200080100b1 */
[----:B------:R-:W-:Y:S02]  /*c450*/  FSEL R32, R32, -INF , !P5 ;  /* 0xff80000020207808 */ /* 0x000fe40006800000 */
[----:B------:R-:W-:Y:S01]  /*c460*/  ISETP.GE.AND P5, PT, R19, R225, PT ;  /* 0x000000e11300720c */ /* 0x000fe20003fa6270 */
[----:B------:R-:W-:Y:S02]  /*c470*/  IMAD.MOV.U32 R2, RZ, RZ, R0 ;  /* 0x000000ffff027224 */ /* 0x000fe400078e0000 */
[----:B------:R-:W-:Y:S01]  /*c480*/  VIADD R0, R35, -UR5 ;  /* 0x8000000523007c36 */ /* 0x000fe20008000000 */
[----:B------:R-:W-:Y:S01]  /*c490*/  FSEL R53, R34, -INF , !P0 ;  /* 0xff80000022357808 */ /* 0x000fe20004000000 */
[----:B------:R-:W-:Y:S01]  /*c4a0*/  IMAD.MOV.U32 R232, RZ, RZ, R62 ;  /* 0x000000ffffe87224 */ /* 0x000fe200078e003e */
[----:B------:R-:W-:-:S02]  /*c4b0*/  ISETP.GE.AND P0, PT, R19, R227, PT ;  /* 0x000000e31300720c */ /* 0x000fc40003f06270 */
[----:B------:R-:W-:Y:S02]  /*c4c0*/  FSEL R62, R43, -INF , !P5 ;  /* 0xff8000002b3e7808 */ /* 0x000fe40006800000 */
[----:B------:R-:W-:Y:S02]  /*c4d0*/  ISETP.GT.AND P5, PT, R0, R19, PT ;  /* 0x000000130000720c */ /* 0x000fe40003fa4270 */
[----:B------:R-:W-:Y:S02]  /*c4e0*/  FSEL R65, R31, -INF , !P6 ;  /* 0xff8000001f417808 */ /* 0x000fe40007000000 */
[----:B------:R-:W-:Y:S02]  /*c4f0*/  FSEL R64, R63, -INF , !P0 ;  /* 0xff8000003f407808 */ /* 0x000fe40004000000 */
[----:B------:R-:W-:Y:S02]  /*c500*/  ISETP.GE.AND P6, PT, R19, R226, PT ;  /* 0x000000e21300720c */ /* 0x000fe40003fc6270 */
[----:B------:R-:W-:-:S02]  /*c510*/  I2FP.F32.S32 R2, R2 ;  /* 0x0000000200027245 */ /* 0x000fc40000201400 */
[----:B------:R-:W-:Y:S02]  /*c520*/  ISETP.GE.AND P0, PT, R19, R228, PT ;  /* 0x000000e41300720c */ /* 0x000fe40003f06270 */
[----:B------:R-:W-:Y:S01]  /*c530*/  FSEL R19, R38, -INF , !P5 ;  /* 0xff80000026137808 */ /* 0x000fe20006800000 */
[----:B------:R-:W-:Y:S01]  /*c540*/  FFMA.FTZ R2, R2, -UR6, R211 ;  /* 0x8000000602027c23 */ /* 0x000fe200080100d3 */
[----:B------:R-:W-:Y:S02]  /*c550*/  FSEL R38, R54, -INF , !P6 ;  /* 0xff80000036267808 */ /* 0x000fe40007000000 */
[----:B------:R-:W-:Y:S02]  /*c560*/  ISETP.GE.AND P6, PT, R17, R227, PT ;  /* 0x000000e31100720c */ /* 0x000fe40003fc6270 */
[----:B------:R-:W-:Y:S02]  /*c570*/  FSEL R54, R19, -INF , !P0 ;  /* 0xff80000013367808 */ /* 0x000fe40004000000 */
[----:B------:R-:W-:-:S02]  /*c580*/  ISETP.GT.AND P0, PT, R0, R17, PT ;  /* 0x000000110000720c */ /* 0x000fc40003f04270 */
[C---:B------:R-:W-:Y:S02]  /*c590*/  ISETP.GE.AND P5, PT, R17.reuse, R225, PT ;  /* 0x000000e11100720c */ /* 0x040fe40003fa6270 */
[----:B------:R-:W-:Y:S02]  /*c5a0*/  FSEL R63, R182, -INF , !P6 ;  /* 0xff800000b63f7808 */ /* 0x000fe40007000000 */
[C---:B------:R-:W-:Y:S02]  /*c5b0*/  ISETP.GE.AND P6, PT, R17.reuse, R228, PT ;  /* 0x000000e41100720c */ /* 0x040fe40003fc6270 */
[----:B------:R-:W-:Y:S02]  /*c5c0*/  FSEL R2, R2, -INF , !P0 ;  /* 0xff80000002027808 */ /* 0x000fe40004000000 */
[----:B------:R-:W-:Y:S02]  /*c5d0*/  FSEL R61, R44, -INF , !P5 ;  /* 0xff8000002c3d7808 */ /* 0x000fe40006800000 */
[----:B------:R-:W-:-:S02]  /*c5e0*/  ISETP.GE.AND P5, PT, R17, R226, PT ;  /* 0x000000e21100720c */ /* 0x000fc40003fa6270 */
[----:B------:R-:W-:Y:S01]  /*c5f0*/  FSEL R44, R2, -INF , !P6 ;  /* 0xff800000022c7808 */ /* 0x000fe20007000000 */
[----:B------:R-:W-:Y:S01]  /*c600*/  IMAD.IADD R2, R35, 0x1, -R33 ;  /* 0x0000000123027824 */ /* 0x000fe200078e0a21 */
[----:B------:R-:W-:Y:S02]  /*c610*/  FSEL R31, R55, -INF , !P5 ;  /* 0xff800000371f7808 */ /* 0x000fe40006800000 */
[C---:B------:R-:W-:Y:S02]  /*c620*/  ISETP.GE.AND P0, PT, R16.reuse, R225, PT ;  /* 0x000000e11000720c */ /* 0x040fe40003f06270 */
[----:B------:R-:W-:Y:S02]  /*c630*/  ISETP.GE.AND P5, PT, R16, R227, PT ;  /* 0x000000e31000720c */ /* 0x000fe40003fa6270 */
[----:B------:R-:W-:Y:S02]  /*c640*/  IABS R2, R2 ;  /* 0x0000000200027213 */ /* 0x000fe40000000000 */
[----:B------:R-:W-:-:S02]  /*c650*/  FSEL R55, R48, -INF , !P0 ;  /* 0xff80000030377808 */ /* 0x000fc40004000000 */
[----:B------:R-:W-:Y:S02]  /*c660*/  FSEL R60, R183, -INF , !P5 ;  /* 0xff800000b73c7808 */ /* 0x000fe40006800000 */
[----:B------:R-:W-:Y:S02]  /*c670*/  ISETP.GE.AND P6, PT, R16, R226, PT ;  /* 0x000000e21000720c */ /* 0x000fe40003fc6270 */
[----:B------:R-:W-:Y:S02]  /*c680*/  ISETP.GT.AND P0, PT, R0, R16, PT ;  /* 0x000000100000720c */ /* 0x000fe40003f04270 */
[----:B------:R-:W-:Y:S01]  /*c690*/  ISETP.GE.AND P5, PT, R16, R228, PT ;  /* 0x000000e41000720c */ /* 0x000fe20003fa6270 */
[----:B------:R-:W-:Y:S02]  /*c6a0*/  IMAD.MOV.U32 R16, RZ, RZ, R2 ;  /* 0x000000ffff107224 */ /* 0x000fe400078e0002 */
[----:B------:R-:W-:-:S03]  /*c6b0*/  IMAD.IADD R30, R35, 0x1, -R30 ;  /* 0x00000001231e7824 */ /* 0x000fc600078e0a1e */
[----:B------:R-:W-:Y:S02]  /*c6c0*/  I2FP.F32.S32 R16, R16 ;  /* 0x0000001000107245 */ /* 0x000fe40000201400 */
[----:B------:R-:W-:-:S03]  /*c6d0*/  IABS R2, R30 ;  /* 0x0000001e00027213 */ /* 0x000fc60000000000 */
[----:B------:R-:W-:Y:S01]  /*c6e0*/  FFMA.FTZ R17, R16, -UR6, R206 ;  /* 0x8000000610117c23 */ /* 0x000fe200080100ce */
[----:B------:R-:W-:Y:S01]  /*c6f0*/  I2FP.F32.S32 R16, R2 ;  /* 0x0000000200107245 */ /* 0x000fe20000201400 */
[----:B------:R-:W-:-:S04]  /*c700*/  IMAD.IADD R2, R35, 0x1, -R29 ;  /* 0x0000000123027824 */ /* 0x000fc800078e0a1d */
[----:B------:R-:W-:Y:S01]  /*c710*/  FFMA.FTZ R19, R16, -UR6, R207 ;  /* 0x8000000610137c23 */ /* 0x000fe200080100cf */
[----:B------:R-:W-:Y:S02]  /*c720*/  FSEL R16, R17, -INF , !P0 ;  /* 0xff80000011107808 */ /* 0x000fe40004000000 */
[----:B------:R-:W-:Y:S02]  /*c730*/  IABS R2, R2 ;  /* 0x0000000200027213 */ /* 0x000fe40000000000 */
[C---:B------:R-:W-:Y:S02]  /*c740*/  ISETP.GE.AND P0, PT, R15.reuse, R225, PT ;  /* 0x000000e10f00720c */ /* 0x040fe40003f06270 */
[----:B------:R-:W-:Y:S02]  /*c750*/  FSEL R30, R58, -INF , !P6 ;  /* 0xff8000003a1e7808 */ /* 0x000fe40007000000 */
[----:B------:R-:W-:Y:S02]  /*c760*/  ISETP.GE.AND P6, PT, R15, R227, PT ;  /* 0x000000e30f00720c */ /* 0x000fe40003fc6270 */
[----:B------:R-:W-:-:S02]  /*c770*/  FSEL R33, R16, -INF , !P5 ;  /* 0xff80000010217808 */ /* 0x000fc40006800000 */
[----:B------:R-:W-:Y:S01]  /*c780*/  I2FP.F32.S32 R16, R2 ;  /* 0x0000000200107245 */ /* 0x000fe20000201400 */
[----:B------:R-:W-:Y:S01]  /*c790*/  IMAD.IADD R2, R35, 0x1, -R28 ;  /* 0x0000000123027824 */ /* 0x000fe200078e0a1c */
[----:B------:R-:W-:Y:S02]  /*c7a0*/  FSEL R51, R51, -INF , !P0 ;  /* 0xff80000033337808 */ /* 0x000fe40004000000 */
[----:B------:R-:W-:Y:S02]  /*c7b0*/  ISETP.GT.AND P0, PT, R0, R15, PT ;  /* 0x0000000f0000720c */ /* 0x000fe40003f04270 */
[----:B------:R-:W-:Y:S02]  /*c7c0*/  FSEL R48, R187, -INF , !P6 ;  /* 0xff800000bb307808 */ /* 0x000fe40007000000 */
[C---:B------:R-:W-:Y:S02]  /*c7d0*/  ISETP.GE.AND P5, PT, R15.reuse, R226, PT ;  /* 0x000000e20f00720c */ /* 0x040fe40003fa6270 */
[----:B------:R-:W-:-:S02]  /*c7e0*/  ISETP.GE.AND P6, PT, R15, R228, PT ;  /* 0x000000e40f00720c */ /* 0x000fc40003fc6270 */
[----:B------:R-:W-:Y:S02]  /*c7f0*/  FSEL R15, R19, -INF , !P0 ;  /* 0xff800000130f7808 */ /* 0x000fe40004000000 */
[----:B------:R-:W-:Y:S02]  /*c800*/  IABS R2, R2 ;  /* 0x0000000200027213 */ /* 0x000fe40000000000 */
[----:B------:R-:W-:Y:S02]  /*c810*/  ISETP.GE.AND P0, PT, R14, R225, PT ;  /* 0x000000e10e00720c */ /* 0x000fe40003f06270 */
[----:B------:R-:W-:Y:S01]  /*c820*/  FSEL R28, R59, -INF , !P5 ;  /* 0xff8000003b1c7808 */ /* 0x000fe20006800000 */
[----:B------:R-:W-:Y:S01]  /*c830*/  FFMA.FTZ R16, R16, -UR6, R202 ;  /* 0x8000000610107c23 */ /* 0x000fe200080100ca */
        /* <DEDUP_REMOVED lines=53> */
[----:B------:R-:W-:Y:S01]  /*cb90*/  ISETP.GE.AND P0, PT, R10, R225, PT ;  /* 0x000000e10a00720c */ /* 0x000fe20003f06270 */
[----:B------:R-:W-:Y:S01]  /*cba0*/  IMAD.MOV.U32 R249, RZ, RZ, R205 ;  /* 0x000000fffff97224 */ /* 0x000fe200078e00cd */
[----:B------:R-:W-:Y:S01]  /*cbb0*/  FSEL R105, R105, -INF , !P5 ;  /* 0xff80000069697808 */ /* 0x000fe20006800000 */
[----:B------:R-:W-:Y:S01]  /*cbc0*/  FFMA.FTZ R12, R12, -UR6, R238 ;  /* 0x800000060c0c7c23 */ /* 0x000fe200080100ee */
[----:B------:R-:W-:Y:S02]  /*cbd0*/  ISETP.GE.AND P5, PT, R10, R227, PT ;  /* 0x000000e30a00720c */ /* 0x000fe40003fa6270 */
[----:B------:R-:W-:-:S02]  /*cbe0*/  FSEL R45, R11, -INF , !P6 ;  /* 0xff8000000b2d7808 */ /* 0x000fc40007000000 */
[----:B------:R-:W-:Y:S01]  /*cbf0*/  I2FP.F32.S32 R11, R2 ;  /* 0x00000002000b7245 */ /* 0x000fe20000201400 */
[----:B------:R-:W-:Y:S01]  /*cc00*/  IMAD.IADD R2, R35, 0x1, -R21 ;  /* 0x0000000123027824 */ /* 0x000fe200078e0a15 */
[----:B------:R-:W-:Y:S01]  /*cc10*/  FSEL R205, R47, -INF , !P0 ;  /* 0xff8000002fcd7808 */ /* 0x000fe20004000000 */
[----:B------:R-:W-:Y:S01]  /*cc20*/  IMAD.MOV.U32 R210, RZ, RZ, R208 ;  /* 0x000000ffffd27224 */ /* 0x000fe200078e00d0 */
        /* <DEDUP_REMOVED lines=22> */
[----:B------:R-:W-:Y:S02]  /*cd90*/  ISETP.GE.AND P0, PT, R8, R225, PT ;  /* 0x000000e10800720c */ /* 0x000fe40003f06270 */
[----:B------:R-:W-:Y:S02]  /*cda0*/  FSEL R203, R107, -INF , !P5 ;  /* 0xff8000006bcb7808 */ /* 0x000fe40006800000 */
[----:B------:R-:W-:Y:S01]  /*cdb0*/  FSEL R206, R9, -INF , !P6 ;  /* 0xff80000009ce7808 */ /* 0x000fe20007000000 */
[----:B------:R-:W-:Y:S01]  /*cdc0*/  FFMA.FTZ R10, R10, -UR6, R242 ;  /* 0x800000060a0a7c23 */ /* 0x000fe200080100f2 */
[----:B------:R-:W-:-:S02]  /*cdd0*/  ISETP.GE.AND P5, PT, R8, R227, PT ;  /* 0x000000e30800720c */ /* 0x000fc40003fa6270 */
[----:B------:R-:W-:Y:S01]  /*cde0*/  I2FP.F32.S32 R9, R2 ;  /* 0x0000000200097245 */ /* 0x000fe20000201400 */
[----:B------:R-:W-:Y:S01]  /*cdf0*/  IMAD.IADD R2, R35, 0x1, -R37 ;  /* 0x0000000123027824 */ /* 0x000fe200078e0a25 */
[----:B------:R-:W-:Y:S02]  /*ce00*/  FSEL R189, R41, -INF , !P0 ;  /* 0xff80000029bd7808 */ /* 0x000fe40004000000 */
[----:B------:R-:W-:Y:S02]  /*ce10*/  ISETP.GT.AND P0, PT, R0, R8, PT ;  /* 0x000000080000720c */ /* 0x000fe40003f04270 */
[C---:B------:R-:W-:Y:S02]  /*ce20*/  ISETP.GE.AND P6, PT, R8.reuse, R226, PT ;  /* 0x000000e20800720c */ /* 0x040fe40003fc6270 */
[----:B------:R-:W-:Y:S01]  /*ce30*/  FSEL R197, R197, -INF , !P5 ;  /* 0xff800000c5c57808 */ /* 0x000fe20006800000 */
[----:B------:R-:W1:Y:S01]  /*ce40*/  S2R R16, SR_CTAID.X ;  /* 0x0000000000107919 */ /* 0x000e620000002500 */
[----:B------:R-:W-:-:S02]  /*ce50*/  ISETP.GE.AND P5, PT, R8, R228, PT ;  /* 0x000000e40800720c */ /* 0x000fc40003fa6270 */
[----:B------:R-:W-:Y:S02]  /*ce60*/  IABS R2, R2 ;  /* 0x0000000200027213 */ /* 0x000fe40000000000 */
[----:B------:R-:W-:Y:S02]  /*ce70*/  FSEL R8, R10, -INF , !P0 ;  /* 0xff8000000a087808 */ /* 0x000fe40004000000 */
[C---:B------:R-:W-:Y:S02]  /*ce80*/  ISETP.GE.AND P0, PT, R7.reuse, R225, PT ;  /* 0x000000e10700720c */ /* 0x040fe40003f06270 */
[----:B------:R-:W-:Y:S02]  /*ce90*/  FSEL R196, R110, -INF , !P6 ;  /* 0xff8000006ec47808 */ /* 0x000fe40007000000 */
[----:B------:R-:W-:Y:S01]  /*cea0*/  ISETP.GE.AND P6, PT, R7, R227, PT ;  /* 0x000000e30700720c */ /* 0x000fe20003fc6270 */
[----:B------:R-:W-:Y:S01]  /*ceb0*/  FFMA.FTZ R9, R9, -UR6, R243 ;  /* 0x8000000609097c23 */ /* 0x000fe200080100f3 */
[----:B------:R-:W-:-:S02]  /*cec0*/  I2FP.F32.S32 R2, R2 ;  /* 0x0000000200027245 */ /* 0x000fc40000201400 */
[----:B------:R-:W-:Y:S02]  /*ced0*/  FSEL R188, R42, -INF , !P0 ;  /* 0xff8000002abc7808 */ /* 0x000fe40004000000 */
[----:B------:R-:W-:Y:S02]  /*cee0*/  ISETP.GT.AND P0, PT, R0, R7, PT ;  /* 0x000000070000720c */ /* 0x000fe40003f04270 */
[----:B------:R-:W-:Y:S02]  /*cef0*/  FSEL R201, R8, -INF , !P5 ;  /* 0xff80000008c97808 */ /* 0x000fe40006800000 */
[----:B------:R-:W-:Y:S02]  /*cf00*/  FSEL R198, R198, -INF , !P6 ;  /* 0xff800000c6c67808 */ /* 0x000fe40007000000 */
[C---:B------:R-:W-:Y:S02]  /*cf10*/  ISETP.GE.AND P5, PT, R7.reuse, R226, PT ;  /* 0x000000e20700720c */ /* 0x040fe40003fa6270 */
[----:B------:R-:W-:Y:S01]  /*cf20*/  ISETP.GE.AND P6, PT, R7, R228, PT ;  /* 0x000000e40700720c */ /* 0x000fe20003fc6270 */
[----:B------:R-:W-:Y:S01]  /*cf30*/  FFMA.FTZ R7, R2, -UR6, R250 ;  /* 0x8000000602077c23 */ /* 0x000fe200080100fa */
[----:B------:R-:W-:Y:S01]  /*cf40*/  FSEL R2, R9, -INF , !P0 ;  /* 0xff80000009027808 */ /* 0x000fe20004000000 */
[----:B------:R-:W-:-:S03]  /*cf50*/  IMAD.MOV.U32 R240, RZ, RZ, R230 ;  /* 0x000000fffff07224 */ /* 0x000fc600078e00e6 */
[----:B------:R-:W-:Y:S02]  /*cf60*/  FSEL R202, R2, -INF , !P6 ;  /* 0xff80000002ca7808 */ /* 0x000fe40007000000 */
[----:B------:R-:W-:Y:S02]  /*cf70*/  ISETP.GE.AND P6, PT, R6, R226, PT ;  /* 0x000000e20600720c */ /* 0x000fe40003fc6270 */
[----:B------:R-:W-:Y:S02]  /*cf80*/  FSEL R195, R111, -INF , !P5 ;  /* 0xff8000006fc37808 */ /* 0x000fe40006800000 */
[----:B------:R-:W-:Y:S01]  /*cf90*/  FSEL R229, R178, -INF , !P6 ;  /* 0xff800000b2e57808 */ /* 0x000fe20007000000 */
[----:B------:R-:W-:Y:S01]  /*cfa0*/  IMAD.MOV.U32 R178, RZ, RZ, R240 ;  /* 0x000000ffffb27224 */ /* 0x000fe200078e00f0 */
[C---:B------:R-:W-:Y:S01]  /*cfb0*/  ISETP.GE.AND P5, PT, R6.reuse, R225, PT ;  /* 0x000000e10600720c */ /* 0x040fe20003fa6270 */
[----:B------:R-:W2:Y:S01]  /*cfc0*/  S2R R240, SR_CTAID.X ;  /* 0x0000000000f07919 */ /* 0x000ea20000002500 */
[----:B------:R-:W-:Y:S01]  /*cfd0*/  ISETP.GE.AND P0, PT, R6, R227, PT ;  /* 0x000000e30600720c */ /* 0x000fe20003f06270 */
[----:B------:R-:W-:Y:S01]  /*cfe0*/  IMAD.IADD R2, R35, 0x1, -R3 ;  /* 0x0000000123027824 */ /* 0x000fe200078e0a03 */
[----:B------:R-:W-:-:S02]  /*cff0*/  FSEL R187, R52, -INF , !P5 ;  /* 0xff80000034bb7808 */ /* 0x000fc40006800000 */
[----:B------:R-:W-:Y:S02]  /*d000*/  ISETP.GT.AND P5, PT, R0, R6, PT ;  /* 0x000000060000720c */ /* 0x000fe40003fa4270 */
[----:B------:R-:W-:Y:S02]  /*d010*/  SHF.R.U32.HI R19, RZ, 0x5, R219 ;  /* 0x00000005ff137819 */ /* 0x000fe400000116db */
[----:B------:R-:W-:Y:S02]  /*d020*/  FSEL R234, R199, -INF , !P0 ;  /* 0xff800000c7ea7808 */ /* 0x000fe40004000000 */
[----:B------:R-:W-:Y:S02]  /*d030*/  ISETP.GE.AND P0, PT, R6, R228, PT ;  /* 0x000000e40600720c */ /* 0x000fe40003f06270 */
[----:B------:R-:W-:Y:S02]  /*d040*/  FSEL R3, R7, -INF , !P5 ;  /* 0xff80000007037808 */ /* 0x000fe40006800000 */
[----:B------:R-:W-:Y:S01]  /*d050*/  IABS R2, R2 ;  /* 0x0000000200027213 */ /* 0x000fe20000000000 */
[----:B------:R-:W-:Y:S01]  /*d060*/  IMAD.MOV.U32 R241, RZ, RZ, R231 ;  /* 0x000000fffff17224 */ /* 0x000fe200078e00e7 */
[C---:B------:R-:W-:Y:S01]  /*d070*/  ISETP.GE.AND P6, PT, R5.reuse, R225, PT ;  /* 0x000000e10500720c */ /* 0x040fe20003fc6270 */
[----:B-1----:R-:W-:Y:S01]  /*d080*/  IMAD R16, R16, 0x8, R19 ;  /* 0x0000000810107824 */ /* 0x002fe200078e0213 */
[----:B------:R-:W-:-:S02]  /*d090*/  ISETP.GE.AND P5, PT, R5, R227, PT ;  /* 0x000000e30500720c */ /* 0x000fc40003fa6270 */
[----:B------:R-:W-:Y:S02]  /*d0a0*/  FSEL R231, R3, -INF , !P0 ;  /* 0xff80000003e77808 */ /* 0x000fe40004000000 */
[----:B------:R-:W-:Y:S01]  /*d0b0*/  I2FP.F32.S32 R3, R2 ;  /* 0x0000000200037245 */ /* 0x000fe20000201400 */
[----:B------:R-:W-:Y:S01]  /*d0c0*/  VIADD R16, R16, 0x4 ;  /* 0x0000000410107836 */ /* 0x000fe20000000000 */
[----:B------:R-:W-:Y:S02]  /*d0d0*/  LOP3.LUT R2, R245, UR11, R249, 0x96, !PT ;  /* 0x0000000bf5027c12 */ /* 0x000fe4000f8e96f9 */
[----:B------:R-:W-:Y:S02]  /*d0e0*/  FSEL R185, R32, -INF , !P6 ;  /* 0xff80000020b97808 */ /* 0x000fe40007000000 */
[----:B------:R-:W-:Y:S02]  /*d0f0*/  FSEL R233, R179, -INF , !P5 ;  /* 0xff800000b3e97808 */ /* 0x000fe40006800000 */
[----:B------:R-:W-:-:S02]  /*d100*/  ISETP.GE.AND P0, PT, R5, R226, PT ;  /* 0x000000e20500720c */ /* 0x000fc40003f06270 */
[----:B------:R-:W-:Y:S02]  /*d110*/  ISETP.GT.AND P6, PT, R0, R5, PT ;  /* 0x000000050000720c */ /* 0x000fe40003fc4270 */
[----:B------:R-:W-:Y:S01]  /*d120*/  ISETP.GE.AND P5, PT, R5, R228, PT ;  /* 0x000000e40500720c */ /* 0x000fe20003fa6270 */
[----:B------:R-:W-:Y:S01]  /*d130*/  FFMA.FTZ R5, R3, -UR6, R251 ;  /* 0x8000000603057c23 */ /* 0x000fe200080100fb */
[----:B------:R-:W-:Y:S02]  /*d140*/  VIADD R34, R244, 0x9e3779b9 ;  /* 0x9e3779b9f4227836 */ /* 0x000fe40000000000 */
[----:B------:R-:W-:-:S04]  /*d150*/  IMAD.WIDE.U32 R2, R2, -0x326172a9, RZ ;  /* 0xcd9e8d5702027825 */ /* 0x000fc800078e00ff */
[----:B------:R-:W-:Y:S01]  /*d160*/  IMAD.WIDE.U32 R16, R16, -0x326172a9, RZ ;  /* 0xcd9e8d5710107825 */ /* 0x000fe200078e00ff */
[----:B------:R-:W-:-:S03]  /*d170*/  SHF.R.U32.HI R230, RZ, 0x5, R219 ;  /* 0x00000005ffe67819 */ /* 0x000fc600000116db */
[----:B------:R-:W-:Y:S01]  /*d180*/  VIADD R42, R244, 0x3c6ef372 ;  /* 0x3c6ef372f42a7836 */ /* 0x000fe20000000000 */
[----:B------:R-:W-:Y:S01]  /*d190*/  LOP3.LUT R8, R34, R16, R3, 0x96, !PT ;  /* 0x0000001022087212 */ /* 0x000fe200078e9603 */
[----:B------:R-:W-:Y:S01]  /*d1a0*/  VIADD R58, R245, 0x76cf5d0a ;  /* 0x76cf5d0af53a7836 */ /* 0x000fe20000000000 */
[----:B------:R-:W-:Y:S02]  /*d1b0*/  FSEL R5, R5, -INF , !P6 ;  /* 0xff80000005057808 */ /* 0x000fe40007000000 */
[----:B------:R-:W-:Y:S01]  /*d1c0*/  LOP3.LUT R6, R42, R2, R211, 0x96, !PT ;  /* 0x000000022a067212 */ /* 0x000fe200078e96d3 */
[----:B------:R-:W-:-:S04]  /*d1d0*/  IMAD.WIDE.U32 R8, R8, -0x2daee0ad, RZ ;  /* 0xd2511f5308087825 */ /* 0x000fc800078e00ff */
[----:B--2---:R-:W-:Y:S01]  /*d1e0*/  IMAD R240, R240, 0x8, R230 ;  /* 0x00000008f0f07824 */ /* 0x004fe200078e02e6 */
[----:B------:R-:W-:Y:S01]  /*d1f0*/  FSEL R230, R5, -INF , !P5 ;  /* 0xff80000005e67808 */ /* 0x000fe20006800000 */
[----:B------:R-:W-:Y:S01]  /*d200*/  IMAD.MOV.U32 R236, RZ, RZ, R223 ;  /* 0x000000ffffec7224 */ /* 0x000fe200078e00df */
[----:B------:R-:W-:Y:S01]  /*d210*/  LOP3.LUT R5, R58, R178, R9, 0x96, !PT ;  /* 0x000000b23a057212 */ /* 0x000fe200078e9609 */
[----:B------:R-:W-:Y:S01]  /*d220*/  VIADD R59, R245, 0x32370b8f ;  /* 0x32370b8ff53b7836 */ /* 0x000fe20000000000 */
[----:B------:R-:W-:Y:S01]  /*d230*/  FSEL R223, R56, -INF , !P0 ;  /* 0xff80000038df7808 */ /* 0x000fe20004000000 */
[----:B------:R-:W-:Y:S01]  /*d240*/  IMAD.WIDE.U32 R6, R6, -0x2daee0ad, RZ ;  /* 0xd2511f5306067825 */ /* 0x000fe200078e00ff */
[C---:B------:R-:W-:Y:S01]  /*d250*/  ISETP.GE.AND P0, PT, R18.reuse, R225, PT ;  /* 0x000000e11200720c */ /* 0x040fe20003f06270 */
[----:B------:R1:W-:Y:S01]  /*d260*/  STL [R1+0x4], R222 ;  /* 0x000004de01007387 */ /* 0x0003e20000100800 */
[----:B------:R-:W-:Y:S01]  /*d270*/  ISETP.GE.AND P5, PT, R18, R226, PT ;  /* 0x000000e21200720c */ /* 0x000fe20003fa6270 */
[----:B------:R-:W-:Y:S01]  /*d280*/  IMAD.WIDE.U32 R10, R5, -0x326172a9, RZ ;  /* 0xcd9e8d57050a7825 */ /* 0x000fe200078e00ff */
[----:B------:R-:W-:-:S02]  /*d290*/  LOP3.LUT R8, R59, R8, R7, 0x96, !PT ;  /* 0x000000083b087212 */ /* 0x000fc400078e9607 */
[----:B------:R-:W-:Y:S01]  /*d2a0*/  FSEL R184, R53, -INF , !P0 ;  /* 0xff80000035b87808 */ /* 0x000fe20004000000 */
[----:B------:R-:W-:Y:S02]  /*d2b0*/  IMAD.IADD R5, R35, 0x1, -R40 ;  /* 0x0000000123057824 */ /* 0x000fe400078e0a28 */
[----:B------:R-:W-:Y:S01]  /*d2c0*/  IMAD.MOV.U32 R53, RZ, RZ, R211 ;  /* 0x000000ffff357224 */ /* 0x000fe200078e00d3 */
[----:B------:R-:W-:Y:S01]  /*d2d0*/  FSEL R211, R57, -INF , !P5 ;  /* 0xff80000039d37808 */ /* 0x000fe20006800000 */
[----:B------:R-:W-:Y:S01]  /*d2e0*/  IMAD.MOV.U32 R52, RZ, RZ, R210 ;  /* 0x000000ffff347224 */ /* 0x000fe200078e00d2 */
[----:B------:R-:W-:Y:S01]  /*d2f0*/  ISETP.GT.AND P0, PT, R0, R18, PT ;  /* 0x000000120000720c */ /* 0x000fe20003f04270 */
[----:B------:R-:W-:Y:S01]  /*d300*/  VIADD R43, R244, 0xdaa66d2b ;  /* 0xdaa66d2bf42b7836 */ /* 0x000fe20000000000 */
[----:B------:R-:W-:Y:S01]  /*d310*/  ISETP.GT.AND P5, PT, R0, R4, PT ;  /* 0x000000040000720c */ /* 0x000fe20003fa4270 */
[----:B------:R-:W-:Y:S01]  /*d320*/  VIADD R57, R244, 0x78dde6e4 ;  /* 0x78dde6e4f4397836 */ /* 0x000fe20000000000 */
[----:B------:R-:W-:Y:S01]  /*d330*/  IABS R5, R5 ;  /* 0x0000000500057213 */ /* 0x000fe20000000000 */
[----:B------:R-:W-:-:S04]  /*d340*/  IMAD.WIDE.U32 R46, R8, -0x326172a9, RZ ;  /* 0xcd9e8d57082e7825 */ /* 0x000fc800078e00ff */
[----:B------:R-:W-:Y:S02]  /*d350*/  IMAD.IADD R0, R35, 0x1, -R20 ;  /* 0x0000000123007824 */ /* 0x000fe400078e0a14 */
[----:B------:R-:W-:Y:S01]  /*d360*/  IMAD.MOV.U32 R179, RZ, RZ, R241 ;  /* 0x000000ffffb37224 */ /* 0x000fe200078e00f1 */
[----:B------:R-:W-:Y:S01]  /*d370*/  UISETP.GT.U32.AND UP0, UPT, UR7, UR18, UPT ;  /* 0x000000120700728c */ /* 0x000fe2000bf04070 */
[----:B------:R-:W-:Y:S01]  /*d380*/  IMAD.WIDE.U32 R240, R240, -0x326172a9, RZ ;  /* 0xcd9e8d57f0f07825 */ /* 0x000fe200078e00ff */
[----:B------:R-:W-:Y:S02]  /*d390*/  LOP3.LUT R8, R43, R52, R11, 0x96, !PT ;  /* 0x000000342b087212 */ /* 0x000fe400078e960b */
[----:B------:R-:W-:Y:S01]  /*d3a0*/  LOP3.LUT R7, R57, R10, R47, 0x96, !PT ;  /* 0x0000000a39077212 */ /* 0x000fe200078e962f */
[----:B------:R-:W-:Y:S01]  /*d3b0*/  IMAD.MOV.U32 R237, RZ, RZ, R232 ;  /* 0x000000ffffed7224 */ /* 0x000fe200078e00e8 */
[----:B------:R-:W-:Y:S02]  /*d3c0*/  IABS R0, R0 ;  /* 0x0000000000007213 */ /* 0x000fe40000000000 */
[----:B------:R-:W-:-:S02]  /*d3d0*/  I2FP.F32.S32 R5, R5 ;  /* 0x0000000500057245 */ /* 0x000fc40000201400 */
[----:B------:R-:W-:Y:S01]  /*d3e0*/  LOP3.LUT R19, R34, R240, R3, 0x96, !PT ;  /* 0x000000f022137212 */ /* 0x000fe200078e9603 */
[C---:B------:R-:W-:Y:S01]  /*d3f0*/  VIADD R56, R245.reuse, 0xed9eba14 ;  /* 0xed9eba14f5387836 */ /* 0x040fe20000000000 */
[----:B------:R-:W-:Y:S01]  /*d400*/  ISETP.GE.AND P6, PT, R18, R227, PT ;  /* 0x000000e31200720c */ /* 0x000fe20003fc6270 */
[----:B------:R-:W-:Y:S01]  /*d410*/  VIADD R35, R245, 0xa9066899 ;  /* 0xa9066899f5237836 */ /* 0x000fe20000000000 */
[----:B------:R-:W-:Y:S01]  /*d420*/  I2FP.F32.S32 R3, R0 ;  /* 0x0000000000037245 */ /* 0x000fe20000201400 */
[----:B------:R-:W-:-:S04]  /*d430*/  IMAD.WIDE.U32 R8, R8, -0x2daee0ad, RZ ;  /* 0xd2511f5308087825 */ /* 0x000fc800078e00ff */
[----:B------:R-:W-:Y:S01]  /*d440*/  FFMA.FTZ R0, R5, -UR6, R237 ;  /* 0x8000000605007c23 */ /* 0x000fe200080100ed */
[----:B------:R-:W-:Y:S01]  /*d450*/  IMAD.WIDE.U32 R26, R7, -0x2daee0ad, RZ ;  /* 0xd2511f53071a7825 */ /* 0x000fe200078e00ff */
[----:B------:R-:W-:-:S03]  /*d460*/  FSEL R232, R186, -INF , !P6 ;  /* 0xff800000bae87808 */ /* 0x000fc60007000000 */
[----:B------:R-:W-:Y:S01]  /*d470*/  FFMA.FTZ R15, R3, -UR6, R236 ;  /* 0x80000006030f7c23 */ /* 0x000fe200080100ec */
[----:B------:R-:W-:Y:S02]  /*d480*/  ISETP.GE.AND P6, PT, R18, R228, PT ;  /* 0x000000e41200720c */ /* 0x000fe40003fc6270 */
[----:B------:R-:W-:Y:S02]  /*d490*/  LOP3.LUT R17, R42, R2, R247, 0x96, !PT ;  /* 0x000000022a117212 */ /* 0x000fe400078e96f7 */
[----:B------:R-:W-:Y:S02]  /*d4a0*/  LOP3.LUT R18, R56, R6, R9, 0x96, !PT ;  /* 0x0000000638127212 */ /* 0x000fe400078e9609 */
[----:B------:R-:W-:Y:S02]  /*d4b0*/  LOP3.LUT R16, R35, R8, R27, 0x96, !PT ;  /* 0x0000000823107212 */ /* 0x000fe400078e961b */
[----:B------:R-:W-:Y:S01]  /*d4c0*/  FSEL R14, R0, -INF , !P0 ;  /* 0xff800000000e7808 */ /* 0x000fe20004000000 */
[----:B-1----:R-:W-:Y:S06]  /*d4d0*/  BRA.U !UP0, `(.L_x_1034) ;  /* 0x0000000508187547 */ /* 0x002fec000b800000 */
[----:B------:R-:W2:Y:S04]  /*d4e0*/  LDL R237, [R1+0x10] ;  /* 0x0000100001ed7983 */ /* 0x000ea80000100800 */
[----:B------:R-:W3:Y:S01]  /*d4f0*/  LDL R236, [R1+0xc] ;  /* 0x00000c0001ec7983 */ /* 0x000ee20000100800 */
[----:B------:R-:W-:Y:S01]  /*d500*/  UIADD3 UR10, UPT, UPT, UR21, -0x3, URZ ;  /* 0xfffffffd150a7890 */ /* 0x000fe2000fffe0ff */
[----:B------:R-:W-:-:S03]  /*d510*/  IMAD.U32 R2, RZ, RZ, UR17 ;  /* 0x00000011ff027e24 */ /* 0x000fc6000f8e00ff */
[----:B------:R-:W-:Y:S02]  /*d520*/  UIMAD.WIDE.U32 UR22, UR15, UR10, URZ ;  /* 0x0000000a0f1672a5 */ /* 0x000fe4000f8e00ff */
[----:B------:R-:W-:-:S04]  /*d530*/  UIMAD UR12, UR4, UR10, URZ ;  /* 0x0000000a040c72a4 */ /* 0x000fc8000f8e02ff */
[----:B------:R-:W-:Y:S01]  /*d540*/  UIADD3 UR5, UPT, UPT, UR23, UR12, URZ ;  /* 0x0000000c17057290 */ /* 0x000fe2000fffe0ff */
[----:B------:R-:W-:Y:S01]  /*d550*/  IMAD.U32 R6, RZ, RZ, UR22 ;  /* 0x00000016ff067e24 */ /* 0x000fe2000f8e00ff */
[----:B------:R-:W-:Y:S01]  /*d560*/  MOV R8, UR22 ;  /* 0x0000001600087c02 */ /* 0x000fe20008000f00 */
[----:B------:R-:W-:Y:S01]  /*d570*/  IMAD.U32 R3, RZ, RZ, UR22 ;  /* 0x00000016ff037e24 */ /* 0x000fe2000f8e00ff */
[----:B------:R-:W-:Y:S01]  /*d580*/  MOV R10, UR22 ;  /* 0x00000016000a7c02 */ /* 0x000fe20008000f00 */
[----:B------:R-:W-:Y:S01]  /*d590*/  IMAD.U32 R9, RZ, RZ, UR22 ;  /* 0x00000016ff097e24 */ /* 0x000fe2000f8e00ff */
[----:B------:R-:W-:Y:S01]  /*d5a0*/  MOV R5, UR5 ;  /* 0x0000000500057c02 */ /* 0x000fe20008000f00 */
[----:B------:R-:W-:Y:S02]  /*d5b0*/  IMAD.U32 R0, RZ, RZ, UR5 ;  /* 0x00000005ff007e24 */ /* 0x000fe4000f8e00ff */
[----:B------:R-:W-:Y:S01]  /*d5c0*/  IMAD.U32 R11, RZ, RZ, UR22 ;  /* 0x00000016ff0b7e24 */ /* 0x000fe2000f8e00ff */
[----:B--2---:R-:W-:-:S04]  /*d5d0*/  @!P3 LEA R6, P0, R6, R237, 0x1 ;  /* 0x000000ed0606b211 */ /* 0x004fc800078008ff */
[-C--:B---3--:R-:W-:Y:S01]  /*d5e0*/  @!P3 LEA.HI.X R7, R3, R236.reuse, R0, 0x1, P0 ;  /* 0x000000ec0307b211 */ /* 0x088fe200000f0c00 */
[----:B------:R-:W-:Y:S01]  /*d5f0*/  IMAD.U32 R3, RZ, RZ, UR16 ;  /* 0x00000010ff037e24 */ /* 0x000fe2000f8e00ff */
[-C--:B------:R-:W-:Y:S01]  /*d600*/  @!P2 LEA R8, P0, R8, R237.reuse, 0x1 ;  /* 0x000000ed0808a211 */ /* 0x080fe200078008ff */
[----:B------:R-:W-:Y:S02]  /*d610*/  IMAD.U32 R0, RZ, RZ, UR15 ;  /* 0x0000000fff007e24 */ /* 0x000fe4000f8e00ff */
[----:B------:R-:W-:Y:S01]  /*d620*/  @!PT LDS RZ, [RZ] ;  /* 0x00000000fffff984 */ /* 0x000fe20000000800 */
[----:B------:R-:W-:Y:S01]  /*d630*/  @!PT LDS RZ, [RZ] ;  /* 0x00000000fffff984 */ /* 0x000fe20000000800 */
[----:B------:R-:W-:Y:S01]  /*d640*/  @!PT LDS RZ, [RZ] ;  /* 0x00000000fffff984 */ /* 0x000fe20000000800 */
[----:B------:R1:W-:Y:S01]  /*d650*/  @!P3 LDGSTS.E.BYPASS.LTC128B.128 [R220+0x6000], desc[UR28][R6.64] ;  /* 0x0600000006dcbfae */ /* 0x0003e2000b981a1c */
[-C--:B------:R-:W-:Y:S01]  /*d660*/  @!P2 LEA.HI.X R9, R9, R236.reuse, R5, 0x1, P0 ;  /* 0x000000ec0909a211 */ /* 0x080fe200000f0c05 */
[----:B------:R-:W-:Y:S01]  /*d670*/  @!P3 IMAD.WIDE.U32 R2, R0, UR10, R2 ;  /* 0x0000000a0002bc25 */ /* 0x000fe2000f8e0002 */
[-C--:B------:R-:W-:Y:S01]  /*d680*/  @!P1 LEA R10, P0, R10, R237.reuse, 0x1 ;  /* 0x000000ed0a0a9211 */ /* 0x080fe200078008ff */
[----:B------:R2:W-:Y:S02]  /*d690*/  @P3 STS.128 [R220+0x6000], RZ ;  /* 0x006000ffdc003388 */ /* 0x0005e40000000c00 */
[----:B------:R-:W-:Y:S01]  /*d6a0*/  @!P3 VIADD R3, R3, UR12 ;  /* 0x0000000c0303bc36 */ /* 0x000fe20008000000 */
[----:B------:R-:W-:Y:S01]  /*d6b0*/  @!P1 LEA.HI.X R11, R11, R236, R5, 0x1, P0 ;  /* 0x000000ec0b0b9211 */ /* 0x000fe200000f0c05 */
[----:B------:R-:W-:Y:S01]  /*d6c0*/  @!PT LDS RZ, [RZ] ;  /* 0x00000000fffff984 */ /* 0x000fe20000000800 */
[----:B------:R-:W-:Y:S01]  /*d6d0*/  @!PT LDS RZ, [RZ] ;  /* 0x00000000fffff984 */ /* 0x000fe20000000800 */
[----:B------:R-:W-:Y:S01]  /*d6e0*/  @!PT LDS RZ, [RZ] ;  /* 0x00000000fffff984 */ /* 0x000fe20000000800 */
[----:B------:R3:W-:Y:S01]  /*d6f0*/  @!P2 LDGSTS.E.BYPASS.LTC128B.128 [R220+0x7000], desc[UR28][R8.64+0x40] ;  /* 0x0700004008dcafae */ /* 0x0007e2000b981a1c */
[----:B------:R-:W-:-:S03]  /*d700*/  @!P3 LEA R12, P0, R2, R237, 0x1 ;  /* 0x000000ed020cb211 */ /* 0x000fc600078008ff */
[----:B------:R2:W-:Y:S01]  /*d710*/  @P2 STS.128 [R220+0x7000], RZ ;  /* 0x007000ffdc002388 */ /* 0x0005e20000000c00 */
[----:B------:R-:W-:Y:S01]  /*d720*/  @!P3 LEA.HI.X R13, R2, R236, R3, 0x1, P0 ;  /* 0x000000ec020db211 */ /* 0x000fe200000f0c03 */
[----:B------:R-:W-:Y:S01]  /*d730*/  IMAD.U32 R3, RZ, RZ, UR16 ;  /* 0x00000010ff037e24 */ /* 0x000fe2000f8e00ff */
[----:B------:R-:W-:Y:S01]  /*d740*/  MOV R2, UR17 ;  /* 0x0000001100027c02 */ /* 0x000fe20008000f00 */
[----:B------:R-:W-:Y:S01]  /*d750*/  @!PT LDS RZ, [RZ] ;  /* 0x00000000fffff984 */ /* 0x000fe20000000800 */
[----:B------:R-:W-:Y:S01]  /*d760*/  @!PT LDS RZ, [RZ] ;  /* 0x00000000fffff984 */ /* 0x000fe20000000800 */
[----:B------:R-:W-:Y:S01]  /*d770*/  @!PT LDS RZ, [RZ] ;  /* 0x00000000fffff984 */ /* 0x000fe20000000800 */
[----:B------:R2:W-:Y:S04]  /*d780*/  @!P1 LDGSTS.E.BYPASS.LTC128B.128 [R220+0x8000], desc[UR28][R10.64+0x80] ;  /* 0x080000800adc9fae */ /* 0x0005e8000b981a1c */
[----:B------:R-:W-:Y:S01]  /*d790*/  @!P2 IMAD.WIDE.U32 R2, R0, UR10, R2 ;  /* 0x0000000a0002ac25 */ /* 0x000fe2000f8e0002 */
[----:B------:R2:W-:Y:S04]  /*d7a0*/  @P1 STS.128 [R220+0x8000], RZ ;  /* 0x008000ffdc001388 */ /* 0x0005e80000000c00 */
[----:B------:R-:W-:Y:S01]  /*d7b0*/  @!PT LDS RZ, [RZ] ;  /* 0x00000000fffff984 */ /* 0x000fe20000000800 */
[----:B------:R-:W-:Y:S01]  /*d7c0*/  @!PT LDS RZ, [RZ] ;  /* 0x00000000fffff984 */ /* 0x000fe20000000800 */
[----:B------:R-:W-:Y:S01]  /*d7d0*/  @!PT LDS RZ, [RZ] ;  /* 0x00000000fffff984 */ /* 0x000fe20000000800 */
[----:B------:R2:W-:Y:S01]  /*d7e0*/  @!P3 LDGSTS.E.BYPASS.LTC128B.128 [R220+0x6800], desc[UR28][R12.64] ;  /* 0x068000000cdcbfae */ /* 0x0005e2000b981a1c */
[----:B-1----:R-:W-:Y:S01]  /*d7f0*/  MOV R7, UR16 ;  /* 0x0000001000077c02 */ /* 0x002fe20008000f00 */
[----:B------:R-:W-:-:S02]  /*d800*/  IMAD.U32 R6, RZ, RZ, UR17 ;  /* 0x00000011ff067e24 */ /* 0x000fc4000f8e00ff */
[----:B------:R2:W-:Y:S02]  /*d810*/  @P3 STS.128 [R220+0x6800], RZ ;  /* 0x006800ffdc003388 */ /* 0x0005e40000000c00 */
[----:B------:R-:W-:Y:S01]  /*d820*/  @!P1 IMAD.WIDE.U32 R6, R0, UR10, R6 ;  /* 0x0000000a00069c25 */ /* 0x000fe2000f8e0006 */
[----:B---3--:R-:W-:-:S03]  /*d830*/  @!P2 LEA R8, P0, R2, R237, 0x1 ;  /* 0x000000ed0208a211 */ /* 0x008fc600078008ff */
        /* <DEDUP_REMOVED lines=16> */
.L_x_1034:
[----:B------:R-:W3:Y:S01]  /*d940*/  LDL.64 R36, [R1+0x68] ;  /* 0x0000680001247983 */ /* 0x000ee20000100a00 */
[----:B------:R-:W-:Y:S01]  /*d950*/  ISETP.GE.AND P0, PT, R4, R225, PT ;  /* 0x000000e10400720c */ /* 0x000fe20003f06270 */
[----:B------:R-:W-:Y:S01]  /*d960*/  IMAD.WIDE.U32 R6, R19, -0x2daee0ad, RZ ;  /* 0xd2511f5313067825 */ /* 0x000fe200078e00ff */
[----:B------:R-:W-:Y:S01]  /*d970*/  FSEL R210, R14, -INF , !P6 ;  /* 0xff8000000ed27808 */ /* 0x000fe20007000000 */
[----:B------:R-:W1:Y:S01]  /*d980*/  LDCU UR10, c[0x0][0x45c] ;  /* 0x00008b80ff0a77ac */ /* 0x000e620008000800 */
[----:B------:R-:W-:Y:S01]  /*d990*/  FSEL R15, R15, -INF , !P5 ;  /* 0xff8000000f0f7808 */ /* 0x000fe20006800000 */
[----:B--2---:R-:W-:Y:S01]  /*d9a0*/  IMAD.WIDE.U32 R8, R17, -0x2daee0ad, RZ ;  /* 0xd2511f5311087825 */ /* 0x004fe200078e00ff */
[----:B------:R-:W-:Y:S01]  /*d9b0*/  FSEL R106, R65, -INF , !P0 ;  /* 0xff800000416a7808 */ /* 0x000fe20004000000 */
[----:B------:R-:W2:Y:S01]  /*d9c0*/  LDC R20, c[0x0][0x4f8] ;  /* 0x00013e00ff147b82 */ /* 0x000ea20000000800 */
[----:B------:R-:W-:Y:S01]  /*d9d0*/  ISETP.GE.AND P6, PT, R4, R227, PT ;  /* 0x000000e30400720c */ /* 0x000fe20003fc6270 */
[----:B------:R-:W-:Y:S01]  /*d9e0*/  IMAD.WIDE.U32 R2, R16, -0x326172a9, RZ ;  /* 0xcd9e8d5710027825 */ /* 0x000fe200078e00ff */
[C---:B------:R-:W-:Y:S01]  /*d9f0*/  ISETP.GE.AND P5, PT, R4.reuse, R226, PT ;  /* 0x000000e20400720c */ /* 0x040fe20003fa6270 */
[----:B------:R-:W-:Y:S01]  /*da00*/  UMOV UR12, 0x400 ;  /* 0x00000400000c7882 */ /* 0x000fe20000000000 */
[----:B------:R-:W-:Y:S01]  /*da10*/  ISETP.GE.AND P0, PT, R4, R228, PT ;  /* 0x000000e40400720c */ /* 0x000fe20003f06270 */
[----:B------:R-:W-:Y:S01]  /*da20*/  IMAD.WIDE.U32 R24, R18, -0x326172a9, RZ ;  /* 0xcd9e8d5712187825 */ /* 0x000fe200078e00ff */
[----:B------:R-:W-:Y:S01]  /*da30*/  LOP3.LUT R6, R59, R6, R9, 0x96, !PT ;  /* 0x000000063b067212 */ /* 0x000fe200078e9609 */
[----:B------:R-:W4:Y:S01]  /*da40*/  S2UR UR5, SR_CgaCtaId ;  /* 0x00000000000579c3 */ /* 0x000f220000008800 */
[----:B------:R-:W-:Y:S01]  /*da50*/  PRMT R9, R2, 0x7773, RZ ;  /* 0x0000777302097816 */ /* 0x000fe200000000ff */
[----:B------:R-:W-:Y:S01]  /*da60*/  VIADD R186, R244, 0xb54cda56 ;  /* 0xb54cda56f4ba7836 */ /* 0x000fe20000000000 */
[----:B------:R-:W-:Y:S01]  /*da70*/  PRMT R10, R2, 0x7771, RZ ;  /* 0x00007771020a7816 */ /* 0x000fe200000000ff */
[----:B------:R-:W-:Y:S01]  /*da80*/  IMAD.MOV.U32 R5, RZ, RZ, R2 ;  /* 0x000000ffff057224 */ /* 0x000fe200078e0002 */
[----:B------:R-:W-:Y:S01]  /*da90*/  FSEL R199, R191, -INF , !P6 ;  /* 0xff800000bfc77808 */ /* 0x000fe20007000000 */
[----:B------:R-:W-:Y:S01]  /*daa0*/  IMAD.WIDE.U32 R238, R6, -0x326172a9, RZ ;  /* 0xcd9e8d5706ee7825 */ /* 0x000fe200078e00ff */
[----:B------:R-:W-:Y:S01]  /*dab0*/  LOP3.LUT R0, R186, R24, R3, 0x96, !PT ;  /* 0x00000018ba007212 */ /* 0x000fe200078e9603 */
[----:B------:R-:W-:Y:S01]  /*dac0*/  UIADD3 UR11, UPT, UPT, UR11, 0x1, URZ ;  /* 0x000000010b0b7890 */ /* 0x000fe2000fffe0ff */
[----:B------:R-:W-:Y:S01]  /*dad0*/  LOP3.LUT R5, R5, 0xff, RZ, 0xc0, !PT ;  /* 0x000000ff05057812 */ /* 0x000fe200078ec0ff */
[----:B------:R-:W-:Y:S01]  /*dae0*/  IMAD.MOV.U32 R40, RZ, RZ, R218 ;  /* 0x000000ffff287224 */ /* 0x000fe200078e00da */
[C---:B------:R-:W-:Y:S01]  /*daf0*/  LOP3.LUT R6, R0.reuse, 0xff, RZ, 0xc0, !PT ;  /* 0x000000ff00067812 */ /* 0x040fe200078ec0ff */
[----:B------:R-:W-:Y:S01]  /*db00*/  IMAD.MOV.U32 R49, RZ, RZ, R222 ;  /* 0x000000ffff317224 */ /* 0x000fe200078e00de */
[----:B------:R-:W-:Y:S01]  /*db10*/  PRMT R27, R5, 0x5410, R10 ;  /* 0x00005410051b7816 */ /* 0x000fe2000000000a */
[----:B------:R-:W-:Y:S01]  /*db20*/  IMAD.MOV.U32 R41, RZ, RZ, R221 ;  /* 0x000000ffff297224 */ /* 0x000fe200078e00dd */
[----:B------:R-:W-:Y:S01]  /*db30*/  PRMT R5, R0, 0x7632, R5 ;  /* 0x0000763200057816 */ /* 0x000fe20000000005 */
[----:B------:R-:W-:Y:S01]  /*db40*/  UISETP.GT.U32.AND UP0, UPT, UR7, UR18, UPT ;  /* 0x000000120700728c */ /* 0x000fe2000bf04070 */
[----:B------:R-:W-:-:S02]  /*db50*/  FSEL R191, R108, -INF , !P5 ;  /* 0xff8000006cbf7808 */ /* 0x000fc40006800000 */
[----:B------:R-:W-:Y:S02]  /*db60*/  FSEL R251, R15, -INF , !P0 ;  /* 0xff8000000ffb7808 */ /* 0x000fe40004000000 */
[----:B------:R-:W-:Y:S02]  /*db70*/  MOV R39, R217 ;  /* 0x000000d900277202 */ /* 0x000fe40000000f00 */
[----:B--2---:R-:W-:Y:S01]  /*db80*/  LOP3.LUT R20, R20, 0xff, RZ, 0xc0, !PT ;  /* 0x000000ff14147812 */ /* 0x004fe200078ec0ff */
[----:B----4-:R-:W-:-:S04]  /*db90*/  ULEA UR5, UR5, UR12, 0x18 ;  /* 0x0000000c05057291 */ /* 0x010fc8000f8ec0ff */
[----:B------:R-:W-:Y:S02]  /*dba0*/  IMAD R20, R20, 0x10000, R20 ;  /* 0x0001000014147824 */ /* 0x000fe400078e0214 */
[----:B------:R-:W-:Y:S02]  /*dbb0*/  LEA R108, R49, UR5, 0x1 ;  /* 0x00000005316c7c11 */ /* 0x000fe4000f8e08ff */
[----:B------:R-:W-:Y:S02]  /*dbc0*/  MOV R49, R53 ;  /* 0x0000003500317202 */ /* 0x000fe40000000f00 */
[----:B---3--:R-:W-:Y:S02]  /*dbd0*/  LOP3.LUT R4, R58, R36, R7, 0x96, !PT ;  /* 0x000000243a047212 */ /* 0x008fe400078e9607 */
[----:B------:R-:W-:-:S03]  /*dbe0*/  PRMT R7, R2, 0x7772, RZ ;  /* 0x0000777202077816 */ /* 0x000fc600000000ff */
[----:B------:R-:W-:Y:S01]  /*dbf0*/  IMAD.WIDE.U32 R2, R4, -0x326172a9, RZ ;  /* 0xcd9e8d5704027825 */ /* 0x000fe200078e00ff */
[----:B------:R-:W-:Y:S02]  /*dc00*/  LOP3.LUT R4, R0, 0xffff, RZ, 0xc0, !PT ;  /* 0x0000ffff00047812 */ /* 0x000fe400078ec0ff */
[----:B------:R-:W-:Y:S02]  /*dc10*/  PRMT R32, R7, 0x5410, R9 ;  /* 0x0000541007207816 */ /* 0x000fe40000000009 */
[----:B------:R-:W-:Y:S02]  /*dc20*/  SHF.R.U32.HI R4, RZ, 0x8, R4 ;  /* 0x00000008ff047819 */ /* 0x000fe40000011604 */
[----:B------:R-:W-:Y:S02]  /*dc30*/  LOP3.LUT R2, R57, R2, R239, 0x96, !PT ;  /* 0x0000000239027212 */ /* 0x000fe400078e96ef */
[----:B------:R-:W-:Y:S02]  /*dc40*/  PRMT R21, R6, 0x5410, R4 ;  /* 0x0000541006157816 */ /* 0x000fe40000000004 */
[----:B------:R-:W-:Y:S01]  /*dc50*/  SHF.R.U32.HI R4, RZ, 0x18, R0 ;  /* 0x00000018ff047819 */ /* 0x000fe20000011600 */
[----:B------:R-:W-:Y:S01]  /*dc60*/  IMAD.WIDE.U32 R236, R2, -0x2daee0ad, RZ ;  /* 0xd2511f5302ec7825 */ /* 0x000fe200078e00ff */
[----:B------:R-:W-:-:S02]  /*dc70*/  LOP3.LUT R3, R43, R246, R3, 0x96, !PT ;  /* 0x000000f62b037212 */ /* 0x000fc400078e9603 */
[----:B------:R-:W-:Y:S02]  /*dc80*/  LOP3.LUT R0, R5, 0xff, RZ, 0xc0, !PT ;  /* 0x000000ff05007812 */ /* 0x000fe400078ec0ff */
[----:B------:R-:W-:Y:S01]  /*dc90*/  FMNMX3.FTZ R2, R102, R62, R61, !PT ;  /* 0x0000003e66027276 */ /* 0x000fe2000781003d */
[----:B------:R-:W-:Y:S01]  /*dca0*/  IMAD.WIDE.U32 R6, R3, -0x2daee0ad, RZ ;  /* 0xd2511f5303067825 */ /* 0x000fe200078e00ff */
[----:B------:R-:W-:Y:S02]  /*dcb0*/  PRMT R14, R0, 0x5410, R4 ;  /* 0x00005410000e7816 */ /* 0x000fe40000000004 */
        /* <DEDUP_REMOVED lines=22> */
[----:B------:R-:W-:Y:S02]  /*de20*/  LOP3.LUT R9, R56, R8, R7, 0x96, !PT ;  /* 0x0000000838097212 */ /* 0x000fe400078e9607 */
[----:B------:R-:W-:Y:S02]  /*de30*/  FMNMX3.FTZ R4, R4, R197, R198, !PT ;  /* 0x000000c504047276 */ /* 0x000fe400078100c6 */
[----:B------:R-:W-:Y:S01]  /*de40*/  LOP3.LUT R7, R35, R6, R237, 0x96, !PT ;  /* 0x0000000623077212 */ /* 0x000fe200078e96ed */
[----:B------:R-:W-:Y:S01]  /*de50*/  IMAD.WIDE.U32 R110, R9, -0x326172a9, RZ ;  /* 0xcd9e8d57096e7825 */ /* 0x000fe200078e00ff */
[----:B------:R-:W-:Y:S02]  /*de60*/  FMNMX3.FTZ R6, R0, R201, R202, !PT ;  /* 0x000000c900067276 */ /* 0x000fe400078100ca */
[----:B------:R-:W-:Y:S01]  /*de70*/  FMNMX3.FTZ R3, R3, R184, R106, !PT ;  /* 0x000000b803037276 */ /* 0x000fe2000781006a */
[----:B------:R-:W-:Y:S01]  /*de80*/  IMAD.WIDE.U32 R10, R7, -0x326172a9, RZ ;  /* 0xcd9e8d57070a7825 */ /* 0x000fe200078e00ff */
[----:B------:R-:W-:-:S02]  /*de90*/  FMNMX3.FTZ R0, R2, R229, R223, !PT ;  /* 0x000000e502007276 */ /* 0x000fc400078100df */
[----:B------:R-:W-:Y:S01]  /*dea0*/  FMNMX3.FTZ R4, R4, R234, R233, !PT ;  /* 0x000000ea04047276 */ /* 0x000fe200078100e9 */
[----:B------:R-:W2:Y:S01]  /*deb0*/  SHFL.BFLY PT, R5, R3, 0x2, 0x1f ;  /* 0x0c401f0003057f89 */ /* 0x000ea200000e0000 */
[----:B------:R-:W-:Y:S02]  /*dec0*/  FMNMX3.FTZ R0, R0, R211, R191, !PT ;  /* 0x000000d300007276 */ /* 0x000fe400078100bf */
        /* <DEDUP_REMOVED lines=27> */
[----:B------:R-:W-:-:S04]  /*e080*/  SHF.R.U32.HI R10, RZ, 0x8, R10 ;  /* 0x00000008ff0a7819 */ /* 0x000fc8000001160a */
[----:B------:R-:W-:Y:S02]  /*e090*/  PRMT R13, R13, 0x5410, R10 ;  /* 0x000054100d0d7816 */ /* 0x000fe4000000000a */
[----:B--2---:R-:W-:Y:S02]  /*e0a0*/  FMNMX.FTZ R218, R5, R9, !PT ;  /* 0x0000000905da7209 */ /* 0x004fe40007810000 */
[----:B------:R-:W-:Y:S01]  /*e0b0*/  PRMT R9, R0, 0x5410, R11 ;  /* 0x0000541000097816 */ /* 0x000fe2000000000b */
[----:B------:R-:W-:Y:S01]  /*e0c0*/  IMAD.MOV.U32 R11, RZ, RZ, R37 ;  /* 0x000000ffff0b7224 */ /* 0x000fe200078e0025 */
[C---:B------:R-:W-:Y:S02]  /*e0d0*/  FSETP.NEU.FTZ.AND P6, PT, R218.reuse, -INF , PT ;  /* 0xff800000da00780b */ /* 0x040fe40003fdd000 */
[----:B------:R-:W-:Y:S02]  /*e0e0*/  MOV R10, R36 ;  /* 0x00000024000a7202 */ /* 0x000fe40000000f00 */
[----:B------:R-:W-:-:S02]  /*e0f0*/  FSEL R0, R218, RZ, P6 ;  /* 0x000000ffda007208 */ /* 0x000fc40003000000 */
[----:B---3--:R-:W-:Y:S02]  /*e100*/  FMNMX.FTZ R217, R4, R7, !PT ;  /* 0x0000000704d97209 */ /* 0x008fe40007810000 */
[----:B------:R-:W-:Y:S01]  /*e110*/  HSET2.LE.AND R4, R21, R20, PT ;  /* 0x0000001415047233 */ /* 0x000fe20003803000 */
[----:B------:R-:W-:Y:S01]  /*e120*/  FADD.FTZ R19, R102, -R0 ;  /* 0x8000000066137221 */ /* 0x000fe20000010000 */
[----:B----4-:R-:W-:Y:S01]  /*e130*/  FMNMX.FTZ R222, R3, R6, !PT ;  /* 0x0000000603de7209 */ /* 0x010fe20007810000 */
[----:B-1----:R-:W-:Y:S01]  /*e140*/  FMUL.FTZ R21, R218, UR10 ;  /* 0x0000000ada157c20 */ /* 0x002fe20008410000 */
[----:B------:R-:W-:Y:S01]  /*e150*/  FSETP.NEU.FTZ.AND P5, PT, R217, -INF , PT ;  /* 0xff800000d900780b */ /* 0x000fe20003fbd000 */
[----:B------:R-:W-:Y:S01]  /*e160*/  FMUL.FTZ R19, R19, UR10 ;  /* 0x0000000a13137c20 */ /* 0x000fe20008410000 */
[----:B-----5:R-:W-:Y:S01]  /*e170*/  FMNMX.FTZ R221, R2, R8, !PT ;  /* 0x0000000802dd7209 */ /* 0x020fe20007810000 */
[C---:B------:R-:W-:Y:S01]  /*e180*/  FMUL.FTZ R36, R222.reuse, UR10 ;  /* 0x0000000ade247c20 */ /* 0x040fe20008410000 */
[----:B------:R-:W-:-:S02]  /*e190*/  FSETP.NEU.FTZ.AND P0, PT, R222, -INF , PT ;  /* 0xff800000de00780b */ /* 0x000fc40003f1d000 */
[----:B------:R-:W-:Y:S01]  /*e1a0*/  FSEL R2, R217, RZ, P5 ;  /* 0x000000ffd9027208 */ /* 0x000fe20002800000 */
[----:B------:R-:W-:Y:S01]  /*e1b0*/  FMUL.FTZ R37, R221, UR10 ;  /* 0x0000000add257c20 */ /* 0x000fe20008410000 */
[----:B------:R-:W-:Y:S02]  /*e1c0*/  FSEL R0, R222, RZ, P0 ;  /* 0x000000ffde007208 */ /* 0x000fe40000000000 */
[----:B------:R-:W-:Y:S01]  /*e1d0*/  FSEL R36, R36, RZ, P0 ;  /* 0x000000ff24247208 */ /* 0x000fe20000000000 */
[----:B------:R-:W-:Y:S01]  /*e1e0*/  FADD.FTZ R18, R101, -R2 ;  /* 0x8000000265127221 */ /* 0x000fe20000010000 */
[----:B------:R-:W-:Y:S01]  /*e1f0*/  FSETP.NEU.FTZ.AND P0, PT, R221, -INF , PT ;  /* 0xff800000dd00780b */ /* 0x000fe20003f1d000 */
[----:B------:R-:W-:Y:S01]  /*e200*/  FADD.FTZ R17, R104, -R0 ;  /* 0x8000000068117221 */ /* 0x000fe20000010000 */
[----:B------:R-:W-:Y:S01]  /*e210*/  FSEL R21, R21, RZ, P6 ;  /* 0x000000ff15157208 */ /* 0x000fe20003000000 */
[--C-:B------:R-:W-:Y:S01]  /*e220*/  FFMA.FTZ R0, R38, UR10, -R36.reuse ;  /* 0x0000000a26007c23 */ /* 0x100fe20008010824 */
[----:B------:R-:W-:Y:S01]  /*e230*/  FFMA.FTZ R2, R31, UR10, -R36 ;  /* 0x0000000a1f027c23 */ /* 0x000fe20008010824 */
[----:B------:R-:W-:Y:S01]  /*e240*/  FSEL R37, R37, RZ, P0 ;  /* 0x000000ff25257208 */ /* 0x000fe20000000000 */
[----:B------:R-:W-:Y:S01]  /*e250*/  FMUL.FTZ R38, R217, UR10 ;  /* 0x0000000ad9267c20 */ /* 0x000fe20008410000 */
[----:B------:R1:W-:Y:S01]  /*e260*/  MUFU.EX2 R102, R0 ;  /* 0x0000000000667308 */ /* 0x0003e20000000800 */
[--C-:B------:R-:W-:Y:S01]  /*e270*/  FFMA.FTZ R3, R51, UR10, -R21.reuse ;  /* 0x0000000a33037c23 */ /* 0x100fe20008010815 */
[--C-:B------:R-:W-:Y:S01]  /*e280*/  HSET2.LE.AND R6, R27, R20.reuse, PT ;  /* 0x000000141b067233 */ /* 0x100fe20003803000 */
[----:B------:R-:W-:Y:S01]  /*e290*/  FMUL.FTZ R18, R18, UR10 ;  /* 0x0000000a12127c20 */ /* 0x000fe20008410000 */
[----:B------:R2:W-:Y:S01]  /*e2a0*/  MUFU.EX2 R250, R2 ;  /* 0x0000000200fa7308 */ /* 0x0005e20000000800 */
[----:B------:R-:W-:Y:S01]  /*e2b0*/  FSEL R38, R38, RZ, P5 ;  /* 0x000000ff26267208 */ /* 0x000fe20002800000 */
[----:B------:R-:W-:Y:S01]  /*e2c0*/  FMUL.FTZ R17, R17, UR10 ;  /* 0x0000000a11117c20 */ /* 0x000fe20008410000 */
[----:B------:R-:W-:Y:S01]  /*e2d0*/  LOP3.LUT R7, R32, 0xff00ff, RZ, 0xc0, !PT ;  /* 0x00ff00ff20077812 */ /* 0x000fe200078ec0ff */
[----:B------:R3:W-:Y:S01]  /*e2e0*/  MUFU.EX2 R8, R3 ;  /* 0x0000000300087308 */ /* 0x0007e20000000800 */
[----:B------:R-:W-:Y:S01]  /*e2f0*/  IMAD.MOV.U32 R32, RZ, RZ, R178 ;  /* 0x000000ffff207224 */ /* 0x000fe200078e00b2 */
[--C-:B------:R-:W-:Y:S01]  /*e300*/  HSET2.LE.AND R9, R9, R20.reuse, PT ;  /* 0x0000001409097233 */ /* 0x100fe20003803000 */
[----:B------:R-:W-:Y:S01]  /*e310*/  FFMA.FTZ R106, R106, UR10, -R21 ;  /* 0x0000000a6a6a7c23 */ /* 0x000fe20008010815 */
[----:B------:R-:W-:Y:S01]  /*e320*/  HSET2.LE.AND R7, R7, R20, PT ;  /* 0x0000001407077233 */ /* 0x000fe20003803000 */
[----:B------:R-:W-:-:S02]  /*e330*/  IMAD.MOV.U32 R50, RZ, RZ, R32 ;  /* 0x000000ffff327224 */ /* 0x000fc400078e0020 */
[--C-:B-1----:R-:W-:Y:S01]  /*e340*/  FFMA.FTZ R0, R54, UR10, -R37.reuse ;  /* 0x0000000a36007c23 */ /* 0x102fe20008010825 */
[----:B------:R-:W1:Y:S01]  /*e350*/  MUFU.EX2 R32, R19 ;  /* 0x0000001300207308 */ /* 0x000e620000000800 */
[----:B--2---:R-:W-:-:S03]  /*e360*/  FFMA.FTZ R2, R44, UR10, -R37 ;  /* 0x0000000a2c027c23 */ /* 0x004fc60008010825 */
[----:B------:R2:W4:Y:S01]  /*e370*/  MUFU.EX2 R5, R0 ;  /* 0x0000000000057308 */ /* 0x0005220000000800 */
[----:B---3--:R-:W-:-:S03]  /*e380*/  FFMA.FTZ R3, R64, UR10, -R38 ;  /* 0x0000000a40037c23 */ /* 0x008fc60008010826 */
[----:B------:R3:W5:Y:S01]  /*e390*/  MUFU.EX2 R243, R2 ;  /* 0x0000000200f37308 */ /* 0x0007620000000800 */
[----:B------:R-:W-:-:S03]  /*e3a0*/  IMAD.MOV.U32 R64, RZ, RZ, R50 ;  /* 0x000000ffff407224 */ /* 0x000fc600078e0032 */
[----:B------:R-:W-:Y:S01]  /*e3b0*/  MUFU.EX2 R107, R3 ;  /* 0x00000003006b7308 */ /* 0x000fe20000000800 */
[-C--:B-1----:R-:W-:Y:S01]  /*e3c0*/  FMUL.FTZ R116, R116, R32.reuse ;  /* 0x0000002074747220 */ /* 0x082fe20000410000 */
[-C--:B------:R-:W-:Y:S01]  /*e3d0*/  FMUL.FTZ R117, R117, R32.reuse ;  /* 0x0000002075757220 */ /* 0x080fe20000410000 */
[-C--:B------:R-:W-:Y:S01]  /*e3e0*/  FMUL.FTZ R120, R120, R32.reuse ;  /* 0x0000002078787220 */ /* 0x080fe20000410000 */
[-C--:B------:R-:W-:Y:S01]  /*e3f0*/  FMUL.FTZ R121, R121, R32.reuse ;  /* 0x0000002079797220 */ /* 0x080fe20000410000 */
[----:B--2---:R-:W-:Y:S01]  /*e400*/  FSEL R0, R221, RZ, P0 ;  /* 0x000000ffdd007208 */ /* 0x004fe20000000000 */
[-C--:B------:R-:W-:Y:S01]  /*e410*/  FMUL.FTZ R132, R132, R32.reuse ;  /* 0x0000002084847220 */ /* 0x080fe20000410000 */
[-C--:B------:R-:W-:Y:S01]  /*e420*/  FMUL.FTZ R133, R133, R32.reuse ;  /* 0x0000002085857220 */ /* 0x080fe20000410000 */
[----:B------:R-:W-:Y:S01]  /*e430*/  FMUL.FTZ R136, R136, R32 ;  /* 0x0000002088887220 */ /* 0x000fe20000410000 */
[----:B---3--:R-:W-:Y:S01]  /*e440*/  FFMA.FTZ R2, R28, UR10, -R36 ;  /* 0x0000000a1c027c23 */ /* 0x008fe20008010824 */
[----:B------:R-:W-:Y:S01]  /*e450*/  FADD.FTZ R16, R103, -R0 ;  /* 0x8000000067107221 */ /* 0x000fe20000010000 */
[----:B------:R-:W-:Y:S01]  /*e460*/  F2FP.F16.F32.PACK_AB R0, R250, R102 ;  /* 0x00000066fa00723e */ /* 0x000fe200000000ff */
[----:B----4-:R-:W-:Y:S01]  /*e470*/  IMAD.MOV.U32 R103, RZ, RZ, R5 ;  /* 0x000000ffff677224 */ /* 0x010fe200078e0005 */
[--C-:B------:R-:W-:Y:S01]  /*e480*/  HSET2.LE.AND R5, R14, R20.reuse, PT ;  /* 0x000000140e057233 */ /* 0x100fe20003803000 */
[----:B------:R1:W-:Y:S01]  /*e490*/  MUFU.EX2 R240, R2 ;  /* 0x0000000200f07308 */ /* 0x0003e20000000800 */
[----:B------:R-:W-:Y:S01]  /*e4a0*/  LOP3.LUT R4, R0, R4, RZ, 0xc0, !PT ;  /* 0x0000000400047212 */ /* 0x000fe200078ec0ff */
[----:B------:R-:W-:Y:S01]  /*e4b0*/  FFMA.FTZ R0, R30, UR10, -R36 ;  /* 0x0000000a1e007c23 */ /* 0x000fe20008010824 */
[----:B------:R-:W-:Y:S01]  /*e4c0*/  MOV R28, R10 ;  /* 0x0000000a001c7202 */ /* 0x000fe20000000f00 */
[----:B------:R-:W-:Y:S01]  /*e4d0*/  FMUL.FTZ R16, R16, UR10 ;  /* 0x0000000a10107c20 */ /* 0x000fe20008410000 */
[----:B------:R-:W-:Y:S01]  /*e4e0*/  HSET2.LE.AND R10, R15, R20, PT ;  /* 0x000000140f0a7233 */ /* 0x000fe20003803000 */
[----:B------:R5:W-:Y:S01]  /*e4f0*/  MUFU.EX2 R44, R0 ;  /* 0x00000000002c7308 */ /* 0x000be20000000800 */
[----:B------:R-:W-:-:S02]  /*e500*/  IMAD.MOV.U32 R30, RZ, RZ, R40 ;  /* 0x000000ffff1e7224 */ /* 0x000fc400078e0028 */
[-C--:B------:R-:W-:Y:S01]  /*e510*/  FMUL.FTZ R137, R137, R32.reuse ;  /* 0x0000002089897220 */ /* 0x080fe20000410000 */
[-C--:B------:R-:W-:Y:S01]  /*e520*/  FMUL.FTZ R148, R148, R32.reuse ;  /* 0x0000002094947220 */ /* 0x080fe20000410000 */
[----:B------:R-:W2:Y:S01]  /*e530*/  MUFU.EX2 R40, R17 ;  /* 0x0000001100287308 */ /* 0x000ea20000000800 */
[-C--:B------:R-:W-:Y:S01]  /*e540*/  FMUL.FTZ R149, R149, R32.reuse ;  /* 0x0000002095957220 */ /* 0x080fe20000410000 */
[-C--:B------:R-:W-:Y:S01]  /*e550*/  FMUL.FTZ R152, R152, R32.reuse ;  /* 0x0000002098987220 */ /* 0x080fe20000410000 */
[-C--:B------:R-:W-:Y:S01]  /*e560*/  FMUL.FTZ R153, R153, R32.reuse ;  /* 0x0000002099997220 */ /* 0x080fe20000410000 */
[----:B-1----:R-:W-:Y:S01]  /*e570*/  FFMA.FTZ R2, R33, UR10, -R37 ;  /* 0x0000000a21027c23 */ /* 0x002fe20008010825 */
[----:B------:R-:W-:Y:S02]  /*e580*/  IMAD.MOV.U32 R33, RZ, RZ, R179 ;  /* 0x000000ffff217224 */ /* 0x000fe400078e00b3 */
[-C--:B------:R-:W-:Y:S01]  /*e590*/  FMUL.FTZ R164, R164, R32.reuse ;  /* 0x00000020a4a47220 */ /* 0x080fe20000410000 */
[-C--:B------:R-:W-:Y:S01]  /*e5a0*/  FMUL.FTZ R165, R165, R32.reuse ;  /* 0x00000020a5a57220 */ /* 0x080fe20000410000 */
[----:B------:R1:W-:Y:S01]  /*e5b0*/  MUFU.EX2 R12, R2 ;  /* 0x00000002000c7308 */ /* 0x0003e20000000800 */
[----:B------:R-:W-:Y:S01]  /*e5c0*/  IMAD.MOV.U32 R51, RZ, RZ, R33 ;  /* 0x000000ffff337224 */ /* 0x000fe200078e0021 */
[----:B-----5:R-:W-:Y:S01]  /*e5d0*/  F2FP.F16.F32.PACK_AB R0, R243, R103 ;  /* 0x00000067f300723e */ /* 0x020fe200000000ff */
[-C--:B------:R-:W-:Y:S01]  /*e5e0*/  FMUL.FTZ R168, R168, R32.reuse ;  /* 0x00000020a8a87220 */ /* 0x080fe20000410000 */
[----:B------:R-:W3:Y:S01]  /*e5f0*/  MUFU.EX2 R33, R18 ;  /* 0x0000001200217308 */ /* 0x000ee20000000800 */
[----:B------:R-:W-:Y:S01]  /*e600*/  FMUL.FTZ R169, R169, R32 ;  /* 0x00000020a9a97220 */ /* 0x000fe20000410000 */
[----:B------:R-:W-:Y:S01]  /*e610*/  LOP3.LUT R5, R0, R5, RZ, 0xc0, !PT ;  /* 0x0000000500057212 */ /* 0x000fe200078ec0ff */
[----:B------:R-:W-:Y:S01]  /*e620*/  FFMA.FTZ R0, R29, UR10, -R37 ;  /* 0x0000000a1d007c23 */ /* 0x000fe20008010825 */
[----:B------:R-:W-:Y:S01]  /*e630*/  IMAD.MOV.U32 R29, RZ, RZ, R11 ;  /* 0x000000ffff1d7224 */ /* 0x000fe200078e000b */
[----:B------:R-:W-:Y:S01]  /*e640*/  LOP3.LUT R11, R24, 0xff00ff, RZ, 0xc0, !PT ;  /* 0x00ff00ff180b7812 */ /* 0x000fe200078ec0ff */
[-C--:B--2---:R-:W-:Y:S01]  /*e650*/  FMUL.FTZ R112, R112, R40.reuse ;  /* 0x0000002870707220 */ /* 0x084fe20000410000 */
[----:B------:R2:W4:Y:S01]  /*e660*/  MUFU.EX2 R179, R0 ;  /* 0x0000000000b37308 */ /* 0x0005220000000800 */
[-C--:B------:R-:W-:Y:S01]  /*e670*/  FMUL.FTZ R113, R113, R40.reuse ;  /* 0x0000002871717220 */ /* 0x080fe20000410000 */
[-C--:B------:R-:W-:Y:S01]  /*e680*/  FMUL.FTZ R124, R124, R40.reuse ;  /* 0x000000287c7c7220 */ /* 0x080fe20000410000 */
[----:B-1----:R-:W-:Y:S01]  /*e690*/  FFMA.FTZ R2, R55, UR10, -R21 ;  /* 0x0000000a37027c23 */ /* 0x002fe20008010815 */
[----:B------:R-:W-:Y:S01]  /*e6a0*/  HSET2.LE.AND R11, R11, R20, PT ;  /* 0x000000140b0b7233 */ /* 0x000fe20003803000 */
[-C--:B------:R-:W-:Y:S01]  /*e6b0*/  FMUL.FTZ R125, R125, R40.reuse ;  /* 0x000000287d7d7220 */ /* 0x080fe20000410000 */
[----:B------:R-:W-:Y:S01]  /*e6c0*/  FMUL.FTZ R128, R128, R40 ;  /* 0x0000002880807220 */ /* 0x000fe20000410000 */
[----:B------:R1:W-:Y:S01]  /*e6d0*/  MUFU.EX2 R241, R2 ;  /* 0x0000000200f17308 */ /* 0x0003e20000000800 */
[-C--:B---3--:R-:W-:Y:S01]  /*e6e0*/  FMUL.FTZ R118, R118, R33.reuse ;  /* 0x0000002176767220 */ /* 0x088fe20000410000 */
[-C--:B------:R-:W-:Y:S01]  /*e6f0*/  FMUL.FTZ R119, R119, R33.reuse ;  /* 0x0000002177777220 */ /* 0x080fe20000410000 */
[-C--:B------:R-:W-:Y:S01]  /*e700*/  FMUL.FTZ R122, R122, R33.reuse ;  /* 0x000000217a7a7220 */ /* 0x080fe20000410000 */
        /* <DEDUP_REMOVED lines=9> */
[----:B------:R-:W-:-:S02]  /*e7a0*/  IMAD.MOV.U32 R60, RZ, RZ, R41 ;  /* 0x000000ffff3c7224 */ /* 0x000fc400078e0029 */
[----:B-1----:R-:W-:Y:S01]  /*e7b0*/  FFMA.FTZ R2, R48, UR10, -R38 ;  /* 0x0000000a30027c23 */ /* 0x002fe20008010826 */
[----:B------:R-:W-:Y:S01]  /*e7c0*/  MOV R41, R39 ;  /* 0x0000002700297202 */ /* 0x000fe20000000f00 */
[----:B------:R4:W-:Y:S01]  /*e7d0*/  MUFU.EX2 R235, R0 ;  /* 0x0000000000eb7308 */ /* 0x0009e20000000800 */
[----:B------:R-:W-:Y:S02]  /*e7e0*/  IMAD.MOV.U32 R48, RZ, RZ, R52 ;  /* 0x000000ffff307224 */ /* 0x000fe400078e0034 */
[-C--:B------:R-:W-:Y:S01]  /*e7f0*/  FMUL.FTZ R138, R138, R33.reuse ;  /* 0x000000218a8a7220 */ /* 0x080fe20000410000 */
[----:B------:R-:W-:Y:S01]  /*e800*/  FMUL.FTZ R139, R139, R33 ;  /* 0x000000218b8b7220 */ /* 0x000fe20000410000 */
[----:B------:R1:W-:Y:S01]  /*e810*/  MUFU.EX2 R242, R2 ;  /* 0x0000000200f27308 */ /* 0x0003e20000000800 */
[----:B------:R-:W-:Y:S01]  /*e820*/  IMAD.MOV.U32 R104, RZ, RZ, R41 ;  /* 0x000000ffff687224 */ /* 0x000fe200078e0029 */
[----:B------:R-:W-:Y:S01]  /*e830*/  MOV R65, R51 ;  /* 0x0000003300417202 */ /* 0x000fe20000000f00 */
[-C--:B------:R-:W-:Y:S01]  /*e840*/  FMUL.FTZ R150, R150, R33.reuse ;  /* 0x0000002196967220 */ /* 0x080fe20000410000 */
[----:B------:R-:W2:Y:S01]  /*e850*/  MUFU.EX2 R39, R16 ;  /* 0x0000001000277308 */ /* 0x000ea20000000800 */
[-C--:B------:R-:W-:Y:S01]  /*e860*/  FMUL.FTZ R151, R151, R33.reuse ;  /* 0x0000002197977220 */ /* 0x080fe20000410000 */
[-C--:B------:R-:W-:Y:S01]  /*e870*/  FMUL.FTZ R144, R144, R40.reuse ;  /* 0x0000002890907220 */ /* 0x080fe20000410000 */
[-C--:B------:R-:W-:Y:S01]  /*e880*/  FMUL.FTZ R145, R145, R40.reuse ;  /* 0x0000002891917220 */ /* 0x080fe20000410000 */
[-C--:B------:R-:W-:Y:S01]  /*e890*/  FMUL.FTZ R156, R156, R40.reuse ;  /* 0x000000289c9c7220 */ /* 0x080fe20000410000 */
[----:B------:R-:W-:Y:S01]  /*e8a0*/  FMUL.FTZ R157, R157, R40 ;  /* 0x000000289d9d7220 */ /* 0x000fe20000410000 */
[----:B----4-:R-:W-:Y:S01]  /*e8b0*/  F2FP.F16.F32.PACK_AB R0, R179, R12 ;  /* 0x0000000cb300723e */ /* 0x010fe200000000ff */
[-C--:B------:R-:W-:Y:S01]  /*e8c0*/  FMUL.FTZ R154, R154, R33.reuse ;  /* 0x000000219a9a7220 */ /* 0x080fe20000410000 */
[-C--:B------:R-:W-:Y:S01]  /*e8d0*/  FMUL.FTZ R155, R155, R33.reuse ;  /* 0x000000219b9b7220 */ /* 0x080fe20000410000 */
[----:B------:R-:W-:Y:S01]  /*e8e0*/  FMUL.FTZ R166, R166, R33 ;  /* 0x00000021a6a67220 */ /* 0x000fe20000410000 */
[----:B------:R-:W-:Y:S01]  /*e8f0*/  LOP3.LUT R7, R0, R7, RZ, 0xc0, !PT ;  /* 0x0000000700077212 */ /* 0x000fe200078ec0ff */
[--C-:B------:R-:W-:Y:S01]  /*e900*/  FFMA.FTZ R0, R62, UR10, -R21.reuse ;  /* 0x0000000a3e007c23 */ /* 0x100fe20008010815 */
[----:B------:R-:W-:Y:S01]  /*e910*/  MOV R62, R8 ;  /* 0x00000008003e7202 */ /* 0x000fe20000000f00 */
[----:B-1----:R-:W-:Y:S01]  /*e920*/  FFMA.FTZ R2, R61, UR10, -R21 ;  /* 0x0000000a3d027c23 */ /* 0x002fe20008010815 */
[----:B------:R-:W-:Y:S01]  /*e930*/  HSET2.LE.AND R8, R13, R20, PT ;  /* 0x000000140d087233 */ /* 0x000fe20003803000 */
[----:B------:R-:W-:Y:S01]  /*e940*/  IMAD.MOV.U32 R61, RZ, RZ, R12 ;  /* 0x000000ffff3d7224 */ /* 0x000fe200078e000c */
[----:B------:R1:W-:Y:S01]  /*e950*/  MUFU.EX2 R101, R0 ;  /* 0x0000000000657308 */ /* 0x0003e20000000800 */
[----:B------:R-:W3:Y:S01]  /*e960*/  LDSM.16.MT88.4 R12, [R108+0x9000] ;  /* 0x009000006c0c783b */ /* 0x000ee20000004200 */
[-C--:B--2---:R-:W-:Y:S01]  /*e970*/  FMUL.FTZ R114, R114, R39.reuse ;  /* 0x0000002772727220 */ /* 0x084fe20000410000 */
[-C--:B------:R-:W-:Y:S01]  /*e980*/  FMUL.FTZ R115, R115, R39.reuse ;  /* 0x0000002773737220 */ /* 0x080fe20000410000 */
[----:B------:R2:W4:Y:S01]  /*e990*/  MUFU.EX2 R178, R2 ;  /* 0x0000000200b27308 */ /* 0x0005220000000800 */
        /* <DEDUP_REMOVED lines=10> */
[----:B------:R-:W-:Y:S01]  /*ea40*/  FMUL.FTZ R159, R159, R39 ;  /* 0x000000279f9f7220 */ /* 0x000fe20000410000 */
[----:B------:R-:W-:Y:S01]  /*ea50*/  IMAD.MOV.U32 R3, RZ, RZ, R62 ;  /* 0x000000ffff037224 */ /* 0x000fe200078e003e */
[----:B------:R-:W1:Y:S01]  /*ea60*/  LDSM.16.MT88.4 R16, [R108+0xb000] ;  /* 0x00b000006c10783b */ /* 0x000e620000004200 */
[----:B--2---:R-:W-:Y:S01]  /*ea70*/  FFMA.FTZ R2, R63, UR10, -R38 ;  /* 0x0000000a3f027c23 */ /* 0x004fe20008010826 */
[----:B------:R-:W-:Y:S01]  /*ea80*/  LOP3.LUT R10, R0, R10, RZ, 0xc0, !PT ;  /* 0x0000000a000a7212 */ /* 0x000fe200078ec0ff */
[----:B------:R-:W-:Y:S01]  /*ea90*/  FMUL.FTZ R167, R167, R33 ;  /* 0x00000021a7a77220 */ /* 0x000fe20000410000 */
[----:B------:R-:W-:Y:S01]  /*eaa0*/  F2FP.F16.F32.PACK_AB R0, R242, R235 ;  /* 0x000000ebf200723e */ /* 0x000fe200000000ff */
[----:B------:R-:W2:Y:S01]  /*eab0*/  MUFU.EX2 R31, R2 ;  /* 0x00000002001f7308 */ /* 0x000ea20000000800 */
[-C--:B------:R-:W-:Y:S01]  /*eac0*/  FMUL.FTZ R160, R160, R40.reuse ;  /* 0x00000028a0a07220 */ /* 0x080fe20000410000 */
[-C--:B------:R-:W-:Y:S01]  /*ead0*/  FMUL.FTZ R161, R161, R40.reuse ;  /* 0x00000028a1a17220 */ /* 0x080fe20000410000 */
[----:B------:R-:W-:Y:S01]  /*eae0*/  LOP3.LUT R11, R0, R11, RZ, 0xc0, !PT ;  /* 0x0000000b000b7212 */ /* 0x000fe200078ec0ff */
[----:B------:R-:W-:Y:S01]  /*eaf0*/  FMUL.FTZ R162, R162, R39 ;  /* 0x00000027a2a27220 */ /* 0x000fe20000410000 */
[----:B----4-:R-:W-:Y:S01]  /*eb00*/  F2FP.F16.F32.PACK_AB R0, R178, R101 ;  /* 0x00000065b200723e */ /* 0x010fe200000000ff */
[-C--:B------:R-:W-:Y:S01]  /*eb10*/  FMUL.FTZ R163, R163, R39.reuse ;  /* 0x00000027a3a37220 */ /* 0x080fe20000410000 */
[-C--:B------:R-:W-:Y:S01]  /*eb20*/  FMUL.FTZ R172, R172, R40.reuse ;  /* 0x00000028acac7220 */ /* 0x080fe20000410000 */
[----:B------:R-:W-:Y:S01]  /*eb30*/  FMUL.FTZ R173, R173, R40 ;  /* 0x00000028adad7220 */ /* 0x000fe20000410000 */
[----:B------:R-:W-:Y:S01]  /*eb40*/  LOP3.LUT R8, R0, R8, RZ, 0xc0, !PT ;  /* 0x0000000800087212 */ /* 0x000fe200078ec0ff */
[-C--:B------:R-:W-:Y:S01]  /*eb50*/  FMUL.FTZ R174, R174, R39.reuse ;  /* 0x00000027aeae7220 */ /* 0x080fe20000410000 */
[----:B------:R-:W-:Y:S01]  /*eb60*/  FMUL.FTZ R175, R175, R39 ;  /* 0x00000027afaf7220 */ /* 0x000fe20000410000 */
[-C--:B------:R-:W-:Y:S01]  /*eb70*/  FMUL.FTZ R170, R170, R33.reuse ;  /* 0x00000021aaaa7220 */ /* 0x080fe20000410000 */
[----:B------:R-:W-:Y:S01]  /*eb80*/  FMUL.FTZ R171, R171, R33 ;  /* 0x00000021abab7220 */ /* 0x000fe20000410000 */
[----:B--2---:R-:W-:Y:S01]  /*eb90*/  F2FP.F16.F32.PACK_AB R0, R31, R107 ;  /* 0x0000006b1f00723e */ /* 0x004fe200000000ff */
[----:B------:R-:W-:-:S02]  /*eba0*/  IMAD.MOV.U32 R2, RZ, RZ, R60 ;  /* 0x000000ffff027224 */ /* 0x000fc400078e003c */
[-C--:B------:R-:W-:Y:S01]  /*ebb0*/  FMUL.FTZ R68, R68, R32.reuse ;  /* 0x0000002044447220 */ /* 0x080fe20000410000 */
[----:B------:R-:W-:Y:S01]  /*ebc0*/  FMUL.FTZ R69, R69, R32 ;  /* 0x0000002045457220 */ /* 0x000fe20000410000 */
[----:B------:R-:W-:Y:S01]  /*ebd0*/  LOP3.LUT R9, R0, R9, RZ, 0xc0, !PT ;  /* 0x0000000900097212 */ /* 0x000fe200078ec0ff */
[----:B------:R-:W-:Y:S01]  /*ebe0*/  IMAD.MOV.U32 R0, RZ, RZ, 0x20 ;  /* 0x00000020ff007424 */ /* 0x000fe200078e00ff */
[-C--:B---3--:R-:W-:Y:S01]  /*ebf0*/  HMMA.16816.F32 R112, R4, R12.reuse, R112 ;  /* 0x0000000c0470723c */ /* 0x088fe20000001870 */
[-C--:B------:R-:W-:Y:S01]  /*ec00*/  FMUL.FTZ R70, R70, R33.reuse ;  /* 0x0000002146467220 */ /* 0x080fe20000410000 */
[----:B------:R-:W-:Y:S01]  /*ec10*/  FMUL.FTZ R71, R71, R33 ;  /* 0x0000002147477220 */ /* 0x000fe20000410000 */
[-C--:B------:R-:W-:Y:S01]  /*ec20*/  FMUL.FTZ R72, R72, R40.reuse ;  /* 0x0000002848487220 */ /* 0x080fe20000410000 */
[----:B------:R-:W-:Y:S01]  /*ec30*/  SEL R0, R0, 0xffffffe0, !P4 ;  /* 0xffffffe000007807 */ /* 0x000fe20006000000 */
[----:B------:R-:W-:Y:S01]  /*ec40*/  FMUL.FTZ R73, R73, R40 ;  /* 0x0000002849497220 */ /* 0x000fe20000410000 */
[-C--:B------:R-:W-:Y:S01]  /*ec50*/  FMUL.FTZ R74, R74, R39.reuse ;  /* 0x000000274a4a7220 */ /* 0x080fe20000410000 */
[----:B------:R-:W-:Y:S01]  /*ec60*/  FMUL.FTZ R75, R75, R39 ;  /* 0x000000274b4b7220 */ /* 0x000fe20000410000 */
[----:B------:R-:W-:Y:S01]  /*ec70*/  HMMA.16816.F32 R116, R8, R12, R116 ;  /* 0x0000000c0874723c */ /* 0x000fe20000001874 */
[----:B------:R-:W-:-:S02]  /*ec80*/  IMAD.IADD R41, R0, 0x1, R108 ;  /* 0x0000000100297824 */ /* 0x000fc400078e026c */
[-C--:B------:R-:W-:Y:S01]  /*ec90*/  FMUL.FTZ R76, R76, R40.reuse ;  /* 0x000000284c4c7220 */ /* 0x080fe20000410000 */
[-C--:B------:R-:W-:Y:S01]  /*eca0*/  FMUL.FTZ R77, R77, R40.reuse ;  /* 0x000000284d4d7220 */ /* 0x080fe20000410000 */
[-C--:B------:R-:W-:Y:S01]  /*ecb0*/  FMUL.FTZ R88, R88, R40.reuse ;  /* 0x0000002858587220 */ /* 0x080fe20000410000 */
[-C--:B------:R-:W-:Y:S01]  /*ecc0*/  FMUL.FTZ R89, R89, R40.reuse ;  /* 0x0000002859597220 */ /* 0x080fe20000410000 */
[-C--:B------:R-:W-:Y:S01]  /*ecd0*/  FMUL.FTZ R78, R78, R39.reuse ;  /* 0x000000274e4e7220 */ /* 0x080fe20000410000 */
[-C--:B------:R-:W-:Y:S01]  /*ece0*/  FMUL.FTZ R79, R79, R39.reuse ;  /* 0x000000274f4f7220 */ /* 0x080fe20000410000 */
[-C--:B------:R-:W-:Y:S01]  /*ecf0*/  HMMA.16816.F32 R124, R4, R14.reuse, R124 ;  /* 0x0000000e047c723c */ /* 0x080fe2000000187c */
[-C--:B------:R-:W-:Y:S01]  /*ed00*/  FMUL.FTZ R92, R92, R40.reuse ;  /* 0x000000285c5c7220 */ /* 0x080fe20000410000 */
[----:B------:R-:W-:Y:S01]  /*ed10*/  FMUL.FTZ R93, R93, R40 ;  /* 0x000000285d5d7220 */ /* 0x000fe20000410000 */
[-C--:B------:R-:W-:Y:S01]  /*ed20*/  FMUL.FTZ R90, R90, R39.reuse ;  /* 0x000000275a5a7220 */ /* 0x080fe20000410000 */
[-C--:B------:R-:W-:Y:S01]  /*ed30*/  FMUL.FTZ R91, R91, R39.reuse ;  /* 0x000000275b5b7220 */ /* 0x080fe20000410000 */
[-C--:B------:R-:W-:Y:S01]  /*ed40*/  FMUL.FTZ R94, R94, R39.reuse ;  /* 0x000000275e5e7220 */ /* 0x080fe20000410000 */
[----:B------:R-:W-:Y:S01]  /*ed50*/  FMUL.FTZ R95, R95, R39 ;  /* 0x000000275f5f7220 */ /* 0x000fe20000410000 */
[----:B------:R-:W-:Y:S01]  /*ed60*/  FMUL.FTZ R80, R80, R32 ;  /* 0x0000002050507220 */ /* 0x000fe20000410000 */
[----:B------:R-:W-:Y:S01]  /*ed70*/  HMMA.16816.F32 R52, R8, R14, R120 ;  /* 0x0000000e0834723c */ /* 0x000fe20000001878 */
[----:B------:R-:W2:Y:S01]  /*ed80*/  LDSM.16.MT88.4 R12, [R41+0x9000] ;  /* 0x00900000290c783b */ /* 0x000ea20000004200 */
[----:B------:R-:W-:-:S02]  /*ed90*/  IMAD.MOV.U32 R120, RZ, RZ, R48 ;  /* 0x000000ffff787224 */ /* 0x000fc400078e0030 */
[-C--:B------:R-:W-:Y:S01]  /*eda0*/  FMUL.FTZ R81, R81, R32.reuse ;  /* 0x0000002051517220 */ /* 0x080fe20000410000 */
[----:B------:R-:W-:Y:S02]  /*edb0*/  IMAD.MOV.U32 R121, RZ, RZ, R49 ;  /* 0x000000ffff797224 */ /* 0x000fe400078e0031 */
[-C--:B------:R-:W-:Y:S01]  /*edc0*/  FMUL.FTZ R82, R82, R33.reuse ;  /* 0x0000002152527220 */ /* 0x080fe20000410000 */
[----:B------:R-:W-:Y:S02]  /*edd0*/  IMAD.MOV.U32 R123, RZ, RZ, R178 ;  /* 0x000000ffff7b7224 */ /* 0x000fe400078e00b2 */
[-C--:B------:R-:W-:Y:S01]  /*ede0*/  FMUL.FTZ R83, R83, R33.reuse ;  /* 0x0000002153537220 */ /* 0x080fe20000410000 */
[----:B------:R-:W-:Y:S01]  /*edf0*/  VIADD R178, R244, 0x1715609d ;  /* 0x1715609df4b27836 */ /* 0x000fe20000000000 */
[-C--:B-1----:R-:W-:Y:S01]  /*ee00*/  HMMA.16816.F32 R68, R8, R16.reuse, R68 ;  /* 0x000000100844723c */ /* 0x082fe20000001844 */
        /* <DEDUP_REMOVED lines=8> */
[----:B------:R-:W-:Y:S01]  /*ee90*/  IMAD.MOV.U32 R17, RZ, RZ, R2 ;  /* 0x000000ffff117224 */ /* 0x000fe200078e0002 */
[----:B------:R-:W-:Y:S01]  /*eea0*/  LOP3.LUT R2, R178, R46, R25, 0x96, !PT ;  /* 0x0000002eb2027212 */ /* 0x000fe200078e9619 */
[----:B------:R-:W-:Y:S01]  /*eeb0*/  FMUL.FTZ R99, R99, R33 ;  /* 0x0000002163637220 */ /* 0x000fe20000410000 */
[----:B------:R-:W-:-:S02]  /*eec0*/  MOV R16, R3 ;  /* 0x0000000300107202 */ /* 0x000fc40000000f00 */
[----:B------:R-:W-:Y:S01]  /*eed0*/  LOP3.LUT R0, R178, R238, R111, 0x96, !PT ;  /* 0x000000eeb2007212 */ /* 0x000fe200078e966f */
[----:B------:R-:W-:Y:S01]  /*eee0*/  IMAD.WIDE.U32 R2, R2, -0x2daee0ad, RZ ;  /* 0xd2511f5302027825 */ /* 0x000fe200078e00ff */
[----:B------:R-:W-:Y:S01]  /*eef0*/  HMMA.16816.F32 R76, R4, R18, R76 ;  /* 0x00000012044c723c */ /* 0x000fe2000000184c */
[----:B------:R-:W-:Y:S02]  /*ef00*/  MOV R122, R252 ;  /* 0x000000fc007a7202 */ /* 0x000fe40000000f00 */
[----:B------:R-:W-:-:S05]  /*ef10*/  IMAD.MOV.U32 R110, RZ, RZ, R16 ;  /* 0x000000ffff6e7224 */ /* 0x000fca00078e0010 */
[----:B------:R-:W-:Y:S01]  /*ef20*/  HMMA.16816.F32 R80, R8, R18, R80 ;  /* 0x000000120850723c */ /* 0x000fe20000001850 */
[----:B------:R-:W-:Y:S02]  /*ef30*/  IMAD.MOV.U32 R19, RZ, RZ, R30 ;  /* 0x000000ffff137224 */ /* 0x000fe400078e001e */
[----:B------:R-:W-:Y:S02]  /*ef40*/  IMAD.MOV.U32 R30, RZ, RZ, R248 ;  /* 0x000000ffff1e7224 */ /* 0x000fe400078e00f8 */
[----:B------:R-:W-:-:S03]  /*ef50*/  IMAD.MOV.U32 R18, RZ, RZ, R242 ;  /* 0x000000ffff127224 */ /* 0x000fc600078e00f2 */
[-C--:B--2---:R-:W-:Y:S01]  /*ef60*/  HMMA.16816.F32 R48, R8, R12.reuse, R132 ;  /* 0x0000000c0830723c */ /* 0x084fe20000001884 */
[----:B------:R-:W-:Y:S01]  /*ef70*/  MOV R135, R61 ;  /* 0x0000003d00877202 */ /* 0x000fe20000000f00 */
[----:B------:R-:W-:Y:S02]  /*ef80*/  IMAD.MOV.U32 R134, RZ, RZ, R179 ;  /* 0x000000ffff867224 */ /* 0x000fe400078e00b3 */
[----:B------:R-:W-:Y:S01]  /*ef90*/  VIADD R179, R245, 0x646e171e ;  /* 0x646e171ef5b37836 */ /* 0x000fe20000000000 */
[----:B------:R-:W-:Y:S01]  /*efa0*/  MOV R111, R135 ;  /* 0x00000087006f7202 */ /* 0x000fe20000000f00 */
[----:B------:R-:W-:Y:S02]  /*efb0*/  IMAD.MOV.U32 R133, RZ, RZ, R240 ;  /* 0x000000ffff857224 */ /* 0x000fe400078e00f0 */
[----:B------:R-:W-:Y:S01]  /*efc0*/  HMMA.16816.F32 R128, R4, R12, R128 ;  /* 0x0000000c0480723c */ /* 0x000fe20000001880 */
[----:B------:R-:W-:-:S07]  /*efd0*/  IMAD.MOV.U32 R135, RZ, RZ, R44 ;  /* 0x000000ffff877224 */ /* 0x000fce00078e002c */
[-C--:B------:R-:W-:Y:S08]  /*efe0*/  HMMA.16816.F32 R140, R4, R14.reuse, R140 ;  /* 0x0000000e048c723c */ /* 0x080ff0000000188c */
[C---:B------:R-:W-:Y:S01]  /*eff0*/  HMMA.16816.F32 R136, R8.reuse, R14, R136 ;  /* 0x0000000e0888723c */ /* 0x040fe20000001888 */
[----:B------:R-:W1:Y:S07]  /*f000*/  LDSM.16.MT88.4 R12, [R108+0xa000] ;  /* 0x00a000006c0c783b */ /* 0x000e6e0000004200 */
[-C--:B-1----:R-:W-:Y:S08]  /*f010*/  HMMA.16816.F32 R148, R8, R12.reuse, R148 ;  /* 0x0000000c0894723c */ /* 0x082ff00000001894 */
[C---:B------:R-:W-:Y:S08]  /*f020*/  HMMA.16816.F32 R144, R4.reuse, R12, R144 ;  /* 0x0000000c0490723c */ /* 0x040ff00000001890 */
[-C--:B------:R-:W-:Y:S08]  /*f030*/  HMMA.16816.F32 R156, R4, R14.reuse, R156 ;  /* 0x0000000e049c723c */ /* 0x080ff0000000189c */
[----:B------:R-:W-:Y:S01]  /*f040*/  HMMA.16816.F32 R60, R8, R14, R152 ;  /* 0x0000000e083c723c */ /* 0x000fe20000001898 */
[----:B------:R-:W1:Y:S01]  /*f050*/  LDSM.16.MT88.4 R12, [R41+0xa000] ;  /* 0x00a00000290c783b */ /* 0x000e620000004200 */
[----:B------:R-:W-:Y:S01]  /*f060*/  IMAD.MOV.U32 R155, RZ, RZ, R251 ;  /* 0x000000ffff9b7224 */ /* 0x000fe200078e00fb */
[----:B------:R-:W-:Y:S01]  /*f070*/  MOV R154, R31 ;  /* 0x0000001f009a7202 */ /* 0x000fe20000000f00 */
[----:B------:R-:W-:Y:S01]  /*f080*/  IMAD.MOV.U32 R153, RZ, RZ, R250 ;  /* 0x000000ffff997224 */ /* 0x000fe200078e00fa */
[----:B------:R-:W-:Y:S01]  /*f090*/  MOV R31, R249 ;  /* 0x000000f9001f7202 */ /* 0x000fe20000000f00 */
[----:B------:R-:W-:-:S02]  /*f0a0*/  IMAD.MOV.U32 R152, RZ, RZ, R243 ;  /* 0x000000ffff987224 */ /* 0x000fc400078e00f3 */
[-C--:B-1----:R-:W-:Y:S08]  /*f0b0*/  HMMA.16816.F32 R164, R8, R12.reuse, R164 ;  /* 0x0000000c08a4723c */ /* 0x082ff000000018a4 */
[C---:B------:R-:W-:Y:S08]  /*f0c0*/  HMMA.16816.F32 R160, R4.reuse, R12, R160 ;  /* 0x0000000c04a0723c */ /* 0x040ff000000018a0 */
[-C--:B------:R-:W-:Y:S08]  /*f0d0*/  HMMA.16816.F32 R172, R4, R14.reuse, R172 ;  /* 0x0000000e04ac723c */ /* 0x080ff000000018ac */
[----:B------:R-:W-:Y:S01]  /*f0e0*/  HMMA.16816.F32 R168, R8, R14, R168 ;  /* 0x0000000e08a8723c */ /* 0x000fe200000018a8 */
[----:B------:R-:W1:Y:S07]  /*f0f0*/  LDSM.16.MT88.4 R12, [R41+0xb000] ;  /* 0x00b00000290c783b */ /* 0x000e6e0000004200 */
[C---:B-1----:R-:W-:Y:S08]  /*f100*/  HMMA.16816.F32 R88, R4.reuse, R12, R88 ;  /* 0x0000000c0458723c */ /* 0x042ff00000001858 */
[----:B------:R-:W-:Y:S01]  /*f110*/  HMMA.16816.F32 R92, R4, R14, R92 ;  /* 0x0000000e045c723c */ /* 0x000fe2000000185c */
[----:B------:R-:W-:-:S02]  /*f120*/  LOP3.LUT R4, R179, R26, R3, 0x96, !PT ;  /* 0x0000001ab3047212 */ /* 0x000fc400078e9603 */
[----:B------:R-:W-:Y:S02]  /*f130*/  MOV R6, R2 ;  /* 0x0000000200067202 */ /* 0x000fe40000000f00 */
[----:B------:R-:W-:Y:S02]  /*f140*/  PRMT R7, R2, 0x7772, RZ ;  /* 0x0000777202077816 */ /* 0x000fe400000000ff */
[----:B------:R-:W-:Y:S01]  /*f150*/  LOP3.LUT R6, R6, 0xff, RZ, 0xc0, !PT ;  /* 0x000000ff06067812 */ /* 0x000fe200078ec0ff */
[----:B------:R-:W-:Y:S01]  /*f160*/  HMMA.16816.F32 R84, R8, R12, R84 ;  /* 0x0000000c0854723c */ /* 0x000fe20000001854 */
[----:B------:R-:W-:-:S07]  /*f170*/  MOV R13, R241 ;  /* 0x000000f1000d7202 */ /* 0x000fce0000000f00 */
[----:B------:R-:W-:Y:S01]  /*f180*/  HMMA.16816.F32 R96, R8, R14, R96 ;  /* 0x0000000e0860723c */ /* 0x000fe20000001860 */
[C---:B------:R-:W-:Y:S01]  /*f190*/  PRMT R10, R2.reuse, 0x7771, RZ ;  /* 0x00007771020a7816 */ /* 0x040fe200000000ff */
[----:B------:R-:W-:Y:S01]  /*f1a0*/  IMAD.MOV.U32 R14, RZ, RZ, R246 ;  /* 0x000000ffff0e7224 */ /* 0x000fe200078e00f6 */
[----:B------:R-:W-:Y:S01]  /*f1b0*/  PRMT R9, R2, 0x7773, RZ ;  /* 0x0000777302097816 */ /* 0x000fe200000000ff */
[----:B------:R-:W-:Y:S01]  /*f1c0*/  IMAD.WIDE.U32 R2, R0, -0x2daee0ad, RZ ;  /* 0xd2511f5300027825 */ /* 0x000fe200078e00ff */
[----:B------:R-:W-:Y:S02]  /*f1d0*/  PRMT R10, R6, 0x5410, R10 ;  /* 0x00005410060a7816 */ /* 0x000fe4000000000a */
[----:B------:R-:W-:Y:S01]  /*f1e0*/  PRMT R9, R7, 0x5410, R9 ;  /* 0x0000541007097816 */ /* 0x000fe20000000009 */
[----:B------:R-:W-:Y:S01]  /*f1f0*/  IMAD.MOV.U32 R5, RZ, RZ, R2 ;  /* 0x000000ffff057224 */ /* 0x000fe200078e0002 */
[----:B------:R-:W-:Y:S02]  /*f200*/  LOP3.LUT R0, R179, R236, R3, 0x96, !PT ;  /* 0x000000ecb3007212 */ /* 0x000fe400078e9603 */
[----:B------:R-:W-:-:S02]  /*f210*/  PRMT R8, R2, 0x7771, RZ ;  /* 0x0000777102087816 */ /* 0x000fc400000000ff */
[C---:B------:R-:W-:Y:S02]  /*f220*/  PRMT R3, R2.reuse, 0x7773, RZ ;  /* 0x0000777302037816 */ /* 0x040fe400000000ff */
[----:B------:R-:W-:Y:S02]  /*f230*/  PRMT R2, R2, 0x7772, RZ ;  /* 0x0000777202027816 */ /* 0x000fe400000000ff */
[----:B------:R-:W-:Y:S02]  /*f240*/  LOP3.LUT R7, R5, 0xff, RZ, 0xc0, !PT ;  /* 0x000000ff05077812 */ /* 0x000fe400078ec0ff */
[----:B------:R-:W-:Y:S02]  /*f250*/  PRMT R5, R0, 0x7632, R5 ;  /* 0x0000763200057816 */ /* 0x000fe40000000005 */
[----:B------:R-:W-:Y:S02]  /*f260*/  PRMT R11, R2, 0x5410, R3 ;  /* 0x00005410020b7816 */ /* 0x000fe40000000003 */
[----:B------:R-:W-:-:S02]  /*f270*/  LOP3.LUT R2, R0, 0xffff, RZ, 0xc0, !PT ;  /* 0x0000ffff00027812 */ /* 0x000fc400078ec0ff */
[----:B------:R-:W-:Y:S02]  /*f280*/  LOP3.LUT R6, R0, 0xff, RZ, 0xc0, !PT ;  /* 0x000000ff00067812 */ /* 0x000fe400078ec0ff */
[----:B------:R-:W-:Y:S02]  /*f290*/  SHF.R.U32.HI R3, RZ, 0x18, R0 ;  /* 0x00000018ff037819 */ /* 0x000fe40000011600 */
[----:B------:R-:W-:Y:S02]  /*f2a0*/  LOP3.LUT R0, R5, 0xff, RZ, 0xc0, !PT ;  /* 0x000000ff05007812 */ /* 0x000fe400078ec0ff */
[----:B------:R-:W-:Y:S02]  /*f2b0*/  SHF.R.U32.HI R2, RZ, 0x8, R2 ;  /* 0x00000008ff027819 */ /* 0x000fe40000011602 */
[----:B------:R-:W-:Y:S01]  /*f2c0*/  PRMT R26, R0, 0x5410, R3 ;  /* 0x00005410001a7816 */ /* 0x000fe20000000003 */
[----:B------:R-:W-:Y:S01]  /*f2d0*/  FFMA.FTZ R3, R100, UR10, -R36 ;  /* 0x0000000a64037c23 */ /* 0x000fe20008010824 */
[----:B------:R-:W-:Y:S01]  /*f2e0*/  LOP3.LUT R0, R4, 0xffff, RZ, 0xc0, !PT ;  /* 0x0000ffff04007812 */ /* 0x000fe200078ec0ff */
[----:B------:R-:W-:Y:S01]  /*f2f0*/  IMAD.MOV.U32 R100, RZ, RZ, R13 ;  /* 0x000000ffff647224 */ /* 0x000fe200078e000d */
[----:B------:R-:W-:Y:S01]  /*f300*/  PRMT R12, R6, 0x5410, R2 ;  /* 0x00005410060c7816 */ /* 0x000fe20000000002 */
[----:B------:R1:W-:Y:S01]  /*f310*/  MUFU.EX2 R252, R3 ;  /* 0x0000000300fc7308 */ /* 0x0003e20000000800 */
[----:B------:R-:W-:-:S02]  /*f320*/  SHF.R.U32.HI R0, RZ, 0x8, R0 ;  /* 0x00000008ff007819 */ /* 0x000fc40000011600 */
[----:B------:R-:W-:Y:S02]  /*f330*/  LOP3.LUT R2, R4, 0xff, RZ, 0xc0, !PT ;  /* 0x000000ff04027812 */ /* 0x000fe400078ec0ff */
[----:B------:R-:W-:Y:S02]  /*f340*/  PRMT R8, R7, 0x5410, R8 ;  /* 0x0000541007087816 */ /* 0x000fe40000000008 */
[----:B------:R-:W-:Y:S01]  /*f350*/  PRMT R25, R2, 0x5410, R0 ;  /* 0x0000541002197816 */ /* 0x000fe20000000000 */
[----:B------:R-:W-:Y:S01]  /*f360*/  FFMA.FTZ R2, R105, UR10, -R36 ;  /* 0x0000000a69027c23 */ /* 0x000fe20008010824 */
[----:B------:R-:W-:Y:S01]  /*f370*/  PRMT R0, R4, 0x7632, R0 ;  /* 0x0000763204007816 */ /* 0x000fe20000000000 */
[----:B------:R-:W-:Y:S01]  /*f380*/  IMAD.MOV.U32 R105, RZ, RZ, R18 ;  /* 0x000000ffff697224 */ /* 0x000fe200078e0012 */
[----:B------:R-:W-:Y:S01]  /*f390*/  SHF.R.U32.HI R4, RZ, 0x18, R4 ;  /* 0x00000018ff047819 */ /* 0x000fe20000011604 */
[----:B------:R2:W3:Y:S01]  /*f3a0*/  MUFU.EX2 R132, R2 ;  /* 0x0000000200847308 */ /* 0x0004e20000000800 */
[----:B------:R-:W-:Y:S01]  /*f3b0*/  LOP3.LUT R0, R0, 0xff, RZ, 0xc0, !PT ;  /* 0x000000ff00007812 */ /* 0x000fe200078ec0ff */
[----:B-1----:R-:W-:Y:S01]  /*f3c0*/  FFMA.FTZ R3, R66, UR10, -R37 ;  /* 0x0000000a42037c23 */ /* 0x002fe20008010825 */
[----:B------:R-:W-:-:S02]  /*f3d0*/  MOV R15, R247 ;  /* 0x000000f7000f7202 */ /* 0x000fc40000000f00 */
[----:B------:R-:W-:Y:S01]  /*f3e0*/  PRMT R24, R0, 0x5410, R4 ;  /* 0x0000541000187816 */ /* 0x000fe20000000004 */
[----:B------:R1:W-:Y:S01]  /*f3f0*/  MUFU.EX2 R250, R3 ;  /* 0x0000000300fa7308 */ /* 0x0003e20000000800 */
[----:B------:R-:W-:Y:S01]  /*f400*/  FFMA.FTZ R4, R67, UR10, -R21 ;  /* 0x0000000a43047c23 */ /* 0x000fe20008010815 */
[----:B------:R-:W-:Y:S02]  /*f410*/  HSET2.LE.AND R0, R10, R20, PT ;  /* 0x000000140a007233 */ /* 0x000fe40003803000 */
[----:B------:R-:W-:Y:S01]  /*f420*/  LOP3.LUT R5, R11, 0xff00ff, RZ, 0xc0, !PT ;  /* 0x00ff00ff0b057812 */ /* 0x000fe200078ec0ff */
[----:B------:R4:W-:Y:S01]  /*f430*/  MUFU.EX2 R249, R4 ;  /* 0x0000000400f97308 */ /* 0x0009e20000000800 */
[----:B--2---:R-:W-:-:S04]  /*f440*/  FFMA.FTZ R2, R45, UR10, -R37 ;  /* 0x0000000a2d027c23 */ /* 0x004fc80008010825 */
[----:B------:R2:W5:Y:S01]  /*f450*/  MUFU.EX2 R251, R2 ;  /* 0x0000000200fb7308 */ /* 0x0005620000000800 */
[----:B-1----:R-:W-:Y:S01]  /*f460*/  LOP3.LUT R3, R9, 0xff00ff, RZ, 0xc0, !PT ;  /* 0x00ff00ff09037812 */ /* 0x002fe200078ec0ff */
[----:B----4-:R-:W-:-:S04]  /*f470*/  FFMA.FTZ R4, R194, UR10, -R38 ;  /* 0x0000000ac2047c23 */ /* 0x010fc80008010826 */
[----:B------:R1:W-:Y:S01]  /*f480*/  MUFU.EX2 R247, R4 ;  /* 0x0000000400f77308 */ /* 0x0003e20000000800 */
[----:B--2---:R-:W-:Y:S01]  /*f490*/  FFMA.FTZ R2, R109, UR10, -R21 ;  /* 0x0000000a6d027c23 */ /* 0x004fe20008010815 */
[----:B------:R-:W-:-:S03]  /*f4a0*/  MOV R109, R19 ;  /* 0x00000013006d7202 */ /* 0x000fc60000000f00 */
[----:B------:R3:W2:Y:S01]  /*f4b0*/  MUFU.EX2 R248, R2 ;  /* 0x0000000200f87308 */ /* 0x0006a20000000800 */
[----:B------:R-:W-:Y:S01]  /*f4c0*/  MOV R194, R109 ;  /* 0x0000006d00c27202 */ /* 0x000fe20000000f00 */
[----:B------:R-:W-:Y:S02]  /*f4d0*/  IMAD.MOV.U32 R109, RZ, RZ, R100 ;  /* 0x000000ffff6d7224 */ /* 0x000fe400078e0064 */
[----:B------:R-:W-:Y:S02]  /*f4e0*/  IMAD.MOV.U32 R100, RZ, RZ, R134 ;  /* 0x000000ffff647224 */ /* 0x000fe400078e0086 */
[----:B------:R-:W-:Y:S02]  /*f4f0*/  IMAD.MOV.U32 R134, RZ, RZ, R122 ;  /* 0x000000ffff867224 */ /* 0x000fe400078e007a */
[----:B-1----:R-:W-:Y:S01]  /*f500*/  FFMA.FTZ R4, R190, UR10, -R38 ;  /* 0x0000000abe047c23 */ /* 0x002fe20008010826 */
[----:B------:R-:W-:Y:S01]  /*f510*/  SHF.R.U32.HI R190, RZ, 0x5, R219 ;  /* 0x00000005ffbe7819 */ /* 0x000fe200000116db */
[----:B------:R-:W-:-:S02]  /*f520*/  FFMA.FTZ R107, R194, R33, R107 ;  /* 0x00000021c26b7223 */ /* 0x000fc4000001006b */
[----:B------:R1:W-:Y:S01]  /*f530*/  MUFU.EX2 R240, R4 ;  /* 0x0000000400f07308 */ /* 0x0003e20000000800 */
[----:B---3--:R-:W-:-:S04]  /*f540*/  F2FP.F16.F32.PACK_AB R2, R132, R252 ;  /* 0x000000fc8402723e */ /* 0x008fc800000000ff */
[----:B------:R-:W-:Y:S02]  /*f550*/  LOP3.LUT R6, R2, R0, RZ, 0xc0, !PT ;  /* 0x0000000002067212 */ /* 0x000fe400078ec0ff */
[--C-:B------:R-:W-:Y:S01]  /*f560*/  HSET2.LE.AND R0, R3, R20.reuse, PT ;  /* 0x0000001403007233 */ /* 0x100fe20003803000 */
[----:B------:R-:W-:Y:S01]  /*f570*/  FFMA.FTZ R3, R193, UR10, -R38 ;  /* 0x0000000ac1037c23 */ /* 0x000fe20008010826 */
[----:B-----5:R-:W-:Y:S01]  /*f580*/  F2FP.F16.F32.PACK_AB R2, R251, R250 ;  /* 0x000000fafb02723e */ /* 0x020fe200000000ff */
[----:B------:R-:W-:Y:S02]  /*f590*/  IMAD.MOV.U32 R193, RZ, RZ, R17 ;  /* 0x000000ffffc17224 */ /* 0x000fe400078e0011 */
[----:B------:R3:W4:Y:S01]  /*f5a0*/  MUFU.EX2 R246, R3 ;  /* 0x0000000300f67308 */ /* 0x0007220000000800 */
[----:B------:R-:W-:Y:S01]  /*f5b0*/  LOP3.LUT R7, R2, R0, RZ, 0xc0, !PT ;  /* 0x0000000002077212 */ /* 0x000fe200078ec0ff */
[----:B------:R-:W-:Y:S01]  /*f5c0*/  FFMA.FTZ R2, R181, UR10, -R21 ;  /* 0x0000000ab5027c23 */ /* 0x000fe20008010815 */
[----:B------:R-:W-:Y:S01]  /*f5d0*/  HSET2.LE.AND R0, R8, R20, PT ;  /* 0x0000001408007233 */ /* 0x000fe20003803000 */
[----:B------:R-:W5:Y:S01]  /*f5e0*/  LDSM.16.MT88.4 R16, [R108+0x9400] ;  /* 0x009400006c10783b */ /* 0x000f620000004200 */
[----:B-1----:R-:W-:Y:S01]  /*f5f0*/  FFMA.FTZ R4, R177, UR10, -R36 ;  /* 0x0000000ab1047c23 */ /* 0x002fe20008010824 */
[----:B------:R2:W-:Y:S01]  /*f600*/  MUFU.EX2 R242, R2 ;  /* 0x0000000200f27308 */ /* 0x0005e20000000800 */
[----:B------:R-:W-:Y:S01]  /*f610*/  MOV R177, R65 ;  /* 0x0000004100b17202 */ /* 0x000fe20000000f00 */
[----:B------:R-:W-:-:S02]  /*f620*/  IMAD.MOV.U32 R181, RZ, RZ, R29 ;  /* 0x000000ffffb57224 */ /* 0x000fc400078e001d */
[----:B------:R-:W-:Y:S01]  /*f630*/  MUFU.EX2 R239, R4 ;  /* 0x0000000400ef7308 */ /* 0x000fe20000000800 */
[----:B---3--:R-:W-:Y:S01]  /*f640*/  FFMA.FTZ R3, R176, UR10, -R21 ;  /* 0x0000000ab0037c23 */ /* 0x008fe20008010815 */
[----:B------:R-:W-:-:S03]  /*f650*/  IMAD.MOV.U32 R176, RZ, RZ, R64 ;  /* 0x000000ffffb07224 */ /* 0x000fc600078e0040 */
[----:B------:R1:W3:Y:S01]  /*f660*/  MUFU.EX2 R243, R3 ;  /* 0x0000000300f37308 */ /* 0x0002e20000000800 */
[----:B--2---:R-:W-:-:S04]  /*f670*/  F2FP.F16.F32.PACK_AB R2, R249, R248 ;  /* 0x000000f8f902723e */ /* 0x004fc800000000ff */
[----:B------:R-:W-:Y:S01]  /*f680*/  LOP3.LUT R10, R2, R0, RZ, 0xc0, !PT ;  /* 0x00000000020a7212 */ /* 0x000fe200078ec0ff */
[----:B------:R-:W-:Y:S01]  /*f690*/  FFMA.FTZ R2, R192, UR10, -R38 ;  /* 0x0000000ac0027c23 */ /* 0x000fe20008010826 */
[----:B------:R-:W-:Y:S02]  /*f6a0*/  HSET2.LE.AND R0, R5, R20, PT ;  /* 0x0000001405007233 */ /* 0x000fe40003803000 */
[----:B------:R-:W-:Y:S01]  /*f6b0*/  SHF.R.U32.HI R192, RZ, 0x5, R219 ;  /* 0x00000005ffc07819 */ /* 0x000fe200000116db */
[----:B------:R4:W2:Y:S01]  /*f6c0*/  MUFU.EX2 R241, R2 ;  /* 0x0000000200f17308 */ /* 0x0008a20000000800 */
[----:B-1----:R-:W-:Y:S01]  /*f6d0*/  FFMA.FTZ R3, R182, UR10, -R36 ;  /* 0x0000000ab6037c23 */ /* 0x002fe20008010824 */
[----:B------:R-:W-:-:S03]  /*f6e0*/  IMAD.MOV.U32 R182, RZ, RZ, R14 ;  /* 0x000000ffffb67224 */ /* 0x000fc600078e000e */
[----:B------:R1:W5:Y:S01]  /*f6f0*/  MUFU.EX2 R238, R3 ;  /* 0x0000000300ee7308 */ /* 0x0003620000000800 */
[----:B----4-:R-:W-:-:S04]  /*f700*/  F2FP.F16.F32.PACK_AB R2, R247, R246 ;  /* 0x000000f6f702723e */ /* 0x010fc800000000ff */
[----:B------:R-:W-:Y:S01]  /*f710*/  LOP3.LUT R11, R2, R0, RZ, 0xc0, !PT ;  /* 0x00000000020b7212 */ /* 0x000fe200078ec0ff */
[--C-:B------:R-:W-:Y:S01]  /*f720*/  FFMA.FTZ R2, R183, UR10, -R37.reuse ;  /* 0x0000000ab7027c23 */ /* 0x100fe20008010825 */
[----:B------:R-:W-:Y:S01]  /*f730*/  MOV R183, R15 ;  /* 0x0000000f00b77202 */ /* 0x000fe20000000f00 */
[----:B-1----:R-:W-:Y:S01]  /*f740*/  FFMA.FTZ R3, R180, UR10, -R37 ;  /* 0x0000000ab4037c23 */ /* 0x002fe20008010825 */
[----:B------:R-:W-:Y:S01]  /*f750*/  HSET2.LE.AND R0, R12, R20, PT ;  /* 0x000000140c007233 */ /* 0x000fe20003803000 */
[----:B------:R3:W-:Y:S01]  /*f760*/  MUFU.EX2 R236, R2 ;  /* 0x0000000200ec7308 */ /* 0x0007e20000000800 */
[----:B------:R-:W1:Y:S01]  /*f770*/  LDSM.16.MT88.4 R12, [R41+0x9400] ;  /* 0x00940000290c783b */ /* 0x000e620000004200 */
[----:B------:R-:W-:Y:S02]  /*f780*/  IMAD.MOV.U32 R180, RZ, RZ, R28 ;  /* 0x000000ffffb47224 */ /* 0x000fe400078e001c */
[----:B------:R-:W4:Y:S01]  /*f790*/  MUFU.EX2 R237, R3 ;  /* 0x0000000300ed7308 */ /* 0x000f220000000800 */
[----:B---3--:R-:W-:-:S04]  /*f7a0*/  F2FP.F16.F32.PACK_AB R2, R243, R242 ;  /* 0x000000f2f302723e */ /* 0x008fc800000000ff */
[----:B------:R-:W-:Y:S02]  /*f7b0*/  LOP3.LUT R8, R2, R0, RZ, 0xc0, !PT ;  /* 0x0000000002087212 */ /* 0x000fe400078ec0ff */
[----:B------:R-:W-:Y:S02]  /*f7c0*/  HSET2.LE.AND R0, R26, R20, PT ;  /* 0x000000141a007233 */ /* 0x000fe40003803000 */
[----:B--2---:R-:W-:-:S04]  /*f7d0*/  F2FP.F16.F32.PACK_AB R2, R241, R240 ;  /* 0x000000f0f102723e */ /* 0x004fc800000000ff */
[----:B------:R-:W-:Y:S02]  /*f7e0*/  LOP3.LUT R9, R2, R0, RZ, 0xc0, !PT ;  /* 0x0000000002097212 */ /* 0x000fe400078ec0ff */
[----:B------:R-:W-:Y:S02]  /*f7f0*/  HSET2.LE.AND R0, R25, R20, PT ;  /* 0x0000001419007233 */ /* 0x000fe40003803000 */
[----:B-----5:R-:W-:-:S03]  /*f800*/  F2FP.F16.F32.PACK_AB R2, R239, R238 ;  /* 0x000000eeef02723e */ /* 0x020fc600000000ff */
[C---:B------:R-:W-:Y:S01]  /*f810*/  HMMA.16816.F32 R44, R8.reuse, R16, R116 ;  /* 0x00000010082c723c */ /* 0x040fe20000001874 */
[----:B------:R-:W-:Y:S01]  /*f820*/  LOP3.LUT R4, R2, R0, RZ, 0xc0, !PT ;  /* 0x0000000002047212 */ /* 0x000fe200078ec0ff */
[----:B------:R-:W-:Y:S01]  /*f830*/  IMAD.MOV.U32 R117, RZ, RZ, R31 ;  /* 0x000000ffff757224 */ /* 0x000fe200078e001f */
[----:B------:R-:W-:Y:S01]  /*f840*/  HSET2.LE.AND R0, R24, R20, PT ;  /* 0x0000001418007233 */ /* 0x000fe20003803000 */
[----:B------:R-:W2:Y:S01]  /*f850*/  S2R R118, SR_CTAID.X ;  /* 0x0000000000767919 */ /* 0x000ea20000002500 */
[----:B----4-:R-:W-:Y:S02]  /*f860*/  F2FP.F16.F32.PACK_AB R2, R237, R236 ;  /* 0x000000eced02723e */ /* 0x010fe400000000ff */
[----:B------:R-:W-:Y:S01]  /*f870*/  MOV R116, R30 ;  /* 0x0000001e00747202 */ /* 0x000fe20000000f00 */
[----:B------:R-:W-:Y:S01]  /*f880*/  HMMA.16816.F32 R52, R8, R18, R52 ;  /* 0x000000120834723c */ /* 0x000fe20000001834 */
[----:B------:R-:W-:Y:S01]  /*f890*/  LOP3.LUT R5, R2, R0, RZ, 0xc0, !PT ;  /* 0x0000000002057212 */ /* 0x000fe200078ec0ff */
[----:B------:R-:W3:Y:S01]  /*f8a0*/  LDSM.16.MT88.4 R28, [R108+0xa400] ;  /* 0x00a400006c1c783b */ /* 0x000ee20000004200 */
[----:B------:R-:W-:-:S03]  /*f8b0*/  LOP3.LUT R0, R245, UR11, R117, 0x96, !PT ;  /* 0x0000000bf5007c12 */ /* 0x000fc6000f8e9675 */
[----:B------:R-:W4:Y:S02]  /*f8c0*/  LDSM.16.MT88.4 R24, [R41+0xa400] ;  /* 0x00a400002918783b */ /* 0x000f240000004200 */
[C---:B------:R-:W-:Y:S01]  /*f8d0*/  HMMA.16816.F32 R112, R4.reuse, R16, R112 ;  /* 0x000000100470723c */ /* 0x040fe20000001870 */
[----:B------:R-:W5:Y:S07]  /*f8e0*/  S2R R2, SR_CTAID.X ;  /* 0x0000000000027919 */ /* 0x000f6e0000002500 */
[----:B------:R-:W-:Y:S01]  /*f8f0*/  HMMA.16816.F32 R124, R4, R18, R124 ;  /* 0x00000012047c723c */ /* 0x000fe2000000187c */
[----:B------:R-:W4:Y:S07]  /*f900*/  LDSM.16.MT88.4 R16, [R108+0xb400] ;  /* 0x00b400006c10783b */ /* 0x000f2e0000004200 */
[----:B-1----:R-:W-:Y:S01]  /*f910*/  HMMA.16816.F32 R48, R8, R12, R48 ;  /* 0x0000000c0830723c */ /* 0x002fe20000001830 */
[----:B--2---:R-:W-:-:S07]  /*f920*/  IMAD R118, R118, 0x8, R192 ;  /* 0x0000000876767824 */ /* 0x004fce00078e02c0 */
[----:B------:R-:W-:Y:S01]  /*f930*/  HMMA.16816.F32 R128, R4, R12, R128 ;  /* 0x0000000c0480723c */ /* 0x000fe20000001880 */
[----:B------:R-:W-:-:S07]  /*f940*/  IMAD.WIDE.U32 R118, R118, -0x326172a9, RZ ;  /* 0xcd9e8d5776767825 */ /* 0x000fce00078e00ff */
[----:B------:R-:W-:Y:S01]  /*f950*/  HMMA.16816.F32 R140, R4, R14, R140 ;  /* 0x0000000e048c723c */ /* 0x000fe2000000188c */
[----:B-----5:R-:W-:-:S05]  /*f960*/  IMAD R2, R2, 0x8, R190 ;  /* 0x0000000802027824 */ /* 0x020fca00078e02be */
[----:B------:R-:W-:Y:S02]  /*f970*/  IADD3 R2, PT, PT, R2, 0x4, RZ ;  /* 0x0000000402027810 */ /* 0x000fe40007ffe0ff */
[----:B------:R-:W-:Y:S01]  /*f980*/  HMMA.16816.F32 R64, R8, R14, R136 ;  /* 0x0000000e0840723c */ /* 0x000fe20000001888 */
[----:B------:R-:W1:Y:S01]  /*f990*/  LDSM.16.MT88.4 R12, [R41+0xb400] ;  /* 0x00b40000290c783b */ /* 0x000e620000004200 */
[----:B------:R-:W-:Y:S01]  /*f9a0*/  IMAD.MOV.U32 R138, RZ, RZ, R109 ;  /* 0x000000ffff8a7224 */ /* 0x000fe200078e006d */
[----:B------:R-:W-:Y:S01]  /*f9b0*/  MOV R109, R111 ;  /* 0x0000006f006d7202 */ /* 0x000fe20000000f00 */
[----:B------:R-:W-:-:S04]  /*f9c0*/  IMAD.WIDE.U32 R2, R2, -0x326172a9, RZ ;  /* 0xcd9e8d5702027825 */ /* 0x000fc800078e00ff */
[----:B---3--:R-:W-:Y:S01]  /*f9d0*/  HMMA.16816.F32 R144, R4, R28, R144 ;  /* 0x0000001c0490723c */ /* 0x008fe20000001890 */
[----:B------:R-:W-:Y:S02]  /*f9e0*/  IMAD.MOV.U32 R136, RZ, RZ, R100 ;  /* 0x000000ffff887224 */ /* 0x000fe400078e0064 */
[----:B------:R-:W-:-:S05]  /*f9f0*/  IMAD.MOV.U32 R100, RZ, RZ, R110 ;  /* 0x000000ffff647224 */ /* 0x000fca00078e006e */
[C---:B------:R-:W-:Y:S08]  /*fa00*/  HMMA.16816.F32 R156, R4.reuse, R30, R156 ;  /* 0x0000001e049c723c */ /* 0x040ff0000000189c */
[C---:B----4-:R-:W-:Y:S08]  /*fa10*/  HMMA.16816.F32 R160, R4.reuse, R24, R160 ;  /* 0x0000001804a0723c */ /* 0x050ff000000018a0 */
[C---:B------:R-:W-:Y:S08]  /*fa20*/  HMMA.16816.F32 R172, R4.reuse, R26, R172 ;  /* 0x0000001a04ac723c */ /* 0x040ff000000018ac */
[C---:B------:R-:W-:Y:S08]  /*fa30*/  HMMA.16816.F32 R72, R4.reuse, R16, R72 ;  /* 0x000000100448723c */ /* 0x040ff00000001848 */
[C---:B------:R-:W-:Y:S08]  /*fa40*/  HMMA.16816.F32 R76, R4.reuse, R18, R76 ;  /* 0x00000012044c723c */ /* 0x040ff0000000184c */
[C---:B-1----:R-:W-:Y:S08]  /*fa50*/  HMMA.16816.F32 R88, R4.reuse, R12, R88 ;  /* 0x0000000c0458723c */ /* 0x042ff00000001858 */
[----:B------:R-:W-:Y:S01]  /*fa60*/  HMMA.16816.F32 R92, R4, R14, R92 ;  /* 0x0000000e045c723c */ /* 0x000fe2000000185c */
[----:B------:R-:W-:-:S05]  /*fa70*/  IMAD.WIDE.U32 R6, R0, -0x326172a9, RZ ;  /* 0xcd9e8d5700067825 */ /* 0x000fca00078e00ff */
[C-C-:B------:R-:W-:Y:S02]  /*fa80*/  LOP3.LUT R4, R34.reuse, R118, R7.reuse, 0x96, !PT ;  /* 0x0000007622047212 */ /* 0x140fe400078e9607 */
[----:B------:R-:W-:Y:S01]  /*fa90*/  LOP3.LUT R2, R34, R2, R7, 0x96, !PT ;  /* 0x0000000222027212 */ /* 0x000fe200078e9607 */
[----:B------:R-:W-:Y:S01]  /*faa0*/  HMMA.16816.F32 R148, R8, R28, R148 ;  /* 0x0000001c0894723c */ /* 0x000fe20000001894 */
[CC--:B------:R-:W-:Y:S02]  /*fab0*/  LOP3.LUT R0, R42.reuse, R6.reuse, R121, 0x96, !PT ;  /* 0x000000062a007212 */ /* 0x0c0fe400078e9679 */
[----:B------:R-:W-:Y:S01]  /*fac0*/  LOP3.LUT R3, R42, R6, R183, 0x96, !PT ;  /* 0x000000062a037212 */ /* 0x000fe200078e96b7 */
[----:B------:R-:W-:-:S04]  /*fad0*/  IMAD.WIDE.U32 R6, R2, -0x2daee0ad, RZ ;  /* 0xd2511f5302067825 */ /* 0x000fc800078e00ff */
[C---:B------:R-:W-:Y:S01]  /*fae0*/  HMMA.16816.F32 R60, R8.reuse, R30, R60 ;  /* 0x0000001e083c723c */ /* 0x040fe2000000183c */
[----:B------:R-:W-:Y:S01]  /*faf0*/  LOP3.LUT R2, R58, R176, R7, 0x96, !PT ;  /* 0x000000b03a027212 */ /* 0x000fe200078e9607 */
[----:B------:R-:W-:Y:S01]  /*fb00*/  IMAD.MOV.U32 R176, RZ, RZ, R193 ;  /* 0x000000ffffb07224 */ /* 0x000fe200078e00c1 */
[----:B------:R-:W-:Y:S01]  /*fb10*/  LDSM.16.MT88.4 R28, [R41+0x9800] ;  /* 0x00980000291c783b */ /* 0x000fe20000004200 */
[----:B------:R-:W-:Y:S01]  /*fb20*/  IMAD.MOV.U32 R193, RZ, RZ, R105 ;  /* 0x000000ffffc17224 */ /* 0x000fe200078e0069 */
[----:B------:R-:W-:Y:S01]  /*fb30*/  MOV R105, R133 ;  /* 0x0000008500697202 */ /* 0x000fe20000000f00 */
[----:B------:R-:W-:Y:S01]  /*fb40*/  FFMA.FTZ R42, R176, R32, R101 ;  /* 0x00000020b02a7223 */ /* 0x000fe20000010065 */
[----:B------:R-:W-:Y:S01]  /*fb50*/  MOV R133, R123 ;  /* 0x0000007b00857202 */ /* 0x000fe20000000f00 */
[----:B------:R-:W-:Y:S01]  /*fb60*/  HMMA.16816.F32 R164, R8, R24, R164 ;  /* 0x0000001808a4723c */ /* 0x000fe200000018a4 */
[----:B------:R-:W-:Y:S01]  /*fb70*/  IMAD.MOV.U32 R139, RZ, RZ, R193 ;  /* 0x000000ffff8b7224 */ /* 0x000fe200078e00c1 */
[----:B------:R-:W-:Y:S01]  /*fb80*/  MOV R137, R105 ;  /* 0x0000006900897202 */ /* 0x000fe20000000f00 */
[----:B------:R-:W-:-:S02]  /*fb90*/  IMAD.MOV.U32 R193, RZ, RZ, R135 ;  /* 0x000000ffffc17224 */ /* 0x000fc400078e0087 */
[----:B------:R-:W-:Y:S01]  /*fba0*/  FFMA.FTZ R105, R184, UR10, -R21 ;  /* 0x0000000ab8697c23 */ /* 0x000fe20008010815 */
[----:B------:R-:W-:Y:S02]  /*fbb0*/  IMAD.MOV.U32 R135, RZ, RZ, R235 ;  /* 0x000000ffff877224 */ /* 0x000fe400078e00eb */
[C---:B------:R-:W-:Y:S01]  /*fbc0*/  HMMA.16816.F32 R168, R8.reuse, R26, R168 ;  /* 0x0000001a08a8723c */ /* 0x040fe200000018a8 */
[----:B------:R-:W-:Y:S02]  /*fbd0*/  LDSM.16.MT88.4 R24, [R108+0xb800] ;  /* 0x00b800006c18783b */ /* 0x000fe40000004200 */
[----:B------:R-:W-:Y:S05]  /*fbe0*/  MUFU.EX2 R105, R105 ;  /* 0x0000006900697308 */ /* 0x000fea0000000800 */
[C---:B------:R-:W-:Y:S08]  /*fbf0*/  HMMA.16816.F32 R68, R8.reuse, R16, R68 ;  /* 0x000000100844723c */ /* 0x040ff00000001844 */
[C---:B------:R-:W-:Y:S08]  /*fc00*/  HMMA.16816.F32 R80, R8.reuse, R18, R80 ;  /* 0x000000120850723c */ /* 0x040ff00000001850 */
[----:B------:R-:W-:Y:S01]  /*fc10*/  HMMA.16816.F32 R84, R8, R12, R84 ;  /* 0x0000000c0854723c */ /* 0x000fe20000001854 */
[----:B------:R-:W-:-:S05]  /*fc20*/  IMAD.WIDE.U32 R12, R0, -0x2daee0ad, RZ ;  /* 0xd2511f53000c7825 */ /* 0x000fca00078e00ff */
[----:B------:R-:W-:Y:S02]  /*fc30*/  LOP3.LUT R0, R59, R6, R13, 0x96, !PT ;  /* 0x000000063b007212 */ /* 0x000fe400078e960d */
[----:B------:R-:W-:Y:S01]  /*fc40*/  HMMA.16816.F32 R96, R8, R14, R96 ;  /* 0x0000000e0860723c */ /* 0x000fe20000001860 */
[----:B------:R-:W-:-:S04]  /*fc50*/  IMAD.WIDE.U32 R8, R4, -0x2daee0ad, RZ ;  /* 0xd2511f5304087825 */ /* 0x000fc800078e00ff */
[----:B------:R-:W-:Y:S01]  /*fc60*/  IMAD.WIDE.U32 R14, R3, -0x2daee0ad, RZ ;  /* 0xd2511f53030e7825 */ /* 0x000fe200078e00ff */
[----:B------:R-:W-:-:S03]  /*fc70*/  LOP3.LUT R4, R58, R180, R9, 0x96, !PT ;  /* 0x000000b43a047212 */ /* 0x000fc600078e9609 */
[----:B------:R-:W-:Y:S01]  /*fc80*/  IMAD.WIDE.U32 R122, R0, -0x326172a9, RZ ;  /* 0xcd9e8d57007a7825 */ /* 0x000fe200078e00ff */
[----:B------:R-:W-:-:S03]  /*fc90*/  LOP3.LUT R3, R59, R8, R15, 0x96, !PT ;  /* 0x000000083b037212 */ /* 0x000fc600078e960f */
[----:B------:R-:W-:-:S04]  /*fca0*/  IMAD.WIDE.U32 R6, R4, -0x326172a9, RZ ;  /* 0xcd9e8d5704067825 */ /* 0x000fc800078e00ff */
[----:B------:R-:W-:-:S04]  /*fcb0*/  IMAD.WIDE.U32 R4, R2, -0x326172a9, RZ ;  /* 0xcd9e8d5702047825 */ /* 0x000fc800078e00ff */
[----:B------:R-:W-:Y:S01]  /*fcc0*/  IMAD.WIDE.U32 R180, R3, -0x326172a9, RZ ;  /* 0xcd9e8d5703b47825 */ /* 0x000fe200078e00ff */
[----:B------:R-:W-:Y:S02]  /*fcd0*/  LOP3.LUT R0, R43, R120, R5, 0x96, !PT ;  /* 0x000000782b007212 */ /* 0x000fe400078e9605 */
[----:B------:R-:W-:Y:S02]  /*fce0*/  LOP3.LUT R4, R57, R4, R123, 0x96, !PT ;  /* 0x0000000439047212 */ /* 0x000fe400078e967b */
[----:B------:R-:W-:Y:S01]  /*fcf0*/  LOP3.LUT R3, R43, R182, R7, 0x96, !PT ;  /* 0x000000b62b037212 */ /* 0x000fe200078e9607 */
[----:B------:R-:W-:Y:S01]  /*fd00*/  IMAD.WIDE.U32 R8, R0, -0x2daee0ad, RZ ;  /* 0xd2511f5300087825 */ /* 0x000fe200078e00ff */
[----:B------:R-:W-:-:S03]  /*fd10*/  LOP3.LUT R2, R57, R6, R181, 0x96, !PT ;  /* 0x0000000639027212 */ /* 0x000fc600078e96b5 */
[----:B------:R-:W-:Y:S01]  /*fd20*/  FFMA.FTZ R43, R187, UR10, -R21 ;  /* 0x0000000abb2b7c23 */ /* 0x000fe20008010815 */
[----:B------:R-:W-:Y:S01]  /*fd30*/  IMAD.WIDE.U32 R120, R4, -0x2daee0ad, RZ ;  /* 0xd2511f5304787825 */ /* 0x000fe200078e00ff */
[----:B------:R-:W-:-:S03]  /*fd40*/  LOP3.LUT R5, R56, R12, R9, 0x96, !PT ;  /* 0x0000000c38057212 */ /* 0x000fc600078e9609 */
[----:B------:R-:W-:Y:S01]  /*fd50*/  IMAD.WIDE.U32 R10, R3, -0x2daee0ad, RZ ;  /* 0xd2511f53030a7825 */ /* 0x000fe200078e00ff */
[----:B------:R-:W-:Y:S01]  /*fd60*/  LOP3.LUT R4, R35, R8, R121, 0x96, !PT ;  /* 0x0000000823047212 */ /* 0x000fe200078e9679 */
[----:B------:R-:W-:Y:S02]  /*fd70*/  MUFU.EX2 R43, R43 ;  /* 0x0000002b002b7308 */ /* 0x000fe40000000800 */
[----:B------:R-:W-:Y:S01]  /*fd80*/  IMAD.WIDE.U32 R182, R2, -0x2daee0ad, RZ ;  /* 0xd2511f5302b67825 */ /* 0x000fe200078e00ff */
[----:B------:R-:W-:Y:S02]  /*fd90*/  LOP3.LUT R6, R56, R14, R11, 0x96, !PT ;  /* 0x0000000e38067212 */ /* 0x000fe400078e960b */
[----:B------:R-:W1:Y:S01]  /*fda0*/  LDSM.16.MT88.4 R12, [R108+0x9800] ;  /* 0x009800006c0c783b */ /* 0x000e620000004200 */
[----:B------:R-:W-:Y:S01]  /*fdb0*/  IMAD.WIDE.U32 R110, R5, -0x326172a9, RZ ;  /* 0xcd9e8d57056e7825 */ /* 0x000fe200078e00ff */
[----:B------:R-:W-:Y:S02]  /*fdc0*/  LOP3.LUT R0, R35, R10, R183, 0x96, !PT ;  /* 0x0000000a23007212 */ /* 0x000fe400078e96b7 */
[----:B------:R-:W-:Y:S01]  /*fdd0*/  LDSM.16.MT88.4 R32, [R41+0xb800] ;  /* 0x00b800002920783b */ /* 0x000fe20000004200 */
[----:B------:R-:W-:-:S04]  /*fde0*/  IMAD.WIDE.U32 R4, R4, -0x326172a9, RZ ;  /* 0xcd9e8d5704047825 */ /* 0x000fc800078e00ff */
[----:B------:R-:W-:Y:S01]  /*fdf0*/  IMAD.WIDE.U32 R2, R0, -0x326172a9, RZ ;  /* 0xcd9e8d5700027825 */ /* 0x000fe200078e00ff */
[----:B------:R-:W-:Y:S02]  /*fe00*/  LOP3.LUT R0, R186, R110, R5, 0x96, !PT ;  /* 0x0000006eba007212 */ /* 0x000fe400078e9605 */
[----:B------:R-:W-:Y:S01]  /*fe10*/  PRMT R11, R4, 0x7771, RZ ;  /* 0x00007771040b7816 */ /* 0x000fe200000000ff */
[----:B------:R-:W-:Y:S01]  /*fe20*/  IMAD.WIDE.U32 R176, R6, -0x326172a9, RZ ;  /* 0xcd9e8d5706b07825 */ /* 0x000fe200078e00ff */
[----:B------:R-:W-:Y:S02]  /*fe30*/  MOV R6, R2 ;  /* 0x0000000200067202 */ /* 0x000fe40000000f00 */
[----:B------:R-:W-:Y:S01]  /*fe40*/  PRMT R5, R4, 0x7773, RZ ;  /* 0x0000777304057816 */ /* 0x000fe200000000ff */
[----:B------:R-:W-:Y:S01]  /*fe50*/  IMAD.MOV.U32 R10, RZ, RZ, R4 ;  /* 0x000000ffff0a7224 */ /* 0x000fe200078e0004 */
[C---:B------:R-:W-:Y:S02]  /*fe60*/  PRMT R9, R2.reuse, 0x7771, RZ ;  /* 0x0000777102097816 */ /* 0x040fe400000000ff */
[----:B------:R-:W-:-:S02]  /*fe70*/  PRMT R8, R2, 0x7773, RZ ;  /* 0x0000777302087816 */ /* 0x000fc400000000ff */
[----:B------:R-:W-:Y:S02]  /*fe80*/  PRMT R7, R2, 0x7772, RZ ;  /* 0x0000777202077816 */ /* 0x000fe400000000ff */
[----:B------:R-:W-:Y:S02]  /*fe90*/  PRMT R4, R4, 0x7772, RZ ;  /* 0x0000777204047816 */ /* 0x000fe400000000ff */
[----:B------:R-:W-:Y:S02]  /*fea0*/  LOP3.LUT R2, R186, R176, R3, 0x96, !PT ;  /* 0x000000b0ba027212 */ /* 0x000fe400078e9603 */
[----:B------:R-:W-:Y:S02]  /*feb0*/  LOP3.LUT R3, R6, 0xff, RZ, 0xc0, !PT ;  /* 0x000000ff06037812 */ /* 0x000fe400078ec0ff */
[--C-:B------:R-:W-:Y:S02]  /*fec0*/  PRMT R18, R4, 0x5410, R5.reuse ;  /* 0x0000541004127816 */ /* 0x100fe40000000005 */
[----:B------:R-:W-:-:S02]  /*fed0*/  PRMT R5, R2, 0x7632, R5 ;  /* 0x0000763202057816 */ /* 0x000fc40000000005 */
[----:B------:R-:W-:Y:S02]  /*fee0*/  PRMT R9, R3, 0x5410, R9 ;  /* 0x0000541003097816 */ /* 0x000fe40000000009 */
[C---:B------:R-:W-:Y:S02]  /*fef0*/  LOP3.LUT R3, R2.reuse, 0xffff, RZ, 0xc0, !PT ;  /* 0x0000ffff02037812 */ /* 0x040fe400078ec0ff */
[----:B------:R-:W-:Y:S02]  /*ff00*/  LOP3.LUT R6, R2, 0xff, RZ, 0xc0, !PT ;  /* 0x000000ff02067812 */ /* 0x000fe400078ec0ff */
[----:B------:R-:W-:Y:S02]  /*ff10*/  SHF.R.U32.HI R4, RZ, 0x18, R2 ;  /* 0x00000018ff047819 */ /* 0x000fe40000011602 */
[----:B------:R-:W-:Y:S02]  /*ff20*/  LOP3.LUT R2, R5, 0xff, RZ, 0xc0, !PT ;  /* 0x000000ff05027812 */ /* 0x000fe400078ec0ff */
[----:B------:R-:W-:-:S02]  /*ff30*/  SHF.R.U32.HI R3, RZ, 0x8, R3 ;  /* 0x00000008ff037819 */ /* 0x000fc40000011603 */
[----:B------:R-:W-:Y:S02]  /*ff40*/  PRMT R5, R2, 0x5410, R4 ;  /* 0x0000541002057816 */ /* 0x000fe40000000004 */
[----:B------:R-:W-:Y:S02]  /*ff50*/  LOP3.LUT R2, R0, 0xffff, RZ, 0xc0, !PT ;  /* 0x0000ffff00027812 */ /* 0x000fe400078ec0ff */
[----:B------:R-:W-:Y:S02]  /*ff60*/  PRMT R8, R7, 0x5410, R8 ;  /* 0x0000541007087816 */ /* 0x000fe40000000008 */
[----:B------:R-:W-:Y:S02]  /*ff70*/  LOP3.LUT R7, R10, 0xff, RZ, 0xc0, !PT ;  /* 0x000000ff0a077812 */ /* 0x000fe400078ec0ff */
[----:B------:R-:W-:Y:S02]  /*ff80*/  PRMT R6, R6, 0x5410, R3 ;  /* 0x0000541006067816 */ /* 0x000fe40000000003 */
[----:B------:R-:W-:-:S02]  /*ff90*/  SHF.R.U32.HI R2, RZ, 0x8, R2 ;  /* 0x00000008ff027819 */ /* 0x000fc40000011602 */
[C---:B------:R-:W-:Y:S02]  /*ffa0*/  LOP3.LUT R3, R0.reuse, 0xff, RZ, 0xc0, !PT ;  /* 0x000000ff00037812 */ /* 0x040fe400078ec0ff */
[----:B------:R-:W-:Y:S02]  /*ffb0*/  PRMT R17, R7, 0x5410, R11 ;  /* 0x0000541007117816 */ /* 0x000fe4000000000b */
[--C-:B------:R-:W-:Y:S02]  /*ffc0*/  PRMT R7, R3, 0x5410, R2.reuse ;  /* 0x0000541003077816 */ /* 0x100fe40000000002 */
[----:B------:R-:W-:Y:S02]  /*ffd0*/  PRMT R2, R0, 0x7632, R2 ;  /* 0x0000763200027816 */ /* 0x000fe40000000002 */
[----:B------:R-:W-:Y:S01]  /*ffe0*/  SHF.R.U32.HI R4, RZ, 0x18, R0 ;  /* 0x00000018ff047819 */ /* 0x000fe20000011600 */
[--C-:B------:R-:W-:Y:S01]  /*fff0*/  FFMA.FTZ R0, R188, UR10, -R21.reuse ;  /* 0x0000000abc007c23 */ /* 0x100fe20008010815 */
[----:B------:R-:W-:Y:S01]  /*10000*/  LOP3.LUT R3, R2, 0xff, RZ, 0xc0, !PT ;  /* 0x000000ff02037812 */ /* 0x000fe200078ec0ff */
[----:B------:R-:W-:-:S02]  /*10010*/  FFMA.FTZ R2, R189, UR10, -R21 ;  /* 0x0000000abd027c23 */ /* 0x000fc40008010815 */
[----:B------:R2:W-:Y:S01]  /*10020*/  MUFU.EX2 R235, R0 ;  /* 0x0000000000eb7308 */ /* 0x0005e20000000800 */
[----:B------:R-:W-:Y:S01]  /*10030*/  PRMT R16, R3, 0x5410, R4 ;  /* 0x0000541003107816 */ /* 0x000fe20000000004 */
[----:B------:R-:W-:Y:S01]  /*10040*/  FFMA.FTZ R4, R200, UR10, -R21 ;  /* 0x0000000ac8047c23 */ /* 0x000fe20008010815 */
[----:B------:R-:W-:Y:S01]  /*10050*/  IMAD.MOV.U32 R200, RZ, RZ, R135 ;  /* 0x000000ffffc87224 */ /* 0x000fe200078e0087 */
[----:B------:R3:W4:Y:S01]  /*10060*/  MUFU.EX2 R194, R2 ;  /* 0x0000000200c27308 */ /* 0x0007220000000800 */
[----:B------:R-:W-:Y:S01]  /*10070*/  MOV R135, R103 ;  /* 0x0000006700877202 */ /* 0x000fe20000000f00 */
[----:B------:R-:W-:Y:S02]  /*10080*/  IMAD.MOV.U32 R103, RZ, RZ, R104 ;  /* 0x000000ffff677224 */ /* 0x000fe400078e0068 */
[--C-:B------:R-:W-:Y:S01]  /*10090*/  FFMA.FTZ R3, R205, UR10, -R21.reuse ;  /* 0x0000000acd037c23 */ /* 0x100fe20008010815 */
[----:B------:R-:W-:Y:S01]  /*100a0*/  FFMA.FTZ R104, R185, UR10, -R21 ;  /* 0x0000000ab9687c23 */ /* 0x000fe20008010815 */
[----:B------:R-:W-:Y:S01]  /*100b0*/  IMAD.MOV.U32 R21, RZ, RZ, R193 ;  /* 0x000000ffff157224 */ /* 0x000fe200078e00c1 */
[----:B------:R5:W-:Y:S01]  /*100c0*/  MUFU.EX2 R190, R4 ;  /* 0x0000000400be7308 */ /* 0x000be20000000800 */
[----:B------:R-:W-:-:S02]  /*100d0*/  IMAD.MOV.U32 R205, RZ, RZ, R132 ;  /* 0x000000ffffcd7224 */ /* 0x000fc400078e0084 */
[--C-:B--2---:R-:W-:Y:S01]  /*100e0*/  FFMA.FTZ R0, R197, UR10, -R38.reuse ;  /* 0x0000000ac5007c23 */ /* 0x104fe20008010826 */
[----:B------:R2:W-:Y:S01]  /*100f0*/  MUFU.EX2 R189, R3 ;  /* 0x0000000300bd7308 */ /* 0x0005e20000000800 */
[----:B------:R-:W-:Y:S01]  /*10100*/  MOV R197, R109 ;  /* 0x0000006d00c57202 */ /* 0x000fe20000000f00 */
[----:B---3--:R-:W-:Y:S02]  /*10110*/  FFMA.FTZ R2, R198, UR10, -R38 ;  /* 0x0000000ac6027c23 */ /* 0x008fe40008010826 */
[----:B------:R3:W-:Y:S01]  /*10120*/  MUFU.EX2 R192, R0 ;  /* 0x0000000000c07308 */ /* 0x0007e20000000800 */
[----:B------:R-:W-:-:S03]  /*10130*/  IMAD.MOV.U32 R198, RZ, RZ, R100 ;  /* 0x000000ffffc67224 */ /* 0x000fc600078e0064 */
[----:B------:R4:W1:Y:S01]  /*10140*/  MUFU.EX2 R193, R2 ;  /* 0x0000000200c17308 */ /* 0x0008620000000800 */
[----:B-----5:R-:W-:Y:S01]  /*10150*/  FFMA.FTZ R4, R203, UR10, -R36 ;  /* 0x0000000acb047c23 */ /* 0x020fe20008010824 */
[----:B------:R-:W-:Y:S02]  /*10160*/  MOV R203, R103 ;  /* 0x0000006700cb7202 */ /* 0x000fe40000000f00 */
[----:B------:R-:W-:Y:S01]  /*10170*/  MUFU.EX2 R104, R104 ;  /* 0x0000006800687308 */ /* 0x000fe20000000800 */
[----:B--2---:R-:W-:Y:S01]  /*10180*/  FFMA.FTZ R3, R204, UR10, -R38 ;  /* 0x0000000acc037c23 */ /* 0x004fe20008010826 */
[----:B------:R-:W-:Y:S02]  /*10190*/  IMAD.MOV.U32 R204, RZ, RZ, R134 ;  /* 0x000000ffffcc7224 */ /* 0x000fe400078e0086 */
[----:B------:R2:W-:Y:S01]  /*101a0*/  MUFU.EX2 R184, R4 ;  /* 0x0000000400b87308 */ /* 0x0005e20000000800 */
[----:B---3--:R-:W-:-:S03]  /*101b0*/  HSET2.LE.AND R0, R9, R20, PT ;  /* 0x0000001409007233 */ /* 0x008fc60003803000 */
[----:B------:R3:W-:Y:S01]  /*101c0*/  MUFU.EX2 R188, R3 ;  /* 0x0000000300bc7308 */ /* 0x0007e20000000800 */
[----:B----4-:R-:W-:-:S04]  /*101d0*/  F2FP.F16.F32.PACK_AB R2, R235, R194 ;  /* 0x000000c2eb02723e */ /* 0x010fc800000000ff */
[----:B------:R-:W-:Y:S01]  /*101e0*/  LOP3.LUT R10, R2, R0, RZ, 0xc0, !PT ;  /* 0x00000000020a7212 */ /* 0x000fe200078ec0ff */
[----:B------:R-:W-:Y:S01]  /*101f0*/  FFMA.FTZ R2, R208, UR10, -R38 ;  /* 0x0000000ad0027c23 */ /* 0x000fe20008010826 */
[----:B------:R-:W-:Y:S01]  /*10200*/  LOP3.LUT R0, R8, 0xff00ff, RZ, 0xc0, !PT ;  /* 0x00ff00ff08007812 */ /* 0x000fe200078ec0ff */
[----:B--2---:R-:W-:Y:S02]  /*10210*/  FFMA.FTZ R4, R209, UR10, -R37 ;  /* 0x0000000ad1047c23 */ /* 0x004fe40008010825 */
[----:B------:R1:W2:Y:S01]  /*10220*/  MUFU.EX2 R185, R2 ;  /* 0x0000000200b97308 */ /* 0x0002a20000000800 */
[----:B------:R-:W-:Y:S01]  /*10230*/  MOV R208, R133 ;  /* 0x0000008500d07202 */ /* 0x000fe20000000f00 */
[----:B------:R-:W-:Y:S01]  /*10240*/  IMAD.MOV.U32 R209, RZ, RZ, R153 ;  /* 0x000000ffffd17224 */ /* 0x000fe200078e0099 */
[----:B------:R-:W-:Y:S01]  /*10250*/  HSET2.LE.AND R0, R0, R20, PT ;  /* 0x0000001400007233 */ /* 0x000fe20003803000 */
[----:B---3--:R-:W-:Y:S01]  /*10260*/  FFMA.FTZ R3, R207, UR10, -R36 ;  /* 0x0000000acf037c23 */ /* 0x008fe20008010824 */
[----:B------:R-:W-:Y:S01]  /*10270*/  MUFU.EX2 R109, R4 ;  /* 0x00000004006d7308 */ /* 0x000fe20000000800 */
[----:B------:R-:W-:-:S03]  /*10280*/  IMAD.MOV.U32 R207, RZ, RZ, R135 ;  /* 0x000000ffffcf7224 */ /* 0x000fc600078e0087 */
[----:B------:R3:W4:Y:S01]  /*10290*/  MUFU.EX2 R183, R3 ;  /* 0x0000000300b77308 */ /* 0x0007220000000800 */
[----:B-1----:R-:W-:-:S04]  /*102a0*/  F2FP.F16.F32.PACK_AB R2, R193, R192 ;  /* 0x000000c0c102723e */ /* 0x002fc800000000ff */
[----:B------:R-:W-:Y:S02]  /*102b0*/  LOP3.LUT R11, R2, R0, RZ, 0xc0, !PT ;  /* 0x00000000020b7212 */ /* 0x000fe400078ec0ff */
[--C-:B------:R-:W-:Y:S02]  /*102c0*/  HSET2.LE.AND R0, R6, R20.reuse, PT ;  /* 0x0000001406007233 */ /* 0x100fe40003803000 */
[----:B------:R-:W-:Y:S01]  /*102d0*/  F2FP.F16.F32.PACK_AB R2, R190, R189 ;  /* 0x000000bdbe02723e */ /* 0x000fe200000000ff */
[--C-:B---3--:R-:W-:Y:S01]  /*102e0*/  FFMA.FTZ R3, R195, UR10, -R36.reuse ;  /* 0x0000000ac3037c23 */ /* 0x108fe20008010824 */
[----:B------:R-:W-:Y:S02]  /*102f0*/  MOV R195, R152 ;  /* 0x0000009800c37202 */ /* 0x000fe40000000f00 */
[----:B------:R-:W-:Y:S01]  /*10300*/  LOP3.LUT R8, R2, R0, RZ, 0xc0, !PT ;  /* 0x0000000002087212 */ /* 0x000fe200078ec0ff */
[----:B------:R-:W-:Y:S01]  /*10310*/  FFMA.FTZ R2, R196, UR10, -R36 ;  /* 0x0000000ac4027c23 */ /* 0x000fe20008010824 */
[----:B------:R-:W-:Y:S01]  /*10320*/  HSET2.LE.AND R0, R5, R20, PT ;  /* 0x0000001405007233 */ /* 0x000fe20003803000 */
[----:B------:R1:W-:Y:S01]  /*10330*/  MUFU.EX2 R187, R3 ;  /* 0x0000000300bb7308 */ /* 0x0003e20000000800 */
[----:B------:R-:W-:Y:S01]  /*10340*/  FFMA.FTZ R5, R202, UR10, -R37 ;  /* 0x0000000aca057c23 */ /* 0x000fe20008010825 */
[----:B------:R-:W-:-:S02]  /*10350*/  IMAD.MOV.U32 R196, RZ, RZ, R102 ;  /* 0x000000ffffc47224 */ /* 0x000fc400078e0066 */
[----:B------:R2:W-:Y:S04]  /*10360*/  MUFU.EX2 R186, R2 ;  /* 0x0000000200ba7308 */ /* 0x0005e80000000800 */
[----:B------:R-:W-:Y:S01]  /*10370*/  MUFU.EX2 R176, R5 ;  /* 0x0000000500b07308 */ /* 0x000fe20000000800 */
[----:B-1----:R-:W-:Y:S01]  /*10380*/  FFMA.FTZ R3, R201, UR10, -R37 ;  /* 0x0000000ac9037c23 */ /* 0x002fe20008010825 */
[----:B------:R-:W-:Y:S01]  /*10390*/  MOV R201, R208 ;  /* 0x000000d000c97202 */ /* 0x000fe20000000f00 */
[----:B------:R-:W-:Y:S01]  /*103a0*/  IMAD.MOV.U32 R208, RZ, RZ, R198 ;  /* 0x000000ffffd07224 */ /* 0x000fe200078e00c6 */
[----:B--2---:R-:W-:Y:S01]  /*103b0*/  F2FP.F16.F32.PACK_AB R2, R188, R185 ;  /* 0x000000b9bc02723e */ /* 0x004fe200000000ff */
[----:B------:R1:W-:Y:S01]  /*103c0*/  MUFU.EX2 R181, R3 ;  /* 0x0000000300b57308 */ /* 0x0003e20000000800 */
[----:B------:R-:W-:-:S02]  /*103d0*/  IMAD.MOV.U32 R198, RZ, RZ, R139 ;  /* 0x000000ffffc67224 */ /* 0x000fc400078e008b */
[----:B------:R-:W-:Y:S01]  /*103e0*/  LOP3.LUT R9, R2, R0, RZ, 0xc0, !PT ;  /* 0x0000000002097212 */ /* 0x000fe200078ec0ff */
[----:B------:R-:W-:Y:S01]  /*103f0*/  FFMA.FTZ R2, R206, UR10, -R37 ;  /* 0x0000000ace027c23 */ /* 0x000fe20008010825 */
[----:B------:R-:W-:Y:S01]  /*10400*/  HSET2.LE.AND R0, R7, R20, PT ;  /* 0x0000001407007233 */ /* 0x000fe20003803000 */
[----:B------:R-:W-:Y:S02]  /*10410*/  IMAD.MOV.U32 R206, RZ, RZ, R154 ;  /* 0x000000ffffce7224 */ /* 0x000fe400078e009a */
[----:B------:R4:W2:Y:S02]  /*10420*/  MUFU.EX2 R110, R2 ;  /* 0x00000002006e7308 */ /* 0x0008a40000000800 */
[----:B------:R-:W-:Y:S01]  /*10430*/  HMMA.16816.F32 R116, R8, R12, R44 ;  /* 0x0000000c0874723c */ /* 0x000fe2000000182c */
[----:B-1----:R-:W-:-:S07]  /*10440*/  LOP3.LUT R3, R18, 0xff00ff, RZ, 0xc0, !PT ;  /* 0x00ff00ff12037812 */ /* 0x002fce00078ec0ff */
[----:B------:R-:W-:Y:S01]  /*10450*/  HMMA.16816.F32 R100, R8, R14, R52 ;  /* 0x0000000e0864723c */ /* 0x000fe20000001834 */
[----:B----4-:R-:W-:-:S04]  /*10460*/  F2FP.F16.F32.PACK_AB R2, R184, R183 ;  /* 0x000000b7b802723e */ /* 0x010fc800000000ff */
[----:B------:R-:W-:-:S03]  /*10470*/  LOP3.LUT R4, R2, R0, RZ, 0xc0, !PT ;  /* 0x0000000002047212 */ /* 0x000fc600078ec0ff */
[----:B------:R-:W-:Y:S01]  /*10480*/  HMMA.16816.F32 R132, R8, R28, R48 ;  /* 0x0000001c0884723c */ /* 0x000fe20000001830 */
[----:B------:R-:W-:Y:S02]  /*10490*/  HSET2.LE.AND R0, R16, R20, PT ;  /* 0x0000001410007233 */ /* 0x000fe40003803000 */
[----:B--2---:R-:W-:-:S04]  /*104a0*/  F2FP.F16.F32.PACK_AB R2, R110, R109 ;  /* 0x0000006d6e02723e */ /* 0x004fc800000000ff */
[----:B------:R-:W-:Y:S01]  /*104b0*/  LOP3.LUT R5, R2, R0, RZ, 0xc0, !PT ;  /* 0x0000000002057212 */ /* 0x000fe200078ec0ff */
[C---:B------:R-:W-:Y:S01]  /*104c0*/  HMMA.16816.F32 R64, R8.reuse, R30, R64 ;  /* 0x0000001e0840723c */ /* 0x040fe20000001840 */
[--C-:B------:R-:W-:Y:S02]  /*104d0*/  HSET2.LE.AND R0, R17, R20.reuse, PT ;  /* 0x0000001411007233 */ /* 0x100fe40003803000 */
[----:B------:R-:W-:Y:S01]  /*104e0*/  F2FP.F16.F32.PACK_AB R2, R187, R186 ;  /* 0x000000babb02723e */ /* 0x000fe200000000ff */
[----:B------:R-:W1:Y:S03]  /*104f0*/  LDSM.16.MT88.4 R16, [R108+0xa800] ;  /* 0x00a800006c10783b */ /* 0x000e660000004200 */
[----:B------:R-:W-:Y:S01]  /*10500*/  LOP3.LUT R6, R2, R0, RZ, 0xc0, !PT ;  /* 0x0000000002067212 */ /* 0x000fe200078ec0ff */
[----:B------:R-:W-:Y:S01]  /*10510*/  HMMA.16816.F32 R48, R8, R26, R80 ;  /* 0x0000001a0830723c */ /* 0x000fe20000001850 */
[----:B------:R-:W-:Y:S01]  /*10520*/  HSET2.LE.AND R0, R3, R20, PT ;  /* 0x0000001403007233 */ /* 0x000fe20003803000 */
[----:B------:R-:W-:Y:S01]  /*10530*/  LDSM.16.MT88.4 R80, [R108+0xbc00] ;  /* 0x00bc00006c50783b */ /* 0x000fe20000004200 */
[----:B------:R-:W-:-:S04]  /*10540*/  F2FP.F16.F32.PACK_AB R2, R176, R181 ;  /* 0x000000b5b002723e */ /* 0x000fc800000000ff */
[----:B------:R-:W-:Y:S01]  /*10550*/  LOP3.LUT R7, R2, R0, RZ, 0xc0, !PT ;  /* 0x0000000002077212 */ /* 0x000fe200078ec0ff */
[----:B------:R-:W-:Y:S01]  /*10560*/  HMMA.16816.F32 R68, R8, R24, R68 ;  /* 0x000000180844723c */ /* 0x000fe20000001844 */
[----:B------:R-:W-:-:S05]  /*10570*/  LOP3.LUT R2, R178, R122, R111, 0x96, !PT ;  /* 0x0000007ab2027212 */ /* 0x000fca00078e966f */
[----:B------:R-:W-:Y:S02]  /*10580*/  IMAD.WIDE.U32 R2, R2, -0x2daee0ad, RZ ;  /* 0xd2511f5302027825 */ /* 0x000fe400078e00ff */
[C---:B------:R-:W-:Y:S03]  /*10590*/  HMMA.16816.F32 R112, R4.reuse, R12, R112 ;  /* 0x0000000c0470723c */ /* 0x040fe60000001870 */
[----:B------:R-:W-:Y:S02]  /*105a0*/  LOP3.LUT R0, R179, R120, R3, 0x96, !PT ;  /* 0x00000078b3007212 */ /* 0x000fe400078e9603 */
[----:B------:R-:W-:Y:S01]  /*105b0*/  PRMT R3, R2, 0x7772, RZ ;  /* 0x0000777202037816 */ /* 0x000fe200000000ff */
[----:B------:R-:W-:Y:S02]  /*105c0*/  LDSM.16.MT88.4 R120, [R108+0x9c00] ;  /* 0x009c00006c78783b */ /* 0x000fe40000004200 */
[C---:B------:R-:W-:Y:S02]  /*105d0*/  HMMA.16816.F32 R124, R4.reuse, R14, R124 ;  /* 0x0000000e047c723c */ /* 0x040fe4000000187c */
[----:B------:R-:W2:Y:S06]  /*105e0*/  LDSM.16.MT88.4 R12, [R41+0xa800] ;  /* 0x00a80000290c783b */ /* 0x000eac0000004200 */
[C---:B------:R-:W-:Y:S08]  /*105f0*/  HMMA.16816.F32 R128, R4.reuse, R28, R128 ;  /* 0x0000001c0480723c */ /* 0x040ff00000001880 */
[C---:B------:R-:W-:Y:S08]  /*10600*/  HMMA.16816.F32 R140, R4.reuse, R30, R140 ;  /* 0x0000001e048c723c */ /* 0x040ff0000000188c */
[C---:B-1----:R-:W-:Y:S08]  /*10610*/  HMMA.16816.F32 R144, R4.reuse, R16, R144 ;  /* 0x000000100490723c */ /* 0x042ff00000001890 */
[C---:B------:R-:W-:Y:S08]  /*10620*/  HMMA.16816.F32 R156, R4.reuse, R18, R156 ;  /* 0x00000012049c723c */ /* 0x040ff0000000189c */
[----:B------:R-:W-:Y:S01]  /*10630*/  HMMA.16816.F32 R72, R4, R24, R72 ;  /* 0x000000180448723c */ /* 0x000fe20000001848 */
[----:B------:R-:W-:Y:S01]  /*10640*/  FFMA.FTZ R24, R203, R40, R196 ;  /* 0x00000028cb187223 */ /* 0x000fe200000100c4 */
[----:B------:R-:W-:Y:S01]  /*10650*/  FFMA.FTZ R25, R204, R39, R207 ;  /* 0x00000027cc197223 */ /* 0x000fe200000100cf */
[----:B------:R-:W-:Y:S01]  /*10660*/  MOV R207, R21 ;  /* 0x0000001500cf7202 */ /* 0x000fe20000000f00 */
[----:B------:R-:W-:Y:S01]  /*10670*/  FFMA.FTZ R21, R233, UR10, -R38 ;  /* 0x0000000ae9157c23 */ /* 0x000fe20008010826 */
[----:B------:R-:W-:-:S02]  /*10680*/  IMAD.MOV.U32 R196, RZ, RZ, R138 ;  /* 0x000000ffffc47224 */ /* 0x000fc400078e008a */
[----:B------:R-:W-:Y:S01]  /*10690*/  IMAD.MOV.U32 R203, RZ, RZ, R200 ;  /* 0x000000ffffcb7224 */ /* 0x000fe200078e00c8 */
[C---:B--2---:R-:W-:Y:S01]  /*106a0*/  HMMA.16816.F32 R160, R4.reuse, R12, R160 ;  /* 0x0000000c04a0723c */ /* 0x044fe200000018a0 */
[----:B------:R-:W-:Y:S01]  /*106b0*/  IMAD.MOV.U32 R204, RZ, RZ, R197 ;  /* 0x000000ffffcc7224 */ /* 0x000fe200078e00c5 */
[----:B------:R-:W-:Y:S01]  /*106c0*/  MUFU.EX2 R21, R21 ;  /* 0x0000001500157308 */ /* 0x000fe20000000800 */
[----:B------:R-:W-:Y:S01]  /*106d0*/  MOV R197, R137 ;  /* 0x0000008900c57202 */ /* 0x000fe20000000f00 */
[----:B------:R-:W-:Y:S02]  /*106e0*/  IMAD.MOV.U32 R200, RZ, RZ, R136 ;  /* 0x000000ffffc87224 */ /* 0x000fe400078e0088 */
[----:B------:R-:W1:Y:S02]  /*106f0*/  LDSM.16.MT88.4 R136, [R41+0x9c00] ;  /* 0x009c00002988783b */ /* 0x000e640000004200 */
[C---:B------:R-:W-:Y:S08]  /*10700*/  HMMA.16816.F32 R172, R4.reuse, R14, R172 ;  /* 0x0000000e04ac723c */ /* 0x040ff000000018ac */
[C---:B------:R-:W-:Y:S08]  /*10710*/  HMMA.16816.F32 R76, R4.reuse, R26, R76 ;  /* 0x0000001a044c723c */ /* 0x040ff0000000184c */
[C---:B------:R-:W-:Y:S08]  /*10720*/  HMMA.16816.F32 R88, R4.reuse, R32, R88 ;  /* 0x000000200458723c */ /* 0x040ff00000001858 */
[----:B------:R-:W-:Y:S01]  /*10730*/  HMMA.16816.F32 R44, R4, R34, R92 ;  /* 0x00000022042c723c */ /* 0x000fe2000000185c */
[C---:B------:R-:W-:Y:S01]  /*10740*/  PRMT R4, R2.reuse, 0x7773, RZ ;  /* 0x0000777302047816 */ /* 0x040fe200000000ff */
[----:B------:R-:W-:Y:S01]  /*10750*/  IMAD.MOV.U32 R5, RZ, RZ, R2 ;  /* 0x000000ffff057224 */ /* 0x000fe200078e0002 */
[----:B------:R-:W-:-:S02]  /*10760*/  PRMT R6, R2, 0x7771, RZ ;  /* 0x0000777102067816 */ /* 0x000fc400000000ff */
[----:B------:R-:W-:-:S03]  /*10770*/  LOP3.LUT R2, R0, 0xffff, RZ, 0xc0, !PT ;  /* 0x0000ffff00027812 */ /* 0x000fc600078ec0ff */
[C---:B------:R-:W-:Y:S01]  /*10780*/  HMMA.16816.F32 R164, R8.reuse, R12, R164 ;  /* 0x0000000c08a4723c */ /* 0x040fe200000018a4 */
[----:B------:R-:W-:Y:S01]  /*10790*/  PRMT R12, R3, 0x5410, R4 ;  /* 0x00005410030c7816 */ /* 0x000fe20000000004 */
[----:B------:R-:W-:Y:S01]  /*107a0*/  FFMA.FTZ R13, R232, UR10, -R38 ;  /* 0x0000000ae80d7c23 */ /* 0x000fe20008010826 */
[----:B------:R-:W-:Y:S02]  /*107b0*/  SHF.R.U32.HI R2, RZ, 0x8, R2 ;  /* 0x00000008ff027819 */ /* 0x000fe40000011602 */
[C---:B------:R-:W-:Y:S02]  /*107c0*/  LOP3.LUT R3, R0.reuse, 0xff, RZ, 0xc0, !PT ;  /* 0x000000ff00037812 */ /* 0x040fe400078ec0ff */
[----:B------:R-:W-:Y:S01]  /*107d0*/  LOP3.LUT R4, R5, 0xff, RZ, 0xc0, !PT ;  /* 0x000000ff05047812 */ /* 0x000fe200078ec0ff */
[----:B------:R-:W-:Y:S01]  /*107e0*/  HMMA.16816.F32 R52, R8, R18, R60 ;  /* 0x000000120834723c */ /* 0x000fe2000000183c */
[----:B------:R-:W-:Y:S01]  /*107f0*/  PRMT R5, R3, 0x5410, R2 ;  /* 0x0000541003057816 */ /* 0x000fe20000000002 */
[----:B------:R-:W-:Y:S01]  /*10800*/  FFMA.FTZ R3, R229, UR10, -R36 ;  /* 0x0000000ae5037c23 */ /* 0x000fe20008010824 */
[----:B------:R-:W-:-:S02]  /*10810*/  PRMT R2, R0, 0x7632, R2 ;  /* 0x0000763200027816 */ /* 0x000fc40000000002 */
[----:B------:R-:W-:Y:S01]  /*10820*/  PRMT R7, R4, 0x5410, R6 ;  /* 0x0000541004077816 */ /* 0x000fe20000000006 */
[----:B------:R2:W-:Y:S01]  /*10830*/  MUFU.EX2 R60, R3 ;  /* 0x00000003003c7308 */ /* 0x0005e20000000800 */
[----:B------:R-:W-:Y:S01]  /*10840*/  SHF.R.U32.HI R4, RZ, 0x18, R0 ;  /* 0x00000018ff047819 */ /* 0x000fe20000011600 */
[C---:B------:R-:W-:Y:S01]  /*10850*/  HMMA.16816.F32 R56, R8.reuse, R14, R168 ;  /* 0x0000000e0838723c */ /* 0x040fe200000018a8 */
[----:B------:R-:W-:Y:S01]  /*10860*/  LOP3.LUT R0, R2, 0xff, RZ, 0xc0, !PT ;  /* 0x000000ff02007812 */ /* 0x000fe200078ec0ff */
[----:B------:R-:W-:Y:S01]  /*10870*/  FFMA.FTZ R2, R223, UR10, -R36 ;  /* 0x0000000adf027c23 */ /* 0x000fe20008010824 */
[----:B------:R-:W-:Y:S01]  /*10880*/  LOP3.LUT R6, R12, 0xff00ff, RZ, 0xc0, !PT ;  /* 0x00ff00ff0c067812 */ /* 0x000fe200078ec0ff */
[----:B------:R-:W-:Y:S01]  /*10890*/  FFMA.FTZ R15, R199, UR10, -R38 ;  /* 0x0000000ac70f7c23 */ /* 0x000fe20008010826 */
[----:B------:R-:W-:Y:S01]  /*108a0*/  PRMT R4, R0, 0x5410, R4 ;  /* 0x0000541000047816 */ /* 0x000fe20000000004 */
[----:B------:R-:W-:Y:S01]  /*108b0*/  FFMA.FTZ R0, R191, UR10, -R36 ;  /* 0x0000000abf007c23 */ /* 0x000fe20008010824 */
[----:B------:R3:W-:Y:S01]  /*108c0*/  MUFU.EX2 R61, R2 ;  /* 0x00000002003d7308 */ /* 0x0007e20000000800 */
[----:B------:R-:W-:Y:S01]  /*108d0*/  HMMA.16816.F32 R84, R8, R32, R84 ;  /* 0x000000200854723c */ /* 0x000fe20000001854 */
[----:B------:R-:W-:Y:S01]  /*108e0*/  FFMA.FTZ R14, R234, UR10, -R38 ;  /* 0x0000000aea0e7c23 */ /* 0x000fe20008010826 */
[----:B------:R-:W-:Y:S01]  /*108f0*/  LDSM.16.MT88.4 R168, [R41+0xac00] ;  /* 0x00ac000029a8783b */ /* 0x000fe20000004200 */
[----:B------:R4:W-:Y:S01]  /*10900*/  MUFU.EX2 R28, R0 ;  /* 0x00000000001c7308 */ /* 0x0009e20000000800 */
[----:B--2---:R-:W-:-:S03]  /*10910*/  FFMA.FTZ R3, R211, UR10, -R36 ;  /* 0x0000000ad3037c23 */ /* 0x004fc60008010824 */
[----:B------:R-:W-:Y:S01]  /*10920*/  MUFU.EX2 R29, R14 ;  /* 0x0000000e001d7308 */ /* 0x000fe20000000800 */
[----:B------:R-:W-:Y:S01]  /*10930*/  HMMA.16816.F32 R148, R8, R16, R148 ;  /* 0x000000100894723c */ /* 0x000fe20000001894 */
[----:B------:R-:W-:Y:S02]  /*10940*/  LDSM.16.MT88.4 R16, [R41+0xbc00] ;  /* 0x00bc00002910783b */ /* 0x000fe40000004200 */
[----:B------:R2:W5:Y:S01]  /*10950*/  MUFU.EX2 R36, R3 ;  /* 0x0000000300247308 */ /* 0x0005620000000800 */
[----:B---3--:R-:W-:-:S04]  /*10960*/  FFMA.FTZ R2, R231, UR10, -R37 ;  /* 0x0000000ae7027c23 */ /* 0x008fc80008010825 */
[----:B------:R-:W-:Y:S01]  /*10970*/  HMMA.16816.F32 R32, R8, R34, R96 ;  /* 0x000000220820723c */ /* 0x000fe20000001860 */
[----:B----4-:R-:W-:Y:S01]  /*10980*/  FFMA.FTZ R0, R230, UR10, -R37 ;  /* 0x0000000ae6007c23 */ /* 0x010fe20008010825 */
[----:B------:R3:W-:Y:S01]  /*10990*/  MUFU.EX2 R30, R2 ;  /* 0x00000002001e7308 */ /* 0x0007e20000000800 */
[----:B------:R-:W-:-:S03]  /*109a0*/  FADD.FTZ R11, R201, R42 ;  /* 0x0000002ac90b7221 */ /* 0x000fc60000010000 */
[----:B------:R4:W1:Y:S01]  /*109b0*/  MUFU.EX2 R31, R0 ;  /* 0x00000000001f7308 */ /* 0x0008620000000800 */
[----:B--2---:R-:W-:-:S03]  /*109c0*/  HSET2.LE.AND R3, R4, R20, PT ;  /* 0x0000001404037233 */ /* 0x004fc60003803000 */
[----:B------:R-:W-:Y:S01]  /*109d0*/  MUFU.EX2 R10, R106 ;  /* 0x0000006a000a7308 */ /* 0x000fe20000000800 */
[----:B-----5:R-:W-:-:S03]  /*109e0*/  F2FP.F16.F32.PACK_AB R4, R28, R36 ;  /* 0x000000241c04723e */ /* 0x020fc600000000ff */
[----:B------:R-:W-:Y:S01]  /*109f0*/  MUFU.EX2 R9, R15 ;  /* 0x0000000f00097308 */ /* 0x000fe20000000800 */
[--C-:B---3--:R-:W-:Y:S01]  /*10a00*/  FFMA.FTZ R2, R210, UR10, -R37.reuse ;  /* 0x0000000ad2027c23 */ /* 0x108fe20008010825 */
[----:B----4-:R-:W-:-:S03]  /*10a10*/  FFMA.FTZ R0, R155, UR10, -R37 ;  /* 0x0000000a9b007c23 */ /* 0x010fc60008010825 */
[----:B------:R2:W-:Y:S01]  /*10a20*/  MUFU.EX2 R27, R2 ;  /* 0x00000002001b7308 */ /* 0x0005e20000000800 */
[----:B------:R-:W3:Y:S03]  /*10a30*/  LDSM.16.MT88.4 R152, [R108+0xac00] ;  /* 0x00ac00006c98783b */ /* 0x000ee60000004200 */
[----:B------:R4:W5:Y:S01]  /*10a40*/  MUFU.EX2 R26, R0 ;  /* 0x00000000001a7308 */ /* 0x0009620000000800 */
[----:B--2---:R-:W-:Y:S02]  /*10a50*/  F2FP.F16.F32.PACK_AB R2, R61, R60 ;  /* 0x0000003c3d02723e */ /* 0x004fe400000000ff */
[----:B----4-:R-:W-:Y:S02]  /*10a60*/  HSET2.LE.AND R0, R5, R20, PT ;  /* 0x0000001405007233 */ /* 0x010fe40003803000 */
[----:B-1----:R-:W-:-:S03]  /*10a70*/  F2FP.F16.F32.PACK_AB R5, R31, R30 ;  /* 0x0000001e1f05723e */ /* 0x002fc600000000ff */
[----:B------:R-:W-:Y:S02]  /*10a80*/  LOP3.LUT R92, R2, R0, RZ, 0xc0, !PT ;  /* 0x00000000025c7212 */ /* 0x000fe400078ec0ff */
[--C-:B------:R-:W-:Y:S02]  /*10a90*/  HSET2.LE.AND R2, R7, R20.reuse, PT ;  /* 0x0000001407027233 */ /* 0x100fe40003803000 */
[----:B------:R-:W-:Y:S02]  /*10aa0*/  LOP3.LUT R93, R5, R3, RZ, 0xc0, !PT ;  /* 0x00000003055d7212 */ /* 0x000fe400078ec0ff */
[----:B------:R-:W-:Y:S02]  /*10ab0*/  HSET2.LE.AND R0, R6, R20, PT ;  /* 0x0000001406007233 */ /* 0x000fe40003803000 */
[----:B------:R-:W-:Y:S02]  /*10ac0*/  LOP3.LUT R94, R4, R2, RZ, 0xc0, !PT ;  /* 0x00000002045e7212 */ /* 0x000fe400078ec0ff */
[----:B-----5:R-:W-:-:S02]  /*10ad0*/  F2FP.F16.F32.PACK_AB R3, R26, R27 ;  /* 0x0000001b1a03723e */ /* 0x020fc400000000ff */
[----:B------:R-:W-:Y:S02]  /*10ae0*/  LOP3.LUT R2, R178, R180, R177, 0x96, !PT ;  /* 0x000000b4b2027212 */ /* 0x000fe400078e96b1 */
[----:B------:R-:W-:-:S03]  /*10af0*/  LOP3.LUT R95, R3, R0, RZ, 0xc0, !PT ;  /* 0x00000000035f7212 */ /* 0x000fc600078ec0ff */
[----:B------:R-:W-:-:S04]  /*10b00*/  IMAD.WIDE.U32 R2, R2, -0x2daee0ad, RZ ;  /* 0xd2511f5302027825 */ /* 0x000fc800078e00ff */
[C---:B------:R-:W-:Y:S01]  /*10b10*/  HMMA.16816.F32 R112, R92.reuse, R120, R112 ;  /* 0x000000785c70723c */ /* 0x040fe20000001870 */
[----:B------:R-:W-:Y:S02]  /*10b20*/  MOV R6, R2 ;  /* 0x0000000200067202 */ /* 0x000fe40000000f00 */
[----:B------:R-:W-:Y:S02]  /*10b30*/  LOP3.LUT R0, R179, R182, R3, 0x96, !PT ;  /* 0x000000b6b3007212 */ /* 0x000fe400078e9603 */
[C---:B------:R-:W-:Y:S02]  /*10b40*/  PRMT R5, R2.reuse, 0x7773, RZ ;  /* 0x0000777302057816 */ /* 0x040fe400000000ff */
[C---:B------:R-:W-:Y:S01]  /*10b50*/  PRMT R4, R2.reuse, 0x7772, RZ ;  /* 0x0000777202047816 */ /* 0x040fe200000000ff */
[----:B------:R-:W-:Y:S01]  /*10b60*/  HMMA.16816.F32 R124, R92, R122, R124 ;  /* 0x0000007a5c7c723c */ /* 0x000fe2000000187c */
[----:B------:R-:W-:Y:S02]  /*10b70*/  PRMT R3, R2, 0x7771, RZ ;  /* 0x0000777102037816 */ /* 0x000fe400000000ff */
[----:B------:R-:W-:-:S02]  /*10b80*/  LOP3.LUT R2, R6, 0xff, RZ, 0xc0, !PT ;  /* 0x000000ff06027812 */ /* 0x000fc400078ec0ff */
[----:B------:R-:W-:Y:S02]  /*10b90*/  PRMT R7, R4, 0x5410, R5 ;  /* 0x0000541004077816 */ /* 0x000fe40000000005 */
[----:B------:R-:W-:Y:S01]  /*10ba0*/  PRMT R6, R2, 0x5410, R3 ;  /* 0x0000541002067816 */ /* 0x000fe20000000003 */
[C---:B------:R-:W-:Y:S01]  /*10bb0*/  HMMA.16816.F32 R128, R92.reuse, R136, R128 ;  /* 0x000000885c80723c */ /* 0x040fe20000001880 */
[C---:B------:R-:W-:Y:S02]  /*10bc0*/  LOP3.LUT R2, R0.reuse, 0xffff, RZ, 0xc0, !PT ;  /* 0x0000ffff00027812 */ /* 0x040fe400078ec0ff */
[C---:B------:R-:W-:Y:S02]  /*10bd0*/  PRMT R4, R0.reuse, 0x7632, R4 ;  /* 0x0000763200047816 */ /* 0x040fe40000000004 */
[----:B------:R-:W-:Y:S02]  /*10be0*/  LOP3.LUT R5, R0, 0xff, RZ, 0xc0, !PT ;  /* 0x000000ff00057812 */ /* 0x000fe400078ec0ff */
[----:B------:R-:W-:Y:S01]  /*10bf0*/  SHF.R.U32.HI R3, RZ, 0x18, R0 ;  /* 0x00000018ff037819 */ /* 0x000fe20000011600 */
[----:B------:R-:W-:Y:S01]  /*10c00*/  HMMA.16816.F32 R140, R92, R138, R140 ;  /* 0x0000008a5c8c723c */ /* 0x000fe2000000188c */
[----:B------:R-:W-:-:S02]  /*10c10*/  SHF.R.U32.HI R2, RZ, 0x8, R2 ;  /* 0x00000008ff027819 */ /* 0x000fc40000011602 */
[----:B------:R-:W-:Y:S01]  /*10c20*/  LOP3.LUT R0, R4, 0xff, RZ, 0xc0, !PT ;  /* 0x000000ff04007812 */ /* 0x000fe200078ec0ff */
[----:B------:R-:W-:Y:S01]  /*10c30*/  FADD.FTZ R4, R209, R24 ;  /* 0x00000018d1047221 */ /* 0x000fe20000010000 */
[----:B------:R-:W-:Y:S01]  /*10c40*/  PRMT R5, R5, 0x5410, R2 ;  /* 0x0000541005057816 */ /* 0x000fe20000000002 */
[----:B------:R1:W2:Y:S01]  /*10c50*/  MUFU.EX2 R24, R13 ;  /* 0x0000000d00187308 */ /* 0x0002a20000000800 */
[----:B------:R-:W-:Y:S01]  /*10c60*/  FADD.FTZ R2, R206, R107 ;  /* 0x0000006bce027221 */ /* 0x000fe20000010000 */
[----:B------:R-:W-:Y:S01]  /*10c70*/  PRMT R8, R0, 0x5410, R3 ;  /* 0x0000541000087816 */ /* 0x000fe20000000003 */
[----:B------:R-:W-:Y:S01]  /*10c80*/  FADD.FTZ R0, R196, R11 ;  /* 0x0000000bc4007221 */ /* 0x000fe20000010000 */
[----:B------:R-:W-:Y:S01]  /*10c90*/  FADD.FTZ R3, R195, R25 ;  /* 0x00000019c3037221 */ /* 0x000fe20000010000 */
[----:B------:R-:W-:Y:S01]  /*10ca0*/  FADD.FTZ R12, R203, R2 ;  /* 0x00000002cb0c7221 */ /* 0x000fe20000010000 */
[----:B------:R-:W-:Y:S01]  /*10cb0*/  LOP3.LUT R2, R7, 0xff00ff, RZ, 0xc0, !PT ;  /* 0x00ff00ff07027812 */ /* 0x000fe200078ec0ff */
[----:B------:R-:W-:Y:S01]  /*10cc0*/  FADD.FTZ R11, R208, R0 ;  /* 0x00000000d00b7221 */ /* 0x000fe20000010000 */
[--C-:B------:R-:W-:Y:S01]  /*10cd0*/  HSET2.LE.AND R0, R6, R20.reuse, PT ;  /* 0x0000001406007233 */ /* 0x100fe20003803000 */
[----:B------:R-:W-:Y:S01]  /*10ce0*/  FADD.FTZ R14, R207, R4 ;  /* 0x00000004cf0e7221 */ /* 0x000fe20000010000 */
[--C-:B------:R-:W-:Y:S01]  /*10cf0*/  HSET2.LE.AND R6, R5, R20.reuse, PT ;  /* 0x0000001405067233 */ /* 0x100fe20003803000 */
[----:B---3--:R-:W-:Y:S01]  /*10d00*/  HMMA.16816.F32 R144, R92, R152, R144 ;  /* 0x000000985c90723c */ /* 0x008fe20000001890 */
[----:B------:R-:W-:Y:S01]  /*10d10*/  HSET2.LE.AND R4, R2, R20, PT ;  /* 0x0000001402047233 */ /* 0x000fe20003803000 */
[----:B-1----:R-:W-:Y:S01]  /*10d20*/  FADD.FTZ R13, R204, R3 ;  /* 0x00000003cc0d7221 */ /* 0x002fe20000010000 */
[----:B------:R-:W-:-:S02]  /*10d30*/  F2FP.F16.F32.PACK_AB R3, R10, R105 ;  /* 0x000000690a03723e */ /* 0x000fc400000000ff */
[----:B--2---:R-:W-:Y:S02]  /*10d40*/  F2FP.F16.F32.PACK_AB R2, R9, R24 ;  /* 0x000000180902723e */ /* 0x004fe400000000ff */
[----:B------:R-:W-:Y:S01]  /*10d50*/  HSET2.LE.AND R7, R8, R20, PT ;  /* 0x0000001408077233 */ /* 0x000fe20003803000 */
[C---:B------:R-:W-:Y:S01]  /*10d60*/  HMMA.16816.F32 R156, R92.reuse, R154, R156 ;  /* 0x0000009a5c9c723c */ /* 0x040fe2000000189c */
[----:B------:R-:W-:Y:S02]  /*10d70*/  F2FP.F16.F32.PACK_AB R5, R104, R43 ;  /* 0x0000002b6805723e */ /* 0x000fe400000000ff */
[----:B------:R-:W-:Y:S01]  /*10d80*/  LOP3.LUT R98, R3, R0, RZ, 0xc0, !PT ;  /* 0x0000000003627212 */ /* 0x000fe200078ec0ff */
[----:B------:R-:W-:Y:S01]  /*10d90*/  FADD.FTZ R3, R198, R12 ;  /* 0x0000000cc6037221 */ /* 0x000fe20000010000 */
        /* <DEDUP_REMOVED lines=56> */
[----:B------:R-:W-:-:S03]  /*11120*/  IMAD.MOV.U32 R104, RZ, RZ, R222 ;  /* 0x000000ffff687224 */ /* 0x000fc600078e00de */
        /* <DEDUP_REMOVED lines=12> */
[----:B------:R-:W-:Y:S01]  /*111f0*/  HMMA.16816.F32 R120, R96, R122, R100 ;  /* 0x0000007a6078723c */ /* 0x000fe20000001864 */
[----:B------:R-:W-:Y:S01]  /*11200*/  IMAD.MOV.U32 R103, RZ, RZ, R221 ;  /* 0x000000ffff677224 */ /* 0x000fe200078e00dd */
[----:B------:R-:W-:Y:S01]  /*11210*/  MOV R101, R217 ;  /* 0x000000d900657202 */ /* 0x000fe20000000f00 */
[----:B------:R-:W-:-:S05]  /*11220*/  IMAD.MOV.U32 R102, RZ, RZ, R218 ;  /* 0x000000ffff667224 */ /* 0x000fca00078e00da */
        /* <DEDUP_REMOVED lines=15> */
[----:B------:R-:W5:Y:S04]  /*11320*/  LDL.64 R206, [R1+0x60] ;  /* 0x0000600001ce7983 */ /* 0x000f680000100a00 */
[----:B------:R-:W5:Y:S01]  /*11330*/  LDL R200, [R1+0x70] ;  /* 0x0000700001c87983 */ /* 0x000f620000100800 */
[----:B------:R-:W-:Y:S01]  /*11340*/  UIADD3 UR11, UPT, UPT, UR21, -0x3, URZ ;  /* 0xfffffffd150b7890 */ /* 0x000fe2000fffe0ff */
[----:B------:R-:W-:-:S04]  /*11350*/  DEPBAR.LE SB0, 0x0 ;  /* 0x000080000000791a */ /* 0x000fc80000000000 */
[----:B------:R-:W-:-:S04]  /*11360*/  UIMAD.WIDE.U32 UR12, UR11, UR8, URZ ;  /* 0x000000080b0c72a5 */ /* 0x000fc8000f8e00ff */
[----:B------:R-:W-:Y:S02]  /*11370*/  UIMAD UR11, UR11, UR9, UR13 ;  /* 0x000000090b0b72a4 */ /* 0x000fe4000f8e020d */
[----:B------:R-:W-:Y:S01]  /*11380*/  USHF.L.U32 UR7, UR12, 0x6, URZ ;  /* 0x000000060c077899 */ /* 0x000fe200080006ff */
[----:B------:R-:W-:Y:S01]  /*11390*/  IMAD.U32 R2, RZ, RZ, UR12 ;  /* 0x0000000cff027e24 */ /* 0x000fe2000f8e00ff */
[----:B------:R-:W-:Y:S02]  /*113a0*/  USHF.L.U64.HI UR10, UR12, 0x6, UR11 ;  /* 0x000000060c0a7899 */ /* 0x000fe4000801020b */
[----:B------:R-:W-:Y:S01]  /*113b0*/  ULEA UR7, UP0, UR8, UR7, 0x5 ;  /* 0x0000000708077291 */ /* 0x000fe2000f8028ff */
[----:B------:R-:W-:Y:S02]  /*113c0*/  IMAD.U32 R0, RZ, RZ, UR11 ;  /* 0x0000000bff007e24 */ /* 0x000fe4000f8e00ff */
[----:B------:R-:W-:Y:S01]  /*113d0*/  IMAD.U32 R3, RZ, RZ, UR13 ;  /* 0x0000000dff037e24 */ /* 0x000fe2000f8e00ff */
[----:B------:R-:W-:-:S02]  /*113e0*/  ULEA.HI.X UR10, UR8, UR10, UR9, 0x5, UP0 ;  /* 0x0000000a080a7291 */ /* 0x000fc400080f2c09 */
[----:B------:R-:W-:Y:S01]  /*113f0*/  IMAD.U32 R3, RZ, RZ, UR7 ;  /* 0x00000007ff037e24 */ /* 0x000fe2000f8e00ff */
[----:B------:R-:W-:Y:S01]  /*11400*/  BAR.SYNC.DEFER_BLOCKING 0x0 ;  /* 0x0000000000007b1d */ /* 0x000fe20000010000 */
[----:B--2---:R-:W-:-:S04]  /*11410*/  LEA R4, P0, R2, R195, 0x7 ;  /* 0x000000c302047211 */ /* 0x004fc800078038ff */
[----:B---3--:R-:W-:Y:S01]  /*11420*/  LEA.HI.X R5, R2, R198, R0, 0x7, P0 ;  /* 0x000000c602057211 */ /* 0x008fe200000f3c00 */
[----:B------:R-:W-:Y:S01]  /*11430*/  IMAD.U32 R0, RZ, RZ, UR10 ;  /* 0x0000000aff007e24 */ /* 0x000fe2000f8e00ff */
[----:B------:R-:W-:-:S03]  /*11440*/  LEA R2, P0, R3, R195, 0x1 ;  /* 0x000000c303027211 */ /* 0x000fc600078008ff */
[----:B------:R-:W-:Y:S01]  /*11450*/  @!PT LDS RZ, [RZ] ;  /* 0x00000000fffff984 */ /* 0x000fe20000000800 */
[----:B------:R-:W-:Y:S01]  /*11460*/  @!PT LDS RZ, [RZ] ;  /* 0x00000000fffff984 */ /* 0x000fe20000000800 */
[----:B------:R-:W-:Y:S01]  /*11470*/  @!PT LDS RZ, [RZ] ;  /* 0x00000000fffff984 */ /* 0x000fe20000000800 */
[----:B------:R-:W-:Y:S01]  /*11480*/  @!P3 LDGSTS.E.BYPASS.LTC128B.128 [R220+0x9000], desc[UR28][R4.64] ;  /* 0x0900000004dcbfae */ /* 0x000fe2000b981a1c */
[----:B------:R-:W-:-:S03]  /*11490*/  LEA.HI.X R3, R3, R198, R0, 0x1, P0 ;  /* 0x000000c603037211 */ /* 0x000fc600000f0c00 */
        /* <DEDUP_REMOVED lines=28> */
[----:B------:R-:W2:Y:S04]  /*11660*/  LDSM.16.M88.4 R24, [R22+0x6400] ;  /* 0x006400001618783b */ /* 0x000ea80000000200 */
[----:B------:R-:W2:Y:S04]  /*11670*/  LDSM.16.M88.4 R48, [R22+0x6800] ;  /* 0x006800001630783b */ /* 0x000ea80000000200 */
[----:B------:R-:W2:Y:S04]  /*11680*/  LDSM.16.M88.4 R44, [R22+0x6c00] ;  /* 0x006c0000162c783b */ /* 0x000ea80000000200 */
[----:B-1----:R-:W-:Y:S04]  /*11690*/  LDSM.16.M88.4 R4, [R216+0x1000] ;  /* 0x00100000d804783b */ /* 0x002fe80000000200 */
[----:B------:R-:W1:Y:S04]  /*116a0*/  LDSM.16.M88.4 R28, [R23+0x6c00] ;  /* 0x006c0000171c783b */ /* 0x000e680000000200 */
[----:B------:R-:W-:Y:S04]  /*116b0*/  LDSM.16.M88.4 R40, [R23+0x6000] ;  /* 0x006000001728783b */ /* 0x000fe80000000200 */
[----:B------:R-:W1:Y:S04]  /*116c0*/  LDSM.16.M88.4 R36, [R23+0x6400] ;  /* 0x006400001724783b */ /* 0x000e680000000200 */
[----:B------:R-:W1:Y:S04]  /*116d0*/  LDSM.16.M88.4 R12, [R212] ;  /* 0x00000000d40c783b */ /* 0x000e680000000200 */
[----:B------:R-:W1:Y:S01]  /*116e0*/  LDSM.16.M88.4 R32, [R23+0x6800] ;  /* 0x006800001720783b */ /* 0x000e620000000200 */
[----:B---3--:R-:W-:Y:S01]  /*116f0*/  HMMA.16816.F32 R108, R8, R16, RZ ;  /* 0x00000010086c723c */ /* 0x008fe200000018ff */
[----:B----4-:R-:W-:-:S02]  /*11700*/  IMAD.MOV.U32 R240, RZ, RZ, R196 ;  /* 0x000000fffff07224 */ /* 0x010fc400078e00c4 */
[----:B------:R-:W-:Y:S02]  /*11710*/  IMAD.MOV.U32 R241, RZ, RZ, R197 ;  /* 0x000000fffff17224 */ /* 0x000fe400078e00c5 */
[----:B-----5:R-:W-:Y:S02]  /*11720*/  IMAD.MOV.U32 R242, RZ, RZ, R208 ;  /* 0x000000fffff27224 */ /* 0x020fe400078e00d0 */
[----:B------:R-:W-:Y:S01]  /*11730*/  IMAD.MOV.U32 R243, RZ, RZ, R209 ;  /* 0x000000fffff37224 */ /* 0x000fe200078e00d1 */
[----:B--2---:R-:W-:Y:S01]  /*11740*/  HMMA.16816.F32 R100, R8, R24, RZ ;  /* 0x000000180864723c */ /* 0x004fe200000018ff */
[----:B------:R-:W-:Y:S02]  /*11750*/  IMAD.MOV.U32 R20, RZ, RZ, R202 ;  /* 0x000000ffff147224 */ /* 0x000fe400078e00ca */
[----:B------:R-:W-:Y:S02]  /*11760*/  IMAD.MOV.U32 R21, RZ, RZ, R203 ;  /* 0x000000ffff157224 */ /* 0x000fe400078e00cb */
[----:B------:R-:W-:-:S02]  /*11770*/  IMAD.MOV.U32 R229, RZ, RZ, R200 ;  /* 0x000000ffffe57224 */ /* 0x000fc400078e00c8 */
[----:B------:R-:W-:Y:S01]  /*11780*/  IMAD.MOV.U32 R248, RZ, RZ, R204 ;  /* 0x000000fffff87224 */ /* 0x000fe200078e00cc */
[C---:B------:R-:W-:Y:S01]  /*11790*/  HMMA.16816.F32 R60, R8.reuse, R48, RZ ;  /* 0x00000030083c723c */ /* 0x040fe200000018ff */
[----:B------:R-:W-:Y:S02]  /*117a0*/  IMAD.MOV.U32 R2, RZ, RZ, R206 ;  /* 0x000000ffff027224 */ /* 0x000fe400078e00ce */
[----:B------:R-:W-:Y:S01]  /*117b0*/  IMAD.MOV.U32 R249, RZ, RZ, R205 ;  /* 0x000000fffff97224 */ /* 0x000fe200078e00cd */
[----:B------:R-:W-:Y:S01]  /*117c0*/  UIADD3 UR24, UPT, UPT, UR20, UR24, URZ ;  /* 0x0000001814187290 */ /* 0x000fe2000fffe0ff */
[----:B------:R-:W-:Y:S01]  /*117d0*/  IMAD.MOV.U32 R3, RZ, RZ, R207 ;  /* 0x000000ffff037224 */ /* 0x000fe200078e00cf */
[----:B------:R-:W-:Y:S01]  /*117e0*/  UIADD3 UR7, UPT, UPT, UR21, -0x3, URZ ;  /* 0xfffffffd15077890 */ /* 0x000fe2000fffe0ff */
[----:B------:R-:W0:Y:S01]  /*117f0*/  LDGDEPBAR ;  /* 0x00000000000079af */ /* 0x000e220000000000 */
[C---:B------:R-:W-:Y:S08]  /*11800*/  HMMA.16816.F32 R52, R8.reuse, R44, RZ ;  /* 0x0000002c0834723c */ /* 0x040ff000000018ff */
[C---:B------:R-:W-:Y:S08]  /*11810*/  HMMA.16816.F32 R104, R8.reuse, R18, RZ ;  /* 0x000000120868723c */ /* 0x040ff000000018ff */
[C---:B------:R-:W-:Y:S08]  /*11820*/  HMMA.16816.F32 R64, R8.reuse, R26, RZ ;  /* 0x0000001a0840723c */ /* 0x040ff000000018ff */
[C---:B------:R-:W-:Y:S08]  /*11830*/  HMMA.16816.F32 R56, R8.reuse, R50, RZ ;  /* 0x000000320838723c */ /* 0x040ff000000018ff */
[----:B------:R-:W-:-:S15]  /*11840*/  HMMA.16816.F32 R8, R8, R46, RZ ;  /* 0x0000002e0808723c */ /* 0x000fde00000018ff */
[----:B------:R-:W-:-:S05]  /*11850*/  NOP ;  /* 0x0000000000007918 */ /* 0x000fca0000000000 */
[C---:B-1----:R-:W-:Y:S01]  /*11860*/  HMMA.16816.F32 R196, R4.reuse, R30, R8 ;  /* 0x0000001e04c4723c */ /* 0x042fe20000001808 */
[----:B------:R-:W1:Y:S07]  /*11870*/  LDSM.16.M88.4 R8, [R216] ;  /* 0x00000000d808783b */ /* 0x000e6e0000000200 */
        /* <DEDUP_REMOVED lines=17> */
[----:B------:R-:W-:Y:S01]  /*11990*/  HMMA.16816.F32 R184, R4, R34, R56 ;  /* 0x0000002204b8723c */ /* 0x000fe20000001838 */
[----:B------:R-:W2:Y:S04]  /*119a0*/  LDSM.16.M88.4 R4, [R212+0x3000] ;  /* 0x00300000d404783b */ /* 0x000ea80000000200 */
[----:B------:R-:W3:Y:S03]  /*119b0*/  LDSM.16.M88.4 R56, [R22+0x7800] ;  /* 0x007800001638783b */ /* 0x000ee60000000200 */
[C---:B-1----:R-:W-:Y:S08]  /*119c0*/  HMMA.16816.F32 R180, R8.reuse, R36, R104 ;  /* 0x0000002408b4723c */ /* 0x042ff00000001868 */
[----:B------:R-:W-:Y:S01]  /*119d0*/  HMMA.16816.F32 R192, R8, R40, R176 ;  /* 0x0000002808c0723c */ /* 0x000fe200000018b0 */
[----:B------:R-:W-:-:S02]  /*119e0*/  IMAD.MOV.U32 R40, RZ, RZ, R248 ;  /* 0x000000ffff287224 */ /* 0x000fc400078e00f8 */
[----:B------:R-:W-:-:S05]  /*119f0*/  IMAD.MOV.U32 R41, RZ, RZ, R249 ;  /* 0x000000ffff297224 */ /* 0x000fca00078e00f9 */
[C---:B------:R-:W-:Y:S08]  /*11a00*/  HMMA.16816.F32 R104, R8.reuse, R38, R100 ;  /* 0x000000260868723c */ /* 0x040ff00000001864 */
[C---:B------:R-:W-:Y:S08]  /*11a10*/  HMMA.16816.F32 R100, R8.reuse, R34, R48 ;  /* 0x000000220864723c */ /* 0x040ff00000001830 */
[C---:B------:R-:W-:Y:S01]  /*11a20*/  HMMA.16816.F32 R248, R8.reuse, R32, R24 ;  /* 0x0000002008f8723c */ /* 0x040fe20000001818 */
[----:B------:R-:W-:Y:S07]  /*11a30*/  LDSM.16.M88.4 R24, [R23+0x7400] ;  /* 0x007400001718783b */ /* 0x000fee0000000200 */
[C---:B------:R-:W-:Y:S08]  /*11a40*/  HMMA.16816.F32 R44, R8.reuse, R28, R16 ;  /* 0x0000001c082c723c */ /* 0x040ff00000001810 */
[C---:B------:R-:W-:Y:S08]  /*11a50*/  HMMA.16816.F32 R176, R8.reuse, R42, R108 ;  /* 0x0000002a08b0723c */ /* 0x040ff0000000186c */
[----:B------:R-:W-:Y:S01]  /*11a60*/  HMMA.16816.F32 R48, R8, R30, R12 ;  /* 0x0000001e0830723c */ /* 0x000fe2000000180c */
[----:B------:R-:W1:Y:S02]  /*11a70*/  LDSM.16.M88.4 R8, [R212+0x2000] ;  /* 0x00200000d408783b */ /* 0x000e640000000200 */
[----:B------:R-:W-:-:S02]  /*11a80*/  IMAD.MOV.U32 R16, RZ, RZ, R44 ;  /* 0x000000ffff107224 */ /* 0x000fc400078e002c */
[----:B------:R-:W-:Y:S01]  /*11a90*/  IMAD.MOV.U32 R230, RZ, RZ, R45 ;  /* 0x000000ffffe67224 */ /* 0x000fe200078e002d */
[----:B------:R-:W-:Y:S01]  /*11aa0*/  LDSM.16.M88.4 R28, [R23+0x7000] ;  /* 0x00700000171c783b */ /* 0x000fe20000000200 */
[----:B------:R-:W-:Y:S02]  /*11ab0*/  IMAD.MOV.U32 R223, RZ, RZ, R46 ;  /* 0x000000ffffdf7224 */ /* 0x000fe400078e002e */
[----:B------:R-:W-:Y:S01]  /*11ac0*/  IMAD.MOV.U32 R0, RZ, RZ, R47 ;  /* 0x000000ffff007224 */ /* 0x000fe200078e002f */
[C---:B--2---:R-:W-:Y:S01]  /*11ad0*/  HMMA.16816.F32 R36, R4.reuse, R60, R208 ;  /* 0x0000003c0424723c */ /* 0x044fe200000018d0 */
[----:B------:R-:W-:Y:S07]  /*11ae0*/  LDSM.16.M88.4 R12, [R23+0x7c00] ;  /* 0x007c0000170c783b */ /* 0x000fee0000000200 */
[----:B------:R-:W-:Y:S01]  /*11af0*/  HMMA.16816.F32 R44, R4, R64, R236 ;  /* 0x00000040042c723c */ /* 0x000fe200000018ec */
[----:B------:R-:W-:-:S02]  /*11b00*/  IMAD.MOV.U32 R238, RZ, RZ, R40 ;  /* 0x000000ffffee7224 */ /* 0x000fc400078e0028 */
[----:B------:R-:W-:Y:S02]  /*11b10*/  IMAD.MOV.U32 R239, RZ, RZ, R41 ;  /* 0x000000ffffef7224 */ /* 0x000fe400078e0029 */
[----:B------:R-:W-:Y:S02]  /*11b20*/  IMAD.MOV.U32 R237, RZ, RZ, R16 ;  /* 0x000000ffffed7224 */ /* 0x000fe400078e0010 */
[----:B------:R-:W-:Y:S01]  /*11b30*/  LDSM.16.M88.4 R16, [R23+0x7800] ;  /* 0x007800001710783b */ /* 0x000fe20000000200 */
[C---:B---3--:R-:W-:Y:S08]  /*11b40*/  HMMA.16816.F32 R108, R4.reuse, R56, R200 ;  /* 0x00000038046c723c */ /* 0x048ff000000018c8 */
[C---:B------:R-:W-:Y:S08]  /*11b50*/  HMMA.16816.F32 R188, R4.reuse, R52, R188 ;  /* 0x0000003404bc723c */ /* 0x040ff000000018bc */
[C---:B------:R-:W-:Y:S08]  /*11b60*/  HMMA.16816.F32 R40, R4.reuse, R66, R232 ;  /* 0x000000420428723c */ /* 0x040ff000000018e8 */
[C---:B------:R-:W-:Y:S08]  /*11b70*/  HMMA.16816.F32 R32, R4.reuse, R62, R204 ;  /* 0x0000003e0420723c */ /* 0x040ff000000018cc */
[C---:B------:R-:W-:Y:S08]  /*11b80*/  HMMA.16816.F32 R184, R4.reuse, R58, R184 ;  /* 0x0000003a04b8723c */ /* 0x040ff000000018b8 */
[----:B------:R-:W-:Y:S01]  /*11b90*/  HMMA.16816.F32 R196, R4, R54, R196 ;  /* 0x0000003604c4723c */ /* 0x000fe200000018c4 */
[----:B------:R-:W2:Y:S01]  /*11ba0*/  LDSM.16.M88.4 R4, [R216+0x3000] ;  /* 0x00300000d804783b */ /* 0x000ea20000000200 */
[----:B------:R-:W-:-:S02]  /*11bb0*/  IMAD.MOV.U32 R208, RZ, RZ, R240 ;  /* 0x000000ffffd07224 */ /* 0x000fc400078e00f0 */
[----:B------:R-:W-:Y:S02]  /*11bc0*/  IMAD.MOV.U32 R209, RZ, RZ, R241 ;  /* 0x000000ffffd17224 */ /* 0x000fe400078e00f1 */
[----:B------:R-:W-:Y:S02]  /*11bd0*/  IMAD.MOV.U32 R210, RZ, RZ, R242 ;  /* 0x000000ffffd27224 */ /* 0x000fe400078e00f2 */
[----:B------:R-:W-:Y:S02]  /*11be0*/  IMAD.MOV.U32 R211, RZ, RZ, R243 ;  /* 0x000000ffffd37224 */ /* 0x000fe400078e00f3 */
[----:B-1----:R-:W-:Y:S01]  /*11bf0*/  HMMA.16816.F32 R240, R8, R64, R192 ;  /* 0x0000004008f0723c */ /* 0x002fe200000018c0 */
[----:B------:R-:W-:Y:S02]  /*11c00*/  IMAD.MOV.U32 R192, RZ, RZ, R237 ;  /* 0x000000ffffc07224 */ /* 0x000fe400078e00ed */
[----:B------:R-:W-:Y:S02]  /*11c10*/  IMAD.MOV.U32 R193, RZ, RZ, R230 ;  /* 0x000000ffffc17224 */ /* 0x000fe400078e00e6 */
        /* <DEDUP_REMOVED lines=9> */
[----:B------:R-:W-:-:S05]  /*11cb0*/  IMAD.MOV.U32 R179, RZ, RZ, R209 ;  /* 0x000000ffffb37224 */ /* 0x000fca00078e00d1 */
[C---:B------:R-:W-:Y:S08]  /*11cc0*/  HMMA.16816.F32 R208, R8.reuse, R62, R104 ;  /* 0x0000003e08d0723c */ /* 0x040ff00000001868 */
[C---:B------:R-:W-:Y:S08]  /*11cd0*/  HMMA.16816.F32 R204, R8.reuse, R56, R248 ;  /* 0x0000003808cc723c */ /* 0x040ff000000018f8 */
[C---:B------:R-:W-:Y:S08]  /*11ce0*/  HMMA.16816.F32 R200, R8.reuse, R58, R100 ;  /* 0x0000003a08c8723c */ /* 0x040ff00000001864 */
[C---:B------:R-:W-:Y:S08]  /*11cf0*/  HMMA.16816.F32 R192, R8.reuse, R52, R192 ;  /* 0x0000003408c0723c */ /* 0x040ff000000018c0 */
[----:B------:R-:W-:Y:S01]  /*11d00*/  HMMA.16816.F32 R180, R8, R54, R48 ;  /* 0x0000003608b4723c */ /* 0x000fe20000001830 */
[----:B------:R-:W1:Y:S01]  /*11d10*/  LDSM.16.M88.4 R8, [R216+0x2000] ;  /* 0x00200000d808783b */ /* 0x000e620000000200 */
[----:B------:R-:W-:-:S02]  /*11d20*/  IMAD.MOV.U32 R248, RZ, RZ, R64 ;  /* 0x000000fffff87224 */ /* 0x000fc400078e0040 */
[----:B------:R-:W-:Y:S01]  /*11d30*/  IMAD.MOV.U32 R249, RZ, RZ, R65 ;  /* 0x000000fffff97224 */ /* 0x000fe200078e0041 */
[----:B------:R-:W-:Y:S01]  /*11d40*/  LDSM.16.M88.4 R48, [R22+0x8000] ;  /* 0x008000001630783b */ /* 0x000fe20000000200 */
[----:B------:R-:W-:Y:S02]  /*11d50*/  IMAD.MOV.U32 R250, RZ, RZ, R178 ;  /* 0x000000fffffa7224 */ /* 0x000fe400078e00b2 */
[----:B--2---:R-:W-:Y:S01]  /*11d60*/  HMMA.16816.F32 R64, R4, R16, R108 ;  /* 0x000000100440723c */ /* 0x004fe2000000186c */
[----:B------:R-:W-:Y:S02]  /*11d70*/  IMAD.MOV.U32 R251, RZ, RZ, R179 ;  /* 0x000000fffffb7224 */ /* 0x000fe400078e00b3 */
[----:B------:R-:W-:Y:S02]  /*11d80*/  IMAD.MOV.U32 R110, RZ, RZ, R60 ;  /* 0x000000ffff6e7224 */ /* 0x000fe400078e003c */
[----:B------:R-:W-:-:S03]  /*11d90*/  IMAD.MOV.U32 R111, RZ, RZ, R61 ;  /* 0x000000ffff6f7224 */ /* 0x000fc600078e003d */
[C---:B------:R-:W-:Y:S08]  /*11da0*/  HMMA.16816.F32 R52, R4.reuse, R26, R32 ;  /* 0x0000001a0434723c */ /* 0x040ff00000001820 */
[C---:B------:R-:W-:Y:S01]  /*11db0*/  HMMA.16816.F32 R176, R4.reuse, R28, R44 ;  /* 0x0000001c04b0723c */ /* 0x040fe2000000182c */
[----:B------:R-:W-:Y:S07]  /*11dc0*/  LDSM.16.M88.4 R44, [R22+0x8400] ;  /* 0x00840000162c783b */ /* 0x000fee0000000200 */
[C---:B------:R-:W-:Y:S01]  /*11dd0*/  HMMA.16816.F32 R104, R4.reuse, R30, R40 ;  /* 0x0000001e0468723c */ /* 0x040fe20000001828 */
[----:B------:R-:W-:Y:S07]  /*11de0*/  LDSM.16.M88.4 R40, [R22+0x8800] ;  /* 0x008800001628783b */ /* 0x000fee0000000200 */
[C---:B------:R-:W-:Y:S01]  /*11df0*/  HMMA.16816.F32 R100, R4.reuse, R24, R36 ;  /* 0x000000180464723c */ /* 0x040fe20000001824 */
[----:B------:R-:W-:Y:S07]  /*11e00*/  LDSM.16.M88.4 R36, [R22+0x8c00] ;  /* 0x008c00001624783b */ /* 0x000fee0000000200 */
[C---:B------:R-:W-:Y:S08]  /*11e10*/  HMMA.16816.F32 R60, R4.reuse, R18, R184 ;  /* 0x00000012043c723c */ /* 0x040ff000000018b8 */
[C---:B------:R-:W-:Y:S08]  /*11e20*/  HMMA.16816.F32 R56, R4.reuse, R12, R188 ;  /* 0x0000000c0438723c */ /* 0x040ff000000018bc */
[----:B------:R-:W-:Y:S01]  /*11e30*/  HMMA.16816.F32 R32, R4, R14, R196 ;  /* 0x0000000e0420723c */ /* 0x000fe200000018c4 */
[----:B------:R-:W2:Y:S07]  /*11e40*/  LDSM.16.M88.4 R4, [R212+0x5000] ;  /* 0x00500000d404783b */ /* 0x000eae0000000200 */
[C---:B-1----:R-:W-:Y:S08]  /*11e50*/  HMMA.16816.F32 R196, R8.reuse, R12, R192 ;  /* 0x0000000c08c4723c */ /* 0x042ff000000018c0 */
[C---:B------:R-:W-:Y:S01]  /*11e60*/  HMMA.16816.F32 R192, R8.reuse, R14, R180 ;  /* 0x0000000e08c0723c */ /* 0x040fe200000018b4 */
[----:B------:R-:W1:Y:S07]  /*11e70*/  LDSM.16.M88.4 R12, [R212+0x4000] ;  /* 0x00400000d40c783b */ /* 0x000e6e0000000200 */
[C---:B------:R-:W-:Y:S08]  /*11e80*/  HMMA.16816.F32 R240, R8.reuse, R28, R240 ;  /* 0x0000001c08f0723c */ /* 0x040ff000000018f0 */
[----:B------:R-:W-:Y:S01]  /*11e90*/  HMMA.16816.F32 R236, R8, R30, R236 ;  /* 0x0000001e08ec723c */ /* 0x000fe200000018ec */
[----:B------:R-:W-:Y:S07]  /*11ea0*/  LDSM.16.M88.4 R28, [R23+0x8c00] ;  /* 0x008c0000171c783b */ /* 0x000fee0000000200 */
[C---:B--2---:R-:W-:Y:S08]  /*11eb0*/  HMMA.16816.F32 R188, R4.reuse, R48, R176 ;  /* 0x0000003004bc723c */ /* 0x044ff000000018b0 */
[----:B------:R-:W-:Y:S01]  /*11ec0*/  HMMA.16816.F32 R176, R4, R46, R52 ;  /* 0x0000002e04b0723c */ /* 0x000fe20000001834 */
[----:B------:R-:W-:-:S02]  /*11ed0*/  IMAD.MOV.U32 R54, RZ, RZ, R110 ;  /* 0x000000ffff367224 */ /* 0x000fc400078e006e */
[----:B------:R-:W-:-:S05]  /*11ee0*/  IMAD.MOV.U32 R55, RZ, RZ, R111 ;  /* 0x000000ffff377224 */ /* 0x000fca00078e006f */
[C---:B------:R-:W-:Y:S08]  /*11ef0*/  HMMA.16816.F32 R184, R4.reuse, R50, R104 ;  /* 0x0000003204b8723c */ /* 0x040ff00000001868 */
[C---:B------:R-:W-:Y:S08]  /*11f00*/  HMMA.16816.F32 R180, R4.reuse, R44, R100 ;  /* 0x0000002c04b4723c */ /* 0x040ff00000001864 */
[C---:B------:R-:W-:Y:S08]  /*11f10*/  HMMA.16816.F32 R108, R4.reuse, R40, R64 ;  /* 0x00000028046c723c */ /* 0x040ff00000001840 */
[C---:B------:R-:W-:Y:S08]  /*11f20*/  HMMA.16816.F32 R104, R4.reuse, R42, R60 ;  /* 0x0000002a0468723c */ /* 0x040ff0000000183c */
[C---:B------:R-:W-:Y:S08]  /*11f30*/  HMMA.16816.F32 R100, R4.reuse, R36, R56 ;  /* 0x000000240464723c */ /* 0x040ff00000001838 */
[----:B------:R-:W-:Y:S01]  /*11f40*/  HMMA.16816.F32 R64, R4, R38, R32 ;  /* 0x000000260440723c */ /* 0x000fe20000001820 */
[----:B------:R-:W-:Y:S04]  /*11f50*/  LDSM.16.M88.4 R4, [R216+0x5000] ;  /* 0x00500000d804783b */ /* 0x000fe80000000200 */
[----:B------:R-:W2:Y:S03]  /*11f60*/  LDSM.16.M88.4 R32, [R23+0x8800] ;  /* 0x008800001720783b */ /* 0x000ea60000000200 */
[C---:B------:R-:W-:Y:S08]  /*11f70*/  HMMA.16816.F32 R232, R8.reuse, R24, R232 ;  /* 0x0000001808e8723c */ /* 0x040ff000000018e8 */
[C---:B------:R-:W-:Y:S01]  /*11f80*/  HMMA.16816.F32 R208, R8.reuse, R26, R208 ;  /* 0x0000001a08d0723c */ /* 0x040fe200000018d0 */
[----:B------:R-:W-:Y:S07]  /*11f90*/  LDSM.16.M88.4 R24, [R23+0x8000] ;  /* 0x008000001718783b */ /* 0x000fee0000000200 */
[C---:B------:R-:W-:Y:S08]  /*11fa0*/  HMMA.16816.F32 R204, R8.reuse, R16, R204 ;  /* 0x0000001008cc723c */ /* 0x040ff000000018cc */
[----:B------:R-:W-:Y:S01]  /*11fb0*/  HMMA.16816.F32 R200, R8, R18, R200 ;  /* 0x0000001208c8723c */ /* 0x000fe200000018c8 */
[----:B------:R-:W3:Y:S04]  /*11fc0*/  LDSM.16.M88.4 R8, [R216+0x4000] ;  /* 0x00400000d808783b */ /* 0x000ee80000000200 */
[----:B------:R4:W5:Y:S01]  /*11fd0*/  LDSM.16.M88.4 R16, [R23+0x8400] ;  /* 0x008400001710783b */ /* 0x0009620000000200 */
[----:B------:R-:W-:Y:S01]  /*11fe0*/  IMAD.U32 R0, RZ, RZ, UR21 ;  /* 0x00000015ff007e24 */ /* 0x000fe2000f8e00ff */
[----:B------:R-:W-:Y:S01]  /*11ff0*/  USHF.L.U32 UR9, UR7, 0x1, URZ ;  /* 0x0000000107097899 */ /* 0x000fe200080006ff */
[----:B-1----:R-:W-:Y:S01]  /*12000*/  HMMA.16816.F32 R56, R12, R48, R240 ;  /* 0x000000300c38723c */ /* 0x002fe200000018f0 */
[----:B------:R-:W-:Y:S01]  /*12010*/  IMAD.MOV.U32 R242, RZ, RZ, R20 ;  /* 0x000000fffff27224 */ /* 0x000fe200078e0014 */
[----:B------:R-:W-:Y:S01]  /*12020*/  SHF.R.U32.HI R223, RZ, 0x5, R219 ;  /* 0x00000005ffdf7819 */ /* 0x000fe200000116db */
[----:B------:R-:W-:Y:S01]  /*12030*/  IMAD.MOV.U32 R243, RZ, RZ, R21 ;  /* 0x000000fffff37224 */ /* 0x000fe200078e0015 */
[----:B------:R-:W-:-:S04]  /*12040*/  DEPBAR.LE SB0, 0x0 ;  /* 0x000080000000791a */ /* 0x000fc80000000000 */
[----:B------:R-:W-:Y:S02]  /*12050*/  IMAD.MOV.U32 R240, RZ, RZ, R54 ;  /* 0x000000fffff07224 */ /* 0x000fe400078e0036 */
[----:B------:R-:W-:Y:S02]  /*12060*/  IMAD.MOV.U32 R241, RZ, RZ, R55 ;  /* 0x000000fffff17224 */ /* 0x000fe400078e0037 */
[C---:B------:R-:W-:Y:S08]  /*12070*/  HMMA.16816.F32 R52, R12.reuse, R50, R236 ;  /* 0x000000320c34723c */ /* 0x040ff000000018ec */
[----:B----4-:R-:W-:Y:S01]  /*12080*/  HMMA.16816.F32 R20, R12, R40, R204 ;  /* 0x000000280c14723c */ /* 0x010fe200000018cc */
[----:B------:R-:W-:-:S07]  /*12090*/  IMAD R0, R0, 0x40, R229 ;  /* 0x0000004000007824 */ /* 0x000fce00078e02e5 */
[C---:B------:R-:W-:Y:S08]  /*120a0*/  HMMA.16816.F32 R48, R12.reuse, R44, R232 ;  /* 0x0000002c0c30723c */ /* 0x040ff000000018e8 */
[C---:B------:R-:W-:Y:S08]  /*120b0*/  HMMA.16816.F32 R44, R12.reuse, R46, R208 ;  /* 0x0000002e0c2c723c */ /* 0x040ff000000018d0 */
[C---:B------:R-:W-:Y:S08]  /*120c0*/  HMMA.16816.F32 R40, R12.reuse, R42, R200 ;  /* 0x0000002a0c28723c */ /* 0x040ff000000018c8 */
[C---:B------:R-:W-:Y:S08]  /*120d0*/  HMMA.16816.F32 R60, R12.reuse, R36, R196 ;  /* 0x000000240c3c723c */ /* 0x040ff000000018c4 */
[----:B------:R-:W-:Y:S01]  /*120e0*/  HMMA.16816.F32 R12, R12, R38, R192 ;  /* 0x000000260c0c723c */ /* 0x000fe200000018c0 */
[----:B------:R-:W-:-:S02]  /*120f0*/  IMAD.MOV.U32 R192, RZ, RZ, R2 ;  /* 0x000000ffffc07224 */ /* 0x000fc400078e0002 */
[----:B------:R-:W-:Y:S02]  /*12100*/  VIADD R2, R0, UR20 ;  /* 0x0000001400027c36 */ /* 0x000fe40008000000 */
[----:B------:R-:W-:-:S03]  /*12110*/  VIADD R39, R224, 0x8 ;  /* 0x00000008e0277836 */ /* 0x000fc60000000000 */
[----:B--2---:R-:W-:Y:S01]  /*12120*/  HMMA.16816.F32 R236, R4, R34, R104 ;  /* 0x0000002204ec723c */ /* 0x004fe20000001868 */
[----:B------:R-:W-:Y:S02]  /*12130*/  IMAD.MOV.U32 R36, RZ, RZ, R240 ;  /* 0x000000ffff247224 */ /* 0x000fe400078e00f0 */
[----:B------:R-:W-:-:S05]  /*12140*/  IMAD.MOV.U32 R37, RZ, RZ, R241 ;  /* 0x000000ffff257224 */ /* 0x000fca00078e00f1 */
[----:B---3--:R-:W-:Y:S01]  /*12150*/  HMMA.16816.F32 R104, R8, R32, R20 ;  /* 0x000000200868723c */ /* 0x008fe20000001814 */
[----:B------:R-:W-:Y:S02]  /*12160*/  VIADD R23, R2, 0xffffff40 ;  /* 0xffffff4002177836 */ /* 0x000fe40000000000 */
[----:B------:R-:W-:Y:S02]  /*12170*/  IMAD.MOV.U32 R208, RZ, RZ, R242 ;  /* 0x000000ffffd07224 */ /* 0x000fe400078e00f2 */
[----:B------:R-:W-:-:S03]  /*12180*/  IMAD.MOV.U32 R209, RZ, RZ, R243 ;  /* 0x000000ffffd17224 */ /* 0x000fc600078e00f3 */
[C---:B------:R-:W-:Y:S01]  /*12190*/  HMMA.16816.F32 R232, R4.reuse, R32, R108 ;  /* 0x0000002004e8723c */ /* 0x040fe2000000186c */
[C---:B------:R-:W-:Y:S02]  /*121a0*/  VIADD R32, R2.reuse, 0xffffff41 ;  /* 0xffffff4102207836 */ /* 0x040fe40000000000 */
[----:B------:R-:W-:Y:S02]  /*121b0*/  VIADD R33, R2, 0xffffff48 ;  /* 0xffffff4802217836 */ /* 0x000fe40000000000 */
[----:B------:R-:W-:Y:S02]  /*121c0*/  IMAD.MOV.U32 R210, RZ, RZ, R248 ;  /* 0x000000ffffd27224 */ /* 0x000fe400078e00f8 */
[----:B------:R-:W-:Y:S01]  /*121d0*/  IMAD.MOV.U32 R211, RZ, RZ, R249 ;  /* 0x000000ffffd37224 */ /* 0x000fe200078e00f9 */
[----:B------:R-:W-:Y:S01]  /*121e0*/  HMMA.16816.F32 R188, R4, R24, R188 ;  /* 0x0000001804bc723c */ /* 0x000fe200000018bc */
[----:B------:R-:W-:Y:S02]  /*121f0*/  IMAD.MOV.U32 R194, RZ, RZ, R250 ;  /* 0x000000ffffc27224 */ /* 0x000fe400078e00fa */
[----:B------:R-:W-:-:S02]  /*12200*/  IMAD.MOV.U32 R195, RZ, RZ, R251 ;  /* 0x000000ffffc37224 */ /* 0x000fc400078e00fb */
[----:B------:R-:W-:Y:S02]  /*12210*/  IMAD.MOV.U32 R193, RZ, RZ, R3 ;  /* 0x000000ffffc17224 */ /* 0x000fe400078e0003 */
[----:B------:R-:W-:Y:S01]  /*12220*/  IMAD.IADD R3, R39, 0x1, -R23 ;  /* 0x0000000127037824 */ /* 0x000fe200078e0a17 */
[C---:B------:R-:W-:Y:S08]  /*12230*/  HMMA.16816.F32 R196, R4.reuse, R26, R184 ;  /* 0x0000001a04c4723c */ /* 0x040ff000000018b8 */
[----:B-----5:R-:W-:Y:S01]  /*12240*/  HMMA.16816.F32 R200, R4, R16, R180 ;  /* 0x0000001004c8723c */ /* 0x020fe200000018b4 */
[----:B------:R-:W-:-:S07]  /*12250*/  IABS R3, R3 ;  /* 0x0000000300037213 */ /* 0x000fce0000000000 */
[C---:B------:R-:W-:Y:S08]  /*12260*/  HMMA.16816.F32 R204, R4.reuse, R18, R176 ;  /* 0x0000001204cc723c */ /* 0x040ff000000018b0 */
[C---:B------:R-:W-:Y:S08]  /*12270*/  HMMA.16816.F32 R240, R4.reuse, R28, R100 ;  /* 0x0000001c04f0723c */ /* 0x040ff00000001864 */
[----:B------:R-:W-:Y:S01]  /*12280*/  HMMA.16816.F32 R248, R4, R30, R64 ;  /* 0x0000001e04f8723c */ /* 0x000fe20000001840 */
[----:B------:R-:W-:-:S02]  /*12290*/  IMAD.IADD R5, R39, 0x1, -R32 ;  /* 0x0000000127057824 */ /* 0x000fc400078e0a20 */
[----:B------:R-:W-:-:S05]  /*122a0*/  IMAD.IADD R6, R39, 0x1, -R33 ;  /* 0x0000000127067824 */ /* 0x000fca00078e0a21 */
[----:B------:R-:W-:Y:S01]  /*122b0*/  HMMA.16816.F32 R56, R8, R24, R56 ;  /* 0x000000180838723c */ /* 0x000fe20000001838 */
[----:B------:R-:W-:Y:S02]  /*122c0*/  IABS R5, R5 ;  /* 0x0000000500057213 */ /* 0x000fe40000000000 */
[----:B------:R-:W-:-:S05]  /*122d0*/  IABS R6, R6 ;  /* 0x0000000600067213 */ /* 0x000fca0000000000 */
[C---:B------:R-:W-:Y:S01]  /*122e0*/  HMMA.16816.F32 R52, R8.reuse, R26, R52 ;  /* 0x0000001a0834723c */ /* 0x040fe20000001834 */
[----:B------:R-:W-:Y:S02]  /*122f0*/  IMAD.MOV.U32 R4, RZ, RZ, R3 ;  /* 0x000000ffff047224 */ /* 0x000fe400078e0003 */
[----:B------:R-:W-:Y:S02]  /*12300*/  IMAD.MOV.U32 R3, RZ, RZ, R5 ;  /* 0x000000ffff037224 */ /* 0x000fe400078e0005 */
[----:B------:R-:W-:Y:S01]  /*12310*/  IMAD.MOV.U32 R5, RZ, RZ, R6 ;  /* 0x000000ffff057224 */ /* 0x000fe200078e0006 */
[----:B------:R-:W-:Y:S02]  /*12320*/  I2FP.F32.S32 R6, R4 ;  /* 0x0000000400067245 */ /* 0x000fe40000201400 */
[----:B------:R-:W-:Y:S02]  /*12330*/  I2FP.F32.S32 R4, R3 ;  /* 0x0000000300047245 */ /* 0x000fe40000201400 */
[----:B------:R-:W-:Y:S01]  /*12340*/  I2FP.F32.S32 R3, R5 ;  /* 0x0000000500037245 */ /* 0x000fe20000201400 */
[----:B------:R-:W-:Y:S01]  /*12350*/  HMMA.16816.F32 R60, R8, R28, R60 ;  /* 0x0000001c083c723c */ /* 0x000fe2000000183c */
[----:B------:R-:W-:-:S02]  /*12360*/  VIADD R22, R2, 0xffffff49 ;  /* 0xffffff4902167836 */ /* 0x000fc40000000000 */
[C---:B------:R-:W-:Y:S02]  /*12370*/  VIADD R26, R2.reuse, 0xffffff50 ;  /* 0xffffff50021a7836 */ /* 0x040fe40000000000 */
[----:B------:R-:W-:-:S03]  /*12380*/  VIADD R28, R2, 0xffffff51 ;  /* 0xffffff51021c7836 */ /* 0x000fc60000000000 */
[----:B------:R-:W-:Y:S01]  /*12390*/  HMMA.16816.F32 R176, R8, R30, R12 ;  /* 0x0000001e08b0723c */ /* 0x000fe2000000180c */
[----:B------:R-:W-:-:S07]  /*123a0*/  VIADD R30, R2, 0xffffff58 ;  /* 0xffffff58021e7836 */ /* 0x000fce0000000000 */
[C---:B------:R-:W-:Y:S01]  /*123b0*/  HMMA.16816.F32 R64, R8.reuse, R18, R44 ;  /* 0x000000120840723c */ /* 0x040fe2000000182c */
[----:B------:R-:W-:Y:S01]  /*123c0*/  FFMA.FTZ R45, R4, -UR6, R59 ;  /* 0x80000006042d7c23 */ /* 0x000fe2000801003b */
[----:B------:R-:W-:Y:S01]  /*123d0*/  FFMA.FTZ R44, R3, -UR6, R54 ;  /* 0x80000006032c7c23 */ /* 0x000fe20008010036 */
[----:B------:R-:W-:Y:S01]  /*123e0*/  FFMA.FTZ R46, R6, -UR6, R58 ;  /* 0x80000006062e7c23 */ /* 0x000fe2000801003a */
[C---:B------:R-:W-:Y:S02]  /*123f0*/  IMAD.IADD R4, R39.reuse, 0x1, -R22 ;  /* 0x0000000127047824 */ /* 0x040fe400078e0a16 */
[C---:B------:R-:W-:Y:S02]  /*12400*/  IMAD.IADD R3, R39.reuse, 0x1, -R26 ;  /* 0x0000000127037824 */ /* 0x040fe400078e0a1a */
[----:B------:R-:W-:Y:S01]  /*12410*/  HMMA.16816.F32 R108, R8, R34, R40 ;  /* 0x00000022086c723c */ /* 0x000fe20000001828 */
[----:B------:R-:W-:Y:S02]  /*12420*/  VIADD R35, R2, 0xffffff59 ;  /* 0xffffff5902237836 */ /* 0x000fe40000000000 */
[----:B------:R-:W-:-:S02]  /*12430*/  IMAD.IADD R6, R39, 0x1, -R28 ;  /* 0x0000000127067824 */ /* 0x000fc400078e0a1c */
[----:B------:R-:W-:-:S03]  /*12440*/  IMAD.IADD R7, R39, 0x1, -R30 ;  /* 0x0000000127077824 */ /* 0x000fc600078e0a1e */
[----:B------:R-:W-:Y:S01]  /*12450*/  HMMA.16816.F32 R100, R8, R16, R48 ;  /* 0x000000100864723c */ /* 0x000fe20000001830 */
[----:B------:R-:W-:Y:S01]  /*12460*/  IMAD.IADD R9, R39, 0x1, -R35 ;  /* 0x0000000127097824 */ /* 0x000fe200078e0a23 */
[----:B------:R-:W-:Y:S02]  /*12470*/  IABS R8, R4 ;  /* 0x0000000400087213 */ /* 0x000fe40000000000 */
[----:B------:R-:W-:Y:S02]  /*12480*/  IABS R5, R3 ;  /* 0x0000000300057213 */ /* 0x000fe40000000000 */
[----:B------:R-:W-:Y:S02]  /*12490*/  IABS R4, R6 ;  /* 0x0000000600047213 */ /* 0x000fe40000000000 */
[----:B------:R-:W-:Y:S02]  /*124a0*/  IABS R3, R7 ;  /* 0x0000000700037213 */ /* 0x000fe40000000000 */
[----:B------:R-:W-:Y:S01]  /*124b0*/  IABS R6, R9 ;  /* 0x0000000900067213 */ /* 0x000fe20000000000 */
[----:B------:R-:W-:-:S02]  /*124c0*/  IMAD.MOV.U32 R7, RZ, RZ, R5 ;  /* 0x000000ffff077224 */ /* 0x000fc400078e0005 */
[----:B------:R-:W-:Y:S02]  /*124d0*/  IMAD.MOV.U32 R5, RZ, RZ, R4 ;  /* 0x000000ffff057224 */ /* 0x000fe400078e0004 */
[----:B------:R-:W-:Y:S02]  /*124e0*/  IMAD.MOV.U32 R4, RZ, RZ, R3 ;  /* 0x000000ffff047224 */ /* 0x000fe400078e0003 */
[----:B------:R-:W-:Y:S01]  /*124f0*/  IMAD.MOV.U32 R3, RZ, RZ, R6 ;  /* 0x000000ffff037224 */ /* 0x000fe200078e0006 */
[----:B------:R-:W-:Y:S02]  /*12500*/  I2FP.F32.S32 R7, R7 ;  /* 0x0000000700077245 */ /* 0x000fe40000201400 */
[----:B------:R-:W-:Y:S02]  /*12510*/  I2FP.F32.S32 R5, R5 ;  /* 0x0000000500057245 */ /* 0x000fe40000201400 */
[----:B------:R-:W-:Y:S02]  /*12520*/  I2FP.F32.S32 R4, R4 ;  /* 0x0000000400047245 */ /* 0x000fe40000201400 */
[----:B------:R-:W-:Y:S01]  /*12530*/  I2FP.F32.S32 R3, R3 ;  /* 0x0000000300037245 */ /* 0x000fe20000201400 */
[----:B------:R-:W-:Y:S01]  /*12540*/  FFMA.FTZ R41, R7, -UR6, R102 ;  /* 0x8000000607297c23 */ /* 0x000fe20008010066 */
[----:B------:R-:W-:Y:S01]  /*12550*/  I2FP.F32.S32 R6, R8 ;  /* 0x0000000800067245 */ /* 0x000fe20000201400 */
[----:B------:R-:W-:-:S02]  /*12560*/  VIADD R27, R2, 0xffffff60 ;  /* 0xffffff60021b7836 */ /* 0x000fc40000000000 */
[----:B------:R-:W-:Y:S01]  /*12570*/  FFMA.FTZ R42, R5, -UR6, R103 ;  /* 0x80000006052a7c23 */ /* 0x000fe20008010067 */
[C---:B------:R-:W-:Y:S02]  /*12580*/  VIADD R29, R2.reuse, 0xffffff61 ;  /* 0xffffff61021d7836 */ /* 0x040fe40000000000 */
[----:B------:R-:W-:Y:S02]  /*12590*/  IMAD.MOV.U32 R102, RZ, RZ, R36 ;  /* 0x000000ffff667224 */ /* 0x000fe400078e0024 */
[----:B------:R-:W-:Y:S02]  /*125a0*/  VIADD R34, R2, 0xffffff68 ;  /* 0xffffff6802227836 */ /* 0x000fe40000000000 */
[----:B------:R-:W-:Y:S01]  /*125b0*/  FFMA.FTZ R40, R4, -UR6, R66 ;  /* 0x8000000604287c23 */ /* 0x000fe20008010042 */
[----:B------:R-:W-:Y:S02]  /*125c0*/  IMAD.MOV.U32 R103, RZ, RZ, R37 ;  /* 0x000000ffff677224 */ /* 0x000fe400078e0025 */
[----:B------:R-:W-:Y:S01]  /*125d0*/  FFMA.FTZ R38, R3, -UR6, R67 ;  /* 0x8000000603267c23 */ /* 0x000fe20008010043 */
[----:B------:R-:W-:-:S02]  /*125e0*/  VIADD R36, R2, 0xffffff69 ;  /* 0xffffff6902247836 */ /* 0x000fc40000000000 */
[----:B------:R-:W-:Y:S01]  /*125f0*/  FFMA.FTZ R43, R6, -UR6, R55 ;  /* 0x80000006062b7c23 */ /* 0x000fe20008010037 */
[----:B------:R-:W-:Y:S02]  /*12600*/  VIADD R37, R2, 0xffffff70 ;  /* 0xffffff7002257836 */ /* 0x000fe40000000000 */
[C---:B------:R-:W-:Y:S02]  /*12610*/  IMAD.IADD R4, R39.reuse, 0x1, -R27 ;  /* 0x0000000127047824 */ /* 0x040fe400078e0a1b */
[C---:B------:R-:W-:Y:S02]  /*12620*/  IMAD.IADD R3, R39.reuse, 0x1, -R29 ;  /* 0x0000000127037824 */ /* 0x040fe400078e0a1d */
[C---:B------:R-:W-:Y:S02]  /*12630*/  IMAD.IADD R6, R39.reuse, 0x1, -R34 ;  /* 0x0000000127067824 */ /* 0x040fe400078e0a22 */
[C---:B------:R-:W-:Y:S02]  /*12640*/  IMAD.IADD R7, R39.reuse, 0x1, -R36 ;  /* 0x0000000127077824 */ /* 0x040fe400078e0a24 */
[----:B------:R-:W-:Y:S01]  /*12650*/  IMAD.IADD R9, R39, 0x1, -R37 ;  /* 0x0000000127097824 */ /* 0x000fe200078e0a25 */
[----:B------:R-:W-:-:S02]  /*12660*/  IABS R8, R4 ;  /* 0x0000000400087213 */ /* 0x000fc40000000000 */
[----:B------:R-:W-:Y:S02]  /*12670*/  IABS R5, R3 ;  /* 0x0000000300057213 */ /* 0x000fe40000000000 */
[----:B------:R-:W-:Y:S02]  /*12680*/  IABS R4, R6 ;  /* 0x0000000600047213 */ /* 0x000fe40000000000 */
[----:B------:R-:W-:Y:S02]  /*12690*/  IABS R3, R7 ;  /* 0x0000000700037213 */ /* 0x000fe40000000000 */
[----:B------:R-:W-:Y:S01]  /*126a0*/  IABS R6, R9 ;  /* 0x0000000900067213 */ /* 0x000fe20000000000 */
[----:B------:R-:W-:Y:S02]  /*126b0*/  IMAD.MOV.U32 R7, RZ, RZ, R5 ;  /* 0x000000ffff077224 */ /* 0x000fe400078e0005 */
[----:B------:R-:W-:Y:S02]  /*126c0*/  IMAD.MOV.U32 R5, RZ, RZ, R4 ;  /* 0x000000ffff057224 */ /* 0x000fe400078e0004 */
[----:B------:R-:W-:-:S02]  /*126d0*/  IMAD.MOV.U32 R4, RZ, RZ, R3 ;  /* 0x000000ffff047224 */ /* 0x000fc400078e0003 */
[----:B------:R-:W-:-:S05]  /*126e0*/  IMAD.MOV.U32 R3, RZ, RZ, R6 ;  /* 0x000000ffff037224 */ /* 0x000fca00078e0006 */
[----:B------:R-:W-:Y:S01]  /*126f0*/  I2FP.F32.S32 R3, R3 ;  /* 0x0000000300037245 */ /* 0x000fe20000201400 */
[----:B------:R-:W-:-:S04]  /*12700*/  VIADD R17, R0, 0xffffff41 ;  /* 0xffffff4100117836 */ /* 0x000fc80000000000 */
[----:B------:R-:W-:Y:S01]  /*12710*/  FFMA.FTZ R20, R3, -UR6, R62 ;  /* 0x8000000603147c23 */ /* 0x000fe2000801003e */
[----:B------:R-:W-:Y:S02]  /*12720*/  VIADD R3, R39, -UR24 ;  /* 0x8000001827037c36 */ /* 0x000fe40008000000 */
[C---:B------:R-:W-:Y:S02]  /*12730*/  VIADD R19, R0.reuse, 0xffffff40 ;  /* 0xffffff4000137836 */ /* 0x040fe40000000000 */
[C---:B------:R-:W-:Y:S01]  /*12740*/  VIADD R14, R0.reuse, 0xffffff50 ;  /* 0xffffff50000e7836 */ /* 0x040fe20000000000 */
[C---:B------:R-:W-:Y:S01]  /*12750*/  ISETP.GT.AND P0, PT, R3.reuse, R17, PT ;  /* 0x000000110300720c */ /* 0x040fe20003f04270 */
[C---:B------:R-:W-:Y:S01]  /*12760*/  VIADD R16, R0.reuse, 0xffffff48 ;  /* 0xffffff4800107836 */ /* 0x040fe20000000000 */
[----:B------:R-:W-:Y:S01]  /*12770*/  ISETP.GT.AND P6, PT, R3, R19, PT ;  /* 0x000000130300720c */ /* 0x000fe20003fc4270 */
[----:B------:R-:W-:Y:S01]  /*12780*/  VIADD R15, R0, 0xffffff49 ;  /* 0xffffff49000f7836 */ /* 0x000fe20000000000 */
[----:B------:R-:W-:-:S02]  /*12790*/  FSEL R180, R45, -INF , !P0 ;  /* 0xff8000002db47808 */ /* 0x000fc40004000000 */
[----:B------:R-:W-:Y:S01]  /*127a0*/  ISETP.GT.AND P0, PT, R3, R14, PT ;  /* 0x0000000e0300720c */ /* 0x000fe20003f04270 */
[----:B------:R-:W-:Y:S01]  /*127b0*/  VIADD R13, R0, 0xffffff51 ;  /* 0xffffff51000d7836 */ /* 0x000fe20000000000 */
[----:B------:R-:W-:Y:S01]  /*127c0*/  FSEL R62, R46, -INF , !P6 ;  /* 0xff8000002e3e7808 */ /* 0x000fe20007000000 */
[----:B------:R-:W-:Y:S01]  /*127d0*/  VIADD R12, R0, 0xffffff58 ;  /* 0xffffff58000c7836 */ /* 0x000fe20000000000 */
[----:B------:R-:W-:Y:S02]  /*127e0*/  I2FP.F32.S32 R6, R8 ;  /* 0x0000000800067245 */ /* 0x000fe40000201400 */
[----:B------:R-:W-:Y:S02]  /*127f0*/  I2FP.F32.S32 R7, R7 ;  /* 0x0000000700077245 */ /* 0x000fe40000201400 */
[----:B------:R-:W-:Y:S02]  /*12800*/  I2FP.F32.S32 R5, R5 ;  /* 0x0000000500057245 */ /* 0x000fe40000201400 */
[----:B------:R-:W-:-:S02]  /*12810*/  I2FP.F32.S32 R4, R4 ;  /* 0x0000000400047245 */ /* 0x000fc40000201400 */
[C---:B------:R-:W-:Y:S02]  /*12820*/  ISETP.GT.AND P5, PT, R3.reuse, R16, PT ;  /* 0x000000100300720c */ /* 0x040fe40003fa4270 */
[----:B------:R-:W-:Y:S02]  /*12830*/  ISETP.GT.AND P6, PT, R3, R15, PT ;  /* 0x0000000f0300720c */ /* 0x000fe40003fc4270 */
[----:B------:R-:W-:Y:S01]  /*12840*/  FSEL R185, R41, -INF , !P0 ;  /* 0xff80000029b97808 */ /* 0x000fe20004000000 */
[----:B------:R-:W-:Y:S01]  /*12850*/  VIADD R41, R224, 0x40 ;  /* 0x00000040e0297836 */ /* 0x000fe20000000000 */
[----:B------:R-:W-:Y:S01]  /*12860*/  FSEL R182, R44, -INF , !P5 ;  /* 0xff8000002cb67808 */ /* 0x000fe20006800000 */
[----:B------:R-:W-:Y:S01]  /*12870*/  FFMA.FTZ R31, R6, -UR6, R106 ;  /* 0x80000006061f7c23 */ /* 0x000fe2000801006a */
[----:B------:R-:W-:Y:S01]  /*12880*/  FSEL R183, R43, -INF , !P6 ;  /* 0xff8000002bb77808 */ /* 0x000fe20007000000 */
[----:B------:R-:W-:Y:S01]  /*12890*/  FFMA.FTZ R25, R7, -UR6, R107 ;  /* 0x8000000607197c23 */ /* 0x000fe2000801006b */
[----:B------:R-:W-:Y:S01]  /*128a0*/  FFMA.FTZ R24, R5, -UR6, R110 ;  /* 0x8000000605187c23 */ /* 0x000fe2000801006e */
[----:B------:R-:W-:Y:S01]  /*128b0*/  FFMA.FTZ R21, R4, -UR6, R111 ;  /* 0x8000000604157c23 */ /* 0x000fe2000801006f */
        /* <DEDUP_REMOVED lines=13> */
[----:B------:R-:W-:Y:S02]  /*12990*/  FSEL R187, R40, -INF , !P6 ;  /* 0xff80000028bb7808 */ /* 0x000fe40007000000 */
[C---:B------:R-:W-:Y:S02]  /*129a0*/  ISETP.GT.AND P0, PT, R3.reuse, R11, PT ;  /* 0x0000000b0300720c */ /* 0x040fe40003f04270 */
[C---:B------:R-:W-:Y:S02]  /*129b0*/  ISETP.GT.AND P5, PT, R3.reuse, R10, PT ;  /* 0x0000000a0300720c */ /* 0x040fe40003fa4270 */
[----:B------:R-:W-:Y:S01]  /*129c0*/  ISETP.GT.AND P6, PT, R3, R9, PT ;  /* 0x000000090300720c */ /* 0x000fe20003fc4270 */
[----:B------:R-:W-:Y:S01]  /*129d0*/  IMAD.MOV.U32 R58, RZ, RZ, R192 ;  /* 0x000000ffff3a7224 */ /* 0x000fe200078e00c0 */
[----:B------:R-:W-:Y:S01]  /*129e0*/  IABS R0, R0 ;  /* 0x0000000000007213 */ /* 0x000fe20000000000 */
[----:B------:R-:W-:Y:S01]  /*129f0*/  IMAD.MOV.U32 R59, RZ, RZ, R193 ;  /* 0x000000ffff3b7224 */ /* 0x000fe200078e00c1 */
[----:B------:R-:W-:Y:S01]  /*12a00*/  FSEL R192, R38, -INF , !P0 ;  /* 0xff80000026c07808 */ /* 0x000fe20004000000 */
[----:B------:R-:W-:Y:S01]  /*12a10*/  IMAD.MOV.U32 R54, RZ, RZ, R194 ;  /* 0x000000ffff367224 */ /* 0x000fe200078e00c2 */
[----:B------:R-:W-:-:S02]  /*12a20*/  FSEL R193, R31, -INF , !P5 ;  /* 0xff8000001fc17808 */ /* 0x000fc40006800000 */
[----:B------:R-:W-:Y:S02]  /*12a30*/  FSEL R194, R25, -INF , !P6 ;  /* 0xff80000019c27808 */ /* 0x000fe40007000000 */
[C---:B------:R-:W-:Y:S01]  /*12a40*/  ISETP.GT.AND P0, PT, R3.reuse, R8, PT ;  /* 0x000000080300720c */ /* 0x040fe20003f04270 */
[----:B------:R-:W-:Y:S01]  /*12a50*/  BAR.SYNC.DEFER_BLOCKING 0x0 ;  /* 0x0000000000007b1d */ /* 0x000fe20000010000 */
[C---:B------:R-:W-:Y:S02]  /*12a60*/  ISETP.GT.AND P5, PT, R3.reuse, R7, PT ;  /* 0x000000070300720c */ /* 0x040fe40003fa4270 */
[----:B------:R-:W-:Y:S02]  /*12a70*/  ISETP.GT.AND P6, PT, R3, R6, PT ;  /* 0x000000060300720c */ /* 0x000fe40003fc4270 */
[----:B------:R-:W-:Y:S01]  /*12a80*/  I2FP.F32.S32 R0, R0 ;  /* 0x0000000000007245 */ /* 0x000fe20000201400 */
[----:B------:R-:W-:Y:S01]  /*12a90*/  IMAD.MOV.U32 R55, RZ, RZ, R195 ;  /* 0x000000ffff377224 */ /* 0x000fe200078e00c3 */
[----:B------:R-:W-:Y:S01]  /*12aa0*/  FSEL R195, R24, -INF , !P0 ;  /* 0xff80000018c37808 */ /* 0x000fe20004000000 */
[----:B------:R-:W-:Y:S01]  /*12ab0*/  IMAD.MOV.U32 R66, RZ, RZ, R208 ;  /* 0x000000ffff427224 */ /* 0x000fe200078e00d0 */
[----:B------:R-:W-:Y:S01]  /*12ac0*/  FSEL R208, R21, -INF , !P5 ;  /* 0xff80000015d07808 */ /* 0x000fe20006800000 */
[----:B------:R-:W-:Y:S01]  /*12ad0*/  IMAD.MOV.U32 R67, RZ, RZ, R209 ;  /* 0x000000ffff437224 */ /* 0x000fe200078e00d1 */
[----:B------:R-:W-:Y:S01]  /*12ae0*/  FSEL R209, R20, -INF , !P6 ;  /* 0xff80000014d17808 */ /* 0x000fe20007000000 */
[----:B------:R-:W-:Y:S01]  /*12af0*/  FFMA.FTZ R51, R0, -UR6, R188 ;  /* 0x8000000600337c23 */ /* 0x000fe200080100bc */
[----:B------:R-:W-:-:S02]  /*12b00*/  ISETP.GT.AND P0, PT, R3, R18, PT ;  /* 0x000000120300720c */ /* 0x000fc40003f04270 */
[C---:B------:R-:W-:Y:S02]  /*12b10*/  ISETP.GT.AND P5, PT, R3.reuse, R5, PT ;  /* 0x000000050300720c */ /* 0x040fe40003fa4270 */
[----:B------:R-:W-:Y:S01]  /*12b20*/  ISETP.GT.AND P6, PT, R3, R4, PT ;  /* 0x000000040300720c */ /* 0x000fe20003fc4270 */
[C---:B------:R-:W-:Y:S02]  /*12b30*/  IMAD.IADD R3, R41.reuse, 0x1, -R32 ;  /* 0x0000000129037824 */ /* 0x040fe400078e0a20 */
[C---:B------:R-:W-:Y:S02]  /*12b40*/  IMAD.IADD R0, R41.reuse, 0x1, -R33 ;  /* 0x0000000129007824 */ /* 0x040fe400078e0a21 */
[----:B------:R-:W-:Y:S01]  /*12b50*/  IMAD.IADD R21, R41, 0x1, -R22 ;  /* 0x0000000129157824 */ /* 0x000fe200078e0a16 */
[----:B------:R-:W-:Y:S02]  /*12b60*/  IABS R20, R3 ;  /* 0x0000000300147213 */ /* 0x000fe40000000000 */
[----:B------:R-:W-:-:S02]  /*12b70*/  IABS R3, R0 ;  /* 0x0000000000037213 */ /* 0x000fc40000000000 */
[----:B------:R-:W-:Y:S02]  /*12b80*/  IABS R0, R21 ;  /* 0x0000001500007213 */ /* 0x000fe40000000000 */
[----:B------:R-:W-:Y:S02]  /*12b90*/  I2FP.F32.S32 R3, R3 ;  /* 0x0000000300037245 */ /* 0x000fe40000201400 */
[----:B------:R-:W-:Y:S02]  /*12ba0*/  I2FP.F32.S32 R0, R0 ;  /* 0x0000000000007245 */ /* 0x000fe40000201400 */
[----:B------:R-:W-:Y:S01]  /*12bb0*/  I2FP.F32.S32 R20, R20 ;  /* 0x0000001400147245 */ /* 0x000fe20000201400 */
[----:B------:R-:W-:Y:S01]  /*12bc0*/  FFMA.FTZ R49, R3, -UR6, R196 ;  /* 0x8000000603317c23 */ /* 0x000fe200080100c4 */
[C---:B------:R-:W-:Y:S02]  /*12bd0*/  IMAD.IADD R3, R41.reuse, 0x1, -R26 ;  /* 0x0000000129037824 */ /* 0x040fe400078e0a1a */
[----:B------:R-:W-:Y:S01]  /*12be0*/  FFMA.FTZ R48, R0, -UR6, R197 ;  /* 0x8000000600307c23 */ /* 0x000fe200080100c5 */
[----:B------:R-:W-:-:S02]  /*12bf0*/  IMAD.IADD R0, R41, 0x1, -R28 ;  /* 0x0000000129007824 */ /* 0x000fc400078e0a1c */
[----:B------:R-:W-:Y:S02]  /*12c00*/  IMAD.IADD R21, R41, 0x1, -R30 ;  /* 0x0000000129157824 */ /* 0x000fe400078e0a1e */
[----:B------:R-:W-:Y:S01]  /*12c10*/  FFMA.FTZ R50, R20, -UR6, R189 ;  /* 0x8000000614327c23 */ /* 0x000fe200080100bd */
[----:B------:R-:W-:Y:S02]  /*12c20*/  IABS R20, R3 ;  /* 0x0000000300147213 */ /* 0x000fe40000000000 */
[----:B------:R-:W-:Y:S02]  /*12c30*/  IABS R3, R0 ;  /* 0x0000000000037213 */ /* 0x000fe40000000000 */
[----:B------:R-:W-:Y:S02]  /*12c40*/  IABS R0, R21 ;  /* 0x0000001500007213 */ /* 0x000fe40000000000 */
[----:B------:R-:W-:Y:S02]  /*12c50*/  I2FP.F32.S32 R3, R3 ;  /* 0x0000000300037245 */ /* 0x000fe40000201400 */
[----:B------:R-:W-:-:S02]  /*12c60*/  I2FP.F32.S32 R0, R0 ;  /* 0x0000000000007245 */ /* 0x000fc40000201400 */
[----:B------:R-:W-:Y:S01]  /*12c70*/  I2FP.F32.S32 R20, R20 ;  /* 0x0000001400147245 */ /* 0x000fe20000201400 */
[----:B------:R-:W-:Y:S01]  /*12c80*/  FFMA.FTZ R46, R3, -UR6, R201 ;  /* 0x80000006032e7c23 */ /* 0x000fe200080100c9 */
[C---:B------:R-:W-:Y:S02]  /*12c90*/  IMAD.IADD R3, R41.reuse, 0x1, -R35 ;  /* 0x0000000129037824 */ /* 0x040fe400078e0a23 */
        /* <DEDUP_REMOVED lines=23> */
[----:B------:R-:W-:Y:S02]  /*12e10*/  VIADD R3, R2, 0xffffff71 ;  /* 0xffffff7102037836 */ /* 0x000fe40000000000 */
[----:B------:R-:W-:Y:S01]  /*12e20*/  FFMA.FTZ R40, R20, -UR6, R236 ;  /* 0x8000000614287c23 */ /* 0x000fe200080100ec */
[C---:B------:R-:W-:Y:S02]  /*12e30*/  VIADD R20, R2.reuse, 0xffffff78 ;  /* 0xffffff7802147836 */ /* 0x040fe40000000000 */
[----:B------:R-:W-:Y:S02]  /*12e40*/  VIADD R21, R2, 0xffffff79 ;  /* 0xffffff7902157836 */ /* 0x000fe40000000000 */
[----:B------:R-:W-:Y:S01]  /*12e50*/  FFMA.FTZ R31, R0, -UR6, R240 ;  /* 0x80000006001f7c23 */ /* 0x000fe200080100f0 */
        /* <DEDUP_REMOVED lines=9> */
[----:B------:R-:W-:Y:S02]  /*12ef0*/  FFMA.FTZ R25, R24, -UR6, R63 ;  /* 0x8000000618197c23 */ /* 0x000fe4000801003f */
[----:B------:R-:W-:Y:S02]  /*12f00*/  FFMA.FTZ R24, R2, -UR6, R178 ;  /* 0x8000000602187c23 */ /* 0x000fe400080100b2 */
[----:B------:R-:W-:Y:S01]  /*12f10*/  FFMA.FTZ R2, R0, -UR6, R179 ;  /* 0x8000000600027c23 */ /* 0x000fe200080100b3 */
[----:B------:R-:W-:Y:S02]  /*12f20*/  VIADD R0, R41, -UR24 ;  /* 0x8000001829007c36 */ /* 0x000fe40008000000 */
[----:B------:R-:W-:-:S03]  /*12f30*/  FSEL R181, R24, -INF , !P0 ;  /* 0xff80000018b57808 */ /* 0x000fc60004000000 */
[C---:B------:R-:W-:Y:S01]  /*12f40*/  ISETP.GT.AND P0, PT, R0.reuse, R19, PT ;  /* 0x000000130000720c */ /* 0x040fe20003f04270 */
[----:B------:R-:W-:Y:S01]  /*12f50*/  IMAD.MOV.U32 R188, RZ, RZ, R54 ;  /* 0x000000ffffbc7224 */ /* 0x000fe200078e0036 */
[----:B------:R-:W-:Y:S02]  /*12f60*/  FSEL R179, R25, -INF , !P5 ;  /* 0xff80000019b37808 */ /* 0x000fe40006800000 */
[----:B------:R-:W-:Y:S02]  /*12f70*/  ISETP.GT.AND P5, PT, R0, R17, PT ;  /* 0x000000110000720c */ /* 0x000fe40003fa4270 */
[----:B------:R-:W-:Y:S02]  /*12f80*/  FSEL R184, R2, -INF , !P6 ;  /* 0xff80000002b87808 */ /* 0x000fe40007000000 */
[----:B------:R-:W-:Y:S02]  /*12f90*/  FSEL R54, R51, -INF , !P0 ;  /* 0xff80000033367808 */ /* 0x000fe40004000000 */
[----:B------:R-:W-:-:S02]  /*12fa0*/  ISETP.GT.AND P6, PT, R0, R16, PT ;  /* 0x000000100000720c */ /* 0x000fc40003fc4270 */
[----:B------:R-:W-:Y:S01]  /*12fb0*/  ISETP.GT.AND P0, PT, R0, R15, PT ;  /* 0x0000000f0000720c */ /* 0x000fe20003f04270 */
[----:B------:R-:W-:Y:S01]  /*12fc0*/  IMAD.MOV.U32 R189, RZ, RZ, R55 ;  /* 0x000000ffffbd7224 */ /* 0x000fe200078e0037 */
[----:B------:R-:W-:Y:S01]  /*12fd0*/  FSEL R55, R50, -INF , !P5 ;  /* 0xff80000032377808 */ /* 0x000fe20006800000 */
[----:B------:R-:W-:Y:S01]  /*12fe0*/  IMAD.MOV.U32 R196, RZ, RZ, R58 ;  /* 0x000000ffffc47224 */ /* 0x000fe200078e003a */
[----:B------:R-:W-:Y:S01]  /*12ff0*/  ISETP.GT.AND P5, PT, R0, R14, PT ;  /* 0x0000000e0000720c */ /* 0x000fe20003fa4270 */
[----:B------:R-:W-:Y:S01]  /*13000*/  IMAD.MOV.U32 R197, RZ, RZ, R59 ;  /* 0x000000ffffc57224 */ /* 0x000fe200078e003b */
[----:B------:R-:W-:Y:S01]  /*13010*/  FSEL R58, R49, -INF , !P6 ;  /* 0xff800000313a7808 */ /* 0x000fe20007000000 */
[----:B------:R-:W-:Y:S01]  /*13020*/  IMAD.IADD R2, R224, 0x1, -R23 ;  /* 0x00000001e0027824 */ /* 0x000fe200078e0a17 */
[----:B------:R-:W-:Y:S02]  /*13030*/  FSEL R59, R48, -INF , !P0 ;  /* 0xff800000303b7808 */ /* 0x000fe40004000000 */
[----:B------:R-:W-:-:S02]  /*13040*/  ISETP.GT.AND P6, PT, R0, R13, PT ;  /* 0x0000000d0000720c */ /* 0x000fc40003fc4270 */
[C---:B------:R-:W-:Y:S01]  /*13050*/  ISETP.GT.AND P0, PT, R0.reuse, R12, PT ;  /* 0x0000000c0000720c */ /* 0x040fe20003f04270 */
[----:B------:R-:W-:Y:S01]  /*13060*/  IMAD.MOV.U32 R232, RZ, RZ, R66 ;  /* 0x000000ffffe87224 */ /* 0x000fe200078e0042 */
[----:B------:R-:W-:Y:S01]  /*13070*/  FSEL R66, R47, -INF , !P5 ;  /* 0xff8000002f427808 */ /* 0x000fe20006800000 */
[----:B------:R-:W-:Y:S01]  /*13080*/  IMAD.MOV.U32 R233, RZ, RZ, R67 ;  /* 0x000000ffffe97224 */ /* 0x000fe200078e0043 */
[----:B------:R-:W-:Y:S01]  /*13090*/  ISETP.GT.AND P5, PT, R0, R11, PT ;  /* 0x0000000b0000720c */ /* 0x000fe20003fa4270 */
[----:B------:R-:W-:Y:S01]  /*130a0*/  IMAD.MOV.U32 R236, RZ, RZ, R102 ;  /* 0x000000ffffec7224 */ /* 0x000fe200078e0066 */
[----:B------:R-:W-:Y:S02]  /*130b0*/  FSEL R67, R46, -INF , !P6 ;  /* 0xff8000002e437808 */ /* 0x000fe40007000000 */
[----:B------:R-:W-:Y:S02]  /*130c0*/  FSEL R102, R45, -INF , !P0 ;  /* 0xff8000002d667808 */ /* 0x000fe40004000000 */
[----:B------:R-:W-:-:S02]  /*130d0*/  ISETP.GT.AND P6, PT, R0, R10, PT ;  /* 0x0000000a0000720c */ /* 0x000fc40003fc4270 */
[----:B------:R-:W-:Y:S02]  /*130e0*/  ISETP.GT.AND P0, PT, R0, R9, PT ;  /* 0x000000090000720c */ /* 0x000fe40003f04270 */
[----:B------:R-:W-:Y:S01]  /*130f0*/  IABS R2, R2 ;  /* 0x0000000200027213 */ /* 0x000fe20000000000 */
[----:B------:R-:W-:Y:S01]  /*13100*/  IMAD.MOV.U32 R237, RZ, RZ, R103 ;  /* 0x000000ffffed7224 */ /* 0x000fe200078e0067 */
[----:B------:R-:W-:Y:S02]  /*13110*/  FSEL R103, R44, -INF , !P5 ;  /* 0xff8000002c677808 */ /* 0x000fe40006800000 */
[----:B------:R-:W-:Y:S02]  /*13120*/  ISETP.GT.AND P5, PT, R0, R8, PT ;  /* 0x000000080000720c */ /* 0x000fe40003fa4270 */
[----:B------:R-:W-:Y:S02]  /*13130*/  FSEL R106, R43, -INF , !P6 ;  /* 0xff8000002b6a7808 */ /* 0x000fe40007000000 */
[----:B------:R-:W-:-:S02]  /*13140*/  FSEL R107, R42, -INF , !P0 ;  /* 0xff8000002a6b7808 */ /* 0x000fc40004000000 */
[----:B------:R-:W-:Y:S02]  /*13150*/  I2FP.F32.S32 R2, R2 ;  /* 0x0000000200027245 */ /* 0x000fe40000201400 */
[C---:B------:R-:W-:Y:S02]  /*13160*/  ISETP.GT.AND P6, PT, R0.reuse, R7, PT ;  /* 0x000000070000720c */ /* 0x040fe40003fc4270 */
[----:B------:R-:W-:Y:S02]  /*13170*/  ISETP.GT.AND P0, PT, R0, R6, PT ;  /* 0x000000060000720c */ /* 0x000fe40003f04270 */
[----:B------:R-:W-:Y:S01]  /*13180*/  FSEL R110, R40, -INF , !P5 ;  /* 0xff800000286e7808 */ /* 0x000fe20006800000 */
[----:B------:R-:W-:Y:S01]  /*13190*/  FFMA.FTZ R40, R2, -UR6, R56 ;  /* 0x8000000602287c23 */ /* 0x000fe20008010038 */
[----:B------:R-:W-:Y:S01]  /*131a0*/  FSEL R111, R38, -INF , !P6 ;  /* 0xff800000266f7808 */ /* 0x000fe20007000000 */
[----:B------:R-:W-:Y:S01]  /*131b0*/  IMAD.IADD R2, R224, 0x1, -R32 ;  /* 0x00000001e0027824 */ /* 0x000fe200078e0a20 */
[----:B------:R-:W-:-:S02]  /*131c0*/  FSEL R178, R31, -INF , !P0 ;  /* 0xff8000001fb27808 */ /* 0x000fc40004000000 */
[C---:B------:R-:W-:Y:S02]  /*131d0*/  ISETP.GT.AND P5, PT, R0.reuse, R5, PT ;  /* 0x000000050000720c */ /* 0x040fe40003fa4270 */
[C---:B------:R-:W-:Y:S02]  /*131e0*/  ISETP.GT.AND P6, PT, R0.reuse, R18, PT ;  /* 0x000000120000720c */ /* 0x040fe40003fc4270 */
[----:B------:R-:W-:Y:S01]  /*131f0*/  ISETP.GT.AND P0, PT, R0, R4, PT ;  /* 0x000000040000720c */ /* 0x000fe20003f04270 */
        /* <DEDUP_REMOVED lines=9> */
[----:B------:R-:W-:Y:S02]  /*13290*/  IMAD.IADD R2, R224, 0x1, -R26 ;  /* 0x00000001e0027824 */ /* 0x000fe400078e0a1a */
        /* <DEDUP_REMOVED lines=35> */
[C---:B------:R-:W-:Y:S02]  /*134d0*/  IMAD.IADD R2, R41.reuse, 0x1, -R3 ;  /* 0x0000000129027824 */ /* 0x040fe400078e0a03 */
        /* <DEDUP_REMOVED lines=10> */
[----:B------:R-:W-:-:S02]  /*13580*/  FFMA.FTZ R25, R24, -UR6, R241 ;  /* 0x8000000618197c23 */ /* 0x000fc400080100f1 */
[----:B------:R-:W-:Y:S02]  /*13590*/  FFMA.FTZ R24, R2, -UR6, R248 ;  /* 0x8000000602187c23 */ /* 0x000fe400080100f8 */
[----:B------:R-:W-:Y:S01]  /*135a0*/  FFMA.FTZ R2, R0, -UR6, R249 ;  /* 0x8000000600027c23 */ /* 0x000fe200080100f9 */
[----:B------:R-:W-:Y:S01]  /*135b0*/  VIADD R0, R224, -UR24 ;  /* 0x80000018e0007c36 */ /* 0x000fe20008000000 */
[----:B------:R-:W-:-:S04]  /*135c0*/  FSEL R52, R25, -INF , !P5 ;  /* 0xff80000019347808 */ /* 0x000fc80006800000 */
[----:B------:R-:W-:Y:S02]  /*135d0*/  ISETP.GT.AND P5, PT, R0, R19, PT ;  /* 0x000000130000720c */ /* 0x000fe40003fa4270 */
[----:B------:R-:W-:Y:S02]  /*135e0*/  FSEL R53, R24, -INF , !P6 ;  /* 0xff80000018357808 */ /* 0x000fe40007000000 */
[----:B------:R-:W-:Y:S02]  /*135f0*/  FSEL R40, R40, -INF , !P5 ;  /* 0xff80000028287808 */ /* 0x000fe40006800000 */
[----:B------:R-:W-:Y:S02]  /*13600*/  FSEL R65, R2, -INF , !P0 ;  /* 0xff80000002417808 */ /* 0x000fe40004000000 */
[----:B------:R-:W-:Y:S01]  /*13610*/  ISETP.GT.AND P5, PT, R0, R15, PT ;  /* 0x0000000f0000720c */ /* 0x000fe20003fa4270 */
[----:B------:R-:W-:Y:S01]  /*13620*/  VIADD R25, R224, 0x48 ;  /* 0x00000048e0197836 */ /* 0x000fe20000000000 */
[----:B------:R-:W-:-:S02]  /*13630*/  ISETP.GT.AND P6, PT, R0, R17, PT ;  /* 0x000000110000720c */ /* 0x000fc40003fc4270 */
[----:B------:R-:W-:Y:S02]  /*13640*/  ISETP.GT.AND P0, PT, R0, R16, PT ;  /* 0x000000100000720c */ /* 0x000fe40003f04270 */
[----:B------:R-:W-:Y:S01]  /*13650*/  FSEL R49, R49, -INF , !P5 ;  /* 0xff80000031317808 */ /* 0x000fe20006800000 */
[----:B------:R-:W-:Y:S01]  /*13660*/  IMAD.IADD R2, R25, 0x1, -R23 ;  /* 0x0000000119027824 */ /* 0x000fe200078e0a17 */
        /* <DEDUP_REMOVED lines=11> */
[----:B------:R-:W-:Y:S02]  /*13720*/  IABS R2, R2 ;  /* 0x0000000200027213 */ /* 0x000fe40000000000 */
[----:B------:R-:W-:Y:S02]  /*13730*/  FSEL R42, R42, -INF , !P5 ;  /* 0xff8000002a2a7808 */ /* 0x000fe40006800000 */
[----:B------:R-:W-:Y:S02]  /*13740*/  FSEL R44, R44, -INF , !P6 ;  /* 0xff8000002c2c7808 */ /* 0x000fe40007000000 */
[----:B------:R-:W-:Y:S02]  /*13750*/  FSEL R43, R43, -INF , !P0 ;  /* 0xff8000002b2b7808 */ /* 0x000fe40004000000 */
[----:B------:R-:W-:-:S02]  /*13760*/  ISETP.GT.AND P5, PT, R0, R6, PT ;  /* 0x000000060000720c */ /* 0x000fc40003fa4270 */
        /* <DEDUP_REMOVED lines=19> */
[----:B------:R-:W-:Y:S02]  /*138a0*/  FFMA.FTZ R24, R23, -UR6, R61 ;  /* 0x8000000617187c23 */ /* 0x000fe4000801003d */
[----:B------:R-:W-:Y:S02]  /*138b0*/  FFMA.FTZ R23, R2, -UR6, R176 ;  /* 0x8000000602177c23 */ /* 0x000fe400080100b0 */
[----:B------:R-:W-:Y:S01]  /*138c0*/  FFMA.FTZ R2, R0, -UR6, R177 ;  /* 0x8000000600027c23 */ /* 0x000fe200080100b1 */
[----:B------:R-:W-:-:S05]  /*138d0*/  IMAD.IADD R0, R25, 0x1, -R32 ;  /* 0x0000000119007824 */ /* 0x000fca00078e0a20 */
[----:B------:R-:W-:Y:S02]  /*138e0*/  IABS R0, R0 ;  /* 0x0000000000007213 */ /* 0x000fe40000000000 */
[----:B------:R-:W-:Y:S02]  /*138f0*/  FSEL R51, R2, -INF , !P5 ;  /* 0xff80000002337808 */ /* 0x000fe40006800000 */
[----:B------:R-:W-:Y:S01]  /*13900*/  FSEL R24, R24, -INF , !P6 ;  /* 0xff80000018187808 */ /* 0x000fe20007000000 */
[----:B------:R-:W-:Y:S01]  /*13910*/  IMAD.MOV.U32 R2, RZ, RZ, R0 ;  /* 0x000000ffff027224 */ /* 0x000fe200078e0000 */
[----:B------:R-:W-:Y:S01]  /*13920*/  FSEL R32, R23, -INF , !P0 ;  /* 0xff80000017207808 */ /* 0x000fe20004000000 */
[----:B------:R-:W-:Y:S01]  /*13930*/  VIADD R0, R25, -UR24 ;  /* 0x8000001819007c36 */ /* 0x000fe20008000000 */
[C---:B------:R-:W-:Y:S02]  /*13940*/  ISETP.GE.AND P6, PT, R19.reuse, R225, PT ;  /* 0x000000e11300720c */ /* 0x040fe40003fc6270 */
[----:B------:R-:W-:-:S02]  /*13950*/  ISETP.GE.AND P0, PT, R19, R227, PT ;  /* 0x000000e31300720c */ /* 0x000fc40003f06270 */
[----:B------:R-:W-:Y:S02]  /*13960*/  FSEL R63, R40, -INF , !P6 ;  /* 0xff800000283f7808 */ /* 0x000fe40007000000 */
[----:B------:R-:W-:Y:S02]  /*13970*/  FSEL R64, R62, -INF , !P0 ;  /* 0xff8000003e407808 */ /* 0x000fe40004000000 */
[C---:B------:R-:W-:Y:S02]  /*13980*/  ISETP.GE.AND P5, PT, R19.reuse, R226, PT ;  /* 0x000000e21300720c */ /* 0x040fe40003fa6270 */
[----:B------:R-:W-:Y:S02]  /*13990*/  ISETP.GE.AND P6, PT, R19, R228, PT ;  /* 0x000000e41300720c */ /* 0x000fe40003fc6270 */
[----:B------:R-:W-:Y:S02]  /*139a0*/  ISETP.GT.AND P0, PT, R0, R19, PT ;  /* 0x000000130000720c */ /* 0x000fe40003f04270 */
        /* <DEDUP_REMOVED lines=18> */
[C---:B------:R-:W-:Y:S02]  /*13ad0*/  ISETP.GE.AND P0, PT, R16.reuse, R225, PT ;  /* 0x000000e11000720c */ /* 0x040fe40003f06270 */
        /* <DEDUP_REMOVED lines=27> */
[C---:B------:R-:W-:Y:S01]  /*13c90*/  ISETP.GE.AND P0, PT, R14.reuse, R225, PT ;  /* 0x000000e10e00720c */ /* 0x040fe20003f06270 */
[----:B------:R-:W-:Y:S01]  /*13ca0*/  IMAD.MOV.U32 R240, RZ, RZ, R196 ;  /* 0x000000fffff07224 */ /* 0x000fe200078e00c4 */
[----:B------:R-:W-:Y:S01]  /*13cb0*/  FSEL R19, R59, -INF , !P6 ;  /* 0xff8000003b137808 */ /* 0x000fe20007000000 */
[----:B------:R-:W-:Y:S01]  /*13cc0*/  IMAD.MOV.U32 R196, RZ, RZ, R188 ;  /* 0x000000ffffc47224 */ /* 0x000fe200078e00bc */
[----:B------:R-:W-:Y:S01]  /*13cd0*/  ISETP.GE.AND P6, PT, R14, R227, PT ;  /* 0x000000e30e00720c */ /* 0x000fe20003fc6270 */
[----:B------:R-:W-:Y:S01]  /*13ce0*/  FFMA.FTZ R16, R16, -UR6, R202 ;  /* 0x8000000610107c23 */ /* 0x000fe200080100ca */
[----:B------:R-:W-:Y:S01]  /*13cf0*/  FSEL R59, R15, -INF , !P5 ;  /* 0xff8000000f3b7808 */ /* 0x000fe20006800000 */
[----:B------:R-:W-:Y:S01]  /*13d00*/  IMAD.MOV.U32 R241, RZ, RZ, R197 ;  /* 0x000000fffff17224 */ /* 0x000fe200078e00c5 */
[----:B------:R-:W-:Y:S01]  /*13d10*/  I2FP.F32.S32 R15, R2 ;  /* 0x00000002000f7245 */ /* 0x000fe20000201400 */
[----:B------:R-:W-:Y:S01]  /*13d20*/  IMAD.IADD R2, R25, 0x1, -R30 ;  /* 0x0000000119027824 */ /* 0x000fe200078e0a1e */
[----:B------:R-:W-:Y:S01]  /*13d30*/  FSEL R188, R48, -INF , !P0 ;  /* 0xff80000030bc7808 */ /* 0x000fe20004000000 */
[----:B------:R-:W-:Y:S01]  /*13d40*/  IMAD.MOV.U32 R197, RZ, RZ, R189 ;  /* 0x000000ffffc57224 */ /* 0x000fe200078e00bd */
[----:B------:R-:W-:-:S02]  /*13d50*/  ISETP.GT.AND P0, PT, R0, R14, PT ;  /* 0x0000000e0000720c */ /* 0x000fc40003f04270 */
[----:B------:R-:W-:Y:S02]  /*13d60*/  FSEL R189, R185, -INF , !P6 ;  /* 0xff800000b9bd7808 */ /* 0x000fe40007000000 */
[C---:B------:R-:W-:Y:S02]  /*13d70*/  ISETP.GE.AND P5, PT, R14.reuse, R226, PT ;  /* 0x000000e20e00720c */ /* 0x040fe40003fa6270 */
[----:B------:R-:W-:Y:S02]  /*13d80*/  ISETP.GE.AND P6, PT, R14, R228, PT ;  /* 0x000000e40e00720c */ /* 0x000fe40003fc6270 */
[----:B------:R-:W-:Y:S02]  /*13d90*/  FSEL R14, R16, -INF , !P0 ;  /* 0xff800000100e7808 */ /* 0x000fe40004000000 */
[----:B------:R-:W-:Y:S02]  /*13da0*/  IABS R2, R2 ;  /* 0x0000000200027213 */ /* 0x000fe40000000000 */
[----:B------:R-:W-:-:S02]  /*13db0*/  ISETP.GE.AND P0, PT, R13, R225, PT ;  /* 0x000000e10d00720c */ /* 0x000fc40003f06270 */
[----:B------:R-:W-:Y:S01]  /*13dc0*/  FSEL R185, R66, -INF , !P5 ;  /* 0xff80000042b97808 */ /* 0x000fe20006800000 */
[----:B------:R-:W-:Y:S01]  /*13dd0*/  FFMA.FTZ R15, R15, -UR6, R203 ;  /* 0x800000060f0f7c23 */ /* 0x000fe200080100cb */
[----:B------:R-:W-:Y:S02]  /*13de0*/  ISETP.GE.AND P5, PT, R13, R227, PT ;  /* 0x000000e30d00720c */ /* 0x000fe40003fa6270 */
[----:B------:R-:W-:Y:S02]  /*13df0*/  FSEL R190, R14, -INF , !P6 ;  /* 0xff8000000ebe7808 */ /* 0x000fe40007000000 */
[----:B------:R-:W-:Y:S01]  /*13e00*/  I2FP.F32.S32 R14, R2 ;  /* 0x00000002000e7245 */ /* 0x000fe20000201400 */
[----:B------:R-:W-:Y:S01]  /*13e10*/  IMAD.IADD R2, R25, 0x1, -R35 ;  /* 0x0000000119027824 */ /* 0x000fe200078e0a23 */
[----:B------:R-:W-:Y:S02]  /*13e20*/  FSEL R180, R47, -INF , !P0 ;  /* 0xff8000002fb47808 */ /* 0x000fe40004000000 */
        /* <DEDUP_REMOVED lines=48> */
[----:B------:R-:W-:Y:S01]  /*14130*/  ISETP.GE.AND P0, PT, R9, R225, PT ;  /* 0x000000e10900720c */ /* 0x000fe20003f06270 */
[----:B------:R-:W-:Y:S01]  /*14140*/  IMAD.MOV.U32 R234, RZ, RZ, R196 ;  /* 0x000000ffffea7224 */ /* 0x000fe200078e00c4 */
[----:B------:R-:W-:Y:S01]  /*14150*/  FSEL R205, R106, -INF , !P5 ;  /* 0xff8000006acd7808 */ /* 0x000fe20006800000 */
[----:B------:R-:W-:Y:S01]  /*14160*/  FFMA.FTZ R11, R11, -UR6, R235 ;  /* 0x800000060b0b7c23 */ /* 0x000fe200080100eb */
[----:B------:R-:W-:-:S02]  /*14170*/  ISETP.GE.AND P5, PT, R9, R227, PT ;  /* 0x000000e30900720c */ /* 0x000fc40003fa6270 */
[----:B------:R-:W-:Y:S02]  /*14180*/  FSEL R206, R10, -INF , !P6 ;  /* 0xff8000000ace7808 */ /* 0x000fe40007000000 */
[----:B------:R-:W-:Y:S01]  /*14190*/  I2FP.F32.S32 R10, R2 ;  /* 0x00000002000a7245 */ /* 0x000fe20000201400 */
[----:B------:R-:W-:Y:S01]  /*141a0*/  IMAD.IADD R2, R25, 0x1, -R36 ;  /* 0x0000000119027824 */ /* 0x000fe200078e0a24 */
[----:B------:R-:W-:Y:S02]  /*141b0*/  FSEL R196, R42, -INF , !P0 ;  /* 0xff8000002ac47808 */ /* 0x000fe40004000000 */
[----:B------:R-:W-:Y:S02]  /*141c0*/  ISETP.GT.AND P0, PT, R0, R9, PT ;  /* 0x000000090000720c */ /* 0x000fe40003f04270 */
[----:B------:R-:W-:Y:S02]  /*141d0*/  FSEL R199, R194, -INF , !P5 ;  /* 0xff800000c2c77808 */ /* 0x000fe40006800000 */
[----:B------:R-:W-:-:S02]  /*141e0*/  ISETP.GE.AND P6, PT, R9, R226, PT ;  /* 0x000000e20900720c */ /* 0x000fc40003fc6270 */
[----:B------:R-:W-:Y:S02]  /*141f0*/  ISETP.GE.AND P5, PT, R9, R228, PT ;  /* 0x000000e40900720c */ /* 0x000fe40003fa6270 */
[----:B------:R-:W-:Y:S02]  /*14200*/  FSEL R9, R11, -INF , !P0 ;  /* 0xff8000000b097808 */ /* 0x000fe40004000000 */
[----:B------:R-:W-:Y:S02]  /*14210*/  IABS R2, R2 ;  /* 0x0000000200027213 */ /* 0x000fe40000000000 */
[----:B------:R-:W-:Y:S02]  /*14220*/  ISETP.GE.AND P0, PT, R8, R225, PT ;  /* 0x000000e10800720c */ /* 0x000fe40003f06270 */
        /* <DEDUP_REMOVED lines=10> */
[----:B------:R-:W-:Y:S01]  /*142d0*/  ISETP.GE.AND P6, PT, R8, R228, PT ;  /* 0x000000e40800720c */ /* 0x000fe20003fc6270 */
[----:B------:R-:W1:Y:S01]  /*142e0*/  S2R R56, SR_CTAID.X ;  /* 0x0000000000387919 */ /* 0x000e620000002500 */
[----:B------:R-:W-:Y:S02]  /*142f0*/  FSEL R8, R10, -INF , !P0 ;  /* 0xff8000000a087808 */ /* 0x000fe40004000000 */
[----:B------:R-:W-:Y:S02]  /*14300*/  IABS R2, R2 ;  /* 0x0000000200027213 */ /* 0x000fe40000000000 */
[----:B------:R-:W-:Y:S01]  /*14310*/  ISETP.GE.AND P0, PT, R7, R227, PT ;  /* 0x000000e30700720c */ /* 0x000fe20003f06270 */
[----:B------:R-:W-:Y:S01]  /*14320*/  IMAD.MOV.U32 R235, RZ, RZ, R197 ;  /* 0x000000ffffeb7224 */ /* 0x000fe200078e00c5 */
[----:B------:R-:W-:Y:S01]  /*14330*/  FSEL R197, R110, -INF , !P5 ;  /* 0xff8000006ec57808 */ /* 0x000fe20006800000 */
[----:B------:R-:W2:Y:S01]  /*14340*/  S2R R100, SR_CTAID.X ;  /* 0x0000000000647919 */ /* 0x000ea20000002500 */
[----:B------:R-:W-:Y:S01]  /*14350*/  FSEL R202, R8, -INF , !P6 ;  /* 0xff80000008ca7808 */ /* 0x000fe20007000000 */
[----:B------:R-:W-:Y:S01]  /*14360*/  FFMA.FTZ R9, R9, -UR6, R239 ;  /* 0x8000000609097c23 */ /* 0x000fe200080100ef */
[----:B------:R-:W-:-:S02]  /*14370*/  ISETP.GE.AND P5, PT, R7, R225, PT ;  /* 0x000000e10700720c */ /* 0x000fc40003fa6270 */
[----:B------:R-:W-:Y:S01]  /*14380*/  I2FP.F32.S32 R8, R2 ;  /* 0x0000000200087245 */ /* 0x000fe20000201400 */
[----:B------:R-:W-:Y:S01]  /*14390*/  IMAD.IADD R2, R25, 0x1, -R3 ;  /* 0x0000000119027824 */ /* 0x000fe200078e0a03 */
[----:B------:R-:W-:Y:S02]  /*143a0*/  FSEL R208, R208, -INF , !P0 ;  /* 0xff800000d0d07808 */ /* 0x000fe40004000000 */
[----:B------:R-:W-:Y:S02]  /*143b0*/  ISETP.GT.AND P0, PT, R0, R7, PT ;  /* 0x000000070000720c */ /* 0x000fe40003f04270 */
[----:B------:R-:W-:Y:S02]  /*143c0*/  FSEL R192, R38, -INF , !P5 ;  /* 0xff80000026c07808 */ /* 0x000fe40006800000 */
[----:B------:R-:W-:Y:S02]  /*143d0*/  ISETP.GE.AND P5, PT, R7, R228, PT ;  /* 0x000000e40700720c */ /* 0x000fe40003fa6270 */
[----:B------:R-:W-:-:S02]  /*143e0*/  FSEL R3, R9, -INF , !P0 ;  /* 0xff80000009037808 */ /* 0x000fc40004000000 */
[----:B------:R-:W-:Y:S02]  /*143f0*/  ISETP.GE.AND P6, PT, R7, R226, PT ;  /* 0x000000e20700720c */ /* 0x000fe40003fc6270 */
[----:B------:R-:W-:Y:S02]  /*14400*/  IABS R2, R2 ;  /* 0x0000000200027213 */ /* 0x000fe40000000000 */
[----:B------:R-:W-:Y:S02]  /*14410*/  ISETP.GE.AND P0, PT, R6, R225, PT ;  /* 0x000000e10600720c */ /* 0x000fe40003f06270 */
[----:B------:R-:W-:Y:S01]  /*14420*/  FSEL R198, R3, -INF , !P5 ;  /* 0xff80000003c67808 */ /* 0x000fe20006800000 */
[----:B------:R-:W-:Y:S01]  /*14430*/  FFMA.FTZ R8, R8, -UR6, R242 ;  /* 0x8000000608087c23 */ /* 0x000fe200080100f2 */
[----:B------:R-:W-:Y:S02]  /*14440*/  FSEL R194, R111, -INF , !P6 ;  /* 0xff8000006fc27808 */ /* 0x000fe40007000000 */
[----:B------:R-:W-:-:S02]  /*14450*/  ISETP.GE.AND P5, PT, R6, R226, PT ;  /* 0x000000e20600720c */ /* 0x000fc40003fa6270 */
[----:B------:R-:W-:Y:S02]  /*14460*/  I2FP.F32.S32 R2, R2 ;  /* 0x0000000200027245 */ /* 0x000fe40000201400 */
[----:B------:R-:W-:Y:S02]  /*14470*/  ISETP.GE.AND P6, PT, R6, R227, PT ;  /* 0x000000e30600720c */ /* 0x000fe40003fc6270 */
[----:B------:R-:W-:Y:S02]  /*14480*/  FSEL R191, R50, -INF , !P0 ;  /* 0xff80000032bf7808 */ /* 0x000fe40004000000 */
[----:B------:R-:W-:Y:S01]  /*14490*/  ISETP.GT.AND P0, PT, R0, R6, PT ;  /* 0x000000060000720c */ /* 0x000fe20003f04270 */
[----:B------:R-:W-:Y:S01]  /*144a0*/  FFMA.FTZ R3, R2, -UR6, R243 ;  /* 0x8000000602037c23 */ /* 0x000fe200080100f3 */
[----:B------:R-:W-:Y:S02]  /*144b0*/  FSEL R216, R178, -INF , !P5 ;  /* 0xff800000b2d87808 */ /* 0x000fe40006800000 */
[----:B------:R-:W-:-:S02]  /*144c0*/  FSEL R209, R209, -INF , !P6 ;  /* 0xff800000d1d17808 */ /* 0x000fc40007000000 */
[C---:B------:R-:W-:Y:S02]  /*144d0*/  ISETP.GE.AND P5, PT, R5.reuse, R225, PT ;  /* 0x000000e10500720c */ /* 0x040fe40003fa6270 */
[----:B------:R-:W-:Y:S02]  /*144e0*/  ISETP.GE.AND P6, PT, R6, R228, PT ;  /* 0x000000e40600720c */ /* 0x000fe40003fc6270 */
[----:B------:R-:W-:Y:S02]  /*144f0*/  FSEL R2, R8, -INF , !P0 ;  /* 0xff80000008027808 */ /* 0x000fe40004000000 */
[----:B------:R-:W-:Y:S02]  /*14500*/  ISETP.GE.AND P0, PT, R5, R227, PT ;  /* 0x000000e30500720c */ /* 0x000fe40003f06270 */
[----:B------:R-:W-:Y:S02]  /*14510*/  FSEL R187, R24, -INF , !P5 ;  /* 0xff80000018bb7808 */ /* 0x000fe40006800000 */
[----:B------:R-:W-:Y:S01]  /*14520*/  FSEL R230, R2, -INF , !P6 ;  /* 0xff80000002e67808 */ /* 0x000fe20007000000 */
[----:B------:R-:W-:Y:S01]  /*14530*/  IMAD.IADD R2, R25, 0x1, -R20 ;  /* 0x0000000119027824 */ /* 0x000fe200078e0a14 */
[----:B------:R-:W-:Y:S01]  /*14540*/  ISETP.GT.AND P5, PT, R0, R5, PT ;  /* 0x000000050000720c */ /* 0x000fe20003fa4270 */
[----:B------:R-:W-:Y:S01]  /*14550*/  IMAD.MOV.U32 R238, RZ, RZ, R210 ;  /* 0x000000ffffee7224 */ /* 0x000fe200078e00d2 */
[----:B------:R-:W-:-:S02]  /*14560*/  FSEL R179, R179, -INF , !P0 ;  /* 0xff800000b3b37808 */ /* 0x000fc40004000000 */
[----:B------:R-:W-:Y:S01]  /*14570*/  SHF.R.U32.HI R210, RZ, 0x5, R219 ;  /* 0x00000005ffd27819 */ /* 0x000fe200000116db */
[----:B------:R-:W-:Y:S01]  /*14580*/  IMAD.MOV.U32 R239, RZ, RZ, R211 ;  /* 0x000000ffffef7224 */ /* 0x000fe200078e00d3 */
[C---:B------:R-:W-:Y:S02]  /*14590*/  ISETP.GE.AND P6, PT, R5.reuse, R226, PT ;  /* 0x000000e20500720c */ /* 0x040fe40003fc6270 */
[----:B------:R-:W-:Y:S02]  /*145a0*/  ISETP.GE.AND P0, PT, R5, R228, PT ;  /* 0x000000e40500720c */ /* 0x000fe40003f06270 */
[----:B------:R-:W-:Y:S02]  /*145b0*/  FSEL R3, R3, -INF , !P5 ;  /* 0xff80000003037808 */ /* 0x000fe40006800000 */
[----:B------:R-:W-:Y:S01]  /*145c0*/  IABS R2, R2 ;  /* 0x0000000200027213 */ /* 0x000fe20000000000 */
[----:B-1----:R-:W-:Y:S01]  /*145d0*/  IMAD R56, R56, 0x8, R210 ;  /* 0x0000000838387824 */ /* 0x002fe200078e02d2 */
[----:B------:R-:W-:-:S02]  /*145e0*/  FSEL R212, R52, -INF , !P6 ;  /* 0xff80000034d47808 */ /* 0x000fc40007000000 */
[----:B------:R-:W-:Y:S02]  /*145f0*/  FSEL R229, R3, -INF , !P0 ;  /* 0xff80000003e57808 */ /* 0x000fe40004000000 */
[C---:B------:R-:W-:Y:S02]  /*14600*/  ISETP.GE.AND P6, PT, R18.reuse, R227, PT ;  /* 0x000000e31200720c */ /* 0x040fe40003fc6270 */
[----:B------:R-:W-:Y:S01]  /*14610*/  ISETP.GE.AND P0, PT, R18, R226, PT ;  /* 0x000000e21200720c */ /* 0x000fe20003f06270 */
[----:B--2---:R-:W-:Y:S01]  /*14620*/  IMAD R100, R100, 0x8, R223 ;  /* 0x0000000864647824 */ /* 0x004fe200078e02df */
[----:B------:R-:W-:Y:S02]  /*14630*/  LOP3.LUT R6, R245, UR9, R239, 0x96, !PT ;  /* 0x00000009f5067c12 */ /* 0x000fe4000f8e96ef */
[----:B------:R-:W-:Y:S01]  /*14640*/  I2FP.F32.S32 R5, R2 ;  /* 0x0000000200057245 */ /* 0x000fe20000201400 */
[----:B------:R-:W-:Y:S01]  /*14650*/  VIADD R56, R56, 0x4 ;  /* 0x0000000438387836 */ /* 0x000fe20000000000 */
[----:B------:R-:W-:-:S02]  /*14660*/  FSEL R181, R181, -INF , !P6 ;  /* 0xff800000b5b57808 */ /* 0x000fc40007000000 */
[----:B------:R-:W-:Y:S01]  /*14670*/  FSEL R211, R53, -INF , !P0 ;  /* 0xff80000035d37808 */ /* 0x000fe20004000000 */
[----:B------:R-:W-:Y:S01]  /*14680*/  VIADD R52, R244, 0x9e3779b9 ;  /* 0x9e3779b9f4347836 */ /* 0x000fe20000000000 */
[----:B------:R-:W-:Y:S01]  /*14690*/  ISETP.GT.AND P6, PT, R0, R18, PT ;  /* 0x000000120000720c */ /* 0x000fe20003fc4270 */
[----:B------:R-:W-:Y:S01]  /*146a0*/  IMAD.WIDE.U32 R2, R6, -0x326172a9, RZ ;  /* 0xcd9e8d5706027825 */ /* 0x000fe200078e00ff */
[----:B------:R-:W-:-:S03]  /*146b0*/  ISETP.GT.AND P0, PT, R0, R4, PT ;  /* 0x000000040000720c */ /* 0x000fc60003f04270 */
[----:B------:R-:W-:Y:S01]  /*146c0*/  FFMA.FTZ R0, R5, -UR6, R250 ;  /* 0x8000000605007c23 */ /* 0x000fe200080100fa */
[----:B------:R-:W-:Y:S01]  /*146d0*/  ISETP.GE.AND P5, PT, R18, R225, PT ;  /* 0x000000e11200720c */ /* 0x000fe20003fa6270 */
[----:B------:R-:W-:Y:S02]  /*146e0*/  VIADD R43, R244, 0x3c6ef372 ;  /* 0x3c6ef372f42b7836 */ /* 0x000fe40000000000 */
[----:B------:R-:W-:Y:S01]  /*146f0*/  IMAD.WIDE.U32 R100, R100, -0x326172a9, RZ ;  /* 0xcd9e8d5764647825 */ /* 0x000fe200078e00ff */
[----:B------:R-:W-:-:S03]  /*14700*/  FSEL R178, R32, -INF , !P5 ;  /* 0xff80000020b27808 */ /* 0x000fc60006800000 */
[----:B------:R-:W-:Y:S01]  /*14710*/  IMAD.WIDE.U32 R56, R56, -0x326172a9, RZ ;  /* 0xcd9e8d5738387825 */ /* 0x000fe200078e00ff */
[----:B------:R-:W-:Y:S02]  /*14720*/  ISETP.GE.AND P5, PT, R18, R228, PT ;  /* 0x000000e41200720c */ /* 0x000fe40003fa6270 */
[----:B------:R-:W-:Y:S02]  /*14730*/  LOP3.LUT R6, R52, R100, R3, 0x96, !PT ;  /* 0x0000006434067212 */ /* 0x000fe400078e9603 */
[C---:B------:R-:W-:Y:S02]  /*14740*/  LOP3.LUT R5, R43.reuse, R2, R237, 0x96, !PT ;  /* 0x000000022b057212 */ /* 0x040fe400078e96ed */
[----:B------:R-:W-:Y:S02]  /*14750*/  FSEL R0, R0, -INF , !P6 ;  /* 0xff80000000007808 */ /* 0x000fe40007000000 */
[----:B------:R-:W-:Y:S02]  /*14760*/  LOP3.LUT R3, R52, R56, R3, 0x96, !PT ;  /* 0x0000003834037212 */ /* 0x000fe400078e9603 */
[----:B------:R-:W-:-:S02]  /*14770*/  LOP3.LUT R2, R43, R2, R233, 0x96, !PT ;  /* 0x000000022b027212 */ /* 0x000fc400078e96e9 */
[----:B------:R-:W-:Y:S01]  /*14780*/  FSEL R223, R0, -INF , !P5 ;  /* 0xff80000000df7808 */ /* 0x000fe20006800000 */
[C---:B------:R-:W-:Y:S01]  /*14790*/  VIADD R57, R245.reuse, 0x76cf5d0a ;  /* 0x76cf5d0af5397836 */ /* 0x040fe20000000000 */
[C---:B------:R-:W-:Y:S01]  /*147a0*/  ISETP.GE.AND P6, PT, R4.reuse, R225, PT ;  /* 0x000000e10400720c */ /* 0x040fe20003fc6270 */
[----:B------:R-:W-:Y:S01]  /*147b0*/  VIADD R58, R245, 0x32370b8f ;  /* 0x32370b8ff53a7836 */ /* 0x000fe20000000000 */
[----:B------:R-:W-:Y:S01]  /*147c0*/  ISETP.GE.AND P5, PT, R4, R227, PT ;  /* 0x000000e30400720c */ /* 0x000fe20003fa6270 */
[----:B------:R-:W-:Y:S01]  /*147d0*/  IMAD.WIDE.U32 R8, R3, -0x2daee0ad, RZ ;  /* 0xd2511f5303087825 */ /* 0x000fe200078e00ff */
[----:B------:R-:W-:-:S03]  /*147e0*/  FSEL R111, R51, -INF , !P6 ;  /* 0xff800000336f7808 */ /* 0x000fc60007000000 */
[----:B------:R-:W-:Y:S01]  /*147f0*/  IMAD.WIDE.U32 R10, R2, -0x2daee0ad, RZ ;  /* 0xd2511f53020a7825 */ /* 0x000fe200078e00ff */
[----:B------:R-:W-:-:S03]  /*14800*/  FSEL R184, R184, -INF , !P5 ;  /* 0xff800000b8b87808 */ /* 0x000fc60006800000 */
[----:B------:R-:W-:Y:S01]  /*14810*/  IMAD.WIDE.U32 R6, R6, -0x2daee0ad, RZ ;  /* 0xd2511f5306067825 */ /* 0x000fe200078e00ff */
[----:B------:R-:W-:-:S03]  /*14820*/  ISETP.GE.AND P6, PT, R4, R226, PT ;  /* 0x000000e20400720c */ /* 0x000fc60003fc6270 */
[----:B------:R-:W-:Y:S01]  /*14830*/  IMAD.WIDE.U32 R12, R5, -0x2daee0ad, RZ ;  /* 0xd2511f53050c7825 */ /* 0x000fe200078e00ff */
[----:B------:R-:W-:Y:S02]  /*14840*/  ISETP.GE.AND P5, PT, R4, R228, PT ;  /* 0x000000e40400720c */ /* 0x000fe40003fa6270 */
[C---:B------:R-:W-:Y:S02]  /*14850*/  LOP3.LUT R2, R57.reuse, R240, R9, 0x96, !PT ;  /* 0x000000f039027212 */ /* 0x040fe400078e9609 */
[C---:B------:R-:W-:Y:S02]  /*14860*/  LOP3.LUT R0, R58.reuse, R8, R11, 0x96, !PT ;  /* 0x000000083a007212 */ /* 0x040fe400078e960b */
[----:B------:R-:W-:Y:S02]  /*14870*/  LOP3.LUT R4, R57, R234, R7, 0x96, !PT ;  /* 0x000000ea39047212 */ /* 0x000fe400078e9607 */
[----:B------:R-:W-:Y:S01]  /*14880*/  LOP3.LUT R3, R58, R6, R13, 0x96, !PT ;  /* 0x000000063a037212 */ /* 0x000fe200078e960d */
[----:B------:R-:W-:-:S02]  /*14890*/  VIADD R56, R244, 0xdaa66d2b ;  /* 0xdaa66d2bf4387836 */ /* 0x000fc40000000000 */
[----:B------:R-:W-:-:S04]  /*148a0*/  IMAD.WIDE.U32 R6, R2, -0x326172a9, RZ ;  /* 0xcd9e8d5702067825 */ /* 0x000fc800078e00ff */
[----:B------:R-:W-:Y:S02]  /*148b0*/  VIADD R55, R244, 0x78dde6e4 ;  /* 0x78dde6e4f4377836 */ /* 0x000fe40000000000 */
[----:B------:R-:W-:-:S04]  /*148c0*/  IMAD.WIDE.U32 R100, R0, -0x326172a9, RZ ;  /* 0xcd9e8d5700647825 */ /* 0x000fc800078e00ff */
[----:B------:R-:W-:-:S04]  /*148d0*/  IMAD.WIDE.U32 R4, R4, -0x326172a9, RZ ;  /* 0xcd9e8d5704047825 */ /* 0x000fc800078e00ff */
[----:B------:R-:W-:Y:S01]  /*148e0*/  IMAD.WIDE.U32 R66, R3, -0x326172a9, RZ ;  /* 0xcd9e8d5703427825 */ /* 0x000fe200078e00ff */
[C---:B------:R-:W-:Y:S02]  /*148f0*/  LOP3.LUT R3, R56.reuse, R232, R7, 0x96, !PT ;  /* 0x000000e838037212 */ /* 0x040fe400078e9607 */
[C---:B------:R-:W-:Y:S02]  /*14900*/  LOP3.LUT R0, R55.reuse, R6, R101, 0x96, !PT ;  /* 0x0000000637007212 */ /* 0x040fe400078e9665 */
[----:B------:R-:W-:Y:S02]  /*14910*/  LOP3.LUT R2, R56, R236, R5, 0x96, !PT ;  /* 0x000000ec38027212 */ /* 0x000fe400078e9605 */
[----:B------:R-:W-:Y:S01]  /*14920*/  LOP3.LUT R5, R55, R4, R67, 0x96, !PT ;  /* 0x0000000437057212 */ /* 0x000fe200078e9643 */
[----:B------:R-:W-:-:S04]  /*14930*/  IMAD.WIDE.U32 R6, R3, -0x2daee0ad, RZ ;  /* 0xd2511f5303067825 */ /* 0x000fc800078e00ff */
[----:B------:R-:W-:Y:S02]  /*14940*/  VIADD R54, R245, 0xa9066899 ;  /* 0xa9066899f5367836 */ /* 0x000fe40000000000 */
[----:B------:R-:W-:-:S04]  /*14950*/  IMAD.WIDE.U32 R46, R0, -0x2daee0ad, RZ ;  /* 0xd2511f53002e7825 */ /* 0x000fc800078e00ff */
[----:B------:R-:W-:-:S04]  /*14960*/  IMAD.WIDE.U32 R8, R2, -0x2daee0ad, RZ ;  /* 0xd2511f5302087825 */ /* 0x000fc800078e00ff */
[----:B------:R-:W-:Y:S01]  /*14970*/  IMAD.WIDE.U32 R50, R5, -0x2daee0ad, RZ ;  /* 0xd2511f5305327825 */ /* 0x000fe200078e00ff */
[----:B------:R-:W-:-:S03]  /*14980*/  LOP3.LUT R3, R54, R6, R47, 0x96, !PT ;  /* 0x0000000636037212 */ /* 0x000fc600078e962f */
[----:B------:R-:W-:Y:S02]  /*14990*/  IMAD.IADD R21, R25, 0x1, -R21 ;  /* 0x0000000119157824 */ /* 0x000fe400078e0a15 */
[----:B------:R-:W-:Y:S01]  /*149a0*/  VIADD R53, R245, 0xed9eba14 ;  /* 0xed9eba14f5357836 */ /* 0x000fe20000000000 */
[----:B------:R-:W-:Y:S02]  /*149b0*/  LOP3.LUT R2, R54, R8, R51, 0x96, !PT ;  /* 0x0000000836027212 */ /* 0x000fe400078e9633 */
[----:B------:R-:W-:Y:S02]  /*149c0*/  IABS R0, R21 ;  /* 0x0000001500007213 */ /* 0x000fe40000000000 */
[----:B------:R-:W-:Y:S01]  /*149d0*/  LOP3.LUT R15, R53, R12, R9, 0x96, !PT ;  /* 0x0000000c350f7212 */ /* 0x000fe200078e9609 */
[----:B------:R-:W-:Y:S01]  /*149e0*/  IMAD.WIDE.U32 R8, R3, -0x326172a9, RZ ;  /* 0xcd9e8d5703087825 */ /* 0x000fe200078e00ff */
[----:B------:R-:W-:Y:S02]  /*149f0*/  LOP3.LUT R4, R53, R10, R7, 0x96, !PT ;  /* 0x0000000a35047212 */ /* 0x000fe400078e9607 */
[----:B------:R-:W-:Y:S01]  /*14a00*/  I2FP.F32.S32 R6, R0 ;  /* 0x0000000000067245 */ /* 0x000fe20000201400 */
[----:B------:R-:W-:-:S04]  /*14a10*/  IMAD.WIDE.U32 R2, R2, -0x326172a9, RZ ;  /* 0xcd9e8d5702027825 */ /* 0x000fc800078e00ff */
[----:B------:R-:W-:Y:S01]  /*14a20*/  IMAD.WIDE.U32 R34, R4, -0x326172a9, RZ ;  /* 0xcd9e8d5704227825 */ /* 0x000fe200078e00ff */
[----:B------:R-:W-:-:S03]  /*14a30*/  PRMT R5, R2, 0x7773, RZ ;  /* 0x0000777302057816 */ /* 0x000fc600000000ff */
[----:B------:R-:W-:Y:S01]  /*14a40*/  FFMA.FTZ R6, R6, -UR6, R251 ;  /* 0x8000000606067c23 */ /* 0x000fe200080100fb */
[----:B------:R-:W-:Y:S01]  /*14a50*/  PRMT R4, R2, 0x7772, RZ ;  /* 0x0000777202047816 */ /* 0x000fe200000000ff */
[----:B------:R-:W-:Y:S01]  /*14a60*/  IMAD.MOV.U32 R0, RZ, RZ, R8 ;  /* 0x000000ffff007224 */ /* 0x000fe200078e0008 */
[----:B------:R-:W-:Y:S02]  /*14a70*/  PRMT R11, R8, 0x7771, RZ ;  /* 0x00007771080b7816 */ /* 0x000fe400000000ff */
[----:B------:R-:W-:Y:S02]  /*14a80*/  PRMT R24, R4, 0x5410, R5 ;  /* 0x0000541004187816 */ /* 0x000fe40000000005 */
[----:B------:R-:W-:Y:S02]  /*14a90*/  FSEL R4, R6, -INF , !P0 ;  /* 0xff80000006047808 */ /* 0x000fe40004000000 */
[----:B------:R-:W-:Y:S02]  /*14aa0*/  LOP3.LUT R7, R0, 0xff, RZ, 0xc0, !PT ;  /* 0x000000ff00077812 */ /* 0x000fe400078ec0ff */
[----:B------:R-:W-:-:S02]  /*14ab0*/  FMNMX3.FTZ R6, R218, R63, R61, !PT ;  /* 0x0000003fda067276 */ /* 0x000fc4000781003d */
[----:B------:R-:W-:Y:S02]  /*14ac0*/  FSEL R210, R4, -INF , !P5 ;  /* 0xff80000004d27808 */ /* 0x000fe40006800000 */
[----:B------:R-:W-:Y:S02]  /*14ad0*/  FMNMX3.FTZ R5, R217, R64, R62, !PT ;  /* 0x00000040d9057276 */ /* 0x000fe4000781003e */
        /* <DEDUP_REMOVED lines=11> */
[----:B------:R-:W-:Y:S01]  /*14b90*/  FMNMX3.FTZ R102, R102, R176, R108, !PT ;  /* 0x000000b066667276 */ /* 0x000fe2000781006c */
[----:B------:R-:W-:Y:S01]  /*14ba0*/  UISETP.GT.U32.AND UP0, UPT, UR7, UR18, UPT ;  /* 0x000000120700728c */ /* 0x000fe2000bf04070 */
[----:B------:R-:W-:Y:S02]  /*14bb0*/  FMNMX3.FTZ R6, R6, R177, R109, !PT ;  /* 0x000000b106067276 */ /* 0x000fe4000781006d */
[----:B------:R-:W-:Y:S02]  /*14bc0*/  FMNMX3.FTZ R5, R5, R48, R30, !PT ;  /* 0x0000003005057276 */ /* 0x000fe4000781001e */
[----:B------:R-:W-:Y:S02]  /*14bd0*/  FMNMX3.FTZ R4, R4, R105, R44, !PT ;  /* 0x0000006904047276 */ /* 0x000fe4000781002c */
[----:B------:R-:W-:-:S02]  /*14be0*/  FMNMX3.FTZ R102, R102, R200, R196, !PT ;  /* 0x000000c866667276 */ /* 0x000fc400078100c4 */
[----:B------:R-:W-:Y:S02]  /*14bf0*/  FMNMX3.FTZ R6, R6, R203, R199, !PT ;  /* 0x000000cb06067276 */ /* 0x000fe400078100c7 */
[----:B------:R-:W-:Y:S02]  /*14c00*/  FMNMX3.FTZ R5, R5, R205, R201, !PT ;  /* 0x000000cd05057276 */ /* 0x000fe400078100c9 */
[----:B------:R-:W-:Y:S02]  /*14c10*/  FMNMX3.FTZ R4, R4, R206, R204, !PT ;  /* 0x000000ce04047276 */ /* 0x000fe400078100cc */
[----:B------:R-:W-:Y:S01]  /*14c20*/  FMNMX3.FTZ R102, R102, R193, R192, !PT ;  /* 0x000000c166667276 */ /* 0x000fe200078100c0 */
[----:B------:R-:W-:Y:S01]  /*14c30*/  VIADD R42, R244, 0xb54cda56 ;  /* 0xb54cda56f42a7836 */ /* 0x000fe20000000000 */
[C---:B------:R-:W-:Y:S02]  /*14c40*/  PRMT R10, R8.reuse, 0x7773, RZ ;  /* 0x00007773080a7816 */ /* 0x040fe400000000ff */
[----:B------:R-:W-:-:S02]  /*14c50*/  PRMT R8, R8, 0x7772, RZ ;  /* 0x0000777208087816 */ /* 0x000fc400000000ff */
[----:B------:R-:W-:Y:S02]  /*14c60*/  FMNMX3.FTZ R6, R6, R195, R208, !PT ;  /* 0x000000c306067276 */ /* 0x000fe400078100d0 */
[----:B------:R-:W-:Y:S02]  /*14c70*/  FMNMX3.FTZ R5, R5, R197, R194, !PT ;  /* 0x000000c505057276 */ /* 0x000fe400078100c2 */
[----:B------:R-:W-:Y:S02]  /*14c80*/  FMNMX3.FTZ R4, R4, R202, R198, !PT ;  /* 0x000000ca04047276 */ /* 0x000fe400078100c6 */
[----:B------:R-:W-:Y:S02]  /*14c90*/  FMNMX3.FTZ R102, R102, R191, R187, !PT ;  /* 0x000000bf66667276 */ /* 0x000fe400078100bb */
[----:B------:R-:W-:Y:S02]  /*14ca0*/  LOP3.LUT R0, R42, R34, R9, 0x96, !PT ;  /* 0x000000222a007212 */ /* 0x000fe400078e9609 */
[----:B------:R-:W-:-:S02]  /*14cb0*/  PRMT R25, R8, 0x5410, R10 ;  /* 0x0000541008197816 */ /* 0x000fc4000000000a */
        /* <DEDUP_REMOVED lines=9> */
[----:B------:R-:W-:Y:S02]  /*14d50*/  UIMAD.WIDE.U32 UR12, UR15, UR8, URZ ;  /* 0x000000080f0c72a5 */ /* 0x000fe4000f8e00ff */
[----:B------:R-:W-:-:S04]  /*14d60*/  UIMAD UR10, UR4, UR8, URZ ;  /* 0x00000008040a72a4 */ /* 0x000fc8000f8e02ff */
[----:B------:R-:W-:Y:S01]  /*14d70*/  UIADD3 UR4, UPT, UPT, UR13, UR10, URZ ;  /* 0x0000000a0d047290 */ /* 0x000fe2000fffe0ff */
[----:B------:R-:W-:Y:S01]  /*14d80*/  IMAD.U32 R4, RZ, RZ, UR12 ;  /* 0x0000000cff047e24 */ /* 0x000fe2000f8e00ff */
[----:B------:R-:W-:Y:S01]  /*14d90*/  MOV R8, UR12 ;  /* 0x0000000c00087c02 */ /* 0x000fe20008000f00 */
[----:B------:R-:W-:-:S03]  /*14da0*/  IMAD.U32 R6, RZ, RZ, UR12 ;  /* 0x0000000cff067e24 */ /* 0x000fc6000f8e00ff */
[----:B------:R-:W-:Y:S01]  /*14db0*/  IMAD.U32 R5, RZ, RZ, UR4 ;  /* 0x00000004ff057e24 */ /* 0x000fe2000f8e00ff */
        /* <DEDUP_REMOVED lines=9> */
[----:B------:R-:W-:-:S04]  /*14e50*/  MOV R5, UR12 ;  /* 0x0000000c00057c02 */ /* 0x000fc80008000f00 */
        /* <DEDUP_REMOVED lines=16> */
[----:B-1----:R-:W-:Y:S01]  /*14f60*/  MOV R7, UR16 ;  /* 0x0000001000077c02 */ /* 0x002fe20008000f00 */
[----:B------:R-:W-:-:S04]  /*14f70*/  IMAD.U32 R6, RZ, RZ, UR17 ;  /* 0x00000011ff067e24 */ /* 0x000fc8000f8e00ff */
[----:B------:R-:W-:Y:S01]  /*14f80*/  @!P1 IMAD.WIDE.U32 R6, R8, UR8, R6 ;  /* 0x0000000808069c25 */ /* 0x000fe2000f8e0006 */
[----:B---3--:R-:W-:-:S03]  /*14f90*/  MOV R5, UR16 ;  /* 0x0000001000057c02 */ /* 0x008fc60008000f00 */
        /* <DEDUP_REMOVED lines=11> */
[----:B------:R-:W-:Y:S02]  /*15050*/  @!P2 IMAD.WIDE.U32 R4, R8, UR8, R4 ;  /* 0x000000080804ac25 */ /* 0x000fe4000f8e0004 */
[----:B------:R2:W-:Y:S02]  /*15060*/  @P3 STS.128 [R220+0x6800], RZ ;  /* 0x006800ffdc003388 */ /* 0x0005e40000000c00 */
[----:B------:R-:W-:Y:S01]  /*15070*/  @!P2 VIADD R5, R5, UR10 ;  /* 0x0000000a0505ac36 */ /* 0x000fe20008000000 */
[----:B------:R-:W-:-:S04]  /*15080*/  @!P2 LEA R8, P0, R4, R248, 0x1 ;  /* 0x000000f80408a211 */ /* 0x000fc800078008ff */
[----:B------:R-:W-:Y:S02]  /*15090*/  @!P2 LEA.HI.X R9, R4, R104, R5, 0x1, P0 ;  /* 0x000000680409a211 */ /* 0x000fe400000f0c05 */
        /* <DEDUP_REMOVED lines=14> */
.L_x_1035:
[----:B------:R-:W3:Y:S01]  /*15180*/  LDL.LU R38, [R1+0x4] ;  /* 0x0000040001267983 */ /* 0x000ee20000300800 */
[----:B--2---:R-:W-:Y:S01]  /*15190*/  FMNMX3.FTZ R5, R13, R211, R207, !PT ;  /* 0x000000d30d057276 */ /* 0x004fe200078100cf */
[----:B------:R-:W-:Y:S01]  /*151a0*/  IMAD.MOV.U32 R7, RZ, RZ, R2 ;  /* 0x000000ffff077224 */ /* 0x000fe200078e0002 */
[----:B------:R-:W-:Y:S01]  /*151b0*/  FMNMX3.FTZ R4, R12, R223, R210, !PT ;  /* 0x000000df0c047276 */ /* 0x000fe200078100d2 */
[----:B------:R-:W1:Y:S01]  /*151c0*/  SHFL.BFLY PT, R8, R102, 0x2, 0x1f ;  /* 0x0c401f0066087f89 */ /* 0x000e6200000e0000 */
[----:B------:R-:W-:Y:S01]  /*151d0*/  FMNMX3.FTZ R6, R14, R181, R184, !PT ;  /* 0x000000b50e067276 */ /* 0x000fe200078100b8 */
[----:B------:R-:W-:Y:S01]  /*151e0*/  IMAD.WIDE.U32 R28, R15, -0x326172a9, RZ ;  /* 0xcd9e8d570f1c7825 */ /* 0x000fe200078e00ff */
[----:B------:R-:W-:Y:S01]  /*151f0*/  LOP3.LUT R7, R7, 0xff, RZ, 0xc0, !PT ;  /* 0x000000ff07077812 */ /* 0x000fe200078ec0ff */
[----:B------:R-:W2:Y:S01]  /*15200*/  SHFL.BFLY PT, R10, R5, 0x2, 0x1f ;  /* 0x0c401f00050a7f89 */ /* 0x000ea200000e0000 */
[----:B------:R-:W-:Y:S01]  /*15210*/  PRMT R2, R2, 0x7771, RZ ;  /* 0x0000777102027816 */ /* 0x000fe200000000ff */
[----:B------:R-:W4:Y:S01]  /*15220*/  LDCU UR4, c[0x0][0x45c] ;  /* 0x00008b80ff0477ac */ /* 0x000f220008000800 */
[----:B------:R-:W-:Y:S01]  /*15230*/  IMAD.MOV.U32 R27, RZ, RZ, R247 ;  /* 0x000000ffff1b7224 */ /* 0x000fe200078e00f7 */
[----:B------:R-:W5:Y:S01]  /*15240*/  SHFL.BFLY PT, R9, R4, 0x2, 0x1f ;  /* 0x0c401f0004097f89 */ /* 0x000f6200000e0000 */
[----:B------:R-:W-:Y:S01]  /*15250*/  PRMT R17, R7, 0x5410, R2 ;  /* 0x0000541007117816 */ /* 0x000fe20000000002 */
[----:B------:R-:W-:Y:S01]  /*15260*/  IMAD.MOV.U32 R67, RZ, RZ, R237 ;  /* 0x000000ffff437224 */ /* 0x000fe200078e00ed */
[----:B------:R-:W-:Y:S01]  /*15270*/  LOP3.LUT R2, R42, R28, R3, 0x96, !PT ;  /* 0x0000001c2a027212 */ /* 0x000fe200078e9603 */
[----:B------:R-:W4:Y:S01]  /*15280*/  SHFL.BFLY PT, R11, R6, 0x2, 0x1f ;  /* 0x0c401f00060b7f89 */ /* 0x000f2200000e0000 */
[C---:B------:R-:W-:Y:S01]  /*15290*/  LOP3.LUT R3, R0.reuse, 0xffff, RZ, 0xc0, !PT ;  /* 0x0000ffff00037812 */ /* 0x040fe200078ec0ff */
[----:B------:R-:W-:Y:S01]  /*152a0*/  IMAD.MOV.U32 R51, RZ, RZ, R233 ;  /* 0x000000ffff337224 */ /* 0x000fe200078e00e9 */
[----:B------:R-:W-:Y:S01]  /*152b0*/  LOP3.LUT R7, R0, 0xff, RZ, 0xc0, !PT ;  /* 0x000000ff00077812 */ /* 0x000fe200078ec0ff */
[----:B------:R-:W-:Y:S01]  /*152c0*/  UIADD3 UR9, UPT, UPT, UR9, 0x1, URZ ;  /* 0x0000000109097890 */ /* 0x000fe2000fffe0ff */
[----:B------:R-:W-:Y:S01]  /*152d0*/  SHF.R.U32.HI R3, RZ, 0x8, R3 ;  /* 0x00000008ff037819 */ /* 0x000fe20000011603 */
[----:B------:R-:W-:Y:S01]  /*152e0*/  UISETP.GT.U32.AND UP0, UPT, UR7, UR18, UPT ;  /* 0x000000120700728c */ /* 0x000fe2000bf04070 */
[----:B------:R-:W-:-:S02]  /*152f0*/  MOV R37, R252 ;  /* 0x000000fc00257202 */ /* 0x000fc40000000f00 */
[--C-:B------:R-:W-:Y:S02]  /*15300*/  PRMT R14, R7, 0x5410, R3.reuse ;  /* 0x00005410070e7816 */ /* 0x100fe40000000003 */
[----:B------:R-:W-:Y:S02]  /*15310*/  PRMT R3, R0, 0x7632, R3 ;  /* 0x0000763200037816 */ /* 0x000fe40000000003 */
[----:B-1----:R-:W-:Y:S02]  /*15320*/  FMNMX.FTZ R102, R102, R8, !PT ;  /* 0x0000000866667209 */ /* 0x002fe40007810000 */
[----:B------:R-:W-:Y:S02]  /*15330*/  LOP3.LUT R12, R3, 0xff, RZ, 0xc0, !PT ;  /* 0x000000ff030c7812 */ /* 0x000fe400078ec0ff */
[----:B--2---:R-:W-:Y:S01]  /*15340*/  FMNMX.FTZ R10, R5, R10, !PT ;  /* 0x0000000a050a7209 */ /* 0x004fe20007810000 */
[----:B------:R-:W-:Y:S01]  /*15350*/  @UP0 UIADD3 UR21, UPT, UPT, UR21, -0x4, URZ ;  /* 0xfffffffc15150890 */ /* 0x000fe2000fffe0ff */
[----:B------:R-:W-:-:S02]  /*15360*/  LOP3.LUT R5, R2, 0xffff, RZ, 0xc0, !PT ;  /* 0x0000ffff02057812 */ /* 0x000fc400078ec0ff */
[----:B-----5:R-:W-:Y:S01]  /*15370*/  FMNMX.FTZ R9, R4, R9, !PT ;  /* 0x0000000904097209 */ /* 0x020fe20007810000 */
[----:B------:R-:W1:Y:S01]  /*15380*/  SHFL.BFLY PT, R104, R10, 0x1, 0x1f ;  /* 0x0c201f000a687f89 */ /* 0x000e6200000e0000 */
[----:B------:R-:W-:Y:S02]  /*15390*/  SHF.R.U32.HI R0, RZ, 0x18, R0 ;  /* 0x00000018ff007819 */ /* 0x000fe40000011600 */
[----:B----4-:R-:W-:Y:S01]  /*153a0*/  FMNMX.FTZ R11, R6, R11, !PT ;  /* 0x0000000b060b7209 */ /* 0x010fe20007810000 */
[----:B------:R-:W2:Y:S01]  /*153b0*/  SHFL.BFLY PT, R4, R102, 0x1, 0x1f ;  /* 0x0c201f0066047f89 */ /* 0x000ea200000e0000 */
[----:B------:R-:W-:Y:S02]  /*153c0*/  SHF.R.U32.HI R3, RZ, 0x8, R5 ;  /* 0x00000008ff037819 */ /* 0x000fe40000011605 */
[----:B------:R-:W-:Y:S01]  /*153d0*/  PRMT R5, R12, 0x5410, R0 ;  /* 0x000054100c057816 */ /* 0x000fe20000000000 */
[----:B------:R-:W4:Y:S01]  /*153e0*/  SHFL.BFLY PT, R101, R11, 0x1, 0x1f ;  /* 0x0c201f000b657f89 */ /* 0x000f2200000e0000 */
[----:B------:R-:W5:Y:S01]  /*153f0*/  LDC R12, c[0x0][0x4f8] ;  /* 0x00013e00ff0c7b82 */ /* 0x000f620000000800 */
[----:B------:R-:W-:-:S02]  /*15400*/  LOP3.LUT R8, R2, 0xff, RZ, 0xc0, !PT ;  /* 0x000000ff02087812 */ /* 0x000fc400078ec0ff */
[----:B------:R-:W4:Y:S01]  /*15410*/  SHFL.BFLY PT, R103, R9, 0x1, 0x1f ;  /* 0x0c201f0009677f89 */ /* 0x000f2200000e0000 */
[----:B------:R-:W-:Y:S02]  /*15420*/  PRMT R7, R2, 0x7632, R7 ;  /* 0x0000763202077816 */ /* 0x000fe40000000007 */
[----:B------:R-:W-:Y:S02]  /*15430*/  PRMT R16, R8, 0x5410, R3 ;  /* 0x0000541008107816 */ /* 0x000fe40000000003 */
[----:B------:R-:W-:Y:S02]  /*15440*/  SHF.R.U32.HI R6, RZ, 0x18, R2 ;  /* 0x00000018ff067819 */ /* 0x000fe40000011602 */
[----:B------:R-:W-:Y:S02]  /*15450*/  LOP3.LUT R2, R7, 0xff, RZ, 0xc0, !PT ;  /* 0x000000ff07027812 */ /* 0x000fe400078ec0ff */
[----:B------:R-:W-:Y:S02]  /*15460*/  MOV R28, R240 ;  /* 0x000000f0001c7202 */ /* 0x000fe40000000f00 */
[----:B------:R-:W-:-:S02]  /*15470*/  PRMT R21, R2, 0x5410, R6 ;  /* 0x0000541002157816 */ /* 0x000fc40000000006 */
[----:B-1----:R-:W-:Y:S02]  /*15480*/  FMNMX.FTZ R104, R10, R104, !PT ;  /* 0x000000680a687209 */ /* 0x002fe40007810000 */
[----:B------:R-:W-:Y:S02]  /*15490*/  MOV R34, R234 ;  /* 0x000000ea00227202 */ /* 0x000fe40000000f00 */
[----:B--2---:R-:W-:Y:S01]  /*154a0*/  FMNMX.FTZ R102, R102, R4, !PT ;  /* 0x0000000466667209 */ /* 0x004fe20007810000 */
[C---:B------:R-:W-:Y:S01]  /*154b0*/  FMUL.FTZ R15, R104.reuse, UR4 ;  /* 0x00000004680f7c20 */ /* 0x040fe20008410000 */
[----:B------:R-:W-:Y:S02]  /*154c0*/  FSETP.NEU.FTZ.AND P1, PT, R104, -INF , PT ;  /* 0xff8000006800780b */ /* 0x000fe40003f3d000 */
[C---:B------:R-:W-:Y:S01]  /*154d0*/  FSETP.NEU.FTZ.AND P3, PT, R102.reuse, -INF , PT ;  /* 0xff8000006600780b */ /* 0x040fe20003f7d000 */
[----:B------:R-:W-:Y:S01]  /*154e0*/  FMUL.FTZ R13, R102, UR4 ;  /* 0x00000004660d7c20 */ /* 0x000fe20008410000 */
[----:B----4-:R-:W-:-:S02]  /*154f0*/  FMNMX.FTZ R101, R11, R101, !PT ;  /* 0x000000650b657209 */ /* 0x010fc40007810000 */
[----:B------:R-:W-:Y:S02]  /*15500*/  FSEL R0, R102, RZ, P3 ;  /* 0x000000ff66007208 */ /* 0x000fe40001800000 */
[----:B------:R-:W-:Y:S02]  /*15510*/  FSETP.NEU.FTZ.AND P2, PT, R101, -INF , PT ;  /* 0xff8000006500780b */ /* 0x000fe40003f5d000 */
[----:B------:R-:W-:Y:S01]  /*15520*/  FSEL R15, R15, RZ, P1 ;  /* 0x000000ff0f0f7208 */ /* 0x000fe20000800000 */
[----:B------:R-:W-:Y:S01]  /*15530*/  FADD.FTZ R20, R218, -R0 ;  /* 0x80000000da147221 */ /* 0x000fe20000010000 */
[----:B------:R-:W-:Y:S02]  /*15540*/  FSEL R0, R101, RZ, P2 ;  /* 0x000000ff65007208 */ /* 0x000fe40001000000 */
[----:B------:R-:W-:Y:S01]  /*15550*/  FMNMX.FTZ R103, R9, R103, !PT ;  /* 0x0000006709677209 */ /* 0x000fe20007810000 */
[--C-:B------:R-:W-:Y:S01]  /*15560*/  FFMA.FTZ R3, R22, UR4, -R15.reuse ;  /* 0x0000000416037c23 */ /* 0x100fe2000801080f */
[----:B-----5:R-:W-:Y:S01]  /*15570*/  LOP3.LUT R12, R12, 0xff, RZ, 0xc0, !PT ;  /* 0x000000ff0c0c7812 */ /* 0x020fe200078ec0ff */
[----:B------:R-:W-:Y:S01]  /*15580*/  FADD.FTZ R8, R217, -R0 ;  /* 0x80000000d9087221 */ /* 0x000fe20000010000 */
[--C-:B------:R-:W-:Y:S01]  /*15590*/  FFMA.FTZ R0, R31, UR4, -R15.reuse ;  /* 0x000000041f007c23 */ /* 0x100fe2000801080f */
[----:B------:R1:W2:Y:S01]  /*155a0*/  MUFU.EX2 R32, R3 ;  /* 0x0000000300207308 */ /* 0x0002a20000000800 */
[C---:B------:R-:W-:Y:S01]  /*155b0*/  FSETP.NEU.FTZ.AND P0, PT, R103.reuse, -INF , PT ;  /* 0xff8000006700780b */ /* 0x040fe20003f1d000 */
[----:B------:R-:W-:Y:S01]  /*155c0*/  FMUL.FTZ R36, R103, UR4 ;  /* 0x0000000467247c20 */ /* 0x000fe20008410000 */
[----:B------:R-:W-:Y:S01]  /*155d0*/  FSEL R2, R104, RZ, P1 ;  /* 0x000000ff68027208 */ /* 0x000fe20000800000 */
[----:B------:R4:W5:Y:S01]  /*155e0*/  MUFU.EX2 R247, R0 ;  /* 0x0000000000f77308 */ /* 0x0009620000000800 */
[----:B------:R-:W-:Y:S01]  /*155f0*/  LEA R12, R12, R12, 0x10 ;  /* 0x0000000c0c0c7211 */ /* 0x000fe200078e80ff */
[----:B------:R-:W-:Y:S01]  /*15600*/  FMUL.FTZ R20, R20, UR4 ;  /* 0x0000000414147c20 */ /* 0x000fe20008410000 */
[----:B------:R-:W-:Y:S01]  /*15610*/  FSEL R36, R36, RZ, P0 ;  /* 0x000000ff24247208 */ /* 0x000fe20000000000 */
[----:B------:R-:W-:Y:S01]  /*15620*/  FADD.FTZ R7, R222, -R2 ;  /* 0x80000002de077221 */ /* 0x000fe20000010000 */
[----:B------:R-:W-:Y:S01]  /*15630*/  FSEL R13, R13, RZ, P3 ;  /* 0x000000ff0d0d7208 */ /* 0x000fe20001800000 */
[----:B------:R-:W-:Y:S01]  /*15640*/  FFMA.FTZ R2, R26, UR4, -R15 ;  /* 0x000000041a027c23 */ /* 0x000fe2000801080f */
[--C-:B------:R-:W-:Y:S01]  /*15650*/  HSET2.LE.AND R4, R14, R12.reuse, PT ;  /* 0x0000000c0e047233 */ /* 0x100fe20003803000 */
[----:B------:R-:W-:Y:S01]  /*15660*/  FMUL.FTZ R14, R101, UR4 ;  /* 0x00000004650e7c20 */ /* 0x000fe20008410000 */
[--C-:B------:R-:W-:Y:S01]  /*15670*/  HSET2.LE.AND R5, R5, R12.reuse, PT ;  /* 0x0000000c05057233 */ /* 0x100fe20003803000 */
[----:B-1----:R-:W-:Y:S01]  /*15680*/  FFMA.FTZ R3, R23, UR4, -R36 ;  /* 0x0000000417037c23 */ /* 0x002fe20008010824 */
[----:B------:R1:W-:Y:S01]  /*15690*/  MUFU.EX2 R31, R2 ;  /* 0x00000002001f7308 */ /* 0x0003e20000000800 */
[----:B------:R-:W-:Y:S01]  /*156a0*/  HSET2.LE.AND R6, R18, R12, PT ;  /* 0x0000000c12067233 */ /* 0x000fe20003803000 */
[----:B------:R-:W-:Y:S01]  /*156b0*/  FMUL.FTZ R7, R7, UR4 ;  /* 0x0000000407077c20 */ /* 0x000fe20008410000 */
[----:B----4-:R-:W-:Y:S01]  /*156c0*/  FSEL R0, R103, RZ, P0 ;  /* 0x000000ff67007208 */ /* 0x010fe20000000000 */
[----:B------:R4:W-:Y:S01]  /*156d0*/  MUFU.EX2 R218, R3 ;  /* 0x0000000300da7308 */ /* 0x0009e20000000800 */
[----:B------:R-:W-:-:S02]  /*156e0*/  FSEL R14, R14, RZ, P2 ;  /* 0x000000ff0e0e7208 */ /* 0x000fc40001000000 */
[--C-:B------:R-:W-:Y:S01]  /*156f0*/  HSET2.LE.AND R10, R17, R12.reuse, PT ;  /* 0x0000000c110a7233 */ /* 0x100fe20003803000 */
[----:B------:R-:W-:Y:S01]  /*15700*/  FADD.FTZ R9, R221, -R0 ;  /* 0x80000000dd097221 */ /* 0x000fe20000010000 */
[----:B------:R-:W-:Y:S01]  /*15710*/  FFMA.FTZ R0, R33, UR4, -R36 ;  /* 0x0000000421007c23 */ /* 0x000fe20008010824 */
[----:B--2---:R-:W-:Y:S01]  /*15720*/  IMAD.MOV.U32 R33, RZ, RZ, R32 ;  /* 0x000000ffff217224 */ /* 0x004fe200078e0020 */
[----:B------:R-:W-:Y:S01]  /*15730*/  LOP3.LUT R11, R24, 0xff00ff, RZ, 0xc0, !PT ;  /* 0x00ff00ff180b7812 */ /* 0x000fe200078ec0ff */
[----:B------:R-:W-:Y:S01]  /*15740*/  IMAD.MOV.U32 R32, RZ, RZ, R246 ;  /* 0x000000ffff207224 */ /* 0x000fe200078e00f6 */
[----:B------:R5:W-:Y:S01]  /*15750*/  MUFU.EX2 R65, R0 ;  /* 0x0000000000417308 */ /* 0x000be20000000800 */
[----:B-1----:R-:W-:Y:S01]  /*15760*/  FFMA.FTZ R2, R49, UR4, -R13 ;  /* 0x0000000431027c23 */ /* 0x002fe2000801080d */
[----:B------:R-:W-:Y:S01]  /*15770*/  FMUL.FTZ R9, R9, UR4 ;  /* 0x0000000409097c20 */ /* 0x000fe20008410000 */
[----:B------:R-:W-:Y:S01]  /*15780*/  HSET2.LE.AND R11, R11, R12, PT ;  /* 0x0000000c0b0b7233 */ /* 0x000fe20003803000 */
[----:B------:R-:W1:Y:S01]  /*15790*/  MUFU.EX2 R39, R20 ;  /* 0x0000001400277308 */ /* 0x000e620000000800 */
[----:B----4-:R-:W-:-:S03]  /*157a0*/  FFMA.FTZ R3, R19, UR4, -R15 ;  /* 0x0000000413037c23 */ /* 0x010fc6000801080f */
[----:B------:R2:W-:Y:S04]  /*157b0*/  MUFU.EX2 R107, R2 ;  /* 0x00000002006b7308 */ /* 0x0005e80000000800 */
[----:B------:R4:W4:Y:S01]  /*157c0*/  MUFU.EX2 R217, R3 ;  /* 0x0000000300d97308 */ /* 0x0009220000000800 */
[----:B-----5:R-:W-:-:S04]  /*157d0*/  F2FP.F16.F32.PACK_AB R0, R33, R247 ;  /* 0x000000f72100723e */ /* 0x020fc800000000ff */
[----:B------:R-:W-:Y:S01]  /*157e0*/  LOP3.LUT R4, R0, R4, RZ, 0xc0, !PT ;  /* 0x0000000400047212 */ /* 0x000fe200078ec0ff */
[--C-:B------:R-:W-:Y:S01]  /*157f0*/  FFMA.FTZ R0, R45, UR4, -R13.reuse ;  /* 0x000000042d007c23 */ /* 0x100fe2000801080d */
[-C--:B-1----:R-:W-:Y:S01]  /*15800*/  FMUL.FTZ R116, R116, R39.reuse ;  /* 0x0000002774747220 */ /* 0x082fe20000410000 */
[-C--:B------:R-:W-:Y:S01]  /*15810*/  FMUL.FTZ R117, R117, R39.reuse ;  /* 0x0000002775757220 */ /* 0x080fe20000410000 */
[--C-:B--2---:R-:W-:Y:S01]  /*15820*/  FFMA.FTZ R2, R40, UR4, -R14.reuse ;  /* 0x0000000428027c23 */ /* 0x104fe2000801080e */
[----:B------:R1:W2:Y:S01]  /*15830*/  MUFU.EX2 R221, R0 ;  /* 0x0000000000dd7308 */ /* 0x0002a20000000800 */
[-C--:B------:R-:W-:Y:S01]  /*15840*/  FMUL.FTZ R120, R120, R39.reuse ;  /* 0x0000002778787220 */ /* 0x080fe20000410000 */
[-C--:B------:R-:W-:Y:S01]  /*15850*/  FMUL.FTZ R121, R121, R39.reuse ;  /* 0x0000002779797220 */ /* 0x080fe20000410000 */
[--C-:B----4-:R-:W-:Y:S01]  /*15860*/  FFMA.FTZ R3, R41, UR4, -R14.reuse ;  /* 0x0000000429037c23 */ /* 0x110fe2000801080e */
        /* <DEDUP_REMOVED lines=8> */
[----:B------:R-:W2:Y:S01]  /*158f0*/  MUFU.EX2 R41, R9 ;  /* 0x0000000900297308 */ /* 0x000ea20000000800 */
[----:B------:R-:W-:Y:S01]  /*15900*/  FMUL.FTZ R152, R152, R39 ;  /* 0x0000002798987220 */ /* 0x000fe20000410000 */
[----:B-1----:R-:W-:Y:S01]  /*15910*/  F2FP.F16.F32.PACK_AB R0, R218, R65 ;  /* 0x00000041da00723e */ /* 0x002fe200000000ff */
[-C--:B------:R-:W-:Y:S01]  /*15920*/  FMUL.FTZ R153, R153, R39.reuse ;  /* 0x0000002799997220 */ /* 0x080fe20000410000 */
[----:B------:R-:W1:Y:S01]  /*15930*/  MUFU.EX2 R40, R7 ;  /* 0x0000000700287308 */ /* 0x000e620000000800 */
[----:B------:R-:W-:Y:S01]  /*15940*/  FMUL.FTZ R96, R96, R39 ;  /* 0x0000002760607220 */ /* 0x000fe20000410000 */
[----:B------:R-:W-:Y:S01]  /*15950*/  LOP3.LUT R5, R0, R5, RZ, 0xc0, !PT ;  /* 0x0000000500057212 */ /* 0x000fe200078ec0ff */
[--C-:B----4-:R-:W-:Y:S01]  /*15960*/  FFMA.FTZ R2, R61, UR4, -R13.reuse ;  /* 0x000000043d027c23 */ /* 0x110fe2000801080d */
[----:B------:R-:W-:Y:S01]  /*15970*/  F2FP.F16.F32.PACK_AB R0, R217, R31 ;  /* 0x0000001fd900723e */ /* 0x000fe200000000ff */
[-C--:B------:R-:W-:Y:S01]  /*15980*/  FMUL.FTZ R97, R97, R39.reuse ;  /* 0x0000002761617220 */ /* 0x080fe20000410000 */
[----:B-----5:R-:W-:Y:S01]  /*15990*/  FFMA.FTZ R3, R64, UR4, -R14 ;  /* 0x0000000440037c23 */ /* 0x020fe2000801080e */
[----:B------:R4:W-:Y:S01]  /*159a0*/  MUFU.EX2 R249, R2 ;  /* 0x0000000200f97308 */ /* 0x0009e20000000800 */
[----:B------:R-:W-:Y:S01]  /*159b0*/  LOP3.LUT R6, R0, R6, RZ, 0xc0, !PT ;  /* 0x0000000600067212 */ /* 0x000fe200078ec0ff */
[----:B------:R-:W-:Y:S01]  /*159c0*/  FMUL.FTZ R164, R164, R39 ;  /* 0x00000027a4a47220 */ /* 0x000fe20000410000 */
[----:B--2---:R-:W-:Y:S01]  /*159d0*/  F2FP.F16.F32.PACK_AB R0, R107, R221 ;  /* 0x000000dd6b00723e */ /* 0x004fe200000000ff */
[----:B------:R2:W-:Y:S01]  /*159e0*/  MUFU.EX2 R243, R3 ;  /* 0x0000000300f37308 */ /* 0x0005e20000000800 */
[----:B------:R-:W-:Y:S01]  /*159f0*/  MOV R64, R37 ;  /* 0x0000002500407202 */ /* 0x000fe20000000f00 */
[-C--:B------:R-:W-:Y:S01]  /*15a00*/  FMUL.FTZ R114, R114, R41.reuse ;  /* 0x0000002972727220 */ /* 0x080fe20000410000 */
[----:B------:R-:W-:Y:S01]  /*15a10*/  LOP3.LUT R10, R0, R10, RZ, 0xc0, !PT ;  /* 0x0000000a000a7212 */ /* 0x000fe200078ec0ff */
[----:B------:R-:W-:Y:S01]  /*15a20*/  FFMA.FTZ R0, R63, UR4, -R13 ;  /* 0x000000043f007c23 */ /* 0x000fe2000801080d */
[-C--:B-1----:R-:W-:Y:S01]  /*15a30*/  FMUL.FTZ R112, R112, R40.reuse ;  /* 0x0000002870707220 */ /* 0x082fe20000410000 */
[-C--:B------:R-:W-:Y:S01]  /*15a40*/  FMUL.FTZ R113, R113, R40.reuse ;  /* 0x0000002871717220 */ /* 0x080fe20000410000 */
[-C--:B------:R-:W-:Y:S01]  /*15a50*/  FMUL.FTZ R115, R115, R41.reuse ;  /* 0x0000002973737220 */ /* 0x080fe20000410000 */
[----:B------:R1:W5:Y:S01]  /*15a60*/  MUFU.EX2 R246, R0 ;  /* 0x0000000000f67308 */ /* 0x0003620000000800 */
[-C--:B------:R-:W-:Y:S01]  /*15a70*/  FMUL.FTZ R124, R124, R40.reuse ;  /* 0x000000287c7c7220 */ /* 0x080fe20000410000 */
[--C-:B----4-:R-:W-:Y:S01]  /*15a80*/  FFMA.FTZ R2, R60, UR4, -R36.reuse ;  /* 0x000000043c027c23 */ /* 0x110fe20008010824 */
[-C--:B------:R-:W-:Y:S01]  /*15a90*/  FMUL.FTZ R125, R125, R40.reuse ;  /* 0x000000287d7d7220 */ /* 0x080fe20000410000 */
[-C--:B------:R-:W-:Y:S01]  /*15aa0*/  FMUL.FTZ R126, R126, R41.reuse ;  /* 0x000000297e7e7220 */ /* 0x080fe20000410000 */
[-C--:B------:R-:W-:Y:S01]  /*15ab0*/  FMUL.FTZ R127, R127, R41.reuse ;  /* 0x000000297f7f7220 */ /* 0x080fe20000410000 */
[----:B--2---:R-:W-:Y:S01]  /*15ac0*/  FFMA.FTZ R3, R59, UR4, -R36 ;  /* 0x000000043b037c23 */ /* 0x004fe20008010824 */
[----:B------:R5:W-:Y:S01]  /*15ad0*/  MUFU.EX2 R250, R2 ;  /* 0x0000000200fa7308 */ /* 0x000be20000000800 */
[-C--:B------:R-:W-:Y:S01]  /*15ae0*/  FMUL.FTZ R128, R128, R40.reuse ;  /* 0x0000002880807220 */ /* 0x080fe20000410000 */
[-C--:B------:R-:W-:Y:S01]  /*15af0*/  FMUL.FTZ R129, R129, R40.reuse ;  /* 0x0000002881817220 */ /* 0x080fe20000410000 */
[-C--:B------:R-:W-:Y:S01]  /*15b00*/  FMUL.FTZ R130, R130, R41.reuse ;  /* 0x0000002982827220 */ /* 0x080fe20000410000 */
[----:B------:R2:W-:Y:S01]  /*15b10*/  MUFU.EX2 R251, R3 ;  /* 0x0000000300fb7308 */ /* 0x0005e20000000800 */
[-C--:B------:R-:W-:Y:S01]  /*15b20*/  FMUL.FTZ R131, R131, R41.reuse ;  /* 0x0000002983837220 */ /* 0x080fe20000410000 */
[----:B------:R-:W-:Y:S01]  /*15b30*/  FMUL.FTZ R140, R140, R40 ;  /* 0x000000288c8c7220 */ /* 0x000fe20000410000 */
[----:B-1----:R-:W-:Y:S01]  /*15b40*/  F2FP.F16.F32.PACK_AB R0, R110, R252 ;  /* 0x000000fc6e00723e */ /* 0x002fe200000000ff */
[-C--:B------:R-:W-:Y:S01]  /*15b50*/  FMUL.FTZ R141, R141, R40.reuse ;  /* 0x000000288d8d7220 */ /* 0x080fe20000410000 */
[-C--:B------:R-:W-:Y:S01]  /*15b60*/  FMUL.FTZ R142, R142, R41.reuse ;  /* 0x000000298e8e7220 */ /* 0x080fe20000410000 */
[----:B------:R-:W-:Y:S01]  /*15b70*/  FMUL.FTZ R143, R143, R41 ;  /* 0x000000298f8f7220 */ /* 0x000fe20000410000 */
[----:B------:R-:W-:Y:S01]  /*15b80*/  LOP3.LUT R11, R0, R11, RZ, 0xc0, !PT ;  /* 0x0000000b000b7212 */ /* 0x000fe200078ec0ff */
[----:B------:R-:W-:Y:S01]  /*15b90*/  FFMA.FTZ R0, R62, UR4, -R14 ;  /* 0x000000043e007c23 */ /* 0x000fe2000801080e */
[----:B------:R-:W-:Y:S01]  /*15ba0*/  FMUL.FTZ R144, R144, R40 ;  /* 0x0000002890907220 */ /* 0x000fe20000410000 */
[----:B-----5:R-:W-:Y:S01]  /*15bb0*/  F2FP.F16.F32.PACK_AB R2, R249, R246 ;  /* 0x000000f6f902723e */ /* 0x020fe200000000ff */
[-C--:B------:R-:W-:Y:S01]  /*15bc0*/  FMUL.FTZ R145, R145, R40.reuse ;  /* 0x0000002891917220 */ /* 0x080fe20000410000 */
[----:B------:R1:W4:Y:S01]  /*15bd0*/  MUFU.EX2 R248, R0 ;  /* 0x0000000000f87308 */ /* 0x0003220000000800 */
[-C--:B------:R-:W-:Y:S01]  /*15be0*/  FMUL.FTZ R146, R146, R41.reuse ;  /* 0x0000002992927220 */ /* 0x080fe20000410000 */
[----:B--2---:R-:W-:Y:S01]  /*15bf0*/  LOP3.LUT R3, R25, 0xff00ff, RZ, 0xc0, !PT ;  /* 0x00ff00ff19037812 */ /* 0x004fe200078ec0ff */
        /* <DEDUP_REMOVED lines=11> */
[----:B-1----:R-:W-:Y:S01]  /*15cb0*/  HSET2.LE.AND R0, R16, R12, PT ;  /* 0x0000000c10007233 */ /* 0x002fe20003803000 */
        /* <DEDUP_REMOVED lines=27> */
[----:B------:R-:W-:-:S02]  /*15e70*/  MOV R59, R217 ;  /* 0x000000d9003b7202 */ /* 0x000fc40000000f00 */
[----:B---3--:R-:W-:Y:S01]  /*15e80*/  LEA R106, R38, UR5, 0x1 ;  /* 0x00000005266a7c11 */ /* 0x008fe2000f8e08ff */
[----:B------:R-:W-:Y:S01]  /*15e90*/  FMUL.FTZ R38, R8, UR4 ;  /* 0x0000000408267c20 */ /* 0x000fe20008410000 */
[----:B------:R-:W-:Y:S02]  /*15ea0*/  LOP3.LUT R8, R2, R0, RZ, 0xc0, !PT ;  /* 0x0000000002087212 */ /* 0x000fe400078ec0ff */
[----:B------:R-:W-:Y:S01]  /*15eb0*/  HSET2.LE.AND R0, R21, R12, PT ;  /* 0x0000000c15007233 */ /* 0x000fe20003803000 */
[----:B------:R-:W1:Y:S01]  /*15ec0*/  LDSM.16.MT88.4 R16, [R106+0x9000] ;  /* 0x009000006a10783b */ /* 0x000e620000004200 */
[----:B----4-:R-:W-:Y:S01]  /*15ed0*/  F2FP.F16.F32.PACK_AB R2, R248, R243 ;  /* 0x000000f3f802723e */ /* 0x010fe200000000ff */
[----:B------:R-:W2:Y:S01]  /*15ee0*/  MUFU.EX2 R38, R38 ;  /* 0x0000002600267308 */ /* 0x000ea20000000800 */
[----:B------:R-:W-:Y:S02]  /*15ef0*/  IADD3 R37, PT, PT, R106, 0x9020, RZ ;  /* 0x000090206a257810 */ /* 0x000fe40007ffe0ff */
[----:B------:R-:W-:-:S02]  /*15f00*/  LOP3.LUT R9, R2, R0, RZ, 0xc0, !PT ;  /* 0x0000000002097212 */ /* 0x000fc400078ec0ff */
[----:B------:R-:W-:Y:S02]  /*15f10*/  HSET2.LE.AND R2, R3, R12, PT ;  /* 0x0000000c03027233 */ /* 0x000fe40003803000 */
[----:B------:R-:W-:-:S04]  /*15f20*/  F2FP.F16.F32.PACK_AB R0, R251, R250 ;  /* 0x000000fafb00723e */ /* 0x000fc800000000ff */
[----:B------:R-:W-:Y:S01]  /*15f30*/  LOP3.LUT R7, R0, R2, RZ, 0xc0, !PT ;  /* 0x0000000200077212 */ /* 0x000fe200078ec0ff */
[----:B------:R-:W-:Y:S02]  /*15f40*/  VIADD R0, R106, 0x9000 ;  /* 0x000090006a007836 */ /* 0x000fe40000000000 */
[-C--:B--2---:R-:W-:Y:S01]  /*15f50*/  FMUL.FTZ R118, R118, R38.reuse ;  /* 0x0000002676767220 */ /* 0x084fe20000410000 */
[-C--:B------:R-:W-:Y:S01]  /*15f60*/  FMUL.FTZ R119, R119, R38.reuse ;  /* 0x0000002677777220 */ /* 0x080fe20000410000 */
[----:B------:R-:W-:Y:S02]  /*15f70*/  @P4 VIADD R37, R0, 0xffffffe0 ;  /* 0xffffffe000254836 */ /* 0x000fe40000000000 */
[-C--:B------:R-:W-:Y:S01]  /*15f80*/  FMUL.FTZ R122, R122, R38.reuse ;  /* 0x000000267a7a7220 */ /* 0x080fe20000410000 */
[-C--:B------:R-:W-:Y:S01]  /*15f90*/  FMUL.FTZ R123, R123, R38.reuse ;  /* 0x000000267b7b7220 */ /* 0x080fe20000410000 */
[-C--:B------:R-:W-:Y:S01]  /*15fa0*/  FMUL.FTZ R138, R138, R38.reuse ;  /* 0x000000268a8a7220 */ /* 0x080fe20000410000 */
[-C--:B------:R-:W-:Y:S01]  /*15fb0*/  FMUL.FTZ R139, R139, R38.reuse ;  /* 0x000000268b8b7220 */ /* 0x080fe20000410000 */
[----:B------:R-:W2:Y:S01]  /*15fc0*/  LDSM.16.MT88.4 R20, [R37] ;  /* 0x000000002514783b */ /* 0x000ea20000004200 */
        /* <DEDUP_REMOVED lines=16> */
[----:B-1----:R-:W-:Y:S01]  /*160d0*/  HMMA.16816.F32 R116, R8, R16, R116 ;  /* 0x000000100874723c */ /* 0x002fe20000001874 */
[-C--:B------:R-:W-:Y:S01]  /*160e0*/  FMUL.FTZ R86, R86, R38.reuse ;  /* 0x0000002656567220 */ /* 0x080fe20000410000 */
[----:B------:R-:W-:-:S06]  /*160f0*/  FMUL.FTZ R87, R87, R38 ;  /* 0x0000002657577220 */ /* 0x000fcc0000410000 */
[C---:B------:R-:W-:Y:S08]  /*16100*/  HMMA.16816.F32 R112, R4.reuse, R16, R112 ;  /* 0x000000100470723c */ /* 0x040ff00000001870 */
[-C--:B------:R-:W-:Y:S08]  /*16110*/  HMMA.16816.F32 R124, R4, R18.reuse, R124 ;  /* 0x00000012047c723c */ /* 0x080ff0000000187c */
[C---:B------:R-:W-:Y:S01]  /*16120*/  HMMA.16816.F32 R120, R8.reuse, R18, R120 ;  /* 0x000000120878723c */ /* 0x040fe20000001878 */
[----:B------:R-:W1:Y:S07]  /*16130*/  LDSM.16.MT88.4 R16, [R106+0xa000] ;  /* 0x00a000006a10783b */ /* 0x000e6e0000004200 */
[----:B--2---:R-:W-:Y:S01]  /*16140*/  HMMA.16816.F32 R60, R8, R22, R136 ;  /* 0x00000016083c723c */ /* 0x004fe20000001888 */
[----:B------:R-:W-:Y:S01]  /*16150*/  MOV R139, R27 ;  /* 0x0000001b008b7202 */ /* 0x000fe20000000f00 */
[----:B------:R-:W-:Y:S01]  /*16160*/  IMAD.MOV.U32 R138, RZ, RZ, R231 ;  /* 0x000000ffff8a7224 */ /* 0x000fe200078e00e7 */
[----:B------:R-:W2:Y:S01]  /*16170*/  LDSM.16.MT88.4 R24, [R37+0x2000] ;  /* 0x002000002518783b */ /* 0x000ea20000004200 */
[----:B------:R-:W-:Y:S01]  /*16180*/  MOV R137, R221 ;  /* 0x000000dd00897202 */ /* 0x000fe20000000f00 */
[----:B------:R-:W-:-:S03]  /*16190*/  IMAD.MOV.U32 R136, RZ, RZ, R218 ;  /* 0x000000ffff887224 */ /* 0x000fc600078e00da */
[-C--:B------:R-:W-:Y:S08]  /*161a0*/  HMMA.16816.F32 R132, R8, R20.reuse, R132 ;  /* 0x000000140884723c */ /* 0x080ff00000001884 */
[C---:B------:R-:W-:Y:S08]  /*161b0*/  HMMA.16816.F32 R128, R4.reuse, R20, R128 ;  /* 0x000000140480723c */ /* 0x040ff00000001880 */
[----:B------:R-:W-:Y:S01]  /*161c0*/  HMMA.16816.F32 R140, R4, R22, R140 ;  /* 0x00000016048c723c */ /* 0x000fe2000000188c */
[----:B------:R-:W3:Y:S07]  /*161d0*/  LDSM.16.MT88.4 R20, [R37+0x1000] ;  /* 0x001000002514783b */ /* 0x000eee0000004200 */
[-C--:B-1----:R-:W-:Y:S08]  /*161e0*/  HMMA.16816.F32 R148, R8, R16.reuse, R148 ;  /* 0x000000100894723c */ /* 0x082ff00000001894 */
[C---:B------:R-:W-:Y:S08]  /*161f0*/  HMMA.16816.F32 R144, R4.reuse, R16, R144 ;  /* 0x000000100490723c */ /* 0x040ff00000001890 */
[-C--:B------:R-:W-:Y:S08]  /*16200*/  HMMA.16816.F32 R156, R4, R18.reuse, R156 ;  /* 0x00000012049c723c */ /* 0x080ff0000000189c */
[----:B------:R-:W-:Y:S01]  /*16210*/  HMMA.16816.F32 R152, R8, R18, R152 ;  /* 0x000000120898723c */ /* 0x000fe20000001898 */
[----:B------:R-:W1:Y:S07]  /*16220*/  LDSM.16.MT88.4 R16, [R106+0xb000] ;  /* 0x00b000006a10783b */ /* 0x000e6e0000004200 */
[-C--:B--2---:R-:W-:Y:S08]  /*16230*/  HMMA.16816.F32 R92, R4, R26.reuse, R92 ;  /* 0x0000001a045c723c */ /* 0x084ff0000000185c */
[----:B------:R-:W-:Y:S01]  /*16240*/  HMMA.16816.F32 R96, R8, R26, R96 ;  /* 0x0000001a0860723c */ /* 0x000fe20000001860 */
[----:B------:R-:W-:Y:S01]  /*16250*/  MOV R26, R107 ;  /* 0x0000006b001a7202 */ /* 0x000fe20000000f00 */
[----:B------:R-:W-:-:S02]  /*16260*/  VIADD R107, R244, 0x1715609d ;  /* 0x1715609df46b7836 */ /* 0x000fc40000000000 */
[----:B------:R-:W-:Y:S01]  /*16270*/  IMAD.MOV.U32 R27, RZ, RZ, R110 ;  /* 0x000000ffff1b7224 */ /* 0x000fe200078e006e */
[----:B------:R-:W-:Y:S02]  /*16280*/  IADD3 R110, PT, PT, R245, 0x646e171e, RZ ;  /* 0x646e171ef56e7810 */ /* 0x000fe40007ffe0ff */
[----:B------:R-:W-:Y:S01]  /*16290*/  LOP3.LUT R2, R107, R100, R35, 0x96, !PT ;  /* 0x000000646b027212 */ /* 0x000fe200078e9623 */
[----:B---3--:R-:W-:Y:S01]  /*162a0*/  HMMA.16816.F32 R160, R4, R20, R160 ;  /* 0x0000001404a0723c */ /* 0x008fe200000018a0 */
[----:B------:R-:W-:Y:S02]  /*162b0*/  IMAD.MOV.U32 R35, RZ, RZ, R235 ;  /* 0x000000ffff237224 */ /* 0x000fe400078e00eb */
[----:B------:R-:W-:Y:S01]  /*162c0*/  IMAD.MOV.U32 R100, RZ, RZ, R136 ;  /* 0x000000ffff647224 */ /* 0x000fe200078e0088 */
[----:B------:R-:W-:Y:S01]  /*162d0*/  MOV R136, R137 ;  /* 0x0000008900887202 */ /* 0x000fe20000000f00 */
[----:B------:R-:W-:-:S03]  /*162e0*/  IMAD.WIDE.U32 R2, R2, -0x2daee0ad, RZ ;  /* 0xd2511f5302027825 */ /* 0x000fc600078e00ff */
[C---:B------:R-:W-:Y:S01]  /*162f0*/  HMMA.16816.F32 R172, R4.reuse, R22, R172 ;  /* 0x0000001604ac723c */ /* 0x040fe200000018ac */
[----:B------:R-:W-:Y:S01]  /*16300*/  IMAD.MOV.U32 R137, RZ, RZ, R138 ;  /* 0x000000ffff897224 */ /* 0x000fe200078e008a */
[----:B------:R-:W-:Y:S02]  /*16310*/  LOP3.LUT R0, R110, R46, R3, 0x96, !PT ;  /* 0x0000002e6e007212 */ /* 0x000fe400078e9603 */
[C---:B------:R-:W-:Y:S02]  /*16320*/  PRMT R3, R2.reuse, 0x7772, RZ ;  /* 0x0000777202037816 */ /* 0x040fe400000000ff */
[----:B------:R-:W-:Y:S02]  /*16330*/  MOV R138, R64 ;  /* 0x00000040008a7202 */ /* 0x000fe40000000f00 */
[C---:B------:R-:W-:Y:S08]  /*16340*/  HMMA.16816.F32 R88, R4.reuse, R24, R88 ;  /* 0x000000180458723c */ /* 0x040ff00000001858 */
[C---:B-1----:R-:W-:Y:S08]  /*16350*/  HMMA.16816.F32 R72, R4.reuse, R16, R72 ;  /* 0x000000100448723c */ /* 0x042ff00000001848 */
[----:B------:R-:W-:Y:S01]  /*16360*/  HMMA.16816.F32 R76, R4, R18, R76 ;  /* 0x00000012044c723c */ /* 0x000fe2000000184c */
[----:B------:R-:W-:Y:S01]  /*16370*/  LOP3.LUT R4, R107, R66, R29, 0x96, !PT ;  /* 0x000000426b047212 */ /* 0x000fe200078e961d */
[----:B------:R-:W-:Y:S01]  /*16380*/  IMAD.MOV.U32 R29, RZ, RZ, R241 ;  /* 0x000000ffff1d7224 */ /* 0x000fe200078e00f1 */
[----:B------:R-:W-:-:S02]  /*16390*/  PRMT R7, R2, 0x7773, RZ ;  /* 0x0000777302077816 */ /* 0x000fc400000000ff */
[----:B------:R-:W-:Y:S01]  /*163a0*/  MOV R66, R236 ;  /* 0x000000ec00427202 */ /* 0x000fe20000000f00 */
[----:B------:R-:W-:Y:S02]  /*163b0*/  IMAD.WIDE.U32 R4, R4, -0x2daee0ad, RZ ;  /* 0xd2511f5304047825 */ /* 0x000fe400078e00ff */
[----:B------:R-:W-:Y:S01]  /*163c0*/  HMMA.16816.F32 R164, R8, R20, R164 ;  /* 0x0000001408a4723c */ /* 0x000fe200000018a4 */
[----:B------:R-:W-:-:S07]  /*163d0*/  MOV R6, R4 ;  /* 0x0000000400067202 */ /* 0x000fce0000000f00 */
[C---:B------:R-:W-:Y:S08]  /*163e0*/  HMMA.16816.F32 R168, R8.reuse, R22, R168 ;  /* 0x0000001608a8723c */ /* 0x040ff000000018a8 */
[----:B------:R-:W-:Y:S01]  /*163f0*/  HMMA.16816.F32 R68, R8, R16, R68 ;  /* 0x000000100844723c */ /* 0x000fe20000001844 */
[----:B------:R-:W-:Y:S01]  /*16400*/  PRMT R16, R3, 0x5410, R7 ;  /* 0x0000541003107816 */ /* 0x000fe20000000007 */
[----:B------:R-:W-:-:S06]  /*16410*/  FFMA.FTZ R7, R44, UR4, -R36 ;  /* 0x000000042c077c23 */ /* 0x000fcc0008010824 */
[C---:B------:R-:W-:Y:S08]  /*16420*/  HMMA.16816.F32 R80, R8.reuse, R18, R80 ;  /* 0x000000120850723c */ /* 0x040ff00000001850 */
[----:B------:R-:W-:Y:S01]  /*16430*/  HMMA.16816.F32 R84, R8, R24, R84 ;  /* 0x000000180854723c */ /* 0x000fe20000001854 */
[----:B------:R-:W-:Y:S01]  /*16440*/  IMAD.MOV.U32 R8, RZ, RZ, R2 ;  /* 0x000000ffff087224 */ /* 0x000fe200078e0002 */
[----:B------:R-:W-:Y:S01]  /*16450*/  PRMT R10, R2, 0x7771, RZ ;  /* 0x00007771020a7816 */ /* 0x000fe200000000ff */
[----:B------:R-:W-:Y:S01]  /*16460*/  IMAD.MOV.U32 R24, RZ, RZ, R238 ;  /* 0x000000ffff187224 */ /* 0x000fe200078e00ee */
[----:B------:R-:W-:-:S02]  /*16470*/  LOP3.LUT R2, R110, R50, R5, 0x96, !PT ;  /* 0x000000326e027212 */ /* 0x000fc400078e9605 */
[----:B------:R-:W-:Y:S02]  /*16480*/  LOP3.LUT R3, R8, 0xff, RZ, 0xc0, !PT ;  /* 0x000000ff08037812 */ /* 0x000fe400078ec0ff */
[C---:B------:R-:W-:Y:S02]  /*16490*/  PRMT R11, R4.reuse, 0x7771, RZ ;  /* 0x00007771040b7816 */ /* 0x040fe400000000ff */
[C---:B------:R-:W-:Y:S02]  /*164a0*/  PRMT R9, R4.reuse, 0x7773, RZ ;  /* 0x0000777304097816 */ /* 0x040fe400000000ff */
[----:B------:R-:W-:Y:S02]  /*164b0*/  PRMT R5, R4, 0x7772, RZ ;  /* 0x0000777204057816 */ /* 0x000fe400000000ff */
[----:B------:R-:W-:Y:S02]  /*164c0*/  LOP3.LUT R4, R6, 0xff, RZ, 0xc0, !PT ;  /* 0x000000ff06047812 */ /* 0x000fe400078ec0ff */
[----:B------:R-:W-:-:S02]  /*164d0*/  PRMT R8, R3, 0x5410, R10 ;  /* 0x0000541003087816 */ /* 0x000fc4000000000a */
[----:B------:R-:W-:Y:S02]  /*164e0*/  LOP3.LUT R3, R2, 0xffff, RZ, 0xc0, !PT ;  /* 0x0000ffff02037812 */ /* 0x000fe400078ec0ff */
[----:B------:R-:W-:Y:S02]  /*164f0*/  PRMT R9, R5, 0x5410, R9 ;  /* 0x0000541005097816 */ /* 0x000fe40000000009 */
[----:B------:R-:W-:Y:S02]  /*16500*/  PRMT R11, R4, 0x5410, R11 ;  /* 0x00005410040b7816 */ /* 0x000fe4000000000b */
[C---:B------:R-:W-:Y:S02]  /*16510*/  PRMT R4, R2.reuse, 0x7632, R4 ;  /* 0x0000763202047816 */ /* 0x040fe40000000004 */
[----:B------:R-:W-:Y:S02]  /*16520*/  LOP3.LUT R6, R2, 0xff, RZ, 0xc0, !PT ;  /* 0x000000ff02067812 */ /* 0x000fe400078ec0ff */
[----:B------:R-:W-:-:S02]  /*16530*/  SHF.R.U32.HI R5, RZ, 0x8, R3 ;  /* 0x00000008ff057819 */ /* 0x000fc40000011603 */
[----:B------:R-:W-:Y:S01]  /*16540*/  LOP3.LUT R3, R4, 0xff, RZ, 0xc0, !PT ;  /* 0x000000ff04037812 */ /* 0x000fe200078ec0ff */
[----:B------:R-:W-:Y:S01]  /*16550*/  FFMA.FTZ R4, R48, UR4, -R15 ;  /* 0x0000000430047c23 */ /* 0x000fe2000801080f */
[----:B------:R-:W-:Y:S01]  /*16560*/  PRMT R22, R6, 0x5410, R5 ;  /* 0x0000541006167816 */ /* 0x000fe20000000005 */
[----:B------:R-:W-:Y:S01]  /*16570*/  FFMA.FTZ R5, R30, UR4, -R15 ;  /* 0x000000041e057c23 */ /* 0x000fe2000801080f */
[----:B------:R-:W-:Y:S01]  /*16580*/  SHF.R.U32.HI R2, RZ, 0x18, R2 ;  /* 0x00000018ff027819 */ /* 0x000fe20000011602 */
[----:B------:R1:W-:Y:S01]  /*16590*/  MUFU.EX2 R242, R4 ;  /* 0x0000000400f27308 */ /* 0x0003e20000000800 */
[----:B------:R-:W-:Y:S02]  /*165a0*/  MOV R25, R239 ;  /* 0x000000ef00197202 */ /* 0x000fe40000000f00 */
[----:B------:R-:W-:Y:S01]  /*165b0*/  PRMT R23, R3, 0x5410, R2 ;  /* 0x0000541003177816 */ /* 0x000fe20000000002 */
[----:B------:R2:W3:Y:S01]  /*165c0*/  MUFU.EX2 R241, R5 ;  /* 0x0000000500f17308 */ /* 0x0004e20000000800 */
[----:B------:R-:W-:Y:S01]  /*165d0*/  FFMA.FTZ R3, R105, UR4, -R36 ;  /* 0x0000000469037c23 */ /* 0x000fe20008010824 */
[----:B------:R-:W-:-:S02]  /*165e0*/  LOP3.LUT R2, R0, 0xffff, RZ, 0xc0, !PT ;  /* 0x0000ffff00027812 */ /* 0x000fc400078ec0ff */
[----:B------:R-:W-:Y:S01]  /*165f0*/  MUFU.EX2 R239, R7 ;  /* 0x0000000700ef7308 */ /* 0x000fe20000000800 */
[----:B------:R-:W-:Y:S02]  /*16600*/  MOV R50, R232 ;  /* 0x000000e800327202 */ /* 0x000fe40000000f00 */
[----:B------:R-:W-:Y:S01]  /*16610*/  SHF.R.U32.HI R6, RZ, 0x8, R2 ;  /* 0x00000008ff067819 */ /* 0x000fe20000011602 */
[----:B------:R4:W5:Y:S01]  /*16620*/  MUFU.EX2 R240, R3 ;  /* 0x0000000300f07308 */ /* 0x0009620000000800 */
[----:B------:R-:W-:Y:S02]  /*16630*/  MOV R105, R27 ;  /* 0x0000001b00697202 */ /* 0x000fe40000000f00 */
[C---:B-1----:R-:W-:Y:S02]  /*16640*/  PRMT R4, R0.reuse, 0x7632, R4 ;  /* 0x0000763200047816 */ /* 0x042fe40000000004 */
[----:B--2---:R-:W-:Y:S02]  /*16650*/  LOP3.LUT R5, R0, 0xff, RZ, 0xc0, !PT ;  /* 0x000000ff00057812 */ /* 0x004fe400078ec0ff */
[----:B------:R-:W-:-:S02]  /*16660*/  SHF.R.U32.HI R0, RZ, 0x18, R0 ;  /* 0x00000018ff007819 */ /* 0x000fc40000011600 */
[----:B------:R-:W-:Y:S01]  /*16670*/  LOP3.LUT R2, R4, 0xff, RZ, 0xc0, !PT ;  /* 0x000000ff04027812 */ /* 0x000fe200078ec0ff */
[--C-:B------:R-:W-:Y:S01]  /*16680*/  FFMA.FTZ R4, R108, UR4, -R13.reuse ;  /* 0x000000046c047c23 */ /* 0x100fe2000801080d */
[----:B------:R-:W-:Y:S01]  /*16690*/  PRMT R21, R5, 0x5410, R6 ;  /* 0x0000541005157816 */ /* 0x000fe20000000006 */
[----:B------:R-:W-:Y:S01]  /*166a0*/  FFMA.FTZ R5, R109, UR4, -R14 ;  /* 0x000000046d057c23 */ /* 0x000fe2000801080e */
[----:B----4-:R-:W-:Y:S01]  /*166b0*/  FFMA.FTZ R3, R176, UR4, -R13 ;  /* 0x00000004b0037c23 */ /* 0x010fe2000801080d */
[----:B------:R-:W-:Y:S01]  /*166c0*/  PRMT R20, R2, 0x5410, R0 ;  /* 0x0000541002147816 */ /* 0x000fe20000000000 */
[----:B------:R1:W-:Y:S01]  /*166d0*/  MUFU.EX2 R238, R4 ;  /* 0x0000000400ee7308 */ /* 0x0003e20000000800 */
[----:B------:R-:W-:Y:S01]  /*166e0*/  HSET2.LE.AND R0, R8, R12, PT ;  /* 0x0000000c08007233 */ /* 0x000fe20003803000 */
[----:B------:R-:W-:Y:S01]  /*166f0*/  FFMA.FTZ R8, R185, UR4, -R15 ;  /* 0x00000004b9087c23 */ /* 0x000fe2000801080f */
[----:B---3--:R-:W-:Y:S01]  /*16700*/  F2FP.F16.F32.PACK_AB R2, R241, R242 ;  /* 0x000000f2f102723e */ /* 0x008fe200000000ff */
[----:B------:R2:W-:Y:S01]  /*16710*/  MUFU.EX2 R237, R3 ;  /* 0x0000000300ed7308 */ /* 0x0005e20000000800 */
[----:B------:R-:W-:Y:S01]  /*16720*/  IMAD.MOV.U32 R176, RZ, RZ, R26 ;  /* 0x000000ffffb07224 */ /* 0x000fe200078e001a */
[----:B------:R-:W-:Y:S01]  /*16730*/  MOV R109, R32 ;  /* 0x00000020006d7202 */ /* 0x000fe20000000f00 */
[----:B------:R-:W-:Y:S01]  /*16740*/  IMAD.MOV.U32 R108, RZ, RZ, R33 ;  /* 0x000000ffff6c7224 */ /* 0x000fe200078e0021 */
[----:B------:R-:W-:Y:S01]  /*16750*/  LOP3.LUT R6, R2, R0, RZ, 0xc0, !PT ;  /* 0x0000000002067212 */ /* 0x000fe200078ec0ff */
[----:B------:R3:W-:Y:S01]  /*16760*/  MUFU.EX2 R235, R5 ;  /* 0x0000000500eb7308 */ /* 0x0007e20000000800 */
[----:B-----5:R-:W-:-:S03]  /*16770*/  F2FP.F16.F32.PACK_AB R2, R239, R240 ;  /* 0x000000f0ef02723e */ /* 0x020fc600000000ff */
[----:B------:R-:W-:Y:S01]  /*16780*/  MUFU.EX2 R221, R8 ;  /* 0x0000000800dd7308 */ /* 0x000fe20000000800 */
[----:B-1----:R-:W-:Y:S02]  /*16790*/  LOP3.LUT R4, R16, 0xff00ff, RZ, 0xc0, !PT ;  /* 0x00ff00ff10047812 */ /* 0x002fe400078ec0ff */
[----:B------:R-:W1:Y:S01]  /*167a0*/  LDSM.16.MT88.4 R16, [R106+0x9400] ;  /* 0x009400006a10783b */ /* 0x000e620000004200 */
[--C-:B--2---:R-:W-:Y:S02]  /*167b0*/  FFMA.FTZ R3, R177, UR4, -R14.reuse ;  /* 0x00000004b1037c23 */ /* 0x104fe4000801080e */
[--C-:B------:R-:W-:Y:S01]  /*167c0*/  HSET2.LE.AND R0, R4, R12.reuse, PT ;  /* 0x0000000c04007233 */ /* 0x100fe20003803000 */
[----:B------:R-:W-:Y:S01]  /*167d0*/  FFMA.FTZ R4, R180, UR4, -R13 ;  /* 0x00000004b4047c23 */ /* 0x000fe2000801080d */
[----:B------:R-:W-:Y:S01]  /*167e0*/  MOV R177, R31 ;  /* 0x0000001f00b17202 */ /* 0x000fe20000000f00 */
[----:B------:R2:W4:Y:S01]  /*167f0*/  MUFU.EX2 R236, R3 ;  /* 0x0000000300ec7308 */ /* 0x0005220000000800 */
[--C-:B---3--:R-:W-:Y:S01]  /*16800*/  FFMA.FTZ R5, R186, UR4, -R14.reuse ;  /* 0x00000004ba057c23 */ /* 0x108fe2000801080e */
[----:B------:R-:W-:Y:S01]  /*16810*/  LOP3.LUT R7, R2, R0, RZ, 0xc0, !PT ;  /* 0x0000000002077212 */ /* 0x000fe200078ec0ff */
[----:B------:R-:W-:Y:S01]  /*16820*/  FFMA.FTZ R2, R189, UR4, -R14 ;  /* 0x00000004bd027c23 */ /* 0x000fe2000801080e */
[----:B------:R4:W-:Y:S01]  /*16830*/  MUFU.EX2 R234, R4 ;  /* 0x0000000400ea7308 */ /* 0x0009e20000000800 */
[----:B------:R-:W-:-:S02]  /*16840*/  HSET2.LE.AND R0, R11, R12, PT ;  /* 0x0000000c0b007233 */ /* 0x000fc40003803000 */
[----:B------:R-:W-:Y:S01]  /*16850*/  MOV R180, R176 ;  /* 0x000000b000b47202 */ /* 0x000fe20000000f00 */
[----:B------:R3:W-:Y:S04]  /*16860*/  MUFU.EX2 R231, R2 ;  /* 0x0000000200e77308 */ /* 0x0007e80000000800 */
[----:B------:R-:W-:Y:S01]  /*16870*/  MUFU.EX2 R232, R5 ;  /* 0x0000000500e87308 */ /* 0x000fe20000000800 */
[----:B--2---:R-:W-:Y:S01]  /*16880*/  FFMA.FTZ R3, R188, UR4, -R13 ;  /* 0x00000004bc037c23 */ /* 0x004fe2000801080d */
[----:B------:R-:W-:-:S03]  /*16890*/  IMAD.MOV.U32 R188, RZ, RZ, R65 ;  /* 0x000000ffffbc7224 */ /* 0x000fc600078e0041 */
[----:B------:R2:W5:Y:S01]  /*168a0*/  MUFU.EX2 R233, R3 ;  /* 0x0000000300e97308 */ /* 0x0005620000000800 */
[----:B----4-:R-:W-:Y:S02]  /*168b0*/  F2FP.F16.F32.PACK_AB R4, R235, R236 ;  /* 0x000000eceb04723e */ /* 0x010fe400000000ff */
[----:B---3--:R-:W-:-:S04]  /*168c0*/  F2FP.F16.F32.PACK_AB R2, R238, R237 ;  /* 0x000000edee02723e */ /* 0x008fc800000000ff */
[----:B------:R-:W-:Y:S01]  /*168d0*/  LOP3.LUT R10, R2, R0, RZ, 0xc0, !PT ;  /* 0x00000000020a7212 */ /* 0x000fe200078ec0ff */
[----:B------:R-:W-:Y:S01]  /*168e0*/  FFMA.FTZ R0, R182, UR4, -R15 ;  /* 0x00000004b6007c23 */ /* 0x000fe2000801080f */
[----:B------:R-:W-:Y:S01]  /*168f0*/  FFMA.FTZ R2, R190, UR4, -R36 ;  /* 0x00000004be027c23 */ /* 0x000fe20008010824 */
[----:B------:R-:W-:Y:S02]  /*16900*/  IMAD.MOV.U32 R182, RZ, RZ, R28 ;  /* 0x000000ffffb67224 */ /* 0x000fe400078e001c */
[----:B------:R3:W4:Y:S01]  /*16910*/  MUFU.EX2 R222, R0 ;  /* 0x0000000000de7308 */ /* 0x0007220000000800 */
[----:B--2---:R-:W-:-:S03]  /*16920*/  LOP3.LUT R3, R9, 0xff00ff, RZ, 0xc0, !PT ;  /* 0x00ff00ff09037812 */ /* 0x004fc600078ec0ff */
[----:B------:R5:W-:Y:S02]  /*16930*/  MUFU.EX2 R217, R2 ;  /* 0x0000000200d97308 */ /* 0x000be40000000800 */
[----:B------:R-:W-:-:S05]  /*16940*/  HSET2.LE.AND R3, R3, R12, PT ;  /* 0x0000000c03037233 */ /* 0x000fca0003803000 */
[----:B------:R-:W-:Y:S01]  /*16950*/  LOP3.LUT R11, R4, R3, RZ, 0xc0, !PT ;  /* 0x00000003040b7212 */ /* 0x000fe200078ec0ff */
[----:B------:R-:W-:Y:S01]  /*16960*/  FFMA.FTZ R3, R183, UR4, -R36 ;  /* 0x00000004b7037c23 */ /* 0x000fe20008010824 */
[----:B------:R-:W-:Y:S02]  /*16970*/  MOV R183, R29 ;  /* 0x0000001d00b77202 */ /* 0x000fe40000000f00 */
[----:B---3--:R-:W-:Y:S01]  /*16980*/  HSET2.LE.AND R0, R22, R12, PT ;  /* 0x0000000c16007233 */ /* 0x008fe20003803000 */
[----:B------:R2:W3:Y:S01]  /*16990*/  MUFU.EX2 R218, R3 ;  /* 0x0000000300da7308 */ /* 0x0004e20000000800 */
[----:B------:R-:W3:Y:S01]  /*169a0*/  LDSM.16.MT88.4 R28, [R37+0x400] ;  /* 0x00040000251c783b */ /* 0x000ee20000004200 */
[----:B-----5:R-:W-:-:S04]  /*169b0*/  F2FP.F16.F32.PACK_AB R2, R234, R233 ;  /* 0x000000e9ea02723e */ /* 0x020fc800000000ff */
[----:B------:R-:W-:Y:S02]  /*169c0*/  LOP3.LUT R8, R2, R0, RZ, 0xc0, !PT ;  /* 0x0000000002087212 */ /* 0x000fe400078ec0ff */
[----:B------:R-:W-:Y:S02]  /*169d0*/  HSET2.LE.AND R0, R23, R12, PT ;  /* 0x0000000c17007233 */ /* 0x000fe40003803000 */
[----:B------:R-:W-:-:S04]  /*169e0*/  F2FP.F16.F32.PACK_AB R2, R232, R231 ;  /* 0x000000e7e802723e */ /* 0x000fc800000000ff */
[----:B------:R-:W-:Y:S01]  /*169f0*/  LOP3.LUT R9, R2, R0, RZ, 0xc0, !PT ;  /* 0x0000000002097212 */ /* 0x000fe200078ec0ff */
[----:B--2---:R-:W-:Y:S01]  /*16a00*/  IMAD.MOV.U32 R3, RZ, RZ, R25 ;  /* 0x000000ffff037224 */ /* 0x004fe200078e0019 */
[----:B------:R-:W-:Y:S02]  /*16a10*/  HSET2.LE.AND R0, R21, R12, PT ;  /* 0x0000000c15007233 */ /* 0x000fe40003803000 */
[----:B----4-:R-:W-:-:S03]  /*16a20*/  F2FP.F16.F32.PACK_AB R2, R222, R221 ;  /* 0x000000ddde02723e */ /* 0x010fc600000000ff */
[C---:B-1----:R-:W-:Y:S01]  /*16a30*/  HMMA.16816.F32 R44, R8.reuse, R16, R116 ;  /* 0x00000010082c723c */ /* 0x042fe20000001874 */
[----:B------:R-:W-:Y:S01]  /*16a40*/  LOP3.LUT R4, R2, R0, RZ, 0xc0, !PT ;  /* 0x0000000002047212 */ /* 0x000fe200078ec0ff */
[----:B------:R-:W-:Y:S01]  /*16a50*/  IMAD.MOV.U32 R118, RZ, RZ, R50 ;  /* 0x000000ffff767224 */ /* 0x000fe200078e0032 */
[----:B------:R-:W-:Y:S01]  /*16a60*/  HSET2.LE.AND R0, R20, R12, PT ;  /* 0x0000000c14007233 */ /* 0x000fe20003803000 */
[----:B------:R-:W-:Y:S01]  /*16a70*/  IMAD.MOV.U32 R116, RZ, RZ, R66 ;  /* 0x000000ffff747224 */ /* 0x000fe200078e0042 */
[----:B---3--:R-:W-:Y:S01]  /*16a80*/  F2FP.F16.F32.PACK_AB R2, R218, R217 ;  /* 0x000000d9da02723e */ /* 0x008fe200000000ff */
[----:B------:R-:W1:Y:S01]  /*16a90*/  LDSM.16.MT88.4 R20, [R37+0x1400] ;  /* 0x001400002514783b */ /* 0x000e620000004200 */
[----:B------:R-:W-:Y:S02]  /*16aa0*/  MOV R119, R51 ;  /* 0x0000003300777202 */ /* 0x000fe40000000f00 */
[----:B------:R-:W-:Y:S01]  /*16ab0*/  LOP3.LUT R5, R2, R0, RZ, 0xc0, !PT ;  /* 0x0000000002057212 */ /* 0x000fe200078ec0ff */
[----:B------:R-:W-:Y:S01]  /*16ac0*/  HMMA.16816.F32 R48, R8, R18, R120 ;  /* 0x000000120830723c */ /* 0x000fe20000001878 */
[----:B------:R-:W-:Y:S01]  /*16ad0*/  IMAD.MOV.U32 R122, RZ, RZ, R34 ;  /* 0x000000ffff7a7224 */ /* 0x000fe200078e0022 */
[----:B------:R-:W-:Y:S01]  /*16ae0*/  MOV R123, R35 ;  /* 0x00000023007b7202 */ /* 0x000fe20000000f00 */
[----:B------:R-:W2:Y:S01]  /*16af0*/  S2R R120, SR_CTAID.X ;  /* 0x0000000000787919 */ /* 0x000ea20000002500 */
[----:B------:R-:W-:-:S02]  /*16b00*/  MOV R2, R24 ;  /* 0x0000001800027202 */ /* 0x000fc40000000f00 */
[----:B------:R-:W-:Y:S01]  /*16b10*/  LOP3.LUT R0, R245, UR9, R3, 0x96, !PT ;  /* 0x00000009f5007c12 */ /* 0x000fe2000f8e9603 */
[----:B------:R-:W3:Y:S01]  /*16b20*/  LDSM.16.MT88.4 R24, [R106+0xa400] ;  /* 0x00a400006a18783b */ /* 0x000ee20000004200 */
[C---:B------:R-:W-:Y:S01]  /*16b30*/  HMMA.16816.F32 R112, R4.reuse, R16, R112 ;  /* 0x000000100470723c */ /* 0x040fe20000001870 */
[--C-:B------:R-:W-:Y:S02]  /*16b40*/  SHF.R.U32.HI R3, RZ, 0x5, R219.reuse ;  /* 0x00000005ff037819 */ /* 0x100fe400000116db */
[----:B------:R-:W-:Y:S01]  /*16b50*/  LDSM.16.MT88.4 R32, [R37+0x2400] ;  /* 0x002400002520783b */ /* 0x000fe20000004200 */
[----:B------:R-:W-:Y:S02]  /*16b60*/  SHF.R.U32.HI R2, RZ, 0x5, R219 ;  /* 0x00000005ff027819 */ /* 0x000fe400000116db */
[----:B------:R-:W-:Y:S02]  /*16b70*/  MOV R117, R67 ;  /* 0x0000004300757202 */ /* 0x000fe40000000f00 */
[C---:B------:R-:W-:Y:S01]  /*16b80*/  HMMA.16816.F32 R124, R4.reuse, R18, R124 ;  /* 0x00000012047c723c */ /* 0x040fe2000000187c */
[----:B------:R-:W4:Y:S07]  /*16b90*/  LDSM.16.MT88.4 R16, [R106+0xb400] ;  /* 0x00b400006a10783b */ /* 0x000f2e0000004200 */
[C---:B------:R-:W-:Y:S08]  /*16ba0*/  HMMA.16816.F32 R128, R4.reuse, R28, R128 ;  /* 0x0000001c0480723c */ /* 0x040ff00000001880 */
[----:B------:R-:W-:Y:S01]  /*16bb0*/  HMMA.16816.F32 R140, R4, R30, R140 ;  /* 0x0000001e048c723c */ /* 0x000fe2000000188c */
[----:B--2---:R-:W-:-:S07]  /*16bc0*/  IMAD R120, R120, 0x8, R3 ;  /* 0x0000000878787824 */ /* 0x004fce00078e0203 */
[----:B-1----:R-:W-:Y:S01]  /*16bd0*/  HMMA.16816.F32 R160, R4, R20, R160 ;  /* 0x0000001404a0723c */ /* 0x002fe200000018a0 */
[----:B------:R-:W-:-:S05]  /*16be0*/  IADD3 R120, PT, PT, R120, 0x4, RZ ;  /* 0x0000000478787810 */ /* 0x000fca0007ffe0ff */
[----:B------:R-:W-:Y:S02]  /*16bf0*/  IMAD.WIDE.U32 R120, R120, -0x326172a9, RZ ;  /* 0xcd9e8d5778787825 */ /* 0x000fe400078e00ff */
[C---:B---3--:R-:W-:Y:S08]  /*16c00*/  HMMA.16816.F32 R144, R4.reuse, R24, R144 ;  /* 0x000000180490723c */ /* 0x048ff00000001890 */
[C---:B------:R-:W-:Y:S08]  /*16c10*/  HMMA.16816.F32 R156, R4.reuse, R26, R156 ;  /* 0x0000001a049c723c */ /* 0x040ff0000000189c */
[C---:B------:R-:W-:Y:S08]  /*16c20*/  HMMA.16816.F32 R172, R4.reuse, R22, R172 ;  /* 0x0000001604ac723c */ /* 0x040ff000000018ac */
[C---:B----4-:R-:W-:Y:S08]  /*16c30*/  HMMA.16816.F32 R72, R4.reuse, R16, R72 ;  /* 0x000000100448723c */ /* 0x050ff00000001848 */
[C---:B------:R-:W-:Y:S08]  /*16c40*/  HMMA.16816.F32 R76, R4.reuse, R18, R76 ;  /* 0x00000012044c723c */ /* 0x040ff0000000184c */
[C---:B------:R-:W-:Y:S08]  /*16c50*/  HMMA.16816.F32 R88, R4.reuse, R32, R88 ;  /* 0x000000200458723c */ /* 0x040ff00000001858 */
[----:B------:R-:W-:Y:S01]  /*16c60*/  HMMA.16816.F32 R92, R4, R34, R92 ;  /* 0x00000022045c723c */ /* 0x000fe2000000185c */
[----:B------:R-:W1:Y:S01]  /*16c70*/  S2R R4, SR_CTAID.X ;  /* 0x0000000000047919 */ /* 0x000e620000002500 */
[----:B------:R-:W-:-:S03]  /*16c80*/  IMAD.WIDE.U32 R6, R0, -0x326172a9, RZ ;  /* 0xcd9e8d5700067825 */ /* 0x000fc600078e00ff */
[----:B------:R-:W-:-:S03]  /*16c90*/  LOP3.LUT R0, R43, R6, R117, 0x96, !PT ;  /* 0x000000062b007212 */ /* 0x000fc600078e9675 */
[----:B------:R-:W-:Y:S01]  /*16ca0*/  HMMA.16816.F32 R132, R8, R28, R132 ;  /* 0x0000001c0884723c */ /* 0x000fe20000001884 */
[----:B------:R-:W-:Y:S01]  /*16cb0*/  LOP3.LUT R3, R43, R6, R119, 0x96, !PT ;  /* 0x000000062b037212 */ /* 0x000fe200078e9677 */
[----:B------:R-:W-:-:S06]  /*16cc0*/  FFMA.FTZ R43, R187, UR4, -R13 ;  /* 0x00000004bb2b7c23 */ /* 0x000fcc000801080d */
[C---:B------:R-:W-:Y:S01]  /*16cd0*/  HMMA.16816.F32 R60, R8.reuse, R30, R60 ;  /* 0x0000001e083c723c */ /* 0x040fe2000000183c */
[----:B------:R-:W-:Y:S01]  /*16ce0*/  LDSM.16.MT88.4 R28, [R106+0xb800] ;  /* 0x00b800006a1c783b */ /* 0x000fe20000004200 */
[----:B------:R-:W-:Y:S06]  /*16cf0*/  MUFU.EX2 R43, R43 ;  /* 0x0000002b002b7308 */ /* 0x000fec0000000800 */
[C---:B------:R-:W-:Y:S08]  /*16d00*/  HMMA.16816.F32 R148, R8.reuse, R24, R148 ;  /* 0x000000180894723c */ /* 0x040ff00000001894 */
[C---:B------:R-:W-:Y:S01]  /*16d10*/  HMMA.16816.F32 R64, R8.reuse, R26, R152 ;  /* 0x0000001a0840723c */ /* 0x040fe20000001898 */
[----:B-1----:R-:W-:Y:S01]  /*16d20*/  IMAD R4, R4, 0x8, R2 ;  /* 0x0000000804047824 */ /* 0x002fe200078e0202 */
[----:B------:R-:W-:Y:S01]  /*16d30*/  MOV R155, R188 ;  /* 0x000000bc009b7202 */ /* 0x000fe20000000f00 */
[----:B------:R-:W-:Y:S01]  /*16d40*/  IMAD.MOV.U32 R154, RZ, RZ, R109 ;  /* 0x000000ffff9a7224 */ /* 0x000fe200078e006d */
[----:B------:R-:W-:Y:S01]  /*16d50*/  MOV R153, R177 ;  /* 0x000000b100997202 */ /* 0x000fe20000000f00 */
[----:B------:R-:W-:Y:S01]  /*16d60*/  IMAD.WIDE.U32 R4, R4, -0x326172a9, RZ ;  /* 0xcd9e8d5704047825 */ /* 0x000fe200078e00ff */
[----:B------:R-:W-:Y:S02]  /*16d70*/  LDSM.16.MT88.4 R24, [R37+0x800] ;  /* 0x000800002518783b */ /* 0x000fe40000004200 */
[----:B------:R-:W-:Y:S01]  /*16d80*/  HMMA.16816.F32 R164, R8, R20, R164 ;  /* 0x0000001408a4723c */ /* 0x000fe200000018a4 */
[----:B------:R-:W-:Y:S01]  /*16d90*/  IMAD.MOV.U32 R152, RZ, RZ, R108 ;  /* 0x000000ffff987224 */ /* 0x000fe200078e006c */
[----:B------:R-:W-:-:S02]  /*16da0*/  LOP3.LUT R2, R52, R4, R7, 0x96, !PT ;  /* 0x0000000434027212 */ /* 0x000fc400078e9607 */
[----:B------:R-:W-:-:S03]  /*16db0*/  LOP3.LUT R4, R52, R120, R7, 0x96, !PT ;  /* 0x0000007834047212 */ /* 0x000fc600078e9607 */
[----:B------:R-:W-:Y:S01]  /*16dc0*/  IMAD.WIDE.U32 R6, R2, -0x2daee0ad, RZ ;  /* 0xd2511f5302067825 */ /* 0x000fe200078e00ff */
[----:B------:R-:W-:Y:S03]  /*16dd0*/  HMMA.16816.F32 R168, R8, R22, R168 ;  /* 0x0000001608a8723c */ /* 0x000fe600000018a8 */
[----:B------:R-:W-:-:S05]  /*16de0*/  IMAD.WIDE.U32 R4, R4, -0x2daee0ad, RZ ;  /* 0xd2511f5304047825 */ /* 0x000fca00078e00ff */
[----:B------:R-:W-:Y:S01]  /*16df0*/  HMMA.16816.F32 R68, R8, R16, R68 ;  /* 0x000000100844723c */ /* 0x000fe20000001844 */
[----:B------:R-:W-:Y:S01]  /*16e00*/  IMAD.WIDE.U32 R16, R3, -0x2daee0ad, RZ ;  /* 0xd2511f5303107825 */ /* 0x000fe200078e00ff */
[----:B------:R-:W-:-:S06]  /*16e10*/  LOP3.LUT R2, R57, R182, R5, 0x96, !PT ;  /* 0x000000b639027212 */ /* 0x000fcc00078e9605 */
[C---:B------:R-:W-:Y:S08]  /*16e20*/  HMMA.16816.F32 R80, R8.reuse, R18, R80 ;  /* 0x000000120850723c */ /* 0x040ff00000001850 */
[C---:B------:R-:W-:Y:S08]  /*16e30*/  HMMA.16816.F32 R84, R8.reuse, R32, R84 ;  /* 0x000000200854723c */ /* 0x040ff00000001854 */
[----:B------:R-:W-:Y:S01]  /*16e40*/  HMMA.16816.F32 R96, R8, R34, R96 ;  /* 0x000000220860723c */ /* 0x000fe20000001860 */
[----:B------:R-:W-:Y:S01]  /*16e50*/  IMAD.WIDE.U32 R10, R0, -0x2daee0ad, RZ ;  /* 0xd2511f53000a7825 */ /* 0x000fe200078e00ff */
[----:B------:R-:W-:-:S03]  /*16e60*/  LOP3.LUT R0, R57, R122, R7, 0x96, !PT ;  /* 0x0000007a39007212 */ /* 0x000fc600078e9607 */
[----:B------:R-:W-:Y:S01]  /*16e70*/  FFMA.FTZ R57, R181, UR4, -R14 ;  /* 0x00000004b5397c23 */ /* 0x000fe2000801080e */
[----:B------:R-:W-:Y:S01]  /*16e80*/  LDSM.16.MT88.4 R32, [R37+0x2800] ;  /* 0x002800002520783b */ /* 0x000fe20000004200 */
[----:B------:R-:W-:Y:S01]  /*16e90*/  LOP3.LUT R3, R58, R6, R11, 0x96, !PT ;  /* 0x000000063a037212 */ /* 0x000fe200078e960b */
[----:B------:R-:W-:Y:S01]  /*16ea0*/  IMAD.WIDE.U32 R8, R0, -0x326172a9, RZ ;  /* 0xcd9e8d5700087825 */ /* 0x000fe200078e00ff */
[----:B------:R-:W-:-:S03]  /*16eb0*/  LOP3.LUT R0, R58, R4, R17, 0x96, !PT ;  /* 0x000000043a007212 */ /* 0x000fc600078e9611 */
[----:B------:R-:W-:Y:S01]  /*16ec0*/  FFMA.FTZ R58, R209, UR4, -R14 ;  /* 0x00000004d13a7c23 */ /* 0x000fe2000801080e */
[----:B------:R-:W-:Y:S01]  /*16ed0*/  MUFU.EX2 R57, R57 ;  /* 0x0000003900397308 */ /* 0x000fe20000000800 */
[----:B------:R-:W-:Y:S01]  /*16ee0*/  IMAD.WIDE.U32 R6, R2, -0x326172a9, RZ ;  /* 0xcd9e8d5702067825 */ /* 0x000fe200078e00ff */
[----:B------:R-:W-:-:S03]  /*16ef0*/  LOP3.LUT R4, R56, R116, R9, 0x96, !PT ;  /* 0x0000007438047212 */ /* 0x000fc600078e9609 */
[----:B------:R-:W-:Y:S01]  /*16f00*/  IMAD.WIDE.U32 R120, R0, -0x326172a9, RZ ;  /* 0xcd9e8d5700787825 */ /* 0x000fe200078e00ff */
[----:B------:R-:W-:-:S03]  /*16f10*/  LOP3.LUT R2, R56, R118, R7, 0x96, !PT ;  /* 0x0000007638027212 */ /* 0x000fc600078e9607 */
[----:B------:R-:W-:Y:S01]  /*16f20*/  FFMA.FTZ R56, R178, UR4, -R13 ;  /* 0x00000004b2387c23 */ /* 0x000fe2000801080d */
[----:B------:R-:W-:Y:S01]  /*16f30*/  MUFU.EX2 R58, R58 ;  /* 0x0000003a003a7308 */ /* 0x000fe20000000800 */
[----:B------:R-:W-:Y:S01]  /*16f40*/  IMAD.WIDE.U32 R182, R3, -0x326172a9, RZ ;  /* 0xcd9e8d5703b67825 */ /* 0x000fe200078e00ff */
[----:B------:R-:W-:-:S03]  /*16f50*/  LOP3.LUT R0, R55, R6, R121, 0x96, !PT ;  /* 0x0000000637007212 */ /* 0x000fc600078e9679 */
[----:B------:R-:W-:Y:S01]  /*16f60*/  IMAD.WIDE.U32 R6, R2, -0x2daee0ad, RZ ;  /* 0xd2511f5302067825 */ /* 0x000fe200078e00ff */
[----:B------:R-:W-:Y:S01]  /*16f70*/  LOP3.LUT R3, R55, R8, R183, 0x96, !PT ;  /* 0x0000000837037212 */ /* 0x000fe200078e96b7 */
[----:B------:R-:W-:Y:S02]  /*16f80*/  MUFU.EX2 R56, R56 ;  /* 0x0000003800387308 */ /* 0x000fe40000000800 */
[----:B------:R-:W-:Y:S01]  /*16f90*/  IMAD.WIDE.U32 R8, R4, -0x2daee0ad, RZ ;  /* 0xd2511f5304087825 */ /* 0x000fe200078e00ff */
[C---:B------:R-:W-:Y:S02]  /*16fa0*/  LOP3.LUT R2, R53.reuse, R16, R7, 0x96, !PT ;  /* 0x0000001035027212 */ /* 0x040fe400078e9607 */
[----:B------:R-:W1:Y:S01]  /*16fb0*/  LDSM.16.MT88.4 R16, [R106+0x9800] ;  /* 0x009800006a10783b */ /* 0x000e620000004200 */
[----:B------:R-:W-:Y:S01]  /*16fc0*/  IMAD.WIDE.U32 R122, R0, -0x2daee0ad, RZ ;  /* 0xd2511f53007a7825 */ /* 0x000fe200078e00ff */
[----:B------:R-:W-:-:S03]  /*16fd0*/  LOP3.LUT R4, R53, R10, R9, 0x96, !PT ;  /* 0x0000000a35047212 */ /* 0x000fc600078e9609 */
[----:B------:R-:W-:Y:S01]  /*16fe0*/  IMAD.WIDE.U32 R188, R3, -0x2daee0ad, RZ ;  /* 0xd2511f5303bc7825 */ /* 0x000fe200078e00ff */
[----:B------:R-:W-:-:S03]  /*16ff0*/  LOP3.LUT R0, R54, R6, R123, 0x96, !PT ;  /* 0x0000000636007212 */ /* 0x000fc600078e967b */
[----:B------:R-:W-:Y:S01]  /*17000*/  IMAD.WIDE.U32 R176, R4, -0x326172a9, RZ ;  /* 0xcd9e8d5704b07825 */ /* 0x000fe200078e00ff */
[----:B------:R-:W-:-:S03]  /*17010*/  LOP3.LUT R3, R54, R8, R189, 0x96, !PT ;  /* 0x0000000836037212 */ /* 0x000fc600078e96bd */
[----:B------:R-:W-:-:S04]  /*17020*/  IMAD.WIDE.U32 R4, R0, -0x326172a9, RZ ;  /* 0xcd9e8d5700047825 */ /* 0x000fc800078e00ff */
[----:B------:R-:W-:Y:S01]  /*17030*/  IMAD.WIDE.U32 R6, R3, -0x326172a9, RZ ;  /* 0xcd9e8d5703067825 */ /* 0x000fe200078e00ff */
[----:B------:R-:W-:-:S03]  /*17040*/  MOV R3, R4 ;  /* 0x0000000400037202 */ /* 0x000fc60000000f00 */
[----:B------:R-:W-:Y:S01]  /*17050*/  IMAD.WIDE.U32 R108, R2, -0x326172a9, RZ ;  /* 0xcd9e8d57026c7825 */ /* 0x000fe200078e00ff */
[----:B------:R-:W-:Y:S02]  /*17060*/  LOP3.LUT R2, R42, R176, R7, 0x96, !PT ;  /* 0x000000b02a027212 */ /* 0x000fe400078e9607 */
[----:B------:R-:W-:Y:S01]  /*17070*/  PRMT R7, R4, 0x7771, RZ ;  /* 0x0000777104077816 */ /* 0x000fe200000000ff */
[----:B------:R-:W-:Y:S01]  /*17080*/  IMAD.MOV.U32 R10, RZ, RZ, R6 ;  /* 0x000000ffff0a7224 */ /* 0x000fe200078e0006 */
[----:B------:R-:W-:Y:S01]  /*17090*/  LOP3.LUT R3, R3, 0xff, RZ, 0xc0, !PT ;  /* 0x000000ff03037812 */ /* 0x000fe200078ec0ff */
[----:B------:R-:W-:Y:S01]  /*170a0*/  IMAD.MOV.U32 R209, RZ, RZ, R154 ;  /* 0x000000ffffd17224 */ /* 0x000fe200078e009a */
[C---:B------:R-:W-:Y:S02]  /*170b0*/  PRMT R11, R6.reuse, 0x7771, RZ ;  /* 0x00007771060b7816 */ /* 0x040fe400000000ff */
[C---:B------:R-:W-:Y:S02]  /*170c0*/  PRMT R9, R6.reuse, 0x7773, RZ ;  /* 0x0000777306097816 */ /* 0x040fe400000000ff */
[----:B------:R-:W-:-:S02]  /*170d0*/  PRMT R8, R6, 0x7772, RZ ;  /* 0x0000777206087816 */ /* 0x000fc400000000ff */
[----:B------:R-:W-:Y:S01]  /*170e0*/  LOP3.LUT R0, R42, R108, R5, 0x96, !PT ;  /* 0x0000006c2a007212 */ /* 0x000fe200078e9605 */
[----:B------:R-:W-:Y:S01]  /*170f0*/  FFMA.FTZ R42, R191, UR4, -R13 ;  /* 0x00000004bf2a7c23 */ /* 0x000fe2000801080d */
[C---:B------:R-:W-:Y:S02]  /*17100*/  PRMT R6, R4.reuse, 0x7773, RZ ;  /* 0x0000777304067816 */ /* 0x040fe400000000ff */
[----:B------:R-:W-:Y:S02]  /*17110*/  PRMT R5, R4, 0x7772, RZ ;  /* 0x0000777204057816 */ /* 0x000fe400000000ff */
[----:B------:R-:W-:Y:S01]  /*17120*/  LOP3.LUT R4, R10, 0xff, RZ, 0xc0, !PT ;  /* 0x000000ff0a047812 */ /* 0x000fe200078ec0ff */
[----:B------:R-:W-:Y:S01]  /*17130*/  MUFU.EX2 R42, R42 ;  /* 0x0000002a002a7308 */ /* 0x000fe20000000800 */
[----:B------:R-:W-:Y:S02]  /*17140*/  PRMT R22, R3, 0x5410, R7 ;  /* 0x0000541003167816 */ /* 0x000fe40000000007 */
[----:B------:R-:W-:-:S02]  /*17150*/  LOP3.LUT R3, R2, 0xffff, RZ, 0xc0, !PT ;  /* 0x0000ffff02037812 */ /* 0x000fc400078ec0ff */
[----:B------:R-:W-:Y:S02]  /*17160*/  PRMT R11, R4, 0x5410, R11 ;  /* 0x00005410040b7816 */ /* 0x000fe4000000000b */
[----:B------:R-:W-:Y:S02]  /*17170*/  SHF.R.U32.HI R3, RZ, 0x8, R3 ;  /* 0x00000008ff037819 */ /* 0x000fe40000011603 */
[----:B------:R-:W-:Y:S02]  /*17180*/  LOP3.LUT R4, R2, 0xff, RZ, 0xc0, !PT ;  /* 0x000000ff02047812 */ /* 0x000fe400078ec0ff */
[----:B------:R-:W-:Y:S02]  /*17190*/  PRMT R9, R8, 0x5410, R9 ;  /* 0x0000541008097816 */ /* 0x000fe40000000009 */
[----:B------:R-:W-:Y:S02]  /*171a0*/  PRMT R23, R5, 0x5410, R6 ;  /* 0x0000541005177816 */ /* 0x000fe40000000006 */
[----:B------:R-:W-:-:S02]  /*171b0*/  PRMT R8, R4, 0x5410, R3 ;  /* 0x0000541004087816 */ /* 0x000fc40000000003 */
[----:B------:R-:W-:Y:S02]  /*171c0*/  PRMT R3, R2, 0x7632, R3 ;  /* 0x0000763202037816 */ /* 0x000fe40000000003 */
[C---:B------:R-:W-:Y:S02]  /*171d0*/  PRMT R5, R0.reuse, 0x7632, R5 ;  /* 0x0000763200057816 */ /* 0x040fe40000000005 */
[----:B------:R-:W-:Y:S02]  /*171e0*/  SHF.R.U32.HI R7, RZ, 0x18, R2 ;  /* 0x00000018ff077819 */ /* 0x000fe40000011602 */
[C---:B------:R-:W-:Y:S02]  /*171f0*/  LOP3.LUT R2, R0.reuse, 0xffff, RZ, 0xc0, !PT ;  /* 0x0000ffff00027812 */ /* 0x040fe400078ec0ff */
[----:B------:R-:W-:Y:S02]  /*17200*/  LOP3.LUT R6, R0, 0xff, RZ, 0xc0, !PT ;  /* 0x000000ff00067812 */ /* 0x000fe400078ec0ff */
[----:B------:R-:W-:-:S02]  /*17210*/  SHF.R.U32.HI R4, RZ, 0x18, R0 ;  /* 0x00000018ff047819 */ /* 0x000fc40000011600 */
[----:B------:R-:W-:Y:S02]  /*17220*/  LOP3.LUT R3, R3, 0xff, RZ, 0xc0, !PT ;  /* 0x000000ff03037812 */ /* 0x000fe400078ec0ff */
[----:B------:R-:W-:Y:S01]  /*17230*/  LOP3.LUT R0, R5, 0xff, RZ, 0xc0, !PT ;  /* 0x000000ff05007812 */ /* 0x000fe200078ec0ff */
[----:B------:R-:W-:Y:S01]  /*17240*/  FFMA.FTZ R5, R199, UR4, -R14 ;  /* 0x00000004c7057c23 */ /* 0x000fe2000801080e */
[----:B------:R-:W-:Y:S01]  /*17250*/  PRMT R7, R3, 0x5410, R7 ;  /* 0x0000541003077816 */ /* 0x000fe20000000007 */
[--C-:B------:R-:W-:Y:S01]  /*17260*/  FFMA.FTZ R3, R192, UR4, -R13.reuse ;  /* 0x00000004c0037c23 */ /* 0x100fe2000801080d */
[----:B------:R-:W-:Y:S01]  /*17270*/  PRMT R21, R0, 0x5410, R4 ;  /* 0x0000541000157816 */ /* 0x000fe20000000004 */
[--C-:B------:R-:W-:Y:S01]  /*17280*/  FFMA.FTZ R0, R193, UR4, -R13.reuse ;  /* 0x00000004c1007c23 */ /* 0x100fe2000801080d */
[----:B------:R-:W-:Y:S01]  /*17290*/  SHF.R.U32.HI R2, RZ, 0x8, R2 ;  /* 0x00000008ff027819 */ /* 0x000fe20000011602 */
[----:B------:R2:W-:Y:S01]  /*172a0*/  MUFU.EX2 R192, R3 ;  /* 0x0000000300c07308 */ /* 0x0005e20000000800 */
[--C-:B------:R-:W-:Y:S01]  /*172b0*/  FFMA.FTZ R4, R200, UR4, -R13.reuse ;  /* 0x00000004c8047c23 */ /* 0x100fe2000801080d */
[----:B------:R-:W-:Y:S01]  /*172c0*/  IMAD.MOV.U32 R193, RZ, RZ, R180 ;  /* 0x000000ffffc17224 */ /* 0x000fe200078e00b4 */
[----:B------:R-:W-:Y:S01]  /*172d0*/  PRMT R20, R6, 0x5410, R2 ;  /* 0x0000541006147816 */ /* 0x000fe20000000002 */
[----:B------:R3:W4:Y:S01]  /*172e0*/  MUFU.EX2 R191, R0 ;  /* 0x0000000000bf7308 */ /* 0x0007220000000800 */
[--C-:B------:R-:W-:Y:S01]  /*172f0*/  FFMA.FTZ R2, R195, UR4, -R14.reuse ;  /* 0x00000004c3027c23 */ /* 0x100fe2000801080e */
[----:B------:R-:W-:Y:S01]  /*17300*/  FFMA.FTZ R6, R196, UR4, -R13 ;  /* 0x00000004c4067c23 */ /* 0x000fe2000801080d */
[----:B------:R-:W-:Y:S01]  /*17310*/  MOV R195, R100 ;  /* 0x0000006400c37202 */ /* 0x000fe20000000f00 */
[----:B------:R5:W-:Y:S01]  /*17320*/  MUFU.EX2 R186, R4 ;  /* 0x0000000400ba7308 */ /* 0x000be20000000800 */
[--C-:B------:R-:W-:Y:S01]  /*17330*/  FFMA.FTZ R100, R184, UR4, -R14.reuse ;  /* 0x00000004b8647c23 */ /* 0x100fe2000801080e */
[----:B------:R-:W-:Y:S01]  /*17340*/  MOV R196, R105 ;  /* 0x0000006900c47202 */ /* 0x000fe20000000f00 */
[----:B------:R-:W-:Y:S01]  /*17350*/  FFMA.FTZ R105, R179, UR4, -R14 ;  /* 0x00000004b3697c23 */ /* 0x000fe2000801080e */
[----:B------:R4:W-:Y:S01]  /*17360*/  MUFU.EX2 R190, R2 ;  /* 0x0000000200be7308 */ /* 0x0009e20000000800 */
[----:B------:R-:W-:-:S02]  /*17370*/  IMAD.MOV.U32 R200, RZ, RZ, R59 ;  /* 0x000000ffffc87224 */ /* 0x000fc400078e003b */
[--C-:B--2---:R-:W-:Y:S01]  /*17380*/  FFMA.FTZ R3, R203, UR4, -R14.reuse ;  /* 0x00000004cb037c23 */ /* 0x104fe2000801080e */
[----:B------:R-:W-:Y:S01]  /*17390*/  FFMA.FTZ R59, R111, UR4, -R13 ;  /* 0x000000046f3b7c23 */ /* 0x000fe2000801080d */
[----:B------:R-:W-:Y:S01]  /*173a0*/  MUFU.EX2 R187, R6 ;  /* 0x0000000600bb7308 */ /* 0x000fe20000000800 */
[----:B------:R-:W-:Y:S01]  /*173b0*/  MOV R203, R137 ;  /* 0x0000008900cb7202 */ /* 0x000fe20000000f00 */
[----:B---3--:R-:W-:Y:S01]  /*173c0*/  FFMA.FTZ R0, R208, UR4, -R14 ;  /* 0x00000004d0007c23 */ /* 0x008fe2000801080e */
[----:B------:R-:W-:Y:S01]  /*173d0*/  IMAD.MOV.U32 R208, RZ, RZ, R136 ;  /* 0x000000ffffd07224 */ /* 0x000fe200078e0088 */
[----:B------:R2:W-:Y:S01]  /*173e0*/  MUFU.EX2 R184, R3 ;  /* 0x0000000300b87308 */ /* 0x0005e20000000800 */
[----:B------:R-:W-:Y:S01]  /*173f0*/  IMAD.MOV.U32 R199, RZ, RZ, R152 ;  /* 0x000000ffffc77224 */ /* 0x000fe200078e0098 */
[----:B-----5:R-:W-:Y:S01]  /*17400*/  LOP3.LUT R4, R9, 0xff00ff, RZ, 0xc0, !PT ;  /* 0x00ff00ff09047812 */ /* 0x020fe200078ec0ff */
[----:B------:R-:W-:Y:S01]  /*17410*/  FFMA.FTZ R14, R203, R40, R247 ;  /* 0x00000028cb0e7223 */ /* 0x000fe200000100f7 */
[----:B------:R3:W5:Y:S01]  /*17420*/  MUFU.EX2 R189, R0 ;  /* 0x0000000000bd7308 */ /* 0x0007620000000800 */
[----:B------:R-:W-:-:S02]  /*17430*/  MOV R203, R195 ;  /* 0x000000c300cb7202 */ /* 0x000fc40000000f00 */
[----:B----4-:R-:W-:Y:S01]  /*17440*/  F2FP.F16.F32.PACK_AB R2, R192, R191 ;  /* 0x000000bfc002723e */ /* 0x010fe200000000ff */
[----:B------:R4:W1:Y:S01]  /*17450*/  MUFU.EX2 R185, R5 ;  /* 0x0000000500b97308 */ /* 0x0008620000000800 */
[----:B------:R-:W-:Y:S01]  /*17460*/  MOV R195, R153 ;  /* 0x0000009900c37202 */ /* 0x000fe20000000f00 */
[----:B------:R-:W-:Y:S02]  /*17470*/  FADD.FTZ R14, R199, R14 ;  /* 0x0000000ec70e7221 */ /* 0x000fe40000010000 */
[----:B------:R-:W-:Y:S01]  /*17480*/  MUFU.EX2 R59, R59 ;  /* 0x0000003b003b7308 */ /* 0x000fe20000000800 */
[----:B--2---:R-:W-:-:S03]  /*17490*/  FFMA.FTZ R3, R201, UR4, -R15 ;  /* 0x00000004c9037c23 */ /* 0x004fc6000801080f */
[----:B------:R-:W-:Y:S01]  /*174a0*/  MUFU.EX2 R100, R100 ;  /* 0x0000006400647308 */ /* 0x000fe20000000800 */
[----:B---3--:R-:W-:-:S03]  /*174b0*/  HSET2.LE.AND R0, R11, R12, PT ;  /* 0x0000000c0b007233 */ /* 0x008fc60003803000 */
[----:B------:R2:W-:Y:S01]  /*174c0*/  MUFU.EX2 R180, R3 ;  /* 0x0000000300b47308 */ /* 0x0005e20000000800 */
[--C-:B----4-:R-:W-:Y:S01]  /*174d0*/  FFMA.FTZ R5, R198, UR4, -R36.reuse ;  /* 0x00000004c6057c23 */ /* 0x110fe20008010824 */
[----:B------:R-:W-:Y:S02]  /*174e0*/  LOP3.LUT R10, R2, R0, RZ, 0xc0, !PT ;  /* 0x00000000020a7212 */ /* 0x000fe400078ec0ff */
[----:B------:R-:W-:Y:S01]  /*174f0*/  MUFU.EX2 R105, R105 ;  /* 0x0000006900697308 */ /* 0x000fe20000000800 */
[--C-:B------:R-:W-:Y:S01]  /*17500*/  HSET2.LE.AND R0, R4, R12.reuse, PT ;  /* 0x0000000c04007233 */ /* 0x100fe20003803000 */
[----:B------:R-:W-:Y:S01]  /*17510*/  FFMA.FTZ R4, R205, UR4, -R15 ;  /* 0x00000004cd047c23 */ /* 0x000fe2000801080f */
[----:B-----5:R-:W-:Y:S01]  /*17520*/  F2FP.F16.F32.PACK_AB R2, R189, R190 ;  /* 0x000000bebd02723e */ /* 0x020fe200000000ff */
[----:B------:R-:W-:Y:S01]  /*17530*/  MUFU.EX2 R178, R5 ;  /* 0x0000000500b27308 */ /* 0x000fe20000000800 */
[----:B------:R-:W-:Y:S02]  /*17540*/  MOV R205, R155 ;  /* 0x0000009b00cd7202 */ /* 0x000fe40000000f00 */
[----:B------:R-:W-:Y:S01]  /*17550*/  LOP3.LUT R11, R2, R0, RZ, 0xc0, !PT ;  /* 0x00000000020b7212 */ /* 0x000fe200078ec0ff */
[----:B------:R3:W4:Y:S01]  /*17560*/  MUFU.EX2 R179, R4 ;  /* 0x0000000400b37308 */ /* 0x0007220000000800 */
[----:B------:R-:W-:Y:S01]  /*17570*/  HSET2.LE.AND R0, R8, R12, PT ;  /* 0x0000000c08007233 */ /* 0x000fe20003803000 */
[----:B--2---:R-:W-:Y:S01]  /*17580*/  FFMA.FTZ R3, R206, UR4, -R36 ;  /* 0x00000004ce037c23 */ /* 0x004fe20008010824 */
[----:B------:R-:W-:Y:S01]  /*17590*/  F2FP.F16.F32.PACK_AB R2, R187, R186 ;  /* 0x000000babb02723e */ /* 0x000fe200000000ff */
[----:B------:R-:W-:Y:S02]  /*175a0*/  LDSM.16.MT88.4 R152, [R106+0xac00] ;  /* 0x00ac00006a98783b */ /* 0x000fe40000004200 */
[----:B------:R2:W-:Y:S01]  /*175b0*/  MUFU.EX2 R108, R3 ;  /* 0x00000003006c7308 */ /* 0x0005e20000000800 */
[----:B------:R-:W-:-:S02]  /*175c0*/  LOP3.LUT R8, R2, R0, RZ, 0xc0, !PT ;  /* 0x0000000002087212 */ /* 0x000fc400078ec0ff */
[----:B------:R-:W-:Y:S02]  /*175d0*/  HSET2.LE.AND R0, R7, R12, PT ;  /* 0x0000000c07007233 */ /* 0x000fe40003803000 */
[----:B-1----:R-:W-:Y:S01]  /*175e0*/  F2FP.F16.F32.PACK_AB R2, R185, R184 ;  /* 0x000000b8b902723e */ /* 0x002fe200000000ff */
[----:B---3--:R-:W-:-:S03]  /*175f0*/  FFMA.FTZ R4, R197, UR4, -R15 ;  /* 0x00000004c5047c23 */ /* 0x008fc6000801080f */
[----:B------:R-:W-:Y:S01]  /*17600*/  LOP3.LUT R9, R2, R0, RZ, 0xc0, !PT ;  /* 0x0000000002097212 */ /* 0x000fe200078ec0ff */
[----:B------:R-:W-:Y:S01]  /*17610*/  FFMA.FTZ R2, R194, UR4, -R15 ;  /* 0x00000004c2027c23 */ /* 0x000fe2000801080f */
[----:B------:R-:W-:Y:S01]  /*17620*/  HSET2.LE.AND R0, R20, R12, PT ;  /* 0x0000000c14007233 */ /* 0x000fe20003803000 */
[----:B------:R1:W-:Y:S01]  /*17630*/  MUFU.EX2 R183, R4 ;  /* 0x0000000400b77308 */ /* 0x0003e20000000800 */
[----:B--2---:R-:W-:-:S03]  /*17640*/  FFMA.FTZ R3, R202, UR4, -R36 ;  /* 0x00000004ca037c23 */ /* 0x004fc60008010824 */
[----:B------:R4:W-:Y:S01]  /*17650*/  MUFU.EX2 R181, R2 ;  /* 0x0000000200b57308 */ /* 0x0009e20000000800 */
[C---:B------:R-:W-:Y:S03]  /*17660*/  HMMA.16816.F32 R116, R8.reuse, R16, R44 ;  /* 0x000000100874723c */ /* 0x040fe6000000182c */
[----:B------:R2:W-:Y:S05]  /*17670*/  MUFU.EX2 R111, R3 ;  /* 0x00000003006f7308 */ /* 0x0005ea0000000800 */
[----:B------:R-:W-:Y:S01]  /*17680*/  HMMA.16816.F32 R52, R8, R18, R48 ;  /* 0x000000120834723c */ /* 0x000fe20000001830 */
[----:B-1----:R-:W-:-:S04]  /*17690*/  FFMA.FTZ R4, R204, UR4, -R36 ;  /* 0x00000004cc047c23 */ /* 0x002fc80008010824 */
[----:B------:R1:W3:Y:S01]  /*176a0*/  MUFU.EX2 R176, R4 ;  /* 0x0000000400b07308 */ /* 0x0002e20000000800 */
[----:B----4-:R-:W-:Y:S02]  /*176b0*/  F2FP.F16.F32.PACK_AB R2, R180, R179 ;  /* 0x000000b3b402723e */ /* 0x010fe400000000ff */
[----:B------:R-:W-:Y:S01]  /*176c0*/  HMMA.16816.F32 R132, R8, R24, R132 ;  /* 0x000000180884723c */ /* 0x000fe20000001884 */
[----:B--2---:R-:W-:-:S07]  /*176d0*/  LOP3.LUT R3, R23, 0xff00ff, RZ, 0xc0, !PT ;  /* 0x00ff00ff17037812 */ /* 0x004fce00078ec0ff */
[----:B------:R-:W-:Y:S01]  /*176e0*/  HMMA.16816.F32 R68, R8, R28, R68 ;  /* 0x0000001c0844723c */ /* 0x000fe20000001844 */
[----:B-1----:R-:W-:Y:S02]  /*176f0*/  LOP3.LUT R4, R2, R0, RZ, 0xc0, !PT ;  /* 0x0000000002047212 */ /* 0x002fe400078ec0ff */
[----:B------:R-:W-:Y:S02]  /*17700*/  HSET2.LE.AND R0, R21, R12, PT ;  /* 0x0000000c15007233 */ /* 0x000fe40003803000 */
[----:B---3--:R-:W-:-:S03]  /*17710*/  F2FP.F16.F32.PACK_AB R2, R176, R108 ;  /* 0x0000006cb002723e */ /* 0x008fc600000000ff */
[----:B------:R-:W-:Y:S01]  /*17720*/  HMMA.16816.F32 R84, R8, R32, R84 ;  /* 0x000000200854723c */ /* 0x000fe20000001854 */
[----:B------:R-:W-:Y:S02]  /*17730*/  LOP3.LUT R5, R2, R0, RZ, 0xc0, !PT ;  /* 0x0000000002057212 */ /* 0x000fe400078ec0ff */
[--C-:B------:R-:W-:Y:S02]  /*17740*/  HSET2.LE.AND R0, R22, R12.reuse, PT ;  /* 0x0000000c16007233 */ /* 0x100fe40003803000 */
[----:B------:R-:W-:Y:S01]  /*17750*/  F2FP.F16.F32.PACK_AB R2, R181, R183 ;  /* 0x000000b7b502723e */ /* 0x000fe200000000ff */
[----:B------:R-:W1:Y:S03]  /*17760*/  LDSM.16.MT88.4 R20, [R106+0xa800] ;  /* 0x00a800006a14783b */ /* 0x000e660000004200 */
[----:B------:R-:W-:Y:S02]  /*17770*/  LOP3.LUT R6, R2, R0, RZ, 0xc0, !PT ;  /* 0x0000000002067212 */ /* 0x000fe400078ec0ff */
[----:B------:R-:W-:-:S02]  /*17780*/  HSET2.LE.AND R0, R3, R12, PT ;  /* 0x0000000c03007233 */ /* 0x000fc40003803000 */
[----:B------:R-:W-:-:S04]  /*17790*/  F2FP.F16.F32.PACK_AB R2, R178, R111 ;  /* 0x0000006fb202723e */ /* 0x000fc800000000ff */
[----:B------:R-:W-:Y:S02]  /*177a0*/  LOP3.LUT R7, R2, R0, RZ, 0xc0, !PT ;  /* 0x0000000002077212 */ /* 0x000fe400078ec0ff */
[----:B------:R-:W-:-:S05]  /*177b0*/  LOP3.LUT R2, R107, R120, R109, 0x96, !PT ;  /* 0x000000786b027212 */ /* 0x000fca00078e966d */
[----:B------:R-:W-:Y:S01]  /*177c0*/  HMMA.16816.F32 R112, R4, R16, R112 ;  /* 0x000000100470723c */ /* 0x000fe20000001870 */
[----:B------:R-:W-:-:S05]  /*177d0*/  IMAD.WIDE.U32 R2, R2, -0x2daee0ad, RZ ;  /* 0xd2511f5302027825 */ /* 0x000fca00078e00ff */
[----:B------:R-:W-:Y:S02]  /*177e0*/  LOP3.LUT R0, R110, R122, R3, 0x96, !PT ;  /* 0x0000007a6e007212 */ /* 0x000fe400078e9603 */
[----:B------:R-:W-:Y:S01]  /*177f0*/  HMMA.16816.F32 R124, R4, R18, R124 ;  /* 0x00000012047c723c */ /* 0x000fe2000000187c */
[----:B------:R-:W2:Y:S01]  /*17800*/  LDSM.16.MT88.4 R16, [R37+0x1800] ;  /* 0x001800002510783b */ /* 0x000ea20000004200 */
[----:B------:R-:W-:-:S03]  /*17810*/  PRMT R3, R2, 0x7772, RZ ;  /* 0x0000777202037816 */ /* 0x000fc600000000ff */
[----:B------:R-:W3:Y:S03]  /*17820*/  LDSM.16.MT88.4 R120, [R106+0x9c00] ;  /* 0x009c00006a78783b */ /* 0x000ee60000004200 */
[C---:B------:R-:W-:Y:S08]  /*17830*/  HMMA.16816.F32 R128, R4.reuse, R24, R128 ;  /* 0x000000180480723c */ /* 0x040ff00000001880 */
[C---:B------:R-:W-:Y:S08]  /*17840*/  HMMA.16816.F32 R140, R4.reuse, R26, R140 ;  /* 0x0000001a048c723c */ /* 0x040ff0000000188c */
[C---:B-1----:R-:W-:Y:S08]  /*17850*/  HMMA.16816.F32 R144, R4.reuse, R20, R144 ;  /* 0x000000140490723c */ /* 0x042ff00000001890 */
        /* <DEDUP_REMOVED lines=9> */
[----:B------:R-:W-:-:S02]  /*178f0*/  PRMT R6, R2, 0x7771, RZ ;  /* 0x0000777102067816 */ /* 0x000fc400000000ff */
[C---:B------:R-:W-:Y:S02]  /*17900*/  LOP3.LUT R2, R0.reuse, 0xffff, RZ, 0xc0, !PT ;  /* 0x0000ffff00027812 */ /* 0x040fe400078ec0ff */
[----:B------:R-:W-:Y:S01]  /*17910*/  PRMT R13, R3, 0x5410, R4 ;  /* 0x00005410030d7816 */ /* 0x000fe20000000004 */
[C---:B------:R-:W-:Y:S01]  /*17920*/  HMMA.16816.F32 R148, R8.reuse, R20, R148 ;  /* 0x000000140894723c */ /* 0x040fe20000001894 */
[----:B------:R-:W-:Y:S02]  /*17930*/  SHF.R.U32.HI R2, RZ, 0x8, R2 ;  /* 0x00000008ff027819 */ /* 0x000fe40000011602 */
[C---:B------:R-:W-:Y:S02]  /*17940*/  LOP3.LUT R3, R0.reuse, 0xff, RZ, 0xc0, !PT ;  /* 0x000000ff00037812 */ /* 0x040fe400078ec0ff */
[----:B------:R-:W-:Y:S02]  /*17950*/  LOP3.LUT R4, R5, 0xff, RZ, 0xc0, !PT ;  /* 0x000000ff05047812 */ /* 0x000fe400078ec0ff */
[--C-:B------:R-:W-:Y:S01]  /*17960*/  PRMT R5, R3, 0x5410, R2.reuse ;  /* 0x0000541003057816 */ /* 0x100fe20000000002 */
[----:B------:R-:W-:Y:S01]  /*17970*/  HMMA.16816.F32 R24, R8, R26, R60 ;  /* 0x0000001a0818723c */ /* 0x000fe2000000183c */
[----:B------:R-:W-:-:S02]  /*17980*/  PRMT R2, R0, 0x7632, R2 ;  /* 0x0000763200027816 */ /* 0x000fc40000000002 */
[----:B------:R-:W-:Y:S02]  /*17990*/  SHF.R.U32.HI R3, RZ, 0x18, R0 ;  /* 0x00000018ff037819 */ /* 0x000fe40000011600 */
[----:B------:R-:W-:Y:S01]  /*179a0*/  LOP3.LUT R0, R2, 0xff, RZ, 0xc0, !PT ;  /* 0x000000ff02007812 */ /* 0x000fe200078ec0ff */
[--C-:B------:R-:W-:Y:S01]  /*179b0*/  FFMA.FTZ R2, R216, UR4, -R15.reuse ;  /* 0x00000004d8027c23 */ /* 0x100fe2000801080f */
[----:B------:R-:W-:Y:S01]  /*179c0*/  PRMT R7, R4, 0x5410, R6 ;  /* 0x0000541004077816 */ /* 0x000fe20000000006 */
[----:B------:R-:W-:Y:S01]  /*179d0*/  FFMA.FTZ R4, R212, UR4, -R15 ;  /* 0x00000004d4047c23 */ /* 0x000fe2000801080f */
[----:B------:R-:W-:Y:S01]  /*179e0*/  PRMT R6, R0, 0x5410, R3 ;  /* 0x0000541000067816 */ /* 0x000fe20000000003 */
[----:B------:R-:W-:Y:S01]  /*179f0*/  FFMA.FTZ R0, R211, UR4, -R15 ;  /* 0x00000004d3007c23 */ /* 0x000fe2000801080f */
[----:B------:R-:W-:Y:S01]  /*17a00*/  HMMA.16816.F32 R20, R8, R22, R64 ;  /* 0x000000160814723c */ /* 0x000fe20000001840 */
[----:B------:R1:W-:Y:S01]  /*17a10*/  MUFU.EX2 R62, R2 ;  /* 0x00000002003e7308 */ /* 0x0003e20000000800 */
[----:B------:R-:W-:-:S03]  /*17a20*/  FFMA.FTZ R3, R229, UR4, -R36 ;  /* 0x00000004e5037c23 */ /* 0x000fc60008010824 */
[----:B------:R-:W-:Y:S03]  /*17a30*/  MUFU.EX2 R64, R4 ;  /* 0x0000000400407308 */ /* 0x000fe60000000800 */
[----:B------:R-:W-:Y:S01]  /*17a40*/  HMMA.16816.F32 R164, R8, R16, R164 ;  /* 0x0000001008a4723c */ /* 0x000fe200000018a4 */
[----:B------:R2:W-:Y:S01]  /*17a50*/  MUFU.EX2 R63, R0 ;  /* 0x00000000003f7308 */ /* 0x0005e20000000800 */
[----:B------:R-:W-:-:S03]  /*17a60*/  FFMA.FTZ R16, R138, R39, R246 ;  /* 0x000000278a107223 */ /* 0x000fc600000100f6 */
[----:B------:R4:W-:Y:S01]  /*17a70*/  MUFU.EX2 R60, R3 ;  /* 0x00000003003c7308 */ /* 0x0009e20000000800 */
[----:B-1----:R-:W-:Y:S02]  /*17a80*/  FFMA.FTZ R2, R207, UR4, -R15 ;  /* 0x00000004cf027c23 */ /* 0x002fe4000801080f */
[C---:B------:R-:W-:Y:S01]  /*17a90*/  HMMA.16816.F32 R48, R8.reuse, R18, R168 ;  /* 0x000000120830723c */ /* 0x040fe200000018a8 */
[----:B------:R-:W-:Y:S01]  /*17aa0*/  FFMA.FTZ R15, R139, R38, R243 ;  /* 0x000000268b0f7223 */ /* 0x000fe200000100f3 */
[----:B------:R-:W-:Y:S01]  /*17ab0*/  LDSM.16.MT88.4 R168, [R37+0x1c00] ;  /* 0x001c000025a8783b */ /* 0x000fe20000004200 */
[----:B------:R1:W-:Y:S03]  /*17ac0*/  MUFU.EX2 R61, R2 ;  /* 0x00000002003d7308 */ /* 0x0003e60000000800 */
[----:B------:R-:W5:Y:S01]  /*17ad0*/  LDSM.16.MT88.4 R136, [R37+0xc00] ;  /* 0x000c00002588783b */ /* 0x000f620000004200 */
[----:B--2---:R-:W-:Y:S01]  /*17ae0*/  FFMA.FTZ R0, R230, UR4, -R36 ;  /* 0x00000004e6007c23 */ /* 0x004fe20008010824 */
[----:B------:R-:W-:Y:S02]  /*17af0*/  HMMA.16816.F32 R28, R8, R30, R80 ;  /* 0x0000001e081c723c */ /* 0x000fe40000001850 */
[----:B------:R-:W2:Y:S01]  /*17b00*/  LDSM.16.MT88.4 R80, [R106+0xbc00] ;  /* 0x00bc00006a50783b */ /* 0x000ea20000004200 */
[----:B------:R3:W3:Y:S01]  /*17b10*/  MUFU.EX2 R17, R0 ;  /* 0x0000000000117308 */ /* 0x0006e20000000800 */
[----:B----4-:R-:W-:-:S04]  /*17b20*/  LOP3.LUT R3, R13, 0xff00ff, RZ, 0xc0, !PT ;  /* 0x00ff00ff0d037812 */ /* 0x010fc800078ec0ff */
[----:B------:R-:W-:Y:S01]  /*17b30*/  HMMA.16816.F32 R32, R8, R34, R96 ;  /* 0x000000220820723c */ /* 0x000fe20000001860 */
[----:B-1----:R-:W-:-:S04]  /*17b40*/  FFMA.FTZ R2, R223, UR4, -R36 ;  /* 0x00000004df027c23 */ /* 0x002fc80008010824 */
[----:B------:R1:W-:Y:S01]  /*17b50*/  MUFU.EX2 R19, R2 ;  /* 0x0000000200137308 */ /* 0x0003e20000000800 */
[----:B---3--:R-:W-:Y:S01]  /*17b60*/  FFMA.FTZ R0, R210, UR4, -R36 ;  /* 0x00000004d2007c23 */ /* 0x008fe20008010824 */
[----:B------:R-:W-:Y:S01]  /*17b70*/  F2FP.F16.F32.PACK_AB R4, R60, R17 ;  /* 0x000000113c04723e */ /* 0x000fe200000000ff */
[----:B------:R-:W3:Y:S02]  /*17b80*/  LDSM.16.MT88.4 R36, [R37+0x2c00] ;  /* 0x002c00002524783b */ /* 0x000ee40000004200 */
[----:B------:R4:W5:Y:S01]  /*17b90*/  MUFU.EX2 R18, R0 ;  /* 0x0000000000127308 */ /* 0x0009620000000800 */
[----:B-1----:R-:W-:Y:S02]  /*17ba0*/  F2FP.F16.F32.PACK_AB R2, R64, R62 ;  /* 0x0000003e4002723e */ /* 0x002fe400000000ff */
[--C-:B----4-:R-:W-:Y:S02]  /*17bb0*/  HSET2.LE.AND R0, R5, R12.reuse, PT ;  /* 0x0000000c05007233 */ /* 0x110fe40003803000 */
[----:B------:R-:W-:-:S02]  /*17bc0*/  HSET2.LE.AND R5, R3, R12, PT ;  /* 0x0000000c03057233 */ /* 0x000fc40003803000 */
[----:B------:R-:W-:Y:S02]  /*17bd0*/  F2FP.F16.F32.PACK_AB R3, R61, R63 ;  /* 0x0000003f3d03723e */ /* 0x000fe400000000ff */
[----:B------:R-:W-:Y:S02]  /*17be0*/  LOP3.LUT R92, R2, R0, RZ, 0xc0, !PT ;  /* 0x00000000025c7212 */ /* 0x000fe400078ec0ff */
[--C-:B------:R-:W-:Y:S02]  /*17bf0*/  HSET2.LE.AND R2, R6, R12.reuse, PT ;  /* 0x0000000c06027233 */ /* 0x100fe40003803000 */
[----:B------:R-:W-:Y:S02]  /*17c00*/  HSET2.LE.AND R0, R7, R12, PT ;  /* 0x0000000c07007233 */ /* 0x000fe40003803000 */
[----:B-----5:R-:W-:Y:S02]  /*17c10*/  F2FP.F16.F32.PACK_AB R6, R18, R19 ;  /* 0x000000131206723e */ /* 0x020fe400000000ff */
[----:B------:R-:W-:-:S02]  /*17c20*/  LOP3.LUT R93, R4, R2, RZ, 0xc0, !PT ;  /* 0x00000002045d7212 */ /* 0x000fc400078ec0ff */
[----:B------:R-:W-:Y:S02]  /*17c30*/  LOP3.LUT R2, R107, R182, R177, 0x96, !PT ;  /* 0x000000b66b027212 */ /* 0x000fe400078e96b1 */
[----:B------:R-:W-:Y:S02]  /*17c40*/  LOP3.LUT R94, R3, R0, RZ, 0xc0, !PT ;  /* 0x00000000035e7212 */ /* 0x000fe400078ec0ff */
[----:B------:R-:W-:Y:S01]  /*17c50*/  LOP3.LUT R95, R6, R5, RZ, 0xc0, !PT ;  /* 0x00000005065f7212 */ /* 0x000fe200078ec0ff */
[----:B------:R-:W-:-:S04]  /*17c60*/  IMAD.WIDE.U32 R2, R2, -0x2daee0ad, RZ ;  /* 0xd2511f5302027825 */ /* 0x000fc800078e00ff */
[----:B------:R-:W-:Y:S01]  /*17c70*/  IMAD.MOV.U32 R4, RZ, RZ, R2 ;  /* 0x000000ffff047224 */ /* 0x000fe200078e0002 */
[----:B------:R-:W-:Y:S01]  /*17c80*/  LOP3.LUT R0, R110, R188, R3, 0x96, !PT ;  /* 0x000000bc6e007212 */ /* 0x000fe200078e9603 */
[C---:B------:R-:W-:Y:S01]  /*17c90*/  HMMA.16816.F32 R112, R92.reuse, R120, R112 ;  /* 0x000000785c70723c */ /* 0x040fe20000001870 */
[C---:B------:R-:W-:Y:S02]  /*17ca0*/  PRMT R6, R2.reuse, 0x7771, RZ ;  /* 0x0000777102067816 */ /* 0x040fe400000000ff */
[C---:B------:R-:W-:Y:S02]  /*17cb0*/  PRMT R5, R2.reuse, 0x7773, RZ ;  /* 0x0000777302057816 */ /* 0x040fe400000000ff */
[----:B------:R-:W-:Y:S02]  /*17cc0*/  PRMT R3, R2, 0x7772, RZ ;  /* 0x0000777202037816 */ /* 0x000fe400000000ff */
[----:B------:R-:W-:Y:S01]  /*17cd0*/  LOP3.LUT R2, R4, 0xff, RZ, 0xc0, !PT ;  /* 0x000000ff04027812 */ /* 0x000fe200078ec0ff */
[----:B------:R-:W-:Y:S01]  /*17ce0*/  HMMA.16816.F32 R124, R92, R122, R124 ;  /* 0x0000007a5c7c723c */ /* 0x000fe2000000187c */
[----:B------:R-:W-:-:S02]  /*17cf0*/  PRMT R4, R0, 0x7632, R4 ;  /* 0x0000763200047816 */ /* 0x000fc40000000004 */
[----:B------:R-:W-:Y:S02]  /*17d00*/  PRMT R7, R3, 0x5410, R5 ;  /* 0x0000541003077816 */ /* 0x000fe40000000005 */
[----:B------:R-:W-:Y:S02]  /*17d10*/  PRMT R6, R2, 0x5410, R6 ;  /* 0x0000541002067816 */ /* 0x000fe40000000006 */
[C---:B------:R-:W-:Y:S01]  /*17d20*/  LOP3.LUT R2, R0.reuse, 0xffff, RZ, 0xc0, !PT ;  /* 0x0000ffff00027812 */ /* 0x040fe200078ec0ff */
[C---:B------:R-:W-:Y:S01]  /*17d30*/  HMMA.16816.F32 R128, R92.reuse, R136, R128 ;  /* 0x000000885c80723c */ /* 0x040fe20000001880 */
[----:B------:R-:W-:Y:S02]  /*17d40*/  LOP3.LUT R5, R0, 0xff, RZ, 0xc0, !PT ;  /* 0x000000ff00057812 */ /* 0x000fe400078ec0ff */
[----:B------:R-:W-:Y:S02]  /*17d50*/  SHF.R.U32.HI R3, RZ, 0x18, R0 ;  /* 0x00000018ff037819 */ /* 0x000fe40000011600 */
[----:B------:R-:W-:Y:S01]  /*17d60*/  LOP3.LUT R0, R4, 0xff, RZ, 0xc0, !PT ;  /* 0x000000ff04007812 */ /* 0x000fe200078ec0ff */
[----:B------:R-:W-:Y:S01]  /*17d70*/  FADD.FTZ R4, R249, R16 ;  /* 0x00000010f9047221 */ /* 0x000fe20000010000 */
[----:B------:R-:W-:Y:S01]  /*17d80*/  SHF.R.U32.HI R2, RZ, 0x8, R2 ;  /* 0x00000008ff027819 */ /* 0x000fe20000011602 */
[C---:B------:R-:W-:Y:S01]  /*17d90*/  HMMA.16816.F32 R140, R92.reuse, R138, R140 ;  /* 0x0000008a5c8c723c */ /* 0x040fe2000000188c */
[----:B------:R-:W-:Y:S01]  /*17da0*/  PRMT R8, R0, 0x5410, R3 ;  /* 0x0000541000087816 */ /* 0x000fe20000000003 */
[----:B------:R-:W-:Y:S01]  /*17db0*/  FFMA.FTZ R0, R209, R41, R205 ;  /* 0x00000029d1007223 */ /* 0x000fe200000100cd */
[----:B------:R-:W-:Y:S01]  /*17dc0*/  FADD.FTZ R3, R248, R15 ;  /* 0x0000000ff8037221 */ /* 0x000fe20000010000 */
[----:B------:R-:W-:Y:S01]  /*17dd0*/  PRMT R5, R5, 0x5410, R2 ;  /* 0x0000541005057816 */ /* 0x000fe20000000002 */
[----:B------:R-:W-:Y:S01]  /*17de0*/  FADD.FTZ R10, R208, R4 ;  /* 0x00000004d00a7221 */ /* 0x000fe20000010000 */
[----:B------:R-:W-:Y:S01]  /*17df0*/  LOP3.LUT R2, R7, 0xff00ff, RZ, 0xc0, !PT ;  /* 0x00ff00ff07027812 */ /* 0x000fe200078ec0ff */
[----:B------:R-:W-:Y:S01]  /*17e00*/  FADD.FTZ R11, R203, R0 ;  /* 0x00000000cb0b7221 */ /* 0x000fe20000010000 */
[----:B------:R-:W-:Y:S01]  /*17e10*/  FADD.FTZ R9, R252, R3 ;  /* 0x00000003fc097221 */ /* 0x000fe20000010000 */
[----:B------:R-:W-:Y:S01]  /*17e20*/  HSET2.LE.AND R0, R6, R12, PT ;  /* 0x0000000c06007233 */ /* 0x000fe20003803000 */
[----:B------:R-:W-:Y:S01]  /*17e30*/  HMMA.16816.F32 R144, R92, R152, R144 ;  /* 0x000000985c90723c */ /* 0x000fe20000001890 */
[----:B------:R-:W-:-:S02]  /*17e40*/  F2FP.F16.F32.PACK_AB R3, R59, R56 ;  /* 0x000000383b03723e */ /* 0x000fc400000000ff */
[--C-:B------:R-:W-:Y:S02]  /*17e50*/  HSET2.LE.AND R4, R2, R12.reuse, PT ;  /* 0x0000000c02047233 */ /* 0x100fe40003803000 */
[----:B------:R-:W-:Y:S02]  /*17e60*/  F2FP.F16.F32.PACK_AB R2, R100, R57 ;  /* 0x000000396402723e */ /* 0x000fe400000000ff */
[--C-:B------:R-:W-:Y:S01]  /*17e70*/  HSET2.LE.AND R7, R8, R12.reuse, PT ;  /* 0x0000000c08077233 */ /* 0x100fe20003803000 */
[C---:B------:R-:W-:Y:S01]  /*17e80*/  HMMA.16816.F32 R156, R92.reuse, R154, R156 ;  /* 0x0000009a5c9c723c */ /* 0x040fe2000000189c */
[----:B------:R-:W-:Y:S01]  /*17e90*/  LOP3.LUT R98, R3, R0, RZ, 0xc0, !PT ;  /* 0x0000000003627212 */ /* 0x000fe200078ec0ff */
[----:B------:R-:W-:Y:S01]  /*17ea0*/  FADD.FTZ R3, R196, R9 ;  /* 0x00000009c4037221 */ /* 0x000fe20000010000 */
[----:B------:R-:W-:Y:S02]  /*17eb0*/  F2FP.F16.F32.PACK_AB R0, R105, R58 ;  /* 0x0000003a6900723e */ /* 0x000fe400000000ff */
        /* <DEDUP_REMOVED lines=9> */
[----:B------:R-:W-:Y:S01]  /*17f50*/  HSET2.LE.AND R6, R5, R12, PT ;  /* 0x0000000c05067233 */ /* 0x000fe20003803000 */
[----:B------:R-:W-:Y:S01]  /*17f60*/  FADD.FTZ R2, R221, R2 ;  /* 0x00000002dd027221 */ /* 0x000fe20000010000 */
[----:B------:R-:W-:Y:S01]  /*17f70*/  F2FP.F16.F32.PACK_AB R5, R43, R42 ;  /* 0x0000002a2b05723e */ /* 0x000fe200000000ff */
[----:B------:R-:W-:Y:S01]  /*17f80*/  FADD.FTZ R4, R217, R4 ;  /* 0x00000004d9047221 */ /* 0x000fe20000010000 */
        /* <DEDUP_REMOVED lines=51> */
[C---:B--2---:R-:W-:Y:S08]  /*182c0*/  HMMA.16816.F32 R72, R92.reuse, R80, R72 ;  /* 0x000000505c48723c */ /* 0x044ff00000001848 */
[----:B------:R-:W-:Y:S08]  /*182d0*/  HMMA.16816.F32 R76, R92, R82, R76 ;  /* 0x000000525c4c723c */ /* 0x000ff0000000184c */
[C---:B------:R-:W-:Y:S08]  /*182e0*/  HMMA.16816.F32 R116, R96.reuse, R120, R116 ;  /* 0x000000786074723c */ /* 0x040ff00000001874 */
[C---:B------:R-:W-:Y:S08]  /*182f0*/  HMMA.16816.F32 R148, R96.reuse, R152, R148 ;  /* 0x000000986094723c */ /* 0x040ff00000001894 */
[C---:B------:R-:W-:Y:S08]  /*18300*/  HMMA.16816.F32 R68, R96.reuse, R80, R68 ;  /* 0x000000506044723c */ /* 0x040ff00000001844 */
[C---:B------:R-:W-:Y:S08]  /*18310*/  HMMA.16816.F32 R132, R96.reuse, R136, R132 ;  /* 0x000000886084723c */ /* 0x040ff00000001884 */
[----:B------:R-:W-:Y:S08]  /*18320*/  HMMA.16816.F32 R164, R96, R168, R164 ;  /* 0x000000a860a4723c */ /* 0x000ff000000018a4 */
[----:B---3--:R-:W-:Y:S08]  /*18330*/  HMMA.16816.F32 R88, R92, R36, R88 ;  /* 0x000000245c58723c */ /* 0x008ff00000001858 */
        /* <DEDUP_REMOVED lines=10> */
.L_x_1033:
[----:B------:R-:W-:-:S12]  /*183e0*/  UIADD3 UR21, UPT, UPT, UR7, -0x1, URZ ;  /* 0xffffffff07157890 */ /* 0x000fd8000fffe0ff */
.L_x_1036:
[----:B------:R-:W-:-:S09]  /*183f0*/  UISETP.GE.AND UP0, UPT, UR21, UR18, UPT ;  /* 0x000000121500728c */ /* 0x000fd2000bf06270 */
[----:B------:R-:W-:Y:S05]  /*18400*/  BRA.U !UP0, `(.L_x_1037) ;  /* 0x0000007508807547 */ /* 0x000fea000b800000 */
[----:B------:R-:W2:Y:S04]  /*18410*/  LDL.64 R6, [R1+0x48] ;  /* 0x0000480001067983 */ /* 0x000ea80000100a00 */
[----:B------:R-:W3:Y:S01]  /*18420*/  LDL.64 R4, [R1+0x40] ;  /* 0x0000400001047983 */ /* 0x000ee20000100a00 */
[C---:B------:R-:W-:Y:S01]  /*18430*/  LOP3.LUT P2, RZ, R219.reuse, 0x4, RZ, 0xc0, !PT ;  /* 0x00000004dbff7812 */ /* 0x040fe2000784c0ff */
[C---:B------:R-:W-:Y:S01]  /*18440*/  IMAD.SHL.U32 R217, R219.reuse, 0x20, RZ ;  /* 0x00000020dbd97824 */ /* 0x040fe200078e00ff */
[----:B------:R-:W1:Y:S01]  /*18450*/  LDCU.64 UR8, c[0x0][0x3b8] ;  /* 0x00007700ff0877ac */ /* 0x000e620008000a00 */
[----:B------:R-:W-:Y:S02]  /*18460*/  IMAD.SHL.U32 R2, R219, 0x10, RZ ;  /* 0x00000010db027824 */ /* 0x000fe400078e00ff */
[----:B------:R-:W4:Y:S01]  /*18470*/  S2R R219, SR_TID.X ;  /* 0x0000000000db7919 */ /* 0x000f220000002100 */
[----:B------:R-:W-:Y:S01]  /*18480*/  VIADD R0, R244, 0x9e3779b9 ;  /* 0x9e3779b9f4007836 */ /* 0x000fe20000000000 */
[----:B------:R-:W1:Y:S01]  /*18490*/  S2UR UR7, SR_CgaCtaId ;  /* 0x00000000000779c3 */ /* 0x000e620000008800 */
[----:B------:R-:W1:Y:S01]  /*184a0*/  LDCU UR16, c[0x0][0x440] ;  /* 0x00008800ff1077ac */ /* 0x000e620008000800 */
[----:B------:R-:W1:Y:S01]  /*184b0*/  S2R R8, SR_CTAID.X ;  /* 0x0000000000087919 */ /* 0x000e620000002500 */
[----:B------:R-:W1:Y:S01]  /*184c0*/  S2R R10, SR_CTAID.X ;  /* 0x00000000000a7919 */ /* 0x000e620000002500 */
[----:B------:R-:W-:Y:S01]  /*184d0*/  IMAD.MOV.U32 R100, RZ, RZ, R103 ;  /* 0x000000ffff647224 */ /* 0x000fe200078e0067 */
[----:B------:R-:W1:Y:S01]  /*184e0*/  LDCU UR15, c[0x0][0x440] ;  /* 0x00008800ff0f77ac */ /* 0x000e620008000800 */
[----:B------:R-:W1:Y:S01]  /*184f0*/  LDCU UR4, c[0x0][0x45c] ;  /* 0x00008b80ff0477ac */ /* 0x000e620008000800 */
[----:B----4-:R-:W-:-:S02]  /*18500*/  SHF.R.U32.HI R3, RZ, 0x5, R219 ;  /* 0x00000005ff037819 */ /* 0x010fc400000116db */
[----:B------:R-:W-:-:S03]  /*18510*/  SHF.R.U32.HI R12, RZ, 0x5, R219 ;  /* 0x00000005ff0c7819 */ /* 0x000fc600000116db */
[----:B-1----:R-:W-:Y:S01]  /*18520*/  IMAD R8, R8, 0x8, R3 ;  /* 0x0000000808087824 */ /* 0x002fe200078e0203 */
[----:B------:R-:W-:-:S03]  /*18530*/  LEA R10, R10, R12, 0x3 ;  /* 0x0000000c0a0a7211 */ /* 0x000fc600078e18ff */
[----:B------:R-:W-:Y:S02]  /*18540*/  VIADD R8, R8, 0x4 ;  /* 0x0000000408087836 */ /* 0x000fe40000000000 */
[----:B------:R-:W-:-:S04]  /*18550*/  IMAD.WIDE.U32 R10, R10, -0x326172a9, RZ ;  /* 0xcd9e8d570a0a7825 */ /* 0x000fc800078e00ff */
[----:B------:R-:W-:Y:S01]  /*18560*/  IMAD.WIDE.U32 R8, R8, -0x326172a9, RZ ;  /* 0xcd9e8d5708087825 */ /* 0x000fe200078e00ff */
[-C--:B------:R-:W-:Y:S02]  /*18570*/  LOP3.LUT R3, R10, R0.reuse, RZ, 0x3c, !PT ;  /* 0x000000000a037212 */ /* 0x080fe400078e3cff */
[----:B------:R-:W-:-:S03]  /*18580*/  LOP3.LUT R0, R8, R0, RZ, 0x3c, !PT ;  /* 0x0000000008007212 */ /* 0x000fc600078e3cff */
[----:B------:R-:W1:Y:S01]  /*18590*/  LDC.64 R8, c[0x0][0x3c0] ;  /* 0x0000f000ff087b82 */ /* 0x000e620000000a00 */
[----:B------:R-:W-:Y:S04]  /*185a0*/  STL [R1+0x24], R3 ;  /* 0x0000240301007387 */ /* 0x000fe80000100800 */
[----:B------:R4:W-:Y:S02]  /*185b0*/  STL [R1+0x2c], R0 ;  /* 0x00002c0001007387 */ /* 0x0009e40000100800 */
[----:B----4-:R-:W-:Y:S02]  /*185c0*/  VIADD R0, R244, 0x3c6ef372 ;  /* 0x3c6ef372f4007836 */ /* 0x010fe40000000000 */
[----:B-1----:R1:W-:Y:S01]  /*185d0*/  STL.64 [R1+0x18], R8 ;  /* 0x0000180801007387 */ /* 0x0023e20000100a00 */
[----:B------:R-:W-:-:S02]  /*185e0*/  MOV R218, 0x20 ;  /* 0x0000002000da7802 */ /* 0x000fc40000000f00 */
[----:B------:R-:W-:Y:S01]  /*185f0*/  LOP3.LUT R216, R2, 0x100, RZ, 0xc0, !PT ;  /* 0x0000010002d87812 */ /* 0x000fe200078ec0ff */
[----:B------:R-:W-:Y:S01]  /*18600*/  IMAD.MOV.U32 R3, RZ, RZ, R104 ;  /* 0x000000ffff037224 */ /* 0x000fe200078e0068 */
[----:B------:R-:W-:Y:S01]  /*18610*/  MOV R108, R101 ;  /* 0x00000065006c7202 */ /* 0x000fe20000000f00 */
[----:B------:R-:W-:Y:S01]  /*18620*/  IMAD.MOV.U32 R107, RZ, RZ, R102 ;  /* 0x000000ffff6b7224 */ /* 0x000fe200078e0066 */
[C---:B-----5:R-:W-:Y:S01]  /*18630*/  IADD3 R221, PT, PT, R224.reuse, 0x40, RZ ;  /* 0x00000040e0dd7810 */ /* 0x060fe20007ffe0ff */
[----:B------:R-:W-:Y:S01]  /*18640*/  VIADD R222, R224, 0x8 ;  /* 0x00000008e0de7836 */ /* 0x000fe20000000000 */
[----:B------:R-:W-:Y:S01]  /*18650*/  SEL R218, R218, 0xffffffe0, !P2 ;  /* 0xffffffe0dada7807 */ /* 0x000fe20005000000 */
[----:B------:R-:W-:Y:S01]  /*18660*/  VIADD R223, R224, 0x48 ;  /* 0x00000048e0df7836 */ /* 0x000fe20000000000 */
[----:B------:R-:W-:Y:S01]  /*18670*/  LOP3.LUT R216, R216, 0x20, R217, 0xf8, !PT ;  /* 0x00000020d8d87812 */ /* 0x000fe200078ef8d9 */
[----:B------:R-:W-:Y:S01]  /*18680*/  USHF.L.U64.HI UR11, UR8, 0x6, UR9 ;  /* 0x00000006080b7899 */ /* 0x000fe20008010209 */
[----:B------:R-:W-:Y:S01]  /*18690*/  UMOV UR12, 0x400 ;  /* 0x00000400000c7882 */ /* 0x000fe20000000000 */
[----:B------:R-:W-:Y:S01]  /*186a0*/  USHF.L.U32 UR10, UR8, 0x6, URZ ;  /* 0x00000006080a7899 */ /* 0x000fe200080006ff */
[----:B-1----:R-:W-:-:S05]  /*186b0*/  IMAD.SHL.U32 R8, R219, 0x8, RZ ;  /* 0x00000008db087824 */ /* 0x002fca00078e00ff */
[----:B------:R-:W-:Y:S01]  /*186c0*/  LOP3.LUT R8, R8, 0x18, RZ, 0xc0, !PT ;  /* 0x0000001808087812 */ /* 0x000fe200078ec0ff */
[----:B------:R-:W-:-:S03]  /*186d0*/  USHF.L.U64.HI UR9, UR8, 0x5, UR9 ;  /* 0x0000000508097899 */ /* 0x000fc60008010209 */
[----:B------:R-:W-:Y:S01]  /*186e0*/  ISETP.GE.AND P3, PT, R8, UR16, PT ;  /* 0x0000001008007c0c */ /* 0x000fe2000bf66270 */
[----:B------:R-:W-:Y:S01]  /*186f0*/  USHF.L.U32 UR13, UR8, 0x5, URZ ;  /* 0x00000005080d7899 */ /* 0x000fe200080006ff */
[----:B------:R-:W1:Y:S01]  /*18700*/  LDCU UR8, c[0x0][0x504] ;  /* 0x0000a080ff0877ac */ /* 0x000e620008000800 */
[----:B------:R-:W-:Y:S01]  /*18710*/  ULEA UR7, UR7, UR12, 0x18 ;  /* 0x0000000c07077291 */ /* 0x000fe2000f8ec0ff */
[-C--:B--2---:R-:W-:Y:S02]  /*18720*/  LOP3.LUT R6, R7, R0.reuse, RZ, 0x3c, !PT ;  /* 0x0000000007067212 */ /* 0x084fe400078e3cff */
[----:B---3--:R-:W-:-:S03]  /*18730*/  LOP3.LUT R0, R5, R0, RZ, 0x3c, !PT ;  /* 0x0000000005007212 */ /* 0x008fc600078e3cff */
[----:B------:R2:W-:Y:S04]  /*18740*/  STL [R1+0x20], R6 ;  /* 0x0000200601007387 */ /* 0x0005e80000100800 */
[----:B------:R2:W-:Y:S01]  /*18750*/  STL [R1+0x28], R0 ;  /* 0x0000280001007387 */ /* 0x0005e20000100800 */
[----:B-1----:R-:W-:Y:S05]  /*18760*/  BRA `(.L_x_1038) ;  /* 0x0000000400207947 */ /* 0x002fea0003800000 */
.L_x_1040:
[----:B------:R-:W2:Y:S01]  /*18770*/  LDL R192, [R1+0x10] ;  /* 0x0000100001c07983 */ /* 0x000ea20000100800 */
[----:B------:R-:W-:Y:S01]  /*18780*/  UIADD3 UR16, UPT, UPT, UR21, -0x1, URZ ;  /* 0xffffffff15107890 */ /* 0x000fe2000fffe0ff */
[----:B------:R-:W-:Y:S01]  /*18790*/  IMAD.U32 R176, RZ, RZ, UR13 ;  /* 0x0000000dffb07e24 */ /* 0x000fe2000f8e00ff */
[----:B------:R-:W-:Y:S01]  /*187a0*/  MOV R110, UR13 ;  /* 0x0000000d006e7c02 */ /* 0x000fe20008000f00 */
[----:B------:R-:W3:Y:S01]  /*187b0*/  LDL R187, [R1+0xc] ;  /* 0x00000c0001bb7983 */ /* 0x000ee20000100800 */
[----:B------:R-:W-:Y:S01]  /*187c0*/  IMAD.U32 R177, RZ, RZ, UR9 ;  /* 0x00000009ffb17e24 */ /* 0x000fe2000f8e00ff */
[----:B------:R-:W-:Y:S01]  /*187d0*/  UIMAD UR5, UR11, UR16, URZ ;  /* 0x000000100b0572a4 */ /* 0x000fe2000f8e02ff */
[----:B------:R-:W-:Y:S02]  /*187e0*/  IMAD.U32 R178, RZ, RZ, UR10 ;  /* 0x0000000affb27e24 */ /* 0x000fe4000f8e00ff */
[----:B------:R-:W-:Y:S02]  /*187f0*/  IMAD.U32 R111, RZ, RZ, UR9 ;  /* 0x00000009ff6f7e24 */ /* 0x000fe4000f8e00ff */
[C---:B------:R-:W-:Y:S04]  /*18800*/  @!P4 IMAD.WIDE.U32 R176, R178.reuse, UR16, R176 ;  /* 0x00000010b2b0cc25 */ /* 0x040fe8000f8e00b0 */
[----:B------:R-:W-:Y:S01]  /*18810*/  @!P1 IMAD.WIDE.U32 R110, R178, UR16, R110 ;  /* 0x00000010b26e9c25 */ /* 0x000fe2000f8e006e */
[----:B------:R-:W-:Y:S03]  /*18820*/  UIMAD.WIDE.U32 UR16, UR10, UR16, URZ ;  /* 0x000000100a1072a5 */ /* 0x000fe6000f8e00ff */
[----:B------:R-:W-:Y:S01]  /*18830*/  @!P4 VIADD R177, R177, UR5 ;  /* 0x00000005b1b1cc36 */ /* 0x000fe20008000000 */
[----:B------:R-:W-:Y:S01]  /*18840*/  UIADD3 UR12, UP0, UPT, UR13, UR16, URZ ;  /* 0x000000100d0c7290 */ /* 0x000fe2000ff1e0ff */
[----:B------:R-:W-:Y:S01]  /*18850*/  @!P1 VIADD R111, R111, UR5 ;  /* 0x000000056f6f9c36 */ /* 0x000fe20008000000 */
[----:B------:R-:W-:Y:S01]  /*18860*/  UIADD3 UR5, UPT, UPT, UR17, UR5, URZ ;  /* 0x0000000511057290 */ /* 0x000fe2000fffe0ff */
[----:B------:R-:W-:Y:S01]  /*18870*/  MOV R184, UR16 ;  /* 0x0000001000b87c02 */ /* 0x000fe20008000f00 */
[----:B------:R-:W-:Y:S01]  /*18880*/  IMAD.U32 R185, RZ, RZ, UR16 ;  /* 0x00000010ffb97e24 */ /* 0x000fe2000f8e00ff */
[----:B------:R-:W-:Y:S01]  /*18890*/  MOV R178, UR16 ;  /* 0x0000001000b27c02 */ /* 0x000fe20008000f00 */
[----:B------:R-:W-:Y:S01]  /*188a0*/  IMAD.U32 R179, RZ, RZ, UR12 ;  /* 0x0000000cffb37e24 */ /* 0x000fe2000f8e00ff */
[----:B------:R-:W-:Y:S02]  /*188b0*/  MOV R186, UR12 ;  /* 0x0000000c00ba7c02 */ /* 0x000fe40008000f00 */
[CC--:B--2---:R-:W-:Y:S04]  /*188c0*/  @!P4 LEA R182, P0, R176.reuse, R192.reuse, 0x1 ;  /* 0x000000c0b0b6c211 */ /* 0x0c4fe800078008ff */
[-C--:B---3--:R-:W-:Y:S01]  /*188d0*/  @!P4 LEA.HI.X R183, R176, R187.reuse, R177, 0x1, P0 ;  /* 0x000000bbb0b7c211 */ /* 0x088fe200000f0cb1 */
[----:B------:R-:W-:Y:S01]  /*188e0*/  IMAD.U32 R177, RZ, RZ, UR16 ;  /* 0x00000010ffb17e24 */ /* 0x000fe2000f8e00ff */
[CC--:B------:R-:W-:Y:S02]  /*188f0*/  @!P1 LEA R180, P0, R110.reuse, R192.reuse, 0x1 ;  /* 0x000000c06eb49211 */ /* 0x0c0fe400078008ff */
[----:B------:R-:W-:Y:S02]  /*18900*/  MOV R176, UR16 ;  /* 0x0000001000b07c02 */ /* 0x000fe40008000f00 */
[-C--:B------:R-:W-:Y:S01]  /*18910*/  @!P1 LEA.HI.X R181, R110, R187.reuse, R111, 0x1, P0 ;  /* 0x000000bb6eb59211 */ /* 0x080fe200000f0c6f */
[----:B------:R-:W-:Y:S01]  /*18920*/  IMAD.U32 R110, RZ, RZ, UR5 ;  /* 0x00000005ff6e7e24 */ /* 0x000fe2000f8e00ff */
[-C--:B------:R-:W-:Y:S01]  /*18930*/  @!P3 LEA R184, P0, R184, R192.reuse, 0x1 ;  /* 0x000000c0b8b8b211 */ /* 0x080fe200078008ff */
[----:B------:R-:W-:Y:S03]  /*18940*/  IMAD.U32 R111, RZ, RZ, UR16 ;  /* 0x00000010ff6f7e24 */ /* 0x000fe6000f8e00ff */
[-CC-:B------:R-:W-:Y:S02]  /*18950*/  @!P3 LEA.HI.X R185, R185, R187.reuse, R110.reuse, 0x1, P0 ;  /* 0x000000bbb9b9b211 */ /* 0x180fe400000f0c6e */
[-C--:B------:R-:W-:Y:S03]  /*18960*/  @!P4 LEA R176, P0, R176, R192.reuse, 0x1 ;  /* 0x000000c0b0b0c211 */ /* 0x080fe600078008ff */
[----:B------:R-:W-:Y:S01]  /*18970*/  @!PT LDS RZ, [RZ] ;  /* 0x00000000fffff984 */ /* 0x000fe20000000800 */
[----:B------:R-:W-:Y:S01]  /*18980*/  @!PT LDS RZ, [RZ] ;  /* 0x00000000fffff984 */ /* 0x000fe20000000800 */
[----:B------:R-:W-:Y:S01]  /*18990*/  @!PT LDS RZ, [RZ] ;  /* 0x00000000fffff984 */ /* 0x000fe20000000800 */
[----:B------:R1:W-:Y:S01]  /*189a0*/  @!P3 LDGSTS.E.BYPASS.LTC128B.128 [R220+0x6000], desc[UR28][R184.64] ;  /* 0x06000000b8dcbfae */ /* 0x0003e2000b981a1c */
[-C--:B------:R-:W-:Y:S02]  /*189b0*/  @!P4 LEA.HI.X R177, R177, R187.reuse, R110, 0x1, P0 ;  /* 0x000000bbb1b1c211 */ /* 0x080fe400000f0c6e */
[-C--:B------:R-:W-:Y:S01]  /*189c0*/  @!P1 LEA R110, P0, R111, R192.reuse, 0x1 ;  /* 0x000000c06f6e9211 */ /* 0x080fe200078008ff */
[----:B------:R1:W-:Y:S01]  /*189d0*/  @P3 STS.128 [R220+0x6000], RZ ;  /* 0x006000ffdc003388 */ /* 0x0003e20000000c00 */
[----:B------:R-:W-:Y:S01]  /*189e0*/  IMAD.U32 R111, RZ, RZ, UR5 ;  /* 0x00000005ff6f7e24 */ /* 0x000fe2000f8e00ff */
[----:B------:R-:W-:Y:S02]  /*189f0*/  UIADD3.X UR5, UPT, UPT, UR9, UR5, URZ, UP0, !UPT ;  /* 0x0000000509057290 */ /* 0x000fe400087fe4ff */
[----:B------:R-:W-:Y:S01]  /*18a00*/  @!PT LDS RZ, [RZ] ;  /* 0x00000000fffff984 */ /* 0x000fe20000000800 */
[----:B------:R-:W-:Y:S01]  /*18a10*/  @!PT LDS RZ, [RZ] ;  /* 0x00000000fffff984 */ /* 0x000fe20000000800 */
[----:B------:R-:W-:Y:S01]  /*18a20*/  @!PT LDS RZ, [RZ] ;  /* 0x00000000fffff984 */ /* 0x000fe20000000800 */
[----:B------:R1:W-:Y:S02]  /*18a30*/  @!P4 LDGSTS.E.BYPASS.LTC128B.128 [R220+0x7000], desc[UR28][R176.64+0x40] ;  /* 0x07000040b0dccfae */ /* 0x0003e4000b981a1c */
[-C--:B------:R-:W-:Y:S02]  /*18a40*/  @!P1 LEA.HI.X R111, R178, R187.reuse, R111, 0x1, P0 ;  /* 0x000000bbb26f9211 */ /* 0x080fe400000f0c6f */
[----:B------:R1:W-:Y:S01]  /*18a50*/  @P4 STS.128 [R220+0x7000], RZ ;  /* 0x007000ffdc004388 */ /* 0x0003e20000000c00 */
[----:B------:R-:W-:Y:S01]  /*18a60*/  LEA R178, P0, R179, R192, 0x1 ;  /* 0x000000c0b3b27211 */ /* 0x000fe200078008ff */
[----:B------:R-:W-:Y:S02]  /*18a70*/  IMAD.U32 R179, RZ, RZ, UR5 ;  /* 0x00000005ffb37e24 */ /* 0x000fe4000f8e00ff */
[----:B------:R-:W-:Y:S01]  /*18a80*/  @!PT LDS RZ, [RZ] ;  /* 0x00000000fffff984 */ /* 0x000fe20000000800 */
[----:B------:R-:W-:Y:S01]  /*18a90*/  @!PT LDS RZ, [RZ] ;  /* 0x00000000fffff984 */ /* 0x000fe20000000800 */
[----:B------:R-:W-:Y:S01]  /*18aa0*/  @!PT LDS RZ, [RZ] ;  /* 0x00000000fffff984 */ /* 0x000fe20000000800 */
[----:B------:R1:W-:Y:S03]  /*18ab0*/  @!P1 LDGSTS.E.BYPASS.LTC128B.128 [R220+0x8000], desc[UR28][R110.64+0x80] ;  /* 0x080000806edc9fae */ /* 0x0003e6000b981a1c */
[----:B------:R-:W-:Y:S01]  /*18ac0*/  LEA.HI.X R179, R186, R187, R179, 0x1, P0 ;  /* 0x000000bbbab37211 */ /* 0x000fe200000f0cb3 */
        /* <DEDUP_REMOVED lines=18> */
.L_x_1038:
[----:B---3--:R-:W3:Y:S01]  /*18bf0*/  LDL R7, [R1+0x18] ;  /* 0x0000180001077983 */ /* 0x008ee20000100800 */
[----:B------:R-:W-:Y:S05]  /*18c00*/  DEPBAR.LE SB0, 0x0 ;  /* 0x000080000000791a */ /* 0x000fea0000000000 */
[----:B------:R-:W2:Y:S01]  /*18c10*/  LDL R13, [R1+0x1c] ;  /* 0x00001c00010d7983 */ /* 0x000ea20000100800 */
[C---:B------:R-:W-:Y:S01]  /*18c20*/  IMAD.SHL.U32 R11, R219.reuse, 0x8, RZ ;  /* 0x00000008db0b7824 */ /* 0x040fe200078e00ff */
[----:B-----5:R-:W-:Y:S01]  /*18c30*/  SHF.R.U32.HI R213, RZ, 0x1, R219 ;  /* 0x00000001ffd57819 */ /* 0x020fe200000116db */
[C---:B------:R-:W-:Y:S03]  /*18c40*/  IMAD.SHL.U32 R214, R219.reuse, 0x4, RZ ;  /* 0x00000004dbd67824 */ /* 0x040fe600078e00ff */
[----:B------:R-:W4:Y:S01]  /*18c50*/  LDL R12, [R1+0x78] ;  /* 0x00007800010c7983 */ /* 0x000f220000100800 */
[----:B------:R-:W-:Y:S01]  /*18c60*/  IMAD.SHL.U32 R15, R219, 0x10, RZ ;  /* 0x00000010db0f7824 */ /* 0x000fe200078e00ff */
[----:B------:R-:W-:Y:S01]  /*18c70*/  LOP3.LUT R11, R11, 0x18, RZ, 0xc0, !PT ;  /* 0x000000180b0b7812 */ /* 0x000fe200078ec0ff */
[----:B------:R-:W-:Y:S03]  /*18c80*/  IMAD.SHL.U32 R102, R219, 0x2, RZ ;  /* 0x00000002db667824 */ /* 0x000fe600078e00ff */
[----:B------:R-:W5:Y:S01]  /*18c90*/  LDL R10, [R1+0x74] ;  /* 0x00007400010a7983 */ /* 0x000f620000100800 */
[----:B------:R-:W-:Y:S01]  /*18ca0*/  UIADD3 UR12, UPT, UPT, UR20, UR8, URZ ;  /* 0x00000008140c7290 */ /* 0x000fe2000fffe0ff */
[C---:B------:R-:W-:Y:S01]  /*18cb0*/  LOP3.LUT R14, R11.reuse, 0x20, RZ, 0xfc, !PT ;  /* 0x000000200b0e7812 */ /* 0x040fe200078efcff */
[----:B------:R-:W-:Y:S01]  /*18cc0*/  UISETP.GT.AND UP0, UPT, UR21, UR18, UPT ;  /* 0x000000121500728c */ /* 0x000fe2000bf04270 */
[----:B------:R-:W-:Y:S01]  /*18cd0*/  BAR.SYNC.DEFER_BLOCKING 0x0 ;  /* 0x0000000000007b1d */ /* 0x000fe20000010000 */
[----:B------:R-:W-:Y:S02]  /*18ce0*/  LOP3.LUT R2, R11, 0x40, RZ, 0xfc, !PT ;  /* 0x000000400b027812 */ /* 0x000fe400078efcff */
[----:B------:R-:W-:Y:S02]  /*18cf0*/  ISETP.GE.AND P4, PT, R14, UR15, PT ;  /* 0x0000000f0e007c0c */ /* 0x000fe4000bf86270 */
[----:B------:R-:W-:Y:S02]  /*18d00*/  ISETP.GE.AND P1, PT, R2, UR15, PT ;  /* 0x0000000f02007c0c */ /* 0x000fe4000bf26270 */
[----:B------:R-:W-:Y:S01]  /*18d10*/  LOP3.LUT R215, R15, 0x3e00, RZ, 0xc0, !PT ;  /* 0x00003e000fd77812 */ /* 0x000fe200078ec0ff */
[----:B------:R-:W-:Y:S01]  /*18d20*/  STL [R1+0x50], R14 ;  /* 0x0000500e01007387 */ /* 0x000fe20000100800 */
[----:B------:R-:W-:Y:S05]  /*18d30*/  LOP3.LUT R102, R102, 0x6, RZ, 0xc0, !PT ;  /* 0x0000000666667812 */ /* 0x000fea00078ec0ff */
[----:B------:R1:W-:Y:S06]  /*18d40*/  STL [R1+0x54], R2 ;  /* 0x0000540201007387 */ /* 0x0003ec0000100800 */
[----:B------:R-:W-:Y:S01]  /*18d50*/  STL [R1+0x70], R102 ;  /* 0x0000706601007387 */ /* 0x000fe20000100800 */
[----:B-1----:R-:W-:Y:S01]  /*18d60*/  LOP3.LUT R2, R213, 0x8, RZ, 0xc0, !PT ;  /* 0x00000008d5027812 */ /* 0x002fe200078ec0ff */
[----:B---3--:R-:W-:Y:S04]  /*18d70*/  IMAD.WIDE.U32 R4, R7, UR21, RZ ;  /* 0x0000001507047c25 */ /* 0x008fe8000f8e00ff */
[----:B--2---:R-:W-:Y:S02]  /*18d80*/  IMAD R0, R13, UR21, R5 ;  /* 0x000000150d007c24 */ /* 0x004fe4000f8e0205 */
[C---:B------:R-:W-:Y:S01]  /*18d90*/  IMAD.SHL.U32 R5, R4.reuse, 0x40, RZ ;  /* 0x0000004004057824 */ /* 0x040fe200078e00ff */
[C---:B----4-:R-:W-:Y:S02]  /*18da0*/  LEA R8, P0, R4.reuse, R12, 0x7 ;  /* 0x0000000c04087211 */ /* 0x050fe400078038ff */
[C-C-:B------:R-:W-:Y:S02]  /*18db0*/  SHF.L.U64.HI R6, R4.reuse, 0x6, R0.reuse ;  /* 0x0000000604067819 */ /* 0x140fe40000010200 */
[----:B-----5:R-:W-:Y:S02]  /*18dc0*/  LEA.HI.X R9, R4, R10, R0, 0x7, P0 ;  /* 0x0000000a04097211 */ /* 0x020fe400000f3c00 */
[C---:B------:R-:W-:Y:S02]  /*18dd0*/  LEA R5, P0, R7.reuse, R5, 0x5 ;  /* 0x0000000507057211 */ /* 0x040fe400078028ff */
[----:B------:R-:W-:Y:S01]  /*18de0*/  LOP3.LUT R0, R214, 0x18, RZ, 0xc0, !PT ;  /* 0x00000018d6007812 */ /* 0x000fe200078ec0ff */
[----:B------:R-:W-:Y:S01]  /*18df0*/  @!PT LDS RZ, [RZ] ;  /* 0x00000000fffff984 */ /* 0x000fe20000000800 */
[----:B------:R-:W-:Y:S01]  /*18e00*/  @!PT LDS RZ, [RZ] ;  /* 0x00000000fffff984 */ /* 0x000fe20000000800 */
[----:B------:R-:W-:Y:S01]  /*18e10*/  @!PT LDS RZ, [RZ] ;  /* 0x00000000fffff984 */ /* 0x000fe20000000800 */
[----:B------:R-:W-:Y:S01]  /*18e20*/  @!P3 LDGSTS.E.BYPASS.LTC128B.128 [R220+0x9000], desc[UR28][R8.64] ;  /* 0x0900000008dcbfae */ /* 0x000fe2000b981a1c */
[----:B------:R-:W-:Y:S02]  /*18e30*/  LEA.HI.X R7, R7, R6, R13, 0x5, P0 ;  /* 0x0000000607077211 */ /* 0x000fe400000f2c0d */
[----:B------:R-:W-:Y:S03]  /*18e40*/  LEA R6, P0, R5, R12, 0x1 ;  /* 0x0000000c05067211 */ /* 0x000fe600078008ff */
[----:B------:R-:W-:Y:S01]  /*18e50*/  @P3 STS.128 [R220+0x9000], RZ ;  /* 0x009000ffdc003388 */ /* 0x000fe20000000c00 */
[----:B------:R-:W-:Y:S02]  /*18e60*/  ISETP.GE.AND P3, PT, R11, UR15, PT ;  /* 0x0000000f0b007c0c */ /* 0x000fe4000bf66270 */
[----:B------:R-:W-:Y:S03]  /*18e70*/  LEA.HI.X R7, R5, R10, R7, 0x1, P0 ;  /* 0x0000000a05077211 */ /* 0x000fe600000f0c07 */
[----:B------:R-:W-:Y:S01]  /*18e80*/  @!PT LDS RZ, [RZ] ;  /* 0x00000000fffff984 */ /* 0x000fe20000000800 */
[----:B------:R-:W-:Y:S01]  /*18e90*/  @!PT LDS RZ, [RZ] ;  /* 0x00000000fffff984 */ /* 0x000fe20000000800 */
[----:B------:R-:W-:Y:S01]  /*18ea0*/  @!PT LDS RZ, [RZ] ;  /* 0x00000000fffff984 */ /* 0x000fe20000000800 */
[----:B------:R-:W-:Y:S01]  /*18eb0*/  @!P4 LDGSTS.E.BYPASS.LTC128B.128 [R220+0xa000], desc[UR28][R8.64+0x40] ;  /* 0x0a00004008dccfae */ /* 0x000fe2000b981a1c */
[--C-:B------:R-:W-:Y:S02]  /*18ec0*/  LOP3.LUT R0, R0, 0xc0, R217.reuse, 0xf8, !PT ;  /* 0x000000c000007812 */ /* 0x100fe400078ef8d9 */
[----:B------:R-:W-:Y:S03]  /*18ed0*/  LOP3.LUT R4, R215, 0x120, R217, 0xf8, !PT ;  /* 0x00000120d7047812 */ /* 0x000fe600078ef8d9 */
[----:B------:R-:W-:Y:S01]  /*18ee0*/  @P4 STS.128 [R220+0xa000], RZ ;  /* 0x00a000ffdc004388 */ /* 0x000fe20000000c00 */
[C---:B------:R-:W-:Y:S02]  /*18ef0*/  LOP3.LUT R212, R0.reuse, R2, RZ, 0x3c, !PT ;  /* 0x0000000200d47212 */ /* 0x040fe400078e3cff */
[----:B------:R-:W-:Y:S03]  /*18f00*/  LOP3.LUT R2, R0, 0x8, R219, 0x78, !PT ;  /* 0x0000000800027812 */ /* 0x000fe600078e78db */
[----:B------:R-:W-:Y:S01]  /*18f10*/  @!PT LDS RZ, [RZ] ;  /* 0x00000000fffff984 */ /* 0x000fe20000000800 */
[----:B------:R-:W-:Y:S01]  /*18f20*/  @!PT LDS RZ, [RZ] ;  /* 0x00000000fffff984 */ /* 0x000fe20000000800 */
[----:B------:R-:W-:Y:S01]  /*18f30*/  @!PT LDS RZ, [RZ] ;  /* 0x00000000fffff984 */ /* 0x000fe20000000800 */
[----:B------:R-:W-:Y:S01]  /*18f40*/  @!P1 LDGSTS.E.BYPASS.LTC128B.128 [R220+0xb000], desc[UR28][R8.64+0x80] ;  /* 0x0b00008008dc9fae */ /* 0x000fe2000b981a1c */
[----:B------:R-:W-:Y:S02]  /*18f50*/  LOP3.LUT R0, R4, R212, RZ, 0xfc, !PT ;  /* 0x000000d404007212 */ /* 0x000fe400078efcff */
[----:B------:R-:W-:Y:S03]  /*18f60*/  LOP3.LUT R2, R216, R2, RZ, 0xfc, !PT ;  /* 0x00000002d8027212 */ /* 0x000fe600078efcff */
[----:B------:R-:W-:Y:S01]  /*18f70*/  @P1 STS.128 [R220+0xb000], RZ ;  /* 0x00b000ffdc001388 */ /* 0x000fe20000000c00 */
[----:B------:R-:W-:Y:S02]  /*18f80*/  LEA R208, R0, UR5, 0x1 ;  /* 0x0000000500d07c11 */ /* 0x000fe4000f8e08ff */
[----:B------:R-:W-:Y:S03]  /*18f90*/  LEA R0, R2, UR5, 0x1 ;  /* 0x0000000502007c11 */ /* 0x000fe6000f8e08ff */
[----:B------:R-:W-:Y:S01]  /*18fa0*/  @!PT LDS RZ, [RZ] ;  /* 0x00000000fffff984 */ /* 0x000fe20000000800 */
[----:B------:R-:W-:Y:S01]  /*18fb0*/  @!PT LDS RZ, [RZ] ;  /* 0x00000000fffff984 */ /* 0x000fe20000000800 */
[----:B------:R-:W-:Y:S01]  /*18fc0*/  @!PT LDS RZ, [RZ] ;  /* 0x00000000fffff984 */ /* 0x000fe20000000800 */
[----:B------:R-:W-:Y:S01]  /*18fd0*/  @!P3 LDGSTS.E.BYPASS.LTC128B.128 [R220+0x9800], desc[UR28][R6.64] ;  /* 0x0980000006dcbfae */ /* 0x000fe2000b981a1c */
[C---:B------:R-:W-:Y:S05]  /*18fe0*/  IMAD.IADD R101, R218.reuse, 0x1, R208 ;  /* 0x00000001da657824 */ /* 0x040fea00078e02d0 */
        /* <DEDUP_REMOVED lines=30> */
[-C--:B---3--:R-:W-:Y:S08]  /*191d0*/  HMMA.16816.F32 R20, R64, R32.reuse, RZ ;  /* 0x000000204014723c */ /* 0x088ff000000018ff */
        /* <DEDUP_REMOVED lines=32> */
[----:B------:R-:W4:Y:S06]  /*193e0*/  LDSM.16.M88.4 R180, [R0+0x7c00] ;  /* 0x007c000000b4783b */ /* 0x000f2c0000000200 */
        /* <DEDUP_REMOVED lines=19> */
[----:B------:R-:W-:Y:S07]  /*19520*/  LDSM.16.M88.4 R204, [R0+0x8000] ;  /* 0x0080000000cc783b */ /* 0x000fee0000000200 */
[----:B------:R-:W-:Y:S01]  /*19530*/  HMMA.16816.F32 R64, R184, R182, R64 ;  /* 0x000000b6b840723c */ /* 0x000fe20000001840 */
[----:B------:R-:W4:Y:S06]  /*19540*/  LDSM.16.M88.4 R180, [R2+0x7c00] ;  /* 0x007c000002b4783b */ /* 0x000f2c0000000200 */
[----:B------:R-:W4:Y:S01]  /*19550*/  LDSM.16.M88.4 R184, [R208+0x4000] ;  /* 0x00400000d0b8783b */ /* 0x000f220000000200 */
[-C--:B-----5:R-:W-:Y:S05]  /*19560*/  HMMA.16816.F32 R4, R188, R196.reuse, R4 ;  /* 0x000000c4bc04723c */ /* 0x0a0fea0000001804 */
[----:B------:R-:W5:Y:S03]  /*19570*/  LDSM.16.M88.4 R208, [R208+0x5000] ;  /* 0x00500000d0d0783b */ /* 0x000f660000000200 */
        /* <DEDUP_REMOVED lines=13> */
[----:B------:R-:W2:Y:S07]  /*19650*/  LDSM.16.M88.4 R176, [R0+0x8800] ;  /* 0x0088000000b0783b */ /* 0x000eae0000000200 */
[-C--:B----4-:R-:W-:Y:S08]  /*19660*/  HMMA.16816.F32 R52, R188, R180.reuse, R52 ;  /* 0x000000b4bc34723c */ /* 0x090ff00000001834 */
[C---:B------:R-:W-:Y:S08]  /*19670*/  HMMA.16816.F32 R56, R200.reuse, R180, R56 ;  /* 0x000000b4c838723c */ /* 0x040ff00000001838 */
[-C--:B------:R-:W-:Y:S01]  /*19680*/  HMMA.16816.F32 R60, R200, R182.reuse, R60 ;  /* 0x000000b6c83c723c */ /* 0x080fe2000000183c */
[----:B------:R-:W-:Y:S07]  /*19690*/  LDSM.16.M88.4 R200, [R101+0x5000] ;  /* 0x0050000065c8783b */ /* 0x000fee0000000200 */
[----:B------:R-:W-:Y:S01]  /*196a0*/  HMMA.16816.F32 R64, R188, R182, R64 ;  /* 0x000000b6bc40723c */ /* 0x000fe20000001840 */
[----:B------:R3:W4:Y:S06]  /*196b0*/  LDSM.16.M88.4 R180, [R0+0x8c00] ;  /* 0x008c000000b4783b */ /* 0x00072c0000000200 */
[----:B------:R-:W4:Y:S01]  /*196c0*/  LDSM.16.M88.4 R188, [R101+0x4000] ;  /* 0x0040000065bc783b */ /* 0x000f220000000200 */
[-C--:B------:R-:W-:Y:S08]  /*196d0*/  HMMA.16816.F32 R4, R184, R204.reuse, R4 ;  /* 0x000000ccb804723c */ /* 0x080ff00000001804 */
[C---:B-----5:R-:W-:Y:S08]  /*196e0*/  HMMA.16816.F32 R8, R208.reuse, R204, R8 ;  /* 0x000000ccd008723c */ /* 0x060ff00000001808 */
[-C--:B------:R-:W-:Y:S01]  /*196f0*/  HMMA.16816.F32 R12, R208, R206.reuse, R12 ;  /* 0x000000ced00c723c */ /* 0x080fe2000000180c */
[----:B---3--:R-:W-:Y:S04]  /*19700*/  IMAD.U32 R0, RZ, RZ, UR21 ;  /* 0x00000015ff007e24 */ /* 0x008fe8000f8e00ff */
[----:B------:R-:W-:Y:S03]  /*19710*/  IMAD R0, R0, 0x40, R102 ;  /* 0x0000004000007824 */ /* 0x000fe600078e0266 */
[C---:B------:R-:W-:Y:S01]  /*19720*/  HMMA.16816.F32 R16, R184.reuse, R206, R16 ;  /* 0x000000ceb810723c */ /* 0x040fe20000001810 */
[----:B------:R-:W3:Y:S03]  /*19730*/  LDSM.16.M88.4 R204, [R2+0x8400] ;  /* 0x0084000002cc783b */ /* 0x000ee60000000200 */
[----:B------:R-:W-:Y:S04]  /*19740*/  VIADD R109, R0, 0x38 ;  /* 0x00000038006d7836 */ /* 0x000fe80000000000 */
[-C--:B-1----:R-:W-:Y:S03]  /*19750*/  HMMA.16816.F32 R20, R184, R196.reuse, R20 ;  /* 0x000000c4b814723c */ /* 0x082fe60000001814 */
[----:B------:R-:W-:Y:S04]  /*19760*/  VIADD R104, R109, UR20 ;  /* 0x000000146d687c36 */ /* 0x000fe80008000000 */
[----:B------:R-:W-:Y:S01]  /*19770*/  VIADD R106, R104, 0xffffffc9 ;  /* 0xffffffc9686a7836 */ /* 0x000fe20000000000 */
[C---:B------:R-:W-:Y:S04]  /*19780*/  HMMA.16816.F32 R24, R208.reuse, R196, R24 ;  /* 0x000000c4d018723c */ /* 0x040fe80000001818 */
[----:B------:R-:W-:Y:S04]  /*19790*/  IMAD.IADD R102, R224, 0x1, -R106 ;  /* 0x00000001e0667824 */ /* 0x000fe800078e0a6a */
[-C--:B------:R-:W-:Y:S03]  /*197a0*/  HMMA.16816.F32 R28, R208, R198.reuse, R28 ;  /* 0x000000c6d01c723c */ /* 0x080fe6000000181c */
[----:B------:R-:W-:Y:S04]  /*197b0*/  IABS R102, R102 ;  /* 0x0000006600667213 */ /* 0x000fe80000000000 */
[----:B------:R-:W-:Y:S01]  /*197c0*/  I2FP.F32.S32 R102, R102 ;  /* 0x0000006600667245 */ /* 0x000fe20000201400 */
[C---:B------:R-:W-:Y:S01]  /*197d0*/  HMMA.16816.F32 R32, R184.reuse, R198, R32 ;  /* 0x000000c6b820723c */ /* 0x040fe20000001820 */
[----:B------:R-:W1:Y:S07]  /*197e0*/  LDSM.16.M88.4 R196, [R2+0x8800] ;  /* 0x0088000002c4783b */ /* 0x000e6e0000000200 */
[-C--:B--2---:R-:W-:Y:S08]  /*197f0*/  HMMA.16816.F32 R36, R184, R176.reuse, R36 ;  /* 0x000000b0b824723c */ /* 0x084ff00000001824 */
[C---:B------:R-:W-:Y:S08]  /*19800*/  HMMA.16816.F32 R40, R208.reuse, R176, R40 ;  /* 0x000000b0d028723c */ /* 0x040ff00000001828 */
[-C--:B------:R-:W-:Y:S08]  /*19810*/  HMMA.16816.F32 R44, R208, R178.reuse, R44 ;  /* 0x000000b2d02c723c */ /* 0x080ff0000000182c */
[C---:B------:R-:W-:Y:S01]  /*19820*/  HMMA.16816.F32 R48, R184.reuse, R178, R48 ;  /* 0x000000b2b830723c */ /* 0x040fe20000001830 */
[----:B------:R2:W5:Y:S01]  /*19830*/  LDSM.16.M88.4 R176, [R2+0x8c00] ;  /* 0x008c000002b0783b */ /* 0x0005620000000200 */
[----:B------:R-:W-:Y:S04]  /*19840*/  DEPBAR.LE SB0, 0x0 ;  /* 0x000080000000791a */ /* 0x000fe80000000000 */
[----:B------:R-:W-:Y:S02]  /*19850*/  BAR.SYNC.DEFER_BLOCKING 0x0 ;  /* 0x0000000000007b1d */ /* 0x000fe40000010000 */
[-C--:B----4-:R-:W-:Y:S08]  /*19860*/  HMMA.16816.F32 R52, R184, R180.reuse, R52 ;  /* 0x000000b4b834723c */ /* 0x090ff00000001834 */
[C---:B------:R-:W-:Y:S08]  /*19870*/  HMMA.16816.F32 R56, R208.reuse, R180, R56 ;  /* 0x000000b4d038723c */ /* 0x040ff00000001838 */
[-C--:B------:R-:W-:Y:S03]  /*19880*/  HMMA.16816.F32 R60, R208, R182.reuse, R60 ;  /* 0x000000b6d03c723c */ /* 0x080fe6000000183c */
[----:B--2---:R-:W-:Y:S04]  /*19890*/  VIADD R2, R0, UR20 ;  /* 0x0000001400027c36 */ /* 0x004fe80008000000 */
[--C-:B------:R-:W-:Y:S01]  /*198a0*/  IMAD.IADD R103, R224, 0x1, -R2.reuse ;  /* 0x00000001e0677824 */ /* 0x100fe200078e0a02 */
[----:B------:R-:W-:Y:S04]  /*198b0*/  HMMA.16816.F32 R64, R184, R182, R64 ;  /* 0x000000b6b840723c */ /* 0x000fe80000001840 */
[----:B------:R-:W-:Y:S01]  /*198c0*/  IMAD.IADD R101, R222, 0x1, -R2 ;  /* 0x00000001de657824 */ /* 0x000fe200078e0a02 */
[----:B------:R-:W-:Y:S03]  /*198d0*/  IABS R103, R103 ;  /* 0x0000006700677213 */ /* 0x000fe60000000000 */
[-C--:B------:R-:W-:Y:S05]  /*198e0*/  HMMA.16816.F32 R4, R188, R192.reuse, R4 ;  /* 0x000000c0bc04723c */ /* 0x080fea0000001804 */
[----:B------:R-:W-:Y:S02]  /*198f0*/  IABS R101, R101 ;  /* 0x0000006500657213 */ /* 0x000fe40000000000 */
[----:B------:R-:W-:Y:S01]  /*19900*/  I2FP.F32.S32 R103, R103 ;  /* 0x0000006700677245 */ /* 0x000fe20000201400 */
[C---:B------:R-:W-:Y:S04]  /*19910*/  HMMA.16816.F32 R8, R200.reuse, R192, R8 ;  /* 0x000000c0c808723c */ /* 0x040fe80000001808 */
[----:B------:R-:W-:Y:S04]  /*19920*/  I2FP.F32.S32 R101, R101 ;  /* 0x0000006500657245 */ /* 0x000fe80000201400 */
[-C--:B------:R-:W-:Y:S03]  /*19930*/  HMMA.16816.F32 R12, R200, R194.reuse, R12 ;  /* 0x000000c2c80c723c */ /* 0x080fe6000000180c */
[----:B------:R-:W-:Y:S01]  /*19940*/  FFMA.FTZ R5, R102, -UR6, R5 ;  /* 0x8000000666057c23 */ /* 0x000fe20008010005 */
[----:B------:R-:W-:Y:S01]  /*19950*/  FFMA.FTZ R4, R103, -UR6, R4 ;  /* 0x8000000667047c23 */ /* 0x000fe20008010004 */
[----:B------:R-:W-:Y:S02]  /*19960*/  IMAD.IADD R102, R221, 0x1, -R2 ;  /* 0x00000001dd667824 */ /* 0x000fe400078e0a02 */
[----:B------:R-:W-:Y:S01]  /*19970*/  FFMA.FTZ R6, R101, -UR6, R6 ;  /* 0x8000000665067c23 */ /* 0x000fe20008010006 */
[----:B------:R-:W-:Y:S01]  /*19980*/  IMAD.IADD R103, R222, 0x1, -R106 ;  /* 0x00000001de677824 */ /* 0x000fe200078e0a6a */
[C---:B------:R-:W-:Y:S04]  /*19990*/  HMMA.16816.F32 R16, R188.reuse, R194, R16 ;  /* 0x000000c2bc10723c */ /* 0x040fe80000001810 */
[----:B------:R-:W-:Y:S01]  /*199a0*/  IMAD.IADD R2, R223, 0x1, -R2 ;  /* 0x00000001df027824 */ /* 0x000fe200078e0a02 */
[----:B------:R-:W-:Y:S01]  /*199b0*/  IABS R105, R102 ;  /* 0x0000006600697213 */ /* 0x000fe20000000000 */
[----:B------:R-:W-:Y:S01]  /*199c0*/  IMAD.IADD R101, R221, 0x1, -R106 ;  /* 0x00000001dd657824 */ /* 0x000fe200078e0a6a */
[----:B------:R-:W-:Y:S01]  /*199d0*/  IABS R102, R103 ;  /* 0x0000006700667213 */ /* 0x000fe20000000000 */
[-C--:B---3--:R-:W-:Y:S03]  /*199e0*/  HMMA.16816.F32 R20, R188, R204.reuse, R20 ;  /* 0x000000ccbc14723c */ /* 0x088fe60000001814 */
[----:B------:R-:W-:Y:S02]  /*199f0*/  IABS R103, R2 ;  /* 0x0000000200677213 */ /* 0x000fe40000000000 */
[----:B------:R-:W-:Y:S01]  /*19a00*/  IABS R2, R101 ;  /* 0x0000006500027213 */ /* 0x000fe20000000000 */
[----:B------:R-:W-:Y:S01]  /*19a10*/  IMAD.MOV.U32 R101, RZ, RZ, R102 ;  /* 0x000000ffff657224 */ /* 0x000fe200078e0066 */
[----:B------:R-:W-:Y:S01]  /*19a20*/  I2FP.F32.S32 R102, R105 ;  /* 0x0000006900667245 */ /* 0x000fe20000201400 */
[C---:B------:R-:W-:Y:S04]  /*19a30*/  HMMA.16816.F32 R24, R200.reuse, R204, R24 ;  /* 0x000000ccc818723c */ /* 0x040fe80000001818 */
[----:B------:R-:W-:Y:S01]  /*19a40*/  I2FP.F32.S32 R2, R2 ;  /* 0x0000000200027245 */ /* 0x000fe20000201400 */
[----:B------:R-:W-:Y:S01]  /*19a50*/  FFMA.FTZ R8, R102, -UR6, R8 ;  /* 0x8000000666087c23 */ /* 0x000fe20008010008 */
[----:B------:R-:W-:Y:S01]  /*19a60*/  I2FP.F32.S32 R101, R101 ;  /* 0x0000006500657245 */ /* 0x000fe20000201400 */
[----:B------:R-:W-:Y:S01]  /*19a70*/  VIADD R102, R222, -UR12 ;  /* 0x8000000cde667c36 */ /* 0x000fe20008000000 */
[-C--:B------:R-:W-:Y:S03]  /*19a80*/  HMMA.16816.F32 R28, R200, R206.reuse, R28 ;  /* 0x000000cec81c723c */ /* 0x080fe6000000181c */
[----:B------:R-:W-:Y:S01]  /*19a90*/  I2FP.F32.S32 R103, R103 ;  /* 0x0000006700677245 */ /* 0x000fe20000201400 */
[----:B------:R-:W-:Y:S01]  /*19aa0*/  FFMA.FTZ R9, R2, -UR6, R9 ;  /* 0x8000000602097c23 */ /* 0x000fe20008010009 */
[----:B------:R-:W-:Y:S02]  /*19ab0*/  VIADD R2, R224, -UR12 ;  /* 0x8000000ce0027c36 */ /* 0x000fe40008000000 */
[----:B------:R-:W-:Y:S01]  /*19ac0*/  FFMA.FTZ R7, R101, -UR6, R7 ;  /* 0x8000000665077c23 */ /* 0x000fe20008010007 */
[----:B------:R-:W-:Y:S01]  /*19ad0*/  VIADD R101, R221, -UR12 ;  /* 0x8000000cdd657c36 */ /* 0x000fe20008000000 */
[C---:B------:R-:W-:Y:S04]  /*19ae0*/  HMMA.16816.F32 R32, R188.reuse, R206, R32 ;  /* 0x000000cebc20723c */ /* 0x040fe80000001820 */
[----:B------:R-:W-:Y:S01]  /*19af0*/  FFMA.FTZ R10, R103, -UR6, R10 ;  /* 0x80000006670a7c23 */ /* 0x000fe2000801000a */
[-C--:B------:R-:W-:Y:S01]  /*19b00*/  ISETP.GT.AND P6, PT, R2, R0.reuse, PT ;  /* 0x000000000200720c */ /* 0x080fe20003fc4270 */
[----:B------:R-:W-:Y:S01]  /*19b10*/  VIADD R103, R223, -UR12 ;  /* 0x8000000cdf677c36 */ /* 0x000fe20008000000 */
[----:B------:R-:W-:Y:S01]  /*19b20*/  ISETP.GT.AND P5, PT, R102, R0, PT ;  /* 0x000000006600720c */ /* 0x000fe20003fa4270 */
[-C--:B-1----:R-:W-:Y:S03]  /*19b30*/  HMMA.16816.F32 R36, R188, R196.reuse, R36 ;  /* 0x000000c4bc24723c */ /* 0x082fe60000001824 */
[----:B------:R-:W-:Y:S05]  /*19b40*/  VIADD R105, R0, 0x1 ;  /* 0x0000000100697836 */ /* 0x000fea0000000000 */
        /* <DEDUP_REMOVED lines=8> */
[----:B------:R-:W-:Y:S11]  /*19bd0*/  BRA.U.ANY UP0, `(.L_x_1040) ;  /* 0xffffffe900e47547 */ /* 0x000ff6000b93ffff */
.L_x_1039:
[-C--:B------:R-:W-:Y:S01]  /*19be0*/  ISETP.GT.AND P4, PT, R2, R105.reuse, PT ;  /* 0x000000690200720c */ /* 0x080fe20003f84270 */
[----:B------:R-:W-:Y:S01]  /*19bf0*/  STL [R1+0x90], R220 ;  /* 0x000090dc01007387 */ /* 0x000fe20000100800 */
[----:B-1----:R-:W-:Y:S01]  /*19c00*/  FSEL R110, R4, -INF , !P6 ;  /* 0xff800000046e7808 */ /* 0x002fe20007000000 */
[----:B------:R-:W-:Y:S01]  /*19c10*/  IMAD.IADD R106, R223, 0x1, -R106 ;  /* 0x00000001df6a7824 */ /* 0x000fe200078e0a6a */
[----:B------:R-:W-:Y:S01]  /*19c20*/  ISETP.GT.AND P6, PT, R102, R105, PT ;  /* 0x000000696600720c */ /* 0x000fe20003fc4270 */
[----:B------:R-:W-:Y:S01]  /*19c30*/  STL [R1+0x8c], R218 ;  /* 0x00008cda01007387 */ /* 0x000fe20000100800 */
[----:B------:R-:W-:Y:S01]  /*19c40*/  FSEL R177, R5, -INF , !P4 ;  /* 0xff80000005b17808 */ /* 0x000fe20006000000 */
[----:B------:R-:W-:Y:S01]  /*19c50*/  VIADD R5, R104, 0xffffffd0 ;  /* 0xffffffd068057836 */ /* 0x000fe20000000000 */
[----:B------:R-:W-:Y:S01]  /*19c60*/  ISETP.GT.AND P1, PT, R101, R0, PT ;  /* 0x000000006500720c */ /* 0x000fe20003f24270 */
[----:B------:R-:W-:Y:S01]  /*19c70*/  STL [R1+0x88], R216 ;  /* 0x000088d801007387 */ /* 0x000fe20000100800 */
[----:B------:R-:W-:Y:S01]  /*19c80*/  FSEL R111, R7, -INF , !P6 ;  /* 0xff800000076f7808 */ /* 0x000fe20007000000 */
[--C-:B------:R-:W-:Y:S01]  /*19c90*/  IMAD.IADD R7, R223, 0x1, -R5.reuse ;  /* 0x00000001df077824 */ /* 0x100fe200078e0a05 */
[----:B------:R-:W-:Y:S01]  /*19ca0*/  FSEL R178, R8, -INF , !P1 ;  /* 0xff80000008b27808 */ /* 0x000fe20004800000 */
[C-C-:B------:R-:W-:Y:S01]  /*19cb0*/  IMAD.IADD R8, R221.reuse, 0x1, -R5.reuse ;  /* 0x00000001dd087824 */ /* 0x140fe200078e0a05 */
[----:B------:R-:W-:Y:S01]  /*19cc0*/  FSEL R176, R6, -INF , !P5 ;  /* 0xff80000006b07808 */ /* 0x000fe20006800000 */
[----:B------:R-:W-:Y:S01]  /*19cd0*/  VIADD R4, R104, 0xffffffd1 ;  /* 0xffffffd168047836 */ /* 0x000fe20000000000 */
[----:B------:R-:W-:Y:S01]  /*19ce0*/  IABS R7, R7 ;  /* 0x0000000700077213 */ /* 0x000fe20000000000 */
[----:B------:R-:W-:Y:S01]  /*19cf0*/  STL [R1+0x84], R215 ;  /* 0x000084d701007387 */ /* 0x000fe20000100800 */
[----:B------:R-:W-:Y:S01]  /*19d00*/  IABS R8, R8 ;  /* 0x0000000800087213 */ /* 0x000fe20000000000 */
[----:B------:R-:W-:Y:S01]  /*19d10*/  IMAD.IADD R6, R221, 0x1, -R4 ;  /* 0x00000001dd067824 */ /* 0x000fe200078e0a04 */
[----:B------:R-:W-:Y:S01]  /*19d20*/  I2FP.F32.S32 R7, R7 ;  /* 0x0000000700077245 */ /* 0x000fe20000201400 */
[----:B------:R1:W-:Y:S01]  /*19d30*/  STL [R1+0x80], R214 ;  /* 0x000080d601007387 */ /* 0x0003e20000100800 */
[----:B------:R-:W-:Y:S01]  /*19d40*/  I2FP.F32.S32 R8, R8 ;  /* 0x0000000800087245 */ /* 0x000fe20000201400 */
[----:B------:R-:W-:Y:S01]  /*19d50*/  UMOV UR5, UR7 ;  /* 0x0000000700057c82 */ /* 0x000fe20008000000 */
[----:B------:R-:W-:Y:S01]  /*19d60*/  IABS R6, R6 ;  /* 0x0000000600067213 */ /* 0x000fe20000000000 */
[----:B------:R2:W-:Y:S01]  /*19d70*/  STL [R1+0x7c], R213 ;  /* 0x00007cd501007387 */ /* 0x0005e20000100800 */
[----:B------:R-:W-:Y:S01]  /*19d80*/  ISETP.GT.AND P0, PT, R103, R0, PT ;  /* 0x000000006700720c */ /* 0x000fe20003f04270 */
[----:B------:R-:W-:Y:S01]  /*19d90*/  FFMA.FTZ R14, R7, -UR6, R14 ;  /* 0x80000006070e7c23 */ /* 0x000fe2000801000e */
[-C--:B------:R-:W-:Y:S01]  /*19da0*/  ISETP.GT.AND P4, PT, R101, R105.reuse, PT ;  /* 0x000000696500720c */ /* 0x080fe20003f84270 */
[----:B------:R-:W-:Y:S01]  /*19db0*/  IMAD.IADD R7, R223, 0x1, -R4 ;  /* 0x00000001df077824 */ /* 0x000fe200078e0a04 */
[----:B------:R-:W-:Y:S01]  /*19dc0*/  IABS R106, R106 ;  /* 0x0000006a006a7213 */ /* 0x000fe20000000000 */
[----:B------:R-:W-:Y:S01]  /*19dd0*/  USHF.L.U32 UR12, UR21, 0x1, URZ ;  /* 0x00000001150c7899 */ /* 0x000fe200080006ff */
[----:B------:R-:W-:Y:S01]  /*19de0*/  I2FP.F32.S32 R6, R6 ;  /* 0x0000000600067245 */ /* 0x000fe20000201400 */
[----:B------:R-:W-:Y:S01]  /*19df0*/  FFMA.FTZ R12, R8, -UR6, R12 ;  /* 0x80000006080c7c23 */ /* 0x000fe2000801000c */
[----:B------:R-:W-:Y:S01]  /*19e00*/  FSEL R9, R9, -INF , !P4 ;  /* 0xff80000009097808 */ /* 0x000fe20006000000 */
[--C-:B------:R-:W-:Y:S01]  /*19e10*/  IMAD.IADD R8, R224, 0x1, -R5.reuse ;  /* 0x00000001e0087824 */ /* 0x100fe200078e0a05 */
[----:B------:R-:W-:Y:S01]  /*19e20*/  I2FP.F32.S32 R106, R106 ;  /* 0x0000006a006a7245 */ /* 0x000fe20000201400 */
[----:B------:R-:W-:Y:S01]  /*19e30*/  IMAD.IADD R5, R222, 0x1, -R5 ;  /* 0x00000001de057824 */ /* 0x000fe200078e0a05 */
[----:B------:R-:W-:Y:S01]  /*19e40*/  FSEL R10, R10, -INF , !P0 ;  /* 0xff8000000a0a7808 */ /* 0x000fe20004000000 */
[----:B------:R-:W-:Y:S01]  /*19e50*/  FFMA.FTZ R13, R6, -UR6, R13 ;  /* 0x80000006060d7c23 */ /* 0x000fe2000801000d */
[----:B------:R-:W-:Y:S01]  /*19e60*/  ISETP.GT.AND P5, PT, R103, R105, PT ;  /* 0x000000696700720c */ /* 0x000fe20003fa4270 */
[----:B------:R-:W-:Y:S01]  /*19e70*/  FFMA.FTZ R11, R106, -UR6, R11 ;  /* 0x800000066a0b7c23 */ /* 0x000fe2000801000b */
[C---:B------:R-:W-:Y:S01]  /*19e80*/  ISETP.GE.AND P6, PT, R105.reuse, R225, PT ;  /* 0x000000e16900720c */ /* 0x040fe20003fc6270 */
[--C-:B------:R-:W-:Y:S01]  /*19e90*/  IMAD.IADD R6, R224, 0x1, -R4.reuse ;  /* 0x00000001e0067824 */ /* 0x100fe200078e0a04 */
[C---:B------:R-:W-:Y:S01]  /*19ea0*/  ISETP.GE.AND P1, PT, R105.reuse, R227, PT ;  /* 0x000000e36900720c */ /* 0x040fe20003f26270 */
[----:B------:R-:W-:Y:S01]  /*19eb0*/  IMAD.IADD R4, R222, 0x1, -R4 ;  /* 0x00000001de047824 */ /* 0x000fe200078e0a04 */
[C---:B------:R-:W-:Y:S01]  /*19ec0*/  ISETP.GE.AND P4, PT, R105.reuse, R226, PT ;  /* 0x000000e26900720c */ /* 0x040fe20003f86270 */
[----:B-1----:R-:W3:Y:S01]  /*19ed0*/  LDL.64 R214, [R1+0x58] ;  /* 0x0000580001d67983 */ /* 0x002ee20000100a00 */
[----:B------:R-:W-:Y:S01]  /*19ee0*/  ISETP.GE.AND P0, PT, R105, R228, PT ;  /* 0x000000e46900720c */ /* 0x000fe20003f06270 */
[----:B------:R-:W-:Y:S01]  /*19ef0*/  UISETP.GT.AND UP0, UPT, UR21, UR18, UPT ;  /* 0x000000121500728c */ /* 0x000fe2000bf04270 */
[----:B------:R-:W-:Y:S01]  /*19f00*/  IABS R105, R7 ;  /* 0x0000000700697213 */ /* 0x000fe20000000000 */
[----:B------:R-:W-:Y:S01]  /*19f10*/  UIADD3 UR21, UPT, UPT, UR21, -0x1, URZ ;  /* 0xffffffff15157890 */ /* 0x000fe2000fffe0ff */
        /* <DEDUP_REMOVED lines=12> */
[----:B------:R-:W-:Y:S02]  /*19fe0*/  I2FP.F32.S32 R4, R7 ;  /* 0x0000000700047245 */ /* 0x000fe40000201400 */
        /* <DEDUP_REMOVED lines=9> */
[----:B------:R-:W-:Y:S02]  /*1a080*/  FSEL R201, R111, -INF , !P1 ;  /* 0xff8000006fc97808 */ /* 0x000fe40004800000 */
[CC--:B------:R-:W-:Y:S02]  /*1a090*/  ISETP.GT.AND P6, PT, R101.reuse, R5.reuse, PT ;  /* 0x000000056500720c */ /* 0x0c0fe40003fc4270 */
[----:B------:R-:W-:Y:S02]  /*1a0a0*/  ISETP.GT.AND P5, PT, R101, R4, PT ;  /* 0x000000046500720c */ /* 0x000fe40003fa4270 */
[-C--:B------:R-:W-:Y:S02]  /*1a0b0*/  ISETP.GT.AND P1, PT, R103, R5.reuse, PT ;  /* 0x000000056700720c */ /* 0x080fe40003f24270 */
[----:B------:R-:W-:Y:S02]  /*1a0c0*/  I2FP.F32.S32 R6, R6 ;  /* 0x0000000600067245 */ /* 0x000fe40000201400 */
[----:B------:R-:W-:Y:S02]  /*1a0d0*/  FSEL R12, R12, -INF , !P6 ;  /* 0xff8000000c0c7808 */ /* 0x000fe40007000000 */
[----:B------:R-:W-:Y:S01]  /*1a0e0*/  FSEL R13, R13, -INF , !P5 ;  /* 0xff8000000d0d7808 */ /* 0x000fe20006800000 */
[----:B------:R-:W-:Y:S01]  /*1a0f0*/  FFMA.FTZ R17, R6, -UR6, R17 ;  /* 0x8000000606117c23 */ /* 0x000fe20008010011 */
[----:B------:R-:W-:Y:S01]  /*1a100*/  ISETP.GT.AND P6, PT, R103, R4, PT ;  /* 0x000000046700720c */ /* 0x000fe20003fc4270 */
[----:B------:R-:W-:Y:S01]  /*1a110*/  VIADD R6, R104, 0xffffffd8 ;  /* 0xffffffd868067836 */ /* 0x000fe20000000000 */
[----:B------:R-:W-:Y:S02]  /*1a120*/  ISETP.GE.AND P5, PT, R0, R226, PT ;  /* 0x000000e20000720c */ /* 0x000fe40003fa6270 */
[----:B------:R-:W-:Y:S01]  /*1a130*/  FSEL R14, R14, -INF , !P1 ;  /* 0xff8000000e0e7808 */ /* 0x000fe20004800000 */
[--C-:B------:R-:W-:Y:S01]  /*1a140*/  IMAD.IADD R7, R224, 0x1, -R6.reuse ;  /* 0x00000001e0077824 */ /* 0x100fe200078e0a06 */
[----:B------:R-:W-:Y:S01]  /*1a150*/  ISETP.GE.AND P1, PT, R0, R228, PT ;  /* 0x000000e40000720c */ /* 0x000fe20003f26270 */
[--C-:B------:R-:W-:Y:S01]  /*1a160*/  IMAD.IADD R8, R222, 0x1, -R6.reuse ;  /* 0x00000001de087824 */ /* 0x100fe200078e0a06 */
        /* <DEDUP_REMOVED lines=20> */
[--C-:B------:R-:W-:Y:S01]  /*1a2b0*/  IMAD.IADD R12, R221, 0x1, -R6.reuse ;  /* 0x00000001dd0c7824 */ /* 0x100fe200078e0a06 */
[----:B------:R-:W-:Y:S01]  /*1a2c0*/  FSEL R191, R13, -INF , !P6 ;  /* 0xff8000000dbf7808 */ /* 0x000fe20007000000 */
[----:B------:R-:W-:Y:S01]  /*1a2d0*/  IMAD.IADD R6, R223, 0x1, -R6 ;  /* 0x00000001df067824 */ /* 0x000fe200078e0a06 */
[----:B------:R-:W-:Y:S01]  /*1a2e0*/  FSEL R196, R14, -INF , !P5 ;  /* 0xff8000000ec47808 */ /* 0x000fe20006800000 */
[--C-:B------:R-:W-:Y:S01]  /*1a2f0*/  IMAD.IADD R10, R222, 0x1, -R5.reuse ;  /* 0x00000001de0a7824 */ /* 0x100fe200078e0a05 */
        /* <DEDUP_REMOVED lines=14> */
[----:B------:R-:W-:Y:S01]  /*1a3e0*/  VIADD R4, R0, 0x10 ;  /* 0x0000001000047836 */ /* 0x000fe20000000000 */
[----:B------:R-:W-:Y:S01]  /*1a3f0*/  I2FP.F32.S32 R9, R9 ;  /* 0x0000000900097245 */ /* 0x000fe20000201400 */
[----:B------:R-:W-:Y:S01]  /*1a400*/  FFMA.FTZ R22, R8, -UR6, R22 ;  /* 0x8000000608167c23 */ /* 0x000fe20008010016 */
[----:B------:R-:W-:Y:S01]  /*1a410*/  FSEL R184, R15, -INF , !P0 ;  /* 0xff8000000fb87808 */ /* 0x000fe20004000000 */
[--C-:B------:R-:W-:Y:S01]  /*1a420*/  IMAD.IADD R8, R221, 0x1, -R5.reuse ;  /* 0x00000001dd087824 */ /* 0x100fe200078e0a05 */
[----:B------:R-:W-:Y:S01]  /*1a430*/  ISETP.GT.AND P0, PT, R2, R4, PT ;  /* 0x000000040200720c */ /* 0x000fe20003f04270 */
[----:B------:R-:W-:Y:S01]  /*1a440*/  FFMA.FTZ R20, R11, -UR6, R20 ;  /* 0x800000060b147c23 */ /* 0x000fe20008010014 */
[----:B------:R-:W-:Y:S01]  /*1a450*/  IABS R6, R6 ;  /* 0x0000000600067213 */ /* 0x000fe20000000000 */
[----:B------:R-:W-:Y:S01]  /*1a460*/  FFMA.FTZ R24, R7, -UR6, R24 ;  /* 0x8000000607187c23 */ /* 0x000fe20008010018 */
[----:B------:R-:W-:Y:S01]  /*1a470*/  FSEL R187, R16, -INF , !P4 ;  /* 0xff80000010bb7808 */ /* 0x000fe20006000000 */
[----:B------:R-:W-:Y:S01]  /*1a480*/  VIADD R7, R0, 0x11 ;  /* 0x0000001100077836 */ /* 0x000fe20000000000 */
[----:B------:R-:W-:Y:S01]  /*1a490*/  FSEL R20, R20, -INF , !P0 ;  /* 0xff80000014147808 */ /* 0x000fe20004000000 */
[----:B------:R-:W-:Y:S01]  /*1a4a0*/  IMAD.IADD R5, R223, 0x1, -R5 ;  /* 0x00000001df057824 */ /* 0x000fe200078e0a05 */
[----:B------:R-:W-:Y:S01]  /*1a4b0*/  I2FP.F32.S32 R6, R6 ;  /* 0x0000000600067245 */ /* 0x000fe20000201400 */
[----:B------:R-:W-:Y:S01]  /*1a4c0*/  FFMA.FTZ R21, R9, -UR6, R21 ;  /* 0x8000000609157c23 */ /* 0x000fe20008010015 */
[----:B------:R-:W-:Y:S02]  /*1a4d0*/  IABS R9, R8 ;  /* 0x0000000800097213 */ /* 0x000fe40000000000 */
[----:B------:R-:W-:Y:S01]  /*1a4e0*/  ISETP.GT.AND P0, PT, R2, R7, PT ;  /* 0x000000070200720c */ /* 0x000fe20003f04270 */
[----:B------:R-:W-:Y:S01]  /*1a4f0*/  FFMA.FTZ R26, R6, -UR6, R26 ;  /* 0x80000006061a7c23 */ /* 0x000fe2000801001a */
[----:B------:R-:W-:Y:S01]  /*1a500*/  IABS R8, R5 ;  /* 0x0000000500087213 */ /* 0x000fe20000000000 */
[----:B------:R-:W-:Y:S01]  /*1a510*/  IMAD.MOV.U32 R5, RZ, RZ, R9 ;  /* 0x000000ffff057224 */ /* 0x000fe200078e0009 */
[----:B------:R-:W-:Y:S01]  /*1a520*/  FSEL R21, R21, -INF , !P0 ;  /* 0xff80000015157808 */ /* 0x000fe20004000000 */
[----:B------:R-:W-:Y:S01]  /*1a530*/  VIADD R6, R104, 0xffffffe0 ;  /* 0xffffffe068067836 */ /* 0x000fe20000000000 */
[----:B------:R-:W-:Y:S02]  /*1a540*/  ISETP.GT.AND P0, PT, R102, R4, PT ;  /* 0x000000046600720c */ /* 0x000fe40003f04270 */
[----:B------:R-:W-:Y:S01]  /*1a550*/  I2FP.F32.S32 R5, R5 ;  /* 0x0000000500057245 */ /* 0x000fe20000201400 */
[--C-:B------:R-:W-:Y:S01]  /*1a560*/  IMAD.IADD R9, R223, 0x1, -R6.reuse ;  /* 0x00000001df097824 */ /* 0x100fe200078e0a06 */
[----:B------:R-:W-:Y:S01]  /*1a570*/  FSEL R22, R22, -INF , !P0 ;  /* 0xff80000016167808 */ /* 0x000fe20004000000 */
[--C-:B------:R-:W-:Y:S01]  /*1a580*/  IMAD.IADD R12, R224, 0x1, -R6.reuse ;  /* 0x00000001e00c7824 */ /* 0x100fe200078e0a06 */
[-C--:B------:R-:W-:Y:S01]  /*1a590*/  ISETP.GT.AND P0, PT, R102, R7.reuse, PT ;  /* 0x000000076600720c */ /* 0x080fe20003f04270 */
[----:B------:R-:W-:Y:S01]  /*1a5a0*/  FFMA.FTZ R25, R5, -UR6, R25 ;  /* 0x8000000605197c23 */ /* 0x000fe20008010019 */
[----:B------:R-:W-:Y:S01]  /*1a5b0*/  I2FP.F32.S32 R8, R8 ;  /* 0x0000000800087245 */ /* 0x000fe20000201400 */
[----:B------:R-:W-:Y:S01]  /*1a5c0*/  VIADD R5, R104, 0xffffffe1 ;  /* 0xffffffe168057836 */ /* 0x000fe20000000000 */
[----:B------:R-:W-:Y:S02]  /*1a5d0*/  FSEL R23, R23, -INF , !P0 ;  /* 0xff80000017177808 */ /* 0x000fe40004000000 */
[-C--:B------:R-:W-:Y:S01]  /*1a5e0*/  ISETP.GT.AND P0, PT, R101, R4.reuse, PT ;  /* 0x000000046500720c */ /* 0x080fe20003f04270 */
[----:B------:R-:W-:Y:S01]  /*1a5f0*/  IMAD.IADD R11, R223, 0x1, -R5 ;  /* 0x00000001df0b7824 */ /* 0x000fe200078e0a05 */
[----:B------:R-:W-:Y:S01]  /*1a600*/  ISETP.GT.AND P4, PT, R101, R7, PT ;  /* 0x000000076500720c */ /* 0x000fe20003f84270 */
[----:B------:R-:W-:Y:S01]  /*1a610*/  FFMA.FTZ R27, R8, -UR6, R27 ;  /* 0x80000006081b7c23 */ /* 0x000fe2000801001b */
[----:B------:R-:W-:Y:S02]  /*1a620*/  FSEL R190, R19, -INF , !P5 ;  /* 0xff80000013be7808 */ /* 0x000fe40006800000 */
[----:B------:R-:W-:Y:S02]  /*1a630*/  FSEL R24, R24, -INF , !P0 ;  /* 0xff80000018187808 */ /* 0x000fe40004000000 */
[----:B------:R-:W-:Y:S02]  /*1a640*/  FSEL R25, R25, -INF , !P4 ;  /* 0xff80000019197808 */ /* 0x000fe40006000000 */
[----:B------:R-:W-:Y:S02]  /*1a650*/  FSEL R188, R17, -INF , !P6 ;  /* 0xff80000011bc7808 */ /* 0x000fe40007000000 */
[----:B------:R-:W-:Y:S01]  /*1a660*/  FSEL R189, R18, -INF , !P1 ;  /* 0xff80000012bd7808 */ /* 0x000fe20004800000 */
[----:B------:R-:W-:Y:S01]  /*1a670*/  VIADD R18, R0, 0x39 ;  /* 0x0000003900127836 */ /* 0x000fe20000000000 */
[CC--:B------:R-:W-:Y:S02]  /*1a680*/  ISETP.GE.AND P5, PT, R4.reuse, R225.reuse, PT ;  /* 0x000000e10400720c */ /* 0x0c0fe40003fa6270 */
[----:B------:R-:W-:Y:S02]  /*1a690*/  ISETP.GE.AND P0, PT, R7, R225, PT ;  /* 0x000000e10700720c */ /* 0x000fe40003f06270 */
[----:B------:R-:W-:Y:S02]  /*1a6a0*/  ISETP.GE.AND P4, PT, R4, R227, PT ;  /* 0x000000e30400720c */ /* 0x000fe40003f86270 */
[C---:B------:R-:W-:Y:S02]  /*1a6b0*/  ISETP.GT.AND P6, PT, R103.reuse, R4, PT ;  /* 0x000000046700720c */ /* 0x040fe40003fc4270 */
[----:B------:R-:W-:Y:S02]  /*1a6c0*/  ISETP.GT.AND P1, PT, R103, R7, PT ;  /* 0x000000076700720c */ /* 0x000fe40003f24270 */
[----:B------:R-:W-:Y:S01]  /*1a6d0*/  FSEL R247, R20, -INF , !P5 ;  /* 0xff80000014f77808 */ /* 0x000fe20006800000 */
[----:B------:R-:W-:Y:S01]  /*1a6e0*/  VIADD R20, R104, 0x1 ;  /* 0x0000000168147836 */ /* 0x000fe20000000000 */
[----:B------:R-:W-:Y:S02]  /*1a6f0*/  FSEL R249, R21, -INF , !P0 ;  /* 0xff80000015f97808 */ /* 0x000fe40004000000 */
[----:B------:R-:W-:Y:S02]  /*1a700*/  FSEL R183, R22, -INF , !P4 ;  /* 0xff80000016b77808 */ /* 0x000fe40006000000 */
[----:B------:R-:W-:Y:S02]  /*1a710*/  FSEL R26, R26, -INF , !P6 ;  /* 0xff8000001a1a7808 */ /* 0x000fe40007000000 */
[----:B------:R-:W-:Y:S02]  /*1a720*/  FSEL R27, R27, -INF , !P1 ;  /* 0xff8000001b1b7808 */ /* 0x000fe40004800000 */
[C---:B------:R-:W-:Y:S02]  /*1a730*/  ISETP.GE.AND P5, PT, R7.reuse, R227, PT ;  /* 0x000000e30700720c */ /* 0x040fe40003fa6270 */
[C---:B------:R-:W-:Y:S02]  /*1a740*/  ISETP.GE.AND P0, PT, R7.reuse, R226, PT ;  /* 0x000000e20700720c */ /* 0x040fe40003f06270 */
[----:B------:R-:W-:Y:S01]  /*1a750*/  ISETP.GE.AND P4, PT, R7, R228, PT ;  /* 0x000000e40700720c */ /* 0x000fe20003f86270 */
[C-C-:B------:R-:W-:Y:S01]  /*1a760*/  IMAD.IADD R7, R221.reuse, 0x1, -R6.reuse ;  /* 0x00000001dd077824 */ /* 0x140fe200078e0a06 */
[----:B------:R-:W-:Y:S01]  /*1a770*/  ISETP.GE.AND P6, PT, R4, R226, PT ;  /* 0x000000e20400720c */ /* 0x000fe20003fc6270 */
        /* <DEDUP_REMOVED lines=18> */
[----:B------:R-:W-:Y:S01]  /*1a8a0*/  IABS R6, R6 ;  /* 0x0000000600067213 */ /* 0x000fe20000000000 */
[----:B------:R-:W-:Y:S01]  /*1a8b0*/  VIADD R4, R0, 0x18 ;  /* 0x0000001800047836 */ /* 0x000fe20000000000 */
[----:B------:R-:W-:Y:S01]  /*1a8c0*/  FSEL R182, R24, -INF , !P6 ;  /* 0xff80000018b67808 */ /* 0x000fe20007000000 */
[----:B------:R-:W-:Y:S01]  /*1a8d0*/  FFMA.FTZ R31, R7, -UR6, R31 ;  /* 0x80000006071f7c23 */ /* 0x000fe2000801001f */
[----:B------:R-:W-:Y:S01]  /*1a8e0*/  I2FP.F32.S32 R6, R6 ;  /* 0x0000000600067245 */ /* 0x000fe20000201400 */
[--C-:B------:R-:W-:Y:S01]  /*1a8f0*/  IMAD.IADD R8, R224, 0x1, -R5.reuse ;  /* 0x00000001e0087824 */ /* 0x100fe200078e0a05 */
[----:B------:R-:W-:Y:S01]  /*1a900*/  ISETP.GT.AND P5, PT, R101, R4, PT ;  /* 0x000000046500720c */ /* 0x000fe20003fa4270 */
[----:B------:R-:W-:Y:S01]  /*1a910*/  VIADD R7, R0, 0x19 ;  /* 0x0000001900077836 */ /* 0x000fe20000000000 */
[----:B------:R-:W-:Y:S01]  /*1a920*/  FSEL R181, R25, -INF , !P0 ;  /* 0xff80000019b57808 */ /* 0x000fe20004000000 */
[----:B------:R-:W-:Y:S01]  /*1a930*/  IMAD.IADD R5, R222, 0x1, -R5 ;  /* 0x00000001de057824 */ /* 0x000fe200078e0a05 */
[----:B------:R-:W-:Y:S01]  /*1a940*/  IABS R9, R8 ;  /* 0x0000000800097213 */ /* 0x000fe20000000000 */
[----:B------:R-:W-:Y:S01]  /*1a950*/  FFMA.FTZ R34, R6, -UR6, R34 ;  /* 0x8000000606227c23 */ /* 0x000fe20008010022 */
[----:B------:R-:W-:Y:S01]  /*1a960*/  FSEL R28, R28, -INF , !P5 ;  /* 0xff8000001c1c7808 */ /* 0x000fe20006800000 */
[----:B------:R-:W-:Y:S01]  /*1a970*/  VIADD R6, R104, 0xffffffe8 ;  /* 0xffffffe868067836 */ /* 0x000fe20000000000 */
[----:B------:R-:W-:Y:S02]  /*1a980*/  ISETP.GT.AND P5, PT, R101, R7, PT ;  /* 0x000000076500720c */ /* 0x000fe40003fa4270 */
[----:B------:R-:W-:Y:S01]  /*1a990*/  IABS R8, R5 ;  /* 0x0000000500087213 */ /* 0x000fe20000000000 */
[--C-:B------:R-:W-:Y:S01]  /*1a9a0*/  IMAD.IADD R10, R222, 0x1, -R6.reuse ;  /* 0x00000001de0a7824 */ /* 0x100fe200078e0a06 */
[----:B------:R-:W-:Y:S01]  /*1a9b0*/  FSEL R29, R29, -INF , !P5 ;  /* 0xff8000001d1d7808 */ /* 0x000fe20006800000 */
[----:B------:R-:W-:Y:S01]  /*1a9c0*/  IMAD.MOV.U32 R5, RZ, RZ, R9 ;  /* 0x000000ffff057224 */ /* 0x000fe200078e0009 */
[CC--:B------:R-:W-:Y:S02]  /*1a9d0*/  ISETP.GT.AND P5, PT, R103.reuse, R4.reuse, PT ;  /* 0x000000046700720c */ /* 0x0c0fe40003fa4270 */
[----:B------:R-:W-:Y:S02]  /*1a9e0*/  ISETP.GT.AND P6, PT, R2, R7, PT ;  /* 0x000000070200720c */ /* 0x000fe40003fc4270 */
[----:B------:R-:W-:Y:S02]  /*1a9f0*/  I2FP.F32.S32 R5, R5 ;  /* 0x0000000500057245 */ /* 0x000fe40000201400 */
[----:B------:R-:W-:Y:S02]  /*1aa00*/  FSEL R30, R30, -INF , !P5 ;  /* 0xff8000001e1e7808 */ /* 0x000fe40006800000 */
[----:B------:R-:W-:Y:S01]  /*1aa10*/  ISETP.GT.AND P5, PT, R103, R7, PT ;  /* 0x000000076700720c */ /* 0x000fe20003fa4270 */
[----:B------:R-:W-:Y:S01]  /*1aa20*/  FFMA.FTZ R33, R5, -UR6, R33 ;  /* 0x8000000605217c23 */ /* 0x000fe20008010021 */
[-C--:B------:R-:W-:Y:S01]  /*1aa30*/  ISETP.GT.AND P0, PT, R102, R4.reuse, PT ;  /* 0x000000046600720c */ /* 0x080fe20003f04270 */
[----:B------:R-:W-:Y:S01]  /*1aa40*/  VIADD R5, R104, 0xffffffe9 ;  /* 0xffffffe968057836 */ /* 0x000fe20000000000 */
[----:B------:R-:W-:Y:S02]  /*1aa50*/  FSEL R31, R31, -INF , !P5 ;  /* 0xff8000001f1f7808 */ /* 0x000fe40006800000 */
[----:B------:R-:W-:Y:S01]  /*1aa60*/  ISETP.GT.AND P5, PT, R2, R4, PT ;  /* 0x000000040200720c */ /* 0x000fe20003fa4270 */
[--C-:B------:R-:W-:Y:S01]  /*1aa70*/  IMAD.IADD R12, R222, 0x1, -R5.reuse ;  /* 0x00000001de0c7824 */ /* 0x100fe200078e0a05 */
[----:B------:R-:W-:Y:S01]  /*1aa80*/  FSEL R242, R27, -INF , !P4 ;  /* 0xff8000001bf27808 */ /* 0x000fe20006000000 */
[----:B------:R-:W-:Y:S01]  /*1aa90*/  VIADD R27, R244, 0xdaa66d2b ;  /* 0xdaa66d2bf41b7836 */ /* 0x000fe20000000000 */
[----:B------:R-:W-:Y:S02]  /*1aaa0*/  FSEL R32, R32, -INF , !P5 ;  /* 0xff80000020207808 */ /* 0x000fe40006800000 */
[----:B------:R-:W-:Y:S02]  /*1aab0*/  FSEL R33, R33, -INF , !P6 ;  /* 0xff80000021217808 */ /* 0x000fe40007000000 */
[----:B------:R-:W-:Y:S02]  /*1aac0*/  FSEL R34, R34, -INF , !P0 ;  /* 0xff80000022227808 */ /* 0x000fe40004000000 */
[C---:B------:R-:W-:Y:S02]  /*1aad0*/  ISETP.GE.AND P4, PT, R4.reuse, R226, PT ;  /* 0x000000e20400720c */ /* 0x040fe40003f86270 */
[C---:B------:R-:W-:Y:S02]  /*1aae0*/  ISETP.GE.AND P5, PT, R4.reuse, R228, PT ;  /* 0x000000e40400720c */ /* 0x040fe40003fa6270 */
[C---:B------:R-:W-:Y:S02]  /*1aaf0*/  ISETP.GE.AND P6, PT, R4.reuse, R225, PT ;  /* 0x000000e10400720c */ /* 0x040fe40003fc6270 */
[----:B------:R-:W-:Y:S01]  /*1ab00*/  ISETP.GE.AND P0, PT, R4, R227, PT ;  /* 0x000000e30400720c */ /* 0x000fe20003f06270 */
[----:B------:R-:W-:Y:S01]  /*1ab10*/  IMAD.IADD R4, R224, 0x1, -R5 ;  /* 0x00000001e0047824 */ /* 0x000fe200078e0a05 */
[----:B------:R-:W-:Y:S02]  /*1ab20*/  I2FP.F32.S32 R8, R8 ;  /* 0x0000000800087245 */ /* 0x000fe40000201400 */
[----:B------:R-:W-:Y:S01]  /*1ab30*/  FSEL R243, R26, -INF , !P1 ;  /* 0xff8000001af37808 */ /* 0x000fe20004800000 */
[----:B------:R-:W-:Y:S01]  /*1ab40*/  VIADD R26, R245, 0xed9eba14 ;  /* 0xed9eba14f51a7836 */ /* 0x000fe20000000000 */
        /* <DEDUP_REMOVED lines=9> */
[----:B------:R-:W-:Y:S01]  /*1abe0*/  IABS R8, R12 ;  /* 0x0000000c00087213 */ /* 0x000fe20000000000 */
[----:B------:R-:W-:Y:S01]  /*1abf0*/  VIADD R4, R0, 0x20 ;  /* 0x0000002000047836 */ /* 0x000fe20000000000 */
[----:B------:R-:W-:Y:S02]  /*1ac00*/  I2FP.F32.S32 R9, R9 ;  /* 0x0000000900097245 */ /* 0x000fe40000201400 */
[----:B------:R-:W-:Y:S02]  /*1ac10*/  ISETP.GE.AND P1, PT, R7, R226, PT ;  /* 0x000000e20700720c */ /* 0x000fe40003f26270 */
[----:B------:R-:W-:Y:S01]  /*1ac20*/  FSEL R180, R28, -INF , !P4 ;  /* 0xff8000001cb47808 */ /* 0x000fe20006000000 */
[----:B------:R-:W-:Y:S01]  /*1ac30*/  FFMA.FTZ R37, R9, -UR6, R37 ;  /* 0x8000000609257c23 */ /* 0x000fe20008010025 */
[----:B------:R-:W-:Y:S01]  /*1ac40*/  I2FP.F32.S32 R11, R11 ;  /* 0x0000000b000b7245 */ /* 0x000fe20000201400 */
[----:B------:R-:W-:Y:S01]  /*1ac50*/  IMAD.IADD R9, R221, 0x1, -R6 ;  /* 0x00000001dd097824 */ /* 0x000fe200078e0a06 */
[----:B------:R-:W-:Y:S01]  /*1ac60*/  ISETP.GE.AND P4, PT, R7, R228, PT ;  /* 0x000000e40700720c */ /* 0x000fe20003f86270 */
[----:B------:R-:W-:Y:S01]  /*1ac70*/  VIADD R28, R244, 0x78dde6e4 ;  /* 0x78dde6e4f41c7836 */ /* 0x000fe20000000000 */
[----:B------:R-:W-:Y:S01]  /*1ac80*/  I2FP.F32.S32 R8, R8 ;  /* 0x0000000800087245 */ /* 0x000fe20000201400 */
[----:B------:R-:W-:Y:S01]  /*1ac90*/  FFMA.FTZ R36, R11, -UR6, R36 ;  /* 0x800000060b247c23 */ /* 0x000fe20008010024 */
[----:B------:R-:W-:Y:S01]  /*1aca0*/  FSEL R178, R29, -INF , !P1 ;  /* 0xff8000001db27808 */ /* 0x000fe20004800000 */
[----:B------:R-:W-:Y:S01]  /*1acb0*/  VIADD R29, R245, 0x76cf5d0a ;  /* 0x76cf5d0af51d7836 */ /* 0x000fe20000000000 */
[----:B------:R-:W-:Y:S01]  /*1acc0*/  FSEL R240, R30, -INF , !P5 ;  /* 0xff8000001ef07808 */ /* 0x000fe20006800000 */
[----:B------:R-:W-:Y:S01]  /*1acd0*/  FFMA.FTZ R39, R8, -UR6, R39 ;  /* 0x8000000608277c23 */ /* 0x000fe20008010027 */
[----:B------:R-:W-:Y:S01]  /*1ace0*/  ISETP.GE.AND P1, PT, R7, R225, PT ;  /* 0x000000e10700720c */ /* 0x000fe20003f26270 */
[----:B------:R-:W-:Y:S01]  /*1acf0*/  IMAD.IADD R8, R223, 0x1, -R6 ;  /* 0x00000001df087824 */ /* 0x000fe200078e0a06 */
[----:B------:R-:W-:Y:S01]  /*1ad00*/  ISETP.GE.AND P5, PT, R7, R227, PT ;  /* 0x000000e30700720c */ /* 0x000fe20003fa6270 */
[--C-:B------:R-:W-:Y:S01]  /*1ad10*/  IMAD.IADD R6, R221, 0x1, -R5.reuse ;  /* 0x00000001dd067824 */ /* 0x100fe200078e0a05 */
[----:B------:R-:W-:Y:S01]  /*1ad20*/  FSEL R238, R31, -INF , !P4 ;  /* 0xff8000001fee7808 */ /* 0x000fe20006000000 */
[----:B------:R-:W-:Y:S01]  /*1ad30*/  IMAD.IADD R5, R223, 0x1, -R5 ;  /* 0x00000001df057824 */ /* 0x000fe200078e0a05 */
[----:B------:R-:W-:Y:S01]  /*1ad40*/  ISETP.GT.AND P4, PT, R2, R4, PT ;  /* 0x000000040200720c */ /* 0x000fe20003f84270 */
[----:B------:R-:W-:Y:S01]  /*1ad50*/  VIADD R7, R0, 0x21 ;  /* 0x0000002100077836 */ /* 0x000fe20000000000 */
[----:B------:R-:W-:Y:S01]  /*1ad60*/  IABS R10, R9 ;  /* 0x00000009000a7213 */ /* 0x000fe20000000000 */
[C---:B------:R-:W-:Y:S01]  /*1ad70*/  VIADD R30, R245.reuse, 0x32370b8f ;  /* 0x32370b8ff51e7836 */ /* 0x040fe20000000000 */
[----:B------:R-:W-:Y:S01]  /*1ad80*/  FSEL R36, R36, -INF , !P4 ;  /* 0xff80000024247808 */ /* 0x000fe20006000000 */
[----:B------:R-:W-:Y:S01]  /*1ad90*/  VIADD R31, R245, 0x646e171e ;  /* 0x646e171ef51f7836 */ /* 0x000fe20000000000 */
[-C--:B------:R-:W-:Y:S02]  /*1ada0*/  ISETP.GT.AND P4, PT, R2, R7.reuse, PT ;  /* 0x000000070200720c */ /* 0x080fe40003f84270 */
[----:B------:R-:W-:Y:S01]  /*1adb0*/  IABS R9, R8 ;  /* 0x0000000800097213 */ /* 0x000fe20000000000 */
[----:B------:R-:W-:Y:S01]  /*1adc0*/  IMAD.MOV.U32 R8, RZ, RZ, R10 ;  /* 0x000000ffff087224 */ /* 0x000fe200078e000a */
[----:B------:R-:W-:Y:S02]  /*1add0*/  FSEL R37, R37, -INF , !P4 ;  /* 0xff80000025257808 */ /* 0x000fe40006000000 */
[----:B------:R-:W-:Y:S02]  /*1ade0*/  IABS R6, R6 ;  /* 0x0000000600067213 */ /* 0x000fe40000000000 */
[----:B------:R-:W-:Y:S02]  /*1adf0*/  ISETP.GT.AND P4, PT, R102, R4, PT ;  /* 0x000000046600720c */ /* 0x000fe40003f84270 */
[----:B------:R-:W-:Y:S02]  /*1ae00*/  I2FP.F32.S32 R8, R8 ;  /* 0x0000000800087245 */ /* 0x000fe40000201400 */
[----:B------:R-:W-:Y:S02]  /*1ae10*/  I2FP.F32.S32 R6, R6 ;  /* 0x0000000600067245 */ /* 0x000fe40000201400 */
[----:B------:R-:W-:Y:S01]  /*1ae20*/  FSEL R38, R38, -INF , !P4 ;  /* 0xff80000026267808 */ /* 0x000fe20006000000 */
[----:B------:R-:W-:Y:S01]  /*1ae30*/  FFMA.FTZ R40, R8, -UR6, R40 ;  /* 0x8000000608287c23 */ /* 0x000fe20008010028 */
[----:B------:R-:W-:Y:S01]  /*1ae40*/  ISETP.GT.AND P4, PT, R102, R7, PT ;  /* 0x000000076600720c */ /* 0x000fe20003f84270 */
[----:B------:R-:W-:Y:S01]  /*1ae50*/  FFMA.FTZ R41, R6, -UR6, R41 ;  /* 0x8000000606297c23 */ /* 0x000fe20008010029 */
[----:B------:R-:W-:Y:S01]  /*1ae60*/  IABS R5, R5 ;  /* 0x0000000500057213 */ /* 0x000fe20000000000 */
[----:B------:R-:W-:Y:S01]  /*1ae70*/  VIADD R6, R104, 0xfffffff1 ;  /* 0xfffffff168067836 */ /* 0x000fe20000000000 */
[----:B------:R-:W-:Y:S02]  /*1ae80*/  FSEL R39, R39, -INF , !P4 ;  /* 0xff80000027277808 */ /* 0x000fe40006000000 */
[----:B------:R-:W-:Y:S01]  /*1ae90*/  FSEL R235, R32, -INF , !P6 ;  /* 0xff80000020eb7808 */ /* 0x000fe20007000000 */
[----:B------:R-:W-:Y:S01]  /*1aea0*/  IMAD.IADD R11, R224, 0x1, -R6 ;  /* 0x00000001e00b7824 */ /* 0x000fe200078e0a06 */
[CC--:B------:R-:W-:Y:S02]  /*1aeb0*/  ISETP.GT.AND P4, PT, R101.reuse, R4.reuse, PT ;  /* 0x000000046500720c */ /* 0x0c0fe40003f84270 */
[----:B------:R-:W-:Y:S02]  /*1aec0*/  ISETP.GT.AND P6, PT, R101, R7, PT ;  /* 0x000000076500720c */ /* 0x000fe40003fc4270 */
[----:B------:R-:W-:Y:S02]  /*1aed0*/  I2FP.F32.S32 R5, R5 ;  /* 0x0000000500057245 */ /* 0x000fe40000201400 */
[----:B------:R-:W-:Y:S02]  /*1aee0*/  I2FP.F32.S32 R8, R9 ;  /* 0x0000000900087245 */ /* 0x000fe40000201400 */
[----:B------:R-:W-:Y:S01]  /*1aef0*/  FSEL R236, R33, -INF , !P1 ;  /* 0xff80000021ec7808 */ /* 0x000fe20004800000 */
[----:B------:R-:W-:Y:S01]  /*1af00*/  FFMA.FTZ R43, R5, -UR6, R43 ;  /* 0x80000006052b7c23 */ /* 0x000fe2000801002b */
[----:B------:R-:W-:Y:S01]  /*1af10*/  FSEL R234, R34, -INF , !P0 ;  /* 0xff80000022ea7808 */ /* 0x000fe20004000000 */
[----:B------:R-:W4:Y:S01]  /*1af20*/  LDL R33, [R1+0x24] ;  /* 0x0000240001217983 */ /* 0x000f220000100800 */
[----:B------:R-:W-:Y:S01]  /*1af30*/  FSEL R233, R35, -INF , !P5 ;  /* 0xff80000023e97808 */ /* 0x000fe20006800000 */
[----:B------:R-:W-:Y:S01]  /*1af40*/  FFMA.FTZ R42, R8, -UR6, R42 ;  /* 0x80000006082a7c23 */ /* 0x000fe2000801002a */
[----:B------:R-:W-:Y:S01]  /*1af50*/  FSEL R40, R40, -INF , !P4 ;  /* 0xff80000028287808 */ /* 0x000fe20006000000 */
[----:B------:R-:W3:Y:S01]  /*1af60*/  LDL R34, [R1+0x20] ;  /* 0x0000200001227983 */ /* 0x000ee20000100800 */
[----:B------:R-:W-:Y:S01]  /*1af70*/  FSEL R41, R41, -INF , !P6 ;  /* 0xff80000029297808 */ /* 0x000fe20007000000 */
[----:B------:R-:W-:Y:S01]  /*1af80*/  VIADD R5, R104, 0xfffffff0 ;  /* 0xfffffff068057836 */ /* 0x000fe20000000000 */
[----:B------:R-:W-:Y:S02]  /*1af90*/  ISETP.GT.AND P1, PT, R103, R4, PT ;  /* 0x000000046700720c */ /* 0x000fe40003f24270 */
[C---:B------:R-:W-:Y:S01]  /*1afa0*/  ISETP.GE.AND P0, PT, R4.reuse, R225, PT ;  /* 0x000000e10400720c */ /* 0x040fe20003f06270 */
[--C-:B------:R-:W-:Y:S01]  /*1afb0*/  IMAD.IADD R9, R221, 0x1, -R5.reuse ;  /* 0x00000001dd097824 */ /* 0x100fe200078e0a05 */
[C---:B------:R-:W-:Y:S01]  /*1afc0*/  ISETP.GE.AND P5, PT, R4.reuse, R227, PT ;  /* 0x000000e30400720c */ /* 0x040fe20003fa6270 */
[----:B------:R-:W-:Y:S01]  /*1afd0*/  IMAD.IADD R8, R223, 0x1, -R5 ;  /* 0x00000001df087824 */ /* 0x000fe200078e0a05 */
        /* <DEDUP_REMOVED lines=8> */
[----:B------:R-:W-:Y:S02]  /*1b060*/  IABS R8, R8 ;  /* 0x0000000800087213 */ /* 0x000fe40000000000 */
[----:B------:R-:W-:Y:S01]  /*1b070*/  FSEL R43, R43, -INF , !P1 ;  /* 0xff8000002b2b7808 */ /* 0x000fe20004800000 */
[----:B------:R-:W-:Y:S01]  /*1b080*/  FFMA.FTZ R45, R4, -UR6, R45 ;  /* 0x80000006042d7c23 */ /* 0x000fe2000801002d */
[C---:B------:R-:W-:Y:S01]  /*1b090*/  ISETP.GE.AND P1, PT, R7.reuse, R225, PT ;  /* 0x000000e10700720c */ /* 0x040fe20003f26270 */
[----:B------:R-:W-:Y:S01]  /*1b0a0*/  VIADD R4, R0, 0x28 ;  /* 0x0000002800047836 */ /* 0x000fe20000000000 */
[----:B------:R-:W-:Y:S02]  /*1b0b0*/  FSEL R231, R36, -INF , !P0 ;  /* 0xff80000024e77808 */ /* 0x000fe40004000000 */
[----:B------:R-:W-:Y:S01]  /*1b0c0*/  I2FP.F32.S32 R9, R9 ;  /* 0x0000000900097245 */ /* 0x000fe20000201400 */
[----:B------:R-:W4:Y:S01]  /*1b0d0*/  LDL R36, [R1+0x2c] ;  /* 0x00002c0001247983 */ /* 0x000f220000100800 */
[----:B------:R-:W-:Y:S02]  /*1b0e0*/  I2FP.F32.S32 R8, R8 ;  /* 0x0000000800087245 */ /* 0x000fe40000201400 */
[----:B------:R-:W-:Y:S01]  /*1b0f0*/  ISETP.GE.AND P0, PT, R7, R227, PT ;  /* 0x000000e30700720c */ /* 0x000fe20003f06270 */
[----:B------:R-:W-:Y:S01]  /*1b100*/  STL [R1+0x94], R221 ;  /* 0x000094dd01007387 */ /* 0x000fe20000100800 */
[----:B------:R-:W-:Y:S01]  /*1b110*/  FSEL R230, R37, -INF , !P1 ;  /* 0xff80000025e67808 */ /* 0x000fe20004800000 */
[----:B------:R-:W-:Y:S01]  /*1b120*/  IMAD.MOV.U32 R37, RZ, RZ, R183 ;  /* 0x000000ffff257224 */ /* 0x000fe200078e00b7 */
[----:B------:R-:W-:Y:S01]  /*1b130*/  FSEL R219, R38, -INF , !P5 ;  /* 0xff80000026db7808 */ /* 0x000fe20006800000 */
[----:B------:R-:W-:Y:S01]  /*1b140*/  STL [R1+0x98], R223 ;  /* 0x000098df01007387 */ /* 0x000fe20000100800 */
[C---:B------:R-:W-:Y:S01]  /*1b150*/  ISETP.GE.AND P1, PT, R7.reuse, R226, PT ;  /* 0x000000e20700720c */ /* 0x040fe20003f26270 */
[----:B------:R-:W-:Y:S01]  /*1b160*/  FFMA.FTZ R46, R8, -UR6, R46 ;  /* 0x80000006082e7c23 */ /* 0x000fe2000801002e */
[----:B------:R-:W-:Y:S01]  /*1b170*/  ISETP.GE.AND P5, PT, R7, R228, PT ;  /* 0x000000e40700720c */ /* 0x000fe20003fa6270 */
[----:B------:R-:W4:Y:S01]  /*1b180*/  LDL R203, [R1+0x28] ;  /* 0x0000280001cb7983 */ /* 0x000f220000100800 */
[----:B--2---:R-:W-:Y:S01]  /*1b190*/  FSEL R213, R39, -INF , !P0 ;  /* 0xff80000027d57808 */ /* 0x004fe20004000000 */
[----:B------:R-:W-:Y:S01]  /*1b1a0*/  FFMA.FTZ R44, R9, -UR6, R44 ;  /* 0x80000006092c7c23 */ /* 0x000fe2000801002c */
[----:B------:R-:W-:Y:S01]  /*1b1b0*/  ISETP.GT.AND P0, PT, R101, R4, PT ;  /* 0x000000046500720c */ /* 0x000fe20003f04270 */
[--C-:B------:R-:W-:Y:S01]  /*1b1c0*/  IMAD.IADD R7, R223, 0x1, -R6.reuse ;  /* 0x00000001df077824 */ /* 0x100fe200078e0a06 */
[----:B------:R-:W-:Y:S01]  /*1b1d0*/  FSEL R40, R40, -INF , !P4 ;  /* 0xff80000028287808 */ /* 0x000fe20006000000 */
[----:B------:R-:W-:Y:S01]  /*1b1e0*/  VIADD R8, R0, 0x29 ;  /* 0x0000002900087836 */ /* 0x000fe20000000000 */
[----:B------:R-:W-:Y:S01]  /*1b1f0*/  FSEL R44, R44, -INF , !P0 ;  /* 0xff8000002c2c7808 */ /* 0x000fe20004000000 */
[--C-:B------:R-:W-:Y:S01]  /*1b200*/  IMAD.IADD R9, R224, 0x1, -R5.reuse ;  /* 0x00000001e0097824 */ /* 0x100fe200078e0a05 */
[----:B------:R-:W-:Y:S01]  /*1b210*/  IABS R10, R7 ;  /* 0x00000007000a7213 */ /* 0x000fe20000000000 */
[----:B------:R-:W-:Y:S01]  /*1b220*/  VIADD R39, R244, 0x1715609d ;  /* 0x1715609df4277836 */ /* 0x000fe20000000000 */
[----:B------:R-:W-:Y:S01]  /*1b230*/  ISETP.GT.AND P0, PT, R101, R8, PT ;  /* 0x000000086500720c */ /* 0x000fe20003f04270 */
[C---:B------:R-:W-:Y:S01]  /*1b240*/  IMAD.IADD R5, R222.reuse, 0x1, -R5 ;  /* 0x00000001de057824 */ /* 0x040fe200078e0a05 */
[----:B------:R-:W-:Y:S01]  /*1b250*/  IABS R9, R9 ;  /* 0x0000000900097213 */ /* 0x000fe20000000000 */
[----:B------:R-:W-:Y:S01]  /*1b260*/  IMAD.IADD R6, R222, 0x1, -R6 ;  /* 0x00000001de067824 */ /* 0x000fe200078e0a06 */
[----:B------:R-:W-:Y:S02]  /*1b270*/  I2FP.F32.S32 R10, R10 ;  /* 0x0000000a000a7245 */ /* 0x000fe40000201400 */
[----:B------:R-:W-:Y:S02]  /*1b280*/  FSEL R45, R45, -INF , !P0 ;  /* 0xff8000002d2d7808 */ /* 0x000fe40004000000 */
[----:B------:R-:W-:Y:S01]  /*1b290*/  IABS R7, R11 ;  /* 0x0000000b00077213 */ /* 0x000fe20000000000 */
[----:B------:R-:W-:Y:S01]  /*1b2a0*/  FFMA.FTZ R47, R10, -UR6, R47 ;  /* 0x800000060a2f7c23 */ /* 0x000fe2000801002f */
        /* <DEDUP_REMOVED lines=8> */
[C---:B------:R-:W-:Y:S01]  /*1b330*/  VIADD R7, R104.reuse, 0xfffffff8 ;  /* 0xfffffff868077836 */ /* 0x040fe20000000000 */
[----:B------:R-:W-:Y:S01]  /*1b340*/  FSEL R47, R47, -INF , !P0 ;  /* 0xff8000002f2f7808 */ /* 0x000fe20004000000 */
[----:B------:R-:W-:Y:S01]  /*1b350*/  VIADD R5, R104, 0xfffffff9 ;  /* 0xfffffff968057836 */ /* 0x000fe20000000000 */
[----:B------:R-:W-:Y:S01]  /*1b360*/  ISETP.GT.AND P0, PT, R2, R4, PT ;  /* 0x000000040200720c */ /* 0x000fe20003f04270 */
[----:B------:R-:W-:Y:S01]  /*1b370*/  IMAD.IADD R11, R222, 0x1, -R7 ;  /* 0x00000001de0b7824 */ /* 0x000fe200078e0a07 */
[----:B------:R-:W-:Y:S01]  /*1b380*/  ISETP.GT.AND P4, PT, R2, R8, PT ;  /* 0x000000080200720c */ /* 0x000fe20003f84270 */
[--C-:B------:R-:W-:Y:S01]  /*1b390*/  IMAD.IADD R12, R222, 0x1, -R5.reuse ;  /* 0x00000001de0c7824 */ /* 0x100fe200078e0a05 */
[----:B------:R-:W-:Y:S02]  /*1b3a0*/  I2FP.F32.S32 R9, R9 ;  /* 0x0000000900097245 */ /* 0x000fe40000201400 */
[----:B------:R-:W-:Y:S02]  /*1b3b0*/  FSEL R41, R41, -INF , !P1 ;  /* 0xff80000029297808 */ /* 0x000fe40004800000 */
[----:B------:R-:W-:Y:S01]  /*1b3c0*/  FSEL R246, R42, -INF , !P6 ;  /* 0xff8000002af67808 */ /* 0x000fe20007000000 */
[----:B------:R-:W-:Y:S01]  /*1b3d0*/  FFMA.FTZ R50, R9, -UR6, R50 ;  /* 0x8000000609327c23 */ /* 0x000fe20008010032 */
[----:B------:R-:W-:Y:S01]  /*1b3e0*/  FSEL R210, R43, -INF , !P5 ;  /* 0xff8000002bd27808 */ /* 0x000fe20006800000 */
[----:B------:R-:W-:Y:S01]  /*1b3f0*/  IMAD.IADD R9, R224, 0x1, -R5 ;  /* 0x00000001e0097824 */ /* 0x000fe200078e0a05 */
[----:B------:R-:W-:Y:S01]  /*1b400*/  FSEL R48, R48, -INF , !P0 ;  /* 0xff80000030307808 */ /* 0x000fe20004000000 */
[----:B------:R-:W2:Y:S01]  /*1b410*/  LDL.64 R42, [R1+0x68] ;  /* 0x00006800012a7983 */ /* 0x000ea20000100a00 */
[----:B------:R-:W-:Y:S02]  /*1b420*/  FSEL R49, R49, -INF , !P4 ;  /* 0xff80000031317808 */ /* 0x000fe40006000000 */
[----:B------:R-:W-:Y:S02]  /*1b430*/  ISETP.GT.AND P1, PT, R102, R4, PT ;  /* 0x000000046600720c */ /* 0x000fe40003f24270 */
[C---:B------:R-:W-:Y:S02]  /*1b440*/  ISETP.GE.AND P6, PT, R4.reuse, R226, PT ;  /* 0x000000e20400720c */ /* 0x040fe40003fc6270 */
[C---:B------:R-:W-:Y:S02]  /*1b450*/  ISETP.GE.AND P5, PT, R4.reuse, R228, PT ;  /* 0x000000e40400720c */ /* 0x040fe40003fa6270 */
[C---:B------:R-:W-:Y:S02]  /*1b460*/  ISETP.GE.AND P0, PT, R4.reuse, R225, PT ;  /* 0x000000e10400720c */ /* 0x040fe40003f06270 */
[----:B------:R-:W-:Y:S01]  /*1b470*/  ISETP.GE.AND P4, PT, R4, R227, PT ;  /* 0x000000e30400720c */ /* 0x000fe20003f86270 */
[----:B------:R-:W-:Y:S01]  /*1b480*/  IMAD.IADD R4, R224, 0x1, -R7 ;  /* 0x00000001e0047824 */ /* 0x000fe200078e0a07 */
[----:B------:R-:W-:Y:S02]  /*1b490*/  IABS R6, R6 ;  /* 0x0000000600067213 */ /* 0x000fe40000000000 */
[----:B------:R-:W-:Y:S02]  /*1b4a0*/  IABS R10, R9 ;  /* 0x00000009000a7213 */ /* 0x000fe40000000000 */
[----:B------:R-:W-:Y:S02]  /*1b4b0*/  IABS R4, R4 ;  /* 0x0000000400047213 */ /* 0x000fe40000000000 */
[----:B------:R-:W-:Y:S01]  /*1b4c0*/  IABS R9, R11 ;  /* 0x0000000b00097213 */ /* 0x000fe20000000000 */
[----:B------:R-:W-:Y:S01]  /*1b4d0*/  IMAD.MOV.U32 R11, RZ, RZ, R6 ;  /* 0x000000ffff0b7224 */ /* 0x000fe200078e0006 */
        /* <DEDUP_REMOVED lines=8> */
[----:B------:R-:W-:Y:S01]  /*1b560*/  ISETP.GE.AND P6, PT, R8, R228, PT ;  /* 0x000000e40800720c */ /* 0x000fe20003fc6270 */
[----:B------:R-:W-:Y:S01]  /*1b570*/  FFMA.FTZ R52, R11, -UR6, R52 ;  /* 0x800000060b347c23 */ /* 0x000fe20008010034 */
[----:B------:R-:W-:Y:S01]  /*1b580*/  I2FP.F32.S32 R6, R6 ;  /* 0x0000000600067245 */ /* 0x000fe20000201400 */
[----:B------:R-:W-:Y:S01]  /*1b590*/  FFMA.FTZ R55, R4, -UR6, R55 ;  /* 0x8000000604377c23 */ /* 0x000fe20008010037 */
[----:B------:R-:W-:Y:S01]  /*1b5a0*/  FSEL R204, R46, -INF , !P5 ;  /* 0xff8000002ecc7808 */ /* 0x000fe20006800000 */
[----:B------:R-:W-:Y:S01]  /*1b5b0*/  VIADD R4, R0, 0x30 ;  /* 0x0000003000047836 */ /* 0x000fe20000000000 */
[----:B------:R-:W-:Y:S01]  /*1b5c0*/  FSEL R207, R47, -INF , !P6 ;  /* 0xff8000002fcf7808 */ /* 0x000fe20007000000 */
[----:B------:R-:W-:Y:S01]  /*1b5d0*/  FFMA.FTZ R54, R6, -UR6, R54 ;  /* 0x8000000606367c23 */ /* 0x000fe20008010036 */
[----:B------:R-:W-:Y:S01]  /*1b5e0*/  I2FP.F32.S32 R10, R10 ;  /* 0x0000000a000a7245 */ /* 0x000fe20000201400 */
[----:B------:R-:W2:Y:S01]  /*1b5f0*/  LDL.64 R46, [R1+0x60] ;  /* 0x00006000012e7983 */ /* 0x000ea20000100a00 */
[----:B------:R-:W-:Y:S01]  /*1b600*/  FSEL R50, R50, -INF , !P1 ;  /* 0xff80000032327808 */ /* 0x000fe20004800000 */
[----:B------:R-:W-:Y:S01]  /*1b610*/  VIADD R6, R0, 0x31 ;  /* 0x0000003100067836 */ /* 0x000fe20000000000 */
[C---:B------:R-:W-:Y:S01]  /*1b620*/  ISETP.GT.AND P6, PT, R102.reuse, R4, PT ;  /* 0x000000046600720c */ /* 0x040fe20003fc4270 */
[--C-:B------:R-:W-:Y:S01]  /*1b630*/  IMAD.IADD R0, R221, 0x1, -R5.reuse ;  /* 0x00000001dd007824 */ /* 0x100fe200078e0a05 */
[----:B------:R-:W-:Y:S01]  /*1b640*/  ISETP.GT.AND P1, PT, R102, R8, PT ;  /* 0x000000086600720c */ /* 0x000fe20003f24270 */
[----:B------:R-:W-:Y:S01]  /*1b650*/  IMAD.IADD R5, R223, 0x1, -R5 ;  /* 0x00000001df057824 */ /* 0x000fe200078e0a05 */
[----:B------:R-:W-:Y:S01]  /*1b660*/  FSEL R54, R54, -INF , !P6 ;  /* 0xff80000036367808 */ /* 0x000fe20007000000 */
[----:B------:R-:W-:Y:S01]  /*1b670*/  FFMA.FTZ R53, R10, -UR6, R53 ;  /* 0x800000060a357c23 */ /* 0x000fe20008010035 */
[----:B------:R-:W-:Y:S02]  /*1b680*/  FSEL R51, R51, -INF , !P1 ;  /* 0xff80000033337808 */ /* 0x000fe40004800000 */
[----:B------:R-:W-:Y:S02]  /*1b690*/  ISETP.GE.AND P6, PT, R8, R227, PT ;  /* 0x000000e30800720c */ /* 0x000fe40003fc6270 */
[----:B------:R-:W-:Y:S02]  /*1b6a0*/  ISETP.GT.AND P5, PT, R2, R6, PT ;  /* 0x000000060200720c */ /* 0x000fe40003fa4270 */
[----:B------:R-:W-:Y:S02]  /*1b6b0*/  FSEL R35, R50, -INF , !P4 ;  /* 0xff80000032237808 */ /* 0x000fe40006000000 */
[----:B------:R-:W-:Y:S02]  /*1b6c0*/  FSEL R220, R51, -INF , !P6 ;  /* 0xff80000033dc7808 */ /* 0x000fe40007000000 */
[----:B------:R-:W-:Y:S01]  /*1b6d0*/  FSEL R53, R53, -INF , !P5 ;  /* 0xff80000035357808 */ /* 0x000fe20006800000 */
[----:B------:R-:W2:Y:S01]  /*1b6e0*/  LDL.64 R50, [R1+0x40] ;  /* 0x0000400001327983 */ /* 0x000ea20000100a00 */
[----:B------:R-:W-:Y:S02]  /*1b6f0*/  ISETP.GE.AND P5, PT, R8, R225, PT ;  /* 0x000000e10800720c */ /* 0x000fe40003fa6270 */
[----:B------:R-:W-:Y:S02]  /*1b700*/  FSEL R208, R48, -INF , !P0 ;  /* 0xff80000030d07808 */ /* 0x000fe40004000000 */
[----:B------:R-:W-:Y:S02]  /*1b710*/  FSEL R209, R49, -INF , !P5 ;  /* 0xff80000031d17808 */ /* 0x000fe40006800000 */
[----:B------:R-:W-:Y:S01]  /*1b720*/  ISETP.GE.AND P1, PT, R8, R226, PT ;  /* 0x000000e20800720c */ /* 0x000fe20003f26270 */
[----:B------:R-:W2:Y:S01]  /*1b730*/  LDL.64 R48, [R1+0x48] ;  /* 0x0000480001307983 */ /* 0x000ea20000100a00 */
[----:B------:R-:W-:Y:S01]  /*1b740*/  IABS R9, R0 ;  /* 0x0000000000097213 */ /* 0x000fe20000000000 */
[--C-:B------:R-:W-:Y:S01]  /*1b750*/  IMAD.IADD R8, R221, 0x1, -R7.reuse ;  /* 0x00000001dd087824 */ /* 0x100fe200078e0a07 */
[----:B------:R-:W-:Y:S01]  /*1b760*/  FSEL R45, R45, -INF , !P1 ;  /* 0xff8000002d2d7808 */ /* 0x000fe20004800000 */
[----:B------:R-:W-:Y:S01]  /*1b770*/  IMAD.IADD R7, R223, 0x1, -R7 ;  /* 0x00000001df077824 */ /* 0x000fe200078e0a07 */
[----:B------:R-:W-:Y:S01]  /*1b780*/  ISETP.GT.AND P1, PT, R2, R4, PT ;  /* 0x000000040200720c */ /* 0x000fe20003f24270 */
[----:B------:R1:W-:Y:S01]  /*1b790*/  STL [R1+0x9c], R226 ;  /* 0x00009ce201007387 */ /* 0x0003e20000100800 */
[----:B------:R-:W-:Y:S02]  /*1b7a0*/  IABS R10, R8 ;  /* 0x00000008000a7213 */ /* 0x000fe40000000000 */
[----:B------:R-:W-:Y:S01]  /*1b7b0*/  IABS R8, R7 ;  /* 0x0000000700087213 */ /* 0x000fe20000000000 */
[----:B------:R-:W-:Y:S01]  /*1b7c0*/  STL [R1+0xa0], R228 ;  /* 0x0000a0e401007387 */ /* 0x000fe20000100800 */
[----:B------:R-:W-:Y:S01]  /*1b7d0*/  IABS R7, R5 ;  /* 0x0000000500077213 */ /* 0x000fe20000000000 */
[----:B------:R-:W-:Y:S01]  /*1b7e0*/  IMAD.MOV.U32 R0, RZ, RZ, R10 ;  /* 0x000000ffff007224 */ /* 0x000fe200078e000a */
[----:B------:R-:W-:Y:S01]  /*1b7f0*/  FSEL R52, R52, -INF , !P1 ;  /* 0xff80000034347808 */ /* 0x000fe20004800000 */
[----:B------:R-:W-:Y:S01]  /*1b800*/  IMAD.MOV.U32 R5, RZ, RZ, R9 ;  /* 0x000000ffff057224 */ /* 0x000fe200078e0009 */
[----:B------:R-:W-:Y:S02]  /*1b810*/  ISETP.GT.AND P1, PT, R102, R6, PT ;  /* 0x000000066600720c */ /* 0x000fe40003f24270 */
[----:B------:R-:W-:Y:S02]  /*1b820*/  I2FP.F32.S32 R0, R0 ;  /* 0x0000000000007245 */ /* 0x000fe40000201400 */
[----:B------:R-:W-:Y:S02]  /*1b830*/  I2FP.F32.S32 R5, R5 ;  /* 0x0000000500057245 */ /* 0x000fe40000201400 */
[----:B------:R-:W-:Y:S01]  /*1b840*/  I2FP.F32.S32 R7, R7 ;  /* 0x0000000700077245 */ /* 0x000fe20000201400 */
[----:B------:R-:W-:Y:S01]  /*1b850*/  FFMA.FTZ R56, R0, -UR6, R56 ;  /* 0x8000000600387c23 */ /* 0x000fe20008010038 */
[----:B------:R-:W-:Y:S01]  /*1b860*/  FSEL R55, R55, -INF , !P1 ;  /* 0xff80000037377808 */ /* 0x000fe20004800000 */
[----:B------:R-:W-:Y:S01]  /*1b870*/  IMAD.IADD R0, R221, 0x1, -R104 ;  /* 0x00000001dd007824 */ /* 0x000fe200078e0a68 */
[----:B------:R-:W-:Y:S01]  /*1b880*/  ISETP.GT.AND P1, PT, R101, R4, PT ;  /* 0x000000046500720c */ /* 0x000fe20003f24270 */
[----:B------:R-:W-:Y:S01]  /*1b890*/  FFMA.FTZ R57, R5, -UR6, R57 ;  /* 0x8000000605397c23 */ /* 0x000fe20008010039 */
[----:B------:R-:W-:Y:S01]  /*1b8a0*/  I2FP.F32.S32 R8, R8 ;  /* 0x0000000800087245 */ /* 0x000fe20000201400 */
[----:B------:R-:W-:Y:S01]  /*1b8b0*/  IMAD.IADD R5, R221, 0x1, -R20 ;  /* 0x00000001dd057824 */ /* 0x000fe200078e0a14 */
[----:B------:R-:W-:Y:S01]  /*1b8c0*/  IABS R0, R0 ;  /* 0x0000000000007213 */ /* 0x000fe20000000000 */
[----:B------:R-:W-:Y:S01]  /*1b8d0*/  FFMA.FTZ R59, R7, -UR6, R59 ;  /* 0x80000006073b7c23 */ /* 0x000fe2000801003b */
[----:B------:R-:W-:Y:S01]  /*1b8e0*/  FSEL R56, R56, -INF , !P1 ;  /* 0xff80000038387808 */ /* 0x000fe20004800000 */
[----:B------:R-:W-:Y:S01]  /*1b8f0*/  FFMA.FTZ R58, R8, -UR6, R58 ;  /* 0x80000006083a7c23 */ /* 0x000fe2000801003a */
[----:B------:R-:W-:Y:S02]  /*1b900*/  I2FP.F32.S32 R7, R0 ;  /* 0x0000000000077245 */ /* 0x000fe40000201400 */
[----:B------:R-:W-:Y:S01]  /*1b910*/  IABS R0, R5 ;  /* 0x0000000500007213 */ /* 0x000fe20000000000 */
[----:B------:R-:W-:Y:S01]  /*1b920*/  IMAD.IADD R5, R223, 0x1, -R104 ;  /* 0x00000001df057824 */ /* 0x000fe200078e0a68 */
[----:B------:R-:W-:Y:S01]  /*1b930*/  ISETP.GT.AND P1, PT, R103, R6, PT ;  /* 0x000000066700720c */ /* 0x000fe20003f24270 */
[----:B------:R-:W-:Y:S01]  /*1b940*/  FFMA.FTZ R60, R7, -UR6, R60 ;  /* 0x80000006073c7c23 */ /* 0x000fe2000801003c */
[----:B------:R-:W-:Y:S02]  /*1b950*/  I2FP.F32.S32 R7, R0 ;  /* 0x0000000000077245 */ /* 0x000fe40000201400 */
[----:B------:R-:W-:Y:S02]  /*1b960*/  FSEL R59, R59, -INF , !P1 ;  /* 0xff8000003b3b7808 */ /* 0x000fe40004800000 */
[----:B------:R-:W-:Y:S01]  /*1b970*/  IABS R0, R5 ;  /* 0x0000000500007213 */ /* 0x000fe20000000000 */
[----:B------:R-:W-:Y:S01]  /*1b980*/  IMAD.IADD R5, R223, 0x1, -R20 ;  /* 0x00000001df057824 */ /* 0x000fe200078e0a14 */
[-C--:B------:R-:W-:Y:S01]  /*1b990*/  ISETP.GE.AND P1, PT, R4, R225.reuse, PT ;  /* 0x000000e10400720c */ /* 0x080fe20003f26270 */
[----:B------:R-:W-:Y:S01]  /*1b9a0*/  FFMA.FTZ R61, R7, -UR6, R61 ;  /* 0x80000006073d7c23 */ /* 0x000fe2000801003d */
[----:B------:R-:W-:Y:S02]  /*1b9b0*/  I2FP.F32.S32 R0, R0 ;  /* 0x0000000000007245 */ /* 0x000fe40000201400 */
[----:B------:R-:W-:Y:S02]  /*1b9c0*/  FSEL R206, R52, -INF , !P1 ;  /* 0xff80000034ce7808 */ /* 0x000fe40004800000 */
[----:B------:R-:W-:Y:S01]  /*1b9d0*/  ISETP.GE.AND P1, PT, R6, R225, PT ;  /* 0x000000e10600720c */ /* 0x000fe20003f26270 */
[----:B------:R-:W-:Y:S01]  /*1b9e0*/  FFMA.FTZ R62, R0, -UR6, R62 ;  /* 0x80000006003e7c23 */ /* 0x000fe2000801003e */
[----:B------:R-:W-:Y:S02]  /*1b9f0*/  IABS R5, R5 ;  /* 0x0000000500057213 */ /* 0x000fe40000000000 */
[----:B------:R-:W-:Y:S02]  /*1ba00*/  FSEL R205, R53, -INF , !P1 ;  /* 0xff80000035cd7808 */ /* 0x000fe40004800000 */
[----:B------:R-:W-:Y:S01]  /*1ba10*/  ISETP.GE.AND P1, PT, R4, R227, PT ;  /* 0x000000e30400720c */ /* 0x000fe20003f26270 */
[----:B------:R-:W-:Y:S01]  /*1ba20*/  IMAD.MOV.U32 R7, RZ, RZ, R5 ;  /* 0x000000ffff077224 */ /* 0x000fe200078e0005 */
[C---:B------:R-:W-:Y:S02]  /*1ba30*/  ISETP.GT.AND P0, PT, R101.reuse, R6, PT ;  /* 0x000000066500720c */ /* 0x040fe40003f04270 */
[----:B------:R-:W-:Y:S01]  /*1ba40*/  FSEL R250, R54, -INF , !P1 ;  /* 0xff80000036fa7808 */ /* 0x000fe20004800000 */
[----:B------:R-:W-:Y:S01]  /*1ba50*/  IMAD.MOV.U32 R54, RZ, RZ, R179 ;  /* 0x000000ffff367224 */ /* 0x000fe200078e00b3 */
[----:B------:R-:W-:Y:S02]  /*1ba60*/  ISETP.GT.AND P5, PT, R101, R109, PT ;  /* 0x0000006d6500720c */ /* 0x000fe40003fa4270 */
[----:B------:R-:W-:Y:S02]  /*1ba70*/  ISETP.GE.AND P1, PT, R6, R227, PT ;  /* 0x000000e30600720c */ /* 0x000fe40003f26270 */
[----:B------:R-:W-:Y:S02]  /*1ba80*/  I2FP.F32.S32 R0, R7 ;  /* 0x0000000700007245 */ /* 0x000fe40000201400 */
[----:B------:R-:W-:Y:S02]  /*1ba90*/  FSEL R32, R55, -INF , !P1 ;  /* 0xff80000037207808 */ /* 0x000fe40004800000 */
[----:B------:R-:W-:Y:S01]  /*1baa0*/  FSEL R57, R57, -INF , !P0 ;  /* 0xff80000039397808 */ /* 0x000fe20004000000 */
[----:B------:R-:W-:Y:S01]  /*1bab0*/  FFMA.FTZ R63, R0, -UR6, R63 ;  /* 0x80000006003f7c23 */ /* 0x000fe2000801003f */
[----:B------:R-:W-:Y:S01]  /*1bac0*/  FSEL R60, R60, -INF , !P5 ;  /* 0xff8000003c3c7808 */ /* 0x000fe20006800000 */
[--C-:B------:R-:W-:Y:S01]  /*1bad0*/  IMAD.IADD R0, R224, 0x1, -R104.reuse ;  /* 0x00000001e0007824 */ /* 0x100fe200078e0a68 */
[----:B------:R-:W-:Y:S01]  /*1bae0*/  ISETP.GE.AND P5, PT, R4, R228, PT ;  /* 0x000000e40400720c */ /* 0x000fe20003fa6270 */
[----:B------:R-:W-:Y:S01]  /*1baf0*/  IMAD.IADD R104, R222, 0x1, -R104 ;  /* 0x00000001de687824 */ /* 0x000fe200078e0a68 */
[----:B------:R-:W-:Y:S02]  /*1bb00*/  ISETP.GT.AND P4, PT, R101, R18, PT ;  /* 0x000000126500720c */ /* 0x000fe40003f84270 */
[CC--:B------:R-:W-:Y:S02]  /*1bb10*/  ISETP.GT.AND P0, PT, R103.reuse, R109.reuse, PT ;  /* 0x0000006d6700720c */ /* 0x0c0fe40003f04270 */
[----:B------:R-:W-:Y:S02]  /*1bb20*/  ISETP.GE.AND P1, PT, R4, R226, PT ;  /* 0x000000e20400720c */ /* 0x000fe40003f26270 */
[----:B------:R-:W-:Y:S02]  /*1bb30*/  ISETP.GT.AND P6, PT, R103, R4, PT ;  /* 0x000000046700720c */ /* 0x000fe40003fc4270 */
[----:B------:R-:W-:Y:S02]  /*1bb40*/  FSEL R61, R61, -INF , !P4 ;  /* 0xff8000003d3d7808 */ /* 0x000fe40006000000 */
[----:B------:R-:W-:Y:S02]  /*1bb50*/  FSEL R62, R62, -INF , !P0 ;  /* 0xff8000003e3e7808 */ /* 0x000fe40004000000 */
[C---:B------:R-:W-:Y:S02]  /*1bb60*/  ISETP.GE.AND P0, PT, R6.reuse, R228, PT ;  /* 0x000000e40600720c */ /* 0x040fe40003f06270 */
[----:B------:R-:W-:Y:S02]  /*1bb70*/  ISETP.GE.AND P4, PT, R6, R226, PT ;  /* 0x000000e20600720c */ /* 0x000fe40003f86270 */
[----:B------:R-:W-:Y:S02]  /*1bb80*/  IABS R0, R0 ;  /* 0x0000000000007213 */ /* 0x000fe40000000000 */
[----:B------:R-:W-:Y:S02]  /*1bb90*/  FSEL R58, R58, -INF , !P6 ;  /* 0xff8000003a3a7808 */ /* 0x000fe40007000000 */
[----:B------:R-:W-:Y:S02]  /*1bba0*/  I2FP.F32.S32 R0, R0 ;  /* 0x0000000000007245 */ /* 0x000fe40000201400 */
[-C--:B------:R-:W-:Y:S02]  /*1bbb0*/  ISETP.GT.AND P6, PT, R103, R18.reuse, PT ;  /* 0x000000126700720c */ /* 0x080fe40003fc4270 */
[----:B------:R-:W-:Y:S01]  /*1bbc0*/  FSEL R56, R56, -INF , !P1 ;  /* 0xff80000038387808 */ /* 0x000fe20004800000 */
[----:B------:R-:W-:Y:S01]  /*1bbd0*/  FFMA.FTZ R64, R0, -UR6, R64 ;  /* 0x8000000600407c23 */ /* 0x000fe20008010040 */
[----:B------:R-:W-:Y:S02]  /*1bbe0*/  FSEL R63, R63, -INF , !P6 ;  /* 0xff8000003f3f7808 */ /* 0x000fe40007000000 */
[CC--:B------:R-:W-:Y:S02]  /*1bbf0*/  ISETP.GT.AND P6, PT, R2.reuse, R109.reuse, PT ;  /* 0x0000006d0200720c */ /* 0x0c0fe40003fc4270 */
[----:B------:R-:W-:Y:S02]  /*1bc00*/  ISETP.GT.AND P1, PT, R2, R18, PT ;  /* 0x000000120200720c */ /* 0x000fe40003f24270 */
[----:B------:R-:W-:Y:S02]  /*1bc10*/  FSEL R57, R57, -INF , !P4 ;  /* 0xff80000039397808 */ /* 0x000fe40006000000 */
[----:B------:R-:W-:Y:S02]  /*1bc20*/  ISETP.GE.AND P4, PT, R109, R226, PT ;  /* 0x000000e26d00720c */ /* 0x000fe40003f86270 */
[----:B------:R-:W-:Y:S02]  /*1bc30*/  FSEL R211, R59, -INF , !P0 ;  /* 0xff8000003bd37808 */ /* 0x000fe40004000000 */
[----:B------:R-:W-:Y:S02]  /*1bc40*/  FSEL R198, R58, -INF , !P5 ;  /* 0xff8000003ac67808 */ /* 0x000fe40006800000 */
[----:B------:R-:W-:Y:S02]  /*1bc50*/  FSEL R60, R60, -INF , !P4 ;  /* 0xff8000003c3c7808 */ /* 0x000fe40006000000 */
[----:B------:R-:W-:Y:S02]  /*1bc60*/  ISETP.GE.AND P0, PT, R109, R228, PT ;  /* 0x000000e46d00720c */ /* 0x000fe40003f06270 */
[----:B------:R-:W-:Y:S02]  /*1bc70*/  ISETP.GE.AND P5, PT, R18, R226, PT ;  /* 0x000000e21200720c */ /* 0x000fe40003fa6270 */
[----:B------:R-:W-:Y:S02]  /*1bc80*/  ISETP.GT.AND P4, PT, R102, R109, PT ;  /* 0x0000006d6600720c */ /* 0x000fe40003f84270 */
[----:B------:R-:W-:Y:S02]  /*1bc90*/  FSEL R61, R61, -INF , !P5 ;  /* 0xff8000003d3d7808 */ /* 0x000fe40006800000 */
[----:B------:R-:W-:Y:S02]  /*1bca0*/  FSEL R106, R62, -INF , !P0 ;  /* 0xff8000003e6a7808 */ /* 0x000fe40004000000 */
[----:B------:R-:W-:Y:S02]  /*1bcb0*/  ISETP.GE.AND P0, PT, R18, R228, PT ;  /* 0x000000e41200720c */ /* 0x000fe40003f06270 */
[----:B------:R-:W-:Y:S02]  /*1bcc0*/  ISETP.GT.AND P5, PT, R102, R18, PT ;  /* 0x000000126600720c */ /* 0x000fe40003fa4270 */
[----:B------:R-:W-:Y:S02]  /*1bcd0*/  FSEL R105, R63, -INF , !P0 ;  /* 0xff8000003f697808 */ /* 0x000fe40004000000 */
[----:B------:R-:W-:Y:S02]  /*1bce0*/  FSEL R64, R64, -INF , !P6 ;  /* 0xff80000040407808 */ /* 0x000fe40007000000 */
[C---:B------:R-:W-:Y:S02]  /*1bcf0*/  ISETP.GE.AND P0, PT, R109.reuse, R225, PT ;  /* 0x000000e16d00720c */ /* 0x040fe40003f06270 */
[----:B------:R-:W-:Y:S02]  /*1bd00*/  ISETP.GE.AND P6, PT, R109, R227, PT ;  /* 0x000000e36d00720c */ /* 0x000fe40003fc6270 */
[----:B------:R-:W-:Y:S01]  /*1bd10*/  FSEL R186, R64, -INF , !P0 ;  /* 0xff80000040ba7808 */ /* 0x000fe20004000000 */
[----:B---3--:R-:W-:Y:S01]  /*1bd20*/  IMAD.MOV.U32 R63, RZ, RZ, R34 ;  /* 0x000000ffff3f7224 */ /* 0x008fe200078e0022 */
[----:B------:R-:W-:Y:S01]  /*1bd30*/  LOP3.LUT R8, R215, UR12, R245, 0x96, !PT ;  /* 0x0000000cd7087c12 */ /* 0x000fe2000f8e96f5 */
[----:B------:R-:W-:Y:S04]  /*1bd40*/  UIADD3 UR12, UPT, UPT, UR12, 0x1, URZ ;  /* 0x000000010c0c7890 */ /* 0x000fe8000fffe0ff */
[----:B------:R-:W-:Y:S05]  /*1bd50*/  IMAD.WIDE.U32 R4, R8, -0x326172a9, RZ ;  /* 0xcd9e8d5708047825 */ /* 0x000fea00078e00ff */
[C---:B----4-:R-:W-:Y:S02]  /*1bd60*/  LOP3.LUT R7, R5.reuse, R33, RZ, 0x3c, !PT ;  /* 0x0000002105077212 */ /* 0x050fe400078e3cff */
[C---:B------:R-:W-:Y:S02]  /*1bd70*/  LOP3.LUT R10, R4.reuse, R34, RZ, 0x3c, !PT ;  /* 0x00000022040a7212 */ /* 0x040fe400078e3cff */
[----:B------:R-:W-:Y:S01]  /*1bd80*/  LOP3.LUT R6, R5, R36, RZ, 0x3c, !PT ;  /* 0x0000002405067212 */ /* 0x000fe200078e3cff */
[----:B-1----:R-:W-:Y:S01]  /*1bd90*/  IMAD.MOV.U32 R226, RZ, RZ, R36 ;  /* 0x000000ffffe27224 */ /* 0x002fe200078e0024 */
[----:B------:R-:W-:Y:S03]  /*1bda0*/  LOP3.LUT R8, R4, R203, RZ, 0x3c, !PT ;  /* 0x000000cb04087212 */ /* 0x000fe600078e3cff */
[----:B------:R-:W-:Y:S04]  /*1bdb0*/  IMAD.WIDE.U32 R4, R6, -0x2daee0ad, RZ ;  /* 0xd2511f5306047825 */ /* 0x000fe800078e00ff */
[----:B------:R-:W-:Y:S04]  /*1bdc0*/  IMAD.WIDE.U32 R6, R7, -0x2daee0ad, RZ ;  /* 0xd2511f5307067825 */ /* 0x000fe800078e00ff */
[----:B------:R-:W-:Y:S05]  /*1bdd0*/  IMAD.WIDE.U32 R8, R8, -0x2daee0ad, RZ ;  /* 0xd2511f5308087825 */ /* 0x000fea00078e00ff */
[----:B------:R-:W-:Y:S05]  /*1bde0*/  LOP3.LUT R12, R30, R4, R9, 0x96, !PT ;  /* 0x000000041e0c7212 */ /* 0x000fea00078e9609 */
[----:B------:R-:W-:Y:S01]  /*1bdf0*/  IMAD.WIDE.U32 R12, R12, -0x326172a9, RZ ;  /* 0xcd9e8d570c0c7825 */ /* 0x000fe200078e00ff */
[-C--:B--2---:R-:W-:Y:S03]  /*1be00*/  LOP3.LUT R0, R46, R29.reuse, R5, 0x96, !PT ;  /* 0x0000001d2e007212 */ /* 0x084fe600078e9605 */
[----:B------:R-:W-:Y:S04]  /*1be10*/  IMAD.WIDE.U32 R4, R10, -0x2daee0ad, RZ ;  /* 0xd2511f530a047825 */ /* 0x000fe800078e00ff */
[----:B------:R-:W-:Y:S01]  /*1be20*/  IMAD.WIDE.U32 R14, R0, -0x326172a9, RZ ;  /* 0xcd9e8d57000e7825 */ /* 0x000fe200078e00ff */
[----:B------:R-:W-:Y:S02]  /*1be30*/  LOP3.LUT R0, R42, R29, R7, 0x96, !PT ;  /* 0x0000001d2a007212 */ /* 0x000fe400078e9607 */
[----:B------:R-:W-:Y:S02]  /*1be40*/  LOP3.LUT R10, R30, R6, R5, 0x96, !PT ;  /* 0x000000061e0a7212 */ /* 0x000fe400078e9605 */
[----:B------:R-:W-:Y:S01]  /*1be50*/  LOP3.LUT R14, R28, R14, R13, 0x96, !PT ;  /* 0x0000000e1c0e7212 */ /* 0x000fe200078e960d */
[----:B------:R-:W-:Y:S01]  /*1be60*/  IMAD.WIDE.U32 R16, R0, -0x326172a9, RZ ;  /* 0xcd9e8d5700107825 */ /* 0x000fe200078e00ff */
[----:B------:R-:W-:Y:S03]  /*1be70*/  IABS R5, R104 ;  /* 0x0000006800057213 */ /* 0x000fe60000000000 */
[----:B------:R-:W-:Y:S02]  /*1be80*/  IMAD.IADD R0, R224, 0x1, -R20 ;  /* 0x00000001e0007824 */ /* 0x000fe400078e0a14 */
[----:B------:R-:W-:Y:S01]  /*1be90*/  IMAD.WIDE.U32 R10, R10, -0x326172a9, RZ ;  /* 0xcd9e8d570a0a7825 */ /* 0x000fe200078e00ff */
[-C--:B------:R-:W-:Y:S03]  /*1bea0*/  LOP3.LUT R2, R50, R27.reuse, R15, 0x96, !PT ;  /* 0x0000001b32027212 */ /* 0x080fe600078e960f */
[----:B------:R-:W-:Y:S01]  /*1beb0*/  IMAD.WIDE.U32 R14, R14, -0x2daee0ad, RZ ;  /* 0xd2511f530e0e7825 */ /* 0x000fe200078e00ff */
[----:B------:R-:W-:Y:S02]  /*1bec0*/  IABS R0, R0 ;  /* 0x0000000000007213 */ /* 0x000fe40000000000 */
[----:B------:R-:W-:Y:S01]  /*1bed0*/  LOP3.LUT R16, R28, R16, R11, 0x96, !PT ;  /* 0x000000101c107212 */ /* 0x000fe200078e960b */
[----:B------:R-:W-:Y:S01]  /*1bee0*/  IMAD.WIDE.U32 R24, R2, -0x2daee0ad, RZ ;  /* 0xd2511f5302187825 */ /* 0x000fe200078e00ff */
[----:B------:R-:W-:Y:S02]  /*1bef0*/  I2FP.F32.S32 R0, R0 ;  /* 0x0000000000007245 */ /* 0x000fe40000201400 */
[----:B------:R-:W-:Y:S01]  /*1bf00*/  LOP3.LUT R2, R48, R27, R17, 0x96, !PT ;  /* 0x0000001b30027212 */ /* 0x000fe200078e9611 */
[----:B------:R-:W-:Y:S01]  /*1bf10*/  IMAD.WIDE.U32 R16, R16, -0x2daee0ad, RZ ;  /* 0xd2511f5310107825 */ /* 0x000fe200078e00ff */
[----:B------:R-:W-:Y:S03]  /*1bf20*/  LOP3.LUT R6, R26, R8, R25, 0x96, !PT ;  /* 0x000000081a067212 */ /* 0x000fe600078e9619 */
[----:B------:R-:W-:Y:S01]  /*1bf30*/  FFMA.FTZ R65, R0, -UR6, R65 ;  /* 0x8000000600417c23 */ /* 0x000fe20008010041 */
[----:B------:R-:W-:Y:S01]  /*1bf40*/  IMAD.WIDE.U32 R22, R2, -0x2daee0ad, RZ ;  /* 0xd2511f5302167825 */ /* 0x000fe200078e00ff */
[----:B------:R-:W-:Y:S03]  /*1bf50*/  I2FP.F32.S32 R2, R5 ;  /* 0x0000000500027245 */ /* 0x000fe60000201400 */
[----:B------:R-:W-:Y:S01]  /*1bf60*/  VIADD R25, R245, 0xa9066899 ;  /* 0xa9066899f5197836 */ /* 0x000fe20000000000 */
[----:B------:R-:W-:Y:S01]  /*1bf70*/  LOP3.LUT R8, R26, R4, R23, 0x96, !PT ;  /* 0x000000041a087212 */ /* 0x000fe200078e9617 */
[----:B------:R-:W-:Y:S01]  /*1bf80*/  FFMA.FTZ R66, R2, -UR6, R66 ;  /* 0x8000000602427c23 */ /* 0x000fe20008010042 */
[----:B------:R-:W-:Y:S01]  /*1bf90*/  IMAD.WIDE.U32 R6, R6, -0x326172a9, RZ ;  /* 0xcd9e8d5706067825 */ /* 0x000fe200078e00ff */
[----:B------:R-:W-:Y:S02]  /*1bfa0*/  FSEL R65, R65, -INF , !P1 ;  /* 0xff80000041417808 */ /* 0x000fe40004800000 */
[C---:B------:R-:W-:Y:S01]  /*1bfb0*/  LOP3.LUT R4, R25.reuse, R24, R15, 0x96, !PT ;  /* 0x0000001819047212 */ /* 0x040fe200078e960f */
[----:B------:R-:W-:Y:S01]  /*1bfc0*/  IMAD.WIDE.U32 R8, R8, -0x326172a9, RZ ;  /* 0xcd9e8d5708087825 */ /* 0x000fe200078e00ff */
[----:B------:R-:W-:Y:S02]  /*1bfd0*/  LOP3.LUT R0, R25, R22, R17, 0x96, !PT ;  /* 0x0000001619007212 */ /* 0x000fe400078e9611 */
[----:B------:R-:W-:Y:S01]  /*1bfe0*/  FSEL R66, R66, -INF , !P4 ;  /* 0xff80000042427808 */ /* 0x000fe20006000000 */
[----:B------:R-:W-:Y:S01]  /*1bff0*/  VIADD R24, R244, 0xb54cda56 ;  /* 0xb54cda56f4187836 */ /* 0x000fe20000000000 */
[----:B------:R-:W-:Y:S01]  /*1c000*/  ISETP.GE.AND P1, PT, R18, R225, PT ;  /* 0x000000e11200720c */ /* 0x000fe20003f26270 */
[----:B------:R-:W-:Y:S01]  /*1c010*/  IMAD.WIDE.U32 R4, R4, -0x326172a9, RZ ;  /* 0xcd9e8d5704047825 */ /* 0x000fe200078e00ff */
[----:B------:R-:W-:Y:S02]  /*1c020*/  ISETP.GE.AND P4, PT, R18, R227, PT ;  /* 0x000000e31200720c */ /* 0x000fe40003f86270 */
[C---:B------:R-:W-:Y:S01]  /*1c030*/  LOP3.LUT R18, R39.reuse, R10, R9, 0x96, !PT ;  /* 0x0000000a27127212 */ /* 0x040fe200078e9609 */
[----:B------:R-:W-:Y:S01]  /*1c040*/  IMAD.MOV.U32 R15, RZ, RZ, R4 ;  /* 0x000000ffff0f7224 */ /* 0x000fe200078e0004 */
[----:B------:R-:W-:Y:S01]  /*1c050*/  LOP3.LUT R13, R39, R12, R7, 0x96, !PT ;  /* 0x0000000c270d7212 */ /* 0x000fe200078e9607 */
[----:B------:R-:W-:Y:S01]  /*1c060*/  IMAD.MOV.U32 R64, RZ, RZ, R50 ;  /* 0x000000ffff407224 */ /* 0x000fe200078e0032 */
[----:B------:R-:W-:Y:S01]  /*1c070*/  LOP3.LUT R9, R24, R6, R5, 0x96, !PT ;  /* 0x0000000618097212 */ /* 0x000fe200078e9605 */
[----:B------:R-:W-:Y:S01]  /*1c080*/  IMAD.WIDE.U32 R6, R0, -0x326172a9, RZ ;  /* 0xcd9e8d5700067825 */ /* 0x000fe200078e00ff */
[C---:B------:R-:W-:Y:S02]  /*1c090*/  PRMT R19, R4.reuse, 0x7771, RZ ;  /* 0x0000777104137816 */ /* 0x040fe400000000ff */
[----:B------:R-:W-:Y:S01]  /*1c0a0*/  PRMT R11, R4, 0x7773, RZ ;  /* 0x00007773040b7816 */ /* 0x000fe200000000ff */
[----:B------:R-:W-:Y:S01]  /*1c0b0*/  IMAD.IADD R0, R222, 0x1, -R20 ;  /* 0x00000001de007824 */ /* 0x000fe200078e0a14 */
[----:B------:R-:W-:Y:S01]  /*1c0c0*/  LOP3.LUT R8, R24, R8, R7, 0x96, !PT ;  /* 0x0000000818087212 */ /* 0x000fe200078e9607 */
[----:B------:R-:W-:Y:S01]  /*1c0d0*/  IMAD.MOV.U32 R12, RZ, RZ, R6 ;  /* 0x000000ffff0c7224 */ /* 0x000fe200078e0006 */
[C---:B------:R-:W-:Y:S02]  /*1c0e0*/  PRMT R7, R6.reuse, 0x7773, RZ ;  /* 0x0000777306077816 */ /* 0x040fe400000000ff */
[----:B------:R-:W-:Y:S02]  /*1c0f0*/  PRMT R2, R6, 0x7772, RZ ;  /* 0x0000777206027816 */ /* 0x000fe400000000ff */
[----:B------:R-:W-:Y:S01]  /*1c100*/  PRMT R10, R4, 0x7772, RZ ;  /* 0x00007772040a7816 */ /* 0x000fe200000000ff */
[----:B------:R-:W-:Y:S01]  /*1c110*/  IMAD.WIDE.U32 R4, R13, -0x2daee0ad, RZ ;  /* 0xd2511f530d047825 */ /* 0x000fe200078e00ff */
[----:B------:R-:W-:Y:S02]  /*1c120*/  PRMT R17, R6, 0x7771, RZ ;  /* 0x0000777106117816 */ /* 0x000fe400000000ff */
[----:B------:R-:W-:Y:S01]  /*1c130*/  PRMT R111, R2, 0x5410, R7 ;  /* 0x00005410026f7816 */ /* 0x000fe20000000007 */
[----:B------:R-:W-:Y:S01]  /*1c140*/  IMAD.WIDE.U32 R6, R18, -0x2daee0ad, RZ ;  /* 0xd2511f5312067825 */ /* 0x000fe200078e00ff */
[----:B------:R-:W-:Y:S02]  /*1c150*/  PRMT R179, R10, 0x5410, R11 ;  /* 0x000054100ab37816 */ /* 0x000fe4000000000b */
[C---:B------:R-:W-:Y:S01]  /*1c160*/  PRMT R20, R4.reuse, 0x7772, RZ ;  /* 0x0000777204147816 */ /* 0x040fe200000000ff */
[----:B------:R-:W-:Y:S01]  /*1c170*/  IMAD.MOV.U32 R22, RZ, RZ, R4 ;  /* 0x000000ffff167224 */ /* 0x000fe200078e0004 */
[C---:B------:R-:W-:Y:S02]  /*1c180*/  PRMT R23, R4.reuse, 0x7771, RZ ;  /* 0x0000777104177816 */ /* 0x040fe400000000ff */
[----:B------:R-:W-:Y:S02]  /*1c190*/  PRMT R21, R4, 0x7773, RZ ;  /* 0x0000777304157816 */ /* 0x000fe400000000ff */
[----:B------:R-:W-:Y:S02]  /*1c1a0*/  IABS R11, R0 ;  /* 0x00000000000b7213 */ /* 0x000fe40000000000 */
[----:B------:R-:W-:Y:S02]  /*1c1b0*/  LOP3.LUT R4, R31, R16, R7, 0x96, !PT ;  /* 0x000000101f047212 */ /* 0x000fe400078e9607 */
[----:B------:R-:W-:Y:S01]  /*1c1c0*/  LOP3.LUT R0, R15, 0xff, RZ, 0xc0, !PT ;  /* 0x000000ff0f007812 */ /* 0x000fe200078ec0ff */
[----:B------:R-:W-:Y:S01]  /*1c1d0*/  IMAD.MOV.U32 R15, RZ, RZ, R6 ;  /* 0x000000ffff0f7224 */ /* 0x000fe200078e0006 */
[----:B------:R-:W-:Y:S02]  /*1c1e0*/  FMNMX3.FTZ R7, R100, R193, R202, !PT ;  /* 0x000000c164077276 */ /* 0x000fe400078100ca */
[----:B------:R-:W-:Y:S02]  /*1c1f0*/  PRMT R19, R0, 0x5410, R19 ;  /* 0x0000541000137816 */ /* 0x000fe40000000013 */
        /* <DEDUP_REMOVED lines=8> */
[----:B------:R-:W-:Y:S02]  /*1c280*/  LOP3.LUT R10, R12, 0xff, RZ, 0xc0, !PT ;  /* 0x000000ff0c0a7812 */ /* 0x000fe400078ec0ff */
[----:B------:R-:W-:Y:S02]  /*1c290*/  FMNMX3.FTZ R0, R0, R204, R207, !PT ;  /* 0x000000cc00007276 */ /* 0x000fe400078100cf */
        /* <DEDUP_REMOVED lines=14> */
[----:B------:R-:W-:Y:S02]  /*1c380*/  I2FP.F32.S32 R11, R11 ;  /* 0x0000000b000b7245 */ /* 0x000fe40000201400 */
[----:B------:R-:W-:Y:S01]  /*1c390*/  FMNMX3.FTZ R102, R102, R235, R236, !PT ;  /* 0x000000eb66667276 */ /* 0x000fe200078100ec */
[----:B------:R-:W2:Y:S01]  /*1c3a0*/  SHFL.BFLY PT, R13, R104, 0x2, 0x1f ;  /* 0x0c401f00680d7f89 */ /* 0x000ea200000e0000 */
[----:B------:R-:W-:Y:S01]  /*1c3b0*/  FMNMX3.FTZ R7, R7, R234, R233, !PT ;  /* 0x000000ea07077276 */ /* 0x000fe200078100e9 */
[----:B------:R-:W-:Y:S01]  /*1c3c0*/  FFMA.FTZ R67, R11, -UR6, R67 ;  /* 0x800000060b437c23 */ /* 0x000fe20008010043 */
[----:B------:R-:W-:Y:S02]  /*1c3d0*/  FMNMX3.FTZ R102, R102, R231, R230, !PT ;  /* 0x000000e766667276 */ /* 0x000fe400078100e6 */
[----:B------:R-:W-:Y:S02]  /*1c3e0*/  FMNMX3.FTZ R7, R7, R219, R213, !PT ;  /* 0x000000db07077276 */ /* 0x000fe400078100d5 */
[----:B------:R-:W-:Y:S02]  /*1c3f0*/  FMNMX3.FTZ R102, R102, R208, R209, !PT ;  /* 0x000000d066667276 */ /* 0x000fe400078100d1 */
[----:B------:R-:W-:Y:S02]  /*1c400*/  FMNMX3.FTZ R7, R7, R35, R220, !PT ;  /* 0x0000002307077276 */ /* 0x000fe400078100dc */
[----:B------:R-:W-:Y:S02]  /*1c410*/  FSEL R67, R67, -INF , !P5 ;  /* 0xff80000043437808 */ /* 0x000fe40006800000 */
[----:B------:R-:W-:Y:S02]  /*1c420*/  LOP3.LUT R5, R31, R14, R5, 0x96, !PT ;  /* 0x0000000e1f057212 */ /* 0x000fe400078e9605 */
[----:B------:R-:W-:Y:S02]  /*1c430*/  FMNMX3.FTZ R102, R102, R206, R205, !PT ;  /* 0x000000ce66667276 */ /* 0x000fe400078100cd */
[----:B------:R-:W-:Y:S01]  /*1c440*/  FSEL R185, R65, -INF , !P1 ;  /* 0xff80000041b97808 */ /* 0x000fe20004800000 */
[----:B------:R-:W-:Y:S01]  /*1c450*/  IMAD.MOV.U32 R65, RZ, RZ, R51 ;  /* 0x000000ffff417224 */ /* 0x000fe200078e0033 */
[----:B------:R-:W-:Y:S01]  /*1c460*/  FSEL R62, R66, -INF , !P6 ;  /* 0xff800000423e7808 */ /* 0x000fe20007000000 */
[----:B------:R-:W-:Y:S01]  /*1c470*/  IMAD.MOV.U32 R66, RZ, RZ, R46 ;  /* 0x000000ffff427224 */ /* 0x000fe200078e002e */
[----:B------:R-:W-:Y:S01]  /*1c480*/  FSEL R31, R67, -INF , !P4 ;  /* 0xff800000431f7808 */ /* 0x000fe20006000000 */
[----:B------:R-:W-:Y:S01]  /*1c490*/  IMAD.MOV.U32 R67, RZ, RZ, R47 ;  /* 0x000000ffff437224 */ /* 0x000fe200078e002f */
[----:B------:R-:W-:Y:S02]  /*1c4a0*/  FMNMX3.FTZ R7, R7, R250, R32, !PT ;  /* 0x000000fa07077276 */ /* 0x000fe40007810020 */
[C---:B------:R-:W-:Y:S02]  /*1c4b0*/  PRMT R11, R9.reuse, 0x7632, R11 ;  /* 0x00007632090b7816 */ /* 0x040fe4000000000b */
[----:B------:R-:W-:Y:S02]  /*1c4c0*/  FMNMX3.FTZ R102, R102, R186, R185, !PT ;  /* 0x000000ba66667276 */ /* 0x000fe400078100b9 */
[----:B------:R-:W-:Y:S02]  /*1c4d0*/  LOP3.LUT R12, R9, 0xff, RZ, 0xc0, !PT ;  /* 0x000000ff090c7812 */ /* 0x000fe400078ec0ff */
[----:B------:R-:W-:Y:S01]  /*1c4e0*/  FMNMX3.FTZ R101, R7, R62, R31, !PT ;  /* 0x0000003e07657276 */ /* 0x000fe2000781001f */
[----:B------:R-:W3:Y:S01]  /*1c4f0*/  SHFL.BFLY PT, R14, R102, 0x2, 0x1f ;  /* 0x0c401f00660e7f89 */ /* 0x000ee200000e0000 */
[----:B------:R-:W-:Y:S02]  /*1c500*/  LOP3.LUT R10, R9, 0xffff, RZ, 0xc0, !PT ;  /* 0x0000ffff090a7812 */ /* 0x000fe400078ec0ff */
[----:B------:R-:W-:Y:S02]  /*1c510*/  SHF.R.U32.HI R9, RZ, 0x18, R9 ;  /* 0x00000018ff097819 */ /* 0x000fe40000011609 */
[----:B------:R-:W-:Y:S02]  /*1c520*/  LOP3.LUT R7, R11, 0xff, RZ, 0xc0, !PT ;  /* 0x000000ff0b077812 */ /* 0x000fe400078ec0ff */
[----:B-1----:R-:W-:Y:S01]  /*1c530*/  FMNMX.FTZ R0, R0, R2, !PT ;  /* 0x0000000200007209 */ /* 0x002fe20007810000 */
[----:B------:R-:W1:Y:S01]  /*1c540*/  SHFL.BFLY PT, R11, R101, 0x2, 0x1f ;  /* 0x0c401f00650b7f89 */ /* 0x000e6200000e0000 */
[----:B------:R-:W-:Y:S02]  /*1c550*/  PRMT R177, R7, 0x5410, R9 ;  /* 0x0000541007b17816 */ /* 0x000fe40000000009 */
[C---:B------:R-:W-:Y:S02]  /*1c560*/  LOP3.LUT R2, R8.reuse, 0xffff, RZ, 0xc0, !PT ;  /* 0x0000ffff08027812 */ /* 0x040fe400078ec0ff */
[----:B------:R-:W-:Y:S02]  /*1c570*/  PRMT R7, R8, 0x7632, R7 ;  /* 0x0000763208077816 */ /* 0x000fe40000000007 */
[----:B------:R-:W-:Y:S02]  /*1c580*/  SHF.R.U32.HI R10, RZ, 0x8, R10 ;  /* 0x00000008ff0a7819 */ /* 0x000fe4000001160a */
[C---:B------:R-:W-:Y:S02]  /*1c590*/  PRMT R18, R6.reuse, 0x7771, RZ ;  /* 0x0000777106127816 */ /* 0x040fe400000000ff */
[C---:B------:R-:W-:Y:S02]  /*1c5a0*/  PRMT R16, R6.reuse, 0x7772, RZ ;  /* 0x0000777206107816 */ /* 0x040fe400000000ff */
[----:B------:R-:W-:Y:S02]  /*1c5b0*/  PRMT R17, R6, 0x7773, RZ ;  /* 0x0000777306117816 */ /* 0x000fe400000000ff */
[----:B--2---:R-:W-:Y:S02]  /*1c5c0*/  FMNMX.FTZ R104, R104, R13, !PT ;  /* 0x0000000d68687209 */ /* 0x004fe40007810000 */
[----:B------:R-:W-:Y:S02]  /*1c5d0*/  LOP3.LUT R9, R8, 0xff, RZ, 0xc0, !PT ;  /* 0x000000ff08097812 */ /* 0x000fe400078ec0ff */
[----:B------:R-:W-:Y:S02]  /*1c5e0*/  SHF.R.U32.HI R6, RZ, 0x8, R2 ;  /* 0x00000008ff067819 */ /* 0x000fe40000011602 */
[----:B------:R-:W-:Y:S02]  /*1c5f0*/  SHF.R.U32.HI R8, RZ, 0x18, R8 ;  /* 0x00000018ff087819 */ /* 0x000fe40000011608 */
[----:B------:R-:W-:Y:S02]  /*1c600*/  LOP3.LUT R2, R7, 0xff, RZ, 0xc0, !PT ;  /* 0x000000ff07027812 */ /* 0x000fe400078ec0ff */
[----:B------:R-:W-:Y:S02]  /*1c610*/  PRMT R176, R12, 0x5410, R10 ;  /* 0x000054100cb07816 */ /* 0x000fe4000000000a */
[----:B------:R-:W2:Y:S01]  /*1c620*/  SHFL.BFLY PT, R10, R104, 0x1, 0x1f ;  /* 0x0c201f00680a7f89 */ /* 0x000ea200000e0000 */
[----:B------:R-:W-:Y:S02]  /*1c630*/  PRMT R109, R2, 0x5410, R8 ;  /* 0x00005410026d7816 */ /* 0x000fe40000000008 */
[----:B------:R-:W-:Y:S05]  /*1c640*/  PRMT R13, R9, 0x5410, R6 ;  /* 0x00005410090d7816 */ /* 0x000fea0000000006 */
[----:B------:R-:W4:Y:S01]  /*1c650*/  SHFL.BFLY PT, R2, R0, 0x1, 0x1f ;  /* 0x0c201f0000027f89 */ /* 0x000f2200000e0000 */
[----:B------:R-:W-:Y:S02]  /*1c660*/  LOP3.LUT R6, R5, 0xffff, RZ, 0xc0, !PT ;  /* 0x0000ffff05067812 */ /* 0x000fe400078ec0ff */
[----:B---3--:R-:W-:Y:S01]  /*1c670*/  FMNMX.FTZ R102, R102, R14, !PT ;  /* 0x0000000e66667209 */ /* 0x008fe20007810000 */
[----:B------:R-:W-:Y:S01]  /*1c680*/  IMAD.MOV.U32 R14, RZ, RZ, R214 ;  /* 0x000000ffff0e7224 */ /* 0x000fe200078e00d6 */
[----:B------:R-:W-:Y:S01]  /*1c690*/  LOP3.LUT R9, R15, 0xff, RZ, 0xc0, !PT ;  /* 0x000000ff0f097812 */ /* 0x000fe200078ec0ff */
[----:B------:R-:W-:Y:S01]  /*1c6a0*/  IMAD.MOV.U32 R15, RZ, RZ, R215 ;  /* 0x000000ffff0f7224 */ /* 0x000fe200078e00d7 */
[----:B------:R-:W-:Y:S02]  /*1c6b0*/  LOP3.LUT R8, R5, 0xff, RZ, 0xc0, !PT ;  /* 0x000000ff05087812 */ /* 0x000fe400078ec0ff */
[----:B------:R-:W-:Y:S02]  /*1c6c0*/  SHF.R.U32.HI R6, RZ, 0x8, R6 ;  /* 0x00000008ff067819 */ /* 0x000fe40000011606 */
[----:B-1----:R-:W-:Y:S02]  /*1c6d0*/  FMNMX.FTZ R101, R101, R11, !PT ;  /* 0x0000000b65657209 */ /* 0x002fe40007810000 */
[----:B------:R-:W-:Y:S01]  /*1c6e0*/  LOP3.LUT R7, R22, 0xff, RZ, 0xc0, !PT ;  /* 0x000000ff16077812 */ /* 0x000fe200078ec0ff */
[----:B------:R-:W1:Y:S01]  /*1c6f0*/  SHFL.BFLY PT, R11, R102, 0x1, 0x1f ;  /* 0x0c201f00660b7f89 */ /* 0x000e6200000e0000 */
[----:B------:R-:W-:Y:S01]  /*1c700*/  PRMT R239, R8, 0x5410, R6 ;  /* 0x0000541008ef7816 */ /* 0x000fe20000000006 */
[----:B------:R-:W-:Y:S01]  /*1c710*/  IMAD.MOV.U32 R22, RZ, RZ, R48 ;  /* 0x000000ffff167224 */ /* 0x000fe200078e0030 */
[----:B------:R-:W-:Y:S05]  /*1c720*/  PRMT R34, R9, 0x5410, R18 ;  /* 0x0000541009227816 */ /* 0x000fea0000000012 */
[----:B------:R-:W3:Y:S01]  /*1c730*/  SHFL.BFLY PT, R12, R101, 0x1, 0x1f ;  /* 0x0c201f00650c7f89 */ /* 0x000ee200000e0000 */
[----:B------:R-:W-:Y:S02]  /*1c740*/  SHF.R.U32.HI R9, RZ, 0x18, R5 ;  /* 0x00000018ff097819 */ /* 0x000fe40000011605 */
[----:B------:R-:W-:Y:S02]  /*1c750*/  PRMT R6, R5, 0x7632, R6 ;  /* 0x0000763205067816 */ /* 0x000fe40000000006 */
[----:B------:R-:W-:Y:S01]  /*1c760*/  PRMT R237, R7, 0x5410, R23 ;  /* 0x0000541007ed7816 */ /* 0x000fe20000000017 */
[----:B------:R-:W-:Y:S01]  /*1c770*/  IMAD.MOV.U32 R23, RZ, RZ, R49 ;  /* 0x000000ffff177224 */ /* 0x000fe200078e0031 */
[----:B------:R-:W-:Y:S02]  /*1c780*/  LOP3.LUT R5, R4, 0xffff, RZ, 0xc0, !PT ;  /* 0x0000ffff04057812 */ /* 0x000fe400078ec0ff */
[----:B--2---:R-:W-:Y:S02]  /*1c790*/  FMNMX.FTZ R104, R104, R10, !PT ;  /* 0x0000000a68687209 */ /* 0x004fe40007810000 */
[----:B------:R-:W-:Y:S02]  /*1c7a0*/  PRMT R7, R4, 0x7632, R7 ;  /* 0x0000763204077816 */ /* 0x000fe40000000007 */
[----:B----4-:R-:W-:Y:S02]  /*1c7b0*/  FMNMX.FTZ R103, R0, R2, !PT ;  /* 0x0000000200677209 */ /* 0x010fe40007810000 */
[----:B------:R-:W-:Y:S02]  /*1c7c0*/  LOP3.LUT R10, R4, 0xff, RZ, 0xc0, !PT ;  /* 0x000000ff040a7812 */ /* 0x000fe400078ec0ff */
[----:B------:R-:W-:Y:S01]  /*1c7d0*/  SHF.R.U32.HI R8, RZ, 0x8, R5 ;  /* 0x00000008ff087819 */ /* 0x000fe20000011605 */
[----:B------:R-:W-:Y:S01]  /*1c7e0*/  FMUL.FTZ R183, R103, UR4 ;  /* 0x0000000467b77c20 */ /* 0x000fe20008410000 */
[----:B------:R-:W-:Y:S02]  /*1c7f0*/  SHF.R.U32.HI R4, RZ, 0x18, R4 ;  /* 0x00000018ff047819 */ /* 0x000fe40000011604 */
[----:B------:R-:W-:Y:S02]  /*1c800*/  LOP3.LUT R5, R7, 0xff, RZ, 0xc0, !PT ;  /* 0x000000ff07057812 */ /* 0x000fe400078ec0ff */
[C---:B------:R-:W-:Y:S02]  /*1c810*/  FSETP.NEU.FTZ.AND P1, PT, R104.reuse, -INF , PT ;  /* 0xff8000006800780b */ /* 0x040fe40003f3d000 */
[----:B------:R-:W-:Y:S01]  /*1c820*/  PRMT R218, R5, 0x5410, R4 ;  /* 0x0000541005da7816 */ /* 0x000fe20000000004 */
[----:B------:R-:W-:Y:S01]  /*1c830*/  FMUL.FTZ R4, R104, UR4 ;  /* 0x0000000468047c20 */ /* 0x000fe20008410000 */
[----:B------:R-:W-:Y:S02]  /*1c840*/  LOP3.LUT R6, R6, 0xff, RZ, 0xc0, !PT ;  /* 0x000000ff06067812 */ /* 0x000fe400078ec0ff */
[----:B------:R-:W-:Y:S02]  /*1c850*/  FSETP.NEU.FTZ.AND P0, PT, R103, -INF , PT ;  /* 0xff8000006700780b */ /* 0x000fe40003f1d000 */
[----:B------:R-:W-:Y:S02]  /*1c860*/  FSEL R2, R104, RZ, P1 ;  /* 0x000000ff68027208 */ /* 0x000fe40000800000 */
[----:B------:R-:W-:Y:S02]  /*1c870*/  PRMT R232, R6, 0x5410, R9 ;  /* 0x0000541006e87816 */ /* 0x000fe40000000009 */
[----:B------:R-:W-:Y:S01]  /*1c880*/  FSEL R183, R183, RZ, P0 ;  /* 0x000000ffb7b77208 */ /* 0x000fe20000000000 */
[----:B------:R-:W-:Y:S01]  /*1c890*/  FADD.FTZ R6, -R2, R3 ;  /* 0x0000000302067221 */ /* 0x000fe20000010100 */
[----:B------:R-:W-:Y:S02]  /*1c8a0*/  FSEL R2, R4, RZ, P1 ;  /* 0x000000ff04027208 */ /* 0x000fe40000800000 */
[----:B------:R-:W-:Y:S01]  /*1c8b0*/  PRMT R52, R10, 0x5410, R8 ;  /* 0x000054100a347816 */ /* 0x000fe20000000008 */
[--C-:B------:R-:W-:Y:S01]  /*1c8c0*/  FFMA.FTZ R7, R193, UR4, -R183.reuse ;  /* 0x00000004c1077c23 */ /* 0x100fe200080108b7 */
[----:B-1----:R-:W-:Y:S01]  /*1c8d0*/  FMNMX.FTZ R102, R102, R11, !PT ;  /* 0x0000000b66667209 */ /* 0x002fe20007810000 */
[--C-:B------:R-:W-:Y:S01]  /*1c8e0*/  FFMA.FTZ R8, R192, UR4, -R2.reuse ;  /* 0x00000004c0087c23 */ /* 0x100fe20008010802 */
[--C-:B------:R-:W-:Y:S01]  /*1c8f0*/  FFMA.FTZ R9, R191, UR4, -R2.reuse ;  /* 0x00000004bf097c23 */ /* 0x100fe20008010802 */
[----:B------:R1:W-:Y:S01]  /*1c900*/  MUFU.EX2 R192, R7 ;  /* 0x0000000700c07308 */ /* 0x0003e20000000800 */
[--C-:B------:R-:W-:Y:S01]  /*1c910*/  FFMA.FTZ R3, R195, UR4, -R2.reuse ;  /* 0x00000004c3037c23 */ /* 0x100fe20008010802 */
[--C-:B------:R-:W-:Y:S01]  /*1c920*/  FFMA.FTZ R191, R182, UR4, -R2.reuse ;  /* 0x00000004b6bf7c23 */ /* 0x100fe20008010802 */
[C---:B------:R-:W-:Y:S01]  /*1c930*/  FMUL.FTZ R182, R102.reuse, UR4 ;  /* 0x0000000466b67c20 */ /* 0x040fe20008410000 */
[----:B------:R-:W-:Y:S06]  /*1c940*/  FSETP.NEU.FTZ.AND P1, PT, R102, -INF , PT ;  /* 0xff8000006600780b */ /* 0x000fec0003f3d000 */
[----:B------:R2:W-:Y:S01]  /*1c950*/  MUFU.EX2 R193, R3 ;  /* 0x0000000300c17308 */ /* 0x0005e20000000800 */
[----:B------:R-:W4:Y:S01]  /*1c960*/  LDC R10, c[0x0][0x4f8] ;  /* 0x00013e00ff0a7b82 */ /* 0x000f220000000800 */
[----:B---3--:R-:W-:Y:S01]  /*1c970*/  FMNMX.FTZ R101, R101, R12, !PT ;  /* 0x0000000c65657209 */ /* 0x008fe20007810000 */
[----:B------:R-:W-:Y:S01]  /*1c980*/  FFMA.FTZ R241, R181, UR4, -R2 ;  /* 0x00000004b5f17c23 */ /* 0x000fe20008010802 */
[----:B------:R-:W-:Y:S01]  /*1c990*/  FSEL R182, R182, RZ, P1 ;  /* 0x000000ffb6b67208 */ /* 0x000fe20000800000 */
[----:B------:R-:W-:Y:S01]  /*1c9a0*/  FFMA.FTZ R4, R202, UR4, -R183 ;  /* 0x00000004ca047c23 */ /* 0x000fe200080108b7 */
[----:B------:R-:W-:Y:S04]  /*1c9b0*/  FSEL R0, R103, RZ, P0 ;  /* 0x000000ff67007208 */ /* 0x000fe80000000000 */
[----:B------:R-:W-:Y:S01]  /*1c9c0*/  MUFU.EX2 R223, R8 ;  /* 0x0000000800df7308 */ /* 0x000fe20000000800 */
[----:B------:R-:W-:Y:S01]  /*1c9d0*/  FSETP.NEU.FTZ.AND P0, PT, R101, -INF , PT ;  /* 0xff8000006500780b */ /* 0x000fe20003f1d000 */
[----:B-1----:R-:W-:Y:S01]  /*1c9e0*/  FFMA.FTZ R7, R187, UR4, -R182 ;  /* 0x00000004bb077c23 */ /* 0x002fe200080108b6 */
[----:B------:R-:W-:Y:S01]  /*1c9f0*/  PRMT R59, R16, 0x5410, R17 ;  /* 0x00005410103b7816 */ /* 0x000fe20000000011 */
[----:B------:R-:W-:Y:S01]  /*1ca00*/  FADD.FTZ R5, -R0, R100 ;  /* 0x0000006400057221 */ /* 0x000fe20000010100 */
[----:B------:R-:W-:Y:S05]  /*1ca10*/  FFMA.FTZ R0, R194, UR4, -R2 ;  /* 0x00000004c2007c23 */ /* 0x000fea0008010802 */
[----:B------:R1:W-:Y:S01]  /*1ca20*/  MUFU.EX2 R49, R7 ;  /* 0x0000000700317308 */ /* 0x0003e20000000800 */
[----:B--2---:R-:W-:Y:S01]  /*1ca30*/  FFMA.FTZ R3, R184, UR4, -R183 ;  /* 0x00000004b8037c23 */ /* 0x004fe200080108b7 */
[----:B------:R-:W-:Y:S01]  /*1ca40*/  FMUL.FTZ R184, R101, UR4 ;  /* 0x0000000465b87c20 */ /* 0x000fe20008410000 */
[----:B------:R-:W-:Y:S07]  /*1ca50*/  IMAD.MOV.U32 R17, RZ, RZ, R33 ;  /* 0x000000ffff117224 */ /* 0x000fee00078e0021 */
[----:B------:R2:W3:Y:S01]  /*1ca60*/  MUFU.EX2 R47, R0 ;  /* 0x00000000002f7308 */ /* 0x0004e20000000800 */
[----:B------:R-:W-:Y:S01]  /*1ca70*/  PRMT R229, R20, 0x5410, R21 ;  /* 0x0000541014e57816 */ /* 0x000fe20000000015 */
[----:B------:R-:W-:Y:S01]  /*1ca80*/  IMAD.MOV.U32 R20, RZ, RZ, R42 ;  /* 0x000000ffff147224 */ /* 0x000fe200078e002a */
[----:B------:R-:W-:Y:S07]  /*1ca90*/  FSEL R184, R184, RZ, P0 ;  /* 0x000000ffb8b87208 */ /* 0x000fee0000000000 */
[----:B------:R3:W-:Y:S01]  /*1caa0*/  MUFU.EX2 R48, R3 ;  /* 0x0000000300307308 */ /* 0x0007e20000000800 */
[----:B------:R-:W-:Y:S01]  /*1cab0*/  FFMA.FTZ R251, R178, UR4, -R2 ;  /* 0x00000004b2fb7c23 */ /* 0x000fe20008010802 */
[----:B------:R-:W-:Y:S01]  /*1cac0*/  LOP3.LUT R179, R179, 0xff00ff, RZ, 0xc0, !PT ;  /* 0x00ff00ffb3b37812 */ /* 0x000fe200078ec0ff */
[----:B------:R-:W-:Y:S01]  /*1cad0*/  IMAD.MOV.U32 R21, RZ, RZ, R43 ;  /* 0x000000ffff157224 */ /* 0x000fe200078e002b */
[----:B----4-:R-:W-:Y:S06]  /*1cae0*/  LOP3.LUT R181, R10, 0xff, RZ, 0xc0, !PT ;  /* 0x000000ff0ab57812 */ /* 0x010fec00078ec0ff */
[----:B------:R4:W-:Y:S01]  /*1caf0*/  MUFU.EX2 R228, R4 ;  /* 0x0000000400e47308 */ /* 0x0009e20000000800 */
[----:B-1----:R-:W-:Y:S01]  /*1cb00*/  FFMA.FTZ R7, R189, UR4, -R184 ;  /* 0x00000004bd077c23 */ /* 0x002fe200080108b8 */
[----:B------:R-:W-:Y:S01]  /*1cb10*/  LOP3.LUT R111, R111, 0xff00ff, RZ, 0xc0, !PT ;  /* 0x00ff00ff6f6f7812 */ /* 0x000fe200078ec0ff */
[--C-:B------:R-:W-:Y:S01]  /*1cb20*/  FFMA.FTZ R216, R40, UR4, -R2.reuse ;  /* 0x0000000428d87c23 */ /* 0x100fe20008010802 */
[----:B------:R-:W-:Y:S06]  /*1cb30*/  IMAD R181, R181, 0x10000, R181 ;  /* 0x00010000b5b57824 */ /* 0x000fec00078e02b5 */
[----:B------:R1:W-:Y:S01]  /*1cb40*/  MUFU.EX2 R33, R7 ;  /* 0x0000000700217308 */ /* 0x0003e20000000800 */
[----:B--2---:R-:W-:Y:S01]  /*1cb50*/  FSEL R0, R102, RZ, P1 ;  /* 0x000000ff66007208 */ /* 0x004fe20000800000 */
[--C-:B------:R-:W-:Y:S01]  /*1cb60*/  FFMA.FTZ R215, R41, UR4, -R2.reuse ;  /* 0x0000000429d77c23 */ /* 0x100fe20008010802 */
[--C-:B------:R-:W-:Y:S01]  /*1cb70*/  FFMA.FTZ R55, R45, UR4, -R2.reuse ;  /* 0x000000042d377c23 */ /* 0x100fe20008010802 */
[--C-:B------:R-:W-:Y:S06]  /*1cb80*/  HSET2.LE.AND R176, R176, R181.reuse, PT ;  /* 0x000000b5b0b07233 */ /* 0x100fec0003803000 */
[----:B------:R-:W2:Y:S01]  /*1cb90*/  MUFU.EX2 R42, R9 ;  /* 0x00000009002a7308 */ /* 0x000ea20000000800 */
[----:B---3--:R-:W-:Y:S01]  /*1cba0*/  F2FP.F16.F32.PACK_AB R3, R47, R193 ;  /* 0x000000c12f03723e */ /* 0x008fe200000000ff */
[----:B------:R-:W-:Y:S01]  /*1cbb0*/  FFMA.FTZ R214, R56, UR4, -R2 ;  /* 0x0000000438d67c23 */ /* 0x000fe20008010802 */
[--C-:B------:R-:W-:Y:S01]  /*1cbc0*/  HSET2.LE.AND R178, R19, R181.reuse, PT ;  /* 0x000000b513b27233 */ /* 0x100fe20003803000 */
[----:B----4-:R-:W-:Y:S01]  /*1cbd0*/  FFMA.FTZ R4, R196, UR4, -R183 ;  /* 0x00000004c4047c23 */ /* 0x010fe200080108b7 */
[----:B------:R-:W-:Y:S01]  /*1cbe0*/  LOP3.LUT R176, R3, R176, RZ, 0xc0, !PT ;  /* 0x000000b003b07212 */ /* 0x000fe200078ec0ff */
[----:B------:R-:W-:Y:S01]  /*1cbf0*/  FFMA.FTZ R3, R190, UR4, -R184 ;  /* 0x00000004be037c23 */ /* 0x000fe200080108b8 */
[--C-:B------:R-:W-:Y:S03]  /*1cc00*/  HSET2.LE.AND R179, R179, R181.reuse, PT ;  /* 0x000000b5b3b37233 */ /* 0x100fe60003803000 */
[----:B------:R3:W4:Y:S01]  /*1cc10*/  MUFU.EX2 R51, R4 ;  /* 0x0000000400337308 */ /* 0x0007220000000800 */
[----:B-1----:R-:W-:Y:S01]  /*1cc20*/  FFMA.FTZ R7, R199, UR4, -R182 ;  /* 0x00000004c7077c23 */ /* 0x002fe200080108b6 */
[--C-:B------:R-:W-:Y:S01]  /*1cc30*/  HSET2.LE.AND R111, R111, R181.reuse, PT ;  /* 0x000000b56f6f7233 */ /* 0x100fe20003803000 */
[--C-:B------:R-:W-:Y:S07]  /*1cc40*/  FFMA.FTZ R53, R57, UR4, -R2.reuse ;  /* 0x0000000439357c23 */ /* 0x100fee0008010802 */
[----:B------:R2:W1:Y:S01]  /*1cc50*/  MUFU.EX2 R38, R3 ;  /* 0x0000000300267308 */ /* 0x0004620000000800 */
[--C-:B------:R-:W-:Y:S01]  /*1cc60*/  HSET2.LE.AND R109, R109, R181.reuse, PT ;  /* 0x000000b56d6d7233 */ /* 0x100fe20003803000 */
[--C-:B------:R-:W-:Y:S01]  /*1cc70*/  FFMA.FTZ R36, R61, UR4, -R2.reuse ;  /* 0x000000043d247c23 */ /* 0x100fe20008010802 */
[--C-:B------:R-:W-:Y:S07]  /*1cc80*/  HSET2.LE.AND R177, R177, R181.reuse, PT ;  /* 0x000000b5b1b17233 */ /* 0x100fee0003803000 */
[----:B------:R4:W-:Y:S01]  /*1cc90*/  MUFU.EX2 R221, R7 ;  /* 0x0000000700dd7308 */ /* 0x0009e20000000800 */
[--C-:B------:R-:W-:Y:S01]  /*1cca0*/  FFMA.FTZ R248, R180, UR4, -R2.reuse ;  /* 0x00000004b4f87c23 */ /* 0x100fe20008010802 */
[--C-:B------:R-:W-:Y:S01]  /*1ccb0*/  FFMA.FTZ R43, R44, UR4, -R2.reuse ;  /* 0x000000042c2b7c23 */ /* 0x100fe20008010802 */
[----:B------:R-:W-:Y:S01]  /*1ccc0*/  FFMA.FTZ R46, R60, UR4, -R2 ;  /* 0x000000043c2e7c23 */ /* 0x000fe20008010802 */
[----:B------:R-:W-:Y:S01]  /*1ccd0*/  FADD.FTZ R2, -R0, R107 ;  /* 0x0000006b00027221 */ /* 0x000fe20000010100 */
[----:B------:R-:W-:Y:S01]  /*1cce0*/  FSEL R0, R101, RZ, P0 ;  /* 0x000000ff65007208 */ /* 0x000fe20000000000 */
[----:B---3--:R-:W-:Y:S01]  /*1ccf0*/  FFMA.FTZ R4, R188, UR4, -R182 ;  /* 0x00000004bc047c23 */ /* 0x008fe200080108b6 */
[--C-:B------:R-:W-:Y:S01]  /*1cd00*/  HSET2.LE.AND R110, R110, R181.reuse, PT ;  /* 0x000000b56e6e7233 */ /* 0x100fe20003803000 */
[----:B------:R-:W-:Y:S02]  /*1cd10*/  IMAD.MOV.U32 R21, RZ, RZ, R226 ;  /* 0x000000ffff157224 */ /* 0x000fe400078e00e2 */
[----:B------:R-:W-:Y:S01]  /*1cd20*/  FFMA.FTZ R204, R204, UR4, -R183 ;  /* 0x00000004cccc7c23 */ /* 0x000fe200080108b7 */
[----:B--2---:R-:W-:Y:S01]  /*1cd30*/  F2FP.F16.F32.PACK_AB R3, R42, R223 ;  /* 0x000000df2a03723e */ /* 0x004fe200000000ff */
[----:B------:R2:W-:Y:S01]  /*1cd40*/  MUFU.EX2 R50, R4 ;  /* 0x0000000400327308 */ /* 0x0005e20000000800 */
[----:B------:R-:W-:Y:S01]  /*1cd50*/  FADD.FTZ R0, -R0, R108 ;  /* 0x0000006c00007221 */ /* 0x000fe20000010100 */
[--C-:B------:R-:W-:Y:S01]  /*1cd60*/  HSET2.LE.AND R108, R13, R181.reuse, PT ;  /* 0x000000b50d6c7233 */ /* 0x100fe20003803000 */
[--C-:B----4-:R-:W-:Y:S01]  /*1cd70*/  FFMA.FTZ R7, R201, UR4, -R184.reuse ;  /* 0x00000004c9077c23 */ /* 0x110fe200080108b8 */
[----:B------:R-:W-:Y:S01]  /*1cd80*/  LOP3.LUT R178, R3, R178, RZ, 0xc0, !PT ;  /* 0x000000b203b27212 */ /* 0x000fe200078ec0ff */
[----:B------:R-:W-:Y:S01]  /*1cd90*/  FFMA.FTZ R3, R200, UR4, -R184 ;  /* 0x00000004c8037c23 */ /* 0x000fe200080108b8 */
[----:B------:R-:W-:Y:S04]  /*1cda0*/  IMAD.MOV.U32 R190, RZ, RZ, R31 ;  /* 0x000000ffffbe7224 */ /* 0x000fe800078e001f */
[----:B------:R3:W-:Y:S01]  /*1cdb0*/  MUFU.EX2 R58, R7 ;  /* 0x00000007003a7308 */ /* 0x0007e20000000800 */
[----:B------:R-:W-:Y:S01]  /*1cdc0*/  FFMA.FTZ R207, R207, UR4, -R183 ;  /* 0x00000004cfcf7c23 */ /* 0x000fe200080108b7 */
[----:B------:R-:W-:Y:S01]  /*1cdd0*/  FFMA.FTZ R185, R185, UR4, -R182 ;  /* 0x00000004b9b97c23 */ /* 0x000fe200080108b6 */
[----:B------:R-:W-:Y:S07]  /*1cde0*/  FFMA.FTZ R190, R190, UR4, -R184 ;  /* 0x00000004bebe7c23 */ /* 0x000fee00080108b8 */
[----:B------:R4:W1:Y:S01]  /*1cdf0*/  MUFU.EX2 R252, R3 ;  /* 0x0000000300fc7308 */ /* 0x0008620000000800 */
[----:B--2---:R-:W-:Y:S09]  /*1ce00*/  F2FP.F16.F32.PACK_AB R4, R228, R192 ;  /* 0x000000c0e404723e */ /* 0x004ff200000000ff */
[----:B------:R-:W-:Y:S01]  /*1ce10*/  MUFU.EX2 R248, R248 ;  /* 0x000000f800f87308 */ /* 0x000fe20000000800 */
[----:B------:R-:W-:Y:S01]  /*1ce20*/  LOP3.LUT R177, R4, R177, RZ, 0xc0, !PT ;  /* 0x000000b104b17212 */ /* 0x000fe200078ec0ff */
[----:B------:R-:W-:Y:S08]  /*1ce30*/  FFMA.FTZ R4, R197, UR4, -R182 ;  /* 0x00000004c5047c23 */ /* 0x000ff000080108b6 */
[----:B------:R-:W-:Y:S01]  /*1ce40*/  MUFU.EX2 R251, R251 ;  /* 0x000000fb00fb7308 */ /* 0x000fe20000000800 */
[----:B---3--:R-:W-:Y:S09]  /*1ce50*/  LOP3.LUT R7, R15, UR12, R245, 0x96, !PT ;  /* 0x0000000c0f077c12 */ /* 0x008ff2000f8e96f5 */
[----:B------:R2:W3:Y:S01]  /*1ce60*/  MUFU.EX2 R187, R4 ;  /* 0x0000000400bb7308 */ /* 0x0004e20000000800 */
[----:B----4-:R-:W-:Y:S01]  /*1ce70*/  F2FP.F16.F32.PACK_AB R3, R48, R51 ;  /* 0x000000333003723e */ /* 0x010fe200000000ff */
[----:B------:R-:W-:Y:S08]  /*1ce80*/  IMAD.WIDE.U32 R14, R7, -0x326172a9, RZ ;  /* 0xcd9e8d57070e7825 */ /* 0x000ff000078e00ff */
[----:B------:R-:W-:Y:S01]  /*1ce90*/  MUFU.EX2 R201, R191 ;  /* 0x000000bf00c97308 */ /* 0x000fe20000000800 */
[----:B------:R-:W-:Y:S02]  /*1cea0*/  LOP3.LUT R179, R3, R179, RZ, 0xc0, !PT ;  /* 0x000000b303b37212 */ /* 0x000fe400078ec0ff */
[----:B-1----:R-:W-:Y:S07]  /*1ceb0*/  F2FP.F16.F32.PACK_AB R3, R38, R33 ;  /* 0x000000212603723e */ /* 0x002fee00000000ff */
[----:B------:R-:W-:Y:S01]  /*1cec0*/  MUFU.EX2 R241, R241 ;  /* 0x000000f100f17308 */ /* 0x000fe20000000800 */
[----:B------:R-:W-:Y:S02]  /*1ced0*/  LOP3.LUT R8, R15, R17, RZ, 0x3c, !PT ;  /* 0x000000110f087212 */ /* 0x000fe400078e3cff */
[----:B------:R-:W-:Y:S01]  /*1cee0*/  LOP3.LUT R10, R14, R63, RZ, 0x3c, !PT ;  /* 0x0000003f0e0a7212 */ /* 0x000fe200078e3cff */
[----:B------:R-:W-:Y:S01]  /*1cef0*/  IMAD.MOV.U32 R63, RZ, RZ, R203 ;  /* 0x000000ffff3f7224 */ /* 0x000fe200078e00cb */
[----:B------:R-:W-:Y:S01]  /*1cf00*/  LOP3.LUT R111, R3, R111, RZ, 0xc0, !PT ;  /* 0x0000006f036f7212 */ /* 0x000fe200078ec0ff */
[----:B------:R-:W-:Y:S01]  /*1cf10*/  IMAD.WIDE.U32 R8, R8, -0x2daee0ad, RZ ;  /* 0xd2511f5308087825 */ /* 0x000fe200078e00ff */
[----:B------:R-:W-:Y:S03]  /*1cf20*/  F2FP.F16.F32.PACK_AB R3, R58, R252 ;  /* 0x000000fc3a03723e */ /* 0x000fe600000000ff */
[----:B------:R-:W-:Y:S01]  /*1cf30*/  MUFU.EX2 R190, R190 ;  /* 0x000000be00be7308 */ /* 0x000fe20000000800 */
[----:B--2---:R-:W-:Y:S01]  /*1cf40*/  F2FP.F16.F32.PACK_AB R4, R50, R49 ;  /* 0x000000313204723e */ /* 0x004fe200000000ff */
[----:B------:R-:W-:Y:S01]  /*1cf50*/  IMAD.WIDE.U32 R10, R10, -0x2daee0ad, RZ ;  /* 0xd2511f530a0a7825 */ /* 0x000fe200078e00ff */
[----:B------:R-:W-:Y:S07]  /*1cf60*/  LOP3.LUT R109, R3, R109, RZ, 0xc0, !PT ;  /* 0x0000006d036d7212 */ /* 0x000fee00078ec0ff */
[----:B------:R-:W-:Y:S01]  /*1cf70*/  MUFU.EX2 R204, R204 ;  /* 0x000000cc00cc7308 */ /* 0x000fe20000000800 */
[----:B------:R-:W-:Y:S02]  /*1cf80*/  LOP3.LUT R3, R20, R29, R9, 0x96, !PT ;  /* 0x0000001d14037212 */ /* 0x000fe400078e9609 */
[----:B------:R-:W-:Y:S07]  /*1cf90*/  LOP3.LUT R12, R30, R8, R11, 0x96, !PT ;  /* 0x000000081e0c7212 */ /* 0x000fee00078e960b */
[----:B------:R-:W-:Y:S01]  /*1cfa0*/  MUFU.EX2 R207, R207 ;  /* 0x000000cf00cf7308 */ /* 0x000fe20000000800 */
[----:B------:R-:W-:Y:S01]  /*1cfb0*/  LOP3.LUT R110, R4, R110, RZ, 0xc0, !PT ;  /* 0x0000006e046e7212 */ /* 0x000fe200078ec0ff */
[----:B------:R-:W-:Y:S01]  /*1cfc0*/  IMAD.WIDE.U32 R16, R3, -0x326172a9, RZ ;  /* 0xcd9e8d5703107825 */ /* 0x000fe200078e00ff */
[----:B---3--:R-:W-:Y:S03]  /*1cfd0*/  F2FP.F16.F32.PACK_AB R4, R221, R187 ;  /* 0x000000bbdd04723e */ /* 0x008fe600000000ff */
[----:B------:R-:W-:Y:S01]  /*1cfe0*/  IMAD.WIDE.U32 R12, R12, -0x326172a9, RZ ;  /* 0xcd9e8d570c0c7825 */ /* 0x000fe200078e00ff */
[----:B------:R-:W-:Y:S02]  /*1cff0*/  LOP3.LUT R8, R22, R27, R17, 0x96, !PT ;  /* 0x0000001b16087212 */ /* 0x000fe400078e9611 */
[----:B------:R-:W-:Y:S02]  /*1d000*/  LOP3.LUT R108, R4, R108, RZ, 0xc0, !PT ;  /* 0x0000006c046c7212 */ /* 0x000fe400078ec0ff */
[----:B------:R-:W-:Y:S01]  /*1d010*/  LOP3.LUT R3, R28, R16, R13, 0x96, !PT ;  /* 0x000000101c037212 */ /* 0x000fe200078e960d */
[----:B------:R-:W-:Y:S04]  /*1d020*/  IMAD.WIDE.U32 R8, R8, -0x2daee0ad, RZ ;  /* 0xd2511f5308087825 */ /* 0x000fe800078e00ff */
[----:B------:R-:W-:Y:S01]  /*1d030*/  IMAD.WIDE.U32 R202, R3, -0x2daee0ad, RZ ;  /* 0xd2511f5303ca7825 */ /* 0x000fe200078e00ff */
[----:B------:R-:W-:Y:S04]  /*1d040*/  LOP3.LUT R10, R26, R10, R9, 0x96, !PT ;  /* 0x0000000a1a0a7212 */ /* 0x000fe800078e9609 */
[----:B------:R-:W-:Y:S01]  /*1d050*/  LOP3.LUT R8, R25, R8, R203, 0x96, !PT ;  /* 0x0000000819087212 */ /* 0x000fe200078e96cb */
[----:B------:R-:W-:Y:S04]  /*1d060*/  IMAD.WIDE.U32 R10, R10, -0x326172a9, RZ ;  /* 0xcd9e8d570a0a7825 */ /* 0x000fe800078e00ff */
[----:B------:R-:W-:Y:S01]  /*1d070*/  IMAD.WIDE.U32 R8, R8, -0x326172a9, RZ ;  /* 0xcd9e8d5708087825 */ /* 0x000fe200078e00ff */
[----:B------:R-:W-:Y:S03]  /*1d080*/  LOP3.LUT R226, R39, R12, R11, 0x96, !PT ;  /* 0x0000000c27e27212 */ /* 0x000fe600078e960b */
[----:B------:R-:W-:Y:S01]  /*1d090*/  IMAD.MOV.U32 R4, RZ, RZ, R8 ;  /* 0x000000ffff047224 */ /* 0x000fe200078e0008 */
[----:B------:R-:W-:Y:S04]  /*1d0a0*/  LOP3.LUT R3, R24, R10, R9, 0x96, !PT ;  /* 0x0000000a18037212 */ /* 0x000fe800078e9609 */
        /* <DEDUP_REMOVED lines=15> */
[----:B------:R-:W-:Y:S03]  /*1d1a0*/  LOP3.LUT R4, R14, R63, RZ, 0x3c, !PT ;  /* 0x0000003f0e047212 */ /* 0x000fe600078e3cff */
[----:B------:R-:W-:Y:S04]  /*1d1b0*/  IMAD.WIDE.U32 R8, R3, -0x2daee0ad, RZ ;  /* 0xd2511f5303087825 */ /* 0x000fe800078e00ff */
[----:B------:R-:W-:Y:S01]  /*1d1c0*/  IMAD.WIDE.U32 R10, R4, -0x2daee0ad, RZ ;  /* 0xd2511f53040a7825 */ /* 0x000fe200078e00ff */
[----:B------:R-:W-:Y:S04]  /*1d1d0*/  LOP3.LUT R3, R66, R29, R9, 0x96, !PT ;  /* 0x0000001d42037212 */ /* 0x000fe800078e9609 */
[----:B------:R-:W-:Y:S01]  /*1d1e0*/  LOP3.LUT R4, R30, R8, R11, 0x96, !PT ;  /* 0x000000081e047212 */ /* 0x000fe200078e960b */
[----:B------:R-:W-:Y:S04]  /*1d1f0*/  IMAD.WIDE.U32 R12, R3, -0x326172a9, RZ ;  /* 0xcd9e8d57030c7825 */ /* 0x000fe800078e00ff */
[----:B------:R-:W-:Y:S01]  /*1d200*/  IMAD.WIDE.U32 R188, R4, -0x326172a9, RZ ;  /* 0xcd9e8d5704bc7825 */ /* 0x000fe200078e00ff */
[----:B------:R-:W-:Y:S05]  /*1d210*/  LOP3.LUT R3, R64, R27, R13, 0x96, !PT ;  /* 0x0000001b40037212 */ /* 0x000fea00078e960d */
[----:B------:R-:W-:Y:S01]  /*1d220*/  IMAD.WIDE.U32 R8, R3, -0x2daee0ad, RZ ;  /* 0xd2511f5303087825 */ /* 0x000fe200078e00ff */
[----:B------:R-:W-:Y:S03]  /*1d230*/  LOP3.LUT R3, R28, R12, R189, 0x96, !PT ;  /* 0x0000000c1c037212 */ /* 0x000fe600078e96bd */
[----:B------:R-:W-:Y:S01]  /*1d240*/  IMAD.MOV.U32 R189, RZ, RZ, R62 ;  /* 0x000000ffffbd7224 */ /* 0x000fe200078e003e */
[----:B------:R-:W-:Y:S01]  /*1d250*/  LOP3.LUT R7, R26, R10, R9, 0x96, !PT ;  /* 0x0000000a1a077212 */ /* 0x000fe200078e9609 */
[----:B------:R-:W-:Y:S04]  /*1d260*/  IMAD.WIDE.U32 R194, R3, -0x2daee0ad, RZ ;  /* 0xd2511f5303c27825 */ /* 0x000fe800078e00ff */
[----:B------:R-:W-:Y:S01]  /*1d270*/  IMAD.WIDE.U32 R196, R7, -0x326172a9, RZ ;  /* 0xcd9e8d5707c47825 */ /* 0x000fe200078e00ff */
[----:B------:R-:W-:Y:S03]  /*1d280*/  LOP3.LUT R8, R25, R8, R195, 0x96, !PT ;  /* 0x0000000819087212 */ /* 0x000fe600078e96c3 */
[----:B------:R-:W-:Y:S02]  /*1d290*/  FFMA.FTZ R195, R211, UR4, -R183 ;  /* 0x00000004d3c37c23 */ /* 0x000fe400080108b7 */
[----:B------:R-:W-:Y:S04]  /*1d2a0*/  IMAD.WIDE.U32 R8, R8, -0x326172a9, RZ ;  /* 0xcd9e8d5708087825 */ /* 0x000fe800078e00ff */
[----:B------:R-:W-:Y:S01]  /*1d2b0*/  MUFU.EX2 R195, R195 ;  /* 0x000000c300c37308 */ /* 0x000fe20000000800 */
[----:B------:R-:W-:Y:S01]  /*1d2c0*/  LOP3.LUT R3, R24, R196, R9, 0x96, !PT ;  /* 0x000000c418037212 */ /* 0x000fe200078e9609 */
[----:B------:R-:W-:Y:S01]  /*1d2d0*/  IMAD.MOV.U32 R9, RZ, RZ, R8 ;  /* 0x000000ffff097224 */ /* 0x000fe200078e0008 */
[----:B------:R-:W-:Y:S01]  /*1d2e0*/  PRMT R10, R8, 0x7771, RZ ;  /* 0x00007771080a7816 */ /* 0x000fe200000000ff */
[----:B------:R-:W-:Y:S01]  /*1d2f0*/  FFMA.FTZ R196, R198, UR4, -R183 ;  /* 0x00000004c6c47c23 */ /* 0x000fe200080108b7 */
[C---:B------:R-:W-:Y:S02]  /*1d300*/  LOP3.LUT R4, R3.reuse, 0xffff, RZ, 0xc0, !PT ;  /* 0x0000ffff03047812 */ /* 0x040fe400078ec0ff */
[----:B------:R-:W-:Y:S02]  /*1d310*/  LOP3.LUT R7, R3, 0xff, RZ, 0xc0, !PT ;  /* 0x000000ff03077812 */ /* 0x000fe400078ec0ff */
[----:B------:R-:W-:Y:S01]  /*1d320*/  SHF.R.U32.HI R4, RZ, 0x8, R4 ;  /* 0x00000008ff047819 */ /* 0x000fe20000011604 */
[----:B------:R-:W-:Y:S03]  /*1d330*/  MUFU.EX2 R196, R196 ;  /* 0x000000c400c47308 */ /* 0x000fe60000000800 */
        /* <DEDUP_REMOVED lines=20> */
[----:B------:R-:W4:Y:S09]  /*1d480*/  LDSM.16.MT88.4 R20, [R180+0x9000] ;  /* 0x00900000b414783b */ /* 0x000f320000004200 */
[----:B------:R-:W3:Y:S01]  /*1d490*/  MUFU.EX2 R0, R0 ;  /* 0x0000000000007308 */ /* 0x000ee20000000800 */
[C---:B-1----:R-:W-:Y:S01]  /*1d4a0*/  FMUL.FTZ R4, R100.reuse, R116 ;  /* 0x0000007464047220 */ /* 0x042fe20000410000 */
[----:B------:R-:W-:Y:S01]  /*1d4b0*/  FMUL.FTZ R5, R100, R117 ;  /* 0x0000007564057220 */ /* 0x000fe20000410000 */
[----:B------:R-:W-:Y:S02]  /*1d4c0*/  VIADD R107, R180, 0x9020 ;  /* 0x00009020b46b7836 */ /* 0x000fe40000000000 */
[----:B------:R-:W-:Y:S01]  /*1d4d0*/  FMUL.FTZ R17, R100, R121 ;  /* 0x0000007964117220 */ /* 0x000fe20000410000 */
[C---:B--2---:R-:W-:Y:S01]  /*1d4e0*/  FMUL.FTZ R8, R2.reuse, R112 ;  /* 0x0000007002087220 */ /* 0x044fe20000410000 */
[C---:B------:R-:W-:Y:S01]  /*1d4f0*/  FMUL.FTZ R9, R2.reuse, R113 ;  /* 0x0000007102097220 */ /* 0x040fe20000410000 */
[----:B------:R-:W-:Y:S01]  /*1d500*/  FMUL.FTZ R25, R2, R129 ;  /* 0x0000008102197220 */ /* 0x000fe20000410000 */
[----:B------:R-:W-:Y:S02]  /*1d510*/  IMAD.MOV.U32 R129, RZ, RZ, R39 ;  /* 0x000000ffff817224 */ /* 0x000fe400078e0027 */
[C---:B---3--:R-:W-:Y:S01]  /*1d520*/  FMUL.FTZ R6, R3.reuse, R118 ;  /* 0x0000007603067220 */ /* 0x048fe20000410000 */
[C---:B------:R-:W-:Y:S01]  /*1d530*/  FMUL.FTZ R7, R3.reuse, R119 ;  /* 0x0000007703077220 */ /* 0x040fe20000410000 */
[----:B------:R-:W-:Y:S02]  /*1d540*/  IMAD.MOV.U32 R121, RZ, RZ, R54 ;  /* 0x000000ffff797224 */ /* 0x000fe400078e0036 */
[C---:B------:R-:W-:Y:S01]  /*1d550*/  FMUL.FTZ R51, R3.reuse, R155 ;  /* 0x0000009b03337220 */ /* 0x040fe20000410000 */
[----:B------:R-:W-:Y:S01]  /*1d560*/  FMUL.FTZ R64, R100, R168 ;  /* 0x000000a864407220 */ /* 0x000fe20000410000 */
[C---:B------:R-:W-:Y:S01]  /*1d570*/  FMUL.FTZ R10, R0.reuse, R114 ;  /* 0x00000072000a7220 */ /* 0x040fe20000410000 */
[----:B------:R-:W-:Y:S01]  /*1d580*/  FMUL.FTZ R11, R0, R115 ;  /* 0x00000073000b7220 */ /* 0x000fe20000410000 */
[----:B------:R-:W-:Y:S01]  /*1d590*/  FMUL.FTZ R65, R100, R169 ;  /* 0x000000a964417220 */ /* 0x000fe20000410000 */
[C---:B------:R-:W-:Y:S01]  /*1d5a0*/  FMUL.FTZ R66, R3.reuse, R170 ;  /* 0x000000aa03427220 */ /* 0x040fe20000410000 */
[C---:B------:R-:W-:Y:S01]  /*1d5b0*/  FMUL.FTZ R67, R3.reuse, R171 ;  /* 0x000000ab03437220 */ /* 0x040fe20000410000 */
[C---:B------:R-:W-:Y:S01]  /*1d5c0*/  FMUL.FTZ R15, R0.reuse, R127 ;  /* 0x0000007f000f7220 */ /* 0x040fe20000410000 */
[----:B------:R-:W-:Y:S02]  /*1d5d0*/  IMAD.MOV.U32 R127, RZ, RZ, R36 ;  /* 0x000000ffff7f7224 */ /* 0x000fe400078e0024 */
[C---:B------:R-:W-:Y:S01]  /*1d5e0*/  FMUL.FTZ R26, R0.reuse, R130 ;  /* 0x00000082001a7220 */ /* 0x040fe20000410000 */
[----:B------:R-:W-:Y:S02]  /*1d5f0*/  IMAD.MOV.U32 R130, RZ, RZ, R38 ;  /* 0x000000ffff827224 */ /* 0x000fe400078e0026 */
[----:B------:R-:W-:Y:S01]  /*1d600*/  FMUL.FTZ R27, R0, R131 ;  /* 0x00000083001b7220 */ /* 0x000fe20000410000 */
[----:B------:R-:W-:Y:S02]  /*1d610*/  IMAD.MOV.U32 R131, RZ, RZ, R37 ;  /* 0x000000ffff837224 */ /* 0x000fe400078e0025 */
[----:B------:R-:W-:Y:S01]  /*1d620*/  FMUL.FTZ R13, R2, R125 ;  /* 0x0000007d020d7220 */ /* 0x000fe20000410000 */
[----:B------:R-:W-:Y:S02]  /*1d630*/  IMAD.MOV.U32 R125, RZ, RZ, R55 ;  /* 0x000000ffff7d7224 */ /* 0x000fe400078e0037 */
[C---:B------:R-:W-:Y:S01]  /*1d640*/  FMUL.FTZ R18, R3.reuse, R122 ;  /* 0x0000007a03127220 */ /* 0x040fe20000410000 */
[----:B------:R-:W-:Y:S01]  /*1d650*/  FFMA.FTZ R122, R246, UR4, -R183 ;  /* 0x00000004f67a7c23 */ /* 0x000fe200080108b7 */
[C---:B------:R-:W-:Y:S01]  /*1d660*/  FMUL.FTZ R19, R3.reuse, R123 ;  /* 0x0000007b03137220 */ /* 0x040fe20000410000 */
[----:B------:R-:W-:Y:S02]  /*1d670*/  IMAD.MOV.U32 R123, RZ, RZ, R53 ;  /* 0x000000ffff7b7224 */ /* 0x000fe400078e0035 */
[C---:B------:R-:W-:Y:S01]  /*1d680*/  FMUL.FTZ R56, R2.reuse, R160 ;  /* 0x000000a002387220 */ /* 0x040fe20000410000 */
[----:B------:R-:W-:Y:S02]  /*1d690*/  IMAD.MOV.U32 R117, RZ, RZ, R41 ;  /* 0x000000ffff757224 */ /* 0x000fe400078e0029 */
[C---:B------:R-:W-:Y:S01]  /*1d6a0*/  FMUL.FTZ R57, R2.reuse, R161 ;  /* 0x000000a102397220 */ /* 0x040fe20000410000 */
[----:B------:R-:W-:Y:S02]  /*1d6b0*/  IMAD.MOV.U32 R116, RZ, RZ, R40 ;  /* 0x000000ffff747224 */ /* 0x000fe400078e0028 */
[----:B------:R-:W-:Y:S01]  /*1d6c0*/  FMUL.FTZ R60, R2, R172 ;  /* 0x000000ac023c7220 */ /* 0x000fe20000410000 */
[----:B------:R-:W-:Y:S02]  /*1d6d0*/  IMAD.MOV.U32 R118, RZ, RZ, R59 ;  /* 0x000000ffff767224 */ /* 0x000fe400078e003b */
[----:B------:R-:W-:Y:S01]  /*1d6e0*/  FMUL.FTZ R59, R0, R163 ;  /* 0x000000a3003b7220 */ /* 0x000fe20000410000 */
[----:B------:R-:W-:Y:S01]  /*1d6f0*/  FMUL.FTZ R61, R2, R173 ;  /* 0x000000ad023d7220 */ /* 0x000fe20000410000 */
[-C--:B----4-:R-:W-:Y:S05]  /*1d700*/  HMMA.16816.F32 R4, R108, R20.reuse, R4 ;  /* 0x000000146c04723c */ /* 0x090fea0000001804 */
[C---:B------:R-:W-:Y:S01]  /*1d710*/  FMUL.FTZ R62, R0.reuse, R174 ;  /* 0x000000ae003e7220 */ /* 0x040fe20000410000 */
[----:B------:R-:W-:Y:S01]  /*1d720*/  FMUL.FTZ R63, R0, R175 ;  /* 0x000000af003f7220 */ /* 0x000fe20000410000 */
[----:B------:R-:W-:Y:S01]  /*1d730*/  FMUL.FTZ R68, R100, R68 ;  /* 0x0000004464447220 */ /* 0x000fe20000410000 */
[C---:B------:R-:W-:Y:S04]  /*1d740*/  HMMA.16816.F32 R8, R176.reuse, R20, R8 ;  /* 0x00000014b008723c */ /* 0x040fe80000001808 */
[----:B------:R-:W-:Y:S02]  /*1d750*/  VIADD R20, R180, 0x9000 ;  /* 0x00009000b4147836 */ /* 0x000fe40000000000 */
[----:B------:R-:W-:Y:S01]  /*1d760*/  FMUL.FTZ R12, R2, R124 ;  /* 0x0000007c020c7220 */ /* 0x000fe20000410000 */
[----:B------:R-:W-:Y:S01]  /*1d770*/  FMUL.FTZ R14, R0, R126 ;  /* 0x0000007e000e7220 */ /* 0x000fe20000410000 */
[----:B------:R-:W-:Y:S02]  /*1d780*/  IMAD.MOV.U32 R126, RZ, RZ, R16 ;  /* 0x000000ffff7e7224 */ /* 0x000fe400078e0010 */
[----:B------:R-:W-:Y:S01]  /*1d790*/  FMUL.FTZ R69, R100, R69 ;  /* 0x0000004564457220 */ /* 0x000fe20000410000 */
[----:B------:R-:W-:Y:S02]  /*1d7a0*/  @P2 VIADD R107, R20, 0xffffffe0 ;  /* 0xffffffe0146b2836 */ /* 0x000fe40000000000 */
[C---:B------:R-:W-:Y:S01]  /*1d7b0*/  FMUL.FTZ R70, R3.reuse, R70 ;  /* 0x0000004603467220 */ /* 0x040fe20000410000 */
[----:B------:R-:W-:Y:S02]  /*1d7c0*/  IMAD.MOV.U32 R124, RZ, RZ, R58 ;  /* 0x000000ffff7c7224 */ /* 0x000fe400078e003a */
[----:B------:R-:W-:Y:S01]  /*1d7d0*/  FMUL.FTZ R58, R0, R162 ;  /* 0x000000a2003a7220 */ /* 0x000fe20000410000 */
[-C--:B------:R-:W-:Y:S01]  /*1d7e0*/  HMMA.16816.F32 R12, R176, R22.reuse, R12 ;  /* 0x00000016b00c723c */ /* 0x080fe2000000180c */
[----:B------:R-:W1:Y:S02]  /*1d7f0*/  LDSM.16.MT88.4 R36, [R107] ;  /* 0x000000006b24783b */ /* 0x000e640000004200 */
[----:B------:R-:W-:Y:S01]  /*1d800*/  FMUL.FTZ R16, R100, R120 ;  /* 0x0000007864107220 */ /* 0x000fe20000410000 */
[C---:B------:R-:W-:Y:S01]  /*1d810*/  FMUL.FTZ R71, R3.reuse, R71 ;  /* 0x0000004703477220 */ /* 0x040fe20000410000 */
[C---:B------:R-:W-:Y:S01]  /*1d820*/  FMUL.FTZ R72, R2.reuse, R72 ;  /* 0x0000004802487220 */ /* 0x040fe20000410000 */
[----:B------:R-:W-:Y:S01]  /*1d830*/  FMUL.FTZ R73, R2, R73 ;  /* 0x0000004902497220 */ /* 0x000fe20000410000 */
[C---:B------:R-:W-:Y:S01]  /*1d840*/  FMUL.FTZ R74, R0.reuse, R74 ;  /* 0x0000004a004a7220 */ /* 0x040fe20000410000 */
[----:B------:R-:W-:Y:S01]  /*1d850*/  FMUL.FTZ R75, R0, R75 ;  /* 0x0000004b004b7220 */ /* 0x000fe20000410000 */
[----:B------:R-:W-:Y:S01]  /*1d860*/  LDSM.16.MT88.4 R112, [R107+0x1000] ;  /* 0x001000006b70783b */ /* 0x000fe20000004200 */
[C---:B------:R-:W-:Y:S04]  /*1d870*/  HMMA.16816.F32 R16, R108.reuse, R22, R16 ;  /* 0x000000166c10723c */ /* 0x040fe80000001810 */
[C---:B------:R-:W-:Y:S01]  /*1d880*/  FMUL.FTZ R22, R3.reuse, R134 ;  /* 0x0000008603167220 */ /* 0x040fe20000410000 */
[C---:B------:R-:W-:Y:S01]  /*1d890*/  FMUL.FTZ R23, R3.reuse, R135 ;  /* 0x0000008703177220 */ /* 0x040fe20000410000 */
[C---:B------:R-:W-:Y:S01]  /*1d8a0*/  FMUL.FTZ R20, R100.reuse, R132 ;  /* 0x0000008464147220 */ /* 0x040fe20000410000 */
[----:B------:R-:W-:Y:S01]  /*1d8b0*/  FMUL.FTZ R21, R100, R133 ;  /* 0x0000008564157220 */ /* 0x000fe20000410000 */
[----:B------:R-:W-:Y:S01]  /*1d8c0*/  LDSM.16.MT88.4 R168, [R107+0x1c00] ;  /* 0x001c00006ba8783b */ /* 0x000fe20000004200 */
[----:B------:R-:W-:Y:S02]  /*1d8d0*/  IMAD.MOV.U32 R135, RZ, RZ, R32 ;  /* 0x000000ffff877224 */ /* 0x000fe400078e0020 */
[C---:B------:R-:W-:Y:S01]  /*1d8e0*/  FMUL.FTZ R76, R2.reuse, R76 ;  /* 0x0000004c024c7220 */ /* 0x040fe20000410000 */
[----:B------:R-:W-:Y:S02]  /*1d8f0*/  IMAD.MOV.U32 R134, RZ, RZ, R50 ;  /* 0x000000ffff867224 */ /* 0x000fe400078e0032 */
[C---:B------:R-:W-:Y:S01]  /*1d900*/  FMUL.FTZ R50, R3.reuse, R154 ;  /* 0x0000009a03327220 */ /* 0x040fe20000410000 */
[----:B------:R-:W-:Y:S02]  /*1d910*/  IMAD.MOV.U32 R133, RZ, RZ, R49 ;  /* 0x000000ffff857224 */ /* 0x000fe400078e0031 */
        /* <DEDUP_REMOVED lines=17> */
[-C--:B-1----:R-:W-:Y:S03]  /*1da30*/  HMMA.16816.F32 R20, R108, R36.reuse, R20 ;  /* 0x000000246c14723c */ /* 0x082fe60000001814 */
[----:B------:R-:W-:Y:S01]  /*1da40*/  FMUL.FTZ R24, R2, R128 ;  /* 0x0000008002187220 */ /* 0x000fe20000410000 */
[----:B------:R-:W-:Y:S02]  /*1da50*/  IMAD.MOV.U32 R128, RZ, RZ, R42 ;  /* 0x000000ffff807224 */ /* 0x000fe400078e002a */
[C---:B------:R-:W-:Y:S01]  /*1da60*/  FMUL.FTZ R94, R0.reuse, R94 ;  /* 0x0000005e005e7220 */ /* 0x040fe20000410000 */
[----:B------:R-:W-:Y:S01]  /*1da70*/  FMUL.FTZ R95, R0, R95 ;  /* 0x0000005f005f7220 */ /* 0x000fe20000410000 */
[C---:B------:R-:W-:Y:S01]  /*1da80*/  FMUL.FTZ R96, R100.reuse, R96 ;  /* 0x0000006064607220 */ /* 0x040fe20000410000 */
[----:B------:R-:W-:Y:S01]  /*1da90*/  FMUL.FTZ R97, R100, R97 ;  /* 0x0000006164617220 */ /* 0x000fe20000410000 */
[C---:B------:R-:W-:Y:S01]  /*1daa0*/  FMUL.FTZ R98, R3.reuse, R98 ;  /* 0x0000006203627220 */ /* 0x040fe20000410000 */
[C---:B------:R-:W-:Y:S04]  /*1dab0*/  HMMA.16816.F32 R24, R176.reuse, R36, R24 ;  /* 0x00000024b018723c */ /* 0x040fe80000001818 */
[C---:B------:R-:W-:Y:S01]  /*1dac0*/  FMUL.FTZ R28, R2.reuse, R140 ;  /* 0x0000008c021c7220 */ /* 0x040fe20000410000 */
[----:B------:R-:W-:Y:S01]  /*1dad0*/  FMUL.FTZ R29, R2, R141 ;  /* 0x0000008d021d7220 */ /* 0x000fe20000410000 */
[C---:B------:R-:W-:Y:S01]  /*1dae0*/  FMUL.FTZ R30, R0.reuse, R142 ;  /* 0x0000008e001e7220 */ /* 0x040fe20000410000 */
[----:B------:R-:W-:Y:S01]  /*1daf0*/  FMUL.FTZ R31, R0, R143 ;  /* 0x0000008f001f7220 */ /* 0x000fe20000410000 */
[----:B------:R-:W-:Y:S02]  /*1db00*/  IMAD.MOV.U32 R141, RZ, RZ, R34 ;  /* 0x000000ffff8d7224 */ /* 0x000fe400078e0022 */
[C---:B------:R-:W-:Y:S01]  /*1db10*/  FMUL.FTZ R34, R3.reuse, R138 ;  /* 0x0000008a03227220 */ /* 0x040fe20000410000 */
[C---:B------:R-:W-:Y:S01]  /*1db20*/  FMUL.FTZ R32, R100.reuse, R136 ;  /* 0x0000008864207220 */ /* 0x040fe20000410000 */
[----:B------:R-:W-:Y:S02]  /*1db30*/  IMAD.MOV.U32 R136, RZ, RZ, R33 ;  /* 0x000000ffff887224 */ /* 0x000fe400078e0021 */
[C---:B------:R-:W-:Y:S01]  /*1db40*/  FMUL.FTZ R99, R3.reuse, R99 ;  /* 0x0000006303637220 */ /* 0x040fe20000410000 */
[----:B------:R-:W-:Y:S01]  /*1db50*/  IMAD.MOV.U32 R138, RZ, RZ, R35 ;  /* 0x000000ffff8a7224 */ /* 0x000fe200078e0023 */
[-C--:B------:R-:W-:Y:S03]  /*1db60*/  HMMA.16816.F32 R28, R176, R38.reuse, R28 ;  /* 0x00000026b01c723c */ /* 0x080fe6000000181c */
[----:B------:R-:W-:Y:S01]  /*1db70*/  FMUL.FTZ R35, R3, R139 ;  /* 0x0000008b03237220 */ /* 0x000fe20000410000 */
[----:B------:R-:W-:Y:S01]  /*1db80*/  FMUL.FTZ R33, R100, R137 ;  /* 0x0000008964217220 */ /* 0x000fe20000410000 */
[----:B------:R-:W-:Y:S02]  /*1db90*/  IMAD.MOV.U32 R139, RZ, RZ, R43 ;  /* 0x000000ffff8b7224 */ /* 0x000fe400078e002b */
[--C-:B------:R-:W-:Y:S01]  /*1dba0*/  FFMA.FTZ R120, R210, UR4, -R183.reuse ;  /* 0x00000004d2787c23 */ /* 0x100fe200080108b7 */
[----:B------:R-:W-:Y:S02]  /*1dbb0*/  IMAD.MOV.U32 R143, RZ, RZ, R44 ;  /* 0x000000ffff8f7224 */ /* 0x000fe400078e002c */
[----:B------:R-:W-:Y:S01]  /*1dbc0*/  FFMA.FTZ R140, R106, UR4, -R183 ;  /* 0x000000046a8c7c23 */ /* 0x000fe200080108b7 */
[----:B------:R-:W-:Y:S01]  /*1dbd0*/  FFMA.FTZ R106, R236, UR4, -R182 ;  /* 0x00000004ec6a7c23 */ /* 0x000fe200080108b6 */
[----:B------:R-:W-:Y:S01]  /*1dbe0*/  LOP3.LUT R119, R229, 0xff00ff, RZ, 0xc0, !PT ;  /* 0x00ff00ffe5777812 */ /* 0x000fe200078ec0ff */
[C---:B------:R-:W-:Y:S04]  /*1dbf0*/  HMMA.16816.F32 R32, R108.reuse, R38, R32 ;  /* 0x000000266c20723c */ /* 0x040fe80000001820 */
[C---:B------:R-:W-:Y:S01]  /*1dc00*/  FMUL.FTZ R38, R3.reuse, R150 ;  /* 0x0000009603267220 */ /* 0x040fe20000410000 */
[----:B------:R-:W-:Y:S02]  /*1dc10*/  IMAD.MOV.U32 R150, RZ, RZ, R52 ;  /* 0x000000ffff967224 */ /* 0x000fe400078e0034 */
[----:B------:R-:W-:Y:S01]  /*1dc20*/  FMUL.FTZ R39, R3, R151 ;  /* 0x0000009703277220 */ /* 0x000fe20000410000 */
[----:B------:R-:W1:Y:S01]  /*1dc30*/  LDSM.16.MT88.4 R52, [R180+0xa000] ;  /* 0x00a00000b434783b */ /* 0x000e620000004200 */
[C---:B------:R-:W-:Y:S01]  /*1dc40*/  FMUL.FTZ R36, R100.reuse, R148 ;  /* 0x0000009464247220 */ /* 0x040fe20000410000 */
[----:B------:R-:W-:Y:S01]  /*1dc50*/  FMUL.FTZ R37, R100, R149 ;  /* 0x0000009564257220 */ /* 0x000fe20000410000 */
[--C-:B------:R-:W-:Y:S01]  /*1dc60*/  HSET2.LE.AND R119, R119, R181.reuse, PT ;  /* 0x000000b577777233 */ /* 0x100fe20003803000 */
[C---:B------:R-:W-:Y:S01]  /*1dc70*/  FMUL.FTZ R40, R2.reuse, R144 ;  /* 0x0000009002287220 */ /* 0x040fe20000410000 */
[----:B------:R-:W-:Y:S01]  /*1dc80*/  FMUL.FTZ R41, R2, R145 ;  /* 0x0000009102297220 */ /* 0x000fe20000410000 */
[----:B------:R-:W-:Y:S02]  /*1dc90*/  IMAD.MOV.U32 R145, RZ, RZ, R138 ;  /* 0x000000ffff917224 */ /* 0x000fe400078e008a */
[----:B------:R-:W-:Y:S01]  /*1dca0*/  FFMA.FTZ R138, R186, UR4, -R182 ;  /* 0x00000004ba8a7c23 */ /* 0x000fe200080108b6 */
[C---:B------:R-:W-:Y:S01]  /*1dcb0*/  FMUL.FTZ R42, R0.reuse, R146 ;  /* 0x00000092002a7220 */ /* 0x040fe20000410000 */
[----:B------:R-:W-:Y:S01]  /*1dcc0*/  FMUL.FTZ R43, R0, R147 ;  /* 0x00000093002b7220 */ /* 0x000fe20000410000 */
[----:B------:R-:W-:Y:S02]  /*1dcd0*/  IMAD.MOV.U32 R142, RZ, RZ, R45 ;  /* 0x000000ffff8e7224 */ /* 0x000fe400078e002d */
[C---:B------:R-:W-:Y:S01]  /*1dce0*/  FMUL.FTZ R44, R2.reuse, R156 ;  /* 0x0000009c022c7220 */ /* 0x040fe20000410000 */
[----:B------:R-:W-:Y:S01]  /*1dcf0*/  IMAD.MOV.U32 R156, RZ, RZ, R118 ;  /* 0x000000ffff9c7224 */ /* 0x000fe200078e0076 */
[--C-:B------:R-:W-:Y:S01]  /*1dd00*/  HSET2.LE.AND R118, R237, R181.reuse, PT ;  /* 0x000000b5ed767233 */ /* 0x100fe20003803000 */
[----:B------:R-:W-:Y:S02]  /*1dd10*/  IMAD.MOV.U32 R137, RZ, RZ, R47 ;  /* 0x000000ffff897224 */ /* 0x000fe400078e002f */
[----:B------:R-:W-:Y:S01]  /*1dd20*/  FMUL.FTZ R45, R2, R157 ;  /* 0x0000009d022d7220 */ /* 0x000fe20000410000 */
[----:B------:R-:W-:Y:S02]  /*1dd30*/  IMAD.MOV.U32 R148, RZ, RZ, R46 ;  /* 0x000000ffff947224 */ /* 0x000fe400078e002e */
[C---:B------:R-:W-:Y:S01]  /*1dd40*/  FMUL.FTZ R46, R0.reuse, R158 ;  /* 0x0000009e002e7220 */ /* 0x040fe20000410000 */
[----:B------:R-:W-:Y:S02]  /*1dd50*/  IMAD.MOV.U32 R158, RZ, RZ, R131 ;  /* 0x000000ffff9e7224 */ /* 0x000fe400078e0083 */
[----:B------:R-:W-:Y:S01]  /*1dd60*/  FMUL.FTZ R47, R0, R159 ;  /* 0x0000009f002f7220 */ /* 0x000fe20000410000 */
[----:B------:R-:W-:Y:S02]  /*1dd70*/  IMAD.MOV.U32 R131, RZ, RZ, R124 ;  /* 0x000000ffff837224 */ /* 0x000fe400078e007c */
[----:B------:R-:W-:Y:S01]  /*1dd80*/  FFMA.FTZ R124, R231, UR4, -R182 ;  /* 0x00000004e77c7c23 */ /* 0x000fe200080108b6 */
[----:B------:R-:W-:Y:S02]  /*1dd90*/  IMAD.MOV.U32 R132, RZ, RZ, R48 ;  /* 0x000000ffff847224 */ /* 0x000fe400078e0030 */
[C---:B------:R-:W-:Y:S01]  /*1dda0*/  FMUL.FTZ R48, R100.reuse, R152 ;  /* 0x0000009864307220 */ /* 0x040fe20000410000 */
[----:B------:R-:W-:Y:S01]  /*1ddb0*/  FMUL.FTZ R49, R100, R153 ;  /* 0x0000009964317220 */ /* 0x000fe20000410000 */
[----:B------:R-:W-:Y:S01]  /*1ddc0*/  MUFU.EX2 R210, R124 ;  /* 0x0000007c00d27308 */ /* 0x000fe20000000800 */
[----:B------:R-:W-:Y:S02]  /*1ddd0*/  IMAD.MOV.U32 R151, RZ, RZ, R247 ;  /* 0x000000ffff977224 */ /* 0x000fe400078e00f7 */
[----:B------:R-:W-:Y:S02]  /*1dde0*/  IMAD.MOV.U32 R149, RZ, RZ, R250 ;  /* 0x000000ffff957224 */ /* 0x000fe400078e00fa */
[----:B------:R-:W-:Y:S02]  /*1ddf0*/  IMAD.MOV.U32 R157, RZ, RZ, R121 ;  /* 0x000000ffff9d7224 */ /* 0x000fe400078e0079 */
[--C-:B------:R-:W-:Y:S01]  /*1de00*/  FFMA.FTZ R121, R208, UR4, -R182.reuse ;  /* 0x00000004d0797c23 */ /* 0x100fe200080108b6 */
[----:B------:R-:W-:Y:S02]  /*1de10*/  IMAD.MOV.U32 R144, RZ, RZ, R149 ;  /* 0x000000ffff907224 */ /* 0x000fe400078e0095 */
[----:B------:R-:W-:Y:S02]  /*1de20*/  IMAD.MOV.U32 R149, RZ, RZ, R123 ;  /* 0x000000ffff957224 */ /* 0x000fe400078e007b */
[--C-:B------:R-:W-:Y:S01]  /*1de30*/  FFMA.FTZ R123, R209, UR4, -R182.reuse ;  /* 0x00000004d17b7c23 */ /* 0x100fe200080108b6 */
[----:B------:R-:W-:Y:S02]  /*1de40*/  IMAD.MOV.U32 R147, RZ, RZ, R189 ;  /* 0x000000ffff937224 */ /* 0x000fe400078e00bd */
[----:B------:R-:W-:Y:S01]  /*1de50*/  FFMA.FTZ R189, R206, UR4, -R182 ;  /* 0x00000004cebd7c23 */ /* 0x000fe200080108b6 */
[----:B------:R-:W-:Y:S01]  /*1de60*/  IMAD.MOV.U32 R152, RZ, RZ, R157 ;  /* 0x000000ffff987224 */ /* 0x000fe200078e009d */
[-C--:B-1----:R-:W-:Y:S03]  /*1de70*/  HMMA.16816.F32 R36, R108, R52.reuse, R36 ;  /* 0x000000346c24723c */ /* 0x082fe60000001824 */
[----:B------:R-:W-:Y:S01]  /*1de80*/  IMAD.MOV.U32 R157, RZ, RZ, R145 ;  /* 0x000000ffff9d7224 */ /* 0x000fe200078e0091 */
[----:B------:R-:W-:Y:S01]  /*1de90*/  MUFU.EX2 R189, R189 ;  /* 0x000000bd00bd7308 */ /* 0x000fe20000000800 */
[----:B------:R-:W-:Y:S01]  /*1dea0*/  IMAD.MOV.U32 R145, RZ, RZ, R116 ;  /* 0x000000ffff917224 */ /* 0x000fe200078e0074 */
[--C-:B------:R-:W-:Y:S01]  /*1deb0*/  HSET2.LE.AND R116, R239, R181.reuse, PT ;  /* 0x000000b5ef747233 */ /* 0x100fe20003803000 */
[----:B------:R-:W-:Y:S01]  /*1dec0*/  IMAD.MOV.U32 R146, RZ, RZ, R141 ;  /* 0x000000ffff927224 */ /* 0x000fe200078e008d */
[C---:B------:R-:W-:Y:S04]  /*1ded0*/  HMMA.16816.F32 R40, R176.reuse, R52, R40 ;  /* 0x00000034b028723c */ /* 0x040fe80000001828 */
[C---:B------:R-:W-:Y:S01]  /*1dee0*/  FMUL.FTZ R52, R100.reuse, R164 ;  /* 0x000000a464347220 */ /* 0x040fe20000410000 */
[----:B------:R-:W-:Y:S01]  /*1def0*/  FMUL.FTZ R53, R100, R165 ;  /* 0x000000a564357220 */ /* 0x000fe20000410000 */
[----:B------:R-:W-:Y:S02]  /*1df00*/  IMAD.MOV.U32 R141, RZ, RZ, R130 ;  /* 0x000000ffff8d7224 */ /* 0x000fe400078e0082 */
[-C--:B------:R-:W-:Y:S03]  /*1df10*/  HMMA.16816.F32 R44, R176, R54.reuse, R44 ;  /* 0x00000036b02c723c */ /* 0x080fe6000000182c */
[----:B------:R-:W-:Y:S02]  /*1df20*/  IMAD.MOV.U32 R130, RZ, RZ, R126 ;  /* 0x000000ffff827224 */ /* 0x000fe400078e007e */
[----:B------:R-:W-:Y:S02]  /*1df30*/  IMAD.MOV.U32 R126, RZ, RZ, R228 ;  /* 0x000000ffff7e7224 */ /* 0x000fe400078e00e4 */
[----:B------:R1:W5:Y:S01]  /*1df40*/  LDL.LU R228, [R1+0xa0] ;  /* 0x0000a00001e47983 */ /* 0x0003620000300800 */
[C---:B------:R-:W-:Y:S04]  /*1df50*/  HMMA.16816.F32 R48, R108.reuse, R54, R48 ;  /* 0x000000366c30723c */ /* 0x040fe80000001830 */
[C---:B------:R-:W-:Y:S01]  /*1df60*/  FMUL.FTZ R54, R3.reuse, R166 ;  /* 0x000000a603367220 */ /* 0x040fe20000410000 */
[----:B------:R-:W-:Y:S01]  /*1df70*/  FMUL.FTZ R55, R3, R167 ;  /* 0x000000a703377220 */ /* 0x000fe20000410000 */
[----:B------:R-:W-:Y:S02]  /*1df80*/  IMAD.MOV.U32 R159, RZ, RZ, R156 ;  /* 0x000000ffff9f7224 */ /* 0x000fe400078e009c */
[----:B------:R-:W-:Y:S02]  /*1df90*/  IMAD.MOV.U32 R156, RZ, RZ, R147 ;  /* 0x000000ffff9c7224 */ /* 0x000fe400078e0093 */
[----:B------:R-:W-:Y:S02]  /*1dfa0*/  IMAD.MOV.U32 R147, RZ, RZ, R144 ;  /* 0x000000ffff937224 */ /* 0x000fe400078e0090 */
[-C--:B------:R-:W-:Y:S03]  /*1dfb0*/  HMMA.16816.F32 R52, R108, R112.reuse, R52 ;  /* 0x000000706c34723c */ /* 0x080fe60000001834 */
[----:B------:R-:W-:Y:S02]  /*1dfc0*/  IMAD.MOV.U32 R144, RZ, RZ, R226 ;  /* 0x000000ffff907224 */ /* 0x000fe400078e00e2 */
[----:B------:R1:W5:Y:S03]  /*1dfd0*/  LDL.LU R226, [R1+0x9c] ;  /* 0x00009c0001e27983 */ /* 0x0003660000300800 */
[C---:B------:R-:W-:Y:S08]  /*1dfe0*/  HMMA.16816.F32 R56, R176.reuse, R112, R56 ;  /* 0x00000070b038723c */ /* 0x040ff00000001838 */
[-C--:B------:R-:W-:Y:S08]  /*1dff0*/  HMMA.16816.F32 R60, R176, R114.reuse, R60 ;  /* 0x00000072b03c723c */ /* 0x080ff0000000183c */
[C---:B------:R-:W-:Y:S01]  /*1e000*/  HMMA.16816.F32 R64, R108.reuse, R114, R64 ;  /* 0x000000726c40723c */ /* 0x040fe20000001840 */
[----:B------:R-:W2:Y:S07]  /*1e010*/  LDSM.16.MT88.4 R112, [R180+0xb000] ;  /* 0x00b00000b470783b */ /* 0x000eae0000004200 */
[-C--:B--2---:R-:W-:Y:S08]  /*1e020*/  HMMA.16816.F32 R68, R108, R112.reuse, R68 ;  /* 0x000000706c44723c */ /* 0x084ff00000001844 */
[C---:B------:R-:W-:Y:S08]  /*1e030*/  HMMA.16816.F32 R72, R176.reuse, R112, R72 ;  /* 0x00000070b048723c */ /* 0x040ff00000001848 */
[-C--:B------:R-:W-:Y:S08]  /*1e040*/  HMMA.16816.F32 R76, R176, R114.reuse, R76 ;  /* 0x00000072b04c723c */ /* 0x080ff0000000184c */
[C---:B------:R-:W-:Y:S01]  /*1e050*/  HMMA.16816.F32 R80, R108.reuse, R114, R80 ;  /* 0x000000726c50723c */ /* 0x040fe20000001850 */
[----:B------:R-:W2:Y:S07]  /*1e060*/  LDSM.16.MT88.4 R112, [R107+0x2000] ;  /* 0x002000006b70783b */ /* 0x000eae0000004200 */
[-C--:B--2---:R-:W-:Y:S08]  /*1e070*/  HMMA.16816.F32 R84, R108, R112.reuse, R84 ;  /* 0x000000706c54723c */ /* 0x084ff00000001854 */
[C---:B------:R-:W-:Y:S08]  /*1e080*/  HMMA.16816.F32 R88, R176.reuse, R112, R88 ;  /* 0x00000070b058723c */ /* 0x040ff00000001858 */
[-C--:B------:R-:W-:Y:S08]  /*1e090*/  HMMA.16816.F32 R92, R176, R114.reuse, R92 ;  /* 0x00000072b05c723c */ /* 0x080ff0000000185c */
[----:B------:R-:W-:Y:S01]  /*1e0a0*/  HMMA.16816.F32 R96, R108, R114, R96 ;  /* 0x000000726c60723c */ /* 0x000fe20000001860 */
[----:B------:R-:W2:Y:S03]  /*1e0b0*/  LDSM.16.MT88.4 R112, [R180+0x9400] ;  /* 0x00940000b470783b */ /* 0x000ea60000004200 */
[--C-:B------:R-:W-:Y:S01]  /*1e0c0*/  FFMA.FTZ R109, R240, UR4, -R183.reuse ;  /* 0x00000004f06d7c23 */ /* 0x100fe200080108b7 */
[--C-:B------:R-:W-:Y:S01]  /*1e0d0*/  FFMA.FTZ R108, R238, UR4, -R183.reuse ;  /* 0x00000004ee6c7c23 */ /* 0x100fe200080108b7 */
[--C-:B------:R-:W-:Y:S01]  /*1e0e0*/  FFMA.FTZ R110, R242, UR4, -R183.reuse ;  /* 0x00000004f26e7c23 */ /* 0x100fe200080108b7 */
[----:B------:R-:W-:Y:S01]  /*1e0f0*/  FFMA.FTZ R111, R249, UR4, -R182 ;  /* 0x00000004f96f7c23 */ /* 0x000fe200080108b6 */
[----:B------:R3:W-:Y:S10]  /*1e100*/  MUFU.EX2 R247, R109 ;  /* 0x0000006d00f77308 */ /* 0x0007f40000000800 */
[----:B------:R4:W1:Y:S10]  /*1e110*/  MUFU.EX2 R250, R108 ;  /* 0x0000006c00fa7308 */ /* 0x0008740000000800 */
[----:B------:R1:W-:Y:S10]  /*1e120*/  MUFU.EX2 R240, R110 ;  /* 0x0000006e00f07308 */ /* 0x0003f40000000800 */
[----:B------:R2:W-:Y:S01]  /*1e130*/  MUFU.EX2 R249, R106 ;  /* 0x0000006a00f97308 */ /* 0x0005e20000000800 */
[--C-:B---3--:R-:W-:Y:S01]  /*1e140*/  FFMA.FTZ R109, R243, UR4, -R183.reuse ;  /* 0x00000004f36d7c23 */ /* 0x108fe200080108b7 */
[----:B------:R-:W-:Y:S01]  /*1e150*/  FFMA.FTZ R183, R105, UR4, -R183 ;  /* 0x0000000469b77c23 */ /* 0x000fe200080108b7 */
[----:B------:R-:W-:Y:S07]  /*1e160*/  FFMA.FTZ R105, R234, UR4, -R184 ;  /* 0x00000004ea697c23 */ /* 0x000fee00080108b8 */
[----:B------:R-:W-:Y:S01]  /*1e170*/  MUFU.EX2 R237, R111 ;  /* 0x0000006f00ed7308 */ /* 0x000fe20000000800 */
[--C-:B----4-:R-:W-:Y:S09]  /*1e180*/  FFMA.FTZ R108, R235, UR4, -R182.reuse ;  /* 0x00000004eb6c7c23 */ /* 0x110ff200080108b6 */
[----:B------:R3:W-:Y:S01]  /*1e190*/  MUFU.EX2 R242, R105 ;  /* 0x0000006900f27308 */ /* 0x0007e20000000800 */
[--C-:B-1----:R-:W-:Y:S01]  /*1e1a0*/  FFMA.FTZ R110, R151, UR4, -R182.reuse ;  /* 0x00000004976e7c23 */ /* 0x102fe200080108b6 */
[----:B------:R-:W-:Y:S08]  /*1e1b0*/  IMAD.MOV.U32 R151, RZ, RZ, R129 ;  /* 0x000000ffff977224 */ /* 0x000ff000078e0081 */
[----:B------:R1:W4:Y:S01]  /*1e1c0*/  MUFU.EX2 R200, R109 ;  /* 0x0000006d00c87308 */ /* 0x0003220000000800 */
[----:B--2---:R-:W-:Y:S01]  /*1e1d0*/  F2FP.F16.F32.PACK_AB R106, R250, R247 ;  /* 0x000000f7fa6a723e */ /* 0x004fe200000000ff */
[----:B------:R-:W-:Y:S02]  /*1e1e0*/  IMAD.MOV.U32 R129, RZ, RZ, R125 ;  /* 0x000000ffff817224 */ /* 0x000fe400078e007d */
[--C-:B------:R-:W-:Y:S06]  /*1e1f0*/  FFMA.FTZ R125, R230, UR4, -R182.reuse ;  /* 0x00000004e67d7c23 */ /* 0x100fec00080108b6 */
[----:B------:R2:W4:Y:S01]  /*1e200*/  MUFU.EX2 R243, R108 ;  /* 0x0000006c00f37308 */ /* 0x0005220000000800 */
[----:B------:R-:W-:Y:S01]  /*1e210*/  LOP3.LUT R119, R106, R119, RZ, 0xc0, !PT ;  /* 0x000000776a777212 */ /* 0x000fe200078ec0ff */
[----:B------:R-:W-:Y:S08]  /*1e220*/  FFMA.FTZ R182, R205, UR4, -R182 ;  /* 0x00000004cdb67c23 */ /* 0x000ff000080108b6 */
[----:B------:R-:W-:Y:S01]  /*1e230*/  MUFU.EX2 R238, R110 ;  /* 0x0000006e00ee7308 */ /* 0x000fe20000000800 */
[----:B---3--:R-:W-:Y:S09]  /*1e240*/  F2FP.F16.F32.PACK_AB R105, R251, R248 ;  /* 0x000000f8fb69723e */ /* 0x008ff200000000ff */
[----:B------:R-:W-:Y:S01]  /*1e250*/  MUFU.EX2 R230, R215 ;  /* 0x000000d700e67308 */ /* 0x000fe20000000800 */
[----:B------:R-:W-:Y:S01]  /*1e260*/  LOP3.LUT R118, R105, R118, RZ, 0xc0, !PT ;  /* 0x0000007669767212 */ /* 0x000fe200078ec0ff */
[--C-:B------:R-:W-:Y:S01]  /*1e270*/  FFMA.FTZ R105, R158, UR4, -R184.reuse ;  /* 0x000000049e697c23 */ /* 0x100fe200080108b8 */
[----:B-1----:R-:W-:Y:S01]  /*1e280*/  FFMA.FTZ R109, R233, UR4, -R184 ;  /* 0x00000004e96d7c23 */ /* 0x002fe200080108b8 */
[----:B------:R-:W-:Y:S02]  /*1e290*/  IMAD.MOV.U32 R158, RZ, RZ, R146 ;  /* 0x000000ffff9e7224 */ /* 0x000fe400078e0092 */
[----:B--2---:R-:W-:Y:S04]  /*1e2a0*/  FFMA.FTZ R108, R152, UR4, -R184 ;  /* 0x00000004986c7c23 */ /* 0x004fe800080108b8 */
[----:B------:R1:W-:Y:S01]  /*1e2b0*/  MUFU.EX2 R236, R105 ;  /* 0x0000006900ec7308 */ /* 0x0003e20000000800 */
[----:B------:R-:W-:Y:S01]  /*1e2c0*/  IMAD.MOV.U32 R152, RZ, RZ, R159 ;  /* 0x000000ffff987224 */ /* 0x000fe200078e009f */
[----:B----4-:R-:W-:Y:S01]  /*1e2d0*/  F2FP.F16.F32.PACK_AB R106, R240, R200 ;  /* 0x000000c8f06a723e */ /* 0x010fe200000000ff */
[----:B------:R-:W-:Y:S07]  /*1e2e0*/  IMAD.MOV.U32 R146, RZ, RZ, R150 ;  /* 0x000000ffff927224 */ /* 0x000fee00078e0096 */
[----:B------:R-:W2:Y:S01]  /*1e2f0*/  MUFU.EX2 R246, R109 ;  /* 0x0000006d00f67308 */ /* 0x000ea20000000800 */
[----:B------:R-:W-:Y:S01]  /*1e300*/  IMAD.MOV.U32 R159, RZ, RZ, R158 ;  /* 0x000000ffff9f7224 */ /* 0x000fe200078e009e */
[----:B------:R-:W-:Y:S01]  /*1e310*/  LOP3.LUT R111, R152, 0xff00ff, RZ, 0xc0, !PT ;  /* 0x00ff00ff986f7812 */ /* 0x000fe200078ec0ff */
[----:B------:R-:W-:Y:S07]  /*1e320*/  IMAD.MOV.U32 R158, RZ, RZ, R157 ;  /* 0x000000ffff9e7224 */ /* 0x000fee00078e009d */
[----:B------:R3:W4:Y:S01]  /*1e330*/  MUFU.EX2 R239, R108 ;  /* 0x0000006c00ef7308 */ /* 0x0007220000000800 */
[----:B------:R-:W-:Y:S02]  /*1e340*/  IMAD.MOV.U32 R157, RZ, RZ, R147 ;  /* 0x000000ffff9d7224 */ /* 0x000fe400078e0093 */
[----:B------:R-:W-:Y:S01]  /*1e350*/  IMAD.MOV.U32 R150, RZ, RZ, R139 ;  /* 0x000000ffff967224 */ /* 0x000fe200078e008b */
[--C-:B------:R-:W-:Y:S01]  /*1e360*/  HSET2.LE.AND R111, R111, R181.reuse, PT ;  /* 0x000000b56f6f7233 */ /* 0x100fe20003803000 */
[----:B------:R-:W-:Y:S01]  /*1e370*/  IMAD.MOV.U32 R147, RZ, RZ, R146 ;  /* 0x000000ffff937224 */ /* 0x000fe200078e0092 */
[----:B-1----:R-:W-:Y:S01]  /*1e380*/  F2FP.F16.F32.PACK_AB R105, R241, R201 ;  /* 0x000000c9f169723e */ /* 0x002fe200000000ff */
[----:B------:R-:W-:Y:S03]  /*1e390*/  IMAD.MOV.U32 R139, RZ, RZ, R128 ;  /* 0x000000ffff8b7224 */ /* 0x000fe600078e0080 */
[----:B------:R-:W-:Y:S01]  /*1e3a0*/  MUFU.EX2 R235, R123 ;  /* 0x0000007b00eb7308 */ /* 0x000fe20000000800 */
[----:B------:R-:W-:Y:S01]  /*1e3b0*/  IMAD.MOV.U32 R152, RZ, RZ, R159 ;  /* 0x000000ffff987224 */ /* 0x000fe200078e009f */
[----:B------:R-:W-:Y:S01]  /*1e3c0*/  LOP3.LUT R116, R105, R116, RZ, 0xc0, !PT ;  /* 0x0000007469747212 */ /* 0x000fe200078ec0ff */
[----:B------:R-:W-:Y:S01]  /*1e3d0*/  IMAD.MOV.U32 R128, RZ, RZ, R117 ;  /* 0x000000ffff807224 */ /* 0x000fe200078e0075 */
[--C-:B------:R-:W-:Y:S01]  /*1e3e0*/  HSET2.LE.AND R117, R232, R181.reuse, PT ;  /* 0x000000b5e8757233 */ /* 0x100fe20003803000 */
[----:B------:R-:W-:Y:S01]  /*1e3f0*/  IMAD.MOV.U32 R159, RZ, RZ, R158 ;  /* 0x000000ffff9f7224 */ /* 0x000fe200078e009e */
[--C-:B------:R-:W-:Y:S01]  /*1e400*/  HSET2.LE.AND R110, R152, R181.reuse, PT ;  /* 0x000000b5986e7233 */ /* 0x100fe20003803000 */
[----:B------:R-:W-:Y:S01]  /*1e410*/  IMAD.MOV.U32 R158, RZ, RZ, R157 ;  /* 0x000000ffff9e7224 */ /* 0x000fe200078e009d */
[----:B------:R-:W-:Y:S01]  /*1e420*/  F2FP.F16.F32.PACK_AB R105, R249, R243 ;  /* 0x000000f3f969723e */ /* 0x000fe200000000ff */
[----:B------:R-:W-:Y:S01]  /*1e430*/  IMAD.MOV.U32 R157, RZ, RZ, R147 ;  /* 0x000000ffff9d7224 */ /* 0x000fe200078e0093 */
[----:B------:R-:W-:Y:S01]  /*1e440*/  LOP3.LUT R117, R106, R117, RZ, 0xc0, !PT ;  /* 0x000000756a757212 */ /* 0x000fe200078ec0ff */
[----:B------:R-:W-:Y:S01]  /*1e450*/  IMAD.MOV.U32 R146, RZ, RZ, R151 ;  /* 0x000000ffff927224 */ /* 0x000fe200078e0097 */
[----:B--2---:R-:W-:Y:S01]  /*1e460*/  F2FP.F16.F32.PACK_AB R106, R246, R242 ;  /* 0x000000f2f66a723e */ /* 0x004fe200000000ff */
[----:B------:R-:W-:Y:S01]  /*1e470*/  IMAD.MOV.U32 R152, RZ, RZ, R157 ;  /* 0x000000ffff987224 */ /* 0x000fe200078e009d */
[--C-:B------:R-:W-:Y:S01]  /*1e480*/  HSET2.LE.AND R109, R218, R181.reuse, PT ;  /* 0x000000b5da6d7233 */ /* 0x100fe20003803000 */
[----:B------:R-:W-:Y:S01]  /*1e490*/  IMAD.MOV.U32 R151, RZ, RZ, R223 ;  /* 0x000000ffff977224 */ /* 0x000fe200078e00df */
[----:B------:R-:W-:Y:S01]  /*1e4a0*/  LOP3.LUT R110, R105, R110, RZ, 0xc0, !PT ;  /* 0x0000006e696e7212 */ /* 0x000fe200078ec0ff */
[----:B------:R1:W5:Y:S01]  /*1e4b0*/  LDL.LU R223, [R1+0x98] ;  /* 0x0000980001df7983 */ /* 0x0003620000300800 */
[--C-:B---3--:R-:W-:Y:S01]  /*1e4c0*/  HSET2.LE.AND R108, R152, R181.reuse, PT ;  /* 0x000000b5986c7233 */ /* 0x108fe20003803000 */
[----:B------:R-:W-:Y:S01]  /*1e4d0*/  IMAD.MOV.U32 R152, RZ, RZ, R216 ;  /* 0x000000ffff987224 */ /* 0x000fe200078e00d8 */
[----:B------:R-:W-:Y:S01]  /*1e4e0*/  LOP3.LUT R111, R106, R111, RZ, 0xc0, !PT ;  /* 0x0000006f6a6f7212 */ /* 0x000fe200078ec0ff */
[----:B------:R-:W-:Y:S01]  /*1e4f0*/  IMAD.MOV.U32 R147, RZ, RZ, R130 ;  /* 0x000000ffff937224 */ /* 0x000fe200078e0082 */
[----:B------:R-:W-:Y:S01]  /*1e500*/  F2FP.F16.F32.PACK_AB R105, R237, R238 ;  /* 0x000000eeed69723e */ /* 0x000fe200000000ff */
[----:B------:R2:W-:Y:S01]  /*1e510*/  MUFU.EX2 R229, R152 ;  /* 0x0000009800e57308 */ /* 0x0005e20000000800 */
[----:B----4-:R-:W-:Y:S01]  /*1e520*/  F2FP.F16.F32.PACK_AB R106, R239, R236 ;  /* 0x000000ecef6a723e */ /* 0x010fe200000000ff */
[----:B------:R-:W-:Y:S01]  /*1e530*/  IMAD.MOV.U32 R130, RZ, RZ, R221 ;  /* 0x000000ffff827224 */ /* 0x000fe200078e00dd */
[----:B------:R-:W-:Y:S01]  /*1e540*/  LOP3.LUT R108, R105, R108, RZ, 0xc0, !PT ;  /* 0x0000006c696c7212 */ /* 0x000fe200078ec0ff */
[----:B------:R1:W5:Y:S01]  /*1e550*/  LDL.LU R221, [R1+0x94] ;  /* 0x0000940001dd7983 */ /* 0x0003620000300800 */
[----:B------:R-:W-:Y:S01]  /*1e560*/  LOP3.LUT R109, R106, R109, RZ, 0xc0, !PT ;  /* 0x0000006d6a6d7212 */ /* 0x000fe200078ec0ff */
[----:B------:R-:W-:Y:S04]  /*1e570*/  IMAD.MOV.U32 R157, RZ, RZ, R220 ;  /* 0x000000ffff9d7224 */ /* 0x000fe800078e00dc */
[----:B------:R-:W-:Y:S01]  /*1e580*/  MUFU.EX2 R211, R125 ;  /* 0x0000007d00d37308 */ /* 0x000fe20000000800 */
[----:B------:R1:W5:Y:S01]  /*1e590*/  LDL.LU R220, [R1+0x90] ;  /* 0x0000900001dc7983 */ /* 0x0003620000300800 */
[----:B------:R-:W-:Y:S02]  /*1e5a0*/  IMAD.MOV.U32 R153, RZ, RZ, R159 ;  /* 0x000000ffff997224 */ /* 0x000fe400078e009f */
[--C-:B------:R-:W-:Y:S06]  /*1e5b0*/  FFMA.FTZ R186, R158, UR4, -R184.reuse ;  /* 0x000000049eba7c23 */ /* 0x100fec00080108b8 */
[----:B------:R-:W-:Y:S01]  /*1e5c0*/  MUFU.EX2 R209, R129 ;  /* 0x0000008100d17308 */ /* 0x000fe20000000800 */
[-C--:B------:R-:W-:Y:S01]  /*1e5d0*/  HMMA.16816.F32 R4, R108, R112.reuse, R4 ;  /* 0x000000706c04723c */ /* 0x080fe20000001804 */
[----:B------:R1:W5:Y:S02]  /*1e5e0*/  LDL.LU R218, [R1+0x8c] ;  /* 0x00008c0001da7983 */ /* 0x0003640000300800 */
[----:B--2---:R-:W-:Y:S02]  /*1e5f0*/  IMAD.MOV.U32 R152, RZ, RZ, R157 ;  /* 0x000000ffff987224 */ /* 0x004fe400078e009d */
[----:B------:R-:W-:Y:S01]  /*1e600*/  FFMA.FTZ R106, R153, UR4, -R184 ;  /* 0x00000004996a7c23 */ /* 0x000fe200080108b8 */
[----:B------:R1:W5:Y:S03]  /*1e610*/  LDL.LU R216, [R1+0x88] ;  /* 0x0000880001d87983 */ /* 0x0003660000300800 */
[----:B------:R2:W-:Y:S01]  /*1e620*/  MUFU.EX2 R232, R121 ;  /* 0x0000007900e87308 */ /* 0x0005e20000000800 */
[----:B------:R-:W-:Y:S01]  /*1e630*/  IMAD.MOV.U32 R153, RZ, RZ, R152 ;  /* 0x000000ffff997224 */ /* 0x000fe200078e0098 */
[C---:B------:R-:W-:Y:S01]  /*1e640*/  HMMA.16816.F32 R8, R116.reuse, R112, R8 ;  /* 0x000000707408723c */ /* 0x040fe20000001808 */
[----:B------:R1:W5:Y:S07]  /*1e650*/  LDL.LU R215, [R1+0x84] ;  /* 0x0000840001d77983 */ /* 0x00036e0000300800 */
[----:B------:R3:W-:Y:S01]  /*1e660*/  MUFU.EX2 R233, R120 ;  /* 0x0000007800e97308 */ /* 0x0007e20000000800 */
[----:B------:R-:W-:Y:S02]  /*1e670*/  IMAD.MOV.U32 R152, RZ, RZ, R213 ;  /* 0x000000ffff987224 */ /* 0x000fe400078e00d5 */
[--C-:B------:R-:W-:Y:S07]  /*1e680*/  FFMA.FTZ R105, R153, UR4, -R184.reuse ;  /* 0x0000000499697c23 */ /* 0x100fee00080108b8 */
[----:B------:R-:W-:Y:S01]  /*1e690*/  MUFU.EX2 R231, R106 ;  /* 0x0000006a00e77308 */ /* 0x000fe20000000800 */
[----:B------:R-:W-:Y:S01]  /*1e6a0*/  IMAD.MOV.U32 R157, RZ, RZ, R147 ;  /* 0x000000ffff9d7224 */ /* 0x000fe200078e0093 */
[-C--:B------:R-:W-:Y:S08]  /*1e6b0*/  HMMA.16816.F32 R12, R116, R114.reuse, R12 ;  /* 0x00000072740c723c */ /* 0x080ff0000000180c */
[----:B------:R-:W-:Y:S01]  /*1e6c0*/  MUFU.EX2 R234, R105 ;  /* 0x0000006900ea7308 */ /* 0x000fe20000000800 */
[----:B------:R-:W-:Y:S02]  /*1e6d0*/  IMAD.MOV.U32 R147, RZ, RZ, R145 ;  /* 0x000000ffff937224 */ /* 0x000fe400078e0091 */
[----:B--2---:R-:W-:Y:S01]  /*1e6e0*/  FFMA.FTZ R121, R152, UR4, -R184 ;  /* 0x0000000498797c23 */ /* 0x004fe200080108b8 */
[----:B------:R-:W-:Y:S06]  /*1e6f0*/  IMAD.MOV.U32 R145, RZ, RZ, R137 ;  /* 0x000000ffff917224 */ /* 0x000fec00078e0089 */
[----:B------:R-:W-:Y:S01]  /*1e700*/  MUFU.EX2 R186, R186 ;  /* 0x000000ba00ba7308 */ /* 0x000fe20000000800 */
[----:B------:R-:W-:Y:S01]  /*1e710*/  IMAD.MOV.U32 R137, RZ, RZ, R142 ;  /* 0x000000ffff897224 */ /* 0x000fe200078e008e */
[C---:B------:R-:W-:Y:S01]  /*1e720*/  HMMA.16816.F32 R16, R108.reuse, R114, R16 ;  /* 0x000000726c10723c */ /* 0x040fe20000001810 */
[----:B------:R-:W2:Y:S07]  /*1e730*/  LDSM.16.MT88.4 R112, [R107+0x400] ;  /* 0x000400006b70783b */ /* 0x000eae0000004200 */
[----:B------:R-:W-:Y:S01]  /*1e740*/  MUFU.EX2 R206, R121 ;  /* 0x0000007900ce7308 */ /* 0x000fe20000000800 */
[----:B---3--:R-:W-:Y:S01]  /*1e750*/  FFMA.FTZ R120, R219, UR4, -R184 ;  /* 0x00000004db787c23 */ /* 0x008fe200080108b8 */
[----:B------:R-:W-:Y:S08]  /*1e760*/  IMAD.MOV.U32 R142, RZ, RZ, R212 ;  /* 0x000000ffff8e7224 */ /* 0x000ff000078e00d4 */
[----:B------:R3:W-:Y:S01]  /*1e770*/  MUFU.EX2 R212, R122 ;  /* 0x0000007a00d47308 */ /* 0x0007e20000000800 */
[----:B------:R-:W-:Y:S01]  /*1e780*/  IMAD.MOV.U32 R159, RZ, RZ, R156 ;  /* 0x000000ffff9f7224 */ /* 0x000fe200078e009c */
[----:B------:R-:W4:Y:S01]  /*1e790*/  S2R R219, SR_TID.X ;  /* 0x0000000000db7919 */ /* 0x000f220000002100 */
[----:B------:R-:W-:Y:S07]  /*1e7a0*/  IMAD.MOV.U32 R156, RZ, RZ, R146 ;  /* 0x000000ffff9c7224 */ /* 0x000fee00078e0092 */
[----:B------:R-:W-:Y:S01]  /*1e7b0*/  MUFU.EX2 R208, R120 ;  /* 0x0000007800d07308 */ /* 0x000fe20000000800 */
[----:B------:R-:W-:Y:S02]  /*1e7c0*/  IMAD.MOV.U32 R146, RZ, RZ, R150 ;  /* 0x000000ffff927224 */ /* 0x000fe400078e0096 */
[----:B------:R-:W-:Y:S01]  /*1e7d0*/  FFMA.FTZ R191, R159, UR4, -R184 ;  /* 0x000000049fbf7c23 */ /* 0x000fe200080108b8 */
[----:B------:R-:W-:Y:S02]  /*1e7e0*/  IMAD.MOV.U32 R158, RZ, RZ, R156 ;  /* 0x000000ffff9e7224 */ /* 0x000fe400078e009c */
[----:B------:R-:W-:Y:S01]  /*1e7f0*/  FFMA.FTZ R184, R135, UR4, -R184 ;  /* 0x0000000487b87c23 */ /* 0x000fe200080108b8 */
[----:B------:R-:W-:Y:S02]  /*1e800*/  IMAD.MOV.U32 R150, RZ, RZ, R148 ;  /* 0x000000ffff967224 */ /* 0x000fe400078e0094 */
[----:B------:R-:W-:Y:S01]  /*1e810*/  IMAD.MOV.U32 R148, RZ, RZ, R143 ;  /* 0x000000ffff947224 */ /* 0x000fe200078e008f */
[----:B------:R-:W1:Y:S01]  /*1e820*/  MUFU.EX2 R191, R191 ;  /* 0x000000bf00bf7308 */ /* 0x000e620000000800 */
[----:B------:R-:W-:Y:S02]  /*1e830*/  IMAD.MOV.U32 R143, RZ, RZ, R214 ;  /* 0x000000ffff8f7224 */ /* 0x000fe400078e00d6 */
[----:B------:R4:W5:Y:S01]  /*1e840*/  LDL.LU R214, [R1+0x80] ;  /* 0x0000800001d67983 */ /* 0x0009620000300800 */
[----:B------:R-:W-:Y:S02]  /*1e850*/  IMAD.MOV.U32 R159, RZ, RZ, R157 ;  /* 0x000000ffff9f7224 */ /* 0x000fe400078e009d */
[----:B------:R-:W-:Y:S01]  /*1e860*/  IMAD.MOV.U32 R157, RZ, RZ, R147 ;  /* 0x000000ffff9d7224 */ /* 0x000fe200078e0093 */
[----:B------:R4:W5:Y:S01]  /*1e870*/  LDL.LU R213, [R1+0x7c] ;  /* 0x00007c0001d57983 */ /* 0x0009620000300800 */
[----:B------:R-:W-:Y:S02]  /*1e880*/  IMAD.MOV.U32 R147, RZ, RZ, R145 ;  /* 0x000000ffff937224 */ /* 0x000fe400078e0091 */
[----:B------:R-:W-:Y:S01]  /*1e890*/  IMAD.MOV.U32 R145, RZ, RZ, R137 ;  /* 0x000000ffff917224 */ /* 0x000fe200078e0089 */
[----:B---3--:R-:W3:Y:S01]  /*1e8a0*/  LDL.LU R122, [R1+0x38] ;  /* 0x00003800017a7983 */ /* 0x008ee20000300800 */
[----:B------:R-:W-:Y:S02]  /*1e8b0*/  IMAD.MOV.U32 R156, RZ, RZ, R146 ;  /* 0x000000ffff9c7224 */ /* 0x000fe400078e0092 */
[----:B------:R-:W-:Y:S01]  /*1e8c0*/  IMAD.MOV.U32 R146, RZ, RZ, R148 ;  /* 0x000000ffff927224 */ /* 0x000fe200078e0094 */
[----:B-1----:R-:W-:Y:S01]  /*1e8d0*/  F2FP.F16.F32.PACK_AB R179, R190, R191 ;  /* 0x000000bfbeb3723e */ /* 0x002fe200000000ff */
[----:B------:R-:W-:Y:S01]  /*1e8e0*/  IMAD.MOV.U32 R148, RZ, RZ, R136 ;  /* 0x000000ffff947224 */ /* 0x000fe200078e0088 */
[----:B------:R1:W4:Y:S01]  /*1e8f0*/  MUFU.EX2 R205, R156 ;  /* 0x0000009c00cd7308 */ /* 0x0003220000000800 */
[-C--:B--2---:R-:W-:Y:S08]  /*1e900*/  HMMA.16816.F32 R20, R108, R112.reuse, R20 ;  /* 0x000000706c14723c */ /* 0x084ff00000001814 */
[C---:B------:R-:W-:Y:S04]  /*1e910*/  HMMA.16816.F32 R24, R116.reuse, R112, R24 ;  /* 0x000000707418723c */ /* 0x040fe80000001818 */
[----:B-1----:R-:W-:Y:S02]  /*1e920*/  IMAD.MOV.U32 R156, RZ, RZ, R147 ;  /* 0x000000ffff9c7224 */ /* 0x002fe400078e0093 */
[----:B------:R-:W-:Y:S02]  /*1e930*/  IMAD.MOV.U32 R147, RZ, RZ, R126 ;  /* 0x000000ffff937224 */ /* 0x000fe400078e007e */
        /* <DEDUP_REMOVED lines=19> */
[C---:B------:R-:W-:Y:S01]  /*1ea70*/  HMMA.16816.F32 R88, R116.reuse, R112, R88 ;  /* 0x000000707458723c */ /* 0x040fe20000001858 */
[----:B------:R-:W2:Y:S04]  /*1ea80*/  LDL.LU R113, [R1+0x3c] ;  /* 0x00003c0001717983 */ /* 0x000ea80000300800 */
[----:B------:R-:W4:Y:S03]  /*1ea90*/  LDL.LU R112, [R1+0x30] ;  /* 0x0000300001707983 */ /* 0x000f260000300800 */
[-C--:B------:R-:W-:Y:S01]  /*1eaa0*/  HMMA.16816.F32 R92, R116, R114.reuse, R92 ;  /* 0x00000072745c723c */ /* 0x080fe2000000185c */
[----:B------:R-:W4:Y:S04]  /*1eab0*/  LDL.LU R152, [R1+0x34] ;  /* 0x0000340001987983 */ /* 0x000f280000300800 */
[----:B------:R-:W1:Y:S03]  /*1eac0*/  LDSM.16.MT88.4 R116, [R180+0x9800] ;  /* 0x00980000b474783b */ /* 0x000e660000004200 */
[----:B------:R-:W-:Y:S04]  /*1ead0*/  HMMA.16816.F32 R96, R108, R114, R96 ;  /* 0x000000726c60723c */ /* 0x000fe80000001860 */
[--C-:B------:R-:W-:Y:S01]  /*1eae0*/  HSET2.LE.AND R110, R158, R181.reuse, PT ;  /* 0x000000b59e6e7233 */ /* 0x100fe20003803000 */
[----:B---3--:R-:W-:Y:S01]  /*1eaf0*/  FFMA.FTZ R135, R2, R122, R193 ;  /* 0x0000007a02877223 */ /* 0x008fe200000100c1 */
[----:B------:R-:W-:Y:S01]  /*1eb00*/  F2FP.F16.F32.PACK_AB R2, R233, R212 ;  /* 0x000000d4e902723e */ /* 0x000fe200000000ff */
[----:B------:R-:W-:Y:S01]  /*1eb10*/  IMAD.MOV.U32 R158, RZ, RZ, R145 ;  /* 0x000000ffff9e7224 */ /* 0x000fe200078e0091 */
[--C-:B------:R-:W-:Y:S01]  /*1eb20*/  HSET2.LE.AND R109, R128, R181.reuse, PT ;  /* 0x000000b5806d7233 */ /* 0x100fe20003803000 */
[----:B------:R-:W3:Y:S01]  /*1eb30*/  LDSM.16.MT88.4 R120, [R107+0x800] ;  /* 0x000800006b78783b */ /* 0x000ee20000004200 */
[--C-:B------:R-:W-:Y:S01]  /*1eb40*/  HSET2.LE.AND R108, R157, R181.reuse, PT ;  /* 0x000000b59d6c7233 */ /* 0x100fe20003803000 */
[----:B------:R-:W-:Y:S01]  /*1eb50*/  IMAD.MOV.U32 R145, RZ, RZ, R130 ;  /* 0x000000ffff917224 */ /* 0x000fe200078e0082 */
[--C-:B------:R-:W-:Y:S01]  /*1eb60*/  HSET2.LE.AND R114, R158, R181.reuse, PT ;  /* 0x000000b59e727233 */ /* 0x100fe20003803000 */
[----:B------:R-:W-:Y:S02]  /*1eb70*/  IMAD.MOV.U32 R157, RZ, RZ, R144 ;  /* 0x000000ffff9d7224 */ /* 0x000fe400078e0090 */
[----:B------:R-:W-:Y:S02]  /*1eb80*/  IMAD.MOV.U32 R144, RZ, RZ, R131 ;  /* 0x000000ffff907224 */ /* 0x000fe400078e0083 */
[----:B------:R-:W-:Y:S01]  /*1eb90*/  LDSM.16.MT88.4 R128, [R107+0x1800] ;  /* 0x001800006b80783b */ /* 0x000fe20000004200 */
[----:B------:R-:W-:Y:S02]  /*1eba0*/  IMAD.MOV.U32 R158, RZ, RZ, R157 ;  /* 0x000000ffff9e7224 */ /* 0x000fe400078e009d */
[----:B------:R-:W-:Y:S02]  /*1ebb0*/  VIADD R157, R244, 0x1715609d ;  /* 0x1715609df49d7836 */ /* 0x000fe40000000000 */
[----:B--2---:R-:W-:Y:S01]  /*1ebc0*/  FFMA.FTZ R136, R0, R113, R192 ;  /* 0x0000007100887223 */ /* 0x004fe200000100c0 */
[----:B------:R-:W-:Y:S01]  /*1ebd0*/  F2FP.F16.F32.PACK_AB R0, R230, R229 ;  /* 0x000000e5e600723e */ /* 0x000fe200000000ff */
[----:B------:R-:W-:Y:S01]  /*1ebe0*/  MUFU.EX2 R192, R185 ;  /* 0x000000b900c07308 */ /* 0x000fe20000000800 */
[--C-:B------:R-:W-:Y:S01]  /*1ebf0*/  HSET2.LE.AND R113, R199, R181.reuse, PT ;  /* 0x000000b5c7717233 */ /* 0x100fe20003803000 */
[----:B----4-:R-:W-:Y:S01]  /*1ec00*/  FFMA.FTZ R137, R100, R112, R187 ;  /* 0x0000007064897223 */ /* 0x010fe200000100bb */
[--C-:B------:R-:W-:Y:S07]  /*1ec10*/  HSET2.LE.AND R112, R203, R181.reuse, PT ;  /* 0x000000b5cb707233 */ /* 0x100fee0003803000 */
[----:B------:R-:W2:Y:S01]  /*1ec20*/  MUFU.EX2 R187, R184 ;  /* 0x000000b800bb7308 */ /* 0x000ea20000000800 */
[----:B------:R-:W-:Y:S01]  /*1ec30*/  F2FP.F16.F32.PACK_AB R100, R211, R210 ;  /* 0x000000d2d364723e */ /* 0x000fe200000000ff */
[----:B------:R-:W-:Y:S01]  /*1ec40*/  FFMA.FTZ R3, R3, R152, R252 ;  /* 0x0000009803037223 */ /* 0x000fe200000100fc */
[----:B------:R-:W-:Y:S01]  /*1ec50*/  LOP3.LUT R113, R2, R113, RZ, 0xc0, !PT ;  /* 0x0000007102717212 */ /* 0x000fe200078ec0ff */
[----:B------:R-:W-:Y:S01]  /*1ec60*/  LDSM.16.MT88.4 R152, [R180+0xac00] ;  /* 0x00ac0000b498783b */ /* 0x000fe20000004200 */
[----:B------:R-:W-:Y:S05]  /*1ec70*/  LOP3.LUT R112, R0, R112, RZ, 0xc0, !PT ;  /* 0x0000007000707212 */ /* 0x000fea00078ec0ff */
[----:B------:R-:W-:Y:S01]  /*1ec80*/  MUFU.EX2 R184, R183 ;  /* 0x000000b700b87308 */ /* 0x000fe20000000800 */
[----:B------:R-:W-:Y:S01]  /*1ec90*/  LOP3.LUT R0, R159, 0xff00ff, RZ, 0xc0, !PT ;  /* 0x00ff00ff9f007812 */ /* 0x000fe200078ec0ff */
[----:B------:R-:W-:Y:S01]  /*1eca0*/  IMAD.MOV.U32 R159, RZ, RZ, R146 ;  /* 0x000000ffff9f7224 */ /* 0x000fe200078e0092 */
[----:B------:R-:W-:Y:S01]  /*1ecb0*/  F2FP.F16.F32.PACK_AB R2, R234, R231 ;  /* 0x000000e7ea02723e */ /* 0x000fe200000000ff */
[----:B------:R-:W-:Y:S01]  /*1ecc0*/  IMAD.MOV.U32 R146, RZ, RZ, R127 ;  /* 0x000000ffff927224 */ /* 0x000fe200078e007f */
[----:B------:R-:W-:Y:S01]  /*1ecd0*/  LOP3.LUT R108, R100, R108, RZ, 0xc0, !PT ;  /* 0x0000006c646c7212 */ /* 0x000fe200078ec0ff */
[----:B------:R-:W4:Y:S01]  /*1ece0*/  LDSM.16.MT88.4 R124, [R180+0xa800] ;  /* 0x00a80000b47c783b */ /* 0x000f220000004200 */
[--C-:B------:R-:W-:Y:S01]  /*1ecf0*/  HSET2.LE.AND R111, R0, R181.reuse, PT ;  /* 0x000000b5006f7233 */ /* 0x100fe20003803000 */
[----:B------:R-:W-:Y:S01]  /*1ed00*/  FADD.FTZ R3, R144, R3 ;  /* 0x0000000390037221 */ /* 0x000fe20000010000 */
[----:B------:R-:W-:Y:S01]  /*1ed10*/  F2FP.F16.F32.PACK_AB R0, R235, R232 ;  /* 0x000000e8eb00723e */ /* 0x000fe200000000ff */
[----:B------:R-:W-:Y:S01]  /*1ed20*/  MUFU.EX2 R185, R140 ;  /* 0x0000008c00b97308 */ /* 0x000fe20000000800 */
[----:B------:R-:W-:Y:S01]  /*1ed30*/  LOP3.LUT R115, R159, 0xff00ff, RZ, 0xc0, !PT ;  /* 0x00ff00ff9f737812 */ /* 0x000fe200078ec0ff */
[----:B------:R-:W-:Y:S01]  /*1ed40*/  FADD.FTZ R3, R148, R3 ;  /* 0x0000000394037221 */ /* 0x000fe20000010000 */
[----:B------:R-:W-:Y:S01]  /*1ed50*/  LOP3.LUT R110, R0, R110, RZ, 0xc0, !PT ;  /* 0x0000006e006e7212 */ /* 0x000fe200078ec0ff */
[----:B------:R-:W-:Y:S01]  /*1ed60*/  IMAD.MOV.U32 R159, RZ, RZ, R143 ;  /* 0x000000ffff9f7224 */ /* 0x000fe200078e008f */
[----:B------:R-:W-:Y:S01]  /*1ed70*/  F2FP.F16.F32.PACK_AB R0, R206, R208 ;  /* 0x000000d0ce00723e */ /* 0x000fe200000000ff */
[----:B------:R-:W-:Y:S01]  /*1ed80*/  IMAD.MOV.U32 R143, RZ, RZ, R132 ;  /* 0x000000ffff8f7224 */ /* 0x000fe200078e0084 */
[----:B------:R-:W-:Y:S03]  /*1ed90*/  LOP3.LUT R111, R2, R111, RZ, 0xc0, !PT ;  /* 0x0000006f026f7212 */ /* 0x000fe600078ec0ff */
[----:B------:R-:W-:Y:S01]  /*1eda0*/  MUFU.EX2 R198, R159 ;  /* 0x0000009f00c67308 */ /* 0x000fe20000000800 */
[----:B------:R-:W-:Y:S02]  /*1edb0*/  LOP3.LUT R109, R0, R109, RZ, 0xc0, !PT ;  /* 0x0000006d006d7212 */ /* 0x000fe400078ec0ff */
[----:B------:R-:W-:Y:S02]  /*1edc0*/  F2FP.F16.F32.PACK_AB R0, R209, R205 ;  /* 0x000000cdd100723e */ /* 0x000fe400000000ff */
[--C-:B------:R-:W-:Y:S02]  /*1edd0*/  HSET2.LE.AND R115, R115, R181.reuse, PT ;  /* 0x000000b573737233 */ /* 0x100fe40003803000 */
[----:B------:R-:W-:Y:S01]  /*1ede0*/  LOP3.LUT R114, R0, R114, RZ, 0xc0, !PT ;  /* 0x0000007200727212 */ /* 0x000fe200078ec0ff */
[-C--:B-1----:R-:W-:Y:S03]  /*1edf0*/  HMMA.16816.F32 R4, R108, R116.reuse, R4 ;  /* 0x000000746c04723c */ /* 0x082fe60000001804 */
[----:B------:R-:W-:Y:S02]  /*1ee00*/  F2FP.F16.F32.PACK_AB R0, R207, R204 ;  /* 0x000000cccf00723e */ /* 0x000fe400000000ff */
[----:B--2---:R-:W-:Y:S02]  /*1ee10*/  F2FP.F16.F32.PACK_AB R177, R187, R186 ;  /* 0x000000babbb1723e */ /* 0x004fe400000000ff */
[----:B------:R-:W-:Y:S07]  /*1ee20*/  LOP3.LUT R115, R0, R115, RZ, 0xc0, !PT ;  /* 0x0000007300737212 */ /* 0x000fee00078ec0ff */
[C---:B------:R-:W-:Y:S08]  /*1ee30*/  HMMA.16816.F32 R8, R112.reuse, R116, R8 ;  /* 0x000000747008723c */ /* 0x040ff00000001808 */
[-C--:B------:R-:W-:Y:S08]  /*1ee40*/  HMMA.16816.F32 R12, R112, R118.reuse, R12 ;  /* 0x00000076700c723c */ /* 0x080ff0000000180c */
[C---:B------:R-:W-:Y:S01]  /*1ee50*/  HMMA.16816.F32 R16, R108.reuse, R118, R16 ;  /* 0x000000766c10723c */ /* 0x040fe20000001810 */
[----:B------:R-:W1:Y:S07]  /*1ee60*/  LDSM.16.MT88.4 R116, [R180+0xb800] ;  /* 0x00b80000b474783b */ /* 0x000e6e0000004200 */
[-C--:B---3--:R-:W-:Y:S08]  /*1ee70*/  HMMA.16816.F32 R20, R108, R120.reuse, R20 ;  /* 0x000000786c14723c */ /* 0x088ff00000001814 */
[C---:B------:R-:W-:Y:S04]  /*1ee80*/  HMMA.16816.F32 R24, R112.reuse, R120, R24 ;  /* 0x000000787018723c */ /* 0x040fe80000001818 */
[----:B------:R-:W-:Y:S01]  /*1ee90*/  LOP3.LUT R120, R157, R188, R197, 0x96, !PT ;  /* 0x000000bc9d787212 */ /* 0x000fe200078e96c5 */
[----:B------:R-:W-:Y:S01]  /*1eea0*/  VIADD R157, R245, 0x646e171e ;  /* 0x646e171ef59d7836 */ /* 0x000fe20000000000 */
[----:B------:R-:W-:Y:S02]  /*1eeb0*/  MUFU.EX2 R188, R182 ;  /* 0x000000b600bc7308 */ /* 0x000fe40000000800 */
[-C--:B------:R-:W-:Y:S08]  /*1eec0*/  HMMA.16816.F32 R28, R112, R122.reuse, R28 ;  /* 0x0000007a701c723c */ /* 0x080ff0000000181c */
[----:B------:R-:W-:Y:S01]  /*1eed0*/  MUFU.EX2 R197, R146 ;  /* 0x0000009200c57308 */ /* 0x000fe20000000800 */
[----:B------:R-:W-:Y:S01]  /*1eee0*/  IMAD.WIDE.U32 R120, R120, -0x2daee0ad, RZ ;  /* 0xd2511f5378787825 */ /* 0x000fe200078e00ff */
[C---:B------:R-:W-:Y:S04]  /*1eef0*/  HMMA.16816.F32 R32, R108.reuse, R122, R32 ;  /* 0x0000007a6c20723c */ /* 0x040fe80000001820 */
[----:B------:R-:W-:Y:S01]  /*1ef00*/  PRMT R106, R120, 0x7772, RZ ;  /* 0x00007772786a7816 */ /* 0x000fe200000000ff */
[----:B------:R-:W-:Y:S01]  /*1ef10*/  IMAD.WIDE.U32 R122, R158, -0x2daee0ad, RZ ;  /* 0xd2511f539e7a7825 */ /* 0x000fe200078e00ff */
[C---:B------:R-:W-:Y:S02]  /*1ef20*/  LOP3.LUT R2, R157.reuse, R194, R121, 0x96, !PT ;  /* 0x000000c29d027212 */ /* 0x040fe400078e9679 */
[-C--:B----4-:R-:W-:Y:S01]  /*1ef30*/  HMMA.16816.F32 R36, R108, R124.reuse, R36 ;  /* 0x0000007c6c24723c */ /* 0x090fe20000001824 */
[----:B------:R-:W2:Y:S02]  /*1ef40*/  MUFU.EX2 R194, R138 ;  /* 0x0000008a00c27308 */ /* 0x000ea40000000800 */
[----:B------:R-:W-:Y:S01]  /*1ef50*/  PRMT R121, R120, 0x7773, RZ ;  /* 0x0000777378797816 */ /* 0x000fe200000000ff */
[----:B------:R-:W-:Y:S01]  /*1ef60*/  IMAD.MOV.U32 R158, RZ, RZ, R149 ;  /* 0x000000ffff9e7224 */ /* 0x000fe200078e0095 */
[----:B------:R-:W-:Y:S01]  /*1ef70*/  LOP3.LUT R0, R157, R202, R123, 0x96, !PT ;  /* 0x000000ca9d007212 */ /* 0x000fe200078e967b */
[----:B------:R-:W-:Y:S01]  /*1ef80*/  IMAD.MOV.U32 R123, RZ, RZ, R122 ;  /* 0x000000ffff7b7224 */ /* 0x000fe200078e007a */
[C---:B------:R-:W-:Y:S01]  /*1ef90*/  PRMT R105, R122.reuse, 0x7773, RZ ;  /* 0x000077737a697816 */ /* 0x040fe200000000ff */
[C---:B------:R-:W-:Y:S03]  /*1efa0*/  HMMA.16816.F32 R40, R112.reuse, R124, R40 ;  /* 0x0000007c7028723c */ /* 0x040fe60000001828 */
[----:B------:R-:W-:Y:S01]  /*1efb0*/  MUFU.EX2 R199, R158 ;  /* 0x0000009e00c77308 */ /* 0x000fe20000000800 */
[----:B------:R-:W-:Y:S01]  /*1efc0*/  PRMT R100, R122, 0x7772, RZ ;  /* 0x000077727a647816 */ /* 0x000fe200000000ff */
[----:B------:R-:W-:Y:S01]  /*1efd0*/  IMAD.MOV.U32 R149, RZ, RZ, R133 ;  /* 0x000000ffff957224 */ /* 0x000fe200078e0085 */
[----:B------:R-:W-:Y:S01]  /*1efe0*/  PRMT R133, R106, 0x5410, R121 ;  /* 0x000054106a857816 */ /* 0x000fe20000000079 */
[----:B------:R-:W-:Y:S01]  /*1eff0*/  FADD.FTZ R202, R141, R3 ;  /* 0x000000038dca7221 */ /* 0x000fe20000010000 */
[-C--:B------:R-:W-:Y:S03]  /*1f000*/  HMMA.16816.F32 R44, R112, R126.reuse, R44 ;  /* 0x0000007e702c723c */ /* 0x080fe6000000182c */
[----:B------:R-:W-:Y:S01]  /*1f010*/  PRMT R125, R122, 0x7771, RZ ;  /* 0x000077717a7d7816 */ /* 0x000fe200000000ff */
[----:B------:R-:W-:Y:S01]  /*1f020*/  IMAD.MOV.U32 R122, RZ, RZ, R120 ;  /* 0x000000ffff7a7224 */ /* 0x000fe200078e0078 */
[----:B------:R-:W-:Y:S01]  /*1f030*/  LOP3.LUT R124, R0, 0xff, RZ, 0xc0, !PT ;  /* 0x000000ff007c7812 */ /* 0x000fe200078ec0ff */
[----:B------:R-:W-:Y:S01]  /*1f040*/  IMAD.MOV.U32 R157, RZ, RZ, R150 ;  /* 0x000000ffff9d7224 */ /* 0x000fe200078e0096 */
[----:B--2---:R-:W-:Y:S01]  /*1f050*/  F2FP.F16.F32.PACK_AB R178, R192, R194 ;  /* 0x000000c2c0b2723e */ /* 0x004fe200000000ff */
[C---:B------:R-:W-:Y:S02]  /*1f060*/  HMMA.16816.F32 R48, R108.reuse, R126, R48 ;  /* 0x0000007e6c30723c */ /* 0x040fe40000001830 */
[----:B------:R-:W2:Y:S02]  /*1f070*/  MUFU.EX2 R193, R157 ;  /* 0x0000009d00c17308 */ /* 0x000ea40000000800 */
[----:B------:R-:W-:Y:S01]  /*1f080*/  PRMT R126, R120, 0x7771, RZ ;  /* 0x00007771787e7816 */ /* 0x000fe200000000ff */
[----:B------:R-:W-:Y:S01]  /*1f090*/  IMAD.MOV.U32 R150, RZ, RZ, R142 ;  /* 0x000000ffff967224 */ /* 0x000fe200078e008e */
[----:B------:R-:W-:Y:S01]  /*1f0a0*/  LOP3.LUT R106, R122, 0xff, RZ, 0xc0, !PT ;  /* 0x000000ff7a6a7812 */ /* 0x000fe200078ec0ff */
[----:B------:R-:W-:Y:S01]  /*1f0b0*/  IMAD.MOV.U32 R142, RZ, RZ, R134 ;  /* 0x000000ffff8e7224 */ /* 0x000fe200078e0086 */
[-C--:B------:R-:W-:Y:S03]  /*1f0c0*/  HMMA.16816.F32 R52, R108, R128.reuse, R52 ;  /* 0x000000806c34723c */ /* 0x080fe60000001834 */
[----:B------:R-:W-:Y:S02]  /*1f0d0*/  PRMT R134, R100, 0x5410, R105 ;  /* 0x0000541064867816 */ /* 0x000fe40000000069 */
[----:B------:R-:W-:Y:S02]  /*1f0e0*/  LOP3.LUT R105, R123, 0xff, RZ, 0xc0, !PT ;  /* 0x000000ff7b697812 */ /* 0x000fe400078ec0ff */
[----:B------:R-:W3:Y:S01]  /*1f0f0*/  LDSM.16.MT88.4 R120, [R107+0x2800] ;  /* 0x002800006b78783b */ /* 0x000ee20000004200 */
[C---:B------:R-:W-:Y:S04]  /*1f100*/  HMMA.16816.F32 R56, R112.reuse, R128, R56 ;  /* 0x000000807038723c */ /* 0x040fe80000001838 */
[----:B------:R-:W-:Y:S02]  /*1f110*/  PRMT R132, R105, 0x5410, R125 ;  /* 0x0000541069847816 */ /* 0x000fe4000000007d */
[----:B------:R-:W-:Y:S02]  /*1f120*/  PRMT R126, R106, 0x5410, R126 ;  /* 0x000054106a7e7816 */ /* 0x000fe4000000007e */
[-C--:B------:R-:W-:Y:S03]  /*1f130*/  HMMA.16816.F32 R60, R112, R130.reuse, R60 ;  /* 0x00000082703c723c */ /* 0x080fe6000000183c */
[----:B------:R-:W-:Y:S02]  /*1f140*/  SHF.R.U32.HI R105, RZ, 0x18, R2 ;  /* 0x00000018ff697819 */ /* 0x000fe40000011602 */
[----:B------:R-:W-:Y:S02]  /*1f150*/  SHF.R.U32.HI R125, RZ, 0x18, R0 ;  /* 0x00000018ff7d7819 */ /* 0x000fe40000011600 */
[----:B------:R-:W-:Y:S01]  /*1f160*/  PRMT R106, R2, 0x7632, R106 ;  /* 0x00007632026a7816 */ /* 0x000fe2000000006a */
[C---:B------:R-:W-:Y:S01]  /*1f170*/  HMMA.16816.F32 R64, R108.reuse, R130, R64 ;  /* 0x000000826c40723c */ /* 0x040fe20000001840 */
[----:B------:R-:W4:Y:S03]  /*1f180*/  LDSM.16.MT88.4 R128, [R180+0x9c00] ;  /* 0x009c0000b480783b */ /* 0x000f260000004200 */
[----:B------:R-:W-:Y:S02]  /*1f190*/  F2FP.F16.F32.PACK_AB R176, R188, R189 ;  /* 0x000000bdbcb0723e */ /* 0x000fe400000000ff */
[----:B------:R-:W-:Y:S02]  /*1f1a0*/  LOP3.LUT R100, R0, 0xffff, RZ, 0xc0, !PT ;  /* 0x0000ffff00647812 */ /* 0x000fe400078ec0ff */
[-C--:B-1----:R-:W-:Y:S03]  /*1f1b0*/  HMMA.16816.F32 R68, R108, R116.reuse, R68 ;  /* 0x000000746c44723c */ /* 0x082fe60000001844 */
[----:B------:R-:W-:Y:S04]  /*1f1c0*/  SHF.R.U32.HI R100, RZ, 0x8, R100 ;  /* 0x00000008ff647819 */ /* 0x000fe80000011664 */
[----:B------:R-:W-:Y:S01]  /*1f1d0*/  PRMT R127, R124, 0x5410, R100 ;  /* 0x000054107c7f7816 */ /* 0x000fe20000000064 */
[C---:B------:R-:W-:Y:S04]  /*1f1e0*/  HMMA.16816.F32 R72, R112.reuse, R116, R72 ;  /* 0x000000747048723c */ /* 0x040fe80000001848 */
[--C-:B------:R-:W-:Y:S02]  /*1f1f0*/  HSET2.LE.AND R3, R127, R181.reuse, PT ;  /* 0x000000b57f037233 */ /* 0x100fe40003803000 */
[--C-:B------:R-:W-:Y:S02]  /*1f200*/  HSET2.LE.AND R116, R126, R181.reuse, PT ;  /* 0x000000b57e747233 */ /* 0x100fe40003803000 */
[-C--:B------:R-:W-:Y:S03]  /*1f210*/  HMMA.16816.F32 R76, R112, R118.reuse, R76 ;  /* 0x00000076704c723c */ /* 0x080fe6000000184c */
[----:B------:R-:W-:Y:S01]  /*1f220*/  LOP3.LUT R176, R176, R3, RZ, 0xc0, !PT ;  /* 0x00000003b0b07212 */ /* 0x000fe200078ec0ff */
[----:B------:R-:W-:Y:S01]  /*1f230*/  FADD.FTZ R3, R236, R202 ;  /* 0x000000caec037221 */ /* 0x000fe20000010000 */
[----:B------:R-:W-:Y:S02]  /*1f240*/  LOP3.LUT R124, R2, 0xff, RZ, 0xc0, !PT ;  /* 0x000000ff027c7812 */ /* 0x000fe400078ec0ff */
[----:B------:R-:W-:Y:S01]  /*1f250*/  PRMT R100, R0, 0x7632, R100 ;  /* 0x0000763200647816 */ /* 0x000fe20000000064 */
[C---:B------:R-:W-:Y:S04]  /*1f260*/  HMMA.16816.F32 R80, R108.reuse, R118, R80 ;  /* 0x000000766c50723c */ /* 0x040fe80000001850 */
[----:B------:R-:W-:Y:S01]  /*1f270*/  LOP3.LUT R0, R2, 0xffff, RZ, 0xc0, !PT ;  /* 0x0000ffff02007812 */ /* 0x000fe200078ec0ff */
[----:B------:R-:W-:Y:S01]  /*1f280*/  FADD.FTZ R3, R239, R3 ;  /* 0x00000003ef037221 */ /* 0x000fe20000010000 */
[----:B------:R-:W-:Y:S02]  /*1f290*/  LOP3.LUT R100, R100, 0xff, RZ, 0xc0, !PT ;  /* 0x000000ff64647812 */ /* 0x000fe400078ec0ff */
[-C--:B---3--:R-:W-:Y:S03]  /*1f2a0*/  HMMA.16816.F32 R84, R108, R120.reuse, R84 ;  /* 0x000000786c54723c */ /* 0x088fe60000001854 */
[----:B------:R-:W-:Y:S02]  /*1f2b0*/  SHF.R.U32.HI R2, RZ, 0x8, R0 ;  /* 0x00000008ff027819 */ /* 0x000fe40000011600 */
[----:B------:R-:W-:Y:S02]  /*1f2c0*/  LOP3.LUT R0, R106, 0xff, RZ, 0xc0, !PT ;  /* 0x000000ff6a007812 */ /* 0x000fe400078ec0ff */
[----:B------:R-:W-:Y:S01]  /*1f2d0*/  PRMT R124, R124, 0x5410, R2 ;  /* 0x000054107c7c7816 */ /* 0x000fe20000000002 */
[C---:B------:R-:W-:Y:S04]  /*1f2e0*/  HMMA.16816.F32 R88, R112.reuse, R120, R88 ;  /* 0x000000787058723c */ /* 0x040fe80000001858 */
[----:B------:R-:W-:Y:S01]  /*1f2f0*/  FADD.FTZ R2, R156, R135 ;  /* 0x000000879c027221 */ /* 0x000fe20000010000 */
[----:B------:R-:W-:Y:S01]  /*1f300*/  PRMT R106, R0, 0x5410, R105 ;  /* 0x00005410006a7816 */ /* 0x000fe20000000069 */
[----:B------:R-:W-:Y:S01]  /*1f310*/  FADD.FTZ R0, R147, R136 ;  /* 0x0000008893007221 */ /* 0x000fe20000010000 */
[----:B------:R-:W-:Y:S01]  /*1f320*/  PRMT R125, R100, 0x5410, R125 ;  /* 0x00005410647d7816 */ /* 0x000fe2000000007d */
[-C--:B------:R-:W-:Y:S03]  /*1f330*/  HMMA.16816.F32 R92, R112, R122.reuse, R92 ;  /* 0x0000007a705c723c */ /* 0x080fe6000000185c */
[----:B------:R-:W-:Y:S01]  /*1f340*/  FADD.FTZ R2, R151, R2 ;  /* 0x0000000297027221 */ /* 0x000fe20000010000 */
[----:B------:R-:W-:Y:S01]  /*1f350*/  FADD.FTZ R105, R145, R137 ;  /* 0x0000008991697221 */ /* 0x000fe20000010000 */
[----:B------:R-:W-:Y:S01]  /*1f360*/  FADD.FTZ R100, R150, R0 ;  /* 0x0000000096647221 */ /* 0x000fe20000010000 */
[----:B------:R-:W-:Y:S01]  /*1f370*/  LOP3.LUT R120, R133, 0xff00ff, RZ, 0xc0, !PT ;  /* 0x00ff00ff85787812 */ /* 0x000fe200078ec0ff */
[----:B------:R-:W-:Y:S01]  /*1f380*/  FADD.FTZ R2, R139, R2 ;  /* 0x000000028b027221 */ /* 0x000fe20000010000 */
[----:B------:R-:W-:Y:S01]  /*1f390*/  HMMA.16816.F32 R96, R108, R122, R96 ;  /* 0x0000007a6c60723c */ /* 0x000fe20000001860 */
[----:B------:R-:W1:Y:S03]  /*1f3a0*/  LDSM.16.MT88.4 R136, [R107+0xc00] ;  /* 0x000c00006b88783b */ /* 0x000e660000004200 */
[----:B------:R-:W-:Y:S01]  /*1f3b0*/  FADD.FTZ R201, R201, R2 ;  /* 0x00000002c9c97221 */ /* 0x000fe20000010000 */
[----:B------:R-:W-:Y:S01]  /*1f3c0*/  FADD.FTZ R0, R149, R105 ;  /* 0x0000006995007221 */ /* 0x000fe20000010000 */
[----:B------:R-:W-:Y:S01]  /*1f3d0*/  FADD.FTZ R100, R143, R100 ;  /* 0x000000648f647221 */ /* 0x000fe20000010000 */
[----:B------:R-:W-:Y:S02]  /*1f3e0*/  LOP3.LUT R2, R134, 0xff00ff, RZ, 0xc0, !PT ;  /* 0x00ff00ff86027812 */ /* 0x000fe400078ec0ff */
[----:B------:R-:W-:Y:S01]  /*1f3f0*/  FADD.FTZ R203, R142, R0 ;  /* 0x000000008ecb7221 */ /* 0x000fe20000010000 */
[----:B------:R-:W-:Y:S01]  /*1f400*/  FADD.FTZ R200, R200, R100 ;  /* 0x00000064c8c87221 */ /* 0x000fe20000010000 */
[--C-:B------:R-:W-:Y:S02]  /*1f410*/  HSET2.LE.AND R0, R132, R181.reuse, PT ;  /* 0x000000b584007233 */ /* 0x100fe40003803000 */
[--C-:B------:R-:W-:Y:S02]  /*1f420*/  HSET2.LE.AND R2, R2, R181.reuse, PT ;  /* 0x000000b502027233 */ /* 0x100fe40003803000 */
[--C-:B------:R-:W-:Y:S02]  /*1f430*/  HSET2.LE.AND R100, R125, R181.reuse, PT ;  /* 0x000000b57d647233 */ /* 0x100fe40003803000 */
[----:B------:R-:W-:Y:S01]  /*1f440*/  LOP3.LUT R178, R178, R0, RZ, 0xc0, !PT ;  /* 0x00000000b2b27212 */ /* 0x000fe200078ec0ff */
[----:B------:R-:W-:Y:S01]  /*1f450*/  FADD.FTZ R0, R238, R203 ;  /* 0x000000cbee007221 */ /* 0x000fe20000010000 */
[----:B------:R-:W-:Y:S01]  /*1f460*/  LOP3.LUT R179, R179, R2, RZ, 0xc0, !PT ;  /* 0x00000002b3b37212 */ /* 0x000fe200078ec0ff */
[----:B------:R-:W-:Y:S01]  /*1f470*/  FADD.FTZ R2, R241, R201 ;  /* 0x000000c9f1027221 */ /* 0x000fe20000010000 */
[----:B------:R-:W-:Y:S01]  /*1f480*/  LOP3.LUT R177, R177, R100, RZ, 0xc0, !PT ;  /* 0x00000064b1b17212 */ /* 0x000fe200078ec0ff */
[----:B------:R-:W-:Y:S01]  /*1f490*/  IMAD.MOV.U32 R100, RZ, RZ, R103 ;  /* 0x000000ffff647224 */ /* 0x000fe200078e0067 */
[----:B--2---:R-:W-:Y:S01]  /*1f4a0*/  F2FP.F16.F32.PACK_AB R110, R197, R193 ;  /* 0x000000c1c56e723e */ /* 0x004fe200000000ff */
[----:B------:R-:W-:Y:S01]  /*1f4b0*/  FADD.FTZ R2, R248, R2 ;  /* 0x00000002f8027221 */ /* 0x000fe20000010000 */
[--C-:B------:R-:W-:Y:S02]  /*1f4c0*/  HSET2.LE.AND R120, R120, R181.reuse, PT ;  /* 0x000000b578787233 */ /* 0x100fe40003803000 */
[--C-:B------:R-:W-:Y:S02]  /*1f4d0*/  HSET2.LE.AND R105, R124, R181.reuse, PT ;  /* 0x000000b57c697233 */ /* 0x100fe40003803000 */
[----:B------:R-:W-:Y:S02]  /*1f4e0*/  HSET2.LE.AND R106, R106, R181, PT ;  /* 0x000000b56a6a7233 */ /* 0x000fe40003803000 */
[----:B------:R-:W-:Y:S01]  /*1f4f0*/  F2FP.F16.F32.PACK_AB R108, R199, R198 ;  /* 0x000000c6c76c723e */ /* 0x000fe200000000ff */
[----:B------:R-:W2:Y:S01]  /*1f500*/  LDSM.16.MT88.4 R180, [R180+0xbc00] ;  /* 0x00bc0000b4b4783b */ /* 0x000ea20000004200 */
[----:B------:R-:W-:Y:S02]  /*1f510*/  F2FP.F16.F32.PACK_AB R109, R195, R196 ;  /* 0x000000c4c36d723e */ /* 0x000fe400000000ff */
[----:B------:R-:W-:Y:S02]  /*1f520*/  F2FP.F16.F32.PACK_AB R111, R184, R185 ;  /* 0x000000b9b86f723e */ /* 0x000fe400000000ff */
[----:B------:R-:W-:Y:S02]  /*1f530*/  LOP3.LUT R110, R110, R116, RZ, 0xc0, !PT ;  /* 0x000000746e6e7212 */ /* 0x000fe400078ec0ff */
[-C--:B----4-:R-:W-:Y:S01]  /*1f540*/  HMMA.16816.F32 R116, R176, R128.reuse, R4 ;  /* 0x00000080b074723c */ /* 0x090fe20000001804 */
[----:B------:R3:W4:Y:S04]  /*1f550*/  LDSM.16.MT88.4 R4, [R107+0x2c00] ;  /* 0x002c00006b04783b */ /* 0x0007280000004200 */
[----:B------:R-:W-:Y:S02]  /*1f560*/  LOP3.LUT R108, R108, R105, RZ, 0xc0, !PT ;  /* 0x000000696c6c7212 */ /* 0x000fe400078ec0ff */
[----:B------:R-:W-:Y:S02]  /*1f570*/  LOP3.LUT R109, R109, R106, RZ, 0xc0, !PT ;  /* 0x0000006a6d6d7212 */ /* 0x000fe400078ec0ff */
[----:B------:R-:W-:Y:S07]  /*1f580*/  LOP3.LUT R111, R111, R120, RZ, 0xc0, !PT ;  /* 0x000000786f6f7212 */ /* 0x000fee00078ec0ff */
        /* <DEDUP_REMOVED lines=9> */
[----:B---3--:R-:W-:Y:S02]  /*1f620*/  IMAD.MOV.U32 R107, RZ, RZ, R102 ;  /* 0x000000ffff6b7224 */ /* 0x008fe400078e0066 */
[----:B------:R-:W-:Y:S01]  /*1f630*/  FADD.FTZ R8, R250, R0 ;  /* 0x00000000fa087221 */ /* 0x000fe20000010000 */
[C---:B------:R-:W-:Y:S04]  /*1f640*/  HMMA.16816.F32 R120, R176.reuse, R130, R16 ;  /* 0x00000082b078723c */ /* 0x040fe80000001810 */
[----:B------:R-:W-:Y:S01]  /*1f650*/  FADD.FTZ R0, R229, R9 ;  /* 0x00000009e5007221 */ /* 0x000fe20000010000 */
        /* <DEDUP_REMOVED lines=23> */
[----:B------:R-:W-:Y:S01]  /*1f7d0*/  FADD.FTZ R0, R195, R0 ;  /* 0x00000000c3007221 */ /* 0x000fe20000010000 */
[----:B------:R-:W-:Y:S04]  /*1f7e0*/  FADD.FTZ R8, R189, R3 ;  /* 0x00000003bd087221 */ /* 0x000fe80000010000 */
        /* <DEDUP_REMOVED lines=25> */
[----:B------:R-:W-:Y:S01]  /*1f980*/  HMMA.16816.F32 R96, R176, R6, R96 ;  /* 0x00000006b060723c */ /* 0x000fe20000001860 */
[----:B------:R-:W-:Y:S03]  /*1f990*/  STL [R1+0x38], R4 ;  /* 0x0000380401007387 */ /* 0x000fe60000100800 */
[----:B------:R-:W-:Y:S01]  /*1f9a0*/  FADD.FTZ R3, R184, R3 ;  /* 0x00000003b8037221 */ /* 0x000fe20000010000 */
[----:B------:R-:W-:Y:S04]  /*1f9b0*/  FADD.FTZ R0, R190, R0 ;  /* 0x00000000be007221 */ /* 0x000fe80000010000 */
[----:B------:R1:W-:Y:S04]  /*1f9c0*/  STL [R1+0x3c], R3 ;  /* 0x00003c0301007387 */ /* 0x0003e80000100800 */
[----:B------:R3:W-:Y:S04]  /*1f9d0*/  STL [R1+0x30], R2 ;  /* 0x0000300201007387 */ /* 0x0007e80000100800 */
[----:B------:R3:W-:Y:S01]  /*1f9e0*/  STL [R1+0x34], R0 ;  /* 0x0000340001007387 */ /* 0x0007e20000100800 */
[----:B-1----:R-:W-:Y:S01]  /*1f9f0*/  IMAD.MOV.U32 R3, RZ, RZ, R104 ;  /* 0x000000ffff037224 */ /* 0x002fe200078e0068 */
[----:B------:R-:W-:Y:S06]  /*1fa00*/  BRA.U UP0, `(.L_x_1038) ;  /* 0xffffff9100787547 */ /* 0x000fec000b83ffff */
.L_x_1037:
[----:B---3--:R-:W2:Y:S01]  /*1fa10*/  LDL.LU R0, [R1+0x30] ;  /* 0x0000300001007983 */ /* 0x008ea20000300800 */
[----:B------:R-:W1:Y:S03]  /*1fa20*/  LDCU UR4, c[0x0][0x4fc] ;  /* 0x00009f80ff0477ac */ /* 0x000e660008000800 */
[----:B------:R-:W3:Y:S01]  /*1fa30*/  LDL.LU R8, [R1+0x34] ;  /* 0x0000340001087983 */ /* 0x000ee20000300800 */
[----:B------:R-:W-:Y:S01]  /*1fa40*/  SHF.L.U32 R54, R219, 0x3, RZ ;  /* 0x00000003db367819 */ /* 0x000fe200000006ff */
[----:B------:R-:W-:Y:S02]  /*1fa50*/  UISETP.NE.AND UP3, UPT, UR19, -0x1, UPT ;  /* 0xffffffff1300788c */ /* 0x000fe4000bf65270 */
[----:B------:R-:W4:Y:S01]  /*1fa60*/  LDL.LU R7, [R1+0x38] ;  /* 0x0000380001077983 */ /* 0x000f220000300800 */
[----:B------:R-:W1:Y:S01]  /*1fa70*/  S2UR UR11, SR_CTAID.Y ;  /* 0x00000000000b79c3 */ /* 0x000e620000002600 */
[----:B------:R-:W1:Y:S02]  /*1fa80*/  LDCU UR9, c[0x0][0x434] ;  /* 0x00008680ff0977ac */ /* 0x000e640008000800 */
[----:B------:R-:W4:Y:S01]  /*1fa90*/  LDL.LU R5, [R1+0x3c] ;  /* 0x00003c0001057983 */ /* 0x000f220000300800 */
[----:B------:R-:W4:Y:S03]  /*1faa0*/  LDCU.U8 UR10, c[0x0][0x548] ;  /* 0x0000a900ff0a77ac */ /* 0x000f260008000000 */
[----:B------:R-:W4:Y:S01]  /*1fab0*/  LDL.LU R6, [R1+0x70] ;  /* 0x0000700001067983 */ /* 0x000f220000300800 */
[----:B------:R-:W1:Y:S01]  /*1fac0*/  @!UP3 LDCU.64 UR6, c[0x0][0x400] ;  /* 0x00008000ff06b7ac */ /* 0x000e620008000a00 */
[----:B------:R-:W-:Y:S01]  /*1fad0*/  UISETP.NE.AND UP2, UPT, UR19, -0x1, UPT ;  /* 0xffffffff1300788c */ /* 0x000fe2000bf45270 */
[----:B------:R-:W4:Y:S01]  /*1fae0*/  LDCU UR13, c[0x0][0x434] ;  /* 0x00008680ff0d77ac */ /* 0x000f220008000800 */
[----:B-1----:R-:W-:-:S04]  /*1faf0*/  @!UP3 UIMAD.WIDE.U32 UR16, UR11, UR6, URZ ;  /* 0x000000060b10b2a5 */ /* 0x002fc8000f8e00ff */
[----:B------:R-:W-:Y:S01]  /*1fb00*/  @!UP3 UIMAD UR12, UR11, UR7, UR17 ;  /* 0x000000070b0cb2a4 */ /* 0x000fe2000f8e0211 */
[----:B------:R-:W1:Y:S02]  /*1fb10*/  @UP3 LDCU.64 UR6, c[0x0][0x408] ;  /* 0x00008100ff0637ac */ /* 0x000e640008000a00 */
[----:B-1----:R-:W-:Y:S01]  /*1fb20*/  @UP3 UIMAD.WIDE.U32 UR20, UR19, UR6, URZ ;  /* 0x00000006131432a5 */ /* 0x002fe2000f8e00ff */
[----:B------:R-:W1:Y:S03]  /*1fb30*/  S2UR UR6, SR_CTAID.Z ;  /* 0x00000000000679c3 */ /* 0x000e660000002700 */
[----:B------:R-:W-:Y:S02]  /*1fb40*/  @UP3 UIMAD UR12, UR19, UR7, UR21 ;  /* 0x00000007130c32a4 */ /* 0x000fe4000f8e0215 */
[----:B------:R-:W-:Y:S01]  /*1fb50*/  @!UP2 UIMAD UR19, UR11, UR9, URZ ;  /* 0x000000090b13a2a4 */ /* 0x000fe2000f8e02ff */
[----:B------:R-:W-:Y:S01]  /*1fb60*/  @UP3 UMOV UR16, UR20 ;  /* 0x0000001400103c82 */ /* 0x000fe20008000000 */
[----:B--2---:R-:W2:Y:S04]  /*1fb70*/  SHFL.BFLY PT, R4, R0, 0x2, 0x1f ;  /* 0x0c401f0000047f89 */ /* 0x004ea800000e0000 */
[----:B---3--:R-:W3:Y:S04]  /*1fb80*/  SHFL.BFLY PT, R3, R8, 0x2, 0x1f ;  /* 0x0c401f0008037f89 */ /* 0x008ee800000e0000 */
[----:B----4-:R-:W4:Y:S01]  /*1fb90*/  SHFL.BFLY PT, R2, R7, 0x2, 0x1f ;  /* 0x0c401f0007027f89 */ /* 0x010f2200000e0000 */
[----:B-----5:R-:W-:-:S04]  /*1fba0*/  LOP3.LUT R215, R6, R215, RZ, 0xfc, !PT ;  /* 0x000000d706d77212 */ /* 0x020fc800078efcff */
[----:B------:R-:W-:Y:S01]  /*1fbb0*/  LOP3.LUT R215, R215, 0x20, R54, 0xf8, !PT ;  /* 0x00000020d7d77812 */ /* 0x000fe200078ef836 */
[----:B--2---:R-:W-:Y:S02]  /*1fbc0*/  FADD.FTZ R4, R4, R0 ;  /* 0x0000000004047221 */ /* 0x004fe40000010000 */
[----:B------:R-:W2:Y:S01]  /*1fbd0*/  SHFL.BFLY PT, R0, R5, 0x2, 0x1f ;  /* 0x0c401f0005007f89 */ /* 0x000ea200000e0000 */
[----:B---3--:R-:W-:-:S03]  /*1fbe0*/  FADD.FTZ R3, R3, R8 ;  /* 0x0000000803037221 */ /* 0x008fc60000010000 */
[----:B------:R-:W3:Y:S01]  /*1fbf0*/  SHFL.BFLY PT, R52, R4, 0x1, 0x1f ;  /* 0x0c201f0004347f89 */ /* 0x000ee200000e0000 */
[----:B----4-:R-:W-:-:S03]  /*1fc00*/  FADD.FTZ R2, R2, R7 ;  /* 0x0000000702027221 */ /* 0x010fc60000010000 */
[----:B------:R-:W4:Y:S04]  /*1fc10*/  SHFL.BFLY PT, R51, R3, 0x1, 0x1f ;  /* 0x0c201f0003337f89 */ /* 0x000f2800000e0000 */
[----:B------:R-:W1:Y:S01]  /*1fc20*/  SHFL.BFLY PT, R50, R2, 0x1, 0x1f ;  /* 0x0c201f0002327f89 */ /* 0x000e6200000e0000 */
[----:B--2---:R-:W-:Y:S01]  /*1fc30*/  FADD.FTZ R0, R0, R5 ;  /* 0x0000000500007221 */ /* 0x004fe20000010000 */
[----:B---3--:R-:W-:-:S04]  /*1fc40*/  FADD.FTZ R52, R4, R52 ;  /* 0x0000003404347221 */ /* 0x008fc80000010000 */
[----:B------:R-:W2:Y:S01]  /*1fc50*/  SHFL.BFLY PT, R53, R0, 0x1, 0x1f ;  /* 0x0c201f0000357f89 */ /* 0x000ea200000e0000 */
[----:B------:R-:W3:Y:S01]  /*1fc60*/  MUFU.RCP R4, R52 ;  /* 0x0000003400047308 */ /* 0x000ee20000001000 */
[----:B------:R-:W-:Y:S01]  /*1fc70*/  FSETP.NE.FTZ.AND P3, PT, R52, RZ, PT ;  /* 0x000000ff3400720b */ /* 0x000fe20003f75000 */
[----:B----4-:R-:W-:Y:S01]  /*1fc80*/  FADD.FTZ R51, R3, R51 ;  /* 0x0000003303337221 */ /* 0x010fe20000010000 */
[----:B------:R-:W-:Y:S01]  /*1fc90*/  LOP3.LUT R3, R54, 0xc0, RZ, 0xc0, !PT ;  /* 0x000000c036037812 */ /* 0x000fe200078ec0ff */
[----:B-1----:R-:W-:-:S03]  /*1fca0*/  FADD.FTZ R50, R2, R50 ;  /* 0x0000003202327221 */ /* 0x002fc60000010000 */
[----:B------:R-:W-:Y:S01]  /*1fcb0*/  FSETP.NE.FTZ.AND P2, PT, R51, RZ, PT ;  /* 0x000000ff3300720b */ /* 0x000fe20003f55000 */
[----:B------:R-:W1:Y:S01]  /*1fcc0*/  MUFU.RCP R5, R51 ;  /* 0x0000003300057308 */ /* 0x000e620000001000 */
[----:B------:R-:W-:Y:S02]  /*1fcd0*/  LOP3.LUT R3, R3, 0x18, R219, 0xf8, !PT ;  /* 0x0000001803037812 */ /* 0x000fe400078ef8db */
[----:B------:R-:W-:Y:S02]  /*1fce0*/  FSETP.NE.FTZ.AND P1, PT, R50, RZ, PT ;  /* 0x000000ff3200720b */ /* 0x000fe40003f35000 */
[----:B------:R-:W-:Y:S02]  /*1fcf0*/  LOP3.LUT R215, R215, R3, RZ, 0xfc, !PT ;  /* 0x00000003d7d77212 */ /* 0x000fe400078efcff */
[----:B---3--:R-:W-:Y:S01]  /*1fd00*/  FSEL R2, R4, 1, P3 ;  /* 0x3f80000004027808 */ /* 0x008fe20001800000 */
[----:B--2---:R-:W-:-:S04]  /*1fd10*/  FADD.FTZ R53, R0, R53 ;  /* 0x0000003500357221 */ /* 0x004fc80000010000 */
[----:B------:R-:W-:Y:S02]  /*1fd20*/  FMUL.FTZ R0, R2, UR4 ;  /* 0x0000000402007c20 */ /* 0x000fe40008410000 */
[----:B------:R-:W2:Y:S01]  /*1fd30*/  MUFU.RCP R2, R50 ;  /* 0x0000003200027308 */ /* 0x000ea20000001000 */
        /* <DEDUP_REMOVED lines=25> */
[----:B------:R-:W-:Y:S01]  /*1fed0*/  FSETP.NE.FTZ.AND P0, PT, R53, RZ, PT ;  /* 0x000000ff3500720b */ /* 0x000fe20003f15000 */
[----:B------:R-:W1:Y:S01]  /*1fee0*/  MUFU.RCP R0, R53 ;  /* 0x0000003500007308 */ /* 0x000e620000001000 */
[----:B------:R-:W-:Y:S01]  /*1fef0*/  FMUL.FTZ R3, R4, UR4 ;  /* 0x0000000404037c20 */ /* 0x000fe20008410000 */
[----:B--2---:R-:W-:-:S02]  /*1ff00*/  FSEL R2, R2, 1, P1 ;  /* 0x3f80000002027808 */ /* 0x004fc40000800000 */
        /* <DEDUP_REMOVED lines=27> */
[----:B------:R-:W-:Y:S01]  /*200c0*/  LOP3.LUT R3, R214, 0x20, RZ, 0xc0, !PT ;  /* 0x00000020d6037812 */ /* 0x000fe200078ec0ff */
[----:B------:R-:W-:Y:S01]  /*200d0*/  FMUL.FTZ R2, R2, UR4 ;  /* 0x0000000402027c20 */ /* 0x000fe20008410000 */
        /* <DEDUP_REMOVED lines=93> */
[----:B------:R-:W-:Y:S01]  /*206b0*/  F2FP.F16.F32.PACK_AB R25, R25, R164 ;  /* 0x000000a41919723e */ /* 0x000fe200000000ff */
[----:B----4-:R4:W1:Y:S01]  /*206c0*/  @P1 MUFU.LG2 R5, R50 ;  /* 0x0000003200051308 */ /* 0x0108620000000c00 */
[----:B------:R-:W-:Y:S01]  /*206d0*/  F2FP.F16.F32.PACK_AB R24, R24, R166 ;  /* 0x000000a61818723e */ /* 0x000fe200000000ff */
[----:B------:R-:W-:Y:S01]  /*206e0*/  STS [R0+0x30], R37 ;  /* 0x0000302500007388 */ /* 0x000fe20000000800 */
[----:B------:R-:W-:Y:S01]  /*206f0*/  F2FP.F16.F32.PACK_AB R21, R21, R168 ;  /* 0x000000a81515723e */ /* 0x000fe200000000ff */
[----:B--2---:R-:W-:Y:S01]  /*20700*/  @UP1 UIMAD UR13, UR8, UR9, URZ ;  /* 0x00000009080d12a4 */ /* 0x004fe2000f8e02ff */
        /* <DEDUP_REMOVED lines=55> */
[----:B------:R1:W-:Y:S01]  /*20a80*/  STS [R2+0x5220], R44 ;  /* 0x0052202c02007388 */ /* 0x0003e20000000800 */
[----:B--2---:R4:W2:Y:S03]  /*20a90*/  @P2 MUFU.LG2 R3, R51 ;  /* 0x0000003300032308 */ /* 0x0048a60000000c00 */
[----:B------:R-:W-:Y:S04]  /*20aa0*/  STS [R0+0x5030], R43 ;  /* 0x0050302b00007388 */ /* 0x000fe80000000800 */
[----:B------:R2:W-:Y:S01]  /*20ab0*/  STS [R0+0x5230], R42 ;  /* 0x0052302a00007388 */ /* 0x0005e20000000800 */
[----:B---3--:R4:W3:Y:S01]  /*20ac0*/  @P3 MUFU.LG2 R6, R52 ;  /* 0x0000003400063308 */ /* 0x0088e20000000c00 */
[----:B-1----:R-:W1:Y:S01]  /*20ad0*/  @P3 LDC R2, c[0x0][0x458] ;  /* 0x00011600ff023b82 */ /* 0x002e620000000800 */
[----:B--2---:R-:W-:-:S04]  /*20ae0*/  LOP3.LUT R0, R219, 0x18, RZ, 0xc0, !PT ;  /* 0x00000018db007812 */ /* 0x004fc800078ec0ff */
[----:B------:R-:W-:-:S04]  /*20af0*/  LOP3.LUT R0, R0, 0xd8, R54, 0x78, !PT ;  /* 0x000000d800007812 */ /* 0x000fc800078e7836 */
[----:B------:R-:W-:-:S04]  /*20b00*/  LOP3.LUT R0, R0, 0x1f20, R54, 0xf8, !PT ;  /* 0x00001f2000007812 */ /* 0x000fc800078ef836 */
[----:B------:R-:W-:Y:S01]  /*20b10*/  LEA R24, R0, UR5, 0x1 ;  /* 0x0000000500187c11 */ /* 0x000fe2000f8e08ff */
[----:B------:R-:W-:Y:S01]  /*20b20*/  USHF.R.S32.HI UR5, URZ, 0x1f, UR19 ;  /* 0x0000001fff057899 */ /* 0x000fe20008011413 */
[----:B---34-:R-:W-:Y:S11]  /*20b30*/  BRA.U UP1, `(.L_x_1041) ;  /* 0x0000000101207547 */ /* 0x018ff6000b800000 */
[----:B------:R-:W-:Y:S01]  /*20b40*/  UISETP.NE.AND UP1, UPT, UR10, URZ, UPT ;  /* 0x000000ff0a00728c */ /* 0x000fe2000bf25270 */
[----:B------:R-:W2:Y:S10]  /*20b50*/  LDCU UR8, c[0x0][0x3e0] ;  /* 0x00007c00ff0877ac */ /* 0x000eb40008000800 */
[----:B------:R-:W2:Y:S01]  /*20b60*/  @UP1 LDCU UR7, c[0x0][0x454] ;  /* 0x00008a80ff0717ac */ /* 0x000ea20008000800 */
[----:B------:R-:W-:Y:S01]  /*20b70*/  @UP1 UMOV UR15, 0x1 ;  /* 0x00000001000f1882 */ /* 0x000fe20000000000 */
[----:B------:R-:W3:Y:S01]  /*20b80*/  @UP1 LDCU UR13, c[0x0][0x454] ;  /* 0x00008a80ff0d17ac */ /* 0x000ee20008000800 */
[----:B------:R-:W-:Y:S01]  /*20b90*/  @!UP1 UMOV UR15, 0x1 ;  /* 0x00000001000f9882 */ /* 0x000fe20000000000 */
[----:B--2---:R-:W-:-:S02]  /*20ba0*/  @UP1 UIMAD UR7, UR7, UR8, URZ ;  /* 0x00000008070712a4 */ /* 0x004fc4000f8e02ff */
[----:B---3--:R-:W-:-:S12]  /*20bb0*/  @!UP1 UIMAD UR7, UR9, UR8, URZ ;  /* 0x00000008090792a4 */ /* 0x008fd8000f8e02ff */
.L_x_1041:
[----:B------:R-:W-:Y:S01]  /*20bc0*/  BAR.SYNC.DEFER_BLOCKING 0x0 ;  /* 0x0000000000007b1d */ /* 0x000fe20000010000 */
[----:B------:R-:W-:Y:S01]  /*20bd0*/  @P3 FMUL.FTZ R0, R6, 0.69314718246459960938 ;  /* 0x3f31721806003820 */ /* 0x000fe20000410000 */
[----:B------:R-:W-:Y:S01]  /*20be0*/  MOV R19, 0x7f800000 ;  /* 0x7f80000000137802 */ /* 0x000fe20000000f00 */
[----:B------:R-:W-:Y:S01]  /*20bf0*/  UIMAD UR13, UR6, UR13, URZ ;  /* 0x0000000d060d72a4 */ /* 0x000fe2000f8e02ff */
[----:B------:R-:W-:Y:S01]  /*20c00*/  @P2 FMUL.FTZ R3, R3, 0.69314718246459960938 ;  /* 0x3f31721803032820 */ /* 0x000fe20000410000 */
[----:B-1----:R-:W-:-:S03]  /*20c10*/  @P3 FFMA.FTZ R19, R102, R2, R0 ;  /* 0x0000000266133223 */ /* 0x002fc60000010000 */
        /* <DEDUP_REMOVED lines=8> */
[----:B------:R-:W4:Y:S01]  /*20ca0*/  @P2 LDC R9, c[0x0][0x458] ;  /* 0x00011600ff092b82 */ /* 0x000f220000000800 */
[----:B------:R-:W-:Y:S01]  /*20cb0*/  @!UP0 UIMAD UR13, UR11, UR7, UR13 ;  /* 0x000000070b0d82a4 */ /* 0x000fe2000f8e020d */
[----:B------:R-:W-:Y:S01]  /*20cc0*/  MOV R17, 0x7f800000 ;  /* 0x7f80000000117802 */ /* 0x000fe20000000f00 */
[----:B------:R-:W-:Y:S01]  /*20cd0*/  USHF.L.U32 UR9, UR9, 0x7, URZ ;  /* 0x0000000709097899 */ /* 0x000fe200080006ff */
[----:B------:R-:W-:Y:S01]  /*20ce0*/  MOV R18, 0x7f800000 ;  /* 0x7f80000000127802 */ /* 0x000fe20000000f00 */
[----:B------:R-:W-:Y:S01]  /*20cf0*/  USEL UR5, UR5, URZ, UP0 ;  /* 0x000000ff05057287 */ /* 0x000fe20008000000 */
[----:B------:R-:W-:Y:S01]  /*20d00*/  MOV R16, 0x7f800000 ;  /* 0x7f80000000107802 */ /* 0x000fe20000000f00 */
[----:B------:R-:W-:Y:S01]  /*20d10*/  USHF.R.S32.HI UR8, URZ, 0x1f, UR13 ;  /* 0x0000001fff087899 */ /* 0x000fe2000801140d */
[----:B------:R-:W5:Y:S01]  /*20d20*/  @P0 LDC R7, c[0x0][0x458] ;  /* 0x00011600ff070b82 */ /* 0x000f620000000800 */
[----:B------:R-:W-:Y:S01]  /*20d30*/  USHF.R.S32.HI UR7, URZ, 0x1f, UR9 ;  /* 0x0000001fff077899 */ /* 0x000fe20008011409 */
[----:B------:R1:W3:Y:S01]  /*20d40*/  LDS.128 R28, [R24+0x1800] ;  /* 0x00180000181c7984 */ /* 0x0002e20000000c00 */
[----:B------:R-:W-:Y:S01]  /*20d50*/  UIADD3 UR19, UP1, UP0, UR9, UR19, UR13 ;  /* 0x0000001309137290 */ /* 0x000fe2000f83e00d */
[----:B--2---:R-:W-:-:S03]  /*20d60*/  @P0 FMUL.FTZ R0, R4, 0.69314718246459960938 ;  /* 0x3f31721804000820 */ /* 0x004fc60000410000 */
[----:B------:R-:W-:Y:S01]  /*20d70*/  UIADD3.X UR5, UPT, UPT, UR7, UR5, UR8, UP1, UP0 ;  /* 0x0000000507057290 */ /* 0x000fe20008fe0408 */
[----:B-1----:R-:W-:Y:S01]  /*20d80*/  @P1 FFMA.FTZ R17, R104, R8, R2 ;  /* 0x0000000868111223 */ /* 0x002fe20000010002 */
[----:B------:R-:W-:Y:S01]  /*20d90*/  SHF.R.U32.HI R2, RZ, 0x2, R219 ;  /* 0x00000002ff027819 */ /* 0x000fe200000116db */
[----:B----4-:R-:W-:Y:S01]  /*20da0*/  @P2 FFMA.FTZ R18, R101, R9, R3 ;  /* 0x0000000965122223 */ /* 0x010fe20000010003 */
[----:B-----5:R-:W-:Y:S01]  /*20db0*/  @P0 FFMA.FTZ R16, R103, R7, R0 ;  /* 0x0000000767100223 */ /* 0x020fe20000010000 */
        /* <DEDUP_REMOVED lines=38> */
.L_x_1043:
[----:B------:R-:W-:Y:S05]  /*21020*/  BSYNC.RECONVERGENT B0 ;  /* 0x0000000000007941 */ /* 0x000fea0003800200 */
.L_x_1042:
[----:B------:R2:W5:Y:S04]  /*21030*/  LDL R27, [R1+0x54] ;  /* 0x00005400011b7983 */ /* 0x0005680000100800 */
[----:B------:R2:W5:Y:S01]  /*21040*/  LDL R32, [R1+0x50] ;  /* 0x0000500001207983 */ /* 0x0005620000100800 */
[----:B------:R-:W-:Y:S01]  /*21050*/  IMAD.MOV.U32 R3, RZ, RZ, RZ ;  /* 0x000000ffff037224 */ /* 0x000fe200078e00ff */
[----:B------:R-:W3:Y:S01]  /*21060*/  LDCU.64 UR4, c[0x0][0x410] ;  /* 0x00008200ff0477ac */ /* 0x000ee20008000a00 */
[----:B------:R-:W-:Y:S01]  /*21070*/  LOP3.LUT R26, R54, 0x18, RZ, 0xc0, !PT ;  /* 0x00000018361a7812 */ /* 0x000fe200078ec0ff */
[----:B-1----:R2:W1:Y:S01]  /*21080*/  LDS.128 R16, [R24+0x2000] ;  /* 0x0020000018107984 */ /* 0x0024620000000c00 */
[----:B------:R-:W-:Y:S01]  /*21090*/  IMAD.WIDE.U32 R6, R22, 0x80, R2 ;  /* 0x0000008016067825 */ /* 0x000fe200078e0002 */
[C---:B------:R-:W-:Y:S01]  /*210a0*/  ISETP.GE.AND P3, PT, R2.reuse, UR14, PT ;  /* 0x0000000e02007c0c */ /* 0x040fe2000bf66270 */
[----:B------:R-:W-:Y:S01]  /*210b0*/  BSSY.RECONVERGENT B0, `(.L_x_1044) ;  /* 0x0000020000007945 */ /* 0x000fe20003800200 */
[----:B------:R2:W4:Y:S01]  /*210c0*/  LDS.128 R20, [R24] ;  /* 0x0000000018147984 */ /* 0x0005220000000c00 */
[----:B------:R-:W-:Y:S01]  /*210d0*/  VIADD R0, R2, 0x20 ;  /* 0x0000002002007836 */ /* 0x000fe20000000000 */
[----:B------:R-:W-:-:S02]  /*210e0*/  IADD3 R4, P0, PT, R26, UR16, RZ ;  /* 0x000000101a047c10 */ /* 0x000fc4000ff1e0ff */
[----:B------:R2:W1:Y:S01]  /*210f0*/  LDS.128 R12, [R24+0x4000] ;  /* 0x00400000180c7984 */ /* 0x0004620000000c00 */
        /* <DEDUP_REMOVED lines=12> */
[----:B------:R-:W-:Y:S01]  /*211c0*/  IMAD.MOV.U32 R8, RZ, RZ, R10 ;  /* 0x000000ffff087224 */ /* 0x000fe200078e000a */
[----:B------:R-:W2:Y:S01]  /*211d0*/  LDCU UR8, c[0x0][0x440] ;  /* 0x00008800ff0877ac */ /* 0x000ea20008000800 */
[----:B------:R-:W4:Y:S01]  /*211e0*/  LDCU.64 UR4, c[0x0][0x3f0] ;  /* 0x00007e00ff0477ac */ /* 0x000f220008000a00 */
[----:B---3--:R-:W-:Y:S02]  /*211f0*/  IMAD R0, R7, UR6, RZ ;  /* 0x0000000607007c24 */ /* 0x008fe4000f8e02ff */
[----:B------:R-:W-:Y:S01]  /*21200*/  IMAD.WIDE.U32 R4, R6, UR6, R8 ;  /* 0x0000000606047c25 */ /* 0x000fe2000f8e0008 */
[----:B--2---:R-:W-:-:S03]  /*21210*/  ISETP.GE.AND P5, PT, R26, UR8, PT ;  /* 0x000000081a007c0c */ /* 0x004fc6000bfa6270 */
[----:B------:R-:W-:Y:S01]  /*21220*/  IMAD R0, R6, UR7, R0 ;  /* 0x0000000706007c24 */ /* 0x000fe2000f8e0200 */
[----:B-----5:R-:W-:Y:S02]  /*21230*/  ISETP.GE.AND P4, PT, R32, UR8, PT ;  /* 0x0000000820007c0c */ /* 0x020fe4000bf86270 */
[----:B------:R-:W-:Y:S01]  /*21240*/  ISETP.GE.AND P3, PT, R27, UR8, PT ;  /* 0x000000081b007c0c */ /* 0x000fe2000bf66270 */
[----:B------:R-:W-:Y:S01]  /*21250*/  IMAD.IADD R0, R0, 0x1, R5 ;  /* 0x0000000100007824 */ /* 0x000fe200078e0205 */
[----:B----4-:R-:W-:-:S04]  /*21260*/  LEA R2, P6, R4, UR4, 0x1 ;  /* 0x0000000404027c11 */ /* 0x010fc8000f8c08ff */
[----:B------:R-:W-:-:S05]  /*21270*/  LEA.HI.X R3, R4, UR5, R0, 0x1, P6 ;  /* 0x0000000504037c11 */ /* 0x000fca000b0f0c00 */
[----:B------:R3:W-:Y:S04]  /*21280*/  @!P5 STG.E.128 desc[UR28][R2.64], R20 ;  /* 0x000000140200d986 */ /* 0x0007e8000c101d1c */
[----:B-1----:R3:W-:Y:S04]  /*21290*/  @!P4 STG.E.128 desc[UR28][R2.64+0x40], R16 ;  /* 0x000040100200c986 */ /* 0x0027e8000c101d1c */
[----:B------:R3:W-:Y:S02]  /*212a0*/  @!P3 STG.E.128 desc[UR28][R2.64+0x80], R12 ;  /* 0x0000800c0200b986 */ /* 0x0007e4000c101d1c */
.L_x_1045:
[----:B------:R-:W-:Y:S05]  /*212b0*/  BSYNC.RECONVERGENT B0 ;  /* 0x0000000000007941 */ /* 0x000fea0003800200 */
.L_x_1044:
[----:B---34-:R3:W4:Y:S01]  /*212c0*/  LDS.128 R20, [R24+0x800] ;  /* 0x0008000018147984 */ /* 0x0187220000000c00 */
[----:B------:R-:W-:Y:S03]  /*212d0*/  BSSY.RECONVERGENT B0, `(.L_x_1046) ;  /* 0x0000017000007945 */ /* 0x000fe60003800200 */
[----:B-1----:R3:W1:Y:S04]  /*212e0*/  LDS.128 R16, [R24+0x2800] ;  /* 0x0028000018107984 */ /* 0x0026680000000c00 */
[----:B------:R3:W1:Y:S01]  /*212f0*/  LDS.128 R12, [R24+0x4800] ;  /* 0x00480000180c7984 */ /* 0x0006620000000c00 */
        /* <DEDUP_REMOVED lines=18> */
[----:B-1----:R2:W-:Y:S04]  /*21420*/  @!P3 STG.E.128 desc[UR28][R2.64+0x40], R16 ;  /* 0x000040100200b986 */ /* 0x0025e8000c101d1c */
[----:B------:R2:W-:Y:S02]  /*21430*/  @!P2 STG.E.128 desc[UR28][R2.64+0x80], R12 ;  /* 0x0000800c0200a986 */ /* 0x0005e4000c101d1c */
.L_x_1047:
[----:B------:R-:W-:Y:S05]  /*21440*/  BSYNC.RECONVERGENT B0 ;  /* 0x0000000000007941 */ /* 0x000fea0003800200 */
.L_x_1046:
[----:B--2-4-:R2:W4:Y:S01]  /*21450*/  LDS.128 R20, [R24+0x1000] ;  /* 0x0010000018147984 */ /* 0x0145220000000c00 */
[----:B------:R-:W-:Y:S03]  /*21460*/  BSSY.RECONVERGENT B0, `(.L_x_1048) ;  /* 0x0000017000007945 */ /* 0x000fe60003800200 */
[----:B-1----:R2:W1:Y:S04]  /*21470*/  LDS.128 R16, [R24+0x3000] ;  /* 0x0030000018107984 */ /* 0x0024680000000c00 */
[----:B------:R2:W1:Y:S01]  /*21480*/  LDS.128 R12, [R24+0x5000] ;  /* 0x00500000180c7984 */ /* 0x0004620000000c00 */
[----:B------:R-:W-:Y:S05]  /*21490*/  @P1 BRA `(.L_x_1049) ;  /* 0x00000000004c1947 */ /* 0x000fea0003800000 */
[----:B------:R-:W3:Y:S01]  /*214a0*/  LDCU.64 UR6, c[0x0][0x408] ;  /* 0x00008100ff0677ac */ /* 0x000ee20008000a00 */
[----:B------:R-:W-:Y:S02]  /*214b0*/  IADD3 R0, P1, PT, R6, 0x40, RZ ;  /* 0x0000004006007810 */ /* 0x000fe40007f3e0ff */
[----:B------:R-:W-:Y:S01]  /*214c0*/  MOV R3, R9 ;  /* 0x0000000900037202 */ /* 0x000fe20000000f00 */
[----:B------:R-:W2:Y:S02]  /*214d0*/  LDCU UR8, c[0x0][0x440] ;  /* 0x00008800ff0877ac */ /* 0x000ea40008000800 */
[----:B------:R-:W-:Y:S01]  /*214e0*/  IMAD.X R2, RZ, RZ, R7, P1 ;  /* 0x000000ffff027224 */ /* 0x000fe200008e0607 */
[----:B------:R-:W4:Y:S03]  /*214f0*/  LDCU.64 UR4, c[0x0][0x3f0] ;  /* 0x00007e00ff0477ac */ /* 0x000f260008000a00 */
[----:B---3--:R-:W-:-:S02]  /*21500*/  IMAD R25, R2, UR6, RZ ;  /* 0x0000000602197c24 */ /* 0x008fc4000f8e02ff */
[----:B------:R-:W-:Y:S01]  /*21510*/  IMAD.MOV.U32 R2, RZ, RZ, R10 ;  /* 0x000000ffff027224 */ /* 0x000fe200078e000a */
[----:B--2---:R-:W-:-:S03]  /*21520*/  ISETP.GE.AND P3, PT, R26, UR8, PT ;  /* 0x000000081a007c0c */ /* 0x004fc6000bf66270 */
        /* <DEDUP_REMOVED lines=10> */
.L_x_1049:
[----:B------:R-:W-:Y:S05]  /*215d0*/  BSYNC.RECONVERGENT B0 ;  /* 0x0000000000007941 */ /* 0x000fea0003800200 */
.L_x_1048:
[----:B-12---:R1:W2:Y:S01]  /*215e0*/  LDS.128 R16, [R24+0x3800] ;  /* 0x0038000018107984 */ /* 0x0062a20000000c00 */
[----:B------:R-:W-:Y:S05]  /*215f0*/  @P0 EXIT ;  /* 0x000000000000094d */ /* 0x000fea0003800000 */
[----:B------:R-:W3:Y:S01]  /*21600*/  LDCU.64 UR6, c[0x0][0x408] ;  /* 0x00008100ff0677ac */ /* 0x000ee20008000a00 */
[----:B------:R1:W1:Y:S01]  /*21610*/  LDS.128 R12, [R24+0x5800] ;  /* 0x00580000180c7984 */ /* 0x0002620000000c00 */
[----:B------:R-:W-:Y:S01]  /*21620*/  IADD3 R0, P0, PT, R6, 0x60, RZ ;  /* 0x0000006006007810 */ /* 0x000fe20007f1e0ff */
[----:B------:R-:W4:Y:S01]  /*21630*/  LDCU UR8, c[0x0][0x440] ;  /* 0x00008800ff0877ac */ /* 0x000f220008000800 */
[----:B------:R-:W-:-:S03]  /*21640*/  MOV R3, R9 ;  /* 0x0000000900037202 */ /* 0x000fc60000000f00 */
[----:B------:R-:W-:Y:S01]  /*21650*/  IMAD.X R2, RZ, RZ, R7, P0 ;  /* 0x000000ffff027224 */ /* 0x000fe200000e0607 */
[----:B------:R-:W2:Y:S03]  /*21660*/  LDCU.64 UR4, c[0x0][0x3f0] ;  /* 0x00007e00ff0477ac */ /* 0x000ea60008000a00 */
[----:B---3--:R-:W-:Y:S02]  /*21670*/  IMAD R6, R2, UR6, RZ ;  /* 0x0000000602067c24 */ /* 0x008fe4000f8e02ff */
[----:B------:R-:W-:Y:S01]  /*21680*/  IMAD.MOV.U32 R2, RZ, RZ, R10 ;  /* 0x000000ffff027224 */ /* 0x000fe200078e000a */
[----:B----4-:R-:W-:-:S03]  /*21690*/  ISETP.GE.AND P2, PT, R26, UR8, PT ;  /* 0x000000081a007c0c */ /* 0x010fc6000bf46270 */
        /* <DEDUP_REMOVED lines=8> */
[----:B------:R2:W-:Y:S01]  /*21720*/  @!P1 STG.E.128 desc[UR28][R2.64+0x40], R16 ;  /* 0x0000401002009986 */ /* 0x0005e2000c101d1c */
[----:B-1----:R-:W-:Y:S05]  /*21730*/  @P0 EXIT ;  /* 0x000000000000094d */ /* 0x002fea0003800000 */
[----:B------:R-:W-:Y:S01]  /*21740*/  STG.E.128 desc[UR28][R2.64+0x80], R12 ;  /* 0x0000800c02007986 */ /* 0x000fe2000c101d1c */
[----:B------:R-:W-:Y:S05]  /*21750*/  EXIT ;  /* 0x000000000000794d */ /* 0x000fea0003800000 */
.L_x_1050:
        /* <DEDUP_REMOVED lines=10> */
.L_x_1367:


//--------------------- .text._ZN5flash16flash_fwd_kernelI23Flash_fwd_kernel_traitsILi96ELi128ELi64ELi4ELb0ELb0EN7cutlass6half_tE19Flash_kernel_traitsILi96ELi128ELi64ELi4ES3_EELb1ELb0ELb1ELb0ELb0ELb0ELb0ELb1EEEvNS_16Flash_fwd_paramsE --------------------------
	.section	.text._ZN5flash16flash_fwd_kernelI23Flash_fwd_kernel_traitsILi96ELi128ELi64ELi4ELb0ELb0EN7cutlass6half_tE19Flash_kernel_traitsILi96ELi128ELi64ELi4ES3_EELb1ELb0ELb1ELb0ELb0ELb0ELb0ELb1EEEvNS_16Flash_fwd_paramsE,"ax",@progbits
	.align	128
        .global         _ZN5flash16flash_fwd_kernelI23Flash_fwd_kernel_traitsILi96ELi128ELi64ELi4ELb0ELb0EN7cutlass6half_tE19Flash_kernel_traitsILi96ELi128ELi64ELi4ES3_EELb1ELb0ELb1ELb0ELb0ELb0ELb0ELb1EEEvNS_16Flash_fwd_paramsE
        .type           _ZN5flash16flash_fwd_kernelI23Flash_fwd_kernel_traitsILi96ELi128ELi64ELi4ELb0ELb0EN7cutlass6half_tE19Flash_kernel_traitsILi96ELi128ELi64ELi4ES3_EELb1ELb0ELb1ELb0ELb0ELb0ELb0ELb1EEEvNS_16Flash_fwd_paramsE,@function
        .size           _ZN5flash16flash_fwd_kernelI23Flash_fwd_kernel_traitsILi96ELi128ELi64ELi4ELb0ELb0EN7cutlass6half_tE19Flash_kernel_traitsILi96ELi128ELi64ELi4ES3_EELb1ELb0ELb1ELb0ELb0ELb0ELb0ELb1EEEvNS_16Flash_fwd_paramsE,(.L_x_1368 - _ZN5flash16flash_fwd_kernelI23Flash_fwd_kernel_traitsILi96ELi128ELi64ELi4ELb0ELb0EN7cutlass6half_tE19Flash_kernel_traitsILi96ELi128ELi64ELi4ES3_EELb1ELb0ELb1ELb0ELb0ELb0ELb0ELb1EEEvNS_16Flash_fwd_paramsE)
        .other          _ZN5flash16flash_fwd_kernelI23Flash_fwd_kernel_traitsILi96ELi128ELi64ELi4ELb0ELb0EN7cutlass6half_tE19Flash_kernel_traitsILi96ELi128ELi64ELi4ES3_EELb1ELb0ELb1ELb0ELb0ELb0ELb0ELb1EEEvNS_16Flash_fwd_paramsE,@"STO_CUDA_ENTRY STV_DEFAULT"
_ZN5flash16flash_fwd_kernelI23Flash_fwd_kernel_traitsILi96ELi128ELi64ELi4ELb0ELb0EN7cutlass6half_tE19Flash_kernel_traitsILi96ELi128ELi64ELi4ES3_EELb1ELb0ELb1ELb0ELb0ELb0ELb0ELb1EEEvNS_16Flash_fwd_paramsE:
.text._ZN5flash16flash_fwd_kernelI23Flash_fwd_kernel_traitsILi96ELi128ELi64ELi4ELb0ELb0EN7cutlass6half_tE19Flash_kernel_traitsILi96ELi128ELi64ELi4ES3_EELb1ELb0ELb1ELb0ELb0ELb0ELb0ELb1EEEvNS_16Flash_fwd_paramsE:
        /* <DEDUP_REMOVED lines=32> */
[----:B--2---:R-:W-:Y:S01]  /*0200*/  UIMAD.WIDE.U32 UR16, UR12, 0x4, UR16 ;  /* 0x000000040c1078a5 */ /* 0x004fe2000f8e0010 */
[----:B------:R-:W1:Y:S01]  /*0210*/  LDCU.64 UR4, c[0x0][0x478] ;  /* 0x00008f00ff0477ac */ /* 0x000e620008000a00 */
[----:B------:R-:W-:Y:S01]  /*0220*/  PLOP3.LUT P2, PT, PT, PT, UP4, 0x80, 0x8 ;  /* 0x000000000008781c */ /* 0x000fe20003f4f048 */
[----:B------:R-:W-:-:S02]  /*0230*/  USHF.L.U32 UR11, UR12, 0x2, URZ ;  /* 0x000000020c0b7899 */ /* 0x000fc400080006ff */
[----:B------:R-:W-:-:S05]  /*0240*/  UISETP.NE.AND UP5, UPT, UR13, URZ, UPT ;  /* 0x000000ff0d00728c */ /* 0x000fca000bfa5270 */
[----:B------:R-:W2:Y:S01]  /*0250*/  @!P3 LDC.64 R6, c[0x0][0x528] ;  /* 0x00014a00ff06bb82 */ /* 0x000ea20000000a00 */
[----:B------:R-:W-:Y:S02]  /*0260*/  UISETP.EQ.U32.AND UP2, UPT, UR6, URZ, UPT ;  /* 0x000000ff0600728c */ /* 0x000fe4000bf42070 */
[----:B------:R-:W-:Y:S02]  /*0270*/  USHF.R.U32.HI UR10, URZ, 0x1e, UR12 ;  /* 0x0000001eff0a7899 */ /* 0x000fe4000801160c */
[----:B------:R-:W-:Y:S02]  /*0280*/  UISETP.EQ.OR.EX UP2, UPT, UR7, URZ, !UP5, UP2 ;  /* 0x000000ff0700728c */ /* 0x000fe4000ef42720 */
[----:B-1----:R-:W-:-:S04]  /*0290*/  UISETP.NE.U32.AND UP0, UPT, UR4, URZ, UPT ;  /* 0x000000ff0400728c */ /* 0x002fc8000bf05070 */
[----:B------:R-:W-:Y:S01]  /*02a0*/  UISETP.NE.AND.EX UP0, UPT, UR5, URZ, UPT, UP0 ;  /* 0x000000ff0500728c */ /* 0x000fe2000bf05300 */
[----:B----4-:R-:W-:Y:S02]  /*02b0*/  @P1 R2UR UR34, R4 ;  /* 0x00000000042212ca */ /* 0x010fe400000e0000 */
[----:B------:R-:W-:-:S11]  /*02c0*/  @P1 R2UR UR35, R5 ;  /* 0x00000000052312ca */ /* 0x000fd600000e0000 */
[----:B------:R-:W-:Y:S02]  /*02d0*/  IMAD.U32 R4, RZ, RZ, UR34 ;  /* 0x00000022ff047e24 */ /* 0x000fe4000f8e00ff */
[----:B------:R-:W-:-:S05]  /*02e0*/  IMAD.U32 R5, RZ, RZ, UR35 ;  /* 0x00000023ff057e24 */ /* 0x000fca000f8e00ff */
[----:B--2---:R1:W-:Y:S01]  /*02f0*/  @!P3 STG.E.64 desc[UR28][R6.64], R4 ;  /* 0x000000040600b986 */ /* 0x0043e2000c101b1c */
[----:B---3--:R-:W-:Y:S01]  /*0300*/  @P1 IADD3 R14, P0, PT, R2, R0, RZ ;  /* 0x00000000020e1210 */ /* 0x008fe20007f1e0ff */
[----:B------:R-:W-:Y:S01]  /*0310*/  IMAD.U32 R2, RZ, RZ, UR16 ;  /* 0x00000010ff027e24 */ /* 0x000fe2000f8e00ff */
[----:B------:R-:W-:-:S03]  /*0320*/  @UP3 UIADD3 UR16, UP1, UPT, UR11, UR8, URZ ;  /* 0x000000080b103290 */ /* 0x000fc6000ff3e0ff */
[----:B------:R-:W-:Y:S01]  /*0330*/  @P1 IMAD.X R13, RZ, RZ, R3, P0 ;  /* 0x000000ffff0d1224 */ /* 0x000fe200000e0603 */
[----:B------:R-:W-:Y:S02]  /*0340*/  PLOP3.LUT P1, PT, PT, PT, UP3, 0x80, 0x8 ;  /* 0x000000000008781c */ /* 0x000fe40003f2f038 */
[----:B------:R-:W-:Y:S01]  /*0350*/  MOV R3, UR17 ;  /* 0x0000001100037c02 */ /* 0x000fe20008000f00 */
[----:B------:R-:W-:Y:S02]  /*0360*/  @UP3 UIADD3.X UR17, UPT, UPT, UR10, UR9, URZ, UP1, !UPT ;  /* 0x000000090a113290 */ /* 0x000fe40008ffe4ff */
[----:B------:R-:W-:Y:S01]  /*0370*/  UIADD3 UR9, UP1, UPT, UR11, UR6, URZ ;  /* 0x000000060b097290 */ /* 0x000fe2000ff3e0ff */
[----:B-1----:R-:W-:Y:S02]  /*0380*/  @!P3 IMAD.MOV.U32 R4, RZ, RZ, R14 ;  /* 0x000000ffff04b224 */ /* 0x002fe400078e000e */
[----:B------:R-:W-:Y:S01]  /*0390*/  @!P3 IMAD.MOV.U32 R5, RZ, RZ, R13 ;  /* 0x000000ffff05b224 */ /* 0x000fe200078e000d */
[----:B------:R-:W-:-:S04]  /*03a0*/  UIADD3.X UR8, UPT, UPT, UR10, UR7, URZ, UP1, !UPT ;  /* 0x000000070a087290 */ /* 0x000fc80008ffe4ff */
[----:B------:R1:W-:Y:S01]  /*03b0*/  @!P3 STG.E.64 desc[UR28][R6.64+0x8], R4 ;  /* 0x000008040600b986 */ /* 0x0003e2000c101b1c */
[----:B------:R-:W-:-:S03]  /*03c0*/  PLOP3.LUT P3, PT, PT, PT, UP2, 0x80, 0x8 ;  /* 0x000000000008781c */ /* 0x000fc60003f6f028 */
        /* <DEDUP_REMOVED lines=39> */
.L_x_1051:
[----:B-----5:R-:W-:Y:S01]  /*0640*/  @P0 R2UR UR31, R4 ;  /* 0x00000000041f02ca */ /* 0x020fe200000e0000 */
[----:B------:R-:W-:Y:S01]  /*0650*/  @!UP0 UISETP.NE.AND.EX UP2, UPT, UR5, URZ, UPT, UP2 ;  /* 0x000000ff0500828c */ /* 0x000fe2000bf45320 */
[----:B------:R-:W-:-:S13]  /*0660*/  @!P1 EXIT ;  /* 0x000000000000994d */ /* 0x000fda0003800000 */
[----:B------:R-:W1:Y:S01]  /*0670*/  LDCU UR23, c[0x0][0x504] ;  /* 0x0000a080ff1777ac */ /* 0x000e620008000800 */
[----:B------:R-:W2:Y:S01]  /*0680*/  LDCU UR25, c[0x0][0x508] ;  /* 0x0000a100ff1977ac */ /* 0x000ea20008000800 */
[----:B------:R-:W-:Y:S02]  /*0690*/  @!UP0 USEL UR6, UR6, URZ, UP2 ;  /* 0x000000ff06068287 */ /* 0x000fe40009000000 */
[----:B------:R-:W-:Y:S02]  /*06a0*/  @UP0 UIADD3 UR31, UPT, UPT, UR31, -UR13, URZ ;  /* 0x8000000d1f1f0290 */ /* 0x000fe4000fffe0ff */
[----:B------:R-:W-:Y:S01]  /*06b0*/  @!UP0 UIADD3 UR31, UPT, UPT, UR6, UR4, -UR13 ;  /* 0x00000004061f8290 */ /* 0x000fe2000fffe80d */
[----:B------:R-:W3:Y:S03]  /*06c0*/  LDCU UR10, c[0x0][0x3e0] ;  /* 0x00007c00ff0a77ac */ /* 0x000ee60008000800 */
[----:B------:R-:W-:-:S02]  /*06d0*/  UIADD3 UR7, UPT, UPT, UR31, 0x3f, URZ ;  /* 0x0000003f1f077890 */ /* 0x000fc4000fffe0ff */
[----:B-1----:R-:W-:Y:S02]  /*06e0*/  UIADD3 UR23, UPT, UPT, UR32, UR23, URZ ;  /* 0x0000001720177290 */ /* 0x002fe4000fffe0ff */
[----:B------:R-:W-:Y:S02]  /*06f0*/  UIADD3 UR5, UPT, UPT, UR7, UR30, -UR32 ;  /* 0x0000001e07057290 */ /* 0x000fe4000fffe820 */
[----:B------:R-:W-:Y:S02]  /*0700*/  UIADD3 UR9, UPT, UPT, -UR23, UR30, UR31 ;  /* 0x0000001e17097290 */ /* 0x000fe4000fffe11f */
[----:B--2---:R-:W-:Y:S02]  /*0710*/  UIADD3 UR5, UPT, UPT, UR5, 0x80, UR25 ;  /* 0x0000008005057890 */ /* 0x004fe4000fffe019 */
[----:B------:R-:W-:Y:S02]  /*0720*/  USHF.R.S32.HI UR6, URZ, 0x1f, UR7 ;  /* 0x0000001fff067899 */ /* 0x000fe40008011407 */
[----:B------:R-:W-:-:S02]  /*0730*/  USHF.R.S32.HI UR8, URZ, 0x1f, UR9 ;  /* 0x0000001fff087899 */ /* 0x000fc40008011409 */
[----:B------:R-:W-:Y:S02]  /*0740*/  USHF.R.S32.HI UR4, URZ, 0x1f, UR5 ;  /* 0x0000001fff047899 */ /* 0x000fe40008011405 */
[----:B------:R-:W-:Y:S02]  /*0750*/  ULEA.HI UR6, UR6, UR7, URZ, 0x6 ;  /* 0x0000000706067291 */ /* 0x000fe4000f8f30ff */
[----:B------:R-:W-:Y:S02]  /*0760*/  ULEA.HI UR8, UR8, UR9, URZ, 0x6 ;  /* 0x0000000908087291 */ /* 0x000fe4000f8f30ff */
[----:B------:R-:W-:Y:S02]  /*0770*/  ULEA.HI UR4, UR4, UR5, URZ, 0x6 ;  /* 0x0000000504047291 */ /* 0x000fe4000f8f30ff */
[----:B------:R-:W-:Y:S02]  /*0780*/  USHF.R.S32.HI UR6, URZ, 0x6, UR6 ;  /* 0x00000006ff067899 */ /* 0x000fe40008011406 */
[----:B------:R-:W-:-:S02]  /*0790*/  USHF.R.S32.HI UR8, URZ, 0x6, UR8 ;  /* 0x00000006ff087899 */ /* 0x000fc40008011408 */
[----:B------:R-:W-:Y:S02]  /*07a0*/  USHF.R.S32.HI UR4, URZ, 0x6, UR4 ;  /* 0x00000006ff047899 */ /* 0x000fe40008011404 */
[----:B------:R-:W-:Y:S02]  /*07b0*/  UISETP.LT.AND UP1, UPT, URZ, UR8, UPT ;  /* 0x00000008ff00728c */ /* 0x000fe4000bf21270 */
[----:B------:R-:W-:Y:S02]  /*07c0*/  UISETP.LT.AND UP0, UPT, UR6, UR4, UPT ;  /* 0x000000040600728c */ /* 0x000fe4000bf01270 */
[----:B------:R-:W-:Y:S02]  /*07d0*/  USEL UR18, URZ, UR8, !UP1 ;  /* 0x00000008ff127287 */ /* 0x000fe4000c800000 */
[----:B------:R-:W-:Y:S02]  /*07e0*/  USEL UR22, UR6, UR4, UP0 ;  /* 0x0000000406167287 */ /* 0x000fe40008000000 */
[----:B---3--:R-:W-:-:S02]  /*07f0*/  UIMAD UR33, UR12, UR10, UR36 ;  /* 0x0000000a0c2172a4 */ /* 0x008fc4000f8e0224 */
[----:B------:R-:W-:-:S09]  /*0800*/  UISETP.GT.AND UP0, UPT, UR22, UR18, UPT ;  /* 0x000000121600728c */ /* 0x000fd2000bf04270 */
        /* <DEDUP_REMOVED lines=9> */
[----:B------:R-:W-:-:S03]  /*08a0*/  @UP1 UMOV UR11, 0x1 ;  /* 0x00000001000b1882 */ /* 0x000fc60000000000 */
        /* <DEDUP_REMOVED lines=17> */
.L_x_1053:
[----:B------:R-:W2:Y:S01]  /*09c0*/  LDCU UR10, c[0x0][0x434] ;  /* 0x00008680ff0a77ac */ /* 0x000ea20008000800 */
[----:B------:R-:W-:Y:S01]  /*09d0*/  IMAD.SHL.U32 R17, R219, 0x8, RZ ;  /* 0x00000008db117824 */ /* 0x000fe200078e00ff */
[----:B------:R-:W-:Y:S01]  /*09e0*/  SHF.R.U32.HI R10, RZ, 0x2, R219 ;  /* 0x00000002ff0a7819 */ /* 0x000fe200000116db */
[----:B------:R-:W-:Y:S01]  /*09f0*/  IMAD.MOV.U32 R11, RZ, RZ, RZ ;  /* 0x000000ffff0b7224 */ /* 0x000fe200078e00ff */
[----:B------:R-:W5:Y:S01]  /*0a00*/  LDCU.64 UR4, c[0x0][0x410] ;  /* 0x00008200ff0477ac */ /* 0x000f620008000a00 */
[----:B------:R-:W-:Y:S01]  /*0a10*/  BSSY.RECONVERGENT B0, `(.L_x_1054) ;  /* 0x0000032000007945 */ /* 0x000fe20003800200 */
[----:B------:R-:W-:Y:S01]  /*0a20*/  LOP3.LUT R17, R17, 0x18, RZ, 0xc0, !PT ;  /* 0x0000001811117812 */ /* 0x000fe200078ec0ff */
[C---:B------:R-:W-:Y:S01]  /*0a30*/  VIADD R15, R10.reuse, 0x40 ;  /* 0x000000400a0f7836 */ /* 0x040fe20000000000 */
[----:B---3--:R-:W-:Y:S01]  /*0a40*/  UISETP.NE.AND UP1, UPT, UR7, URZ, !UP1 ;  /* 0x000000ff0700728c */ /* 0x008fe2000cf25270 */
[C---:B------:R-:W-:Y:S01]  /*0a50*/  VIADD R16, R10.reuse, 0x60 ;  /* 0x000000600a107836 */ /* 0x040fe20000000000 */
[----:B------:R-:W-:Y:S01]  /*0a60*/  UIADD3 UR32, UPT, UPT, -UR30, UR32, URZ ;  /* 0x000000201e207290 */ /* 0x000fe2000fffe1ff */
[----:B------:R-:W-:Y:S01]  /*0a70*/  IADD3 R2, P0, PT, R17, UR14, RZ ;  /* 0x0000000e11027c10 */ /* 0x000fe2000ff1e0ff */
[----:B----4-:R-:W-:Y:S01]  /*0a80*/  UIMAD UR7, UR36, UR8, URZ ;  /* 0x00000008240772a4 */ /* 0x010fe2000f8e02ff */
[C---:B------:R-:W-:Y:S01]  /*0a90*/  IADD3 R14, PT, PT, R10.reuse, 0x20, RZ ;  /* 0x000000200a0e7810 */ /* 0x040fe20007ffe0ff */
[----:B------:R-:W-:Y:S01]  /*0aa0*/  UISETP.NE.AND UP0, UPT, UR19, -0x1, UPT ;  /* 0xffffffff1300788c */ /* 0x000fe2000bf05270 */
        /* <DEDUP_REMOVED lines=8> */
[----:B-----5:R-:W-:Y:S01]  /*0b30*/  IMAD.U32 R12, RZ, RZ, UR4 ;  /* 0x00000004ff0c7e24 */ /* 0x020fe2000f8e00ff */
[----:B------:R-:W-:Y:S01]  /*0b40*/  USHF.R.S32.HI UR10, URZ, 0x1f, UR30 ;  /* 0x0000001fff0a7899 */ /* 0x000fe2000801141e */
[----:B------:R-:W-:Y:S01]  /*0b50*/  IMAD.U32 R8, RZ, RZ, UR5 ;  /* 0x00000005ff087e24 */ /* 0x000fe2000f8e00ff */
[----:B------:R-:W-:Y:S01]  /*0b60*/  USHF.R.S32.HI UR4, URZ, 0x1f, UR8 ;  /* 0x0000001fff047899 */ /* 0x000fe20008011408 */
[----:B------:R-:W-:Y:S01]  /*0b70*/  IMAD.WIDE.U32 R12, R12, UR36, R2 ;  /* 0x000000240c0c7c25 */ /* 0x000fe2000f8e0002 */
[----:B------:R-:W-:Y:S01]  /*0b80*/  USEL UR8, UR8, URZ, UP1 ;  /* 0x000000ff08087287 */ /* 0x000fe20008800000 */
[----:B------:R-:W-:Y:S01]  /*0b90*/  ISETP.GE.AND P1, PT, R15, UR32, PT ;  /* 0x000000200f007c0c */ /* 0x000fe2000bf26270 */
[----:B------:R-:W-:Y:S01]  /*0ba0*/  USHF.R.S32.HI UR5, URZ, 0x1f, UR7 ;  /* 0x0000001fff057899 */ /* 0x000fe20008011407 */
[----:B------:R-:W-:Y:S01]  /*0bb0*/  IMAD R9, R8, UR36, R13 ;  /* 0x0000002408097c24 */ /* 0x000fe2000f8e020d */
[----:B------:R-:W-:Y:S01]  /*0bc0*/  USEL UR4, UR4, URZ, UP1 ;  /* 0x000000ff04047287 */ /* 0x000fe20008800000 */
[----:B------:R-:W-:Y:S01]  /*0bd0*/  ISETP.GE.AND P0, PT, R16, UR32, PT ;  /* 0x0000002010007c0c */ /* 0x000fe2000bf06270 */
[----:B------:R-:W-:Y:S01]  /*0be0*/  UIADD3 UR7, UP1, UP0, UR30, UR8, UR7 ;  /* 0x000000081e077290 */ /* 0x000fe2000f83e007 */
[----:B------:R-:W-:-:S02]  /*0bf0*/  LOP3.LUT R19, R17, 0x20, RZ, 0xfc, !PT ;  /* 0x0000002011137812 */ /* 0x000fc400078efcff */
[----:B------:R-:W-:Y:S01]  /*0c00*/  LOP3.LUT R18, R17, 0x40, RZ, 0xfc, !PT ;  /* 0x0000004011127812 */ /* 0x000fe200078efcff */
        /* <DEDUP_REMOVED lines=18> */
.L_x_1055:
[----:B------:R-:W-:Y:S05]  /*0d30*/  BSYNC.RECONVERGENT B0 ;  /* 0x0000000000007941 */ /* 0x000fea0003800200 */
.L_x_1054:
        /* <DEDUP_REMOVED lines=22> */
.L_x_1057:
[----:B------:R-:W-:Y:S05]  /*0ea0*/  BSYNC.RECONVERGENT B0 ;  /* 0x0000000000007941 */ /* 0x000fea0003800200 */
.L_x_1056:
        /* <DEDUP_REMOVED lines=22> */
.L_x_1059:
[----:B------:R-:W-:Y:S05]  /*1010*/  BSYNC.RECONVERGENT B0 ;  /* 0x0000000000007941 */ /* 0x000fea0003800200 */
.L_x_1058:
        /* <DEDUP_REMOVED lines=24> */
.L_x_1061:
[----:B------:R-:W-:Y:S05]  /*11a0*/  BSYNC.RECONVERGENT B0 ;  /* 0x0000000000007941 */ /* 0x000fea0003800200 */
.L_x_1060:
        /* <DEDUP_REMOVED lines=10> */
.L_x_1063:
[----:B------:R-:W-:Y:S05]  /*1250*/  BSYNC.RECONVERGENT B0 ;  /* 0x0000000000007941 */ /* 0x000fea0003800200 */
.L_x_1062:
        /* <DEDUP_REMOVED lines=10> */
.L_x_1065:
[----:B------:R-:W-:Y:S05]  /*1300*/  BSYNC.RECONVERGENT B0 ;  /* 0x0000000000007941 */ /* 0x000fea0003800200 */
.L_x_1064:
        /* <DEDUP_REMOVED lines=10> */
.L_x_1067:
[----:B------:R-:W-:Y:S05]  /*13b0*/  BSYNC.RECONVERGENT B0 ;  /* 0x0000000000007941 */ /* 0x000fea0003800200 */
.L_x_1066:
        /* <DEDUP_REMOVED lines=10> */
.L_x_1052:
[----:B------:R-:W-:Y:S01]  /*1460*/  UISETP.NE.AND UP0, UPT, UR19, -0x1, UPT ;  /* 0xffffffff1300788c */ /* 0x000fe2000bf05270 */
[----:B------:R-:W1:Y:S01]  /*1470*/  LDCU UR8, c[0x0][0x444] ;  /* 0x00008880ff0877ac */ /* 0x000e620008000800 */
[----:B------:R-:W2:Y:S01]  /*1480*/  LDCU UR24, c[0x0][0x448] ;  /* 0x00008900ff1877ac */ /* 0x000ea20008000800 */
[----:B------:R-:W-:-:S08]  /*1490*/  UISETP.NE.AND UP1, UPT, UR15, -0x1, UPT ;  /* 0xffffffff0f00788c */ /* 0x000fd0000bf25270 */
[----:B------:R-:W3:Y:S01]  /*14a0*/  @!UP0 LDCU.64 UR6, c[0x0][0x398] ;  /* 0x00007300ff0687ac */ /* 0x000ee20008000a00 */
[----:B------:R-:W4:Y:S01]  /*14b0*/  @UP0 LDCU.64 UR4, c[0x0][0x3b0] ;  /* 0x00007600ff0407ac */ /* 0x000f220008000a00 */
[----:B------:R-:W-:Y:S02]  /*14c0*/  UIADD3 UR27, UPT, UPT, UR22, -0x1, URZ ;  /* 0xffffffff161b7890 */ /* 0x000fe4000fffe0ff */
[----:B-1----:R-:W-:Y:S02]  /*14d0*/  UIMAD UR8, UR33, UR8, UR30 ;  /* 0x00000008210872a4 */ /* 0x002fe4000f8e021e */
[----:B------:R-:W-:-:S04]  /*14e0*/  USHF.L.U32 UR21, UR27, 0x6, URZ ;  /* 0x000000061b157899 */ /* 0x000fc800080006ff */
[----:B--2---:R-:W-:Y:S02]  /*14f0*/  UIMAD UR20, UR8, UR24, UR21 ;  /* 0x00000018081472a4 */ /* 0x004fe4000f8e0215 */
[----:B---3--:R-:W-:-:S04]  /*1500*/  @!UP0 UIMAD.WIDE.U32 UR38, UR12, UR6, URZ ;  /* 0x000000060c2682a5 */ /* 0x008fc8000f8e00ff */
        /* <DEDUP_REMOVED lines=16> */
.L_x_1068:
[----:B------:R-:W1:Y:S01]  /*1610*/  LDCU.64 UR10, c[0x0][0x3b8] ;  /* 0x00007700ff0a77ac */ /* 0x000e620008000a00 */
[----:B------:R-:W-:-:S04]  /*1620*/  UIADD3 UR14, UPT, UPT, UR13, UR15, URZ ;  /* 0x0000000f0d0e7290 */ /* 0x000fc8000fffe0ff */
[----:B-1----:R-:W-:Y:S02]  /*1630*/  UIMAD.WIDE.U32 UR6, UR14, UR10, URZ ;  /* 0x0000000a0e0672a5 */ /* 0x002fe4000f8e00ff */
[----:B------:R-:W-:-:S04]  /*1640*/  UIMAD UR14, UR14, UR11, URZ ;  /* 0x0000000b0e0e72a4 */ /* 0x000fc8000f8e02ff */
[----:B------:R-:W-:Y:S02]  /*1650*/  UIADD3 UR14, UPT, UPT, UR7, UR14, URZ ;  /* 0x0000000e070e7290 */ /* 0x000fe4000fffe0ff */
.L_x_1069:
        /* <DEDUP_REMOVED lines=39> */
.L_x_1070:
[----:B------:R-:W1:Y:S01]  /*18d0*/  LDCU.64 UR8, c[0x0][0x3c0] ;  /* 0x00007800ff0877ac */ /* 0x000e620008000a00 */
[----:B------:R-:W-:-:S04]  /*18e0*/  UIADD3 UR13, UPT, UPT, UR13, UR15, URZ ;  /* 0x0000000f0d0d7290 */ /* 0x000fc8000fffe0ff */
[----:B-1----:R-:W-:Y:S02]  /*18f0*/  UIMAD.WIDE.U32 UR4, UR13, UR8, URZ ;  /* 0x000000080d0472a5 */ /* 0x002fe4000f8e00ff */
[----:B------:R-:W-:-:S04]  /*1900*/  UIMAD UR12, UR13, UR9, URZ ;  /* 0x000000090d0c72a4 */ /* 0x000fc8000f8e02ff */
[----:B------:R-:W-:-:S12]  /*1910*/  UIADD3 UR12, UPT, UPT, UR5, UR12, URZ ;  /* 0x0000000c050c7290 */ /* 0x000fd8000fffe0ff */
.L_x_1071:
[----:B------:R-:W1:Y:S01]  /*1920*/  S2R R9, SR_CTAID.X ;  /* 0x0000000000097919 */ /* 0x000e620000002500 */
[----:B------:R-:W-:Y:S01]  /*1930*/  IMAD.SHL.U32 R11, R219, 0x8, RZ ;  /* 0x00000008db0b7824 */ /* 0x000fe200078e00ff */
[----:B------:R-:W-:Y:S01]  /*1940*/  SHF.R.U32.HI R26, RZ, 0x2, R219 ;  /* 0x00000002ff1a7819 */ /* 0x000fe200000116db */
[----:B------:R-:W-:Y:S01]  /*1950*/  IMAD.MOV.U32 R27, RZ, RZ, RZ ;  /* 0x000000ffff1b7224 */ /* 0x000fe200078e00ff */
[----:B------:R-:W-:Y:S01]  /*1960*/  SHF.R.S32.HI R8, RZ, 0x1f, R0 ;  /* 0x0000001fff087819 */ /* 0x000fe20000011400 */
[----:B------:R-:W2:Y:S01]  /*1970*/  LDCU.64 UR16, c[0x0][0x388] ;  /* 0x00007100ff1077ac */ /* 0x000ea20008000a00 */
[----:B------:R-:W-:Y:S01]  /*1980*/  LOP3.LUT R164, R11, 0x18, RZ, 0xc0, !PT ;  /* 0x000000180ba47812 */ /* 0x000fe200078ec0ff */
[----:B------:R-:W-:Y:S01]  /*1990*/  IMAD.SHL.U32 R215, R219, 0x4, RZ ;  /* 0x00000004dbd77824 */ /* 0x000fe200078e00ff */
[----:B------:R-:W-:Y:S01]  /*19a0*/  LOP3.LUT R10, R11, 0xd8, RZ, 0xc0, !PT ;  /* 0x000000d80b0a7812 */ /* 0x000fe200078ec0ff */
[C---:B------:R-:W-:Y:S01]  /*19b0*/  IMAD.SHL.U32 R17, R219.reuse, 0x2, RZ ;  /* 0x00000002db117824 */ /* 0x040fe200078e00ff */
[C---:B------:R-:W-:Y:S01]  /*19c0*/  IADD3 R4, P1, PT, R164.reuse, UR6, RZ ;  /* 0x00000006a4047c10 */ /* 0x040fe2000ff3e0ff */
[----:B------:R-:W-:Y:S01]  /*19d0*/  IMAD.SHL.U32 R16, R219, 0x20, RZ ;  /* 0x00000020db107824 */ /* 0x000fe200078e00ff */
[----:B------:R-:W-:Y:S01]  /*19e0*/  IADD3 R2, P0, PT, R164, UR4, RZ ;  /* 0x00000004a4027c10 */ /* 0x000fe2000ff1e0ff */
[----:B------:R-:W3:Y:S01]  /*19f0*/  LDCU.128 UR4, c[0x0][0x3d0] ;  /* 0x00007a00ff0477ac */ /* 0x000ee20008000c00 */
[----:B------:R-:W4:Y:S01]  /*1a00*/  S2UR UR26, SR_CgaCtaId ;  /* 0x00000000001a79c3 */ /* 0x000f220000008800 */
[----:B------:R-:W-:Y:S01]  /*1a10*/  IMAD.X R5, RZ, RZ, UR14, P1 ;  /* 0x0000000eff057e24 */ /* 0x000fe200088e06ff */
[----:B------:R-:W-:Y:S01]  /*1a20*/  LOP3.LUT R250, R17, 0x6, RZ, 0xc0, !PT ;  /* 0x0000000611fa7812 */ /* 0x000fe200078ec0ff */
[----:B------:R-:W-:Y:S01]  /*1a30*/  IMAD.X R3, RZ, RZ, UR12, P0 ;  /* 0x0000000cff037e24 */ /* 0x000fe200080e06ff */
[----:B------:R-:W5:Y:S01]  /*1a40*/  LDCU.64 UR12, c[0x0][0x3c8] ;  /* 0x00007900ff0c77ac */ /* 0x000f620008000a00 */
[----:B------:R-:W-:Y:S01]  /*1a50*/  IMAD.WIDE.U32 R6, R26, UR10, R4 ;  /* 0x0000000a1a067c25 */ /* 0x000fe2000f8e0004 */
[----:B------:R-:W-:Y:S01]  /*1a60*/  LOP3.LUT R163, R164, 0x20, RZ, 0xfc, !PT ;  /* 0x00000020a4a37812 */ /* 0x000fe200078efcff */
[----:B------:R-:W-:Y:S01]  /*1a70*/  BSSY.RECONVERGENT B0, `(.L_x_1072) ;  /* 0x0000050000007945 */ /* 0x000fe20003800200 */
[----:B------:R-:W5:Y:S01]  /*1a80*/  LDCU.64 UR14, c[0x0][0x390] ;  /* 0x00007200ff0e77ac */ /* 0x000f620008000a00 */
[----:B------:R-:W-:Y:S01]  /*1a90*/  IMAD.WIDE.U32 R4, R26, UR8, R2 ;  /* 0x000000081a047c25 */ /* 0x000fe2000f8e0002 */
[----:B------:R-:W-:-:S02]  /*1aa0*/  LOP3.LUT R161, R164, 0x40, RZ, 0xfc, !PT ;  /* 0x00000040a4a17812 */ /* 0x000fc400078efcff */
[----:B------:R-:W-:Y:S01]  /*1ab0*/  SHF.R.U32.HI R214, RZ, 0x1, R219 ;  /* 0x00000001ffd67819 */ /* 0x000fe200000116db */
[----:B------:R-:W-:Y:S01]  /*1ac0*/  IMAD R7, R26, UR11, R7 ;  /* 0x0000000b1a077c24 */ /* 0x000fe2000f8e0207 */
[----:B------:R-:W-:Y:S01]  /*1ad0*/  LOP3.LUT R188, R16, 0x120, RZ, 0xc0, !PT ;  /* 0x0000012010bc7812 */ /* 0x000fe200078ec0ff */
[----:B------:R-:W-:Y:S02]  /*1ae0*/  IMAD R5, R26, UR9, R5 ;  /* 0x000000091a057c24 */ /* 0x000fe4000f8e0205 */
[----:B---3--:R-:W-:-:S04]  /*1af0*/  IMAD.WIDE.U32 R6, R0, UR4, R6 ;  /* 0x0000000400067c25 */ /* 0x008fc8000f8e0006 */
[----:B-1----:R-:W-:Y:S01]  /*1b00*/  IMAD.WIDE.U32 R2, R9, 0x80, R26 ;  /* 0x0000008009027825 */ /* 0x002fe200078e001a */
[----:B--2---:R-:W-:-:S03]  /*1b10*/  LEA R160, P1, R6, UR16, 0x1 ;  /* 0x0000001006a07c11 */ /* 0x004fc6000f8208ff */
[C---:B------:R-:W-:Y:S01]  /*1b20*/  IMAD R9, R8.reuse, UR4, RZ ;  /* 0x0000000408097c24 */ /* 0x040fe2000f8e02ff */
[----:B------:R-:W-:Y:S01]  /*1b30*/  UMOV UR4, 0x400 ;  /* 0x0000040000047882 */ /* 0x000fe20000000000 */
[----:B------:R-:W-:Y:S01]  /*1b40*/  IMAD R8, R8, UR6, RZ ;  /* 0x0000000608087c24 */ /* 0x000fe2000f8e02ff */
[----:B------:R1:W-:Y:S01]  /*1b50*/  STL [R1+0x17c], R160 ;  /* 0x00017ca001007387 */ /* 0x0003e20000100800 */
[C---:B------:R-:W-:Y:S01]  /*1b60*/  IMAD R12, R0.reuse, UR5, R9 ;  /* 0x00000005000c7c24 */ /* 0x040fe2000f8e0209 */
[----:B----4-:R-:W-:Y:S01]  /*1b70*/  ULEA UR5, UR26, UR4, 0x18 ;  /* 0x000000041a057291 */ /* 0x010fe2000f8ec0ff */
[----:B------:R-:W-:Y:S01]  /*1b80*/  IMAD R9, R0, UR7, R8 ;  /* 0x0000000700097c24 */ /* 0x000fe2000f8e0208 */
[----:B------:R-:W-:Y:S01]  /*1b90*/  LOP3.LUT R8, R10, 0x18, R219, 0x78, !PT ;  /* 0x000000180a087812 */ /* 0x000fe200078e78db */
[----:B------:R-:W-:Y:S01]  /*1ba0*/  IMAD.WIDE.U32 R4, R0, UR6, R4 ;  /* 0x0000000600047c25 */ /* 0x000fe2000f8e0004 */
[----:B------:R-:W-:Y:S02]  /*1bb0*/  IADD3 R10, P0, PT, R164, UR38, RZ ;  /* 0x00000026a40a7c10 */ /* 0x000fe4000ff1e0ff */
[----:B------:R-:W-:Y:S01]  /*1bc0*/  LOP3.LUT R8, R8, 0x1f20, R11, 0xf8, !PT ;  /* 0x00001f2008087812 */ /* 0x000fe200078ef80b */
[----:B-----5:R-:W-:-:S02]  /*1bd0*/  IMAD.U32 R0, RZ, RZ, UR12 ;  /* 0x0000000cff007e24 */ /* 0x020fc4000f8e00ff */
[----:B------:R-:W-:Y:S01]  /*1be0*/  IMAD.X R11, RZ, RZ, UR37, P0 ;  /* 0x00000025ff0b7e24 */ /* 0x000fe200080e06ff */
[----:B------:R-:W-:Y:S01]  /*1bf0*/  LEA R19, P0, R4, UR14, 0x1 ;  /* 0x0000000e04137c11 */ /* 0x000fe2000f8008ff */
[----:B------:R-:W-:Y:S01]  /*1c00*/  IMAD.IADD R7, R7, 0x1, R12 ;  /* 0x0000000107077824 */ /* 0x000fe200078e020c */
[----:B------:R-:W-:Y:S01]  /*1c10*/  UIADD3 UR14, UPT, UPT, -UR30, UR32, URZ ;  /* 0x000000201e0e7290 */ /* 0x000fe2000fffe1ff */
[----:B------:R-:W-:Y:S01]  /*1c20*/  IMAD.IADD R5, R5, 0x1, R9 ;  /* 0x0000000105057824 */ /* 0x000fe200078e0209 */
[----:B------:R-:W-:Y:S01]  /*1c30*/  LEA R222, R8, UR5, 0x1 ;  /* 0x0000000508de7c11 */ /* 0x000fe2000f8e08ff */
[----:B------:R-:W-:Y:S01]  /*1c40*/  IMAD.WIDE.U32 R10, R0, UR36, R10 ;  /* 0x00000024000a7c25 */ /* 0x000fe2000f8e000a */
[----:B------:R-:W-:Y:S01]  /*1c50*/  LOP3.LUT R0, R215, 0x18, RZ, 0xc0, !PT ;  /* 0x00000018d7007812 */ /* 0x000fe200078ec0ff */
[----:B------:R1:W-:Y:S01]  /*1c60*/  STL [R1+0x184], R19 ;  /* 0x0001841301007387 */ /* 0x0003e20000100800 */
[----:B------:R-:W-:Y:S01]  /*1c70*/  LEA.HI.X R157, R6, UR17, R7, 0x1, P1 ;  /* 0x00000011069d7c11 */ /* 0x000fe200088f0c07 */
[----:B------:R-:W-:Y:S01]  /*1c80*/  IMAD.U32 R6, RZ, RZ, UR13 ;  /* 0x0000000dff067e24 */ /* 0x000fe2000f8e00ff */
[----:B------:R-:W-:Y:S01]  /*1c90*/  LEA.HI.X R18, R4, UR15, R5, 0x1, P0 ;  /* 0x0000000f04127c11 */ /* 0x000fe200080f0c05 */
[----:B------:R-:W-:Y:S01]  /*1ca0*/  IMAD.SHL.U32 R15, R219, 0x10, RZ ;  /* 0x00000010db0f7824 */ /* 0x000fe200078e00ff */
[----:B------:R-:W-:Y:S01]  /*1cb0*/  LOP3.LUT R17, R0, 0xc0, R16, 0xf8, !PT ;  /* 0x000000c000117812 */ /* 0x000fe200078ef810 */
[----:B------:R1:W-:Y:S01]  /*1cc0*/  STL [R1+0x178], R157 ;  /* 0x0001789d01007387 */ /* 0x0003e20000100800 */
[----:B------:R-:W-:-:S02]  /*1cd0*/  ISETP.GE.AND P0, PT, R26, UR14, PT ;  /* 0x0000000e1a007c0c */ /* 0x000fc4000bf06270 */
[C---:B------:R-:W-:Y:S01]  /*1ce0*/  LOP3.LUT R5, R214.reuse, 0x30, RZ, 0xc0, !PT ;  /* 0x00000030d6057812 */ /* 0x040fe200078ec0ff */
[----:B------:R1:W-:Y:S01]  /*1cf0*/  STL [R1+0x180], R18 ;  /* 0x0001801201007387 */ /* 0x0003e20000100800 */
[----:B------:R-:W-:Y:S02]  /*1d00*/  LOP3.LUT R4, R214, 0x8, RZ, 0xc0, !PT ;  /* 0x00000008d6047812 */ /* 0x000fe400078ec0ff */
[----:B------:R-:W-:Y:S01]  /*1d10*/  LEA.HI R240, R162, R5, RZ, 0x1e ;  /* 0x00000005a2f07211 */ /* 0x000fe200078ff0ff */
[----:B------:R1:W-:Y:S01]  /*1d20*/  STL [R1+0x15c], R250 ;  /* 0x00015cfa01007387 */ /* 0x0003e20000100800 */
[----:B------:R-:W-:Y:S01]  /*1d30*/  IMAD R5, R6, UR36, R11 ;  /* 0x0000002406057c24 */ /* 0x000fe2000f8e020b */
[----:B------:R-:W-:Y:S02]  /*1d40*/  LOP3.LUT R159, R17, R4, RZ, 0x3c, !PT ;  /* 0x00000004119f7212 */ /* 0x000fe400078e3cff */
        /* <DEDUP_REMOVED lines=33> */
.L_x_1074:
[----:B------:R3:W-:Y:S02]  /*1f60*/  STS.128 [R222+0x4000], RZ ;  /* 0x004000ffde007388 */ /* 0x0007e40000000c00 */
.L_x_1073:
[----:B------:R-:W-:Y:S05]  /*1f70*/  BSYNC.RECONVERGENT B0 ;  /* 0x0000000000007941 */ /* 0x000fea0003800200 */
.L_x_1072:
        /* <DEDUP_REMOVED lines=36> */
.L_x_1077:
[----:B------:R2:W-:Y:S02]  /*21c0*/  STS.128 [R222+0x4800], RZ ;  /* 0x004800ffde007388 */ /* 0x0005e40000000c00 */
.L_x_1076:
[----:B------:R-:W-:Y:S05]  /*21d0*/  BSYNC.RECONVERGENT B0 ;  /* 0x0000000000007941 */ /* 0x000fea0003800200 */
.L_x_1075:
        /* <DEDUP_REMOVED lines=36> */
.L_x_1080:
[----:B------:R2:W-:Y:S02]  /*2420*/  STS.128 [R222+0x5000], RZ ;  /* 0x005000ffde007388 */ /* 0x0005e40000000c00 */
.L_x_1079:
[----:B------:R-:W-:Y:S05]  /*2430*/  BSYNC.RECONVERGENT B0 ;  /* 0x0000000000007941 */ /* 0x000fea0003800200 */
.L_x_1078:
        /* <DEDUP_REMOVED lines=37> */
.L_x_1083:
[----:B------:R2:W-:Y:S02]  /*2690*/  STS.128 [R222+0x5800], RZ ;  /* 0x005800ffde007388 */ /* 0x0005e40000000c00 */
.L_x_1082:
[----:B------:R-:W-:Y:S05]  /*26a0*/  BSYNC.RECONVERGENT B0 ;  /* 0x0000000000007941 */ /* 0x000fea0003800200 */
.L_x_1081:
        /* <DEDUP_REMOVED lines=32> */
.L_x_1086:
[----:B------:R2:W-:Y:S02]  /*28b0*/  STS.128 [R222+0x8000], RZ ;  /* 0x008000ffde007388 */ /* 0x0005e40000000c00 */
.L_x_1085:
[----:B------:R-:W-:Y:S05]  /*28c0*/  BSYNC.RECONVERGENT B0 ;  /* 0x0000000000007941 */ /* 0x000fea0003800200 */
.L_x_1084:
[----:B------:R-:W-:Y:S01]  /*28d0*/  ISETP.GE.AND P0, PT, R12, UR7, PT ;  /* 0x000000070c007c0c */ /* 0x000fe2000bf06270 */
[----:B------:R-:W-:Y:S01]  /*28e0*/  USHF.L.U64.HI UR36, UR8, 0x6, UR9 ;  /* 0x0000000608247899 */ /* 0x000fe20008010209 */
[----:B------:R-:W-:Y:S01]  /*28f0*/  BSSY.RECONVERGENT B0, `(.L_x_1087) ;  /* 0x0000021000007945 */ /* 0x000fe20003800200 */
[----:B------:R-:W-:Y:S01]  /*2900*/  USHF.L.U32 UR37, UR8, 0x6, URZ ;  /* 0x0000000608257899 */ /* 0x000fe200080006ff */
[----:B------:R-:W-:Y:S01]  /*2910*/  SHF.R.U32.HI R156, RZ, 0x5, R219 ;  /* 0x00000005ff9c7819 */ /* 0x000fe200000116db */
        /* <DEDUP_REMOVED lines=29> */
.L_x_1089:
[----:B------:R2:W-:Y:S02]  /*2af0*/  STS.128 [R222+0x8800], RZ ;  /* 0x008800ffde007388 */ /* 0x0005e40000000c00 */
.L_x_1088:
[----:B------:R-:W-:Y:S05]  /*2b00*/  BSYNC.RECONVERGENT B0 ;  /* 0x0000000000007941 */ /* 0x000fea0003800200 */
.L_x_1087:
[----:B------:R-:W5:Y:S01]  /*2b10*/  S2R R0, SR_CTAID.X ;  /* 0x0000000000007919 */ /* 0x000f620000002500 */
[----:B------:R-:W-:Y:S01]  /*2b20*/  USHF.L.U32 UR33, UR33, 0x5, URZ ;  /* 0x0000000521217899 */ /* 0x000fe200080006ff */
[----:B------:R-:W-:Y:S01]  /*2b30*/  BSSY.RECONVERGENT B0, `(.L_x_1090) ;  /* 0x000002c000007945 */ /* 0x000fe20003800200 */
[----:B------:R-:W-:Y:S01]  /*2b40*/  UIMAD.WIDE.U32 UR12, UR37, UR27, URZ ;  /* 0x0000001b250c72a5 */ /* 0x000fe2000f8e00ff */
[----:B------:R-:W0:Y:S01]  /*2b50*/  LDGDEPBAR ;  /* 0x00000000000079af */ /* 0x000e220000000000 */
[----:B------:R-:W-:Y:S01]  /*2b60*/  USHF.R.S32.HI UR6, URZ, 0x1f, UR33 ;  /* 0x0000001fff067899 */ /* 0x000fe20008011421 */
[----:B------:R-:W-:Y:S01]  /*2b70*/  LOP3.LUT R25, R214, 0x1f0, RZ, 0xc0, !PT ;  /* 0x000001f0d6197812 */ /* 0x000fe200078ec0ff */
[----:B------:R-:W-:Y:S01]  /*2b80*/  UIMAD UR36, UR36, UR27, URZ ;  /* 0x0000001b242472a4 */ /* 0x000fe2000f8e02ff */
[----:B------:R-:W-:Y:S01]  /*2b90*/  IADD3 R162, P1, P0, R14, UR33, R162 ;  /* 0x000000210ea27c10 */ /* 0x000fe2000f83e0a2 */
[----:B------:R-:W-:Y:S02]  /*2ba0*/  UIADD3 UR25, UPT, UPT, UR31, UR25, -UR32 ;  /* 0x000000191f197290 */ /* 0x000fe4000fffe820 */
[----:B------:R-:W-:Y:S01]  /*2bb0*/  UIADD3 UR36, UPT, UPT, UR13, UR36, URZ ;  /* 0x000000240d247290 */ /* 0x000fe2000fffe0ff */
[----:B------:R-:W-:Y:S01]  /*2bc0*/  IADD3.X R158, PT, PT, R13, UR6, RZ, P1, P0 ;  /* 0x000000060d9e7c10 */ /* 0x000fe20008fe04ff */
[----:B------:R-:W-:-:S04]  /*2bd0*/  DEPBAR.LE SB0, 0x0 ;  /* 0x000080000000791a */ /* 0x000fc80000000000 */
[----:B-----5:R-:W-:Y:S01]  /*2be0*/  IMAD R156, R0, 0x8, R156 ;  /* 0x00000008009c7824 */ /* 0x020fe200078e029c */
[----:B------:R-:W-:Y:S06]  /*2bf0*/  BAR.SYNC.DEFER_BLOCKING 0x0 ;  /* 0x0000000000007b1d */ /* 0x000fec0000010000 */
        /* <DEDUP_REMOVED lines=26> */
.L_x_1092:
[----:B------:R2:W-:Y:S01]  /*2da0*/  STS.128 [R222+0xb000], RZ ;  /* 0x00b000ffde007388 */ /* 0x0005e20000000c00 */
[----:B------:R-:W-:Y:S05]  /*2db0*/  BRA `(.L_x_1093) ;  /* 0x00000000000c7947 */ /* 0x000fea0003800000 */
.L_x_1091:
[----:B------:R1:W-:Y:S04]  /*2dc0*/  STS.128 [R222+0x9000], RZ ;  /* 0x009000ffde007388 */ /* 0x0003e80000000c00 */
[----:B------:R1:W-:Y:S04]  /*2dd0*/  STS.128 [R222+0xa000], RZ ;  /* 0x00a000ffde007388 */ /* 0x0003e80000000c00 */
[----:B------:R1:W-:Y:S02]  /*2de0*/  STS.128 [R222+0xb000], RZ ;  /* 0x00b000ffde007388 */ /* 0x0003e40000000c00 */
.L_x_1093:
[----:B------:R-:W-:Y:S05]  /*2df0*/  BSYNC.RECONVERGENT B0 ;  /* 0x0000000000007941 */ /* 0x000fea0003800200 */
.L_x_1090:
[----:B------:R-:W-:Y:S01]  /*2e00*/  ISETP.GE.AND P0, PT, R12, UR7, PT ;  /* 0x000000070c007c0c */ /* 0x000fe2000bf06270 */
[----:B------:R-:W-:Y:S01]  /*2e10*/  BSSY.RECONVERGENT B0, `(.L_x_1094) ;  /* 0x0000022000007945 */ /* 0x000fe20003800200 */
[----:B------:R-:W-:Y:S02]  /*2e20*/  LOP3.LUT R216, R15, 0x3e00, RZ, 0xc0, !PT ;  /* 0x00003e000fd87812 */ /* 0x000fe400078ec0ff */
[----:B------:R-:W-:-:S09]  /*2e30*/  LOP3.LUT R4, R219, 0x8, RZ, 0xc0, !PT ;  /* 0x00000008db047812 */ /* 0x000fd200078ec0ff */
        /* <DEDUP_REMOVED lines=30> */
.L_x_1096:
[----:B------:R2:W-:Y:S02]  /*3020*/  STS.128 [R222+0xb800], RZ ;  /* 0x00b800ffde007388 */ /* 0x0005e40000000c00 */
.L_x_1095:
[----:B------:R-:W-:Y:S05]  /*3030*/  BSYNC.RECONVERGENT B0 ;  /* 0x0000000000007941 */ /* 0x000fea0003800200 */
.L_x_1094:
[----:B------:R-:W-:Y:S01]  /*3040*/  LOP3.LUT R0, R15, 0x100, RZ, 0xc0, !PT ;  /* 0x000001000f007812 */ /* 0x000fe200078ec0ff */
[----:B------:R-:W0:Y:S01]  /*3050*/  LDGDEPBAR ;  /* 0x00000000000079af */ /* 0x000e220000000000 */
[----:B-12---:R-:W-:Y:S01]  /*3060*/  LOP3.LUT R3, R17, R4, RZ, 0x3c, !PT ;  /* 0x0000000411037212 */ /* 0x006fe200078e3cff */
[----:B------:R-:W-:Y:S01]  /*3070*/  UISETP.GT.U32.AND UP0, UPT, UR27, UR18, UPT ;  /* 0x000000121b00728c */ /* 0x000fe2000bf04070 */
[----:B------:R-:W-:Y:S01]  /*3080*/  LOP3.LUT R0, R0, 0x20, R16, 0xf8, !PT ;  /* 0x0000002000007812 */ /* 0x000fe200078ef810 */
[----:B------:R-:W1:Y:S01]  /*3090*/  LDCU.U8 UR12, c[0x0][0x4f8] ;  /* 0x00009f00ff0c77ac */ /* 0x000e620008000000 */
[----:B------:R-:W-:Y:S01]  /*30a0*/  IADD3 R2, PT, PT, R159, R188, R216 ;  /* 0x000000bc9f027210 */ /* 0x000fe20007ffe0d8 */
[----:B------:R2:W-:Y:S01]  /*30b0*/  STL [R1+0x60], R3 ;  /* 0x0000600301007387 */ /* 0x0005e20000100800 */
[----:B------:R-:W-:Y:S01]  /*30c0*/  LOP3.LUT P6, RZ, R219, 0x4, RZ, 0xc0, !PT ;  /* 0x00000004dbff7812 */ /* 0x000fe200078cc0ff */
[----:B------:R-:W-:-:S05]  /*30d0*/  IMAD.IADD R0, R3, 0x1, R0 ;  /* 0x0000000103007824 */ /* 0x000fca00078e0200 */
[----:B------:R-:W-:-:S05]  /*30e0*/  LEA R0, R0, UR5, 0x1 ;  /* 0x0000000500007c11 */ /* 0x000fca000f8e08ff */
[----:B------:R-:W-:Y:S04]  /*30f0*/  LDSM.16.M88.4 R36, [R0+0x6000] ;  /* 0x006000000024783b */ /* 0x000fe80000000200 */
[----:B------:R-:W-:Y:S04]  /*3100*/  LDSM.16.M88.4 R32, [R0+0x6400] ;  /* 0x006400000020783b */ /* 0x000fe80000000200 */
[----:B------:R-:W-:Y:S04]  /*3110*/  LDSM.16.M88.4 R28, [R0+0x6800] ;  /* 0x00680000001c783b */ /* 0x000fe80000000200 */
[----:B------:R-:W-:Y:S01]  /*3120*/  LDSM.16.M88.4 R20, [R0+0x6c00] ;  /* 0x006c00000014783b */ /* 0x000fe20000000200 */
[----:B--2---:R-:W-:Y:S01]  /*3130*/  LEA R3, R2, UR5, 0x1 ;  /* 0x0000000502037c11 */ /* 0x004fe2000f8e08ff */
[----:B------:R-:W-:-:S04]  /*3140*/  IMAD.MOV.U32 R2, RZ, RZ, 0x20 ;  /* 0x00000020ff027424 */ /* 0x000fc800078e00ff */
[----:B------:R-:W2:Y:S01]  /*3150*/  LDSM.16.M88.4 R12, [R3] ;  /* 0x00000000030c783b */ /* 0x000ea20000000200 */
[----:B------:R-:W-:-:S03]  /*3160*/  SEL R251, R2, 0xffffffe0, !P6 ;  /* 0xffffffe002fb7807 */ /* 0x000fc60007000000 */
[----:B------:R-:W5:Y:S02]  /*3170*/  LDSM.16.M88.4 R8, [R3+0x1000] ;  /* 0x001000000308783b */ /* 0x000f640000000200 */
[--C-:B------:R-:W-:Y:S02]  /*3180*/  IMAD.IADD R24, R3, 0x1, R251.reuse ;  /* 0x0000000103187824 */ /* 0x100fe400078e02fb */
[----:B------:R-:W-:Y:S01]  /*3190*/  IMAD.IADD R2, R0, 0x1, R251 ;  /* 0x0000000100027824 */ /* 0x000fe200078e02fb */
[----:B------:R-:W-:Y:S04]  /*31a0*/  STL [R1+0x84], R251 ;  /* 0x000084fb01007387 */ /* 0x000fe80000100800 */
[----:B----4-:R-:W-:Y:S04]  /*31b0*/  LDSM.16.M88.4 R4, [R24+0x1000] ;  /* 0x001000001804783b */ /* 0x010fe80000000200 */
[----:B------:R-:W-:Y:S04]  /*31c0*/  LDSM.16.M88.4 R44, [R2+0x6400] ;  /* 0x00640000022c783b */ /* 0x000fe80000000200 */
[----:B------:R-:W4:Y:S04]  /*31d0*/  LDSM.16.M88.4 R72, [R2+0x6c00] ;  /* 0x006c00000248783b */ /* 0x000f280000000200 */
[----:B------:R-:W3:Y:S04]  /*31e0*/  LDSM.16.M88.4 R16, [R24] ;  /* 0x000000001810783b */ /* 0x000ee80000000200 */
[----:B------:R-:W1:Y:S04]  /*31f0*/  LDSM.16.M88.4 R48, [R2+0x6000] ;  /* 0x006000000230783b */ /* 0x000e680000000200 */
[----:B------:R-:W1:Y:S01]  /*3200*/  LDSM.16.M88.4 R64, [R2+0x6800] ;  /* 0x006800000240783b */ /* 0x000e620000000200 */
[-C--:B--2---:R-:W-:Y:S08]  /*3210*/  HMMA.16816.F32 R84, R12, R36.reuse, RZ ;  /* 0x000000240c54723c */ /* 0x084ff000000018ff */
[C---:B-----5:R-:W-:Y:S08]  /*3220*/  HMMA.16816.F32 R80, R8.reuse, R36, RZ ;  /* 0x000000240850723c */ /* 0x060ff000000018ff */
[-C--:B------:R-:W-:Y:S08]  /*3230*/  HMMA.16816.F32 R76, R8, R38.reuse, RZ ;  /* 0x00000026084c723c */ /* 0x080ff000000018ff */
[----:B------:R-:W-:Y:S08]  /*3240*/  HMMA.16816.F32 R100, R12, R38, RZ ;  /* 0x000000260c64723c */ /* 0x000ff000000018ff */
[C---:B------:R-:W-:Y:S08]  /*3250*/  HMMA.16816.F32 R68, R8.reuse, R32, RZ ;  /* 0x000000200844723c */ /* 0x040ff000000018ff */
[C---:B------:R-:W-:Y:S08]  /*3260*/  HMMA.16816.F32 R56, R8.reuse, R28, RZ ;  /* 0x0000001c0838723c */ /* 0x040ff000000018ff */
[C---:B------:R-:W-:Y:S08]  /*3270*/  HMMA.16816.F32 R40, R8.reuse, R20, RZ ;  /* 0x000000140828723c */ /* 0x040ff000000018ff */
[C---:B------:R-:W-:Y:S08]  /*3280*/  HMMA.16816.F32 R60, R8.reuse, R34, RZ ;  /* 0x00000022083c723c */ /* 0x040ff000000018ff */
        /* <DEDUP_REMOVED lines=12> */
[----:B----4-:R-:W-:Y:S01]  /*3350*/  HMMA.16816.F32 R104, R4, R72, R40 ;  /* 0x000000480468723c */ /* 0x010fe20000001828 */
[----:B------:R-:W-:Y:S07]  /*3360*/  LDSM.16.M88.4 R40, [R0+0x7000] ;  /* 0x007000000028783b */ /* 0x000fee0000000200 */
[----:B---3--:R-:W-:Y:S01]  /*3370*/  HMMA.16816.F32 R116, R16, R44, R8 ;  /* 0x0000002c1074723c */ /* 0x008fe20000001808 */
[----:B------:R-:W2:Y:S07]  /*3380*/  LDSM.16.M88.4 R8, [R3+0x3000] ;  /* 0x003000000308783b */ /* 0x000eae0000000200 */
[C---:B------:R-:W-:Y:S01]  /*3390*/  HMMA.16816.F32 R112, R4.reuse, R74, R36 ;  /* 0x0000004a0470723c */ /* 0x040fe20000001824 */
[----:B------:R-:W3:Y:S07]  /*33a0*/  LDSM.16.M88.4 R36, [R0+0x7400] ;  /* 0x007400000024783b */ /* 0x000eee0000000200 */
[C---:B-1----:R-:W-:Y:S08]  /*33b0*/  HMMA.16816.F32 R144, R4.reuse, R50, R76 ;  /* 0x000000320490723c */ /* 0x042ff0000000184c */
[----:B------:R-:W-:Y:S08]  /*33c0*/  HMMA.16816.F32 R132, R4, R64, R56 ;  /* 0x000000400484723c */ /* 0x000ff00000001838 */
[-C--:B------:R-:W-:Y:S08]  /*33d0*/  HMMA.16816.F32 R76, R16, R48.reuse, R84 ;  /* 0x00000030104c723c */ /* 0x080ff00000001854 */
[C---:B------:R-:W-:Y:S08]  /*33e0*/  HMMA.16816.F32 R108, R4.reuse, R48, R80 ;  /* 0x00000030046c723c */ /* 0x040ff00000001850 */
[----:B------:R-:W-:Y:S08]  /*33f0*/  HMMA.16816.F32 R140, R4, R44, R68 ;  /* 0x0000002c048c723c */ /* 0x000ff00000001844 */
[----:B------:R-:W-:Y:S01]  /*3400*/  HMMA.16816.F32 R56, R16, R50, R100 ;  /* 0x000000321038723c */ /* 0x000fe20000001864 */
[----:B------:R-:W-:Y:S07]  /*3410*/  LDSM.16.M88.4 R48, [R2+0x7400] ;  /* 0x007400000230783b */ /* 0x000fee0000000200 */
[C---:B------:R-:W-:Y:S01]  /*3420*/  HMMA.16816.F32 R136, R4.reuse, R46, R60 ;  /* 0x0000002e0488723c */ /* 0x040fe2000000183c */
[----:B------:R-:W-:Y:S07]  /*3430*/  LDSM.16.M88.4 R60, [R2+0x7c00] ;  /* 0x007c0000023c783b */ /* 0x000fee0000000200 */
[----:B------:R-:W-:Y:S01]  /*3440*/  HMMA.16816.F32 R128, R4, R66, R52 ;  /* 0x000000420480723c */ /* 0x000fe20000001834 */
[----:B------:R-:W-:Y:S04]  /*3450*/  LDSM.16.M88.4 R4, [R24+0x3000] ;  /* 0x003000001804783b */ /* 0x000fe80000000200 */
[----:B------:R-:W-:Y:S03]  /*3460*/  LDSM.16.M88.4 R52, [R2+0x7800] ;  /* 0x007800000234783b */ /* 0x000fe60000000200 */
[C---:B------:R-:W-:Y:S01]  /*3470*/  HMMA.16816.F32 R68, R16.reuse, R46, R96 ;  /* 0x0000002e1044723c */ /* 0x040fe20000001860 */
[----:B------:R-:W1:Y:S07]  /*3480*/  LDSM.16.M88.4 R44, [R2+0x7000] ;  /* 0x00700000022c783b */ /* 0x000e6e0000000200 */
[C---:B------:R-:W-:Y:S08]  /*3490*/  HMMA.16816.F32 R120, R16.reuse, R64, R92 ;  /* 0x000000401078723c */ /* 0x040ff0000000185c */
[C---:B------:R-:W-:Y:S08]  /*34a0*/  HMMA.16816.F32 R124, R16.reuse, R72, R88 ;  /* 0x00000048107c723c */ /* 0x040ff00000001858 */
[C---:B------:R-:W-:Y:S08]  /*34b0*/  HMMA.16816.F32 R64, R16.reuse, R66, R152 ;  /* 0x000000421040723c */ /* 0x040ff00000001898 */
[----:B------:R-:W-:Y:S08]  /*34c0*/  HMMA.16816.F32 R80, R16, R74, R148 ;  /* 0x0000004a1050723c */ /* 0x000ff00000001894 */
[----:B--2---:R-:W-:Y:S08]  /*34d0*/  HMMA.16816.F32 R84, R8, R28, R104 ;  /* 0x0000001c0854723c */ /* 0x004ff00000001868 */
[-C--:B------:R-:W-:Y:S08]  /*34e0*/  HMMA.16816.F32 R16, R12, R40.reuse, R76 ;  /* 0x000000280c10723c */ /* 0x080ff0000000184c */
[C---:B------:R-:W-:Y:S08]  /*34f0*/  HMMA.16816.F32 R108, R8.reuse, R40, R108 ;  /* 0x00000028086c723c */ /* 0x040ff0000000186c */
[-C--:B------:R-:W-:Y:S08]  /*3500*/  HMMA.16816.F32 R104, R8, R42.reuse, R144 ;  /* 0x0000002a0868723c */ /* 0x080ff00000001890 */
[----:B------:R-:W-:Y:S01]  /*3510*/  HMMA.16816.F32 R76, R12, R42, R56 ;  /* 0x0000002a0c4c723c */ /* 0x000fe20000001838 */
[----:B------:R-:W-:Y:S07]  /*3520*/  LDSM.16.M88.4 R56, [R0+0x8000] ;  /* 0x008000000038783b */ /* 0x000fee0000000200 */
[C---:B---3--:R-:W-:Y:S08]  /*3530*/  HMMA.16816.F32 R100, R8.reuse, R36, R140 ;  /* 0x000000240864723c */ /* 0x048ff0000000188c */
[----:B------:R-:W-:Y:S08]  /*3540*/  HMMA.16816.F32 R96, R8, R38, R136 ;  /* 0x000000260860723c */ /* 0x000ff00000001888 */
[C---:B------:R-:W-:Y:S08]  /*3550*/  HMMA.16816.F32 R40, R12.reuse, R36, R116 ;  /* 0x000000240c28723c */ /* 0x040ff00000001874 */
[----:B------:R-:W-:Y:S08]  /*3560*/  HMMA.16816.F32 R36, R12, R38, R68 ;  /* 0x000000260c24723c */ /* 0x000ff00000001844 */
[C---:B------:R-:W-:Y:S08]  /*3570*/  HMMA.16816.F32 R92, R8.reuse, R32, R132 ;  /* 0x00000020085c723c */ /* 0x040ff00000001884 */
[C---:B------:R-:W-:Y:S08]  /*3580*/  HMMA.16816.F32 R88, R8.reuse, R34, R128 ;  /* 0x000000220858723c */ /* 0x040ff00000001880 */
[----:B------:R-:W-:Y:S08]  /*3590*/  HMMA.16816.F32 R72, R8, R30, R112 ;  /* 0x0000001e0848723c */ /* 0x000ff00000001870 */
[C---:B------:R-:W-:Y:S08]  /*35a0*/  HMMA.16816.F32 R8, R12.reuse, R32, R120 ;  /* 0x000000200c08723c */ /* 0x040ff00000001878 */
[C---:B------:R-:W-:Y:S08]  /*35b0*/  HMMA.16816.F32 R32, R12.reuse, R34, R64 ;  /* 0x000000220c20723c */ /* 0x040ff00000001840 */
[C---:B------:R-:W-:Y:S08]  /*35c0*/  HMMA.16816.F32 R64, R12.reuse, R28, R124 ;  /* 0x0000001c0c40723c */ /* 0x040ff0000000187c */
[----:B------:R-:W-:Y:S01]  /*35d0*/  HMMA.16816.F32 R68, R12, R30, R80 ;  /* 0x0000001e0c44723c */ /* 0x000fe20000001850 */
[----:B------:R-:W2:Y:S04]  /*35e0*/  LDSM.16.M88.4 R12, [R3+0x5000] ;  /* 0x00500000030c783b */ /* 0x000ea80000000200 */
[----:B------:R-:W-:Y:S03]  /*35f0*/  LDSM.16.M88.4 R28, [R2+0x8800] ;  /* 0x00880000021c783b */ /* 0x000fe60000000200 */
[C---:B-1----:R-:W-:Y:S08]  /*3600*/  HMMA.16816.F32 R80, R4.reuse, R44, R108 ;  /* 0x0000002c0450723c */ /* 0x042ff0000000186c */
[----:B------:R-:W-:Y:S08]  /*3610*/  HMMA.16816.F32 R152, R4, R46, R104 ;  /* 0x0000002e0498723c */ /* 0x000ff00000001868 */
[C---:B------:R-:W-:Y:S01]  /*3620*/  HMMA.16816.F32 R124, R20.reuse, R44, R16 ;  /* 0x0000002c147c723c */ /* 0x040fe20000001810 */
[----:B------:R1:W-:Y:S07]  /*3630*/  LDSM.16.M88.4 R16, [R3+0x4000] ;  /* 0x004000000310783b */ /* 0x0003ee0000000200 */
[C---:B------:R-:W-:Y:S01]  /*3640*/  HMMA.16816.F32 R120, R20.reuse, R46, R76 ;  /* 0x0000002e1478723c */ /* 0x040fe2000000184c */
[----:B------:R-:W3:Y:S07]  /*3650*/  LDSM.16.M88.4 R44, [R0+0x8400] ;  /* 0x00840000002c783b */ /* 0x000eee0000000200 */
[C---:B------:R-:W-:Y:S01]  /*3660*/  HMMA.16816.F32 R116, R20.reuse, R48, R40 ;  /* 0x000000301474723c */ /* 0x040fe20000001828 */
[----:B------:R-:W4:Y:S07]  /*3670*/  LDSM.16.M88.4 R40, [R0+0x8800] ;  /* 0x008800000028783b */ /* 0x000f2e0000000200 */
[----:B------:R-:W-:Y:S01]  /*3680*/  HMMA.16816.F32 R112, R20, R50, R36 ;  /* 0x000000321470723c */ /* 0x000fe20000001824 */
[----:B------:R5:W4:Y:S01]  /*3690*/  LDSM.16.M88.4 R36, [R0+0x8c00] ;  /* 0x008c00000024783b */ /* 0x000b220000000200 */
[----:B-1----:R-:W-:-:S04]  /*36a0*/  LOP3.LUT R3, R26, 0x7, RZ, 0xc0, !PT ;  /* 0x000000071a037812 */ /* 0x002fc800078ec0ff */
[----:B------:R-:W-:Y:S02]  /*36b0*/  IADD3 R3, PT, PT, R3, UR30, R25 ;  /* 0x0000001e03037c10 */ /* 0x000fe4000fffe019 */
[C---:B------:R-:W-:Y:S08]  /*36c0*/  HMMA.16816.F32 R148, R4.reuse, R48, R100 ;  /* 0x000000300494723c */ /* 0x040ff00000001864 */
[C---:B------:R-:W-:Y:S01]  /*36d0*/  HMMA.16816.F32 R144, R4.reuse, R50, R96 ;  /* 0x000000320490723c */ /* 0x040fe20000001860 */
[----:B------:R-:W-:Y:S07]  /*36e0*/  LDSM.16.M88.4 R48, [R2+0x8000] ;  /* 0x008000000230783b */ /* 0x000fee0000000200 */
[----:B------:R-:W-:Y:S01]  /*36f0*/  HMMA.16816.F32 R140, R4, R52, R92 ;  /* 0x00000034048c723c */ /* 0x000fe2000000185c */
[----:B-----5:R-:W-:-:S07]  /*3700*/  IMAD.U32 R0, RZ, RZ, UR31 ;  /* 0x0000001fff007e24 */ /* 0x020fce000f8e00ff */
[C---:B------:R-:W-:Y:S08]  /*3710*/  HMMA.16816.F32 R136, R4.reuse, R54, R88 ;  /* 0x000000360488723c */ /* 0x040ff00000001858 */
[C---:B------:R-:W-:Y:S08]  /*3720*/  HMMA.16816.F32 R132, R4.reuse, R60, R84 ;  /* 0x0000003c0484723c */ /* 0x040ff00000001854 */
[----:B------:R-:W-:Y:S01]  /*3730*/  HMMA.16816.F32 R128, R4, R62, R72 ;  /* 0x0000003e0480723c */ /* 0x000fe20000001848 */
[----:B------:R-:W-:Y:S07]  /*3740*/  LDSM.16.M88.4 R4, [R24+0x5000] ;  /* 0x005000001804783b */ /* 0x000fee0000000200 */
[C---:B------:R-:W-:Y:S01]  /*3750*/  HMMA.16816.F32 R108, R20.reuse, R52, R8 ;  /* 0x00000034146c723c */ /* 0x040fe20000001808 */
[----:B------:R-:W-:Y:S07]  /*3760*/  LDSM.16.M88.4 R8, [R24+0x4000] ;  /* 0x004000001808783b */ /* 0x000fee0000000200 */
[C---:B------:R-:W-:Y:S01]  /*3770*/  HMMA.16816.F32 R104, R20.reuse, R54, R32 ;  /* 0x000000361468723c */ /* 0x040fe20000001820 */
[----:B------:R-:W-:Y:S07]  /*3780*/  LDSM.16.M88.4 R32, [R2+0x8400] ;  /* 0x008400000220783b */ /* 0x000fee0000000200 */
[C---:B------:R-:W-:Y:S08]  /*3790*/  HMMA.16816.F32 R100, R20.reuse, R60, R64 ;  /* 0x0000003c1464723c */ /* 0x040ff00000001840 */
[----:B------:R-:W-:Y:S01]  /*37a0*/  HMMA.16816.F32 R68, R20, R62, R68 ;  /* 0x0000003e1444723c */ /* 0x000fe20000001844 */
[----:B------:R1:W5:Y:S01]  /*37b0*/  LDSM.16.M88.4 R20, [R2+0x8c00] ;  /* 0x008c00000214783b */ /* 0x0003620000000200 */
[----:B------:R-:W-:-:S06]  /*37c0*/  DEPBAR.LE SB0, 0x0 ;  /* 0x000080000000791a */ /* 0x000fcc0000000000 */
[C---:B--2---:R-:W-:Y:S08]  /*37d0*/  HMMA.16816.F32 R96, R12.reuse, R56, R80 ;  /* 0x000000380c60723c */ /* 0x044ff00000001850 */
[C---:B------:R-:W-:Y:S08]  /*37e0*/  HMMA.16816.F32 R92, R12.reuse, R58, R152 ;  /* 0x0000003a0c5c723c */ /* 0x040ff00000001898 */
[----:B---3--:R-:W-:Y:S01]  /*37f0*/  HMMA.16816.F32 R88, R12, R44, R148 ;  /* 0x0000002c0c58723c */ /* 0x008fe20000001894 */
[----:B-1----:R-:W-:-:S05]  /*3800*/  IMAD.U32 R2, RZ, RZ, UR25 ;  /* 0x00000019ff027e24 */ /* 0x002fca000f8e00ff */
[----:B------:R-:W-:Y:S02]  /*3810*/  IADD3 R2, PT, PT, R3, 0x1, R2 ;  /* 0x0000000103027810 */ /* 0x000fe40007ffe002 */
[C---:B------:R-:W-:Y:S02]  /*3820*/  HMMA.16816.F32 R84, R12.reuse, R46, R144 ;  /* 0x0000002e0c54723c */ /* 0x040fe40000001890 */
[C-C-:B------:R-:W-:Y:S02]  /*3830*/  VIADDMNMX R225, R2.reuse, 0x8, R0.reuse, PT ;  /* 0x0000000802e17846 */ /* 0x140fe40003800100 */
[C-C-:B------:R-:W-:Y:S02]  /*3840*/  VIADDMNMX R209, R2.reuse, 0x40, R0.reuse, PT ;  /* 0x0000004002d17846 */ /* 0x140fe40003800100 */
[C---:B------:R-:W-:Y:S02]  /*3850*/  VIADDMNMX R208, R2.reuse, 0x48, R0, PT ;  /* 0x0000004802d07846 */ /* 0x040fe40003800100 */
[----:B----4-:R-:W-:Y:S01]  /*3860*/  HMMA.16816.F32 R80, R12, R40, R140 ;  /* 0x000000280c50723c */ /* 0x010fe2000000188c */
[----:B------:R-:W-:-:S07]  /*3870*/  VIMNMX R226, PT, PT, R2, UR31, PT ;  /* 0x0000001f02e27c48 */ /* 0x000fce000bfe0100 */
        /* <DEDUP_REMOVED lines=11> */
[C---:B-----5:R-:W-:Y:S08]  /*3930*/  HMMA.16816.F32 R68, R4.reuse, R22, R64 ;  /* 0x000000160444723c */ /* 0x060ff00000001840 */
        /* <DEDUP_REMOVED lines=13> */
[----:B------:R-:W-:Y:S01]  /*3a10*/  HMMA.16816.F32 R72, R4, R20, R72 ;  /* 0x000000140448723c */ /* 0x000fe20000001848 */
[----:B------:R-:W-:-:S05]  /*3a20*/  IMAD.U32 R4, RZ, RZ, UR23 ;  /* 0x00000017ff047e24 */ /* 0x000fca000f8e00ff */
[----:B------:R-:W-:Y:S01]  /*3a30*/  IADD3 R223, PT, PT, R3, UR31, -R4 ;  /* 0x0000001f03df7c10 */ /* 0x000fe2000fffe804 */
[----:B------:R-:W-:Y:S01]  /*3a40*/  VIADD R3, R250, UR21 ;  /* 0x00000015fa037c36 */ /* 0x000fe20008000000 */
[----:B------:R-:W-:Y:S03]  /*3a50*/  HMMA.16816.F32 R44, R8, R34, R44 ;  /* 0x00000022082c723c */ /* 0x000fe6000000182c */
[C---:B------:R-:W-:Y:S02]  /*3a60*/  VIADD R34, R223.reuse, 0x8 ;  /* 0x00000008df227836 */ /* 0x040fe40000000000 */
[C---:B------:R-:W-:Y:S02]  /*3a70*/  VIADD R35, R223.reuse, 0x40 ;  /* 0x00000040df237836 */ /* 0x040fe40000000000 */
[----:B------:R-:W-:Y:S01]  /*3a80*/  VIADD R36, R223, 0x48 ;  /* 0x00000048df247836 */ /* 0x000fe20000000000 */
[----:B------:R-:W-:Y:S06]  /*3a90*/  BAR.SYNC.DEFER_BLOCKING 0x0 ;  /* 0x0000000000007b1d */ /* 0x000fec0000010000 */
        /* <DEDUP_REMOVED lines=52> */
.L_x_1099:
[----:B------:R3:W-:Y:S02]  /*3de0*/  STS.128 [R222+0x8800], RZ ;  /* 0x008800ffde007388 */ /* 0x0007e40000000c00 */
.L_x_1100:
[----:B------:R-:W-:Y:S05]  /*3df0*/  BSYNC.RECONVERGENT B0 ;  /* 0x0000000000007941 */ /* 0x000fea0003800200 */
.L_x_1098:
[----:B------:R-:W0:Y:S02]  /*3e00*/  LDGDEPBAR ;  /* 0x00000000000079af */ /* 0x000e240000000000 */
.L_x_1097:
[C---:B------:R-:W-:Y:S01]  /*3e10*/  VIADD R0, R3.reuse, 0x8 ;  /* 0x0000000803007836 */ /* 0x040fe20000000000 */
[----:B------:R-:W-:Y:S01]  /*3e20*/  USHF.L.U32 UR6, UR12, 0x10, URZ ;  /* 0x000000100c067899 */ /* 0x000fe200080006ff */
[C---:B-12---:R-:W-:Y:S01]  /*3e30*/  VIADD R5, R3.reuse, 0x9 ;  /* 0x0000000903057836 */ /* 0x046fe20000000000 */
[----:B------:R-:W-:Y:S01]  /*3e40*/  UIADD3 UR33, UPT, UPT, UR34, -0x61c88647, URZ ;  /* 0x9e3779b922217890 */ /* 0x000fe2000fffe0ff */
[C---:B------:R-:W-:Y:S01]  /*3e50*/  VIADD R2, R3.reuse, 0x1 ;  /* 0x0000000103027836 */ /* 0x040fe20000000000 */
[CC--:B------:R-:W-:Y:S01]  /*3e60*/  ISETP.GT.AND P1, PT, R34.reuse, R0.reuse, PT ;  /* 0x000000002200720c */ /* 0x0c0fe20003f24270 */
[C---:B------:R-:W-:Y:S01]  /*3e70*/  VIADD R4, R3.reuse, 0x10 ;  /* 0x0000001003047836 */ /* 0x040fe20000000000 */
[-C--:B------:R-:W-:Y:S01]  /*3e80*/  ISETP.GT.AND P0, PT, R34, R5.reuse, PT ;  /* 0x000000052200720c */ /* 0x080fe20003f04270 */
[----:B------:R-:W-:Y:S01]  /*3e90*/  VIADD R8, R3, 0x11 ;  /* 0x0000001103087836 */ /* 0x000fe20000000000 */
[----:B------:R-:W-:Y:S01]  /*3ea0*/  FSEL R13, R58, -INF , !P1 ;  /* 0xff8000003a0d7808 */ /* 0x000fe20004800000 */
[----:B------:R-:W-:Y:S01]  /*3eb0*/  IMAD.WIDE.U32 R166, R156, -0x326172a9, RZ ;  /* 0xcd9e8d579ca67825 */ /* 0x000fe200078e00ff */
[-C--:B------:R-:W-:Y:S01]  /*3ec0*/  ISETP.GT.AND P1, PT, R36, R0.reuse, PT ;  /* 0x000000002400720c */ /* 0x080fe20003f24270 */
[----:B------:R-:W-:Y:S01]  /*3ed0*/  UIADD3 UR32, UPT, UPT, UR34, 0x3c6ef372, URZ ;  /* 0x3c6ef37222207890 */ /* 0x000fe2000fffe0ff */
[----:B------:R-:W-:Y:S01]  /*3ee0*/  ISETP.GT.AND P3, PT, R223, R0, PT ;  /* 0x00000000df00720c */ /* 0x000fe20003f64270 */
[----:B------:R-:W-:Y:S01]  /*3ef0*/  IMAD.WIDE.U32 R162, R162, -0x2daee0ad, RZ ;  /* 0xd2511f53a2a27825 */ /* 0x000fe200078e00ff */
[----:B------:R-:W-:Y:S01]  /*3f00*/  FSEL R10, R94, -INF , !P1 ;  /* 0xff8000005e0a7808 */ /* 0x000fe20004800000 */
[----:B------:R-:W-:Y:S01]  /*3f10*/  UIADD3 UR31, UPT, UPT, UR35, 0x76cf5d0a, URZ ;  /* 0x76cf5d0a231f7890 */ /* 0x000fe2000fffe0ff */
[----:B------:R-:W-:Y:S01]  /*3f20*/  FSEL R16, R59, -INF , !P0 ;  /* 0xff8000003b107808 */ /* 0x000fe20004000000 */
[----:B------:R-:W-:Y:S01]  /*3f30*/  UIADD3 UR25, UPT, UPT, UR35, 0x32370b8f, URZ ;  /* 0x32370b8f23197890 */ /* 0x000fe2000fffe0ff */
[----:B------:R-:W-:Y:S01]  /*3f40*/  ISETP.GT.AND P1, PT, R223, R2, PT ;  /* 0x00000002df00720c */ /* 0x000fe20003f24270 */
[----:B------:R-:W-:Y:S01]  /*3f50*/  UIADD3 UR30, UPT, UPT, UR34, -0x255992d5, URZ ;  /* 0xdaa66d2b221e7890 */ /* 0x000fe2000fffe0ff */
[-C--:B------:R-:W-:Y:S01]  /*3f60*/  ISETP.GT.AND P0, PT, R36, R5.reuse, PT ;  /* 0x000000052400720c */ /* 0x080fe20003f04270 */
[----:B------:R-:W-:Y:S01]  /*3f70*/  UIADD3 UR23, UPT, UPT, UR34, 0x78dde6e4, URZ ;  /* 0x78dde6e422177890 */ /* 0x000fe2000fffe0ff */
[----:B------:R-:W-:Y:S01]  /*3f80*/  FSEL R14, R56, -INF , !P3 ;  /* 0xff800000380e7808 */ /* 0x000fe20005800000 */
[----:B------:R-:W-:Y:S01]  /*3f90*/  UIADD3 UR21, UPT, UPT, UR35, -0x126145ec, URZ ;  /* 0xed9eba1423157890 */ /* 0x000fe2000fffe0ff */
[----:B------:R-:W-:Y:S01]  /*3fa0*/  FSEL R9, R65, -INF , !P1 ;  /* 0xff80000041097808 */ /* 0x000fe20004800000 */
[----:B------:R-:W-:Y:S01]  /*3fb0*/  UIADD3 UR17, UPT, UPT, UR34, 0x1715609d, URZ ;  /* 0x1715609d22117890 */ /* 0x000fe2000fffe0ff */
[----:B------:R-:W-:Y:S01]  /*3fc0*/  ISETP.GT.AND P2, PT, R223, R5, PT ;  /* 0x00000005df00720c */ /* 0x000fe20003f44270 */
[----:B------:R-:W-:Y:S01]  /*3fd0*/  UIADD3 UR16, UPT, UPT, UR35, -0x56f99767, URZ ;  /* 0xa906689923107890 */ /* 0x000fe2000fffe0ff */
[----:B------:R-:W-:Y:S01]  /*3fe0*/  ISETP.GT.AND P3, PT, R35, R0, PT ;  /* 0x000000002300720c */ /* 0x000fe20003f64270 */
[----:B------:R-:W1:Y:S01]  /*3ff0*/  LDCU UR36, c[0x0][0x45c] ;  /* 0x00008b80ff2477ac */ /* 0x000e620008000800 */
[----:B------:R-:W-:Y:S01]  /*4000*/  FSEL R20, R95, -INF , !P0 ;  /* 0xff8000005f147808 */ /* 0x000fe20004000000 */
[----:B------:R-:W-:Y:S01]  /*4010*/  IMAD.IADD R188, R188, 0x1, R159 ;  /* 0x00000001bcbc7824 */ /* 0x000fe200078e029f */
[-C--:B------:R-:W-:Y:S01]  /*4020*/  ISETP.GT.AND P4, PT, R35, R2.reuse, PT ;  /* 0x000000022300720c */ /* 0x080fe20003f84270 */
[----:B------:R-:W-:Y:S01]  /*4030*/  UIADD3 UR15, UPT, UPT, UR34, -0x4ab325aa, URZ ;  /* 0xb54cda56220f7890 */ /* 0x000fe2000fffe0ff */
[-C--:B------:R-:W-:Y:S01]  /*4040*/  ISETP.GT.AND P1, PT, R36, R2.reuse, PT ;  /* 0x000000022400720c */ /* 0x080fe20003f24270 */
[----:B------:R-:W-:Y:S01]  /*4050*/  UIADD3 UR13, UPT, UPT, UR35, 0x646e171e, URZ ;  /* 0x646e171e230d7890 */ /* 0x000fe2000fffe0ff */
[----:B------:R-:W-:-:S02]  /*4060*/  ISETP.GT.AND P0, PT, R34, R2, PT ;  /* 0x000000022200720c */ /* 0x000fc40003f04270 */
[----:B------:R-:W-:Y:S02]  /*4070*/  FSEL R18, R57, -INF , !P2 ;  /* 0xff80000039127808 */ /* 0x000fe40005000000 */
[----:B------:R-:W-:Y:S02]  /*4080*/  FSEL R12, R92, -INF , !P3 ;  /* 0xff8000005c0c7808 */ /* 0x000fe40005800000 */
[----:B------:R-:W-:Y:S02]  /*4090*/  FSEL R6, R97, -INF , !P4 ;  /* 0xff80000061067808 */ /* 0x000fe40006000000 */
[----:B------:R-:W-:Y:S02]  /*40a0*/  ISETP.GT.AND P5, PT, R223, R4, PT ;  /* 0x00000004df00720c */ /* 0x000fe40003fa4270 */
[----:B------:R-:W-:Y:S02]  /*40b0*/  FSEL R11, R99, -INF , !P1 ;  /* 0xff800000630b7808 */ /* 0x000fe40004800000 */
[----:B------:R-:W-:-:S02]  /*40c0*/  ISETP.GT.AND P2, PT, R35, R5, PT ;  /* 0x000000052300720c */ /* 0x000fc40003f44270 */
[----:B------:R-:W-:Y:S02]  /*40d0*/  ISETP.GE.AND P3, PT, R2, R225, PT ;  /* 0x000000e10200720c */ /* 0x000fe40003f66270 */
[----:B------:R-:W-:Y:S02]  /*40e0*/  FSEL R7, R67, -INF , !P0 ;  /* 0xff80000043077808 */ /* 0x000fe40004000000 */
[-C--:B------:R-:W-:Y:S02]  /*40f0*/  ISETP.GT.AND P4, PT, R34, R4.reuse, PT ;  /* 0x000000042200720c */ /* 0x080fe40003f84270 */
[----:B------:R-:W-:Y:S02]  /*4100*/  ISETP.GT.AND P1, PT, R35, R4, PT ;  /* 0x000000042300720c */ /* 0x000fe40003f24270 */
[----:B------:R-:W-:Y:S02]  /*4110*/  FSEL R23, R52, -INF , !P5 ;  /* 0xff80000034177808 */ /* 0x000fe40006800000 */
[----:B------:R-:W-:-:S02]  /*4120*/  FSEL R15, R93, -INF , !P2 ;  /* 0xff8000005d0f7808 */ /* 0x000fc40005000000 */
[----:B------:R-:W-:Y:S02]  /*4130*/  ISETP.GT.AND P5, PT, R223, R8, PT ;  /* 0x00000008df00720c */ /* 0x000fe40003fa4270 */
[----:B------:R-:W-:Y:S02]  /*4140*/  FSEL R22, R54, -INF , !P4 ;  /* 0xff80000036167808 */ /* 0x000fe40006000000 */
[----:B------:R-:W-:Y:S02]  /*4150*/  FSEL R21, R88, -INF , !P1 ;  /* 0xff80000058157808 */ /* 0x000fe40004800000 */
[----:B------:R-:W-:Y:S01]  /*4160*/  FSEL R52, R7, -INF , !P3 ;  /* 0xff80000007347808 */ /* 0x000fe20005800000 */
[----:B------:R-:W-:Y:S01]  /*4170*/  VIADD R7, R3, 0x19 ;  /* 0x0000001903077836 */ /* 0x000fe20000000000 */
[----:B------:R-:W-:Y:S02]  /*4180*/  ISETP.GE.AND P2, PT, R2, R226, PT ;  /* 0x000000e20200720c */ /* 0x000fe40003f46270 */
[----:B------:R-:W-:-:S02]  /*4190*/  ISETP.GT.AND P4, PT, R34, R8, PT ;  /* 0x000000082200720c */ /* 0x000fc40003f84270 */
[----:B------:R-:W-:Y:S02]  /*41a0*/  ISETP.GT.AND P1, PT, R36, R4, PT ;  /* 0x000000042400720c */ /* 0x000fe40003f24270 */
[----:B------:R-:W-:Y:S02]  /*41b0*/  ISETP.GT.AND P3, PT, R35, R8, PT ;  /* 0x000000082300720c */ /* 0x000fe40003f64270 */
[----:B------:R-:W-:Y:S02]  /*41c0*/  FSEL R29, R53, -INF , !P5 ;  /* 0xff800000351d7808 */ /* 0x000fe40006800000 */
[----:B------:R-:W-:Y:S02]  /*41d0*/  FSEL R26, R55, -INF , !P4 ;  /* 0xff800000371a7808 */ /* 0x000fe40006000000 */
[----:B------:R-:W-:Y:S02]  /*41e0*/  FSEL R25, R90, -INF , !P1 ;  /* 0xff8000005a197808 */ /* 0x000fe40004800000 */
[----:B------:R-:W-:-:S02]  /*41f0*/  FSEL R53, R9, -INF , !P2 ;  /* 0xff80000009357808 */ /* 0x000fc40005000000 */
[----:B------:R-:W-:Y:S02]  /*4200*/  FSEL R19, R89, -INF , !P3 ;  /* 0xff80000059137808 */ /* 0x000fe40005800000 */
[C---:B------:R-:W-:Y:S02]  /*4210*/  ISETP.GE.AND P1, PT, R0.reuse, R226, PT ;  /* 0x000000e20000720c */ /* 0x040fe40003f26270 */
[C---:B------:R-:W-:Y:S02]  /*4220*/  ISETP.GE.AND P2, PT, R0.reuse, R225, PT ;  /* 0x000000e10000720c */ /* 0x040fe40003f46270 */
[C---:B------:R-:W-:Y:S02]  /*4230*/  ISETP.GE.AND P4, PT, R0.reuse, R209, PT ;  /* 0x000000d10000720c */ /* 0x040fe40003f86270 */
[-C--:B------:R-:W-:Y:S01]  /*4240*/  ISETP.GE.AND P3, PT, R0, R208.reuse, PT ;  /* 0x000000d00000720c */ /* 0x080fe20003f66270 */
[----:B------:R-:W-:Y:S01]  /*4250*/  VIADD R0, R3, 0x18 ;  /* 0x0000001803007836 */ /* 0x000fe20000000000 */
[----:B------:R-:W-:-:S02]  /*4260*/  ISETP.GE.AND P5, PT, R2, R208, PT ;  /* 0x000000d00200720c */ /* 0x000fc40003fa6270 */
[----:B------:R-:W-:Y:S01]  /*4270*/  ISETP.GE.AND P0, PT, R2, R209, PT ;  /* 0x000000d10200720c */ /* 0x000fe20003f06270 */
[----:B------:R-:W-:Y:S01]  /*4280*/  VIADD R2, R3, 0x20 ;  /* 0x0000002003027836 */ /* 0x000fe20000000000 */
[----:B------:R-:W-:Y:S02]  /*4290*/  FSEL R56, R11, -INF , !P5 ;  /* 0xff8000000b387808 */ /* 0x000fe40006800000 */
[----:B------:R-:W-:Y:S01]  /*42a0*/  FSEL R55, R6, -INF , !P0 ;  /* 0xff80000006377808 */ /* 0x000fe20004000000 */
[----:B------:R-:W-:Y:S01]  /*42b0*/  VIADD R6, R3, 0x21 ;  /* 0x0000002103067836 */ /* 0x000fe20000000000 */
[----:B------:R-:W-:Y:S02]  /*42c0*/  FSEL R59, R13, -INF , !P2 ;  /* 0xff8000000d3b7808 */ /* 0x000fe40005000000 */
[----:B------:R-:W-:Y:S02]  /*42d0*/  ISETP.GT.AND P5, PT, R34, R0, PT ;  /* 0x000000002200720c */ /* 0x000fe40003fa4270 */
[----:B------:R-:W-:-:S02]  /*42e0*/  ISETP.GT.AND P0, PT, R36, R8, PT ;  /* 0x000000082400720c */ /* 0x000fc40003f04270 */
[----:B------:R-:W-:Y:S02]  /*42f0*/  ISETP.GT.AND P2, PT, R223, R0, PT ;  /* 0x00000000df00720c */ /* 0x000fe40003f44270 */
[----:B------:R-:W-:Y:S02]  /*4300*/  FSEL R58, R14, -INF , !P1 ;  /* 0xff8000000e3a7808 */ /* 0x000fe40004800000 */
[----:B------:R-:W-:Y:S02]  /*4310*/  FSEL R14, R46, -INF , !P5 ;  /* 0xff8000002e0e7808 */ /* 0x000fe40006800000 */
[----:B------:R-:W-:Y:S02]  /*4320*/  FSEL R24, R91, -INF , !P0 ;  /* 0xff8000005b187808 */ /* 0x000fe40004000000 */
        /* <DEDUP_REMOVED lines=8> */
[----:B------:R-:W-:Y:S02]  /*43b0*/  FSEL R45, R18, -INF , !P0 ;  /* 0xff800000122d7808 */ /* 0x000fe40004000000 */
[----:B------:R-:W-:Y:S02]  /*43c0*/  FSEL R13, R84, -INF , !P4 ;  /* 0xff800000540d7808 */ /* 0x000fe40006000000 */
[----:B------:R-:W-:Y:S02]  /*43d0*/  ISETP.GE.AND P2, PT, R5, R209, PT ;  /* 0x000000d10500720c */ /* 0x000fe40003f46270 */
[----:B------:R-:W-:Y:S02]  /*43e0*/  ISETP.GE.AND P0, PT, R4, R225, PT ;  /* 0x000000e10400720c */ /* 0x000fe40003f06270 */
[----:B------:R-:W-:Y:S02]  /*43f0*/  ISETP.GT.AND P4, PT, R34, R7, PT ;  /* 0x000000072200720c */ /* 0x000fe40003f84270 */
[----:B------:R-:W-:-:S02]  /*4400*/  FSEL R84, R15, -INF , !P2 ;  /* 0xff8000000f547808 */ /* 0x000fc40005000000 */
[----:B------:R-:W-:Y:S02]  /*4410*/  FSEL R89, R22, -INF , !P0 ;  /* 0xff80000016597808 */ /* 0x000fe40004000000 */
[----:B------:R-:W-:Y:S02]  /*4420*/  ISETP.GE.AND P1, PT, R5, R225, PT ;  /* 0x000000e10500720c */ /* 0x000fe40003f26270 */
[----:B------:R-:W-:Y:S02]  /*4430*/  FSEL R28, R47, -INF , !P4 ;  /* 0xff8000002f1c7808 */ /* 0x000fe40006000000 */
[----:B------:R-:W-:Y:S02]  /*4440*/  FSEL R86, R10, -INF , !P3 ;  /* 0xff8000000a567808 */ /* 0x000fe40005800000 */
[----:B------:R-:W-:Y:S02]  /*4450*/  ISETP.GT.AND P2, PT, R36, R7, PT ;  /* 0x000000072400720c */ /* 0x000fe40003f44270 */
[----:B------:R-:W-:-:S02]  /*4460*/  ISETP.GT.AND P0, PT, R223, R2, PT ;  /* 0x00000002df00720c */ /* 0x000fc40003f04270 */
[C---:B------:R-:W-:Y:S02]  /*4470*/  ISETP.GE.AND P3, PT, R4.reuse, R226, PT ;  /* 0x000000e20400720c */ /* 0x040fe40003f66270 */
[----:B------:R-:W-:Y:S02]  /*4480*/  ISETP.GE.AND P4, PT, R4, R209, PT ;  /* 0x000000d10400720c */ /* 0x000fe40003f86270 */
[----:B------:R-:W-:Y:S02]  /*4490*/  FSEL R46, R16, -INF , !P1 ;  /* 0xff800000102e7808 */ /* 0x000fe40004800000 */
[----:B------:R-:W-:Y:S02]  /*44a0*/  FSEL R9, R87, -INF , !P2 ;  /* 0xff80000057097808 */ /* 0x000fe40005000000 */
[----:B------:R-:W-:Y:S02]  /*44b0*/  FSEL R12, R48, -INF , !P0 ;  /* 0xff800000300c7808 */ /* 0x000fe40004000000 */
[----:B------:R-:W-:-:S02]  /*44c0*/  ISETP.GT.AND P1, PT, R35, R7, PT ;  /* 0x000000072300720c */ /* 0x000fc40003f24270 */
[----:B------:R-:W-:Y:S02]  /*44d0*/  FSEL R87, R23, -INF , !P3 ;  /* 0xff80000017577808 */ /* 0x000fe40005800000 */
[----:B------:R-:W-:Y:S02]  /*44e0*/  FSEL R104, R21, -INF , !P4 ;  /* 0xff80000015687808 */ /* 0x000fe40006000000 */
[-C--:B------:R-:W-:Y:S02]  /*44f0*/  ISETP.GT.AND P0, PT, R36, R2.reuse, PT ;  /* 0x000000022400720c */ /* 0x080fe40003f04270 */
[----:B------:R-:W-:Y:S02]  /*4500*/  ISETP.GE.AND P3, PT, R8, R225, PT ;  /* 0x000000e10800720c */ /* 0x000fe40003f66270 */
[----:B------:R-:W-:Y:S02]  /*4510*/  ISETP.GT.AND P4, PT, R35, R2, PT ;  /* 0x000000022300720c */ /* 0x000fe40003f84270 */
[----:B------:R-:W-:-:S02]  /*4520*/  ISETP.GE.AND P5, PT, R5, R208, PT ;  /* 0x000000d00500720c */ /* 0x000fc40003fa6270 */
[----:B------:R-:W-:Y:S02]  /*4530*/  FSEL R5, R85, -INF , !P1 ;  /* 0xff80000055057808 */ /* 0x000fe40004800000 */
[----:B------:R-:W-:Y:S02]  /*4540*/  FSEL R30, R82, -INF , !P0 ;  /* 0xff800000521e7808 */ /* 0x000fe40004000000 */
[----:B------:R-:W-:Y:S02]  /*4550*/  FSEL R10, R80, -INF , !P4 ;  /* 0xff800000500a7808 */ /* 0x000fe40006000000 */
[----:B------:R-:W-:Y:S02]  /*4560*/  ISETP.GE.AND P0, PT, R8, R209, PT ;  /* 0x000000d10800720c */ /* 0x000fe40003f06270 */
[----:B------:R-:W-:Y:S02]  /*4570*/  FSEL R85, R26, -INF , !P3 ;  /* 0xff8000001a557808 */ /* 0x000fe40005800000 */
[----:B------:R-:W-:Y:S01]  /*4580*/  ISETP.GE.AND P1, PT, R4, R208, PT ;  /* 0x000000d00400720c */ /* 0x000fe20003f26270 */
[----:B------:R-:W-:Y:S01]  /*4590*/  VIADD R4, R3, 0x31 ;  /* 0x0000003103047836 */ /* 0x000fe20000000000 */
[----:B------:R-:W-:-:S02]  /*45a0*/  ISETP.GE.AND P2, PT, R8, R226, PT ;  /* 0x000000e20800720c */ /* 0x000fc40003f46270 */
[-C--:B------:R-:W-:Y:S02]  /*45b0*/  ISETP.GT.AND P4, PT, R34, R6.reuse, PT ;  /* 0x000000062200720c */ /* 0x080fe40003f84270 */
[----:B------:R-:W-:Y:S02]  /*45c0*/  ISETP.GT.AND P3, PT, R35, R6, PT ;  /* 0x000000062300720c */ /* 0x000fe40003f64270 */
[----:B------:R-:W-:Y:S02]  /*45d0*/  FSEL R90, R19, -INF , !P0 ;  /* 0xff800000135a7808 */ /* 0x000fe40004000000 */
[----:B------:R-:W-:Y:S02]  /*45e0*/  FSEL R67, R20, -INF , !P5 ;  /* 0xff80000014437808 */ /* 0x000fe40006800000 */
[----:B------:R-:W-:Y:S02]  /*45f0*/  FSEL R27, R51, -INF , !P4 ;  /* 0xff800000331b7808 */ /* 0x000fe40006000000 */
[----:B------:R-:W-:-:S02]  /*4600*/  FSEL R108, R25, -INF , !P1 ;  /* 0xff800000196c7808 */ /* 0x000fc40004800000 */
[----:B------:R-:W-:Y:S02]  /*4610*/  FSEL R82, R29, -INF , !P2 ;  /* 0xff8000001d527808 */ /* 0x000fe40005000000 */
[----:B------:R-:W-:Y:S02]  /*4620*/  FSEL R19, R81, -INF , !P3 ;  /* 0xff80000051137808 */ /* 0x000fe40005800000 */
[----:B------:R-:W-:Y:S02]  /*4630*/  ISETP.GT.AND P5, PT, R34, R2, PT ;  /* 0x000000022200720c */ /* 0x000fe40003fa4270 */
[C---:B------:R-:W-:Y:S02]  /*4640*/  ISETP.GE.AND P1, PT, R0.reuse, R226, PT ;  /* 0x000000e20000720c */ /* 0x040fe40003f26270 */
[C---:B------:R-:W-:Y:S02]  /*4650*/  ISETP.GE.AND P2, PT, R0.reuse, R225, PT ;  /* 0x000000e10000720c */ /* 0x040fe40003f46270 */
[----:B------:R-:W-:-:S02]  /*4660*/  ISETP.GE.AND P4, PT, R0, R209, PT ;  /* 0x000000d10000720c */ /* 0x000fc40003f86270 */
[----:B------:R-:W-:Y:S01]  /*4670*/  ISETP.GE.AND P3, PT, R0, R208, PT ;  /* 0x000000d00000720c */ /* 0x000fe20003f66270 */
[----:B------:R-:W-:Y:S01]  /*4680*/  VIADD R0, R3, 0x28 ;  /* 0x0000002803007836 */ /* 0x000fe20000000000 */
[----:B------:R-:W-:Y:S02]  /*4690*/  FSEL R11, R50, -INF , !P5 ;  /* 0xff800000320b7808 */ /* 0x000fe40006800000 */
[C---:B------:R-:W-:Y:S02]  /*46a0*/  ISETP.GT.AND P5, PT, R223.reuse, R6, PT ;  /* 0x00000006df00720c */ /* 0x040fe40003fa4270 */
[----:B------:R-:W-:Y:S02]  /*46b0*/  FSEL R109, R14, -INF , !P2 ;  /* 0xff8000000e6d7808 */ /* 0x000fe40005000000 */
[----:B------:R-:W-:Y:S02]  /*46c0*/  ISETP.GT.AND P2, PT, R223, R0, PT ;  /* 0x00000000df00720c */ /* 0x000fe40003f44270 */
[----:B------:R-:W-:-:S02]  /*46d0*/  FSEL R32, R49, -INF , !P5 ;  /* 0xff80000031207808 */ /* 0x000fc40006800000 */
[----:B------:R-:W-:Y:S01]  /*46e0*/  ISETP.GE.AND P5, PT, R8, R208, PT ;  /* 0x000000d00800720c */ /* 0x000fe20003fa6270 */
[----:B------:R-:W-:Y:S01]  /*46f0*/  VIADD R8, R3, 0x29 ;  /* 0x0000002903087836 */ /* 0x000fe20000000000 */
[----:B------:R-:W-:Y:S02]  /*4700*/  FSEL R21, R40, -INF , !P2 ;  /* 0xff80000028157808 */ /* 0x000fe40005000000 */
[C---:B------:R-:W-:Y:S02]  /*4710*/  ISETP.GT.AND P0, PT, R36.reuse, R6, PT ;  /* 0x000000062400720c */ /* 0x040fe40003f04270 */
[----:B------:R-:W-:Y:S02]  /*4720*/  ISETP.GT.AND P2, PT, R36, R0, PT ;  /* 0x000000002400720c */ /* 0x000fe40003f44270 */
[----:B------:R-:W-:Y:S02]  /*4730*/  FSEL R105, R24, -INF , !P5 ;  /* 0xff80000018697808 */ /* 0x000fe40006800000 */
[----:B------:R-:W-:-:S02]  /*4740*/  FSEL R114, R13, -INF , !P4 ;  /* 0xff8000000d727808 */ /* 0x000fc40006000000 */
[----:B------:R-:W-:Y:S02]  /*4750*/  FSEL R26, R83, -INF , !P0 ;  /* 0xff800000531a7808 */ /* 0x000fe40004000000 */
[----:B------:R-:W-:Y:S02]  /*4760*/  ISETP.GT.AND P4, PT, R35, R0, PT ;  /* 0x000000002300720c */ /* 0x000fe40003f84270 */
[----:B------:R-:W-:Y:S02]  /*4770*/  FSEL R24, R78, -INF , !P2 ;  /* 0xff8000004e187808 */ /* 0x000fe40005000000 */
[C---:B------:R-:W-:Y:S02]  /*4780*/  ISETP.GE.AND P0, PT, R7.reuse, R226, PT ;  /* 0x000000e20700720c */ /* 0x040fe40003f06270 */
[----:B------:R-:W-:Y:S02]  /*4790*/  ISETP.GE.AND P2, PT, R7, R209, PT ;  /* 0x000000d10700720c */ /* 0x000fe40003f46270 */
[----:B------:R-:W-:-:S02]  /*47a0*/  ISETP.GT.AND P5, PT, R34, R0, PT ;  /* 0x000000002200720c */ /* 0x000fc40003fa4270 */
[----:B------:R-:W-:Y:S02]  /*47b0*/  FSEL R14, R76, -INF , !P4 ;  /* 0xff8000004c0e7808 */ /* 0x000fe40006000000 */
[----:B------:R-:W-:Y:S02]  /*47c0*/  ISETP.GT.AND P4, PT, R34, R8, PT ;  /* 0x000000082200720c */ /* 0x000fe40003f84270 */
[----:B------:R-:W-:Y:S02]  /*47d0*/  FSEL R83, R33, -INF , !P0 ;  /* 0xff80000021537808 */ /* 0x000fe40004000000 */
[----:B------:R-:W-:Y:S01]  /*47e0*/  FSEL R111, R5, -INF , !P2 ;  /* 0xff800000056f7808 */ /* 0x000fe20005000000 */
[----:B------:R-:W-:Y:S01]  /*47f0*/  VIADD R5, R3, 0x30 ;  /* 0x0000003003057836 */ /* 0x000fe20000000000 */
[----:B------:R-:W-:Y:S02]  /*4800*/  FSEL R107, R17, -INF , !P1 ;  /* 0xff800000116b7808 */ /* 0x000fe40004800000 */
[----:B------:R-:W-:-:S02]  /*4810*/  ISETP.GE.AND P0, PT, R2, R225, PT ;  /* 0x000000e10200720c */ /* 0x000fc40003f06270 */
[----:B------:R-:W-:Y:S02]  /*4820*/  ISETP.GE.AND P1, PT, R7, R225, PT ;  /* 0x000000e10700720c */ /* 0x000fe40003f26270 */
[----:B------:R-:W-:Y:S02]  /*4830*/  FSEL R20, R42, -INF , !P5 ;  /* 0xff8000002a147808 */ /* 0x000fe40006800000 */
[----:B------:R-:W-:Y:S02]  /*4840*/  ISETP.GT.AND P5, PT, R223, R8, PT ;  /* 0x00000008df00720c */ /* 0x000fe40003fa4270 */
[----:B------:R-:W-:Y:S02]  /*4850*/  FSEL R23, R43, -INF , !P4 ;  /* 0xff8000002b177808 */ /* 0x000fe40006000000 */
[----:B------:R-:W-:Y:S02]  /*4860*/  ISETP.GE.AND P4, PT, R2, R209, PT ;  /* 0x000000d10200720c */ /* 0x000fe40003f86270 */
[----:B------:R-:W-:-:S02]  /*4870*/  FSEL R138, R11, -INF , !P0 ;  /* 0xff8000000b8a7808 */ /* 0x000fc40004000000 */
[----:B------:R-:W-:Y:S02]  /*4880*/  FSEL R106, R28, -INF , !P1 ;  /* 0xff8000001c6a7808 */ /* 0x000fe40004800000 */
[----:B------:R-:W-:Y:S02]  /*4890*/  ISETP.GT.AND P0, PT, R223, R5, PT ;  /* 0x00000005df00720c */ /* 0x000fe40003f04270 */
[----:B------:R-:W-:Y:S02]  /*48a0*/  FSEL R25, R41, -INF , !P5 ;  /* 0xff80000029197808 */ /* 0x000fe40006800000 */
[-C--:B------:R-:W-:Y:S02]  /*48b0*/  ISETP.GT.AND P1, PT, R35, R8.reuse, PT ;  /* 0x000000082300720c */ /* 0x080fe40003f24270 */
[----:B------:R-:W-:Y:S02]  /*48c0*/  ISETP.GT.AND P2, PT, R36, R8, PT ;  /* 0x000000082400720c */ /* 0x000fe40003f44270 */
[----:B------:R-:W-:-:S02]  /*48d0*/  ISETP.GE.AND P5, PT, R7, R208, PT ;  /* 0x000000d00700720c */ /* 0x000fc40003fa6270 */
[----:B------:R-:W-:Y:S02]  /*48e0*/  FSEL R151, R10, -INF , !P4 ;  /* 0xff8000000a977808 */ /* 0x000fe40006000000 */
[-C--:B------:R-:W-:Y:S02]  /*48f0*/  ISETP.GT.AND P4, PT, R35, R5.reuse, PT ;  /* 0x000000052300720c */ /* 0x080fe40003f84270 */
[----:B------:R-:W-:Y:S02]  /*4900*/  FSEL R15, R100, -INF , !P0 ;  /* 0xff800000640f7808 */ /* 0x000fe40004000000 */
[----:B------:R-:W-:Y:S02]  /*4910*/  FSEL R22, R77, -INF , !P1 ;  /* 0xff8000004d167808 */ /* 0x000fe40004800000 */
[----:B------:R-:W-:Y:S02]  /*4920*/  FSEL R18, R79, -INF , !P2 ;  /* 0xff8000004f127808 */ /* 0x000fe40005000000 */
[----:B------:R-:W-:-:S02]  /*4930*/  ISETP.GT.AND P0, PT, R36, R5, PT ;  /* 0x000000052400720c */ /* 0x000fc40003f04270 */
[----:B------:R-:W-:Y:S02]  /*4940*/  FSEL R77, R9, -INF , !P5 ;  /* 0xff800000094d7808 */ /* 0x000fe40006800000 */
[-C--:B------:R-:W-:Y:S02]  /*4950*/  ISETP.GE.AND P2, PT, R6, R226.reuse, PT ;  /* 0x000000e20600720c */ /* 0x080fe40003f46270 */
[----:B------:R-:W-:Y:S02]  /*4960*/  FSEL R117, R31, -INF , !P3 ;  /* 0xff8000001f757808 */ /* 0x000fe40005800000 */
[----:B------:R-:W-:Y:S02]  /*4970*/  ISETP.GT.AND P5, PT, R34, R5, PT ;  /* 0x000000052200720c */ /* 0x000fe40003fa4270 */
[----:B------:R-:W-:Y:S02]  /*4980*/  ISETP.GE.AND P3, PT, R2, R226, PT ;  /* 0x000000e20200720c */ /* 0x000fe40003f66270 */
[----:B------:R-:W-:-:S02]  /*4990*/  FSEL R10, R72, -INF , !P4 ;  /* 0xff800000480a7808 */ /* 0x000fc40006000000 */
[----:B------:R-:W-:Y:S02]  /*49a0*/  ISETP.GT.AND P4, PT, R34, R4, PT ;  /* 0x000000042200720c */ /* 0x000fe40003f84270 */
[----:B------:R-:W-:Y:S02]  /*49b0*/  FSEL R16, R74, -INF , !P0 ;  /* 0xff8000004a107808 */ /* 0x000fe40004000000 */
[----:B------:R-:W-:Y:S01]  /*49c0*/  ISETP.GE.AND P1, PT, R2, R208, PT ;  /* 0x000000d00200720c */ /* 0x000fe20003f26270 */
[----:B------:R-:W-:Y:S01]  /*49d0*/  VIADD R2, R3, 0x38 ;  /* 0x0000003803027836 */ /* 0x000fe20000000000 */
[----:B------:R-:W-:Y:S02]  /*49e0*/  ISETP.GE.AND P0, PT, R6, R209, PT ;  /* 0x000000d10600720c */ /* 0x000fe40003f06270 */
[----:B------:R-:W-:Y:S02]  /*49f0*/  FSEL R79, R32, -INF , !P2 ;  /* 0xff800000204f7808 */ /* 0x000fe40005000000 */
[----:B------:R-:W-:-:S02]  /*4a00*/  FSEL R13, R102, -INF , !P5 ;  /* 0xff800000660d7808 */ /* 0x000fc40006800000 */
[----:B------:R-:W-:Y:S02]  /*4a10*/  ISETP.GE.AND P2, PT, R0, R225, PT ;  /* 0x000000e10000720c */ /* 0x000fe40003f46270 */
[----:B------:R-:W-:Y:S02]  /*4a20*/  FSEL R127, R12, -INF , !P3 ;  /* 0xff8000000c7f7808 */ /* 0x000fe40005800000 */
[-C--:B------:R-:W-:Y:S02]  /*4a30*/  ISETP.GT.AND P5, PT, R223, R4.reuse, PT ;  /* 0x00000004df00720c */ /* 0x080fe40003fa4270 */
[----:B------:R-:W-:Y:S02]  /*4a40*/  FSEL R12, R103, -INF , !P4 ;  /* 0xff800000670c7808 */ /* 0x000fe40006000000 */
[----:B------:R-:W-:Y:S02]  /*4a50*/  ISETP.GT.AND P4, PT, R35, R4, PT ;  /* 0x000000042300720c */ /* 0x000fe40003f84270 */
[----:B------:R-:W-:-:S02]  /*4a60*/  FSEL R137, R19, -INF , !P0 ;  /* 0xff80000013897808 */ /* 0x000fc40004000000 */
[----:B------:R-:W-:Y:S02]  /*4a70*/  ISETP.GE.AND P0, PT, R0, R209, PT ;  /* 0x000000d10000720c */ /* 0x000fe40003f06270 */
[----:B------:R-:W-:Y:S02]  /*4a80*/  FSEL R132, R20, -INF , !P2 ;  /* 0xff80000014847808 */ /* 0x000fe40005000000 */
[----:B------:R-:W-:Y:S02]  /*4a90*/  FSEL R17, R101, -INF , !P5 ;  /* 0xff80000065117808 */ /* 0x000fe40006800000 */
[----:B------:R-:W-:Y:S02]  /*4aa0*/  ISETP.GT.AND P2, PT, R223, R2, PT ;  /* 0x00000002df00720c */ /* 0x000fe40003f44270 */
[C---:B------:R-:W-:Y:S02]  /*4ab0*/  ISETP.GE.AND P5, PT, R6.reuse, R208, PT ;  /* 0x000000d00600720c */ /* 0x040fe40003fa6270 */
[----:B------:R-:W-:-:S02]  /*4ac0*/  ISETP.GE.AND P3, PT, R6, R225, PT ;  /* 0x000000e10600720c */ /* 0x000fc40003f66270 */
[----:B------:R-:W-:Y:S02]  /*4ad0*/  FSEL R161, R30, -INF , !P1 ;  /* 0xff8000001ea17808 */ /* 0x000fe40004800000 */
[----:B------:R-:W-:Y:S02]  /*4ae0*/  FSEL R9, R73, -INF , !P4 ;  /* 0xff80000049097808 */ /* 0x000fe40006000000 */
[C---:B------:R-:W-:Y:S02]  /*4af0*/  ISETP.GE.AND P1, PT, R0.reuse, R226, PT ;  /* 0x000000e20000720c */ /* 0x040fe40003f26270 */
[----:B------:R-:W-:Y:S01]  /*4b00*/  ISETP.GE.AND P4, PT, R0, R208, PT ;  /* 0x000000d00000720c */ /* 0x000fe20003f86270 */
[----:B------:R-:W-:Y:S01]  /*4b10*/  VIADD R0, R3, 0x39 ;  /* 0x0000003903007836 */ /* 0x000fe20000000000 */
[----:B------:R-:W-:Y:S02]  /*4b20*/  FSEL R136, R14, -INF , !P0 ;  /* 0xff8000000e887808 */ /* 0x000fe40004000000 */
[----:B------:R-:W-:-:S02]  /*4b30*/  ISETP.GT.AND P0, PT, R34, R2, PT ;  /* 0x000000022200720c */ /* 0x000fc40003f04270 */
[----:B------:R-:W-:Y:S02]  /*4b40*/  FSEL R14, R60, -INF , !P2 ;  /* 0xff8000003c0e7808 */ /* 0x000fe40005000000 */
[----:B------:R-:W-:Y:S02]  /*4b50*/  FSEL R160, R26, -INF , !P5 ;  /* 0xff8000001aa07808 */ /* 0x000fe40006800000 */
[CC--:B------:R-:W-:Y:S02]  /*4b60*/  ISETP.GT.AND P2, PT, R36.reuse, R2.reuse, PT ;  /* 0x000000022400720c */ /* 0x0c0fe40003f44270 */
[----:B------:R-:W-:Y:S02]  /*4b70*/  FSEL R134, R27, -INF , !P3 ;  /* 0xff8000001b867808 */ /* 0x000fe40005800000 */
[----:B------:R-:W-:Y:S02]  /*4b80*/  ISETP.GT.AND P5, PT, R35, R2, PT ;  /* 0x000000022300720c */ /* 0x000fe40003fa4270 */
[----:B------:R-:W-:-:S02]  /*4b90*/  ISETP.GT.AND P3, PT, R36, R4, PT ;  /* 0x000000042400720c */ /* 0x000fc40003f64270 */
[----:B------:R-:W-:Y:S02]  /*4ba0*/  FSEL R11, R62, -INF , !P0 ;  /* 0xff8000003e0b7808 */ /* 0x000fe40004000000 */
[----:B------:R-:W-:Y:S02]  /*4bb0*/  ISETP.GT.AND P0, PT, R223, R0, PT ;  /* 0x00000000df00720c */ /* 0x000fe40003f04270 */
[----:B------:R-:W-:Y:S02]  /*4bc0*/  FSEL R29, R70, -INF , !P2 ;  /* 0xff800000461d7808 */ /* 0x000fe40005000000 */
[----:B------:R-:W-:Y:S02]  /*4bd0*/  FSEL R7, R68, -INF , !P5 ;  /* 0xff80000044077808 */ /* 0x000fe40006800000 */
[----:B------:R-:W-:Y:S02]  /*4be0*/  ISETP.GE.AND P2, PT, R8, R209, PT ;  /* 0x000000d10800720c */ /* 0x000fe40003f46270 */
[----:B------:R-:W-:-:S02]  /*4bf0*/  FSEL R6, R75, -INF , !P3 ;  /* 0xff8000004b067808 */ /* 0x000fc40005800000 */
[----:B------:R-:W-:Y:S02]  /*4c00*/  ISETP.GT.AND P5, PT, R34, R0, PT ;  /* 0x000000002200720c */ /* 0x000fe40003fa4270 */
[C---:B------:R-:W-:Y:S02]  /*4c10*/  ISETP.GE.AND P3, PT, R8.reuse, R226, PT ;  /* 0x000000e20800720c */ /* 0x040fe40003f66270 */
[----:B------:R-:W-:Y:S02]  /*4c20*/  FSEL R126, R21, -INF , !P1 ;  /* 0xff800000157e7808 */ /* 0x000fe40004800000 */
[----:B------:R-:W-:Y:S02]  /*4c30*/  FSEL R32, R61, -INF , !P0 ;  /* 0xff8000003d207808 */ /* 0x000fe40004000000 */
[C---:B------:R-:W-:Y:S02]  /*4c40*/  ISETP.GE.AND P1, PT, R8.reuse, R225, PT ;  /* 0x000000e10800720c */ /* 0x040fe40003f26270 */
[----:B------:R-:W-:-:S02]  /*4c50*/  ISETP.GE.AND P0, PT, R8, R208, PT ;  /* 0x000000d00800720c */ /* 0x000fc40003f06270 */
[----:B------:R-:W-:Y:S02]  /*4c60*/  FSEL R129, R22, -INF , !P2 ;  /* 0xff80000016817808 */ /* 0x000fe40005000000 */
[----:B------:R-:W-:Y:S02]  /*4c70*/  FSEL R33, R63, -INF , !P5 ;  /* 0xff8000003f217808 */ /* 0x000fe40006800000 */
[-C--:B------:R-:W-:Y:S02]  /*4c80*/  ISETP.GT.AND P2, PT, R35, R0.reuse, PT ;  /* 0x000000002300720c */ /* 0x080fe40003f44270 */
[----:B------:R-:W-:Y:S02]  /*4c90*/  FSEL R121, R25, -INF , !P3 ;  /* 0xff80000019797808 */ /* 0x000fe40005800000 */
[----:B------:R-:W-:Y:S02]  /*4ca0*/  ISETP.GT.AND P5, PT, R36, R0, PT ;  /* 0x000000002400720c */ /* 0x000fe40003fa4270 */
[----:B------:R-:W-:-:S02]  /*4cb0*/  ISETP.GE.AND P3, PT, R5, R226, PT ;  /* 0x000000e20500720c */ /* 0x000fc40003f66270 */
[----:B------:R-:W-:Y:S02]  /*4cc0*/  FSEL R157, R24, -INF , !P4 ;  /* 0xff800000189d7808 */ /* 0x000fe40006000000 */
[----:B------:R-:W-:Y:S02]  /*4cd0*/  FSEL R125, R23, -INF , !P1 ;  /* 0xff800000177d7808 */ /* 0x000fe40004800000 */
[----:B------:R-:W-:Y:S02]  /*4ce0*/  FSEL R144, R18, -INF , !P0 ;  /* 0xff80000012907808 */ /* 0x000fe40004000000 */
[----:B------:R-:W-:Y:S02]  /*4cf0*/  ISETP.GT.AND P4, PT, R223, R3, PT ;  /* 0x00000003df00720c */ /* 0x000fe40003f84270 */
[C---:B------:R-:W-:Y:S02]  /*4d00*/  ISETP.GE.AND P1, PT, R5.reuse, R225, PT ;  /* 0x000000e10500720c */ /* 0x040fe40003f26270 */
[----:B------:R-:W-:-:S02]  /*4d10*/  ISETP.GE.AND P0, PT, R5, R209, PT ;  /* 0x000000d10500720c */ /* 0x000fc40003f06270 */
[----:B------:R-:W-:Y:S02]  /*4d20*/  FSEL R39, R69, -INF , !P2 ;  /* 0xff80000045277808 */ /* 0x000fe40005000000 */
[----:B------:R-:W-:Y:S02]  /*4d30*/  ISETP.GE.AND P2, PT, R5, R208, PT ;  /* 0x000000d00500720c */ /* 0x000fe40003f46270 */
[----:B------:R-:W-:Y:S02]  /*4d40*/  FSEL R42, R71, -INF , !P5 ;  /* 0xff800000472a7808 */ /* 0x000fe40006800000 */
[----:B------:R-:W-:Y:S02]  /*4d50*/  ISETP.GT.AND P5, PT, R34, R3, PT ;  /* 0x000000032200720c */ /* 0x000fe40003fa4270 */
[----:B------:R-:W-:Y:S02]  /*4d60*/  FSEL R118, R15, -INF , !P3 ;  /* 0xff8000000f767808 */ /* 0x000fe40005800000 */
[----:B------:R-:W-:-:S02]  /*4d70*/  ISETP.GE.AND P3, PT, R4, R226, PT ;  /* 0x000000e20400720c */ /* 0x000fc40003f66270 */
[----:B------:R-:W-:Y:S02]  /*4d80*/  FSEL R5, R64, -INF , !P4 ;  /* 0xff80000040057808 */ /* 0x000fe40006000000 */
[----:B------:R-:W-:Y:S02]  /*4d90*/  FSEL R122, R13, -INF , !P1 ;  /* 0xff8000000d7a7808 */ /* 0x000fe40004800000 */
[----:B------:R-:W-:Y:S02]  /*4da0*/  FSEL R124, R10, -INF , !P0 ;  /* 0xff8000000a7c7808 */ /* 0x000fe40004000000 */
[C---:B------:R-:W-:Y:S02]  /*4db0*/  ISETP.GE.AND P1, PT, R4.reuse, R225, PT ;  /* 0x000000e10400720c */ /* 0x040fe40003f26270 */
[C---:B------:R-:W-:Y:S02]  /*4dc0*/  ISETP.GE.AND P4, PT, R4.reuse, R209, PT ;  /* 0x000000d10400720c */ /* 0x040fe40003f86270 */
[----:B------:R-:W-:-:S02]  /*4dd0*/  ISETP.GE.AND P0, PT, R4, R208, PT ;  /* 0x000000d00400720c */ /* 0x000fc40003f06270 */
[----:B------:R-:W-:Y:S02]  /*4de0*/  FSEL R139, R16, -INF , !P2 ;  /* 0xff800000108b7808 */ /* 0x000fe40005000000 */
[----:B------:R-:W-:Y:S02]  /*4df0*/  FSEL R4, R66, -INF , !P5 ;  /* 0xff80000042047808 */ /* 0x000fe40006800000 */
[----:B------:R-:W-:Y:S02]  /*4e00*/  ISETP.GE.AND P2, PT, R3, R225, PT ;  /* 0x000000e10300720c */ /* 0x000fe40003f46270 */
[----:B------:R-:W-:Y:S02]  /*4e10*/  FSEL R115, R17, -INF , !P3 ;  /* 0xff80000011737808 */ /* 0x000fe40005800000 */
[----:B------:R-:W-:Y:S02]  /*4e20*/  ISETP.GT.AND P3, PT, R35, R3, PT ;  /* 0x000000032300720c */ /* 0x000fe40003f64270 */
[----:B------:R-:W-:-:S02]  /*4e30*/  ISETP.GE.AND P5, PT, R2, R226, PT ;  /* 0x000000e20200720c */ /* 0x000fc40003fa6270 */
[----:B------:R-:W-:Y:S02]  /*4e40*/  FSEL R120, R12, -INF , !P1 ;  /* 0xff8000000c787808 */ /* 0x000fe40004800000 */
[----:B------:R-:W-:Y:S02]  /*4e50*/  FSEL R123, R9, -INF , !P4 ;  /* 0xff800000097b7808 */ /* 0x000fe40006000000 */
[----:B------:R-:W-:Y:S02]  /*4e60*/  FSEL R141, R6, -INF , !P0 ;  /* 0xff800000068d7808 */ /* 0x000fe40004000000 */
[----:B------:R-:W-:Y:S02]  /*4e70*/  FSEL R38, R4, -INF , !P2 ;  /* 0xff80000004267808 */ /* 0x000fe40005000000 */
[----:B------:R-:W-:Y:S02]  /*4e80*/  ISETP.GE.AND P1, PT, R3, R209, PT ;  /* 0x000000d10300720c */ /* 0x000fe40003f26270 */
[----:B------:R-:W-:-:S02]  /*4e90*/  ISETP.GT.AND P4, PT, R36, R3, PT ;  /* 0x000000032400720c */ /* 0x000fc40003f84270 */
[C---:B------:R-:W-:Y:S02]  /*4ea0*/  ISETP.GE.AND P0, PT, R3.reuse, R226, PT ;  /* 0x000000e20300720c */ /* 0x040fe40003f06270 */
[----:B------:R-:W-:Y:S02]  /*4eb0*/  ISETP.GE.AND P2, PT, R3, R208, PT ;  /* 0x000000d00300720c */ /* 0x000fe40003f46270 */
[----:B------:R-:W-:Y:S02]  /*4ec0*/  FSEL R3, R96, -INF , !P3 ;  /* 0xff80000060037808 */ /* 0x000fe40005800000 */
[----:B------:R-:W-:Y:S02]  /*4ed0*/  FSEL R147, R14, -INF , !P5 ;  /* 0xff8000000e937808 */ /* 0x000fe40006800000 */
[C---:B------:R-:W-:Y:S02]  /*4ee0*/  ISETP.GE.AND P5, PT, R2.reuse, R225, PT ;  /* 0x000000e10200720c */ /* 0x040fe40003fa6270 */
[----:B------:R-:W-:-:S02]  /*4ef0*/  ISETP.GE.AND P3, PT, R2, R209, PT ;  /* 0x000000d10200720c */ /* 0x000fc40003f66270 */
[----:B------:R-:W-:Y:S01]  /*4f00*/  FSEL R57, R3, -INF , !P1 ;  /* 0xff80000003397808 */ /* 0x000fe20004800000 */
[----:B------:R-:W-:Y:S01]  /*4f10*/  VIADD R3, R156, 0x4 ;  /* 0x000000049c037836 */ /* 0x000fe20000000000 */
[----:B------:R-:W-:Y:S02]  /*4f20*/  FSEL R28, R98, -INF , !P4 ;  /* 0xff800000621c7808 */ /* 0x000fe40006000000 */
[----:B------:R-:W-:Y:S01]  /*4f30*/  FSEL R116, R11, -INF , !P5 ;  /* 0xff8000000b747808 */ /* 0x000fe20006800000 */
[----:B------:R-:W-:Y:S01]  /*4f40*/  IMAD.WIDE.U32 R164, R3, -0x326172a9, RZ ;  /* 0xcd9e8d5703a47825 */ /* 0x000fe200078e00ff */
[----:B------:R-:W-:Y:S02]  /*4f50*/  FSEL R119, R7, -INF , !P3 ;  /* 0xff80000007777808 */ /* 0x000fe40005800000 */
[----:B------:R-:W-:Y:S02]  /*4f60*/  FSEL R37, R5, -INF , !P0 ;  /* 0xff80000005257808 */ /* 0x000fe40004000000 */
[C---:B------:R-:W-:Y:S01]  /*4f70*/  ISETP.GE.AND P5, PT, R0.reuse, R226, PT ;  /* 0x000000e20000720c */ /* 0x040fe20003fa6270 */
[----:B------:R-:W-:Y:S01]  /*4f80*/  STL.64 [R1+0xf8], R164 ;  /* 0x0000f8a401007387 */ /* 0x000fe20000100a00 */
[----:B------:R-:W-:-:S02]  /*4f90*/  ISETP.GE.AND P4, PT, R0, R225, PT ;  /* 0x000000e10000720c */ /* 0x000fc40003f86270 */
[C---:B------:R-:W-:Y:S01]  /*4fa0*/  ISETP.GE.AND P3, PT, R0.reuse, R209, PT ;  /* 0x000000d10000720c */ /* 0x040fe20003f66270 */
[----:B------:R-:W-:Y:S01]  /*4fb0*/  STL.64 [R1+0x168], R162 ;  /* 0x000168a201007387 */ /* 0x000fe20000100a00 */
[-C--:B------:R-:W-:Y:S01]  /*4fc0*/  ISETP.GE.AND P0, PT, R0, R208.reuse, PT ;  /* 0x000000d00000720c */ /* 0x080fe20003f06270 */
[----:B------:R-:W-:Y:S01]  /*4fd0*/  IMAD.U32 R0, RZ, RZ, UR6 ;  /* 0x00000006ff007e24 */ /* 0x000fe2000f8e00ff */
[----:B------:R-:W-:Y:S01]  /*4fe0*/  ISETP.GE.AND P1, PT, R2, R208, PT ;  /* 0x000000d00200720c */ /* 0x000fe20003f26270 */
[----:B------:R-:W-:Y:S01]  /*4ff0*/  IMAD.U32 R2, RZ, RZ, UR12 ;  /* 0x0000000cff027e24 */ /* 0x000fe2000f8e00ff */
[----:B------:R-:W-:Y:S01]  /*5000*/  USHF.L.U32 UR6, UR27, 0x1, URZ ;  /* 0x000000011b067899 */ /* 0x000fe200080006ff */
[C---:B------:R-:W-:Y:S02]  /*5010*/  LOP3.LUT R4, R158.reuse, UR34, R167, 0x96, !PT ;  /* 0x000000229e047c12 */ /* 0x040fe4000f8e96a7 */
[----:B------:R-:W-:Y:S01]  /*5020*/  LOP3.LUT R3, R158, UR34, R165, 0x96, !PT ;  /* 0x000000229e037c12 */ /* 0x000fe2000f8e96a5 */
[----:B------:R-:W-:Y:S01]  /*5030*/  UIADD3 UR7, UPT, UPT, UR6, 0x1, URZ ;  /* 0x0000000106077890 */ /* 0x000fe2000fffe0ff */
[----:B------:R-:W-:Y:S01]  /*5040*/  LOP3.LUT R0, R2, 0xff0000, R0, 0xf8, !PT ;  /* 0x00ff000002007812 */ /* 0x000fe200078ef800 */
[----:B------:R-:W-:Y:S01]  /*5050*/  IMAD.U32 R2, RZ, RZ, UR6 ;  /* 0x00000006ff027e24 */ /* 0x000fe2000f8e00ff */
[----:B------:R-:W-:Y:S01]  /*5060*/  UIADD3 UR6, UPT, UPT, UR35, -0x4498517b, URZ ;  /* 0xbb67ae8523067890 */ /* 0x000fe2000fffe0ff */
[----:B------:R-:W-:Y:S01]  /*5070*/  IMAD.WIDE.U32 R154, R4, -0x2daee0ad, RZ ;  /* 0xd2511f53049a7825 */ /* 0x000fe200078e00ff */
[----:B------:R-:W-:-:S02]  /*5080*/  FSEL R97, R32, -INF , !P5 ;  /* 0xff80000020617808 */ /* 0x000fc40006800000 */
[----:B------:R-:W-:Y:S01]  /*5090*/  LOP3.LUT R2, R2, UR35, R163, 0x96, !PT ;  /* 0x0000002302027c12 */ /* 0x000fe2000f8e96a3 */
[----:B------:R-:W-:Y:S01]  /*50a0*/  IMAD.WIDE.U32 R148, R3, -0x2daee0ad, RZ ;  /* 0xd2511f5303947825 */ /* 0x000fe200078e00ff */
[C---:B------:R-:W-:Y:S01]  /*50b0*/  LOP3.LUT R7, R162.reuse, UR6, R155, 0x96, !PT ;  /* 0x00000006a2077c12 */ /* 0x040fe2000f8e969b */
[----:B------:R-:W-:Y:S01]  /*50c0*/  STL.64 [R1+0x170], R154 ;  /* 0x0001709a01007387 */ /* 0x000fe20000100a00 */
[----:B------:R-:W-:Y:S01]  /*50d0*/  FSEL R99, R33, -INF , !P4 ;  /* 0xff80000021637808 */ /* 0x000fe20006000000 */
[----:B------:R-:W-:Y:S01]  /*50e0*/  IMAD.U32 R3, RZ, RZ, UR7 ;  /* 0x00000007ff037e24 */ /* 0x000fe2000f8e00ff */
[----:B------:R-:W-:Y:S01]  /*50f0*/  LOP3.LUT R6, R162, UR6, R149, 0x96, !PT ;  /* 0x00000006a2067c12 */ /* 0x000fe2000f8e9695 */
[----:B------:R-:W-:Y:S01]  /*5100*/  IMAD.WIDE.U32 R4, R2, -0x326172a9, RZ ;  /* 0xcd9e8d5702047825 */ /* 0x000fe200078e00ff */
[----:B------:R-:W-:Y:S01]  /*5110*/  FSEL R92, R39, -INF , !P3 ;  /* 0xff800000275c7808 */ /* 0x000fe20005800000 */
[----:B------:R2:W-:Y:S01]  /*5120*/  STL.64 [R1+0x160], R148 ;  /* 0x0001609401007387 */ /* 0x0005e20000100a00 */
[----:B------:R-:W-:Y:S01]  /*5130*/  LOP3.LUT R2, R3, UR35, R163, 0x96, !PT ;  /* 0x0000002303027c12 */ /* 0x000fe2000f8e96a3 */
[----:B------:R-:W-:Y:S01]  /*5140*/  IMAD.WIDE.U32 R64, R7, -0x326172a9, RZ ;  /* 0xcd9e8d5707407825 */ /* 0x000fe200078e00ff */
[--C-:B------:R-:W-:Y:S01]  /*5150*/  LOP3.LUT R12, R164, UR33, R5.reuse, 0x96, !PT ;  /* 0x00000021a40c7c12 */ /* 0x100fe2000f8e9605 */
[----:B------:R-:W4:Y:S01]  /*5160*/  LDCU.64 UR6, c[0x0][0x418] ;  /* 0x00008300ff0677ac */ /* 0x000f220008000a00 */
[----:B------:R-:W-:Y:S01]  /*5170*/  FSEL R112, R29, -INF , !P1 ;  /* 0xff8000001d707808 */ /* 0x000fe20004800000 */
[----:B------:R-:W-:Y:S01]  /*5180*/  IMAD.WIDE.U32 R48, R6, -0x326172a9, RZ ;  /* 0xcd9e8d5706307825 */ /* 0x000fe200078e00ff */
[----:B------:R-:W-:Y:S01]  /*5190*/  LOP3.LUT R6, R166, UR33, R5, 0x96, !PT ;  /* 0x00000021a6067c12 */ /* 0x000fe2000f8e9605 */
[----:B------:R-:W-:Y:S01]  /*51a0*/  STL.64 [R1+0x130], R64 ;  /* 0x0001304001007387 */ /* 0x000fe20000100a00 */
[----:B------:R-:W-:Y:S01]  /*51b0*/  LOP3.LUT R5, R4, UR32, R65, 0x96, !PT ;  /* 0x0000002004057c12 */ /* 0x000fe2000f8e9641 */
[----:B------:R-:W-:Y:S01]  /*51c0*/  IMAD.WIDE.U32 R2, R2, -0x326172a9, RZ ;  /* 0xcd9e8d5702027825 */ /* 0x000fe200078e00ff */
[----:B------:R-:W-:Y:S01]  /*51d0*/  LOP3.LUT R11, R4, UR32, R49, 0x96, !PT ;  /* 0x00000020040b7c12 */ /* 0x000fe2000f8e9631 */
[----:B------:R-:W-:Y:S01]  /*51e0*/  STL.64 [R1+0x138], R48 ;  /* 0x0001383001007387 */ /* 0x000fe20000100a00 */
[----:B------:R-:W-:Y:S01]  /*51f0*/  FSEL R96, R42, -INF , !P0 ;  /* 0xff8000002a607808 */ /* 0x000fe20004000000 */
[----:B------:R-:W-:Y:S01]  /*5200*/  IMAD.WIDE.U32 R6, R6, -0x2daee0ad, RZ ;  /* 0xd2511f5306067825 */ /* 0x000fe200078e00ff */
[----:B------:R-:W-:-:S02]  /*5210*/  LOP3.LUT R10, R2, UR32, R65, 0x96, !PT ;  /* 0x00000020020a7c12 */ /* 0x000fc4000f8e9641 */
[----:B------:R-:W-:Y:S01]  /*5220*/  LOP3.LUT R8, R166, UR33, R3, 0x96, !PT ;  /* 0x00000021a6087c12 */ /* 0x000fe2000f8e9603 */
[----:B------:R-:W-:Y:S01]  /*5230*/  IMAD.WIDE.U32 R4, R5, -0x2daee0ad, RZ ;  /* 0xd2511f5305047825 */ /* 0x000fe200078e00ff */
[----:B------:R-:W-:Y:S02]  /*5240*/  LOP3.LUT R14, R154, UR31, R7, 0x96, !PT ;  /* 0x0000001f9a0e7c12 */ /* 0x000fe4000f8e9607 */
[----:B------:R-:W-:Y:S01]  /*5250*/  LOP3.LUT R13, R2, UR32, R49, 0x96, !PT ;  /* 0x00000020020d7c12 */ /* 0x000fe2000f8e9631 */
[----:B------:R-:W-:Y:S01]  /*5260*/  IMAD.WIDE.U32 R22, R10, -0x2daee0ad, RZ ;  /* 0xd2511f530a167825 */ /* 0x000fe200078e00ff */
[----:B------:R-:W-:Y:S02]  /*5270*/  LOP3.LUT R10, R6, UR25, R5, 0x96, !PT ;  /* 0x00000019060a7c12 */ /* 0x000fe4000f8e9605 */
[----:B------:R-:W-:Y:S01]  /*5280*/  LOP3.LUT R15, R164, UR33, R3, 0x96, !PT ;  /* 0x00000021a40f7c12 */ /* 0x000fe2000f8e9603 */
[----:B------:R-:W-:-:S04]  /*5290*/  IMAD.WIDE.U32 R6, R12, -0x2daee0ad, RZ ;  /* 0xd2511f530c067825 */ /* 0x000fc800078e00ff */
[----:B------:R-:W-:Y:S01]  /*52a0*/  IMAD.WIDE.U32 R8, R8, -0x2daee0ad, RZ ;  /* 0xd2511f5308087825 */ /* 0x000fe200078e00ff */
[----:B------:R-:W-:-:S03]  /*52b0*/  LOP3.LUT R5, R148, UR31, R7, 0x96, !PT ;  /* 0x0000001f94057c12 */ /* 0x000fc6000f8e9607 */
[----:B------:R-:W-:Y:S01]  /*52c0*/  IMAD.WIDE.U32 R2, R11, -0x2daee0ad, RZ ;  /* 0xd2511f530b027825 */ /* 0x000fe200078e00ff */
[----:B------:R-:W-:Y:S02]  /*52d0*/  LOP3.LUT R11, R154, UR31, R9, 0x96, !PT ;  /* 0x0000001f9a0b7c12 */ /* 0x000fe4000f8e9609 */
[----:B------:R-:W-:Y:S01]  /*52e0*/  LOP3.LUT R9, R8, UR25, R23, 0x96, !PT ;  /* 0x0000001908097c12 */ /* 0x000fe2000f8e9617 */
[----:B------:R-:W-:Y:S01]  /*52f0*/  IMAD.WIDE.U32 R20, R13, -0x2daee0ad, RZ ;  /* 0xd2511f530d147825 */ /* 0x000fe200078e00ff */
[----:B------:R-:W-:-:S03]  /*5300*/  LOP3.LUT R8, R6, UR25, R3, 0x96, !PT ;  /* 0x0000001906087c12 */ /* 0x000fc6000f8e9603 */
[----:B------:R-:W-:-:S04]  /*5310*/  IMAD.WIDE.U32 R12, R5, -0x326172a9, RZ ;  /* 0xcd9e8d57050c7825 */ /* 0x000fc800078e00ff */
[----:B------:R-:W-:Y:S01]  /*5320*/  IMAD.WIDE.U32 R6, R15, -0x2daee0ad, RZ ;  /* 0xd2511f530f067825 */ /* 0x000fe200078e00ff */
[----:B------:R-:W-:-:S03]  /*5330*/  LOP3.LUT R3, R48, UR30, R13, 0x96, !PT ;  /* 0x0000001e30037c12 */ /* 0x000fc6000f8e960d */
[----:B------:R-:W-:Y:S01]  /*5340*/  IMAD.WIDE.U32 R14, R14, -0x326172a9, RZ ;  /* 0xcd9e8d570e0e7825 */ /* 0x000fe200078e00ff */
[----:B------:R-:W-:-:S03]  /*5350*/  LOP3.LUT R19, R6, UR25, R21, 0x96, !PT ;  /* 0x0000001906137c12 */ /* 0x000fc6000f8e9615 */
[----:B------:R-:W-:Y:S01]  /*5360*/  IMAD.WIDE.U32 R26, R10, -0x326172a9, RZ ;  /* 0xcd9e8d570a1a7825 */ /* 0x000fe200078e00ff */
[----:B------:R-:W-:Y:S02]  /*5370*/  LOP3.LUT R10, R148, UR31, R7, 0x96, !PT ;  /* 0x0000001f940a7c12 */ /* 0x000fe4000f8e9607 */
[----:B------:R-:W-:Y:S01]  /*5380*/  LOP3.LUT R5, R64, UR30, R15, 0x96, !PT ;  /* 0x0000001e40057c12 */ /* 0x000fe2000f8e960f */
[----:B------:R-:W-:Y:S01]  /*5390*/  IMAD.WIDE.U32 R6, R11, -0x326172a9, RZ ;  /* 0xcd9e8d570b067825 */ /* 0x000fe200078e00ff */
[----:B------:R-:W-:-:S03]  /*53a0*/  LOP3.LUT R23, R14, UR23, R27, 0x96, !PT ;  /* 0x000000170e177c12 */ /* 0x000fc6000f8e961b */
[----:B------:R-:W-:Y:S01]  /*53b0*/  IMAD.WIDE.U32 R30, R9, -0x326172a9, RZ ;  /* 0xcd9e8d57091e7825 */ /* 0x000fe200078e00ff */
[----:B------:R-:W-:-:S03]  /*53c0*/  LOP3.LUT R18, R64, UR30, R7, 0x96, !PT ;  /* 0x0000001e40127c12 */ /* 0x000fc6000f8e9607 */
[----:B------:R-:W-:Y:S01]  /*53d0*/  IMAD.WIDE.U32 R16, R3, -0x2daee0ad, RZ ;  /* 0xd2511f5303107825 */ /* 0x000fe200078e00ff */
[----:B------:R-:W-:-:S03]  /*53e0*/  FMNMX3.FTZ R3, R37, R53, R58, !PT ;  /* 0x0000003525037276 */ /* 0x000fc6000781003a */
[----:B------:R-:W-:Y:S01]  /*53f0*/  IMAD.WIDE.U32 R40, R5, -0x2daee0ad, RZ ;  /* 0xd2511f5305287825 */ /* 0x000fe200078e00ff */
[----:B------:R-:W-:Y:S02]  /*5400*/  LOP3.LUT R5, R6, UR23, R31, 0x96, !PT ;  /* 0x0000001706057c12 */ /* 0x000fe4000f8e961f */
[----:B------:R-:W-:Y:S01]  /*5410*/  LOP3.LUT R31, R2, UR21, R17, 0x96, !PT ;  /* 0x00000015021f7c12 */ /* 0x000fe2000f8e9611 */
[----:B------:R-:W-:Y:S01]  /*5420*/  IMAD.WIDE.U32 R24, R8, -0x326172a9, RZ ;  /* 0xcd9e8d5708187825 */ /* 0x000fe200078e00ff */
[----:B------:R-:W-:Y:S02]  /*5430*/  FMNMX3.FTZ R2, R3, R45, R87, !PT ;  /* 0x0000002d03027276 */ /* 0x000fe40007810057 */
[----:B------:R-:W-:Y:S01]  /*5440*/  FMNMX3.FTZ R3, R38, R52, R59, !PT ;  /* 0x0000003426037276 */ /* 0x000fe2000781003b */
[----:B------:R-:W-:Y:S01]  /*5450*/  IMAD.WIDE.U32 R10, R10, -0x326172a9, RZ ;  /* 0xcd9e8d570a0a7825 */ /* 0x000fe200078e00ff */
[----:B------:R-:W-:Y:S02]  /*5460*/  FMNMX3.FTZ R2, R2, R82, R107, !PT ;  /* 0x0000005202027276 */ /* 0x000fe4000781006b */
[----:B------:R-:W-:Y:S01]  /*5470*/  FMNMX3.FTZ R3, R3, R46, R89, !PT ;  /* 0x0000002e03037276 */ /* 0x000fe20007810059 */
[----:B------:R-:W-:Y:S01]  /*5480*/  IMAD.WIDE.U32 R14, R19, -0x326172a9, RZ ;  /* 0xcd9e8d57130e7825 */ /* 0x000fe200078e00ff */
[----:B------:R-:W-:-:S02]  /*5490*/  LOP3.LUT R27, R4, UR21, R41, 0x96, !PT ;  /* 0x00000015041b7c12 */ /* 0x000fc4000f8e9629 */
[----:B------:R-:W-:Y:S01]  /*54a0*/  FMNMX3.FTZ R4, R2, R83, R127, !PT ;  /* 0x0000005302047276 */ /* 0x000fe2000781007f */
[----:B------:R-:W-:Y:S01]  /*54b0*/  IMAD.WIDE.U32 R18, R18, -0x2daee0ad, RZ ;  /* 0xd2511f5312127825 */ /* 0x000fe200078e00ff */
[----:B------:R-:W-:Y:S02]  /*54c0*/  FMNMX3.FTZ R7, R3, R85, R109, !PT ;  /* 0x0000005503077276 */ /* 0x000fe4000781006d */
[----:B------:R-:W-:Y:S01]  /*54d0*/  FMNMX3.FTZ R4, R4, R79, R126, !PT ;  /* 0x0000004f04047276 */ /* 0x000fe2000781007e */
[----:B--2---:R-:W-:Y:S01]  /*54e0*/  IMAD.WIDE.U32 R148, R5, -0x2daee0ad, RZ ;  /* 0xd2511f5305947825 */ /* 0x004fe200078e00ff */
[----:B------:R-:W-:Y:S02]  /*54f0*/  FMNMX3.FTZ R7, R7, R106, R138, !PT ;  /* 0x0000006a07077276 */ /* 0x000fe4000781008a */
[----:B------:R-:W-:Y:S01]  /*5500*/  FMNMX3.FTZ R4, R4, R121, R118, !PT ;  /* 0x0000007904047276 */ /* 0x000fe20007810076 */
[----:B------:R-:W-:Y:S01]  /*5510*/  IMAD.WIDE.U32 R32, R23, -0x2daee0ad, RZ ;  /* 0xd2511f5317207825 */ /* 0x000fe200078e00ff */
[----:B------:R-:W-:-:S02]  /*5520*/  FMNMX3.FTZ R7, R7, R134, R132, !PT ;  /* 0x0000008607077276 */ /* 0x000fc40007810084 */
[----:B------:R-:W-:Y:S02]  /*5530*/  FMNMX3.FTZ R4, R4, R115, R147, !PT ;  /* 0x0000007304047276 */ /* 0x000fe40007810093 */
[----:B------:R-:W-:Y:S02]  /*5540*/  FMNMX3.FTZ R7, R7, R125, R122, !PT ;  /* 0x0000007d07077276 */ /* 0x000fe4000781007a */
[----:B------:R-:W-:Y:S02]  /*5550*/  FMNMX3.FTZ R6, R57, R55, R88, !PT ;  /* 0x0000003739067276 */ /* 0x000fe40007810058 */
[----:B------:R-:W-:Y:S02]  /*5560*/  LOP3.LUT R21, R12, UR23, R25, 0x96, !PT ;  /* 0x000000170c157c12 */ /* 0x000fe4000f8e9619 */
[----:B------:R-:W-:Y:S02]  /*5570*/  FSEL R25, R28, -INF , !P2 ;  /* 0xff8000001c197808 */ /* 0x000fe40005000000 */
[----:B------:R-:W-:Y:S01]  /*5580*/  FMNMX.FTZ R4, R97, R4, !PT ;  /* 0x0000000461047209 */ /* 0x000fe20007810000 */
[----:B------:R-:W-:Y:S01]  /*5590*/  IMAD.WIDE.U32 R28, R21, -0x2daee0ad, RZ ;  /* 0xd2511f53151c7825 */ /* 0x000fe200078e00ff */
[----:B------:R-:W-:-:S02]  /*55a0*/  FMNMX3.FTZ R7, R7, R120, R116, !PT ;  /* 0x0000007807077276 */ /* 0x000fc40007810074 */
[----:B------:R-:W-:Y:S01]  /*55b0*/  FMNMX3.FTZ R6, R6, R84, R104, !PT ;  /* 0x0000005406067276 */ /* 0x000fe20007810068 */
[----:B------:R-:W2:Y:S01]  /*55c0*/  SHFL.BFLY PT, R103, R4, 0x2, 0x1f ;  /* 0x0c401f0004677f89 */ /* 0x000ea200000e0000 */
[----:B------:R-:W-:Y:S02]  /*55d0*/  FMNMX3.FTZ R2, R25, R56, R86, !PT ;  /* 0x0000003819027276 */ /* 0x000fe40007810056 */
[----:B------:R-:W-:Y:S02]  /*55e0*/  FMNMX.FTZ R7, R99, R7, !PT ;  /* 0x0000000763077209 */ /* 0x000fe40007810000 */
[----:B------:R-:W-:Y:S02]  /*55f0*/  FMNMX3.FTZ R6, R6, R90, R114, !PT ;  /* 0x0000005a06067276 */ /* 0x000fe40007810072 */
[----:B------:R-:W-:Y:S01]  /*5600*/  FMNMX3.FTZ R2, R2, R67, R108, !PT ;  /* 0x0000004302027276 */ /* 0x000fe2000781006c */
[----:B------:R-:W5:Y:S01]  /*5610*/  SHFL.BFLY PT, R101, R7, 0x2, 0x1f ;  /* 0x0c401f0007657f89 */ /* 0x000f6200000e0000 */
        /* <DEDUP_REMOVED lines=8> */
[----:B------:R-:W-:Y:S02]  /*56a0*/  FMNMX.FTZ R6, R92, R6, !PT ;  /* 0x000000065c067209 */ /* 0x000fe40007810000 */
[----:B------:R-:W-:Y:S02]  /*56b0*/  FMNMX3.FTZ R8, R2, R141, R112, !PT ;  /* 0x0000008d02087276 */ /* 0x000fe40007810070 */
[----:B--2---:R-:W-:Y:S01]  /*56c0*/  FMNMX.FTZ R103, R4, R103, !PT ;  /* 0x0000006704677209 */ /* 0x004fe20007810000 */
[----:B------:R-:W2:Y:S01]  /*56d0*/  SHFL.BFLY PT, R13, R6, 0x2, 0x1f ;  /* 0x0c401f00060d7f89 */ /* 0x000ea200000e0000 */
[----:B------:R-:W-:Y:S01]  /*56e0*/  FMNMX.FTZ R8, R96, R8, !PT ;  /* 0x0000000860087209 */ /* 0x000fe20007810000 */
[----:B------:R-:W-:Y:S01]  /*56f0*/  IMAD.WIDE.U32 R4, R27, -0x326172a9, RZ ;  /* 0xcd9e8d571b047825 */ /* 0x000fe200078e00ff */
[----:B------:R-:W-:-:S02]  /*5700*/  LOP3.LUT R9, R10, UR23, R15, 0x96, !PT ;  /* 0x000000170a097c12 */ /* 0x000fc4000f8e960f */
[----:B------:R-:W-:Y:S01]  /*5710*/  LOP3.LUT R15, R22, UR21, R19, 0x96, !PT ;  /* 0x00000015160f7c12 */ /* 0x000fe2000f8e9613 */
[----:B------:R-:W3:Y:S01]  /*5720*/  SHFL.BFLY PT, R100, R8, 0x2, 0x1f ;  /* 0x0c401f0008647f89 */ /* 0x000ee200000e0000 */
[----:B-----5:R-:W-:Y:S01]  /*5730*/  FMNMX.FTZ R101, R7, R101, !PT ;  /* 0x0000006507657209 */ /* 0x020fe20007810000 */
[----:B------:R-:W-:Y:S01]  /*5740*/  IMAD.WIDE.U32 R166, R9, -0x2daee0ad, RZ ;  /* 0xd2511f5309a67825 */ /* 0x000fe200078e00ff */
[----:B------:R-:W-:Y:S01]  /*5750*/  LOP3.LUT R22, R26, UR17, R5, 0x96, !PT ;  /* 0x000000111a167c12 */ /* 0x000fe2000f8e9605 */
[----:B------:R-:W5:Y:S01]  /*5760*/  SHFL.BFLY PT, R19, R103, 0x1, 0x1f ;  /* 0x0c201f0067137f89 */ /* 0x000f6200000e0000 */
[----:B------:R-:W-:Y:S01]  /*5770*/  LOP3.LUT R2, R48, UR30, R11, 0x96, !PT ;  /* 0x0000001e30027c12 */ /* 0x000fe2000f8e960b */
[----:B------:R-:W-:Y:S01]  /*5780*/  IMAD.WIDE.U32 R10, R31, -0x326172a9, RZ ;  /* 0xcd9e8d571f0a7825 */ /* 0x000fe200078e00ff */
[----:B------:R-:W-:Y:S01]  /*5790*/  LOP3.LUT R12, R40, UR16, R33, 0x96, !PT ;  /* 0x00000010280c7c12 */ /* 0x000fe2000f8e9621 */
[----:B------:R-:W1:Y:S01]  /*57a0*/  SHFL.BFLY PT, R5, R101, 0x1, 0x1f ;  /* 0x0c201f0065057f89 */ /* 0x000e6200000e0000 */
[----:B------:R-:W-:Y:S01]  /*57b0*/  LOP3.LUT R17, R18, UR16, R149, 0x96, !PT ;  /* 0x0000001012117c12 */ /* 0x000fe2000f8e9695 */
[----:B------:R-:W-:Y:S01]  /*57c0*/  IMAD.WIDE.U32 R2, R2, -0x2daee0ad, RZ ;  /* 0xd2511f5302027825 */ /* 0x000fe200078e00ff */
[----:B------:R-:W-:-:S04]  /*57d0*/  LOP3.LUT R16, R16, UR16, R29, 0x96, !PT ;  /* 0x0000001010107c12 */ /* 0x000fc8000f8e961d */
[----:B------:R-:W-:Y:S02]  /*57e0*/  LOP3.LUT R18, R20, UR21, R3, 0x96, !PT ;  /* 0x0000001514127c12 */ /* 0x000fe4000f8e9603 */
[----:B------:R-:W-:Y:S01]  /*57f0*/  LOP3.LUT R21, R2, UR16, R167, 0x96, !PT ;  /* 0x0000001002157c12 */ /* 0x000fe2000f8e96a7 */
[----:B------:R-:W-:Y:S01]  /*5800*/  IMAD.WIDE.U32 R2, R15, -0x326172a9, RZ ;  /* 0xcd9e8d570f027825 */ /* 0x000fe200078e00ff */
[----:B--2---:R-:W-:Y:S02]  /*5810*/  FMNMX.FTZ R102, R6, R13, !PT ;  /* 0x0000000d06667209 */ /* 0x004fe40007810000 */
[----:B------:R-:W-:Y:S01]  /*5820*/  LOP3.LUT R20, R24, UR17, R11, 0x96, !PT ;  /* 0x0000001118147c12 */ /* 0x000fe2000f8e960b */
[----:B------:R-:W-:Y:S01]  /*5830*/  IMAD.WIDE.U32 R6, R12, -0x326172a9, RZ ;  /* 0xcd9e8d570c067825 */ /* 0x000fe200078e00ff */
[----:B------:R-:W-:Y:S02]  /*5840*/  LOP3.LUT R44, R30, UR17, R3, 0x96, !PT ;  /* 0x000000111e2c7c12 */ /* 0x000fe4000f8e9603 */
[----:B---3--:R-:W-:Y:S01]  /*5850*/  FMNMX.FTZ R100, R8, R100, !PT ;  /* 0x0000006408647209 */ /* 0x008fe20007810000 */
[----:B------:R-:W-:Y:S01]  /*5860*/  IMAD.WIDE.U32 R12, R18, -0x326172a9, RZ ;  /* 0xcd9e8d57120c7825 */ /* 0x000fe200078e00ff */
[----:B------:R-:W-:-:S02]  /*5870*/  LOP3.LUT R18, R4, UR15, R7, 0x96, !PT ;  /* 0x0000000f04127c12 */ /* 0x000fc4000f8e9607 */
[----:B-----5:R-:W-:Y:S01]  /*5880*/  FMNMX.FTZ R103, R103, R19, !PT ;  /* 0x0000001367677209 */ /* 0x020fe20007810000 */
[----:B------:R-:W-:Y:S01]  /*5890*/  IMAD.WIDE.U32 R8, R17, -0x326172a9, RZ ;  /* 0xcd9e8d5711087825 */ /* 0x000fe200078e00ff */
[----:B------:R-:W-:Y:S02]  /*58a0*/  LOP3.LUT R42, R14, UR17, R13, 0x96, !PT ;  /* 0x000000110e2a7c12 */ /* 0x000fe4000f8e960d */
[----:B-1----:R-:W-:Y:S01]  /*58b0*/  FMNMX.FTZ R101, R101, R5, !PT ;  /* 0x0000000565657209 */ /* 0x002fe20007810000 */
[----:B------:R-:W1:Y:S01]  /*58c0*/  SHFL.BFLY PT, R14, R102, 0x1, 0x1f ;  /* 0x0c201f00660e7f89 */ /* 0x000e6200000e0000 */
[C---:B------:R-:W-:Y:S01]  /*58d0*/  FMUL.FTZ R5, R103.reuse, UR36 ;  /* 0x0000002467057c20 */ /* 0x040fe20008410000 */
[----:B------:R-:W-:Y:S01]  /*58e0*/  FSETP.NEU.FTZ.AND P1, PT, R103, -INF , PT ;  /* 0xff8000006700780b */ /* 0x000fe20003f3d000 */
[----:B------:R-:W-:Y:S01]  /*58f0*/  IMAD.MOV.U32 R149, RZ, RZ, R6 ;  /* 0x000000ffff957224 */ /* 0x000fe200078e0006 */
[----:B------:R-:W-:Y:S01]  /*5900*/  LOP3.LUT R65, R2, UR15, R9, 0x96, !PT ;  /* 0x0000000f02417c12 */ /* 0x000fe2000f8e9609 */
[C---:B------:R-:W-:Y:S01]  /*5910*/  FMUL.FTZ R4, R101.reuse, UR36 ;  /* 0x0000002465047c20 */ /* 0x040fe20008410000 */
[C---:B------:R-:W-:Y:S01]  /*5920*/  PRMT R2, R6.reuse, 0x7770, RZ ;  /* 0x0000777006027816 */ /* 0x040fe200000000ff */
[----:B------:R-:W2:Y:S01]  /*5930*/  SHFL.BFLY PT, R13, R100, 0x1, 0x1f ;  /* 0x0c201f00640d7f89 */ /* 0x000ea200000e0000 */
[----:B------:R-:W-:Y:S01]  /*5940*/  FSETP.NEU.FTZ.AND P0, PT, R101, -INF , PT ;  /* 0xff8000006500780b */ /* 0x000fe20003f1d000 */
[----:B------:R-:W-:Y:S01]  /*5950*/  IMAD.MOV.U32 R248, RZ, RZ, R8 ;  /* 0x000000fffff87224 */ /* 0x000fe200078e0008 */
[----:B------:R-:W-:Y:S01]  /*5960*/  FSEL R5, R5, RZ, P1 ;  /* 0x000000ff05057208 */ /* 0x000fe20000800000 */
[----:B------:R-:W-:Y:S01]  /*5970*/  IMAD.WIDE.U32 R48, R21, -0x326172a9, RZ ;  /* 0xcd9e8d5715307825 */ /* 0x000fe200078e00ff */
[----:B------:R-:W-:-:S02]  /*5980*/  PRMT R24, R6, 0x7773, RZ ;  /* 0x0000777306187816 */ /* 0x000fc400000000ff */
[C---:B------:R-:W-:Y:S01]  /*5990*/  PRMT R23, R6.reuse, 0x7772, RZ ;  /* 0x0000777206177816 */ /* 0x040fe200000000ff */
[----:B------:R-:W-:Y:S01]  /*59a0*/  FFMA.FTZ R147, R147, UR36, -R5 ;  /* 0x0000002493937c23 */ /* 0x000fe20008010805 */
[----:B------:R-:W-:Y:S01]  /*59b0*/  PRMT R131, R6, 0x7771, RZ ;  /* 0x0000777106837816 */ /* 0x000fe200000000ff */
[----:B------:R-:W-:Y:S01]  /*59c0*/  IMAD.WIDE.U32 R6, R16, -0x326172a9, RZ ;  /* 0xcd9e8d5710067825 */ /* 0x000fe200078e00ff */
[----:B------:R-:W-:-:S03]  /*59d0*/  ISETP.LE.U32.AND P2, PT, R2, UR12, PT ;  /* 0x0000000c02007c0c */ /* 0x000fc6000bf43070 */
[----:B------:R-:W-:Y:S01]  /*59e0*/  FFMA.FTZ R2, R37, UR36, -R5 ;  /* 0x0000002425027c23 */ /* 0x000fe20008010805 */
[----:B------:R-:W-:Y:S02]  /*59f0*/  FSEL R4, R4, RZ, P0 ;  /* 0x000000ff04047208 */ /* 0x000fe40000000000 */
[----:B------:R-:W-:Y:S01]  /*5a00*/  LOP3.LUT R17, R10, UR15, R7, 0x96, !PT ;  /* 0x0000000f0a117c12 */ /* 0x000fe2000f8e9607 */
[----:B------:R3:W-:Y:S01]  /*5a10*/  MUFU.EX2 R73, R2 ;  /* 0x0000000200497308 */ /* 0x0007e20000000800 */
[----:B------:R-:W-:Y:S01]  /*5a20*/  FFMA.FTZ R7, R53, UR36, -R5 ;  /* 0x0000002435077c23 */ /* 0x000fe20008010805 */
[----:B------:R-:W-:Y:S01]  /*5a30*/  FFMA.FTZ R3, R38, UR36, -R4 ;  /* 0x0000002426037c23 */ /* 0x000fe20008010804 */
[----:B------:R-:W-:Y:S01]  /*5a40*/  IMAD.WIDE.U32 R10, R22, -0x2daee0ad, RZ ;  /* 0xd2511f53160a7825 */ /* 0x000fe200078e00ff */
[----:B-1----:R-:W-:Y:S01]  /*5a50*/  FMNMX.FTZ R102, R102, R14, !PT ;  /* 0x0000000e66667209 */ /* 0x002fe20007810000 */
[----:B------:R-:W-:Y:S01]  /*5a60*/  MUFU.EX2 R70, R7 ;  /* 0x0000000700467308 */ /* 0x000fe20000000800 */
[----:B------:R-:W-:Y:S01]  /*5a70*/  SHF.R.U32.HI R31, RZ, 0x18, R18 ;  /* 0x00000018ff1f7819 */ /* 0x000fe20000011612 */
[----:B------:R-:W-:Y:S01]  /*5a80*/  IMAD.MOV.U32 R76, RZ, RZ, R10 ;  /* 0x000000ffff4c7224 */ /* 0x000fe200078e000a */
[----:B------:R-:W-:Y:S01]  /*5a90*/  LOP3.LUT R15, R32, UR13, R11, 0x96, !PT ;  /* 0x0000000d200f7c12 */ /* 0x000fe2000f8e960b */
[----:B------:R1:W-:Y:S01]  /*5aa0*/  MUFU.EX2 R72, R3 ;  /* 0x0000000300487308 */ /* 0x0003e20000000800 */
[----:B------:R-:W-:-:S02]  /*5ab0*/  LOP3.LUT R32, R18, 0xff, RZ, 0xc0, !PT ;  /* 0x000000ff12207812 */ /* 0x000fc400078ec0ff */
[----:B------:R-:W-:Y:S01]  /*5ac0*/  FSETP.NEU.FTZ.AND P4, PT, R102, -INF , PT ;  /* 0xff8000006600780b */ /* 0x000fe20003f9d000 */
[----:B---3--:R-:W-:Y:S01]  /*5ad0*/  FFMA.FTZ R2, R52, UR36, -R4 ;  /* 0x0000002434027c23 */ /* 0x008fe20008010804 */
[----:B------:R-:W-:Y:S02]  /*5ae0*/  ISETP.LE.U32.AND P3, PT, R32, UR12, PT ;  /* 0x0000000c20007c0c */ /* 0x000fe4000bf63070 */
[----:B--2---:R-:W-:Y:S01]  /*5af0*/  FMNMX.FTZ R100, R100, R13, !PT ;  /* 0x0000000d64647209 */ /* 0x004fe20007810000 */
[----:B------:R2:W3:Y:S01]  /*5b00*/  MUFU.EX2 R71, R2 ;  /* 0x0000000200477308 */ /* 0x0004e20000000800 */
[C---:B------:R-:W-:Y:S02]  /*5b10*/  PRMT R19, R8.reuse, 0x7770, RZ ;  /* 0x0000777008137816 */ /* 0x040fe400000000ff */
[----:B------:R-:W-:Y:S02]  /*5b20*/  PRMT R249, R8, 0x7771, RZ ;  /* 0x0000777108f97816 */ /* 0x000fe400000000ff */
[----:B-1----:R-:W-:-:S02]  /*5b30*/  PRMT R3, R18, 0x7632, R3 ;  /* 0x0000763212037816 */ /* 0x002fc40000000003 */
[C---:B------:R-:W-:Y:S02]  /*5b40*/  PRMT R247, R8.reuse, 0x7773, RZ ;  /* 0x0000777308f77816 */ /* 0x040fe400000000ff */
[----:B------:R-:W-:Y:S02]  /*5b50*/  LOP3.LUT R3, R3, 0xff, RZ, 0xc0, !PT ;  /* 0x000000ff03037812 */ /* 0x000fe400078ec0ff */
[----:B------:R-:W-:Y:S01]  /*5b60*/  PRMT R246, R8, 0x7772, RZ ;  /* 0x0000777208f67816 */ /* 0x000fe200000000ff */
[----:B------:R-:W-:Y:S01]  /*5b70*/  IMAD.WIDE.U32 R8, R20, -0x2daee0ad, RZ ;  /* 0xd2511f5314087825 */ /* 0x000fe200078e00ff */
[----:B------:R-:W-:-:S03]  /*5b80*/  ISETP.LE.U32.AND P0, PT, R3, UR12, PT ;  /* 0x0000000c03007c0c */ /* 0x000fc6000bf03070 */
[----:B------:R-:W-:Y:S01]  /*5b90*/  FMUL.FTZ R3, R102, UR36 ;  /* 0x0000002466037c20 */ /* 0x000fe20008410000 */
[----:B--2---:R-:W-:Y:S02]  /*5ba0*/  LOP3.LUT R2, R18, 0xffff, RZ, 0xc0, !PT ;  /* 0x0000ffff12027812 */ /* 0x004fe400078ec0ff */
[----:B---3--:R-:W-:Y:S02]  /*5bb0*/  F2FP.F16.F32.PACK_AB R7, R71, R72 ;  /* 0x000000484707723e */ /* 0x008fe400000000ff */
[----:B------:R-:W-:Y:S02]  /*5bc0*/  SHF.R.U32.HI R38, RZ, 0x8, R2 ;  /* 0x00000008ff267819 */ /* 0x000fe40000011602 */
[----:B------:R-:W-:Y:S02]  /*5bd0*/  FSEL R3, R3, RZ, P4 ;  /* 0x000000ff03037208 */ /* 0x000fe40002000000 */
[----:B------:R-:W-:Y:S02]  /*5be0*/  LOP3.LUT R2, R38, 0xffff, RZ, 0xc0, !PT ;  /* 0x0000ffff26027812 */ /* 0x000fe400078ec0ff */
[----:B------:R-:W-:-:S02]  /*5bf0*/  PRMT R61, R7, 0x7610, R61 ;  /* 0x00007610073d7816 */ /* 0x000fc4000000003d */
[----:B------:R-:W-:Y:S02]  /*5c00*/  ISETP.LE.U32.AND P1, PT, R2, UR12, PT ;  /* 0x0000000c02007c0c */ /* 0x000fe4000bf23070 */
[----:B------:R-:W-:Y:S01]  /*5c10*/  F2FP.F16.F32.PACK_AB R2, R70, R73 ;  /* 0x000000494602723e */ /* 0x000fe200000000ff */
[----:B------:R-:W-:Y:S01]  /*5c20*/  @!P0 HADD2 R43, -R61.H0_H0, -RZ.H0_H0 ;  /* 0xa00000ff3d2b8230 */ /* 0x000fe20000000900 */
[----:B------:R-:W-:Y:S01]  /*5c30*/  PRMT R66, R7, 0x7632, R66 ;  /* 0x0000763207427816 */ /* 0x000fe20000000042 */
[----:B------:R-:W-:Y:S01]  /*5c40*/  FFMA.FTZ R7, R57, UR36, -R3 ;  /* 0x0000002439077c23 */ /* 0x000fe20008010803 */
[C---:B------:R-:W-:Y:S02]  /*5c50*/  PRMT R54, R2.reuse, 0x7610, R54 ;  /* 0x0000761002367816 */ /* 0x040fe40000000036 */
[----:B------:R-:W-:Y:S01]  /*5c60*/  PRMT R53, R2, 0x7632, R53 ;  /* 0x0000763202357816 */ /* 0x000fe20000000035 */
[----:B------:R-:W-:Y:S01]  /*5c70*/  FFMA.FTZ R2, R55, UR36, -R3 ;  /* 0x0000002437027c23 */ /* 0x000fe20008010803 */
[----:B------:R-:W-:Y:S01]  /*5c80*/  MUFU.EX2 R64, R7 ;  /* 0x0000000700407308 */ /* 0x000fe20000000800 */
[----:B------:R-:W-:Y:S01]  /*5c90*/  @!P3 HADD2 R47, -R54.H0_H0, -RZ.H0_H0 ;  /* 0xa00000ff362fb230 */ /* 0x000fe20000000900 */
[----:B------:R-:W-:Y:S01]  /*5ca0*/  ISETP.LE.U32.AND P4, PT, R31, UR12, PT ;  /* 0x0000000c1f007c0c */ /* 0x000fe2000bf83070 */
[----:B------:R-:W-:Y:S01]  /*5cb0*/  @!P1 HADD2 R50, -R53.H0_H0, -RZ.H0_H0 ;  /* 0xa00000ff35329230 */ /* 0x000fe20000000900 */
[----:B------:R1:W2:Y:S01]  /*5cc0*/  MUFU.EX2 R63, R2 ;  /* 0x00000002003f7308 */ /* 0x0002a20000000800 */
[----:B------:R-:W-:-:S02]  /*5cd0*/  PRMT R164, R54, 0x5410, R53 ;  /* 0x0000541036a47816 */ /* 0x000fc40000000035 */
[----:B------:R-:W-:Y:S02]  /*5ce0*/  @!P3 PRMT R54, R47, 0x5410, RZ ;  /* 0x000054102f36b816 */ /* 0x000fe400000000ff */
[----:B------:R-:W-:Y:S02]  /*5cf0*/  FSETP.NEU.FTZ.AND P3, PT, R100, -INF , PT ;  /* 0xff8000006400780b */ /* 0x000fe40003f7d000 */
[----:B------:R-:W-:Y:S02]  /*5d00*/  LOP3.LUT R16, R28, UR13, R9, 0x96, !PT ;  /* 0x0000000d1c107c12 */ /* 0x000fe4000f8e9609 */
[C---:B------:R-:W-:Y:S02]  /*5d10*/  LOP3.LUT R40, R17.reuse, 0xff, RZ, 0xc0, !PT ;  /* 0x000000ff11287812 */ /* 0x040fe400078ec0ff */
[----:B------:R-:W-:Y:S01]  /*5d20*/  LOP3.LUT R9, R17, 0xffff, RZ, 0xc0, !PT ;  /* 0x0000ffff11097812 */ /* 0x000fe200078ec0ff */
[----:B------:R-:W-:Y:S01]  /*5d30*/  @!P4 HADD2 R51, -R66.H0_H0, -RZ.H0_H0 ;  /* 0xa00000ff4233c230 */ /* 0x000fe20000000900 */
[----:B------:R-:W-:Y:S01]  /*5d40*/  PRMT R165, R61, 0x5410, R66 ;  /* 0x000054103da57816 */ /* 0x000fe20000000042 */
[----:B-1----:R-:W-:Y:S01]  /*5d50*/  FMUL.FTZ R2, R100, UR36 ;  /* 0x0000002464027c20 */ /* 0x002fe20008410000 */
[----:B------:R-:W-:Y:S01]  /*5d60*/  @!P0 PRMT R61, R43, 0x5410, RZ ;  /* 0x000054102b3d8816 */ /* 0x000fe200000000ff */
[----:B------:R-:W-:Y:S01]  /*5d70*/  IMAD.WIDE.U32 R42, R42, -0x2daee0ad, RZ ;  /* 0xd2511f532a2a7825 */ /* 0x000fe200078e00ff */
[----:B------:R-:W-:-:S02]  /*5d80*/  ISETP.LE.U32.AND P0, PT, R40, UR12, PT ;  /* 0x0000000c28007c0c */ /* 0x000fc4000bf03070 */
[----:B------:R-:W-:Y:S02]  /*5d90*/  FSEL R2, R2, RZ, P3 ;  /* 0x000000ff02027208 */ /* 0x000fe40001800000 */
[----:B--2---:R-:W-:Y:S02]  /*5da0*/  F2FP.F16.F32.PACK_AB R7, R63, R64 ;  /* 0x000000403f07723e */ /* 0x004fe400000000ff */
[----:B------:R-:W-:Y:S01]  /*5db0*/  SHF.R.U32.HI R37, RZ, 0x8, R9 ;  /* 0x00000008ff257819 */ /* 0x000fe20000011609 */
[--C-:B------:R-:W-:Y:S01]  /*5dc0*/  FFMA.FTZ R11, R56, UR36, -R2.reuse ;  /* 0x00000024380b7c23 */ /* 0x100fe20008010802 */
[----:B------:R-:W-:Y:S01]  /*5dd0*/  LOP3.LUT R60, R12, UR15, R49, 0x96, !PT ;  /* 0x0000000f0c3c7c12 */ /* 0x000fe2000f8e9631 */
[----:B------:R-:W-:Y:S01]  /*5de0*/  FFMA.FTZ R12, R25, UR36, -R2 ;  /* 0x00000024190c7c23 */ /* 0x000fe20008010802 */
[C---:B------:R-:W-:Y:S01]  /*5df0*/  PRMT R68, R7.reuse, 0x7610, R68 ;  /* 0x0000761007447816 */ /* 0x040fe20000000044 */
[----:B------:R1:W-:Y:S01]  /*5e00*/  MUFU.EX2 R56, R11 ;  /* 0x0000000b00387308 */ /* 0x0003e20000000800 */
[----:B------:R-:W-:Y:S01]  /*5e10*/  PRMT R69, R7, 0x7632, R69 ;  /* 0x0000763207457816 */ /* 0x000fe20000000045 */
[--C-:B------:R-:W-:Y:S01]  /*5e20*/  FFMA.FTZ R139, R139, UR36, -R2.reuse ;  /* 0x000000248b8b7c23 */ /* 0x100fe20008010802 */
[----:B------:R-:W-:Y:S01]  /*5e30*/  LOP3.LUT R7, R37, 0xffff, RZ, 0xc0, !PT ;  /* 0x0000ffff25077812 */ /* 0x000fe200078ec0ff */
[----:B------:R-:W2:Y:S01]  /*5e40*/  MUFU.EX2 R57, R12 ;  /* 0x0000000c00397308 */ /* 0x000ea20000000800 */
[----:B------:R-:W-:Y:S01]  /*5e50*/  PRMT R9, R17, 0x7632, R9 ;  /* 0x0000763211097816 */ /* 0x000fe20000000009 */
[----:B------:R-:W-:Y:S01]  /*5e60*/  @!P0 HADD2 R62, -R68.H0_H0, -RZ.H0_H0 ;  /* 0xa00000ff443e8230 */ /* 0x000fe20000000900 */
[----:B------:R-:W-:Y:S01]  /*5e70*/  @!P4 PRMT R66, R51, 0x5410, RZ ;  /* 0x000054103342c816 */ /* 0x000fe200000000ff */
[----:B------:R-:W-:Y:S01]  /*5e80*/  FFMA.FTZ R141, R141, UR36, -R2 ;  /* 0x000000248d8d7c23 */ /* 0x000fe20008010802 */
[----:B------:R-:W-:Y:S01]  /*5e90*/  ISETP.LE.U32.AND P4, PT, R7, UR12, PT ;  /* 0x0000000c07007c0c */ /* 0x000fe2000bf83070 */
[----:B------:R-:W-:Y:S01]  /*5ea0*/  MUFU.EX2 R252, R139 ;  /* 0x0000008b00fc7308 */ /* 0x000fe20000000800 */
[----:B------:R-:W-:Y:S01]  /*5eb0*/  LOP3.LUT R7, R9, 0xff, RZ, 0xc0, !PT ;  /* 0x000000ff09077812 */ /* 0x000fe200078ec0ff */
[----:B------:R-:W-:Y:S01]  /*5ec0*/  FFMA.FTZ R9, R45, UR36, -R5 ;  /* 0x000000242d097c23 */ /* 0x000fe20008010805 */
[----:B------:R-:W-:Y:S01]  /*5ed0*/  PRMT R163, R68, 0x5410, R69 ;  /* 0x0000541044a37816 */ /* 0x000fe20000000045 */
[----:B-1----:R-:W-:Y:S01]  /*5ee0*/  FFMA.FTZ R11, R58, UR36, -R5 ;  /* 0x000000243a0b7c23 */ /* 0x002fe20008010805 */
[----:B------:R-:W-:Y:S01]  /*5ef0*/  @!P0 PRMT R68, R62, 0x5410, RZ ;  /* 0x000054103e448816 */ /* 0x000fe200000000ff */
[----:B------:R-:W-:Y:S01]  /*5f00*/  IMAD.MOV.U32 R62, RZ, RZ, R6 ;  /* 0x000000ffff3e7224 */ /* 0x000fe200078e0006 */
[----:B------:R-:W-:Y:S01]  /*5f10*/  ISETP.LE.U32.AND P0, PT, R7, UR12, PT ;  /* 0x0000000c07007c0c */ /* 0x000fe2000bf03070 */
[----:B------:R1:W-:Y:S01]  /*5f20*/  MUFU.EX2 R55, R11 ;  /* 0x0000000b00377308 */ /* 0x0003e20000000800 */
[----:B--2---:R-:W-:Y:S01]  /*5f30*/  F2FP.F16.F32.PACK_AB R7, R56, R57 ;  /* 0x000000393807723e */ /* 0x004fe200000000ff */
[----:B------:R-:W-:Y:S01]  /*5f40*/  IMAD.WIDE.U32 R44, R44, -0x2daee0ad, RZ ;  /* 0xd2511f532c2c7825 */ /* 0x000fe200078e00ff */
[----:B------:R-:W-:-:S03]  /*5f50*/  @!P1 PRMT R53, R50, 0x5410, RZ ;  /* 0x0000541032359816 */ /* 0x000fc600000000ff */
[----:B------:R-:W-:Y:S01]  /*5f60*/  @!P4 HADD2 R78, -R69.H0_H0, -RZ.H0_H0 ;  /* 0xa00000ff454ec230 */ /* 0x000fe20000000900 */
[----:B------:R-:W-:Y:S02]  /*5f70*/  PRMT R75, R7, 0x7610, R75 ;  /* 0x00007610074b7816 */ /* 0x000fe4000000004b */
[----:B------:R-:W-:Y:S02]  /*5f80*/  ISETP.GT.U32.AND P1, PT, R24, UR12, PT ;  /* 0x0000000c18007c0c */ /* 0x000fe4000bf24070 */
[----:B------:R-:W-:Y:S02]  /*5f90*/  PRMT R167, R23, 0x5410, R24 ;  /* 0x0000541017a77816 */ /* 0x000fe40000000018 */
[C---:B------:R-:W-:Y:S01]  /*5fa0*/  PRMT R12, R10.reuse, 0x7770, RZ ;  /* 0x000077700a0c7816 */ /* 0x040fe200000000ff */
[----:B------:R-:W-:Y:S01]  /*5fb0*/  @!P0 HADD2 R80, -R75.H0_H0, -RZ.H0_H0 ;  /* 0xa00000ff4b508230 */ /* 0x000fe20000000900 */
[C---:B------:R-:W-:Y:S01]  /*5fc0*/  PRMT R33, R10.reuse, 0x7771, RZ ;  /* 0x000077710a217816 */ /* 0x040fe200000000ff */
[----:B-1----:R-:W-:Y:S01]  /*5fd0*/  FFMA.FTZ R11, R59, UR36, -R4 ;  /* 0x000000243b0b7c23 */ /* 0x002fe20008010804 */
[C---:B------:R-:W-:Y:S01]  /*5fe0*/  PRMT R28, R10.reuse, 0x7772, RZ ;  /* 0x000077720a1c7816 */ /* 0x040fe200000000ff */
[----:B------:R1:W2:Y:S01]  /*5ff0*/  MUFU.EX2 R59, R9 ;  /* 0x00000009003b7308 */ /* 0x0002a20000000800 */
[----:B------:R-:W-:-:S02]  /*6000*/  PRMT R26, R10, 0x7773, RZ ;  /* 0x000077730a1a7816 */ /* 0x000fc400000000ff */
[----:B------:R-:W-:Y:S01]  /*6010*/  PRMT R74, R7, 0x7632, R74 ;  /* 0x00007632074a7816 */ /* 0x000fe2000000004a */
[----:B------:R3:W-:Y:S01]  /*6020*/  MUFU.EX2 R52, R11 ;  /* 0x0000000b00347308 */ /* 0x0007e20000000800 */
[C---:B------:R-:W-:Y:S02]  /*6030*/  PRMT R24, R6.reuse, 0x7771, RZ ;  /* 0x0000777106187816 */ /* 0x040fe400000000ff */
[----:B------:R-:W-:Y:S02]  /*6040*/  PRMT R10, R6, 0x7772, RZ ;  /* 0x00007772060a7816 */ /* 0x000fe400000000ff */
[----:B------:R-:W-:Y:S02]  /*6050*/  PRMT R162, R75, 0x5410, R74 ;  /* 0x000054104ba27816 */ /* 0x000fe4000000004a */
[----:B------:R-:W-:Y:S02]  /*6060*/  @!P0 PRMT R75, R80, 0x5410, RZ ;  /* 0x00005410504b8816 */ /* 0x000fe400000000ff */
[----:B------:R-:W-:Y:S01]  /*6070*/  SHF.R.U32.HI R27, RZ, 0x18, R17 ;  /* 0x00000018ff1b7819 */ /* 0x000fe20000011611 */
[----:B-1----:R-:W-:Y:S01]  /*6080*/  FFMA.FTZ R9, R46, UR36, -R4 ;  /* 0x000000242e097c23 */ /* 0x002fe20008010804 */
[----:B--2---:R-:W-:-:S02]  /*6090*/  F2FP.F16.F32.PACK_AB R7, R59, R55 ;  /* 0x000000373b07723e */ /* 0x004fc400000000ff */
[----:B------:R-:W-:Y:S01]  /*60a0*/  ISETP.LE.U32.AND P0, PT, R27, UR12, PT ;  /* 0x0000000c1b007c0c */ /* 0x000fe2000bf03070 */
[----:B------:R1:W2:Y:S01]  /*60b0*/  MUFU.EX2 R58, R9 ;  /* 0x00000009003a7308 */ /* 0x0002a20000000800 */
[----:B---3--:R-:W-:Y:S02]  /*60c0*/  PRMT R11, R6, 0x7773, RZ ;  /* 0x00007773060b7816 */ /* 0x008fe400000000ff */
[C---:B------:R-:W-:Y:S02]  /*60d0*/  PRMT R81, R7.reuse, 0x7610, R81 ;  /* 0x0000761007517816 */ /* 0x040fe40000000051 */
[----:B------:R-:W-:Y:S01]  /*60e0*/  PRMT R80, R7, 0x7632, R80 ;  /* 0x0000763207507816 */ /* 0x000fe20000000050 */
[----:B------:R-:W-:Y:S01]  /*60f0*/  FFMA.FTZ R7, R88, UR36, -R3 ;  /* 0x0000002458077c23 */ /* 0x000fe20008010803 */
[----:B------:R-:W-:Y:S01]  /*6100*/  ISETP.GT.U32.AND P3, PT, R23, UR12, PT ;  /* 0x0000000c17007c0c */ /* 0x000fe2000bf64070 */
[----:B------:R-:W-:Y:S01]  /*6110*/  @!P2 HADD2 R91, -R81.H0_H0, -RZ.H0_H0 ;  /* 0xa00000ff515ba230 */ /* 0x000fe20000000900 */
[----:B------:R-:W-:Y:S01]  /*6120*/  PRMT R158, R81, 0x5410, R80 ;  /* 0x00005410519e7816 */ /* 0x000fe20000000050 */
[----:B------:R3:W-:Y:S01]  /*6130*/  MUFU.EX2 R49, R7 ;  /* 0x0000000700317308 */ /* 0x0007e20000000800 */
[----:B------:R-:W-:Y:S01]  /*6140*/  PRMT R29, R8, 0x7770, RZ ;  /* 0x00007770081d7816 */ /* 0x000fe200000000ff */
[----:B------:R-:W-:Y:S01]  /*6150*/  @!P0 HADD2 R110, -R74.H0_H0, -RZ.H0_H0 ;  /* 0xa00000ff4a6e8230 */ /* 0x000fe20000000900 */
[----:B------:R-:W-:-:S02]  /*6160*/  @!P2 PRMT R81, R91, 0x5410, RZ ;  /* 0x000054105b51a816 */ /* 0x000fc400000000ff */
[----:B-1----:R-:W-:Y:S02]  /*6170*/  PRMT R9, R6, 0x7770, RZ ;  /* 0x0000777006097816 */ /* 0x002fe400000000ff */
[----:B--2---:R-:W-:Y:S02]  /*6180*/  F2FP.F16.F32.PACK_AB R6, R58, R52 ;  /* 0x000000343a06723e */ /* 0x004fe400000000ff */
[----:B------:R-:W-:Y:S01]  /*6190*/  ISETP.LE.U32.AND P2, PT, R9, UR12, PT ;  /* 0x0000000c09007c0c */ /* 0x000fe2000bf43070 */
[----:B------:R-:W-:Y:S01]  /*61a0*/  FFMA.FTZ R9, R85, UR36, -R4 ;  /* 0x0000002455097c23 */ /* 0x000fe20008010804 */
[C---:B------:R-:W-:Y:S02]  /*61b0*/  PRMT R94, R6.reuse, 0x7632, R94 ;  /* 0x00007632065e7816 */ /* 0x040fe4000000005e */
[----:B------:R-:W-:Y:S01]  /*61c0*/  PRMT R93, R6, 0x7610, R93 ;  /* 0x00007610065d7816 */ /* 0x000fe2000000005d */
[----:B------:R-:W-:Y:S01]  /*61d0*/  FFMA.FTZ R6, R84, UR36, -R3 ;  /* 0x0000002454067c23 */ /* 0x000fe20008010803 */
[----:B---3--:R-:W-:Y:S01]  /*61e0*/  FFMA.FTZ R7, R86, UR36, -R2 ;  /* 0x0000002456077c23 */ /* 0x008fe20008010802 */
[----:B------:R-:W-:Y:S01]  /*61f0*/  @P1 HADD2 R95, -R94.H0_H0, -RZ.H0_H0 ;  /* 0xa00000ff5e5f1230 */ /* 0x000fe20000000900 */
[C---:B------:R-:W-:Y:S01]  /*6200*/  PRMT R25, R8.reuse, 0x7771, RZ ;  /* 0x0000777108197816 */ /* 0x040fe200000000ff */
[----:B------:R1:W2:Y:S01]  /*6210*/  MUFU.EX2 R51, R6 ;  /* 0x0000000600337308 */ /* 0x0002a20000000800 */
[----:B------:R-:W-:Y:S01]  /*6220*/  @P3 HADD2 R98, -R93.H0_H0, -RZ.H0_H0 ;  /* 0xa00000ff5d623230 */ /* 0x000fe20000000900 */
[----:B------:R-:W-:-:S02]  /*6230*/  PRMT R22, R8, 0x7772, RZ ;  /* 0x0000777208167816 */ /* 0x000fc400000000ff */
[----:B------:R3:W-:Y:S01]  /*6240*/  MUFU.EX2 R46, R7 ;  /* 0x00000007002e7308 */ /* 0x0007e20000000800 */
[----:B------:R-:W-:Y:S02]  /*6250*/  PRMT R21, R8, 0x7773, RZ ;  /* 0x0000777308157816 */ /* 0x000fe400000000ff */
[----:B------:R-:W-:Y:S02]  /*6260*/  PRMT R155, R93, 0x5410, R94 ;  /* 0x000054105d9b7816 */ /* 0x000fe4000000005e */
[----:B------:R-:W-:Y:S02]  /*6270*/  @P1 PRMT R94, R95, 0x5410, RZ ;  /* 0x000054105f5e1816 */ /* 0x000fe400000000ff */
[----:B------:R-:W-:Y:S02]  /*6280*/  ISETP.GT.U32.AND P1, PT, R24, UR12, PT ;  /* 0x0000000c18007c0c */ /* 0x000fe4000bf24070 */
[----:B------:R-:W-:Y:S01]  /*6290*/  @!P0 PRMT R74, R110, 0x5410, RZ ;  /* 0x000054106e4a8816 */ /* 0x000fe200000000ff */
[----:B-1----:R-:W-:Y:S01]  /*62a0*/  FFMA.FTZ R6, R67, UR36, -R2 ;  /* 0x0000002443067c23 */ /* 0x002fe20008010802 */
[----:B------:R-:W-:-:S02]  /*62b0*/  IMAD.MOV.U32 R67, RZ, RZ, R8 ;  /* 0x000000ffff437224 */ /* 0x000fc400078e0008 */
[--C-:B------:R-:W-:Y:S01]  /*62c0*/  FFMA.FTZ R8, R87, UR36, -R5.reuse ;  /* 0x0000002457087c23 */ /* 0x100fe20008010805 */
[----:B------:R-:W-:Y:S01]  /*62d0*/  @P3 PRMT R93, R98, 0x5410, RZ ;  /* 0x00005410625d3816 */ /* 0x000fe200000000ff */
[----:B------:R2:W1:Y:S01]  /*62e0*/  MUFU.EX2 R50, R6 ;  /* 0x0000000600327308 */ /* 0x0004620000000800 */
[----:B---3--:R-:W-:Y:S01]  /*62f0*/  FFMA.FTZ R7, R82, UR36, -R5 ;  /* 0x0000002452077c23 */ /* 0x008fe20008010805 */
[----:B------:R-:W-:Y:S02]  /*6300*/  ISETP.GT.U32.AND P0, PT, R11, UR12, PT ;  /* 0x0000000c0b007c0c */ /* 0x000fe4000bf04070 */
[----:B------:R3:W-:Y:S01]  /*6310*/  MUFU.EX2 R47, R8 ;  /* 0x00000008002f7308 */ /* 0x0007e20000000800 */
[----:B------:R-:W-:Y:S02]  /*6320*/  @!P4 PRMT R69, R78, 0x5410, RZ ;  /* 0x000054104e45c816 */ /* 0x000fe400000000ff */
[----:B------:R-:W-:Y:S01]  /*6330*/  ISETP.GT.U32.AND P4, PT, R131, UR12, PT ;  /* 0x0000000c83007c0c */ /* 0x000fe2000bf84070 */
[----:B------:R5:W4:Y:S01]  /*6340*/  MUFU.EX2 R91, R7 ;  /* 0x00000007005b7308 */ /* 0x000b220000000800 */
[----:B------:R-:W-:-:S02]  /*6350*/  LOP3.LUT R23, R15, 0xff, RZ, 0xc0, !PT ;  /* 0x000000ff0f177812 */ /* 0x000fc400078ec0ff */
[----:B------:R-:W-:Y:S02]  /*6360*/  LOP3.LUT R14, R16, 0xff, RZ, 0xc0, !PT ;  /* 0x000000ff100e7812 */ /* 0x000fe400078ec0ff */
[----:B------:R-:W-:Y:S02]  /*6370*/  ISETP.LE.U32.AND P5, PT, R19, UR12, PT ;  /* 0x0000000c13007c0c */ /* 0x000fe4000bfa3070 */
[----:B--2---:R-:W-:Y:S02]  /*6380*/  F2FP.F16.F32.PACK_AB R6, R51, R49 ;  /* 0x000000313306723e */ /* 0x004fe400000000ff */
[----:B------:R-:W-:Y:S01]  /*6390*/  SHF.R.U32.HI R19, RZ, 0x18, R15 ;  /* 0x00000018ff137819 */ /* 0x000fe2000001160f */
[----:B---3--:R-:W-:Y:S01]  /*63a0*/  FFMA.FTZ R8, R89, UR36, -R4 ;  /* 0x0000002459087c23 */ /* 0x008fe20008010804 */
[C---:B------:R-:W-:Y:S01]  /*63b0*/  PRMT R95, R6.reuse, 0x7610, R95 ;  /* 0x00007610065f7816 */ /* 0x040fe2000000005f */
[----:B------:R-:W-:Y:S01]  /*63c0*/  MUFU.EX2 R89, R9 ;  /* 0x0000000900597308 */ /* 0x000fe20000000800 */
[----:B------:R-:W-:Y:S01]  /*63d0*/  PRMT R98, R6, 0x7632, R98 ;  /* 0x0000763206627816 */ /* 0x000fe20000000062 */
[----:B------:R-:W-:Y:S01]  /*63e0*/  @P4 HADD2 R113, -R80.H0_H0, -RZ.H0_H0 ;  /* 0xa00000ff50714230 */ /* 0x000fe20000000900 */
[----:B-1----:R-:W-:Y:S01]  /*63f0*/  F2FP.F16.F32.PACK_AB R6, R50, R46 ;  /* 0x0000002e3206723e */ /* 0x002fe200000000ff */
[----:B------:R-:W-:Y:S01]  /*6400*/  @!P2 HADD2 R128, -R95.H0_H0, -RZ.H0_H0 ;  /* 0xa00000ff5f80a230 */ /* 0x000fe20000000900 */
[----:B-----5:R-:W-:Y:S01]  /*6410*/  PRMT R7, R15, 0x7632, R7 ;  /* 0x000076320f077816 */ /* 0x020fe20000000007 */
[----:B------:R-:W-:Y:S01]  /*6420*/  @P1 HADD2 R130, -R98.H0_H0, -RZ.H0_H0 ;  /* 0xa00000ff62821230 */ /* 0x000fe20000000900 */
[C---:B------:R-:W-:Y:S01]  /*6430*/  PRMT R229, R6.reuse, 0x7632, R229 ;  /* 0x0000763206e57816 */ /* 0x040fe200000000e5 */
[----:B------:R1:W2:Y:S01]  /*6440*/  MUFU.EX2 R41, R8 ;  /* 0x0000000800297308 */ /* 0x0002a20000000800 */
[----:B------:R-:W-:-:S02]  /*6450*/  PRMT R228, R6, 0x7610, R228 ;  /* 0x0000761006e47816 */ /* 0x000fc400000000e4 */
[----:B------:R-:W-:Y:S01]  /*6460*/  LOP3.LUT R6, R15, 0xffff, RZ, 0xc0, !PT ;  /* 0x0000ffff0f067812 */ /* 0x000fe200078ec0ff */
[----:B------:R-:W-:Y:S01]  /*6470*/  @P0 HADD2 R133, -R229.H0_H0, -RZ.H0_H0 ;  /* 0xa00000ffe5850230 */ /* 0x000fe20000000900 */
[----:B------:R-:W-:Y:S02]  /*6480*/  LOP3.LUT R7, R7, 0xff, RZ, 0xc0, !PT ;  /* 0x000000ff07077812 */ /* 0x000fe400078ec0ff */
[----:B------:R-:W-:Y:S02]  /*6490*/  SHF.R.U32.HI R20, RZ, 0x8, R6 ;  /* 0x00000008ff147819 */ /* 0x000fe40000011606 */
[----:B------:R-:W-:Y:S02]  /*64a0*/  PRMT R154, R95, 0x5410, R98 ;  /* 0x000054105f9a7816 */ /* 0x000fe40000000062 */
[----:B------:R-:W-:Y:S02]  /*64b0*/  @!P2 PRMT R95, R128, 0x5410, RZ ;  /* 0x00005410805fa816 */ /* 0x000fe400000000ff */
[----:B------:R-:W-:Y:S01]  /*64c0*/  ISETP.LE.U32.AND P2, PT, R7, UR12, PT ;  /* 0x0000000c07007c0c */ /* 0x000fe2000bf43070 */
[----:B-1----:R-:W-:Y:S01]  /*64d0*/  FFMA.FTZ R8, R108, UR36, -R2 ;  /* 0x000000246c087c23 */ /* 0x002fe20008010802 */
[----:B----4-:R-:W-:-:S02]  /*64e0*/  F2FP.F16.F32.PACK_AB R6, R91, R47 ;  /* 0x0000002f5b06723e */ /* 0x010fc400000000ff */
[----:B------:R-:W-:Y:S01]  /*64f0*/  LOP3.LUT R7, R20, 0xffff, RZ, 0xc0, !PT ;  /* 0x0000ffff14077812 */ /* 0x000fe200078ec0ff */
[----:B------:R1:W-:Y:S01]  /*6500*/  MUFU.EX2 R30, R8 ;  /* 0x00000008001e7308 */ /* 0x0003e20000000800 */
[----:B------:R-:W-:Y:S02]  /*6510*/  @P1 PRMT R98, R130, 0x5410, RZ ;  /* 0x0000541082621816 */ /* 0x000fe400000000ff */
[----:B------:R-:W-:Y:S02]  /*6520*/  PRMT R152, R228, 0x5410, R229 ;  /* 0x00005410e4987816 */ /* 0x000fe400000000e5 */
[----:B------:R-:W-:Y:S02]  /*6530*/  ISETP.GT.U32.AND P1, PT, R10, UR12, PT ;  /* 0x0000000c0a007c0c */ /* 0x000fe4000bf24070 */
[----:B------:R-:W-:Y:S02]  /*6540*/  @P0 PRMT R229, R133, 0x5410, RZ ;  /* 0x0000541085e50816 */ /* 0x000fe400000000ff */
[----:B------:R-:W-:-:S02]  /*6550*/  PRMT R227, R6, 0x7610, R227 ;  /* 0x0000761006e37816 */ /* 0x000fc400000000e3 */
[----:B------:R-:W-:Y:S01]  /*6560*/  ISETP.LE.U32.AND P0, PT, R7, UR12, PT ;  /* 0x0000000c07007c0c */ /* 0x000fe2000bf03070 */
[--C-:B------:R-:W-:Y:S01]  /*6570*/  FFMA.FTZ R7, R90, UR36, -R3.reuse ;  /* 0x000000245a077c23 */ /* 0x100fe20008010803 */
[----:B------:R-:W-:Y:S01]  /*6580*/  PRMT R224, R6, 0x7632, R224 ;  /* 0x0000763206e07816 */ /* 0x000fe200000000e0 */
[----:B------:R-:W-:Y:S01]  /*6590*/  FFMA.FTZ R6, R104, UR36, -R3 ;  /* 0x0000002468067c23 */ /* 0x000fe20008010803 */
[----:B------:R-:W-:Y:S01]  /*65a0*/  @P4 PRMT R80, R113, 0x5410, RZ ;  /* 0x0000541071504816 */ /* 0x000fe200000000ff */
[----:B------:R3:W-:Y:S01]  /*65b0*/  MUFU.EX2 R87, R7 ;  /* 0x0000000700577308 */ /* 0x0007e20000000800 */
[----:B------:R-:W-:Y:S01]  /*65c0*/  ISETP.LE.U32.AND P4, PT, R23, UR12, PT ;  /* 0x0000000c17007c0c */ /* 0x000fe2000bf83070 */
[----:B------:R-:W-:Y:S01]  /*65d0*/  @P1 HADD2 R135, -R228.H0_H0, -RZ.H0_H0 ;  /* 0xa00000ffe4871230 */ /* 0x000fe20000000900 */
[----:B------:R-:W-:Y:S01]  /*65e0*/  PRMT R113, R227, 0x5410, R224 ;  /* 0x00005410e3717816 */ /* 0x000fe200000000e0 */
[----:B------:R2:W4:Y:S01]  /*65f0*/  MUFU.EX2 R39, R6 ;  /* 0x0000000600277308 */ /* 0x0005220000000800 */
[----:B------:R-:W-:Y:S01]  /*6600*/  ISETP.LE.U32.AND P3, PT, R12, UR12, PT ;  /* 0x0000000c0c007c0c */ /* 0x000fe2000bf63070 */
[----:B-1----:R-:W-:Y:S01]  /*6610*/  FFMA.FTZ R8, R109, UR36, -R4 ;  /* 0x000000246d087c23 */ /* 0x002fe20008010804 */
[----:B------:R-:W-:Y:S01]  /*6620*/  @P1 PRMT R228, R135, 0x5410, RZ ;  /* 0x0000541087e41816 */ /* 0x000fe200000000ff */
[----:B------:R-:W-:Y:S01]  /*6630*/  @!P0 HADD2 R142, -R224.H0_H0, -RZ.H0_H0 ;  /* 0xa00000ffe08e8230 */ /* 0x000fe20000000900 */
[----:B------:R-:W-:Y:S01]  /*6640*/  SHF.R.U32.HI R12, RZ, 0x18, R16 ;  /* 0x00000018ff0c7819 */ /* 0x000fe20000011610 */
[----:B------:R1:W-:Y:S01]  /*6650*/  MUFU.EX2 R84, R8 ;  /* 0x0000000800547308 */ /* 0x0003e20000000800 */
[----:B------:R-:W-:Y:S01]  /*6660*/  LOP3.LUT R45, R148, UR13, R45, 0x96, !PT ;  /* 0x0000000d942d7c12 */ /* 0x000fe2000f8e962d */
[----:B------:R-:W-:Y:S01]  /*6670*/  FFMA.FTZ R104, R122, UR36, -R4 ;  /* 0x000000247a687c23 */ /* 0x000fe20008010804 */
[----:B------:R-:W-:Y:S01]  /*6680*/  @!P0 PRMT R224, R142, 0x5410, RZ ;  /* 0x000054108ee08816 */ /* 0x000fe200000000ff */
[----:B------:R-:W-:Y:S01]  /*6690*/  @!P4 HADD2 R140, -R227.H0_H0, -RZ.H0_H0 ;  /* 0xa00000ffe38cc230 */ /* 0x000fe20000000900 */
[----:B---3--:R-:W-:-:S02]  /*66a0*/  LOP3.LUT R7, R16, 0xffff, RZ, 0xc0, !PT ;  /* 0x0000ffff10077812 */ /* 0x008fc400078ec0ff */
[----:B------:R-:W-:Y:S02]  /*66b0*/  ISETP.LE.U32.AND P0, PT, R14, UR12, PT ;  /* 0x0000000c0e007c0c */ /* 0x000fe4000bf03070 */
[----:B--2---:R-:W-:Y:S02]  /*66c0*/  F2FP.F16.F32.PACK_AB R6, R89, R41 ;  /* 0x000000295906723e */ /* 0x004fe400000000ff */
[----:B------:R-:W-:Y:S01]  /*66d0*/  SHF.R.U32.HI R13, RZ, 0x8, R7 ;  /* 0x00000008ff0d7819 */ /* 0x000fe20000011607 */
[--C-:B------:R-:W-:Y:S01]  /*66e0*/  FFMA.FTZ R7, R105, UR36, -R2.reuse ;  /* 0x0000002469077c23 */ /* 0x100fe20008010802 */
[C---:B------:R-:W-:Y:S01]  /*66f0*/  PRMT R221, R6.reuse, 0x7610, R221 ;  /* 0x0000761006dd7816 */ /* 0x040fe200000000dd */
[----:B-1----:R-:W-:Y:S01]  /*6700*/  FFMA.FTZ R8, R117, UR36, -R2 ;  /* 0x0000002475087c23 */ /* 0x002fe20008010802 */
[----:B------:R-:W-:Y:S01]  /*6710*/  PRMT R220, R6, 0x7632, R220 ;  /* 0x0000763206dc7816 */ /* 0x000fe200000000dc */
[----:B------:R1:W2:Y:S01]  /*6720*/  MUFU.EX2 R78, R7 ;  /* 0x00000007004e7308 */ /* 0x0002a20000000800 */
[----:B------:R-:W-:Y:S01]  /*6730*/  LOP3.LUT R6, R13, 0xffff, RZ, 0xc0, !PT ;  /* 0x0000ffff0d067812 */ /* 0x000fe200078ec0ff */
[----:B------:R-:W-:Y:S01]  /*6740*/  @!P2 HADD2 R143, -R221.H0_H0, -RZ.H0_H0 ;  /* 0xa00000ffdd8fa230 */ /* 0x000fe20000000900 */
[----:B------:R-:W-:Y:S01]  /*6750*/  PRMT R110, R221, 0x5410, R220 ;  /* 0x00005410dd6e7816 */ /* 0x000fe200000000dc */
[----:B------:R-:W-:Y:S01]  /*6760*/  FFMA.FTZ R105, R120, UR36, -R4 ;  /* 0x0000002478697c23 */ /* 0x000fe20008010804 */
[----:B------:R-:W-:-:S02]  /*6770*/  ISETP.LE.U32.AND P1, PT, R6, UR12, PT ;  /* 0x0000000c06007c0c */ /* 0x000fc4000bf23070 */
[----:B----4-:R-:W-:Y:S02]  /*6780*/  F2FP.F16.F32.PACK_AB R6, R87, R39 ;  /* 0x000000275706723e */ /* 0x010fe400000000ff */
[----:B------:R-:W-:Y:S02]  /*6790*/  @!P2 PRMT R221, R143, 0x5410, RZ ;  /* 0x000054108fdda816 */ /* 0x000fe400000000ff */
[C---:B------:R-:W-:Y:S02]  /*67a0*/  PRMT R218, R6.reuse, 0x7610, R218 ;  /* 0x0000761006da7816 */ /* 0x040fe400000000da */
[----:B------:R-:W-:Y:S01]  /*67b0*/  PRMT R217, R6, 0x7632, R217 ;  /* 0x0000763206d97816 */ /* 0x000fe200000000d9 */
[----:B-1----:R-:W-:Y:S01]  /*67c0*/  FFMA.FTZ R7, R107, UR36, -R5 ;  /* 0x000000246b077c23 */ /* 0x002fe20008010805 */
[----:B------:R-:W-:Y:S01]  /*67d0*/  PRMT R6, R16, 0x7632, R6 ;  /* 0x0000763210067816 */ /* 0x000fe20000000006 */
[----:B------:R-:W-:Y:S01]  /*67e0*/  @!P0 HADD2 R146, -R218.H0_H0, -RZ.H0_H0 ;  /* 0xa00000ffda928230 */ /* 0x000fe20000000900 */
[----:B------:R-:W-:Y:S01]  /*67f0*/  @!P4 PRMT R227, R140, 0x5410, RZ ;  /* 0x000054108ce3c816 */ /* 0x000fe200000000ff */
[----:B------:R1:W-:Y:S01]  /*6800*/  MUFU.EX2 R86, R7 ;  /* 0x0000000700567308 */ /* 0x0003e20000000800 */
[----:B------:R-:W-:Y:S01]  /*6810*/  LOP3.LUT R6, R6, 0xff, RZ, 0xc0, !PT ;  /* 0x000000ff06067812 */ /* 0x000fe200078ec0ff */
[----:B------:R-:W-:Y:S01]  /*6820*/  @!P1 HADD2 R153, -R217.H0_H0, -RZ.H0_H0 ;  /* 0xa00000ffd9999230 */ /* 0x000fe20000000900 */
[----:B------:R-:W-:Y:S01]  /*6830*/  ISETP.LE.U32.AND P4, PT, R19, UR12, PT ;  /* 0x0000000c13007c0c */ /* 0x000fe2000bf83070 */
[----:B------:R-:W-:Y:S01]  /*6840*/  FFMA.FTZ R107, R123, UR36, -R3 ;  /* 0x000000247b6b7c23 */ /* 0x000fe20008010803 */
[----:B------:R-:W-:Y:S01]  /*6850*/  ISETP.LE.U32.AND P2, PT, R6, UR12, PT ;  /* 0x0000000c06007c0c */ /* 0x000fe2000bf43070 */
[----:B------:R-:W-:Y:S01]  /*6860*/  FFMA.FTZ R6, R83, UR36, -R5 ;  /* 0x0000002453067c23 */ /* 0x000fe20008010805 */
[----:B------:R-:W-:Y:S01]  /*6870*/  PRMT R150, R218, 0x5410, R217 ;  /* 0x00005410da967816 */ /* 0x000fe200000000d9 */
[----:B------:R-:W-:Y:S01]  /*6880*/  FFMA.FTZ R83, R115, UR36, -R5 ;  /* 0x0000002473537c23 */ /* 0x000fe20008010805 */
[----:B------:R-:W-:Y:S01]  /*6890*/  @!P1 PRMT R217, R153, 0x5410, RZ ;  /* 0x0000541099d99816 */ /* 0x000fe200000000ff */
[----:B------:R2:W3:Y:S01]  /*68a0*/  MUFU.EX2 R135, R6 ;  /* 0x0000000600877308 */ /* 0x0004e20000000800 */
[----:B------:R-:W-:Y:S01]  /*68b0*/  @!P0 PRMT R218, R146, 0x5410, RZ ;  /* 0x0000541092da8816 */ /* 0x000fe200000000ff */
[----:B------:R-:W-:Y:S01]  /*68c0*/  FFMA.FTZ R153, R119, UR36, -R3 ;  /* 0x0000002477997c23 */ /* 0x000fe20008010803 */
[----:B------:R-:W-:-:S02]  /*68d0*/  ISETP.LE.U32.AND P0, PT, R12, UR12, PT ;  /* 0x0000000c0c007c0c */ /* 0x000fc4000bf03070 */
[----:B-1----:R-:W-:Y:S01]  /*68e0*/  PRMT R7, R48, 0x7770, RZ ;  /* 0x0000777030077816 */ /* 0x002fe200000000ff */
[----:B------:R-:W-:Y:S01]  /*68f0*/  @!P4 HADD2 R145, -R220.H0_H0, -RZ.H0_H0 ;  /* 0xa00000ffdc91c230 */ /* 0x000fe20000000900 */
[----:B------:R-:W-:Y:S02]  /*6900*/  PRMT R108, R28, 0x5410, R26 ;  /* 0x000054101c6c7816 */ /* 0x000fe4000000001a */
[----:B------:R-:W-:Y:S01]  /*6910*/  ISETP.LE.U32.AND P1, PT, R7, UR12, PT ;  /* 0x0000000c07007c0c */ /* 0x000fe2000bf23070 */
[----:B------:R-:W-:Y:S01]  /*6920*/  FFMA.FTZ R7, R106, UR36, -R4 ;  /* 0x000000246a077c23 */ /* 0x000fe20008010804 */
[----:B------:R-:W-:Y:S01]  /*6930*/  @!P4 PRMT R220, R145, 0x5410, RZ ;  /* 0x0000541091dcc816 */ /* 0x000fe200000000ff */
[----:B------:R-:W-:Y:S01]  /*6940*/  FFMA.FTZ R106, R124, UR36, -R3 ;  /* 0x000000247c6a7c23 */ /* 0x000fe20008010803 */
[----:B------:R-:W-:Y:S01]  /*6950*/  ISETP.LE.U32.AND P4, PT, R29, UR12, PT ;  /* 0x0000000c1d007c0c */ /* 0x000fe2000bf83070 */
[----:B------:R1:W4:Y:S01]  /*6960*/  MUFU.EX2 R133, R7 ;  /* 0x0000000700857308 */ /* 0x0003220000000800 */
[----:B--2---:R-:W-:-:S02]  /*6970*/  F2FP.F16.F32.PACK_AB R6, R78, R30 ;  /* 0x0000001e4e06723e */ /* 0x004fc400000000ff */
[----:B------:R-:W-:Y:S01]  /*6980*/  PRMT R90, R10, 0x5410, R11 ;  /* 0x000054100a5a7816 */ /* 0x000fe2000000000b */
[----:B------:R-:W-:Y:S01]  /*6990*/  FFMA.FTZ R11, R79, UR36, -R5 ;  /* 0x000000244f0b7c23 */ /* 0x000fe20008010805 */
[C---:B------:R-:W-:Y:S02]  /*69a0*/  PRMT R213, R6.reuse, 0x7610, R213 ;  /* 0x0000761006d57816 */ /* 0x040fe400000000d5 */
[----:B------:R-:W-:Y:S01]  /*69b0*/  PRMT R212, R6, 0x7632, R212 ;  /* 0x0000763206d47816 */ /* 0x000fe200000000d4 */
[----:B------:R-:W-:Y:S01]  /*69c0*/  MUFU.EX2 R146, R11 ;  /* 0x0000000b00927308 */ /* 0x000fe20000000800 */
[----:B---3--:R-:W-:Y:S01]  /*69d0*/  F2FP.F16.F32.PACK_AB R6, R135, R86 ;  /* 0x000000568706723e */ /* 0x008fe200000000ff */
[----:B------:R-:W-:Y:S01]  /*69e0*/  @!P2 HADD2 R156, -R213.H0_H0, -RZ.H0_H0 ;  /* 0xa00000ffd59ca230 */ /* 0x000fe20000000900 */
[----:B------:R-:W-:Y:S01]  /*69f0*/  PRMT R148, R213, 0x5410, R212 ;  /* 0x00005410d5947816 */ /* 0x000fe200000000d4 */
[----:B------:R-:W-:Y:S01]  /*6a00*/  @!P0 HADD2 R159, -R212.H0_H0, -RZ.H0_H0 ;  /* 0xa00000ffd49f8230 */ /* 0x000fe20000000900 */
[C---:B------:R-:W-:Y:S01]  /*6a10*/  PRMT R211, R6.reuse, 0x7610, R211 ;  /* 0x0000761006d37816 */ /* 0x040fe200000000d3 */
[--C-:B-1----:R-:W-:Y:S01]  /*6a20*/  FFMA.FTZ R7, R111, UR36, -R3.reuse ;  /* 0x000000246f077c23 */ /* 0x102fe20008010803 */
[----:B------:R-:W-:Y:S01]  /*6a30*/  PRMT R210, R6, 0x7632, R210 ;  /* 0x0000763206d27816 */ /* 0x000fe200000000d2 */
[----:B------:R-:W-:Y:S01]  /*6a40*/  FFMA.FTZ R6, R114, UR36, -R3 ;  /* 0x0000002472067c23 */ /* 0x000fe20008010803 */
[----:B------:R-:W-:Y:S01]  /*6a50*/  @!P0 PRMT R212, R159, 0x5410, RZ ;  /* 0x000054109fd48816 */ /* 0x000fe200000000ff */
[----:B------:R1:W-:Y:S01]  /*6a60*/  MUFU.EX2 R130, R7 ;  /* 0x0000000700827308 */ /* 0x0003e20000000800 */
[----:B------:R-:W-:Y:S01]  /*6a70*/  @!P3 HADD2 R168, -R211.H0_H0, -RZ.H0_H0 ;  /* 0xa00000ffd3a8b230 */ /* 0x000fe20000000900 */
[----:B------:R-:W-:Y:S01]  /*6a80*/  PRMT R145, R211, 0x5410, R210 ;  /* 0x00005410d3917816 */ /* 0x000fe200000000d2 */
[----:B------:R-:W-:Y:S01]  /*6a90*/  FFMA.FTZ R159, R99, UR36, -R4 ;  /* 0x00000024639f7c23 */ /* 0x000fe20008010804 */
[----:B------:R4:W2:Y:S01]  /*6aa0*/  MUFU.EX2 R85, R6 ;  /* 0x0000000600557308 */ /* 0x0008a20000000800 */
[----:B------:R-:W-:-:S02]  /*6ab0*/  ISETP.GT.U32.AND P0, PT, R28, UR12, PT ;  /* 0x0000000c1c007c0c */ /* 0x000fc4000bf04070 */
[----:B------:R-:W-:Y:S02]  /*6ac0*/  @!P3 PRMT R211, R168, 0x5410, RZ ;  /* 0x00005410a8d3b816 */ /* 0x000fe400000000ff */
[----:B------:R-:W-:Y:S02]  /*6ad0*/  ISETP.GT.U32.AND P3, PT, R26, UR12, PT ;  /* 0x0000000c1a007c0c */ /* 0x000fe4000bf64070 */
[----:B------:R-:W-:Y:S01]  /*6ae0*/  @!P2 PRMT R213, R156, 0x5410, RZ ;  /* 0x000054109cd5a816 */ /* 0x000fe200000000ff */
[----:B------:R-:W-:Y:S01]  /*6af0*/  FFMA.FTZ R156, R116, UR36, -R4 ;  /* 0x00000024749c7c23 */ /* 0x000fe20008010804 */
[----:B------:R-:W-:Y:S02]  /*6b00*/  ISETP.GT.U32.AND P2, PT, R33, UR12, PT ;  /* 0x0000000c21007c0c */ /* 0x000fe4000bf44070 */
[----:B-1----:R-:W-:Y:S01]  /*6b10*/  LOP3.LUT R7, R149, 0xff, RZ, 0xc0, !PT ;  /* 0x000000ff95077812 */ /* 0x002fe200078ec0ff */
[----:B------:R-:W-:Y:S01]  /*6b20*/  FFMA.FTZ R149, R97, UR36, -R5 ;  /* 0x0000002461957c23 */ /* 0x000fe20008010805 */
[----:B------:R-:W-:-:S02]  /*6b30*/  SHF.R.U32.HI R9, RZ, 0x10, R16 ;  /* 0x00000010ff097819 */ /* 0x000fc40000011610 */
[----:B----4-:R-:W-:Y:S02]  /*6b40*/  F2FP.F16.F32.PACK_AB R6, R133, R84 ;  /* 0x000000548506723e */ /* 0x010fe400000000ff */
[----:B------:R-:W-:Y:S02]  /*6b50*/  PRMT R26, R7, 0x5410, R131 ;  /* 0x00005410071a7816 */ /* 0x000fe40000000083 */
[C---:B------:R-:W-:Y:S02]  /*6b60*/  PRMT R207, R6.reuse, 0x7610, R207 ;  /* 0x0000761006cf7816 */ /* 0x040fe400000000cf */
[----:B------:R-:W-:Y:S01]  /*6b70*/  PRMT R206, R6, 0x7632, R206 ;  /* 0x0000763206ce7816 */ /* 0x000fe200000000ce */
[----:B------:R-:W-:Y:S01]  /*6b80*/  FFMA.FTZ R6, R77, UR36, -R2 ;  /* 0x000000244d067c23 */ /* 0x000fe20008010802 */
[----:B--2---:R-:W-:Y:S01]  /*6b90*/  F2FP.F16.F32.PACK_AB R7, R130, R85 ;  /* 0x000000558207723e */ /* 0x004fe200000000ff */
[----:B------:R-:W-:Y:S01]  /*6ba0*/  MUFU.EX2 R77, R8 ;  /* 0x00000008004d7308 */ /* 0x000fe20000000800 */
[----:B------:R-:W-:Y:S01]  /*6bb0*/  @P0 HADD2 R170, -R207.H0_H0, -RZ.H0_H0 ;  /* 0xa00000ffcfaa0230 */ /* 0x000fe20000000900 */
[----:B------:R-:W-:Y:S01]  /*6bc0*/  PRMT R111, R207, 0x5410, R206 ;  /* 0x00005410cf6f7816 */ /* 0x000fe200000000ce */
[----:B------:R-:W-:Y:S01]  /*6bd0*/  @P3 HADD2 R171, -R206.H0_H0, -RZ.H0_H0 ;  /* 0xa00000ffceab3230 */ /* 0x000fe20000000900 */
[C---:B------:R-:W-:Y:S01]  /*6be0*/  PRMT R205, R7.reuse, 0x7610, R205 ;  /* 0x0000761007cd7816 */ /* 0x040fe200000000cd */
[----:B------:R1:W2:Y:S01]  /*6bf0*/  MUFU.EX2 R128, R6 ;  /* 0x0000000600807308 */ /* 0x0002a20000000800 */
[----:B------:R-:W-:Y:S01]  /*6c00*/  PRMT R204, R7, 0x7632, R204 ;  /* 0x0000763207cc7816 */ /* 0x000fe200000000cc */
[----:B------:R-:W-:Y:S01]  /*6c10*/  @P2 HADD2 R169, -R210.H0_H0, -RZ.H0_H0 ;  /* 0xa00000ffd2a92230 */ /* 0x000fe20000000900 */
[----:B------:R-:W-:Y:S01]  /*6c20*/  PRMT R7, R65, 0x7632, R7 ;  /* 0x0000763241077816 */ /* 0x000fe20000000007 */
[----:B------:R-:W-:Y:S01]  /*6c30*/  @!P4 HADD2 R172, -R205.H0_H0, -RZ.H0_H0 ;  /* 0xa00000ffcdacc230 */ /* 0x000fe20000000900 */
[----:B------:R-:W-:-:S02]  /*6c40*/  @P3 PRMT R206, R171, 0x5410, RZ ;  /* 0x00005410abce3816 */ /* 0x000fc400000000ff */
[----:B------:R-:W-:Y:S02]  /*6c50*/  LOP3.LUT R7, R7, 0xff, RZ, 0xc0, !PT ;  /* 0x000000ff07077812 */ /* 0x000fe400078ec0ff */
[----:B------:R-:W-:Y:S02]  /*6c60*/  PRMT R109, R205, 0x5410, R204 ;  /* 0x00005410cd6d7816 */ /* 0x000fe400000000cc */
[----:B------:R-:W-:Y:S02]  /*6c70*/  @P0 PRMT R207, R170, 0x5410, RZ ;  /* 0x00005410aacf0816 */ /* 0x000fe400000000ff */
[----:B------:R-:W-:Y:S02]  /*6c80*/  ISETP.GT.U32.AND P3, PT, R25, UR12, PT ;  /* 0x0000000c19007c0c */ /* 0x000fe4000bf64070 */
[----:B-1----:R-:W-:Y:S02]  /*6c90*/  SHF.R.U32.HI R6, RZ, 0x10, R18 ;  /* 0x00000010ff067819 */ /* 0x002fe40000011612 */
[----:B------:R-:W-:-:S02]  /*6ca0*/  @!P4 PRMT R205, R172, 0x5410, RZ ;  /* 0x00005410accdc816 */ /* 0x000fc400000000ff */
[----:B------:R-:W-:Y:S02]  /*6cb0*/  LOP3.LUT R6, R6, 0xff, RZ, 0xc0, !PT ;  /* 0x000000ff06067812 */ /* 0x000fe400078ec0ff */
[----:B------:R-:W-:Y:S02]  /*6cc0*/  ISETP.GT.U32.AND P0, PT, R22, UR12, PT ;  /* 0x0000000c16007c0c */ /* 0x000fe4000bf04070 */
[----:B------:R-:W-:Y:S02]  /*6cd0*/  ISETP.LE.U32.AND P4, PT, R7, UR12, PT ;  /* 0x0000000c07007c0c */ /* 0x000fe4000bf83070 */
[----:B------:R-:W-:Y:S01]  /*6ce0*/  LOP3.LUT R7, R76, 0xff, RZ, 0xc0, !PT ;  /* 0x000000ff4c077812 */ /* 0x000fe200078ec0ff */
[----:B------:R-:W-:Y:S01]  /*6cf0*/  @P3 HADD2 R173, -R204.H0_H0, -RZ.H0_H0 ;  /* 0xa00000ffccad3230 */ /* 0x000fe20000000900 */
[----:B------:R-:W-:Y:S01]  /*6d00*/  LOP3.LUT R8, R62, 0xff, RZ, 0xc0, !PT ;  /* 0x000000ff3e087812 */ /* 0x000fe200078ec0ff */
[----:B------:R-:W-:Y:S01]  /*6d10*/  FFMA.FTZ R76, R118, UR36, -R5 ;  /* 0x00000024764c7c23 */ /* 0x000fe20008010805 */
[----:B------:R-:W-:Y:S01]  /*6d20*/  PRMT R18, R6, 0x5410, R31 ;  /* 0x0000541006127816 */ /* 0x000fe2000000001f */
[----:B------:R-:W-:Y:S01]  /*6d30*/  FFMA.FTZ R62, R144, UR36, -R2 ;  /* 0x00000024903e7c23 */ /* 0x000fe20008010802 */
[----:B--2---:R-:W-:-:S02]  /*6d40*/  F2FP.F16.F32.PACK_AB R6, R128, R77 ;  /* 0x0000004d8006723e */ /* 0x004fc400000000ff */
[----:B------:R-:W-:Y:S02]  /*6d50*/  PRMT R29, R7, 0x5410, R33 ;  /* 0x00005410071d7816 */ /* 0x000fe40000000021 */
[----:B------:R-:W-:Y:S02]  /*6d60*/  LOP3.LUT R7, R65, 0xffff, RZ, 0xc0, !PT ;  /* 0x0000ffff41077812 */ /* 0x000fe400078ec0ff */
[----:B------:R-:W-:Y:S02]  /*6d70*/  PRMT R28, R8, 0x5410, R24 ;  /* 0x00005410081c7816 */ /* 0x000fe40000000018 */
[----:B------:R-:W-:Y:S02]  /*6d80*/  LOP3.LUT R8, R67, 0xff, RZ, 0xc0, !PT ;  /* 0x000000ff43087812 */ /* 0x000fe400078ec0ff */
[----:B------:R-:W-:Y:S02]  /*6d90*/  PRMT R203, R6, 0x7610, R203 ;  /* 0x0000761006cb7816 */ /* 0x000fe400000000cb */
[----:B------:R-:W-:-:S02]  /*6da0*/  SHF.R.U32.HI R131, RZ, 0x8, R7 ;  /* 0x00000008ff837819 */ /* 0x000fc40000011607 */
[----:B------:R-:W-:Y:S01]  /*6db0*/  PRMT R202, R6, 0x7632, R202 ;  /* 0x0000763206ca7816 */ /* 0x000fe200000000ca */
[----:B------:R-:W-:Y:S01]  /*6dc0*/  @P0 HADD2 R174, -R203.H0_H0, -RZ.H0_H0 ;  /* 0xa00000ffcbae0230 */ /* 0x000fe20000000900 */
[----:B------:R-:W-:Y:S02]  /*6dd0*/  PRMT R6, R60, 0x7632, R6 ;  /* 0x000076323c067816 */ /* 0x000fe40000000006 */
[----:B------:R-:W-:Y:S01]  /*6de0*/  PRMT R88, R8, 0x5410, R25 ;  /* 0x0000541008587816 */ /* 0x000fe20000000019 */
[----:B------:R-:W-:Y:S01]  /*6df0*/  FFMA.FTZ R8, R127, UR36, -R5 ;  /* 0x000000247f087c23 */ /* 0x000fe20008010805 */
[----:B------:R-:W-:Y:S02]  /*6e00*/  LOP3.LUT R7, R131, 0xffff, RZ, 0xc0, !PT ;  /* 0x0000ffff83077812 */ /* 0x000fe400078ec0ff */
[----:B------:R-:W-:Y:S01]  /*6e10*/  LOP3.LUT R6, R6, 0xff, RZ, 0xc0, !PT ;  /* 0x000000ff06067812 */ /* 0x000fe200078ec0ff */
[----:B------:R1:W2:Y:S01]  /*6e20*/  MUFU.EX2 R79, R8 ;  /* 0x00000008004f7308 */ /* 0x0002a20000000800 */
[----:B------:R-:W-:-:S02]  /*6e30*/  @P3 PRMT R204, R173, 0x5410, RZ ;  /* 0x00005410adcc3816 */ /* 0x000fc400000000ff */
[----:B------:R-:W-:Y:S02]  /*6e40*/  PRMT R140, R203, 0x5410, R202 ;  /* 0x00005410cb8c7816 */ /* 0x000fe400000000ca */
[----:B------:R-:W-:Y:S02]  /*6e50*/  ISETP.LE.U32.AND P3, PT, R7, UR12, PT ;  /* 0x0000000c07007c0c */ /* 0x000fe4000bf63070 */
[----:B------:R-:W-:Y:S02]  /*6e60*/  @P0 PRMT R203, R174, 0x5410, RZ ;  /* 0x00005410aecb0816 */ /* 0x000fe400000000ff */
[----:B------:R-:W-:Y:S02]  /*6e70*/  ISETP.LE.U32.AND P0, PT, R6, UR12, PT ;  /* 0x0000000c06007c0c */ /* 0x000fe4000bf03070 */
[----:B------:R-:W-:Y:S02]  /*6e80*/  SHF.R.U32.HI R7, RZ, 0x10, R15 ;  /* 0x00000010ff077819 */ /* 0x000fe4000001160f */
[----:B------:R-:W-:Y:S01]  /*6e90*/  SHF.R.U32.HI R6, RZ, 0x10, R17 ;  /* 0x00000010ff067819 */ /* 0x000fe20000011611 */
[----:B-1----:R-:W-:Y:S01]  /*6ea0*/  FFMA.FTZ R8, R121, UR36, -R5 ;  /* 0x0000002479087c23 */ /* 0x002fe20008010805 */
[----:B------:R-:W-:-:S02]  /*6eb0*/  LOP3.LUT R10, R7, 0xff, RZ, 0xc0, !PT ;  /* 0x000000ff070a7812 */ /* 0x000fc400078ec0ff */
[----:B------:R-:W-:Y:S02]  /*6ec0*/  LOP3.LUT R7, R6, 0xff, RZ, 0xc0, !PT ;  /* 0x000000ff06077812 */ /* 0x000fe400078ec0ff */
[----:B------:R-:W-:Y:S02]  /*6ed0*/  @P2 PRMT R210, R169, 0x5410, RZ ;  /* 0x00005410a9d22816 */ /* 0x000fe400000000ff */
[----:B------:R-:W-:Y:S01]  /*6ee0*/  PRMT R15, R7, 0x5410, R27 ;  /* 0x00005410070f7816 */ /* 0x000fe2000000001b */
[----:B------:R-:W-:Y:S01]  /*6ef0*/  FFMA.FTZ R7, R126, UR36, -R5 ;  /* 0x000000247e077c23 */ /* 0x000fe20008010805 */
[----:B--2---:R-:W-:Y:S02]  /*6f00*/  F2FP.F16.F32.PACK_AB R5, R146, R79 ;  /* 0x0000004f9205723e */ /* 0x004fe400000000ff */
[----:B------:R-:W-:Y:S02]  /*6f10*/  ISETP.GT.U32.AND P2, PT, R21, UR12, PT ;  /* 0x0000000c15007c0c */ /* 0x000fe4000bf44070 */
[----:B------:R-:W-:Y:S01]  /*6f20*/  LOP3.LUT R6, R9, 0xff, RZ, 0xc0, !PT ;  /* 0x000000ff09067812 */ /* 0x000fe200078ec0ff */
[----:B------:R-:W-:Y:S01]  /*6f30*/  FFMA.FTZ R9, R125, UR36, -R4 ;  /* 0x000000247d097c23 */ /* 0x000fe20008010804 */
[----:B------:R-:W-:-:S02]  /*6f40*/  PRMT R201, R5, 0x7610, R201 ;  /* 0x0000761005c97816 */ /* 0x000fc400000000c9 */
[----:B------:R-:W-:Y:S01]  /*6f50*/  PRMT R200, R5, 0x7632, R200 ;  /* 0x0000763205c87816 */ /* 0x000fe200000000c8 */
[--C-:B------:R-:W-:Y:S01]  /*6f60*/  FFMA.FTZ R5, R134, UR36, -R4.reuse ;  /* 0x0000002486057c23 */ /* 0x100fe20008010804 */
[----:B------:R-:W-:Y:S02]  /*6f70*/  PRMT R143, R22, 0x5410, R21 ;  /* 0x00005410168f7816 */ /* 0x000fe40000000015 */
[----:B------:R-:W-:Y:S01]  /*6f80*/  PRMT R22, R14, 0x5410, R13 ;  /* 0x000054100e167816 */ /* 0x000fe2000000000d */
[----:B------:R1:W-:Y:S01]  /*6f90*/  MUFU.EX2 R142, R5 ;  /* 0x00000005008e7308 */ /* 0x0003e20000000800 */
[----:B------:R-:W-:Y:S01]  /*6fa0*/  PRMT R11, R10, 0x5410, R19 ;  /* 0x000054100a0b7816 */ /* 0x000fe20000000013 */
[----:B------:R-:W-:Y:S01]  /*6fb0*/  FFMA.FTZ R10, R132, UR36, -R4 ;  /* 0x00000024840a7c23 */ /* 0x000fe20008010804 */
[----:B------:R-:W-:Y:S01]  /*6fc0*/  PRMT R14, R6, 0x5410, R12 ;  /* 0x00005410060e7816 */ /* 0x000fe2000000000c */
[----:B------:R-:W-:Y:S01]  /*6fd0*/  FFMA.FTZ R6, R138, UR36, -R4 ;  /* 0x000000248a067c23 */ /* 0x000fe20008010804 */
[--C-:B------:R-:W-:Y:S01]  /*6fe0*/  FFMA.FTZ R4, R151, UR36, -R3.reuse ;  /* 0x0000002497047c23 */ /* 0x100fe20008010803 */
[--C-:B------:R-:W-:Y:S01]  /*6ff0*/  FFMA.FTZ R13, R129, UR36, -R3.reuse ;  /* 0x00000024810d7c23 */ /* 0x100fe20008010803 */
[----:B------:R-:W-:Y:S01]  /*7000*/  @P2 HADD2 R175, -R202.H0_H0, -RZ.H0_H0 ;  /* 0xa00000ffcaaf2230 */ /* 0x000fe20000000900 */
[----:B------:R-:W-:Y:S01]  /*7010*/  LOP3.LUT R82, R65, 0xff, RZ, 0xc0, !PT ;  /* 0x000000ff41527812 */ /* 0x000fe200078ec0ff */
[----:B------:R2:W-:Y:S01]  /*7020*/  MUFU.EX2 R129, R4 ;  /* 0x0000000400817308 */ /* 0x0005e20000000800 */
[----:B------:R-:W-:Y:S01]  /*7030*/  @!P3 HADD2 R176, -R200.H0_H0, -RZ.H0_H0 ;  /* 0xa00000ffc8b0b230 */ /* 0x000fe20000000900 */
[----:B------:R-:W-:Y:S01]  /*7040*/  LOP3.LUT R126, R60, 0xff, RZ, 0xc0, !PT ;  /* 0x000000ff3c7e7812 */ /* 0x000fe200078ec0ff */
[--C-:B------:R-:W-:Y:S01]  /*7050*/  FFMA.FTZ R12, R136, UR36, -R3.reuse ;  /* 0x00000024880c7c23 */ /* 0x100fe20008010803 */
[----:B------:R-:W3:Y:S01]  /*7060*/  MUFU.EX2 R67, R6 ;  /* 0x0000000600437308 */ /* 0x000ee20000000800 */
[--C-:B-1----:R-:W-:Y:S01]  /*7070*/  FFMA.FTZ R5, R137, UR36, -R3.reuse ;  /* 0x0000002489057c23 */ /* 0x102fe20008010803 */
[----:B------:R-:W-:Y:S01]  /*7080*/  @P2 PRMT R202, R175, 0x5410, RZ ;  /* 0x00005410afca2816 */ /* 0x000fe200000000ff */
[----:B------:R-:W-:Y:S01]  /*7090*/  FFMA.FTZ R151, R92, UR36, -R3 ;  /* 0x000000245c977c23 */ /* 0x000fe20008010803 */
[----:B------:R-:W-:Y:S01]  /*70a0*/  ISETP.LE.U32.AND P2, PT, R82, UR12, PT ;  /* 0x0000000c52007c0c */ /* 0x000fe2000bf43070 */
[----:B------:R1:W4:Y:S01]  /*70b0*/  MUFU.EX2 R138, R5 ;  /* 0x00000005008a7308 */ /* 0x0003220000000800 */
[----:B------:R-:W-:-:S02]  /*70c0*/  PRMT R171, R201, 0x5410, R200 ;  /* 0x00005410c9ab7816 */ /* 0x000fc400000000c8 */
[----:B------:R-:W-:Y:S01]  /*70d0*/  PRMT R17, R40, 0x5410, R37 ;  /* 0x0000541028117816 */ /* 0x000fe20000000025 */
[--C-:B------:R-:W-:Y:S01]  /*70e0*/  FFMA.FTZ R40, R157, UR36, -R2.reuse ;  /* 0x000000249d287c23 */ /* 0x100fe20008010802 */
[----:B------:R-:W-:Y:S01]  /*70f0*/  @!P3 PRMT R200, R176, 0x5410, RZ ;  /* 0x00005410b0c8b816 */ /* 0x000fe200000000ff */
[--C-:B--2---:R-:W-:Y:S01]  /*7100*/  FFMA.FTZ R4, R161, UR36, -R2.reuse ;  /* 0x00000024a1047c23 */ /* 0x104fe20008010802 */
[----:B------:R-:W-:Y:S01]  /*7110*/  ISETP.LE.U32.AND P3, PT, R126, UR12, PT ;  /* 0x0000000c7e007c0c */ /* 0x000fe2000bf63070 */
[--C-:B------:R-:W-:Y:S01]  /*7120*/  FFMA.FTZ R157, R96, UR36, -R2.reuse ;  /* 0x00000024609d7c23 */ /* 0x100fe20008010802 */
[----:B---3--:R-:W-:Y:S01]  /*7130*/  F2FP.F16.F32.PACK_AB R3, R142, R67 ;  /* 0x000000438e03723e */ /* 0x008fe200000000ff */
[----:B------:R2:W-:Y:S01]  /*7140*/  MUFU.EX2 R125, R4 ;  /* 0x00000004007d7308 */ /* 0x0005e20000000800 */
[----:B------:R-:W-:Y:S01]  /*7150*/  SHF.R.U32.HI R97, RZ, 0x18, R65 ;  /* 0x00000018ff617819 */ /* 0x000fe20000011641 */
[----:B------:R-:W-:Y:S01]  /*7160*/  @!P2 HADD2 R177, -R201.H0_H0, -RZ.H0_H0 ;  /* 0xa00000ffc9b1a230 */ /* 0x000fe20000000900 */
[C---:B------:R-:W-:Y:S01]  /*7170*/  PRMT R199, R3.reuse, 0x7610, R199 ;  /* 0x0000761003c77816 */ /* 0x040fe200000000c7 */
[--C-:B-1----:R-:W-:Y:S01]  /*7180*/  FFMA.FTZ R5, R160, UR36, -R2.reuse ;  /* 0x00000024a0057c23 */ /* 0x102fe20008010802 */
[----:B------:R-:W-:Y:S01]  /*7190*/  FFMA.FTZ R160, R112, UR36, -R2 ;  /* 0x0000002470a07c23 */ /* 0x000fe20008010802 */
[----:B----4-:R-:W-:Y:S01]  /*71a0*/  F2FP.F16.F32.PACK_AB R2, R138, R129 ;  /* 0x000000818a02723e */ /* 0x010fe200000000ff */
[----:B------:R-:W-:Y:S01]  /*71b0*/  MUFU.EX2 R136, R7 ;  /* 0x0000000700887308 */ /* 0x000fe20000000800 */
[----:B------:R-:W-:Y:S01]  /*71c0*/  PRMT R198, R3, 0x7632, R198 ;  /* 0x0000763203c67816 */ /* 0x000fe200000000c6 */
[----:B------:R-:W-:Y:S01]  /*71d0*/  @!P4 HADD2 R178, -R199.H0_H0, -RZ.H0_H0 ;  /* 0xa00000ffc7b2c230 */ /* 0x000fe20000000900 */
[C---:B------:R-:W-:Y:S01]  /*71e0*/  PRMT R197, R2.reuse, 0x7610, R197 ;  /* 0x0000761002c57816 */ /* 0x040fe200000000c5 */
[----:B------:R1:W3:Y:S01]  /*71f0*/  MUFU.EX2 R134, R5 ;  /* 0x0000000500867308 */ /* 0x0002e20000000800 */
[----:B------:R-:W-:-:S02]  /*7200*/  PRMT R196, R2, 0x7632, R196 ;  /* 0x0000763202c47816 */ /* 0x000fc400000000c4 */
[----:B------:R-:W-:Y:S01]  /*7210*/  LOP3.LUT R2, R45, 0xffff, RZ, 0xc0, !PT ;  /* 0x0000ffff2d027812 */ /* 0x000fe200078ec0ff */
[----:B------:R-:W-:Y:S01]  /*7220*/  @!P3 HADD2 R180, -R197.H0_H0, -RZ.H0_H0 ;  /* 0xa00000ffc5b4b230 */ /* 0x000fe20000000900 */
[----:B------:R-:W-:Y:S01]  /*7230*/  LOP3.LUT R3, R60, 0xffff, RZ, 0xc0, !PT ;  /* 0x0000ffff3c037812 */ /* 0x000fe200078ec0ff */
[----:B------:R-:W4:Y:S01]  /*7240*/  MUFU.EX2 R137, R8 ;  /* 0x0000000800897308 */ /* 0x000f220000000800 */
[----:B------:R-:W-:Y:S01]  /*7250*/  SHF.R.U32.HI R124, RZ, 0x8, R2 ;  /* 0x00000008ff7c7819 */ /* 0x000fe20000011602 */
[----:B--2---:R-:W-:Y:S01]  /*7260*/  FADD.FTZ R4, R57, R56 ;  /* 0x0000003839047221 */ /* 0x004fe20000010000 */
[----:B------:R-:W-:Y:S01]  /*7270*/  @!P2 PRMT R201, R177, 0x5410, RZ ;  /* 0x00005410b1c9a816 */ /* 0x000fe200000000ff */
[----:B------:R-:W-:Y:S01]  /*7280*/  MUFU.EX2 R127, R10 ;  /* 0x0000000a007f7308 */ /* 0x000fe20000000800 */
[----:B------:R-:W-:Y:S02]  /*7290*/  ISETP.LE.U32.AND P2, PT, R97, UR12, PT ;  /* 0x0000000c61007c0c */ /* 0x000fe4000bf43070 */
[----:B------:R-:W-:Y:S01]  /*72a0*/  LOP3.LUT R2, R124, 0xffff, RZ, 0xc0, !PT ;  /* 0x0000ffff7c027812 */ /* 0x000fe200078ec0ff */
[----:B------:R-:W2:Y:S01]  /*72b0*/  MUFU.EX2 R132, R9 ;  /* 0x0000000900847308 */ /* 0x000ea20000000800 */
[----:B------:R-:W-:Y:S01]  /*72c0*/  SHF.R.U32.HI R99, RZ, 0x8, R3 ;  /* 0x00000008ff637819 */ /* 0x000fe20000011603 */
[----:B-1----:R-:W-:Y:S01]  /*72d0*/  FADD.FTZ R5, R64, R63 ;  /* 0x0000003f40057221 */ /* 0x002fe20000010000 */
[----:B------:R-:W-:Y:S01]  /*72e0*/  PRMT R169, R197, 0x5410, R196 ;  /* 0x00005410c5a97816 */ /* 0x000fe200000000c4 */
[----:B------:R1:W-:Y:S01]  /*72f0*/  MUFU.EX2 R96, R13 ;  /* 0x0000000d00607308 */ /* 0x0003e20000000800 */
[----:B------:R-:W-:Y:S01]  /*7300*/  @!P3 PRMT R197, R180, 0x5410, RZ ;  /* 0x00005410b4c5b816 */ /* 0x000fe200000000ff */
[----:B------:R-:W-:Y:S01]  /*7310*/  FADD.FTZ R5, R49, R5 ;  /* 0x0000000531057221 */ /* 0x000fe20000010000 */
[----:B------:R-:W-:Y:S01]  /*7320*/  ISETP.LE.U32.AND P3, PT, R2, UR12, PT ;  /* 0x0000000c02007c0c */ /* 0x000fe2000bf63070 */
[----:B------:R-:W-:Y:S01]  /*7330*/  FADD.FTZ R2, R72, R71 ;  /* 0x0000004748027221 */ /* 0x000fe20000010000 */
[----:B------:R-:W-:Y:S01]  /*7340*/  LOP3.LUT R3, R99, 0xffff, RZ, 0xc0, !PT ;  /* 0x0000ffff63037812 */ /* 0x000fe200078ec0ff */
[----:B------:R-:W-:Y:S01]  /*7350*/  @!P2 HADD2 R179, -R198.H0_H0, -RZ.H0_H0 ;  /* 0xa00000ffc6b3a230 */ /* 0x000fe20000000900 */
[----:B------:R-:W-:Y:S01]  /*7360*/  PRMT R170, R199, 0x5410, R198 ;  /* 0x00005410c7aa7816 */ /* 0x000fe200000000c6 */
[----:B------:R-:W-:Y:S01]  /*7370*/  FADD.FTZ R7, R52, R2 ;  /* 0x0000000234077221 */ /* 0x000fe20000010000 */
[----:B------:R-:W-:Y:S01]  /*7380*/  @!P4 PRMT R199, R178, 0x5410, RZ ;  /* 0x00005410b2c7c816 */ /* 0x000fe200000000ff */
[----:B------:R-:W-:Y:S01]  /*7390*/  FADD.FTZ R5, R51, R5 ;  /* 0x0000000533057221 */ /* 0x000fe20000010000 */
[----:B------:R-:W-:Y:S01]  /*73a0*/  ISETP.LE.U32.AND P4, PT, R3, UR12, PT ;  /* 0x0000000c03007c0c */ /* 0x000fe2000bf83070 */
[----:B------:R5:W5:Y:S01]  /*73b0*/  MUFU.EX2 R92, R12 ;  /* 0x0000000c005c7308 */ /* 0x000b620000000800 */
[----:B------:R-:W-:Y:S01]  /*73c0*/  PRMT R3, R45, 0x7632, R3 ;  /* 0x000076322d037816 */ /* 0x000fe20000000003 */
[----:B------:R-:W-:Y:S01]  /*73d0*/  FADD.FTZ R33, R39, R5 ;  /* 0x0000000527217221 */ /* 0x000fe20000010000 */
[----:B---3--:R-:W-:Y:S01]  /*73e0*/  F2FP.F16.F32.PACK_AB R2, R134, R125 ;  /* 0x0000007d8602723e */ /* 0x008fe200000000ff */
[----:B------:R-:W-:Y:S01]  /*73f0*/  MUFU.EX2 R72, R83 ;  /* 0x0000005300487308 */ /* 0x000fe20000000800 */
[----:B------:R-:W-:-:S02]  /*7400*/  LEA R144, R188, UR5, 0x1 ;  /* 0x00000005bc907c11 */ /* 0x000fc4000f8e08ff */
[----:B------:R-:W-:Y:S01]  /*7410*/  LOP3.LUT R3, R3, 0xff, RZ, 0xc0, !PT ;  /* 0x000000ff03037812 */ /* 0x000fe200078ec0ff */
[----:B------:R-:W-:Y:S01]  /*7420*/  MUFU.EX2 R57, R105 ;  /* 0x0000006900397308 */ /* 0x000fe20000000800 */
[C---:B------:R-:W-:Y:S01]  /*7430*/  PRMT R195, R2.reuse, 0x7610, R195 ;  /* 0x0000761002c37816 */ /* 0x040fe200000000c3 */
[----:B------:R-:W3:Y:S01]  /*7440*/  LDSM.16.MT88.4 R120, [R144+0x9000] ;  /* 0x009000009078783b */ /* 0x000ee20000004200 */
[----:B------:R-:W-:Y:S01]  /*7450*/  PRMT R194, R2, 0x7632, R194 ;  /* 0x0000763202c27816 */ /* 0x000fe200000000c2 */
[----:B------:R-:W-:Y:S01]  /*7460*/  @!P4 HADD2 R181, -R196.H0_H0, -RZ.H0_H0 ;  /* 0xa00000ffc4b5c230 */ /* 0x000fe20000000900 */
[----:B----4-:R-:W-:Y:S01]  /*7470*/  F2FP.F16.F32.PACK_AB R2, R137, R136 ;  /* 0x000000888902723e */ /* 0x010fe200000000ff */
[----:B------:R-:W4:Y:S01]  /*7480*/  LDSM.16.MT88.4 R116, [R144+0x9400] ;  /* 0x009400009074783b */ /* 0x000f220000004200 */
[----:B------:R-:W-:Y:S01]  /*7490*/  @!P2 PRMT R198, R179, 0x5410, RZ ;  /* 0x00005410b3c6a816 */ /* 0x000fe200000000ff */
[----:B------:R-:W-:Y:S01]  /*74a0*/  @!P0 HADD2 R182, -R195.H0_H0, -RZ.H0_H0 ;  /* 0xa00000ffc3b68230 */ /* 0x000fe20000000900 */
[----:B------:R-:W-:Y:S01]  /*74b0*/  ISETP.LE.U32.AND P2, PT, R3, UR12, PT ;  /* 0x0000000c03007c0c */ /* 0x000fe2000bf43070 */
[----:B------:R-:W-:Y:S01]  /*74c0*/  FADD.FTZ R3, R73, R70 ;  /* 0x0000004649037221 */ /* 0x000fe20000010000 */
[C---:B------:R-:W-:Y:S01]  /*74d0*/  PRMT R193, R2.reuse, 0x7610, R193 ;  /* 0x0000761002c17816 */ /* 0x040fe200000000c1 */
[----:B------:R4:W-:Y:S01]  /*74e0*/  MUFU.EX2 R70, R62 ;  /* 0x0000003e00467308 */ /* 0x0009e20000000800 */
[----:B------:R-:W-:Y:S01]  /*74f0*/  PRMT R192, R2, 0x7632, R192 ;  /* 0x0000763202c07816 */ /* 0x000fe200000000c0 */
[----:B------:R-:W-:Y:S01]  /*7500*/  FADD.FTZ R6, R55, R3 ;  /* 0x0000000337067221 */ /* 0x000fe20000010000 */
[----:B------:R-:W-:Y:S01]  /*7510*/  PRMT R21, R32, 0x5410, R38 ;  /* 0x0000541020157816 */ /* 0x000fe20000000026 */
[----:B------:R-:W-:Y:S01]  /*7520*/  FADD.FTZ R3, R46, R4 ;  /* 0x000000042e037221 */ /* 0x000fe20000010000 */
[----:B--2---:R-:W-:Y:S01]  /*7530*/  F2FP.F16.F32.PACK_AB R2, R132, R127 ;  /* 0x0000007f8402723e */ /* 0x004fe200000000ff */
[----:B------:R-:W-:Y:S01]  /*7540*/  FADD.FTZ R4, R59, R6 ;  /* 0x000000063b047221 */ /* 0x000fe20000010000 */
[--C-:B------:R-:W-:Y:S01]  /*7550*/  HSET2.LE.AND R5, R11, R0.reuse, PT ;  /* 0x000000000b057233 */ /* 0x100fe20003803000 */
[----:B------:R-:W-:Y:S01]  /*7560*/  FADD.FTZ R3, R50, R3 ;  /* 0x0000000332037221 */ /* 0x000fe20000010000 */
[C---:B------:R-:W-:Y:S01]  /*7570*/  PRMT R191, R2.reuse, 0x7632, R191 ;  /* 0x0000763202bf7816 */ /* 0x040fe200000000bf */
[----:B------:R-:W-:Y:S01]  /*7580*/  FADD.FTZ R38, R47, R4 ;  /* 0x000000042f267221 */ /* 0x000fe20000010000 */
[----:B------:R-:W-:Y:S01]  /*7590*/  PRMT R190, R2, 0x7610, R190 ;  /* 0x0000761002be7816 */ /* 0x000fe200000000be */
[----:B------:R-:W-:Y:S01]  /*75a0*/  FADD.FTZ R32, R30, R3 ;  /* 0x000000031e207221 */ /* 0x000fe20000010000 */
[--C-:B------:R-:W-:Y:S01]  /*75b0*/  HSET2.LE.AND R2, R21, R0.reuse, PT ;  /* 0x0000000015027233 */ /* 0x100fe20003803000 */
[----:B------:R-:W-:Y:S01]  /*75c0*/  IMAD.IADD R46, R251, 0x1, R144 ;  /* 0x00000001fb2e7824 */ /* 0x000fe200078e0290 */
[--C-:B------:R-:W-:Y:S01]  /*75d0*/  HSET2.LE.AND R3, R18, R0.reuse, PT ;  /* 0x0000000012037233 */ /* 0x100fe20003803000 */
[----:B------:R-:W-:Y:S01]  /*75e0*/  FADD.FTZ R6, R58, R7 ;  /* 0x000000073a067221 */ /* 0x000fe20000010000 */
[----:B------:R-:W-:Y:S01]  /*75f0*/  LOP3.LUT R4, R167, 0xff00ff, RZ, 0xc0, !PT ;  /* 0x00ff00ffa7047812 */ /* 0x000fe200078ec0ff */
[----:B------:R-:W-:Y:S01]  /*7600*/  @!P5 HADD2 R184, -R193.H0_H0, -RZ.H0_H0 ;  /* 0xa00000ffc1b8d230 */ /* 0x000fe20000000900 */
[----:B------:R-:W-:Y:S01]  /*7610*/  LOP3.LUT R24, R164, R2, RZ, 0xc0, !PT ;  /* 0x00000002a4187212 */ /* 0x000fe200078ec0ff */
[----:B------:R-:W-:Y:S01]  /*7620*/  FADD.FTZ R37, R41, R6 ;  /* 0x0000000629257221 */ /* 0x000fe20000010000 */
[----:B------:R-:W-:Y:S01]  /*7630*/  HSET2.LE.AND R2, R26, R0, PT ;  /* 0x000000001a027233 */ /* 0x000fe20003803000 */
[----:B------:R2:W2:Y:S01]  /*7640*/  MUFU.EX2 R55, R40 ;  /* 0x0000002800377308 */ /* 0x0004a20000000800 */
[----:B------:R-:W-:-:S02]  /*7650*/  PRMT R16, R23, 0x5410, R20 ;  /* 0x0000541017107816 */ /* 0x000fc40000000014 */
[----:B------:R-:W-:Y:S01]  /*7660*/  LOP3.LUT R21, R110, R5, RZ, 0xc0, !PT ;  /* 0x000000056e157212 */ /* 0x000fe200078ec0ff */
[----:B------:R-:W-:Y:S01]  /*7670*/  MUFU.EX2 R251, R156 ;  /* 0x0000009c00fb7308 */ /* 0x000fe20000000800 */
[----:B------:R-:W-:Y:S02]  /*7680*/  LOP3.LUT R26, R158, R2, RZ, 0xc0, !PT ;  /* 0x000000029e1a7212 */ /* 0x000fe400078ec0ff */
[--C-:B------:R-:W-:Y:S02]  /*7690*/  HSET2.LE.AND R2, R17, R0.reuse, PT ;  /* 0x0000000011027233 */ /* 0x100fe40003803000 */
[----:B------:R-:W-:Y:S02]  /*76a0*/  LOP3.LUT R25, R165, R3, RZ, 0xc0, !PT ;  /* 0x00000003a5197212 */ /* 0x000fe400078ec0ff */
[----:B------:R-:W-:Y:S02]  /*76b0*/  LOP3.LUT R5, R90, 0xff00ff, RZ, 0xc0, !PT ;  /* 0x00ff00ff5a057812 */ /* 0x000fe400078ec0ff */
[----:B------:R-:W-:-:S02]  /*76c0*/  HSET2.LE.AND R3, R4, R0, PT ;  /* 0x0000000004037233 */ /* 0x000fc40003803000 */
[--C-:B------:R-:W-:Y:S02]  /*76d0*/  HSET2.LE.AND R4, R16, R0.reuse, PT ;  /* 0x0000000010047233 */ /* 0x100fe40003803000 */
[----:B------:R-:W-:Y:S02]  /*76e0*/  LOP3.LUT R16, R163, R2, RZ, 0xc0, !PT ;  /* 0x00000002a3107212 */ /* 0x000fe400078ec0ff */
[--C-:B------:R-:W-:Y:S01]  /*76f0*/  HSET2.LE.AND R2, R5, R0.reuse, PT ;  /* 0x0000000005027233 */ /* 0x100fe20003803000 */
[----:B------:R-:W-:Y:S01]  /*7700*/  MUFU.EX2 R163, R147 ;  /* 0x0000009300a37308 */ /* 0x000fe20000000800 */
[----:B------:R-:W-:Y:S02]  /*7710*/  LOP3.LUT R27, R155, R3, RZ, 0xc0, !PT ;  /* 0x000000039b1b7212 */ /* 0x000fe400078ec0ff */
[----:B------:R-:W-:Y:S02]  /*7720*/  LOP3.LUT R20, R113, R4, RZ, 0xc0, !PT ;  /* 0x0000000471147212 */ /* 0x000fe400078ec0ff */
[--C-:B------:R-:W-:Y:S01]  /*7730*/  HSET2.LE.AND R3, R15, R0.reuse, PT ;  /* 0x000000000f037233 */ /* 0x100fe20003803000 */
[----:B------:R-:W2:Y:S01]  /*7740*/  LDSM.16.MT88.4 R112, [R46+0x9000] ;  /* 0x009000002e70783b */ /* 0x000ea20000004200 */
[----:B------:R-:W-:-:S02]  /*7750*/  HSET2.LE.AND R4, R28, R0, PT ;  /* 0x000000001c047233 */ /* 0x000fc40003803000 */
[----:B------:R-:W-:Y:S02]  /*7760*/  LOP3.LUT R19, R152, R2, RZ, 0xc0, !PT ;  /* 0x0000000298137212 */ /* 0x000fe400078ec0ff */
[--C-:B------:R-:W-:Y:S02]  /*7770*/  HSET2.LE.AND R2, R29, R0.reuse, PT ;  /* 0x000000001d027233 */ /* 0x100fe40003803000 */
[----:B------:R-:W-:Y:S01]  /*7780*/  LOP3.LUT R17, R162, R3, RZ, 0xc0, !PT ;  /* 0x00000003a2117212 */ /* 0x000fe200078ec0ff */
[----:B---3--:R-:W-:Y:S01]  /*7790*/  HMMA.16816.F32 R28, R24, R120, RZ ;  /* 0x00000078181c723c */ /* 0x008fe200000018ff */
[----:B------:R-:W-:Y:S01]  /*77a0*/  LOP3.LUT R18, R154, R4, RZ, 0xc0, !PT ;  /* 0x000000049a127212 */ /* 0x000fe200078ec0ff */
[----:B------:R-:W-:Y:S01]  /*77b0*/  MUFU.EX2 R162, R149 ;  /* 0x0000009500a27308 */ /* 0x000fe20000000800 */
[----:B------:R-:W-:Y:S02]  /*77c0*/  HSET2.LE.AND R4, R22, R0, PT ;  /* 0x0000000016047233 */ /* 0x000fe40003803000 */
[----:B------:R-:W-:-:S02]  /*77d0*/  LOP3.LUT R22, R145, R2, RZ, 0xc0, !PT ;  /* 0x0000000291167212 */ /* 0x000fc400078ec0ff */
[--C-:B------:R-:W-:Y:S01]  /*77e0*/  HSET2.LE.AND R2, R14, R0.reuse, PT ;  /* 0x000000000e027233 */ /* 0x100fe20003803000 */
[----:B------:R-:W-:Y:S01]  /*77f0*/  HMMA.16816.F32 R8, R16, R120, RZ ;  /* 0x000000781008723c */ /* 0x000fe200000018ff */
[----:B------:R-:W-:Y:S01]  /*7800*/  HSET2.LE.AND R5, R88, R0, PT ;  /* 0x0000000058057233 */ /* 0x000fe20003803000 */
[----:B------:R-:W3:Y:S01]  /*7810*/  MUFU.EX2 R120, R76 ;  /* 0x0000004c00787308 */ /* 0x000ee20000000800 */
[----:B------:R-:W-:Y:S02]  /*7820*/  LOP3.LUT R3, R108, 0xff00ff, RZ, 0xc0, !PT ;  /* 0x00ff00ff6c037812 */ /* 0x000fe400078ec0ff */
[----:B-1----:R-:W-:Y:S02]  /*7830*/  LOP3.LUT R13, R148, R2, RZ, 0xc0, !PT ;  /* 0x00000002940d7212 */ /* 0x002fe400078ec0ff */
[----:B------:R-:W-:Y:S02]  /*7840*/  LOP3.LUT R2, R143, 0xff00ff, RZ, 0xc0, !PT ;  /* 0x00ff00ff8f027812 */ /* 0x000fe400078ec0ff */
[----:B-----5:R-:W-:-:S02]  /*7850*/  LOP3.LUT R12, R150, R4, RZ, 0xc0, !PT ;  /* 0x00000004960c7212 */ /* 0x020fc400078ec0ff */
[----:B------:R-:W-:Y:S02]  /*7860*/  LOP3.LUT R14, R109, R5, RZ, 0xc0, !PT ;  /* 0x000000056d0e7212 */ /* 0x000fe400078ec0ff */
[--C-:B------:R-:W-:Y:S02]  /*7870*/  HSET2.LE.AND R2, R2, R0.reuse, PT ;  /* 0x0000000002027233 */ /* 0x100fe40003803000 */
[----:B------:R-:W-:Y:S02]  /*7880*/  HSET2.LE.AND R3, R3, R0, PT ;  /* 0x0000000003037233 */ /* 0x000fe40003803000 */
[----:B------:R-:W-:Y:S02]  /*7890*/  SHF.R.U32.HI R56, RZ, 0x18, R60 ;  /* 0x00000018ff387819 */ /* 0x000fe4000001163c */
[----:B------:R-:W-:Y:S02]  /*78a0*/  LOP3.LUT R15, R140, R2, RZ, 0xc0, !PT ;  /* 0x000000028c0f7212 */ /* 0x000fe400078ec0ff */
[----:B------:R-:W-:-:S02]  /*78b0*/  LOP3.LUT R23, R111, R3, RZ, 0xc0, !PT ;  /* 0x000000036f177212 */ /* 0x000fc400078ec0ff */
[----:B------:R-:W1:Y:S01]  /*78c0*/  LDSM.16.MT88.4 R108, [R46+0x9400] ;  /* 0x009400002e6c783b */ /* 0x000e620000004200 */
[----:B------:R-:W-:Y:S02]  /*78d0*/  @!P4 PRMT R196, R181, 0x5410, RZ ;  /* 0x00005410b5c4c816 */ /* 0x000fe400000000ff */
[-C--:B----4-:R-:W-:Y:S01]  /*78e0*/  HMMA.16816.F32 R4, R12, R116.reuse, R8 ;  /* 0x000000740c04723c */ /* 0x090fe20000001808 */
[----:B------:R-:W-:Y:S02]  /*78f0*/  ISETP.LE.U32.AND P4, PT, R56, UR12, PT ;  /* 0x0000000c38007c0c */ /* 0x000fe4000bf83070 */
[----:B------:R-:W-:Y:S02]  /*7900*/  PRMT R168, R195, 0x5410, R194 ;  /* 0x00005410c3a87816 */ /* 0x000fe400000000c2 */
[----:B------:R-:W-:Y:S02]  /*7910*/  @!P0 PRMT R195, R182, 0x5410, RZ ;  /* 0x00005410b6c38816 */ /* 0x000fe400000000ff */
[----:B------:R-:W-:Y:S01]  /*7920*/  ISETP.GT.U32.AND P0, PT, R249, UR12, PT ;  /* 0x0000000cf9007c0c */ /* 0x000fe2000bf04070 */
[----:B------:R-:W-:Y:S01]  /*7930*/  HMMA.16816.F32 R28, R20, R116, R28 ;  /* 0x00000074141c723c */ /* 0x000fe2000000181c */
[----:B------:R-:W-:-:S02]  /*7940*/  PRMT R51, R48, 0x7771, RZ ;  /* 0x0000777130337816 */ /* 0x000fc400000000ff */
[----:B------:R-:W-:Y:S02]  /*7950*/  PRMT R161, R193, 0x5410, R192 ;  /* 0x00005410c1a17816 */ /* 0x000fe400000000c0 */
[----:B------:R-:W-:Y:S01]  /*7960*/  @!P5 PRMT R193, R184, 0x5410, RZ ;  /* 0x00005410b8c1d816 */ /* 0x000fe200000000ff */
[----:B------:R-:W-:Y:S01]  /*7970*/  @!P4 HADD2 R183, -R194.H0_H0, -RZ.H0_H0 ;  /* 0xa00000ffc2b7c230 */ /* 0x000fe20000000900 */
[----:B------:R-:W-:Y:S01]  /*7980*/  F2FP.F16.F32.PACK_AB R3, R96, R92 ;  /* 0x0000005c6003723e */ /* 0x000fe200000000ff */
[----:B--2---:R-:W-:Y:S01]  /*7990*/  HMMA.16816.F32 R8, R16, R112, RZ ;  /* 0x000000701008723c */ /* 0x004fe200000018ff */
[----:B------:R-:W-:Y:S02]  /*79a0*/  ISETP.GT.U32.AND P5, PT, R246, UR12, PT ;  /* 0x0000000cf6007c0c */ /* 0x000fe4000bfa4070 */
[----:B------:R-:W-:Y:S01]  /*79b0*/  IMAD.MOV.U32 R63, RZ, RZ, R6 ;  /* 0x000000ffff3f7224 */ /* 0x000fe200078e0006 */
[----:B------:R-:W-:Y:S01]  /*79c0*/  @!P4 PRMT R194, R183, 0x5410, RZ ;  /* 0x00005410b7c2c816 */ /* 0x000fe200000000ff */
[----:B------:R-:W-:-:S02]  /*79d0*/  IMAD.MOV.U32 R62, RZ, RZ, R7 ;  /* 0x000000ffff3e7224 */ /* 0x000fc400078e0007 */
[----:B------:R-:W-:Y:S02]  /*79e0*/  @P0 HADD2 R185, -R192.H0_H0, -RZ.H0_H0 ;  /* 0xa00000ffc0b90230 */ /* 0x000fe40000000900 */
[----:B------:R-:W-:Y:S01]  /*79f0*/  IMAD.MOV.U32 R58, RZ, RZ, R5 ;  /* 0x000000ffff3a7224 */ /* 0x000fe200078e0005 */
[----:B------:R-:W-:Y:S01]  /*7a00*/  ISETP.GT.U32.AND P4, PT, R247, UR12, PT ;  /* 0x0000000cf7007c0c */ /* 0x000fe2000bf84070 */
[----:B------:R-:W-:Y:S01]  /*7a10*/  IMAD.MOV.U32 R167, RZ, RZ, R4 ;  /* 0x000000ffffa77224 */ /* 0x000fe200078e0004 */
[----:B------:R-:W-:Y:S01]  /*7a20*/  PRMT R189, R3, 0x7610, R189 ;  /* 0x0000761003bd7816 */ /* 0x000fe200000000bd */
[----:B------:R-:W-:Y:S01]  /*7a30*/  HMMA.16816.F32 R4, R24, R112, RZ ;  /* 0x000000701804723c */ /* 0x000fe200000018ff */
[----:B------:R-:W-:Y:S01]  /*7a40*/  @P0 PRMT R192, R185, 0x5410, RZ ;  /* 0x00005410b9c00816 */ /* 0x000fe200000000ff */
[----:B------:R-:W-:Y:S01]  /*7a50*/  IMAD.MOV.U32 R64, RZ, RZ, R28 ;  /* 0x000000ffff407224 */ /* 0x000fe200078e001c */
[----:B------:R-:W-:Y:S01]  /*7a60*/  ISETP.GT.U32.AND P0, PT, R51, UR12, PT ;  /* 0x0000000c33007c0c */ /* 0x000fe2000bf04070 */
[----:B------:R-:W-:Y:S01]  /*7a70*/  @!P1 HADD2 R230, -R189.H0_H0, -RZ.H0_H0 ;  /* 0xa00000ffbde69230 */ /* 0x000fe20000000900 */
[----:B------:R-:W-:Y:S01]  /*7a80*/  PRMT R188, R3, 0x7632, R188 ;  /* 0x0000763203bc7816 */ /* 0x000fe200000000bc */
[----:B------:R-:W-:Y:S01]  /*7a90*/  @P5 HADD2 R187, -R190.H0_H0, -RZ.H0_H0 ;  /* 0xa00000ffbebb5230 */ /* 0x000fe20000000900 */
[----:B------:R-:W-:Y:S01]  /*7aa0*/  PRMT R39, R48, 0x7772, RZ ;  /* 0x0000777230277816 */ /* 0x000fe200000000ff */
[----:B------:R-:W2:Y:S01]  /*7ab0*/  MUFU.EX2 R28, R104 ;  /* 0x00000068001c7308 */ /* 0x000ea20000000800 */
[----:B------:R-:W-:Y:S01]  /*7ac0*/  PRMT R148, R190, 0x5410, R191 ;  /* 0x00005410be947816 */ /* 0x000fe200000000bf */
[----:B------:R-:W-:Y:S01]  /*7ad0*/  @P4 HADD2 R186, -R191.H0_H0, -RZ.H0_H0 ;  /* 0xa00000ffbfba4230 */ /* 0x000fe20000000900 */
[----:B------:R-:W-:Y:S01]  /*7ae0*/  PRMT R40, R48, 0x7773, RZ ;  /* 0x0000777330287816 */ /* 0x000fe200000000ff */
[----:B------:R-:W-:Y:S01]  /*7af0*/  IMAD.MOV.U32 R164, RZ, RZ, R30 ;  /* 0x000000ffffa47224 */ /* 0x000fe200078e001e */
[----:B------:R-:W-:Y:S01]  /*7b00*/  PRMT R145, R189, 0x5410, R188 ;  /* 0x00005410bd917816 */ /* 0x000fe200000000bc */
[----:B------:R-:W-:Y:S01]  /*7b10*/  IMAD.MOV.U32 R165, RZ, RZ, R29 ;  /* 0x000000ffffa57224 */ /* 0x000fe200078e001d */
[----:B------:R-:W-:Y:S01]  /*7b20*/  @P4 PRMT R191, R186, 0x5410, RZ ;  /* 0x00005410babf4816 */ /* 0x000fe200000000ff */
[----:B------:R-:W-:Y:S01]  /*7b30*/  @P0 HADD2 R231, -R188.H0_H0, -RZ.H0_H0 ;  /* 0xa00000ffbce70230 */ /* 0x000fe20000000900 */
[----:B------:R-:W-:-:S02]  /*7b40*/  ISETP.GT.U32.AND P4, PT, R39, UR12, PT ;  /* 0x0000000c27007c0c */ /* 0x000fc4000bf84070 */
[----:B------:R-:W-:Y:S01]  /*7b50*/  @!P1 PRMT R189, R230, 0x5410, RZ ;  /* 0x00005410e6bd9816 */ /* 0x000fe200000000ff */
[----:B-1----:R-:W-:Y:S01]  /*7b60*/  HMMA.16816.F32 R4, R20, R108, R4 ;  /* 0x0000006c1404723c */ /* 0x002fe20000001804 */
[----:B------:R-:W-:Y:S01]  /*7b70*/  ISETP.GT.U32.AND P1, PT, R40, UR12, PT ;  /* 0x0000000c28007c0c */ /* 0x000fe2000bf24070 */
[----:B------:R-:W-:Y:S01]  /*7b80*/  MUFU.EX2 R230, R107 ;  /* 0x0000006b00e67308 */ /* 0x000fe20000000800 */
[----:B------:R-:W-:Y:S02]  /*7b90*/  @P0 PRMT R188, R231, 0x5410, RZ ;  /* 0x00005410e7bc0816 */ /* 0x000fe400000000ff */
[----:B------:R-:W-:Y:S02]  /*7ba0*/  F2FP.F16.F32.PACK_AB R3, R70, R55 ;  /* 0x000000374603723e */ /* 0x000fe400000000ff */
[----:B------:R-:W-:Y:S02]  /*7bb0*/  @P5 PRMT R190, R187, 0x5410, RZ ;  /* 0x00005410bbbe5816 */ /* 0x000fe400000000ff */
[----:B------:R-:W-:-:S02]  /*7bc0*/  PRMT R187, R3, 0x7610, R187 ;  /* 0x0000761003bb7816 */ /* 0x000fc400000000bb */
[----:B---3--:R-:W-:Y:S02]  /*7bd0*/  F2FP.F16.F32.PACK_AB R2, R72, R120 ;  /* 0x000000784802723e */ /* 0x008fe400000000ff */
[----:B------:R-:W-:Y:S01]  /*7be0*/  PRMT R185, R3, 0x7632, R185 ;  /* 0x0000763203b97816 */ /* 0x000fe200000000b9 */
[----:B------:R-:W-:Y:S01]  /*7bf0*/  @P4 HADD2 R233, -R187.H0_H0, -RZ.H0_H0 ;  /* 0xa00000ffbbe94230 */ /* 0x000fe20000000900 */
[----:B------:R-:W-:Y:S02]  /*7c00*/  PRMT R184, R2, 0x7632, R184 ;  /* 0x0000763202b87816 */ /* 0x000fe400000000b8 */
[----:B------:R-:W-:Y:S01]  /*7c10*/  LOP3.LUT R43, R166, UR13, R43, 0x96, !PT ;  /* 0x0000000da62b7c12 */ /* 0x000fe2000f8e962b */
[----:B------:R-:W-:Y:S02]  /*7c20*/  @P1 HADD2 R232, -R185.H0_H0, -RZ.H0_H0 ;  /* 0xa00000ffb9e81230 */ /* 0x000fe40000000900 */
[----:B------:R-:W-:Y:S01]  /*7c30*/  IMAD.MOV.U32 R83, RZ, RZ, R6 ;  /* 0x000000ffff537224 */ /* 0x000fe200078e0006 */
[----:B------:R-:W-:Y:S01]  /*7c40*/  PRMT R143, R187, 0x5410, R185 ;  /* 0x00005410bb8f7816 */ /* 0x000fe200000000b9 */
[----:B------:R-:W-:Y:S01]  /*7c50*/  IMAD.MOV.U32 R76, RZ, RZ, R7 ;  /* 0x000000ffff4c7224 */ /* 0x000fe200078e0007 */
[----:B------:R-:W-:Y:S01]  /*7c60*/  @P4 PRMT R187, R233, 0x5410, RZ ;  /* 0x00005410e9bb4816 */ /* 0x000fe200000000ff */
[----:B------:R-:W-:Y:S01]  /*7c70*/  IMAD.MOV.U32 R73, RZ, RZ, R5 ;  /* 0x000000ffff497224 */ /* 0x000fe200078e0005 */
[----:B------:R-:W-:Y:S01]  /*7c80*/  PRMT R186, R2, 0x7610, R186 ;  /* 0x0000761002ba7816 */ /* 0x000fe200000000ba */
[----:B------:R-:W-:-:S02]  /*7c90*/  IMAD.MOV.U32 R231, RZ, RZ, R4 ;  /* 0x000000ffffe77224 */ /* 0x000fc400078e0004 */
[----:B------:R-:W-:Y:S01]  /*7ca0*/  @!P3 HADD2 R234, -R184.H0_H0, -RZ.H0_H0 ;  /* 0xa00000ffb8eab230 */ /* 0x000fe20000000900 */
[----:B------:R-:W-:Y:S01]  /*7cb0*/  HMMA.16816.F32 R4, R12, R108, R8 ;  /* 0x0000006c0c04723c */ /* 0x000fe20000001808 */
[----:B--2---:R-:W-:Y:S01]  /*7cc0*/  IMAD.MOV.U32 R233, RZ, RZ, R28 ;  /* 0x000000ffffe97224 */ /* 0x004fe200078e001c */
[----:B------:R-:W-:Y:S01]  /*7cd0*/  @P1 PRMT R185, R232, 0x5410, RZ ;  /* 0x00005410e8b91816 */ /* 0x000fe200000000ff */
[----:B------:R-:W-:Y:S01]  /*7ce0*/  IMAD.MOV.U32 R166, RZ, RZ, R31 ;  /* 0x000000ffffa67224 */ /* 0x000fe200078e001f */
[----:B------:R-:W-:Y:S01]  /*7cf0*/  LOP3.LUT R3, R43, 0xffff, RZ, 0xc0, !PT ;  /* 0x0000ffff2b037812 */ /* 0x000fe200078ec0ff */
[----:B------:R1:W2:Y:S01]  /*7d00*/  MUFU.EX2 R232, R106 ;  /* 0x0000006a00e87308 */ /* 0x0002a20000000800 */
[----:B------:R-:W-:Y:S01]  /*7d10*/  SHF.R.U32.HI R52, RZ, 0x18, R45 ;  /* 0x00000018ff347819 */ /* 0x000fe2000001162d */
[----:B------:R-:W-:Y:S01]  /*7d20*/  IMAD.MOV.U32 R147, RZ, RZ, R73 ;  /* 0x000000ffff937224 */ /* 0x000fe200078e0049 */
[----:B------:R-:W-:Y:S02]  /*7d30*/  PRMT R140, R186, 0x5410, R184 ;  /* 0x00005410ba8c7816 */ /* 0x000fe400000000b8 */
[----:B------:R-:W-:-:S02]  /*7d40*/  @!P3 PRMT R184, R234, 0x5410, RZ ;  /* 0x00005410eab8b816 */ /* 0x000fc400000000ff */
[----:B------:R-:W-:Y:S02]  /*7d50*/  F2FP.F16.F32.PACK_AB R2, R57, R233 ;  /* 0x000000e93902723e */ /* 0x000fe400000000ff */
[----:B------:R-:W-:Y:S02]  /*7d60*/  SHF.R.U32.HI R47, RZ, 0x8, R3 ;  /* 0x00000008ff2f7819 */ /* 0x000fe40000011603 */
[----:B------:R-:W-:Y:S02]  /*7d70*/  ISETP.LE.U32.AND P0, PT, R52, UR12, PT ;  /* 0x0000000c34007c0c */ /* 0x000fe4000bf03070 */
[----:B------:R-:W-:Y:S01]  /*7d80*/  PRMT R183, R2, 0x7610, R183 ;  /* 0x0000761002b77816 */ /* 0x000fe200000000b7 */
[----:B------:R-:W-:Y:S02]  /*7d90*/  IMAD.MOV.U32 R59, RZ, RZ, R7 ;  /* 0x000000ffff3b7224 */ /* 0x000fe400078e0007 */
[----:B------:R-:W-:Y:S01]  /*7da0*/  FADD.FTZ R7, R89, R37 ;  /* 0x0000002559077221 */ /* 0x000fe20000010000 */
[----:B------:R-:W-:-:S02]  /*7db0*/  IMAD.MOV.U32 R234, RZ, RZ, R4 ;  /* 0x000000ffffea7224 */ /* 0x000fc400078e0004 */
[----:B------:R-:W-:Y:S01]  /*7dc0*/  FADD.FTZ R4, R91, R38 ;  /* 0x000000265b047221 */ /* 0x000fe20000010000 */
[----:B------:R-:W-:Y:S01]  /*7dd0*/  PRMT R182, R2, 0x7632, R182 ;  /* 0x0000763202b67816 */ /* 0x000fe200000000b6 */
[----:B------:R-:W3:Y:S01]  /*7de0*/  LDSM.16.MT88.4 R88, [R144+0xa000] ;  /* 0x00a000009058783b */ /* 0x000ee20000004200 */
[----:B------:R-:W-:Y:S01]  /*7df0*/  LOP3.LUT R2, R47, 0xffff, RZ, 0xc0, !PT ;  /* 0x0000ffff2f027812 */ /* 0x000fe200078ec0ff */
[----:B------:R-:W-:Y:S01]  /*7e00*/  @!P2 HADD2 R237, -R183.H0_H0, -RZ.H0_H0 ;  /* 0xa00000ffb7eda230 */ /* 0x000fe20000000900 */
[----:B------:R-:W-:Y:S01]  /*7e10*/  LOP3.LUT R50, R45, 0xff, RZ, 0xc0, !PT ;  /* 0x000000ff2d327812 */ /* 0x000fe200078ec0ff */
[----:B-1----:R-:W1:Y:S01]  /*7e20*/  LDSM.16.MT88.4 R104, [R144+0xa400] ;  /* 0x00a400009068783b */ /* 0x002e620000004200 */
[----:B------:R-:W-:Y:S01]  /*7e30*/  ISETP.LE.U32.AND P1, PT, R2, UR12, PT ;  /* 0x0000000c02007c0c */ /* 0x000fe2000bf23070 */
[----:B------:R-:W-:Y:S01]  /*7e40*/  @!P0 HADD2 R236, -R182.H0_H0, -RZ.H0_H0 ;  /* 0xa00000ffb6ec8230 */ /* 0x000fe20000000900 */
[----:B------:R-:W-:Y:S01]  /*7e50*/  ISETP.LE.U32.AND P5, PT, R50, UR12, PT ;  /* 0x0000000c32007c0c */ /* 0x000fe2000bfa3070 */
[----:B------:R-:W-:Y:S01]  /*7e60*/  IMAD.MOV.U32 R71, RZ, RZ, R6 ;  /* 0x000000ffff477224 */ /* 0x000fe200078e0006 */
[----:B--2---:R-:W-:Y:S01]  /*7e70*/  F2FP.F16.F32.PACK_AB R2, R230, R232 ;  /* 0x000000e8e602723e */ /* 0x004fe200000000ff */
[----:B------:R-:W-:Y:S01]  /*7e80*/  FADD.FTZ R6, R87, R33 ;  /* 0x0000002157067221 */ /* 0x000fe20000010000 */
[----:B------:R-:W-:Y:S01]  /*7e90*/  PRMT R3, R43, 0x7632, R3 ;  /* 0x000076322b037816 */ /* 0x000fe20000000003 */
[----:B------:R-:W-:Y:S01]  /*7ea0*/  FADD.FTZ R37, R86, R4 ;  /* 0x0000000456257221 */ /* 0x000fe20000010000 */
[----:B------:R-:W-:Y:S01]  /*7eb0*/  PRMT R181, R2, 0x7610, R181 ;  /* 0x0000761002b57816 */ /* 0x000fe200000000b5 */
[----:B------:R-:W-:Y:S01]  /*7ec0*/  FADD.FTZ R31, R84, R7 ;  /* 0x00000007541f7221 */ /* 0x000fe20000010000 */
[----:B------:R-:W-:Y:S01]  /*7ed0*/  PRMT R180, R2, 0x7632, R180 ;  /* 0x0000763202b47816 */ /* 0x000fe200000000b4 */
[----:B------:R-:W-:Y:S01]  /*7ee0*/  FADD.FTZ R30, R85, R6 ;  /* 0x00000006551e7221 */ /* 0x000fe20000010000 */
[----:B------:R-:W-:Y:S01]  /*7ef0*/  LOP3.LUT R2, R3, 0xff, RZ, 0xc0, !PT ;  /* 0x000000ff03027812 */ /* 0x000fe200078ec0ff */
[----:B------:R-:W-:Y:S01]  /*7f00*/  IMAD.U32 R3, RZ, RZ, UR20 ;  /* 0x00000014ff037e24 */ /* 0x000fe2000f8e00ff */
[----:B------:R-:W-:Y:S01]  /*7f10*/  PRMT R117, R183, 0x5410, R182 ;  /* 0x00005410b7757816 */ /* 0x000fe200000000b6 */
[----:B------:R-:W-:Y:S01]  /*7f20*/  @!P1 HADD2 R238, -R180.H0_H0, -RZ.H0_H0 ;  /* 0xa00000ffb4ee9230 */ /* 0x000fe20000000900 */
[----:B------:R-:W-:Y:S01]  /*7f30*/  @!P0 PRMT R182, R236, 0x5410, RZ ;  /* 0x00005410ecb68816 */ /* 0x000fe200000000ff */
[----:B------:R-:W-:Y:S01]  /*7f40*/  @!P5 HADD2 R235, -R186.H0_H0, -RZ.H0_H0 ;  /* 0xa00000ffbaebd230 */ /* 0x000fe20000000900 */
[----:B------:R-:W-:Y:S01]  /*7f50*/  ISETP.LE.U32.AND P0, PT, R2, UR12, PT ;  /* 0x0000000c02007c0c */ /* 0x000fe2000bf03070 */
[----:B------:R-:W-:Y:S01]  /*7f60*/  IMAD R2, R240, UR24, R250 ;  /* 0x00000018f0027c24 */ /* 0x000fe2000f8e02fa */
[----:B------:R-:W-:Y:S01]  /*7f70*/  @!P2 PRMT R183, R237, 0x5410, RZ ;  /* 0x00005410edb7a816 */ /* 0x000fe200000000ff */
[----:B------:R-:W-:Y:S01]  /*7f80*/  IMAD.MOV.U32 R236, RZ, RZ, R249 ;  /* 0x000000ffffec7224 */ /* 0x000fe200078e00f9 */
[----:B------:R-:W2:Y:S01]  /*7f90*/  MUFU.EX2 R237, R141 ;  /* 0x0000008d00ed7308 */ /* 0x000ea20000000800 */
[----:B------:R-:W-:-:S02]  /*7fa0*/  PRMT R121, R181, 0x5410, R180 ;  /* 0x00005410b5797816 */ /* 0x000fc400000000b4 */
[----:B------:R-:W-:Y:S01]  /*7fb0*/  @!P1 PRMT R180, R238, 0x5410, RZ ;  /* 0x00005410eeb49816 */ /* 0x000fe200000000ff */
[----:B------:R-:W-:Y:S01]  /*7fc0*/  MUFU.EX2 R249, R153 ;  /* 0x0000009900f97308 */ /* 0x000fe20000000800 */
[----:B------:R-:W-:Y:S01]  /*7fd0*/  SHF.R.S32.HI R8, RZ, 0x1f, R2 ;  /* 0x0000001fff087819 */ /* 0x000fe20000011402 */
[----:B------:R-:W-:Y:S01]  /*7fe0*/  IMAD.MOV.U32 R238, RZ, RZ, R72 ;  /* 0x000000ffffee7224 */ /* 0x000fe200078e0048 */
[----:B------:R-:W-:Y:S01]  /*7ff0*/  IADD3 R2, P1, PT, R2, UR20, RZ ;  /* 0x0000001402027c10 */ /* 0x000fe2000ff3e0ff */
[----:B------:R-:W4:Y:S01]  /*8000*/  MUFU.EX2 R250, R151 ;  /* 0x0000009700fa7308 */ /* 0x000f220000000800 */
[----:B------:R-:W-:Y:S01]  /*8010*/  @!P5 PRMT R186, R235, 0x5410, RZ ;  /* 0x00005410ebbad816 */ /* 0x000fe200000000ff */
[----:B------:R-:W-:Y:S02]  /*8020*/  IMAD.MOV.U32 R235, RZ, RZ, R5 ;  /* 0x000000ffffeb7224 */ /* 0x000fe400078e0005 */
[----:B------:R-:W-:Y:S01]  /*8030*/  FADD.FTZ R5, R78, R32 ;  /* 0x000000204e057221 */ /* 0x000fe20000010000 */
[----:B------:R-:W-:-:S02]  /*8040*/  LEA.HI.X.SX32 R3, R3, R8, 0x1, P1 ;  /* 0x0000000803037211 */ /* 0x000fc400008f0eff */
[C---:B------:R-:W-:Y:S01]  /*8050*/  LEA R32, P1, R2.reuse, UR6, 0x1 ;  /* 0x0000000602207c11 */ /* 0x040fe2000f8208ff */
[----:B------:R-:W-:Y:S01]  /*8060*/  FADD.FTZ R28, R77, R5 ;  /* 0x000000054d1c7221 */ /* 0x000fe20000010000 */
[-C--:B---3--:R-:W-:Y:S01]  /*8070*/  HMMA.16816.F32 R8, R24, R88.reuse, RZ ;  /* 0x000000581808723c */ /* 0x088fe200000018ff */
[----:B------:R-:W-:Y:S01]  /*8080*/  SHF.R.U32.HI R38, RZ, 0x18, R43 ;  /* 0x00000018ff267819 */ /* 0x000fe2000001162b */
[----:B------:R-:W-:Y:S01]  /*8090*/  USHF.L.U32 UR6, UR24, 0x3, URZ ;  /* 0x0000000318067899 */ /* 0x000fe200080006ff */
[----:B------:R-:W-:Y:S01]  /*80a0*/  LEA.HI.X R33, R2, UR7, R3, 0x1, P1 ;  /* 0x0000000702217c11 */ /* 0x000fe200088f0c03 */
[----:B------:R-:W-:Y:S01]  /*80b0*/  FADD.FTZ R41, R128, R28 ;  /* 0x0000001c80297221 */ /* 0x000fe20000010000 */
[----:B--2---:R-:W-:Y:S02]  /*80c0*/  F2FP.F16.F32.PACK_AB R3, R237, R252 ;  /* 0x000000fced03723e */ /* 0x004fe400000000ff */
[----:B------:R-:W-:Y:S01]  /*80d0*/  LOP3.LUT R49, R43, 0xff, RZ, 0xc0, !PT ;  /* 0x000000ff2b317812 */ /* 0x000fe200078ec0ff */
[----:B------:R-:W-:Y:S01]  /*80e0*/  HMMA.16816.F32 R4, R16, R88, RZ ;  /* 0x000000581004723c */ /* 0x000fe200000018ff */
[C---:B------:R-:W-:Y:S01]  /*80f0*/  PRMT R178, R3.reuse, 0x7610, R178 ;  /* 0x0000761003b27816 */ /* 0x040fe200000000b2 */
[----:B------:R-:W-:Y:S01]  /*8100*/  STG.E.U16 desc[UR28][R32.64], R54 ;  /* 0x0000003620007986 */ /* 0x000fe2000c10151c */
[----:B------:R-:W-:-:S02]  /*8110*/  PRMT R176, R3, 0x7632, R176 ;  /* 0x0000763203b07816 */ /* 0x000fc400000000b0 */
[----:B------:R-:W-:Y:S01]  /*8120*/  PRMT R2, R44, 0x7770, RZ ;  /* 0x000077702c027816 */ /* 0x000fe200000000ff */
[----:B------:R-:W-:Y:S01]  /*8130*/  @!P0 HADD2 R240, -R178.H0_H0, -RZ.H0_H0 ;  /* 0xa00000ffb2f08230 */ /* 0x000fe20000000900 */
[----:B------:R-:W-:Y:S01]  /*8140*/  PRMT R116, R178, 0x5410, R176 ;  /* 0x00005410b2747816 */ /* 0x000fe200000000b0 */
[----:B------:R-:W-:Y:S01]  /*8150*/  STG.E.U16 desc[UR28][R32.64+0x2], R53 ;  /* 0x0000023520007986 */ /* 0x000fe2000c10151c */
[----:B------:R-:W-:Y:S02]  /*8160*/  ISETP.LE.U32.AND P3, PT, R49, UR12, PT ;  /* 0x0000000c31007c0c */ /* 0x000fe4000bf63070 */
[----:B------:R-:W-:Y:S01]  /*8170*/  @!P0 PRMT R178, R240, 0x5410, RZ ;  /* 0x00005410f0b28816 */ /* 0x000fe200000000ff */
[----:B-1----:R-:W-:Y:S01]  /*8180*/  HMMA.16816.F32 R84, R20, R104, R8 ;  /* 0x000000681454723c */ /* 0x002fe20000001808 */
[----:B------:R-:W-:Y:S02]  /*8190*/  ISETP.LE.U32.AND P0, PT, R38, UR12, PT ;  /* 0x0000000c26007c0c */ /* 0x000fe4000bf03070 */
[----:B------:R-:W-:-:S02]  /*81a0*/  ISETP.LE.U32.AND P1, PT, R2, UR12, PT ;  /* 0x0000000c02007c0c */ /* 0x000fc4000bf23070 */
[----:B------:R-:W-:Y:S02]  /*81b0*/  F2FP.F16.F32.PACK_AB R2, R162, R163 ;  /* 0x000000a3a202723e */ /* 0x000fe400000000ff */
[----:B------:R-:W-:Y:S01]  /*81c0*/  PRMT R88, R39, 0x5410, R40 ;  /* 0x0000541027587816 */ /* 0x000fe20000000028 */
[----:B------:R-:W-:Y:S01]  /*81d0*/  HMMA.16816.F32 R8, R12, R104, R4 ;  /* 0x000000680c08723c */ /* 0x000fe20000001804 */
[C---:B------:R-:W-:Y:S01]  /*81e0*/  PRMT R179, R2.reuse, 0x7610, R179 ;  /* 0x0000761002b37816 */ /* 0x040fe200000000b3 */
[----:B------:R-:W-:Y:S01]  /*81f0*/  @!P3 HADD2 R239, -R181.H0_H0, -RZ.H0_H0 ;  /* 0xa00000ffb5efb230 */ /* 0x000fe20000000900 */
[----:B------:R-:W-:Y:S01]  /*8200*/  PRMT R177, R2, 0x7632, R177 ;  /* 0x0000763202b17816 */ /* 0x000fe200000000b1 */
[----:B------:R-:W-:Y:S01]  /*8210*/  IMAD.U32 R2, RZ, RZ, UR6 ;  /* 0x00000006ff027e24 */ /* 0x000fe2000f8e00ff */
[----:B------:R-:W-:Y:S01]  /*8220*/  PRMT R4, R42, 0x7770, RZ ;  /* 0x000077702a047816 */ /* 0x000fe200000000ff */
[----:B------:R-:W-:Y:S01]  /*8230*/  @!P0 HADD2 R243, -R176.H0_H0, -RZ.H0_H0 ;  /* 0xa00000ffb0f38230 */ /* 0x000fe20000000900 */
[----:B------:R-:W-:Y:S01]  /*8240*/  @!P3 PRMT R181, R239, 0x5410, RZ ;  /* 0x00005410efb5b816 */ /* 0x000fe200000000ff */
[----:B------:R-:W-:-:S04]  /*8250*/  IMAD.WIDE R2, R2, 0x2, R32 ;  /* 0x0000000202027825 */ /* 0x000fc800078e0220 */
[----:B------:R-:W-:Y:S01]  /*8260*/  @!P1 HADD2 R241, -R179.H0_H0, -RZ.H0_H0 ;  /* 0xa00000ffb3f19230 */ /* 0x000fe20000000900 */
[----:B------:R-:W-:Y:S01]  /*8270*/  PRMT R29, R44, 0x7771, RZ ;  /* 0x000077712c1d7816 */ /* 0x000fe200000000ff */
[----:B------:R-:W-:Y:S01]  /*8280*/  FADD.FTZ R6, R133, R31 ;  /* 0x0000001f85067221 */ /* 0x000fe20000010000 */
[----:B------:R-:W-:Y:S01]  /*8290*/  @!P0 PRMT R176, R243, 0x5410, RZ ;  /* 0x00005410f3b08816 */ /* 0x000fe200000000ff */
[----:B------:R-:W-:Y:S01]  /*82a0*/  STG.E.U16 desc[UR28][R2.64], R61 ;  /* 0x0000003d02007986 */ /* 0x000fe2000c10151c */
[----:B------:R-:W-:Y:S01]  /*82b0*/  ISETP.LE.U32.AND P0, PT, R4, UR12, PT ;  /* 0x0000000c04007c0c */ /* 0x000fe2000bf03070 */
[----:B------:R-:W-:Y:S01]  /*82c0*/  IMAD.U32 R4, RZ, RZ, UR24 ;  /* 0x00000018ff047e24 */ /* 0x000fe2000f8e00ff */
[----:B------:R-:W-:Y:S01]  /*82d0*/  PRMT R113, R179, 0x5410, R177 ;  /* 0x00005410b3717816 */ /* 0x000fe200000000b1 */
[----:B------:R1:W-:Y:S01]  /*82e0*/  STG.E.U16 desc[UR28][R2.64+0x2], R66 ;  /* 0x0000024202007986 */ /* 0x0003e2000c10151c */
[----:B------:R-:W-:Y:S01]  /*82f0*/  IMAD.MOV.U32 R239, RZ, RZ, R248 ;  /* 0x000000ffffef7224 */ /* 0x000fe200078e00f8 */
[----:B------:R-:W-:Y:S01]  /*8300*/  @!P1 PRMT R179, R241, 0x5410, RZ ;  /* 0x00005410f1b39816 */ /* 0x000fe200000000ff */
[----:B------:R-:W-:-:S02]  /*8310*/  IMAD.MOV.U32 R150, RZ, RZ, R9 ;  /* 0x000000ffff967224 */ /* 0x000fc400078e0009 */
[----:B------:R-:W-:Y:S01]  /*8320*/  FADD.FTZ R9, R135, R37 ;  /* 0x0000002587097221 */ /* 0x000fe20000010000 */
[----:B------:R-:W-:Y:S01]  /*8330*/  ISETP.GT.U32.AND P1, PT, R29, UR12, PT ;  /* 0x0000000c1d007c0c */ /* 0x000fe2000bf24070 */
[----:B------:R-:W-:Y:S01]  /*8340*/  IMAD.MOV.U32 R139, RZ, RZ, R87 ;  /* 0x000000ffff8b7224 */ /* 0x000fe200078e0057 */
[----:B------:R-:W-:Y:S01]  /*8350*/  PRMT R7, R44, 0x7772, RZ ;  /* 0x000077722c077816 */ /* 0x000fe200000000ff */
[----:B------:R-:W-:Y:S01]  /*8360*/  FADD.FTZ R40, R79, R9 ;  /* 0x000000094f287221 */ /* 0x000fe20000010000 */
[----:B------:R-:W-:Y:S01]  /*8370*/  IMAD.MOV.U32 R158, RZ, RZ, R86 ;  /* 0x000000ffff9e7224 */ /* 0x000fe200078e0056 */
[----:B------:R-:W2:Y:S01]  /*8380*/  MUFU.EX2 R248, R159 ;  /* 0x0000009f00f87308 */ /* 0x000ea20000000800 */
[----:B------:R-:W-:Y:S01]  /*8390*/  IMAD.MOV.U32 R155, RZ, RZ, R85 ;  /* 0x000000ffff9b7224 */ /* 0x000fe200078e0055 */
[----:B------:R-:W-:Y:S01]  /*83a0*/  ISETP.GT.U32.AND P3, PT, R7, UR12, PT ;  /* 0x0000000c07007c0c */ /* 0x000fe2000bf64070 */
[----:B------:R-:W-:Y:S02]  /*83b0*/  IMAD.MOV.U32 R154, RZ, RZ, R84 ;  /* 0x000000ffff9a7224 */ /* 0x000fe400078e0054 */
[----:B------:R-:W-:Y:S01]  /*83c0*/  FADD.FTZ R39, R67, R6 ;  /* 0x0000000643277221 */ /* 0x000fe20000010000 */
[----:B------:R-:W-:Y:S01]  /*83d0*/  LDSM.16.MT88.4 R84, [R46+0xa400] ;  /* 0x00a400002e54783b */ /* 0x000fe20000004200 */
[----:B------:R-:W-:Y:S01]  /*83e0*/  IMAD.MOV.U32 R149, RZ, RZ, R10 ;  /* 0x000000ffff957224 */ /* 0x000fe200078e000a */
[----:B------:R-:W-:Y:S01]  /*83f0*/  PRMT R6, R42, 0x7773, RZ ;  /* 0x000077732a067816 */ /* 0x000fe200000000ff */
[----:B------:R-:W-:-:S02]  /*8400*/  @P1 HADD2 R242, -R177.H0_H0, -RZ.H0_H0 ;  /* 0xa00000ffb1f21230 */ /* 0x000fc40000000900 */
[----:B------:R-:W-:Y:S01]  /*8410*/  IMAD.MOV.U32 R141, RZ, RZ, R8 ;  /* 0x000000ffff8d7224 */ /* 0x000fe200078e0008 */
[----:B------:R-:W-:Y:S01]  /*8420*/  PRMT R8, R44, 0x7773, RZ ;  /* 0x000077732c087816 */ /* 0x000fe200000000ff */
[----:B------:R-:W-:Y:S01]  /*8430*/  IMAD.MOV.U32 R10, RZ, RZ, R44 ;  /* 0x000000ffff0a7224 */ /* 0x000fe200078e002c */
[----:B------:R-:W-:Y:S01]  /*8440*/  PRMT R112, R246, 0x5410, R247 ;  /* 0x00005410f6707816 */ /* 0x000fe200000000f7 */
[----:B------:R-:W-:Y:S01]  /*8450*/  IMAD.MOV.U32 R152, RZ, RZ, R11 ;  /* 0x000000ffff987224 */ /* 0x000fe200078e000b */
[----:B------:R-:W-:Y:S01]  /*8460*/  @P1 PRMT R177, R242, 0x5410, RZ ;  /* 0x00005410f2b11816 */ /* 0x000fe200000000ff */
[----:B------:R-:W-:Y:S01]  /*8470*/  IMAD.MOV.U32 R11, RZ, RZ, R48 ;  /* 0x000000ffff0b7224 */ /* 0x000fe200078e0030 */
[----:B------:R-:W-:Y:S01]  /*8480*/  ISETP.GT.U32.AND P1, PT, R8, UR12, PT ;  /* 0x0000000c08007c0c */ /* 0x000fe2000bf24070 */
[----:B-1----:R-:W-:Y:S01]  /*8490*/  IMAD.WIDE R2, R4, 0x70, R2 ;  /* 0x0000007004027825 */ /* 0x002fe200078e0202 */
[----:B----4-:R-:W-:-:S03]  /*84a0*/  F2FP.F16.F32.PACK_AB R4, R250, R249 ;  /* 0x000000f9fa04723e */ /* 0x010fc600000000ff */
[----:B------:R-:W-:Y:S01]  /*84b0*/  FADD.FTZ R48, R130, R30 ;  /* 0x0000001e82307221 */ /* 0x000fe20000010000 */
[----:B------:R1:W3:Y:S01]  /*84c0*/  LDL.LU.S16 R66, [R1+0x40] ;  /* 0x0000400001427983 */ /* 0x0002e20000300600 */
[----:B--2---:R-:W-:Y:S01]  /*84d0*/  F2FP.F16.F32.PACK_AB R5, R248, R251 ;  /* 0x000000fbf805723e */ /* 0x004fe200000000ff */
[----:B------:R-:W-:Y:S01]  /*84e0*/  IMAD.MOV.U32 R37, RZ, RZ, R42 ;  /* 0x000000ffff257224 */ /* 0x000fe200078e002a */
[C---:B------:R-:W-:Y:S01]  /*84f0*/  PRMT R175, R4.reuse, 0x7610, R175 ;  /* 0x0000761004af7816 */ /* 0x040fe200000000af */
[----:B------:R2:W-:Y:S01]  /*8500*/  STG.E.U16 desc[UR28][R2.64+0x2], R69 ;  /* 0x0000024502007986 */ /* 0x0005e2000c10151c */
[----:B------:R-:W-:Y:S02]  /*8510*/  PRMT R173, R4, 0x7632, R173 ;  /* 0x0000763204ad7816 */ /* 0x000fe400000000ad */
[----:B------:R-:W-:Y:S01]  /*8520*/  LOP3.LUT R4, R239, 0xff, RZ, 0xc0, !PT ;  /* 0x000000ffef047812 */ /* 0x000fe200078ec0ff */
[----:B------:R-:W-:Y:S01]  /*8530*/  IMAD.MOV.U32 R239, RZ, RZ, R83 ;  /* 0x000000ffffef7224 */ /* 0x000fe200078e0053 */
[----:B------:R-:W-:Y:S01]  /*8540*/  PRMT R83, R7, 0x5410, R8 ;  /* 0x0000541007537816 */ /* 0x000fe20000000008 */
[----:B------:R-:W-:Y:S01]  /*8550*/  @!P0 HADD2 R244, -R175.H0_H0, -RZ.H0_H0 ;  /* 0xa00000ffaff48230 */ /* 0x000fe20000000900 */
[----:B------:R-:W-:Y:S01]  /*8560*/  PRMT R89, R4, 0x5410, R236 ;  /* 0x0000541004597816 */ /* 0x000fe200000000ec */
[----:B------:R-:W-:Y:S01]  /*8570*/  IMAD.MOV.U32 R236, RZ, RZ, R76 ;  /* 0x000000ffffec7224 */ /* 0x000fe200078e004c */
[----:B------:R-:W-:Y:S01]  /*8580*/  LOP3.LUT R8, R10, 0xff, RZ, 0xc0, !PT ;  /* 0x000000ff0a087812 */ /* 0x000fe200078ec0ff */
[----:B------:R-:W4:Y:S01]  /*8590*/  LDSM.16.MT88.4 R76, [R46+0xa000] ;  /* 0x00a000002e4c783b */ /* 0x000f220000004200 */
[----:B------:R-:W-:-:S02]  /*85a0*/  SHF.R.U32.HI R7, RZ, 0x10, R65 ;  /* 0x00000010ff077819 */ /* 0x000fc40000011641 */
[----:B------:R-:W-:Y:S01]  /*85b0*/  PRMT R174, R5, 0x7632, R174 ;  /* 0x0000763205ae7816 */ /* 0x000fe200000000ae */
[----:B------:R1:W5:Y:S01]  /*85c0*/  LDL.LU.S16 R65, [R1+0x3c] ;  /* 0x00003c0001417983 */ /* 0x0003620000300600 */
[----:B------:R-:W-:Y:S02]  /*85d0*/  LOP3.LUT R7, R7, 0xff, RZ, 0xc0, !PT ;  /* 0x000000ff07077812 */ /* 0x000fe400078ec0ff */
[----:B------:R-:W-:Y:S01]  /*85e0*/  PRMT R172, R5, 0x7610, R172 ;  /* 0x0000761005ac7816 */ /* 0x000fe200000000ac */
[----:B------:R-:W-:Y:S01]  /*85f0*/  @P1 HADD2 R245, -R174.H0_H0, -RZ.H0_H0 ;  /* 0xa00000ffaef51230 */ /* 0x000fe20000000900 */
[----:B------:R-:W-:Y:S01]  /*8600*/  PRMT R73, R7, 0x5410, R97 ;  /* 0x0000541007497816 */ /* 0x000fe20000000061 */
[----:B------:R-:W-:Y:S01]  /*8610*/  IMAD.MOV.U32 R159, RZ, RZ, R64 ;  /* 0x000000ffff9f7224 */ /* 0x000fe200078e0040 */
[----:B------:R-:W-:Y:S02]  /*8620*/  LOP3.LUT R7, R11, 0xff, RZ, 0xc0, !PT ;  /* 0x000000ff0b077812 */ /* 0x000fe400078ec0ff */
[----:B------:R-:W-:Y:S01]  /*8630*/  PRMT R82, R82, 0x5410, R131 ;  /* 0x0000541052527816 */ /* 0x000fe20000000083 */
[----:B------:R-:W-:Y:S01]  /*8640*/  IMAD.MOV.U32 R128, RZ, RZ, R234 ;  /* 0x000000ffff807224 */ /* 0x000fe200078e00ea */
[----:B------:R-:W-:Y:S01]  /*8650*/  PRMT R4, R42, 0x7771, RZ ;  /* 0x000077712a047816 */ /* 0x000fe200000000ff */
[----:B------:R-:W-:Y:S01]  /*8660*/  IMAD.MOV.U32 R153, RZ, RZ, R232 ;  /* 0x000000ffff997224 */ /* 0x000fe200078e00e8 */
[----:B--2---:R-:W-:Y:S01]  /*8670*/  PRMT R69, R8, 0x5410, R29 ;  /* 0x0000541008457816 */ /* 0x004fe2000000001d */
[----:B------:R-:W-:Y:S01]  /*8680*/  IMAD.MOV.U32 R151, RZ, RZ, R233 ;  /* 0x000000ffff977224 */ /* 0x000fe200078e00e9 */
[----:B------:R-:W-:Y:S01]  /*8690*/  PRMT R5, R42, 0x7772, RZ ;  /* 0x000077722a057816 */ /* 0x000fe200000000ff */
[----:B------:R2:W-:Y:S01]  /*86a0*/  STG.E.U16 desc[UR28][R2.64], R68 ;  /* 0x0000004402007986 */ /* 0x0005e2000c10151c */
[----:B------:R-:W-:-:S02]  /*86b0*/  PRMT R42, R7, 0x5410, R51 ;  /* 0x00005410072a7816 */ /* 0x000fc40000000033 */
[----:B------:R-:W-:Y:S02]  /*86c0*/  PRMT R109, R175, 0x5410, R173 ;  /* 0x00005410af6d7816 */ /* 0x000fe400000000ad */
[----:B------:R-:W-:Y:S02]  /*86d0*/  @!P0 PRMT R175, R244, 0x5410, RZ ;  /* 0x00005410f4af8816 */ /* 0x000fe400000000ff */
[----:B------:R-:W-:Y:S02]  /*86e0*/  ISETP.GT.U32.AND P0, PT, R6, UR12, PT ;  /* 0x0000000c06007c0c */ /* 0x000fe4000bf04070 */
[----:B------:R-:W-:Y:S02]  /*86f0*/  PRMT R72, R5, 0x5410, R6 ;  /* 0x0000541005487816 */ /* 0x000fe40000000006 */
[----:B------:R-:W-:Y:S01]  /*8700*/  PRMT R108, R172, 0x5410, R174 ;  /* 0x00005410ac6c7816 */ /* 0x000fe200000000ae */
[----:B----4-:R-:W-:Y:S01]  /*8710*/  HMMA.16816.F32 R28, R24, R76, RZ ;  /* 0x0000004c181c723c */ /* 0x010fe200000018ff */
[----:B------:R-:W-:-:S02]  /*8720*/  LOP3.LUT R6, R37, 0xff, RZ, 0xc0, !PT ;  /* 0x000000ff25067812 */ /* 0x000fc400078ec0ff */
[----:B------:R-:W-:Y:S02]  /*8730*/  ISETP.GT.U32.AND P2, PT, R4, UR12, PT ;  /* 0x0000000c04007c0c */ /* 0x000fe4000bf44070 */
[----:B------:R-:W-:-:S03]  /*8740*/  @P1 PRMT R174, R245, 0x5410, RZ ;  /* 0x00005410f5ae1816 */ /* 0x000fc600000000ff */
[----:B------:R-:W-:-:S12]  /*8750*/  HMMA.16816.F32 R8, R16, R76, RZ ;  /* 0x0000004c1008723c */ /* 0x000fd800000018ff */
[----:B------:R-:W-:Y:S01]  /*8760*/  HMMA.16816.F32 R240, R20, R84, R28 ;  /* 0x0000005414f0723c */ /* 0x000fe2000000181c */
[----:B------:R-:W-:Y:S02]  /*8770*/  PRMT R44, R6, 0x5410, R4 ;  /* 0x00005410062c7816 */ /* 0x000fe40000000004 */
[----:B------:R-:W-:-:S15]  /*8780*/  ISETP.GT.U32.AND P1, PT, R5, UR12, PT ;  /* 0x0000000c05007c0c */ /* 0x000fde000bf24070 */
[----:B------:R-:W-:-:S01]  /*8790*/  NOP ;  /* 0x0000000000007918 */ /* 0x000fc20000000000 */
[----:B------:R-:W-:Y:S02]  /*87a0*/  IMAD.MOV.U32 R30, RZ, RZ, R243 ;  /* 0x000000ffff1e7224 */ /* 0x000fe400078e00f3 */
[----:B------:R-:W-:Y:S02]  /*87b0*/  IMAD.MOV.U32 R243, RZ, RZ, R147 ;  /* 0x000000fffff37224 */ /* 0x000fe400078e0093 */
[----:B------:R-:W-:Y:S02]  /*87c0*/  IMAD.MOV.U32 R147, RZ, RZ, R57 ;  /* 0x000000ffff937224 */ /* 0x000fe400078e0039 */
[----:B------:R1:W4:Y:S01]  /*87d0*/  LDL.LU.S16 R57, [R1+0x44] ;  /* 0x0000440001397983 */ /* 0x0003220000300600 */
[----:B------:R-:W-:Y:S02]  /*87e0*/  IMAD.MOV.U32 R54, RZ, RZ, R241 ;  /* 0x000000ffff367224 */ /* 0x000fe400078e00f1 */
[----:B------:R-:W-:Y:S01]  /*87f0*/  IMAD.MOV.U32 R51, RZ, RZ, R240 ;  /* 0x000000ffff337224 */ /* 0x000fe200078e00f0 */
[----:B------:R1:W4:Y:S01]  /*8800*/  LDL.LU.S16 R31, [R1+0x48] ;  /* 0x00004800011f7983 */ /* 0x0003220000300600 */
[----:B------:R-:W-:-:S02]  /*8810*/  IMAD.MOV.U32 R241, RZ, RZ, R231 ;  /* 0x000000fffff17224 */ /* 0x000fc400078e00e7 */
[----:B------:R-:W-:Y:S01]  /*8820*/  IMAD.MOV.U32 R240, RZ, RZ, R230 ;  /* 0x000000fffff07224 */ /* 0x000fe200078e00e6 */
[----:B------:R-:W-:Y:S01]  /*8830*/  MUFU.EX2 R231, R157 ;  /* 0x0000009d00e77308 */ /* 0x000fe20000000800 */
[----:B------:R-:W-:-:S03]  /*8840*/  IMAD.MOV.U32 R53, RZ, RZ, R242 ;  /* 0x000000ffff357224 */ /* 0x000fc600078e00f2 */
[----:B------:R-:W2:Y:S01]  /*8850*/  MUFU.EX2 R230, R160 ;  /* 0x000000a000e67308 */ /* 0x000ea20000000800 */
[----:B------:R-:W-:-:S04]  /*8860*/  IMAD.U32 R4, RZ, RZ, UR6 ;  /* 0x00000006ff047e24 */ /* 0x000fc8000f8e00ff */
[----:B------:R-:W-:Y:S01]  /*8870*/  IMAD.WIDE R28, R4, 0x2, R2 ;  /* 0x00000002041c7825 */ /* 0x000fe200078e0202 */
[----:B------:R-:W-:Y:S02]  /*8880*/  SHF.R.U32.HI R5, RZ, 0x10, R60 ;  /* 0x00000010ff057819 */ /* 0x000fe4000001163c */
[----:B--2---:R-:W-:Y:S01]  /*8890*/  F2FP.F16.F32.PACK_AB R4, R231, R230 ;  /* 0x000000e6e704723e */ /* 0x004fe200000000ff */
[----:B------:R-:W-:-:S03]  /*88a0*/  IMAD.MOV.U32 R242, RZ, RZ, R239 ;  /* 0x000000fffff27224 */ /* 0x000fc600078e00ef */
[----:B------:R-:W-:Y:S01]  /*88b0*/  PRMT R105, R4, 0x7610, R105 ;  /* 0x0000761004697816 */ /* 0x000fe20000000069 */
[----:B------:R-:W-:Y:S01]  /*88c0*/  IMAD.MOV.U32 R133, RZ, RZ, R243 ;  /* 0x000000ffff857224 */ /* 0x000fe200078e00f3 */
[----:B------:R-:W-:Y:S01]  /*88d0*/  LOP3.LUT R5, R5, 0xff, RZ, 0xc0, !PT ;  /* 0x000000ff05057812 */ /* 0x000fe200078ec0ff */
[----:B------:R-:W-:Y:S01]  /*88e0*/  IMAD.MOV.U32 R156, RZ, RZ, R242 ;  /* 0x000000ffff9c7224 */ /* 0x000fe200078e00f2 */
[----:B------:R-:W-:Y:S01]  /*88f0*/  HMMA.16816.F32 R244, R12, R84, R8 ;  /* 0x000000540cf4723c */ /* 0x000fe20000001808 */
[----:B------:R-:W-:Y:S02]  /*8900*/  IMAD.MOV.U32 R61, RZ, RZ, R236 ;  /* 0x000000ffff3d7224 */ /* 0x000fe400078e00ec */
[----:B------:R-:W-:Y:S02]  /*8910*/  IMAD.MOV.U32 R243, RZ, RZ, R240 ;  /* 0x000000fffff37224 */ /* 0x000fe400078e00f0 */
[----:B------:R-:W-:Y:S02]  /*8920*/  IMAD.MOV.U32 R242, RZ, RZ, R147 ;  /* 0x000000fffff27224 */ /* 0x000fe400078e0093 */
[----:B------:R-:W-:Y:S01]  /*8930*/  IMAD.MOV.U32 R236, RZ, RZ, R62 ;  /* 0x000000ffffec7224 */ /* 0x000fe200078e003e */
[----:B------:R-:W-:Y:S01]  /*8940*/  PRMT R62, R5, 0x5410, R56 ;  /* 0x00005410053e7816 */ /* 0x000fe20000000038 */
[----:B------:R-:W-:-:S02]  /*8950*/  IMAD.MOV.U32 R240, RZ, RZ, R237 ;  /* 0x000000fffff07224 */ /* 0x000fc400078e00ed */
[----:B------:R-:W-:Y:S02]  /*8960*/  IMAD.MOV.U32 R147, RZ, RZ, R235 ;  /* 0x000000ffff937224 */ /* 0x000fe400078e00eb */
[----:B------:R-:W-:Y:S02]  /*8970*/  IMAD.MOV.U32 R237, RZ, RZ, R59 ;  /* 0x000000ffffed7224 */ /* 0x000fe400078e003b */
[----:B------:R-:W-:Y:S02]  /*8980*/  IMAD.MOV.U32 R235, RZ, RZ, R58 ;  /* 0x000000ffffeb7224 */ /* 0x000fe400078e003a */
[----:B------:R-:W-:Y:S01]  /*8990*/  IMAD.MOV.U32 R239, RZ, RZ, R63 ;  /* 0x000000ffffef7224 */ /* 0x000fe200078e003f */
[----:B------:R-:W-:Y:S02]  /*89a0*/  PRMT R63, R50, 0x5410, R124 ;  /* 0x00005410323f7816 */ /* 0x000fe4000000007c */
[----:B------:R-:W-:Y:S02]  /*89b0*/  PRMT R104, R4, 0x7632, R104 ;  /* 0x0000763204687816 */ /* 0x000fe40000000068 */
[----:B------:R-:W-:Y:S01]  /*89c0*/  SHF.R.U32.HI R4, RZ, 0x10, R43 ;  /* 0x00000010ff047819 */ /* 0x000fe2000001162b */
[----:B------:R-:W-:Y:S01]  /*89d0*/  FADD.FTZ R7, R129, R48 ;  /* 0x0000003081077221 */ /* 0x000fe20000010000 */
[----:B------:R-:W-:-:S02]  /*89e0*/  FADD.FTZ R6, R125, R41 ;  /* 0x000000297d067221 */ /* 0x000fc40000010000 */
[----:B------:R-:W-:Y:S01]  /*89f0*/  LOP3.LUT R4, R4, 0xff, RZ, 0xc0, !PT ;  /* 0x000000ff04047812 */ /* 0x000fe200078ec0ff */
[----:B------:R-:W-:Y:S02]  /*8a00*/  IMAD.MOV.U32 R135, RZ, RZ, R61 ;  /* 0x000000ffff877224 */ /* 0x000fe400078e003d */
[----:B------:R-:W-:Y:S01]  /*8a10*/  FADD.FTZ R37, R134, R6 ;  /* 0x0000000686257221 */ /* 0x000fe20000010000 */
[----:B------:R-:W-:Y:S01]  /*8a20*/  PRMT R60, R4, 0x5410, R38 ;  /* 0x00005410043c7816 */ /* 0x000fe20000000026 */
[----:B------:R-:W-:Y:S01]  /*8a30*/  FADD.FTZ R38, R138, R7 ;  /* 0x000000078a267221 */ /* 0x000fe20000010000 */
        /* <DEDUP_REMOVED lines=8> */
[----:B------:R-:W-:Y:S02]  /*8ac0*/  IMAD.MOV.U32 R135, RZ, RZ, R240 ;  /* 0x000000ffff877224 */ /* 0x000fe400078e00f0 */
[----:B------:R-:W-:Y:S02]  /*8ad0*/  IMAD.MOV.U32 R125, RZ, RZ, R30 ;  /* 0x000000ffff7d7224 */ /* 0x000fe400078e001e */
[----:B------:R-:W-:Y:S01]  /*8ae0*/  FADD.FTZ R30, R146, R40 ;  /* 0x00000028921e7221 */ /* 0x000fe20000010000 */
[----:B------:R-:W-:Y:S01]  /*8af0*/  IMAD.MOV.U32 R129, RZ, RZ, R147 ;  /* 0x000000ffff817224 */ /* 0x000fe200078e0093 */
[----:B------:R-:W-:Y:S01]  /*8b00*/  STG.E.U16 desc[UR28][R28.64], R75 ;  /* 0x0000004b1c007986 */ /* 0x000fe2000c10151c */
[----:B------:R-:W-:-:S02]  /*8b10*/  IMAD.MOV.U32 R84, RZ, RZ, R156 ;  /* 0x000000ffff547224 */ /* 0x000fc400078e009c */
[----:B------:R-:W-:Y:S01]  /*8b20*/  IMAD.MOV.U32 R156, RZ, RZ, R139 ;  /* 0x000000ffff9c7224 */ /* 0x000fe200078e008b */
[----:B------:R-:W-:Y:S01]  /*8b30*/  STG.E.U16 desc[UR28][R28.64+0x2], R74 ;  /* 0x0000024a1c007986 */ /* 0x000fe2000c10151c */
[----:B---3--:R-:W-:-:S05]  /*8b40*/  @P3 HADD2 R66, -R172.H0_H0, -RZ.H0_H0 ;  /* 0xa00000ffac423230 */ /* 0x008fca0000000900 */
[----:B------:R-:W-:Y:S01]  /*8b50*/  PRMT R10, R66, 0x7610, R10 ;  /* 0x00007610420a7816 */ /* 0x000fe2000000000a */
[----:B------:R-:W-:-:S04]  /*8b60*/  IMAD.MOV.U32 R66, RZ, RZ, R241 ;  /* 0x000000ffff427224 */ /* 0x000fc800078e00f1 */
[----:B------:R-:W-:Y:S02]  /*8b70*/  IMAD.MOV.U32 R124, RZ, RZ, R66 ;  /* 0x000000ffff7c7224 */ /* 0x000fe400078e0042 */
[----:B-----5:R-:W-:-:S05]  /*8b80*/  @P2 HADD2 R65, -R173.H0_H0, -RZ.H0_H0 ;  /* 0xa00000ffad412230 */ /* 0x020fca0000000900 */
[----:B------:R-:W-:Y:S02]  /*8b90*/  PRMT R5, R65, 0x7610, R5 ;  /* 0x0000761041057816 */ /* 0x000fe40000000005 */
[----:B------:R-:W-:Y:S02]  /*8ba0*/  LDSM.16.MT88.4 R64, [R144+0xb400] ;  /* 0x00b400009040783b */ /* 0x000fe40000004200 */
[----:B------:R-:W-:Y:S02]  /*8bb0*/  @P2 PRMT R173, R5, 0x5410, RZ ;  /* 0x0000541005ad2816 */ /* 0x000fe400000000ff */
[----:B------:R-:W-:-:S04]  /*8bc0*/  SHF.R.U32.HI R5, RZ, 0x10, R45 ;  /* 0x00000010ff057819 */ /* 0x000fc8000001162d */
[----:B------:R-:W-:-:S04]  /*8bd0*/  LOP3.LUT R5, R5, 0xff, RZ, 0xc0, !PT ;  /* 0x000000ff05057812 */ /* 0x000fc800078ec0ff */
[----:B------:R-:W-:Y:S01]  /*8be0*/  PRMT R61, R5, 0x5410, R52 ;  /* 0x00005410053d7816 */ /* 0x000fe20000000034 */
[----:B----4-:R-:W-:-:S05]  /*8bf0*/  @P1 HADD2 R57, -R105.H0_H0, -RZ.H0_H0 ;  /* 0xa00000ff69391230 */ /* 0x010fca0000000900 */
[----:B------:R-:W-:Y:S02]  /*8c00*/  PRMT R9, R57, 0x7610, R9 ;  /* 0x0000761039097816 */ /* 0x000fe40000000009 */
[----:B------:R-:W2:Y:S01]  /*8c10*/  LDSM.16.MT88.4 R56, [R144+0xb000] ;  /* 0x00b000009038783b */ /* 0x000ea20000004200 */
[----:B------:R-:W-:Y:S02]  /*8c20*/  @P0 HADD2 R31, -R104.H0_H0, -RZ.H0_H0 ;  /* 0xa00000ff681f0230 */ /* 0x000fe40000000900 */
[----:B------:R-:W-:Y:S02]  /*8c30*/  IMAD.MOV.U32 R241, RZ, RZ, R238 ;  /* 0x000000fffff17224 */ /* 0x000fe400078e00ee */
[----:B------:R-:W-:Y:S01]  /*8c40*/  IMAD.MOV.U32 R238, RZ, RZ, R71 ;  /* 0x000000ffffee7224 */ /* 0x000fe200078e0047 */
[----:B------:R-:W-:Y:S01]  /*8c50*/  PRMT R8, R31, 0x7610, R8 ;  /* 0x000076101f087816 */ /* 0x000fe20000000008 */
[----:B------:R-:W-:Y:S01]  /*8c60*/  FADD.FTZ R31, R142, R39 ;  /* 0x000000278e1f7221 */ /* 0x000fe20000010000 */
[----:B------:R-:W-:-:S02]  /*8c70*/  PRMT R71, R105, 0x5410, R104 ;  /* 0x0000541069477816 */ /* 0x000fc40000000068 */
[----:B------:R-:W-:Y:S02]  /*8c80*/  @P3 PRMT R172, R10, 0x5410, RZ ;  /* 0x000054100aac3816 */ /* 0x000fe400000000ff */
[----:B------:R-:W-:Y:S02]  /*8c90*/  @P1 PRMT R105, R9, 0x5410, RZ ;  /* 0x0000541009691816 */ /* 0x000fe400000000ff */
[----:B------:R-:W-:Y:S01]  /*8ca0*/  @P0 PRMT R104, R8, 0x5410, RZ ;  /* 0x0000541008680816 */ /* 0x000fe200000000ff */
[-C--:B--2---:R-:W-:Y:S08]  /*8cb0*/  HMMA.16816.F32 R4, R16, R56.reuse, RZ ;  /* 0x000000381004723c */ /* 0x084ff000000018ff */
[----:B------:R-:W-:-:S12]  /*8cc0*/  HMMA.16816.F32 R8, R24, R56, RZ ;  /* 0x000000381808723c */ /* 0x000fd800000018ff */
[-C--:B------:R-:W-:Y:S01]  /*8cd0*/  HMMA.16816.F32 R232, R12, R64.reuse, R4 ;  /* 0x000000400ce8723c */ /* 0x080fe20000001804 */
[----:B------:R-:W-:Y:S01]  /*8ce0*/  FADD.FTZ R6, R127, R31 ;  /* 0x0000001f7f067221 */ /* 0x000fe20000010000 */
[----:B------:R-:W-:Y:S02]  /*8cf0*/  IMAD.MOV.U32 R127, RZ, RZ, R51 ;  /* 0x000000ffff7f7224 */ /* 0x000fe400078e0033 */
[----:B------:R-:W2:Y:S01]  /*8d00*/  LDSM.16.MT88.4 R48, [R46+0xb000] ;  /* 0x00b000002e30783b */ /* 0x000ea20000004200 */
[----:B------:R-:W-:Y:S02]  /*8d10*/  IMAD.U32 R4, RZ, RZ, UR24 ;  /* 0x00000018ff047e24 */ /* 0x000fe4000f8e00ff */
[----:B------:R-:W-:Y:S02]  /*8d20*/  IMAD.MOV.U32 R76, RZ, RZ, R241 ;  /* 0x000000ffff4c7224 */ /* 0x000fe400078e00f1 */
[----:B------:R-:W-:Y:S01]  /*8d30*/  HMMA.16816.F32 R240, R20, R64, R8 ;  /* 0x0000004014f0723c */ /* 0x000fe20000001808 */
[----:B------:R-:W-:-:S04]  /*8d40*/  IMAD.WIDE R2, R4, -0x70, R2 ;  /* 0xffffff9004027825 */ /* 0x000fc800078e0202 */
[----:B------:R-:W-:Y:S01]  /*8d50*/  FADD.FTZ R4, R55, R37 ;  /* 0x0000002537047221 */ /* 0x000fe20000010000 */
[----:B------:R-:W-:Y:S02]  /*8d60*/  IMAD.MOV.U32 R64, RZ, RZ, R54 ;  /* 0x000000ffff407224 */ /* 0x000fe400078e0036 */
[----:B------:R-:W-:Y:S02]  /*8d70*/  IMAD.MOV.U32 R65, RZ, RZ, R53 ;  /* 0x000000ffff417224 */ /* 0x000fe400078e0035 */
[----:B------:R-:W3:Y:S01]  /*8d80*/  LDSM.16.MT88.4 R52, [R46+0xb400] ;  /* 0x00b400002e34783b */ /* 0x000ee20000004200 */
[----:B------:R-:W-:Y:S01]  /*8d90*/  FADD.FTZ R134, R70, R4 ;  /* 0x0000000446867221 */ /* 0x000fe20000010000 */
[----:B------:R-:W-:Y:S01]  /*8da0*/  FADD.FTZ R7, R136, R30 ;  /* 0x0000001e88077221 */ /* 0x000fe20000010000 */
[----:B------:R-:W-:Y:S01]  /*8db0*/  FADD.FTZ R5, R92, R38 ;  /* 0x000000265c057221 */ /* 0x000fe20000010000 */
[----:B------:R-:W-:Y:S02]  /*8dc0*/  IMAD.U32 R4, RZ, RZ, UR24 ;  /* 0x00000018ff047e24 */ /* 0x000fe4000f8e00ff */
[----:B------:R-:W-:Y:S01]  /*8dd0*/  FADD.FTZ R147, R132, R6 ;  /* 0x0000000684937221 */ /* 0x000fe20000010000 */
[----:B------:R-:W-:Y:S01]  /*8de0*/  FADD.FTZ R47, R137, R7 ;  /* 0x00000007892f7221 */ /* 0x000fe20000010000 */
[----:B------:R-:W-:Y:S01]  /*8df0*/  FADD.FTZ R56, R96, R5 ;  /* 0x0000000560387221 */ /* 0x000fe20000010000 */
[----:B------:R-:W-:-:S02]  /*8e00*/  IMAD.WIDE R30, R4, 0x70, R2 ;  /* 0x00000070041e7825 */ /* 0x000fc400078e0202 */
[-C--:B--2---:R-:W-:Y:S08]  /*8e10*/  HMMA.16816.F32 R4, R16, R48.reuse, RZ ;  /* 0x000000301004723c */ /* 0x084ff000000018ff */
[----:B------:R-:W-:Y:S01]  /*8e20*/  HMMA.16816.F32 R8, R24, R48, RZ ;  /* 0x000000301808723c */ /* 0x000fe200000018ff */
[----:B------:R-:W-:Y:S01]  /*8e30*/  IMAD.MOV.U32 R136, RZ, RZ, R167 ;  /* 0x000000ffff887224 */ /* 0x000fe200078e00a7 */
[----:B------:R-:W-:Y:S01]  /*8e40*/  STG.E.U16 desc[UR28][R32.64+0x10], R81 ;  /* 0x0000105120007986 */ /* 0x000fe2000c10151c */
[----:B------:R-:W-:-:S02]  /*8e50*/  IMAD.MOV.U32 R132, RZ, RZ, R166 ;  /* 0x000000ffff847224 */ /* 0x000fc400078e00a6 */
[----:B------:R-:W-:Y:S01]  /*8e60*/  IMAD.MOV.U32 R48, RZ, RZ, R165 ;  /* 0x000000ffff307224 */ /* 0x000fe200078e00a5 */
[----:B------:R-:W-:Y:S01]  /*8e70*/  STG.E.U16 desc[UR28][R32.64+0x12], R80 ;  /* 0x0000125020007986 */ /* 0x000fe2000c10151c */
[----:B------:R-:W-:Y:S02]  /*8e80*/  IMAD.MOV.U32 R49, RZ, RZ, R164 ;  /* 0x000000ffff317224 */ /* 0x000fe400078e00a4 */
[----:B------:R-:W-:Y:S01]  /*8e90*/  IMAD.MOV.U32 R130, RZ, RZ, R238 ;  /* 0x000000ffff827224 */ /* 0x000fe200078e00ee */
[----:B------:R-:W-:Y:S01]  /*8ea0*/  STG.E.U16 desc[UR28][R2.64+0x10], R93 ;  /* 0x0000105d02007986 */ /* 0x000fe2000c10151c */
[----:B------:R-:W-:Y:S01]  /*8eb0*/  IMAD.MOV.U32 R138, RZ, RZ, R239 ;  /* 0x000000ffff8a7224 */ /* 0x000fe200078e00ef */
[----:B---3--:R-:W-:Y:S01]  /*8ec0*/  HMMA.16816.F32 R164, R12, R52, R4 ;  /* 0x000000340ca4723c */ /* 0x008fe20000001804 */
[----:B------:R-:W-:Y:S01]  /*8ed0*/  IMAD.MOV.U32 R139, RZ, RZ, R236 ;  /* 0x000000ffff8b7224 */ /* 0x000fe200078e00ec */
[----:B------:R2:W-:Y:S01]  /*8ee0*/  STG.E.U16 desc[UR28][R2.64+0x12], R94 ;  /* 0x0000125e02007986 */ /* 0x0005e2000c10151c */
[----:B------:R-:W-:Y:S01]  /*8ef0*/  IMAD.MOV.U32 R137, RZ, RZ, R237 ;  /* 0x000000ffff897224 */ /* 0x000fe200078e00ed */
[----:B------:R-:W-:-:S02]  /*8f00*/  LOP3.LUT R6, R88, 0xff00ff, RZ, 0xc0, !PT ;  /* 0x00ff00ff58067812 */ /* 0x000fc400078ec0ff */
[----:B------:R-:W-:Y:S02]  /*8f10*/  LOP3.LUT R7, R83, 0xff00ff, RZ, 0xc0, !PT ;  /* 0x00ff00ff53077812 */ /* 0x000fe400078ec0ff */
[----:B------:R-:W-:Y:S01]  /*8f20*/  HMMA.16816.F32 R236, R20, R52, R8 ;  /* 0x0000003414ec723c */ /* 0x000fe20000001808 */
        /* <DEDUP_REMOVED lines=8> */
[----:B--2---:R-:W-:Y:S02]  /*8fb0*/  LOP3.LUT R2, R112, 0xff00ff, RZ, 0xc0, !PT ;  /* 0x00ff00ff70027812 */ /* 0x004fe400078ec0ff */
[----:B------:R-:W-:-:S03]  /*8fc0*/  HSET2.LE.AND R43, R43, R0, PT ;  /* 0x000000002b2b7233 */ /* 0x000fc60003803000 */
[--C-:B------:R-:W-:Y:S01]  /*8fd0*/  HSET2.LE.AND R5, R2, R0.reuse, PT ;  /* 0x0000000002057233 */ /* 0x100fe20003803000 */
[----:B------:R2:W-:Y:S01]  /*8fe0*/  STG.E.U16 desc[UR28][R30.64+0x10], R95 ;  /* 0x0000105f1e007986 */ /* 0x0005e2000c10151c */
[--C-:B------:R-:W-:Y:S02]  /*8ff0*/  HSET2.LE.AND R4, R89, R0.reuse, PT ;  /* 0x0000000059047233 */ /* 0x100fe40003803000 */
[--C-:B------:R-:W-:Y:S02]  /*9000*/  HSET2.LE.AND R2, R82, R0.reuse, PT ;  /* 0x0000000052027233 */ /* 0x100fe40003803000 */
[--C-:B------:R-:W-:Y:S02]  /*9010*/  HSET2.LE.AND R3, R73, R0.reuse, PT ;  /* 0x0000000049037233 */ /* 0x100fe40003803000 */
[--C-:B------:R-:W-:Y:S02]  /*9020*/  HSET2.LE.AND R37, R69, R0.reuse, PT ;  /* 0x0000000045257233 */ /* 0x100fe40003803000 */
[----:B------:R-:W-:-:S02]  /*9030*/  HSET2.LE.AND R39, R68, R0, PT ;  /* 0x0000000044277233 */ /* 0x000fc40003803000 */
[--C-:B------:R-:W-:Y:S02]  /*9040*/  HSET2.LE.AND R44, R44, R0.reuse, PT ;  /* 0x000000002c2c7233 */ /* 0x100fe40003803000 */
[----:B------:R-:W-:Y:S02]  /*9050*/  LOP3.LUT R11, R148, R5, RZ, 0xc0, !PT ;  /* 0x00000005940b7212 */ /* 0x000fe400078ec0ff */
[----:B------:R-:W-:Y:S02]  /*9060*/  LOP3.LUT R96, R140, R6, RZ, 0xc0, !PT ;  /* 0x000000068c607212 */ /* 0x000fe400078ec0ff */
[----:B------:R-:W-:Y:S01]  /*9070*/  LOP3.LUT R97, R117, R7, RZ, 0xc0, !PT ;  /* 0x0000000775617212 */ /* 0x000fe200078ec0ff */
[----:B------:R-:W-:Y:S01]  /*9080*/  HMMA.16816.F32 R80, R16, R122, RZ ;  /* 0x0000007a1050723c */ /* 0x000fe200000018ff */
[----:B------:R-:W-:Y:S02]  /*9090*/  HSET2.LE.AND R0, R60, R0, PT ;  /* 0x000000003c007233 */ /* 0x000fe40003803000 */
[----:B------:R-:W-:-:S02]  /*90a0*/  LOP3.LUT R5, R168, R40, RZ, 0xc0, !PT ;  /* 0x00000028a8057212 */ /* 0x000fc400078ec0ff */
[----:B------:R-:W-:Y:S02]  /*90b0*/  LOP3.LUT R6, R145, R41, RZ, 0xc0, !PT ;  /* 0x0000002991067212 */ /* 0x000fe400078ec0ff */
[----:B------:R-:W-:Y:S01]  /*90c0*/  LOP3.LUT R7, R143, R42, RZ, 0xc0, !PT ;  /* 0x0000002a8f077212 */ /* 0x000fe200078ec0ff */
[----:B------:R-:W-:Y:S01]  /*90d0*/  HMMA.16816.F32 R72, R16, R114, RZ ;  /* 0x000000721048723c */ /* 0x000fe200000018ff */
[----:B------:R-:W-:Y:S02]  /*90e0*/  LOP3.LUT R92, R121, R43, RZ, 0xc0, !PT ;  /* 0x0000002b795c7212 */ /* 0x000fe400078ec0ff */
[----:B--2---:R-:W-:-:S05]  /*90f0*/  LOP3.LUT R95, R71, R45, RZ, 0xc0, !PT ;  /* 0x0000002d475f7212 */ /* 0x004fca00078ec0ff */
[C---:B------:R-:W-:Y:S08]  /*9100*/  HMMA.16816.F32 R68, R16.reuse, R90, RZ ;  /* 0x0000005a1044723c */ /* 0x040ff000000018ff */
[C---:B------:R-:W-:Y:S08]  /*9110*/  HMMA.16816.F32 R60, R16.reuse, R78, RZ ;  /* 0x0000004e103c723c */ /* 0x040ff000000018ff */
[C---:B------:R-:W-:Y:S08]  /*9120*/  HMMA.16816.F32 R40, R16.reuse, R58, RZ ;  /* 0x0000003a1028723c */ /* 0x040ff000000018ff */
[----:B------:R-:W-:Y:S01]  /*9130*/  HMMA.16816.F32 R16, R16, R50, RZ ;  /* 0x000000321010723c */ /* 0x000fe200000018ff */
[----:B------:R-:W-:Y:S01]  /*9140*/  FADD.FTZ R160, R120, R47 ;  /* 0x0000002f78a07221 */ /* 0x000fe20000010000 */
[----:B------:R-:W-:Y:S01]  /*9150*/  LOP3.LUT R8, R171, R2, RZ, 0xc0, !PT ;  /* 0x00000002ab087212 */ /* 0x000fe200078ec0ff */
        /* <DEDUP_REMOVED lines=26> */
[----:B------:R-:W-:Y:S01]  /*9300*/  LOP3.LUT R10, R161, R4, RZ, 0xc0, !PT ;  /* 0x00000004a10a7212 */ /* 0x000fe200078ec0ff */
[----:B------:R-:W-:Y:S01]  /*9310*/  IMAD.MOV.U32 R121, RZ, RZ, R171 ;  /* 0x000000ffff797224 */ /* 0x000fe200078e00ab */
[----:B------:R-:W-:Y:S01]  /*9320*/  LOP3.LUT R4, R169, R39, RZ, 0xc0, !PT ;  /* 0x00000027a9047212 */ /* 0x000fe200078ec0ff */
[----:B------:R-:W-:Y:S01]  /*9330*/  IMAD.MOV.U32 R171, RZ, RZ, R132 ;  /* 0x000000ffffab7224 */ /* 0x000fe200078e0084 */
[----:B------:R-:W-:Y:S01]  /*9340*/  LOP3.LUT R9, R170, R3, RZ, 0xc0, !PT ;  /* 0x00000003aa097212 */ /* 0x000fe200078ec0ff */
        /* <DEDUP_REMOVED lines=8> */
[----:B------:R-:W-:Y:S01]  /*93d0*/  IMAD.MOV.U32 R126, RZ, RZ, R84 ;  /* 0x000000ffff7e7224 */ /* 0x000fe200078e0054 */
[C---:B------:R-:W-:Y:S01]  /*93e0*/  HMMA.16816.F32 R64, R20.reuse, R66, R12 ;  /* 0x000000421440723c */ /* 0x040fe2000000180c */
[----:B------:R-:W-:Y:S01]  /*93f0*/  IMAD.MOV.U32 R127, RZ, RZ, R85 ;  /* 0x000000ffff7f7224 */ /* 0x000fe200078e0055 */
[----:B------:R-:W2:Y:S06]  /*9400*/  LDSM.16.MT88.4 R12, [R144+0xa800] ;  /* 0x00a80000900c783b */ /* 0x000eac0000004200 */
[C---:B------:R-:W-:Y:S01]  /*9410*/  HMMA.16816.F32 R84, R20.reuse, R86, R16 ;  /* 0x000000561454723c */ /* 0x040fe20000001810 */
[----:B------:R-:W3:Y:S07]  /*9420*/  LDSM.16.MT88.4 R16, [R46+0x9800] ;  /* 0x009800002e10783b */ /* 0x000eee0000004200 */
[----:B------:R-:W-:Y:S01]  /*9430*/  HMMA.16816.F32 R24, R20, R54, R24 ;  /* 0x000000361418723c */ /* 0x000fe20000001818 */
[----:B------:R-:W4:Y:S01]  /*9440*/  LDSM.16.MT88.4 R20, [R144+0x9800] ;  /* 0x009800009014783b */ /* 0x000f220000004200 */
[----:B------:R-:W-:Y:S01]  /*9450*/  LOP3.LUT R93, R116, R0, RZ, 0xc0, !PT ;  /* 0x00000000745d7212 */ /* 0x000fe200078ec0ff */
[----:B------:R-:W-:-:S02]  /*9460*/  IMAD.MOV.U32 R116, RZ, RZ, R88 ;  /* 0x000000ffff747224 */ /* 0x000fc400078e0058 */
[----:B------:R-:W-:Y:S02]  /*9470*/  IMAD.MOV.U32 R117, RZ, RZ, R89 ;  /* 0x000000ffff757224 */ /* 0x000fe400078e0059 */
[----:B------:R-:W-:Y:S02]  /*9480*/  IMAD.MOV.U32 R118, RZ, RZ, R112 ;  /* 0x000000ffff767224 */ /* 0x000fe400078e0070 */
[----:B------:R-:W-:Y:S02]  /*9490*/  IMAD.MOV.U32 R119, RZ, RZ, R52 ;  /* 0x000000ffff777224 */ /* 0x000fe400078e0034 */
[----:B------:R-:W-:Y:S02]  /*94a0*/  IMAD.MOV.U32 R122, RZ, RZ, R2 ;  /* 0x000000ffff7a7224 */ /* 0x000fe400078e0002 */
[----:B------:R-:W-:Y:S01]  /*94b0*/  IMAD.MOV.U32 R123, RZ, RZ, R47 ;  /* 0x000000ffff7b7224 */ /* 0x000fe200078e002f */
[----:B------:R5:W-:Y:S01]  /*94c0*/  STG.E.U16 desc[UR28][R30.64+0x12], R98 ;  /* 0x000012621e007986 */ /* 0x000be2000c10151c */
[----:B------:R-:W-:Y:S01]  /*94d0*/  LOP3.LUT R99, R108, R38, RZ, 0xc0, !PT ;  /* 0x000000266c637212 */ /* 0x000fe200078ec0ff */
[----:B------:R-:W-:Y:S01]  /*94e0*/  IMAD.MOV.U32 R50, RZ, RZ, R53 ;  /* 0x000000ffff327224 */ /* 0x000fe200078e0035 */
[----:B------:R-:W-:Y:S01]  /*94f0*/  LOP3.LUT R94, R109, R44, RZ, 0xc0, !PT ;  /* 0x0000002c6d5e7212 */ /* 0x000fe200078ec0ff */
[----:B------:R-:W-:-:S02]  /*9500*/  IMAD.MOV.U32 R39, RZ, RZ, R160 ;  /* 0x000000ffff277224 */ /* 0x000fc400078e00a0 */
[----:B------:R-:W-:Y:S02]  /*9510*/  IMAD.MOV.U32 R47, RZ, RZ, R162 ;  /* 0x000000ffff2f7224 */ /* 0x000fe400078e00a2 */
[----:B------:R-:W-:Y:S02]  /*9520*/  IMAD.MOV.U32 R51, RZ, RZ, R132 ;  /* 0x000000ffff337224 */ /* 0x000fe400078e0084 */
[----:B------:R-:W-:Y:S02]  /*9530*/  IMAD.MOV.U32 R2, RZ, RZ, R56 ;  /* 0x000000ffff027224 */ /* 0x000fe400078e0038 */
[----:B------:R-:W-:Y:S01]  /*9540*/  IMAD.MOV.U32 R3, RZ, RZ, R57 ;  /* 0x000000ffff037224 */ /* 0x000fe200078e0039 */
[----:B--2---:R-:W-:Y:S01]  /*9550*/  HMMA.16816.F32 R52, R8, R12, R116 ;  /* 0x0000000c0834723c */ /* 0x004fe20000001874 */
[----:B------:R-:W-:Y:S02]  /*9560*/  IMAD.MOV.U32 R38, RZ, RZ, R134 ;  /* 0x000000ffff267224 */ /* 0x000fe400078e0086 */
[----:B------:R-:W-:-:S02]  /*9570*/  IMAD.MOV.U32 R44, RZ, RZ, R133 ;  /* 0x000000ffff2c7224 */ /* 0x000fc400078e0085 */
[----:B------:R-:W-:-:S03]  /*9580*/  IMAD.MOV.U32 R145, RZ, RZ, R135 ;  /* 0x000000ffff917224 */ /* 0x000fc600078e0087 */
[----:B---3--:R-:W-:Y:S01]  /*9590*/  HMMA.16816.F32 R128, R4, R16, R128 ;  /* 0x000000100480723c */ /* 0x008fe20000001880 */
[----:B-----5:R-:W-:Y:S01]  /*95a0*/  LOP3.LUT R98, R113, R37, RZ, 0xc0, !PT ;  /* 0x0000002571627212 */ /* 0x020fe200078ec0ff */
[----:B------:R-:W-:-:S06]  /*95b0*/  IMAD.MOV.U32 R37, RZ, RZ, R163 ;  /* 0x000000ffff257224 */ /* 0x000fcc00078e00a3 */
[C---:B----4-:R-:W-:Y:S08]  /*95c0*/  HMMA.16816.F32 R168, R8.reuse, R20, R168 ;  /* 0x0000001408a8723c */ /* 0x050ff000000018a8 */
[----:B------:R-:W-:Y:S08]  /*95d0*/  HMMA.16816.F32 R160, R8, R16, R124 ;  /* 0x0000001008a0723c */ /* 0x000ff0000000187c */
[C---:B------:R-:W-:Y:S08]  /*95e0*/  HMMA.16816.F32 R136, R4.reuse, R20, R136 ;  /* 0x000000140488723c */ /* 0x040ff00000001888 */
[-C--:B------:R-:W-:Y:S08]  /*95f0*/  HMMA.16816.F32 R132, R4, R22.reuse, R80 ;  /* 0x000000160484723c */ /* 0x080ff00000001850 */
[C---:B------:R-:W-:Y:S01]  /*9600*/  HMMA.16816.F32 R56, R8.reuse, R22, R68 ;  /* 0x000000160838723c */ /* 0x040fe20000001844 */
[----:B------:R-:W2:Y:S07]  /*9610*/  LDSM.16.MT88.4 R20, [R46+0xa800] ;  /* 0x00a800002e14783b */ /* 0x000eae0000004200 */
[----:B------:R-:W-:Y:S08]  /*9620*/  HMMA.16816.F32 R60, R8, R18, R60 ;  /* 0x00000012083c723c */ /* 0x000ff0000000183c */
[C---:B------:R-:W-:Y:S08]  /*9630*/  HMMA.16816.F32 R120, R4.reuse, R12, R120 ;  /* 0x0000000c0478723c */ /* 0x040ff00000001878 */
[-C--:B------:R-:W-:Y:S08]  /*9640*/  HMMA.16816.F32 R116, R4, R14.reuse, R140 ;  /* 0x0000000e0474723c */ /* 0x080ff0000000188c */
[----:B------:R-:W-:Y:S01]  /*9650*/  HMMA.16816.F32 R40, R8, R14, R40 ;  /* 0x0000000e0828723c */ /* 0x000fe20000001828 */
[----:B------:R-:W3:Y:S01]  /*9660*/  LDSM.16.MT88.4 R12, [R46+0xb800] ;  /* 0x00b800002e0c783b */ /* 0x000ee20000004200 */
[----:B------:R-:W-:-:S02]  /*9670*/  IMAD.U32 R0, RZ, RZ, UR24 ;  /* 0x00000018ff007e24 */ /* 0x000fc4000f8e00ff */
[----:B------:R-:W-:Y:S01]  /*9680*/  IMAD.MOV.U32 R45, RZ, RZ, R77 ;  /* 0x000000ffff2d7224 */ /* 0x000fe200078e004d */
[----:B------:R-:W-:Y:S03]  /*9690*/  LDSM.16.MT88.4 R140, [R46+0xac00] ;  /* 0x00ac00002e8c783b */ /* 0x000fe60000004200 */
[----:B------:R-:W-:Y:S01]  /*96a0*/  HMMA.16816.F32 R124, R4, R18, R72 ;  /* 0x00000012047c723c */ /* 0x000fe20000001848 */
[----:B------:R-:W4:Y:S01]  /*96b0*/  LDSM.16.MT88.4 R16, [R144+0xb800] ;  /* 0x00b800009010783b */ /* 0x000f220000004200 */
[----:B------:R-:W-:-:S03]  /*96c0*/  IMAD.WIDE R30, R0, -0x70, R30 ;  /* 0xffffff90001e7825 */ /* 0x000fc600078e021e */
[----:B------:R-:W-:Y:S01]  /*96d0*/  LDSM.16.MT88.4 R80, [R144+0xbc00] ;  /* 0x00bc00009050783b */ /* 0x000fe20000004200 */
[----:B------:R-:W-:Y:S02]  /*96e0*/  IMAD.MOV.U32 R0, RZ, RZ, R76 ;  /* 0x000000ffff007224 */ /* 0x000fe400078e004c */
[C---:B--2---:R-:W-:Y:S01]  /*96f0*/  HMMA.16816.F32 R112, R4.reuse, R20, R244 ;  /* 0x000000140470723c */ /* 0x044fe200000018f4 */
[----:B------:R-:W-:Y:S02]  /*9700*/  IMAD.MOV.U32 R107, RZ, RZ, R37 ;  /* 0x000000ffff6b7224 */ /* 0x000fe400078e0025 */
[----:B------:R-:W-:Y:S02]  /*9710*/  IMAD.MOV.U32 R246, RZ, RZ, R45 ;  /* 0x000000fffff67224 */ /* 0x000fe400078e002d */
[----:B------:R-:W-:Y:S02]  /*9720*/  IMAD.MOV.U32 R247, RZ, RZ, R44 ;  /* 0x000000fffff77224 */ /* 0x000fe400078e002c */
[----:B------:R-:W-:Y:S01]  /*9730*/  IMAD.MOV.U32 R37, RZ, RZ, R47 ;  /* 0x000000ffff257224 */ /* 0x000fe200078e002f */
[C---:B------:R-:W-:Y:S01]  /*9740*/  HMMA.16816.F32 R108, R4.reuse, R22, R156 ;  /* 0x00000016046c723c */ /* 0x040fe2000000189c */
[----:B------:R-:W2:Y:S04]  /*9750*/  LDSM.16.MT88.4 R156, [R46+0x9c00] ;  /* 0x009c00002e9c783b */ /* 0x000ea80000004200 */
[----:B------:R-:W-:Y:S03]  /*9760*/  LDSM.16.MT88.4 R44, [R46+0xbc00] ;  /* 0x00bc00002e2c783b */ /* 0x000fe60000004200 */
[C---:B---3--:R-:W-:Y:S01]  /*9770*/  HMMA.16816.F32 R88, R4.reuse, R12, R164 ;  /* 0x0000000c0458723c */ /* 0x048fe200000018a4 */
[----:B------:R-:W3:Y:S07]  /*9780*/  LDSM.16.MT88.4 R164, [R144+0x9c00] ;  /* 0x009c000090a4783b */ /* 0x000eee0000004200 */
[C---:B----4-:R-:W-:Y:S08]  /*9790*/  HMMA.16816.F32 R72, R4.reuse, R16, R232 ;  /* 0x000000100448723c */ /* 0x050ff000000018e8 */
[C---:B------:R-:W-:Y:S08]  /*97a0*/  HMMA.16816.F32 R76, R4.reuse, R18, R152 ;  /* 0x00000012044c723c */ /* 0x040ff00000001898 */
[----:B------:R-:W-:Y:S01]  /*97b0*/  HMMA.16816.F32 R4, R4, R14, R148 ;  /* 0x0000000e0404723c */ /* 0x000fe20000001894 */
[----:B------:R-:W4:Y:S01]  /*97c0*/  LDSM.16.MT88.4 R148, [R144+0xac00] ;  /* 0x00ac00009094783b */ /* 0x000f220000004200 */
[----:B------:R-:W-:-:S02]  /*97d0*/  IMAD.MOV.U32 R233, RZ, RZ, R2 ;  /* 0x000000ffffe97224 */ /* 0x000fc400078e0002 */
[----:B------:R-:W-:Y:S02]  /*97e0*/  IMAD.U32 R2, RZ, RZ, UR24 ;  /* 0x00000018ff027e24 */ /* 0x000fe4000f8e00ff */
[----:B------:R-:W-:Y:S02]  /*97f0*/  IMAD.MOV.U32 R234, RZ, RZ, R3 ;  /* 0x000000ffffea7224 */ /* 0x000fe400078e0003 */
[----:B--2---:R-:W-:Y:S01]  /*9800*/  HMMA.16816.F32 R128, R92, R156, R128 ;  /* 0x0000009c5c80723c */ /* 0x004fe20000001880 */
[----:B------:R-:W-:-:S04]  /*9810*/  IMAD.WIDE R2, R2, 0x70, R30 ;  /* 0x0000007002027825 */ /* 0x000fc800078e021e */
[----:B------:R-:W-:-:S03]  /*9820*/  IMAD.MOV.U32 R245, RZ, RZ, R146 ;  /* 0x000000fffff57224 */ /* 0x000fc600078e0092 */
[----:B------:R-:W-:Y:S01]  /*9830*/  HMMA.16816.F32 R124, R92, R158, R124 ;  /* 0x0000009e5c7c723c */ /* 0x000fe2000000187c */
[----:B------:R-:W-:-:S07]  /*9840*/  IMAD.MOV.U32 R244, RZ, RZ, R147 ;  /* 0x000000fffff47224 */ /* 0x000fce00078e0093 */
[C---:B---3--:R-:W-:Y:S08]  /*9850*/  HMMA.16816.F32 R136, R92.reuse, R164, R136 ;  /* 0x000000a45c88723c */ /* 0x048ff00000001888 */
[C---:B------:R-:W-:Y:S08]  /*9860*/  HMMA.16816.F32 R132, R92.reuse, R166, R132 ;  /* 0x000000a65c84723c */ /* 0x040ff00000001884 */
[C---:B------:R-:W-:Y:S08]  /*9870*/  HMMA.16816.F32 R112, R92.reuse, R140, R112 ;  /* 0x0000008c5c70723c */ /* 0x040ff00000001870 */
[C---:B----4-:R-:W-:Y:S08]  /*9880*/  HMMA.16816.F32 R120, R92.reuse, R148, R120 ;  /* 0x000000945c78723c */ /* 0x050ff00000001878 */
[C---:B------:R-:W-:Y:S08]  /*9890*/  HMMA.16816.F32 R116, R92.reuse, R150, R116 ;  /* 0x000000965c74723c */ /* 0x040ff00000001874 */
[C---:B------:R-:W-:Y:S08]  /*98a0*/  HMMA.16816.F32 R108, R92.reuse, R142, R108 ;  /* 0x0000008e5c6c723c */ /* 0x040ff0000000186c */
[C---:B------:R-:W-:Y:S08]  /*98b0*/  HMMA.16816.F32 R72, R92.reuse, R80, R72 ;  /* 0x000000505c48723c */ /* 0x040ff00000001848 */
[C---:B------:R-:W-:Y:S08]  /*98c0*/  HMMA.16816.F32 R76, R92.reuse, R82, R76 ;  /* 0x000000525c4c723c */ /* 0x040ff0000000184c */
[C---:B------:R-:W-:Y:S01]  /*98d0*/  HMMA.16816.F32 R88, R92.reuse, R44, R88 ;  /* 0x0000002c5c58723c */ /* 0x040fe20000001858 */
[----:B------:R-:W-:Y:S07]  /*98e0*/  STG.E.U16 desc[UR28][R28.64+0x12], R229 ;  /* 0x000012e51c007986 */ /* 0x000fee000c10151c */
[----:B------:R-:W-:Y:S01]  /*98f0*/  HMMA.16816.F32 R92, R92, R46, R4 ;  /* 0x0000002e5c5c723c */ /* 0x000fe20000001804 */
[----:B------:R-:W-:Y:S01]  /*9900*/  IMAD.U32 R4, RZ, RZ, UR24 ;  /* 0x00000018ff047e24 */ /* 0x000fe2000f8e00ff */
[----:B------:R-:W-:Y:S03]  /*9910*/  STG.E.U16 desc[UR28][R28.64+0x10], R228 ;  /* 0x000010e41c007986 */ /* 0x000fe6000c10151c */
[----:B------:R-:W-:-:S03]  /*9920*/  IMAD.WIDE R4, R4, -0x70, R2 ;  /* 0xffffff9004047825 */ /* 0x000fc600078e0202 */
[C---:B------:R-:W-:Y:S01]  /*9930*/  HMMA.16816.F32 R48, R8.reuse, R20, R48 ;  /* 0x000000140830723c */ /* 0x040fe20000001830 */
[----:B------:R-:W-:Y:S07]  /*9940*/  STG.E.U16 desc[UR28][R32.64+0x20], R227 ;  /* 0x000020e320007986 */ /* 0x000fee000c10151c */
        /* <DEDUP_REMOVED lines=8> */
[----:B------:R-:W-:Y:S01]  /*99d0*/  HMMA.16816.F32 R24, R8, R14, R24 ;  /* 0x0000000e0818723c */ /* 0x000fe20000001818 */
[----:B------:R-:W-:Y:S01]  /*99e0*/  FADD.FTZ R8, R245, R244 ;  /* 0x000000f4f5087221 */ /* 0x000fe20000010000 */
[----:B------:R-:W-:-:S02]  /*99f0*/  IMAD.MOV.U32 R245, RZ, RZ, R0 ;  /* 0x000000fffff57224 */ /* 0x000fc400078e0000 */
[----:B------:R-:W-:Y:S01]  /*9a00*/  IMAD.U32 R0, RZ, RZ, UR24 ;  /* 0x00000018ff007e24 */ /* 0x000fe2000f8e00ff */
        /* <DEDUP_REMOVED lines=8> */
[----:B------:R-:W-:Y:S01]  /*9a90*/  STG.E.U16 desc[UR28][R2.64+0x30], R205 ;  /* 0x000030cd02007986 */ /* 0x000fe2000c10151c */
[----:B------:R-:W-:-:S03]  /*9aa0*/  IMAD.U32 R6, RZ, RZ, UR24 ;  /* 0x00000018ff067e24 */ /* 0x000fc6000f8e00ff */
[----:B------:R3:W-:Y:S04]  /*9ab0*/  STG.E.U16 desc[UR28][R2.64+0x32], R204 ;  /* 0x000032cc02007986 */ /* 0x0007e8000c10151c */
        /* <DEDUP_REMOVED lines=10> */
[----:B------:R3:W-:Y:S01]  /*9b60*/  STG.E.U16 desc[UR28][R2.64+0x42], R196 ;  /* 0x000042c402007986 */ /* 0x0007e2000c10151c */
[----:B------:R-:W-:Y:S02]  /*9b70*/  IMAD.MOV.U32 R244, RZ, RZ, R39 ;  /* 0x000000fffff47224 */ /* 0x000fe400078e0027 */
[----:B------:R-:W-:Y:S01]  /*9b80*/  IMAD.MOV.U32 R235, RZ, RZ, R38 ;  /* 0x000000ffffeb7224 */ /* 0x000fe200078e0026 */
[----:B------:R-:W-:Y:S01]  /*9b90*/  STG.E.U16 desc[UR28][R28.64+0x40], R195 ;  /* 0x000040c31c007986 */ /* 0x000fe2000c10151c */
[----:B--2---:R-:W-:-:S04]  /*9ba0*/  IMAD.U32 R4, RZ, RZ, UR24 ;  /* 0x00000018ff047e24 */ /* 0x004fc8000f8e00ff */
[----:B------:R-:W-:-:S04]  /*9bb0*/  IMAD.WIDE R4, R4, 0x70, R6 ;  /* 0x0000007004047825 */ /* 0x000fc800078e0206 */
[----:B---3--:R-:W-:-:S04]  /*9bc0*/  IMAD.U32 R2, RZ, RZ, UR24 ;  /* 0x00000018ff027e24 */ /* 0x008fc8000f8e00ff */
[----:B------:R-:W-:Y:S01]  /*9bd0*/  IMAD.WIDE R2, R2, -0x70, R4 ;  /* 0xffffff9002027825 */ /* 0x000fe200078e0204 */
[----:B------:R-:W-:Y:S04]  /*9be0*/  STG.E.U16 desc[UR28][R28.64+0x42], R194 ;  /* 0x000042c21c007986 */ /* 0x000fe8000c10151c */
[----:B------:R-:W-:Y:S01]  /*9bf0*/  STG.E.U16 desc[UR28][R32.64+0x50], R193 ;  /* 0x000050c120007986 */ /* 0x000fe2000c10151c */
[----:B------:R-:W-:-:S03]  /*9c00*/  IMAD.WIDE R38, R0, 0x70, R2 ;  /* 0x0000007000267825 */ /* 0x000fc600078e0202 */
        /* <DEDUP_REMOVED lines=11> */
[----:B--2---:R-:W-:-:S03]  /*9cc0*/  IMAD.U32 R4, RZ, RZ, UR24 ;  /* 0x00000018ff047e24 */ /* 0x004fc6000f8e00ff */
[----:B------:R-:W-:Y:S04]  /*9cd0*/  STG.E.U16 desc[UR28][R38.64+0x60], R181 ;  /* 0x000060b526007986 */ /* 0x000fe8000c10151c */
[----:B------:R-:W-:Y:S04]  /*9ce0*/  STG.E.U16 desc[UR28][R38.64+0x62], R180 ;  /* 0x000062b426007986 */ /* 0x000fe8000c10151c */
[----:B------:R-:W-:Y:S04]  /*9cf0*/  STG.E.U16 desc[UR28][R28.64+0x60], R178 ;  /* 0x000060b21c007986 */ /* 0x000fe8000c10151c */
[----:B------:R-:W-:Y:S01]  /*9d00*/  STG.E.U16 desc[UR28][R28.64+0x62], R176 ;  /* 0x000062b01c007986 */ /* 0x000fe2000c10151c */
[----:B---3--:R-:W-:-:S03]  /*9d10*/  IMAD.WIDE R2, R0, -0x70, R38 ;  /* 0xffffff9000027825 */ /* 0x008fc600078e0226 */
[----:B------:R-:W-:Y:S01]  /*9d20*/  STG.E.U16 desc[UR28][R32.64+0x70], R179 ;  /* 0x000070b320007986 */ /* 0x000fe2000c10151c */
[----:B------:R-:W-:-:S03]  /*9d30*/  IMAD.WIDE R4, R4, 0x70, R2 ;  /* 0x0000007004047825 */ /* 0x000fc600078e0202 */
[----:B------:R-:W-:Y:S01]  /*9d40*/  STG.E.U16 desc[UR28][R32.64+0x72], R177 ;  /* 0x000072b120007986 */ /* 0x000fe2000c10151c */
[----:B------:R-:W-:-:S03]  /*9d50*/  FADD.FTZ R0, R252, R235 ;  /* 0x000000ebfc007221 */ /* 0x000fc60000010000 */
[----:B------:R-:W-:Y:S01]  /*9d60*/  STG.E.U16 desc[UR28][R2.64+0x70], R172 ;  /* 0x000070ac02007986 */ /* 0x000fe2000c10151c */
[----:B------:R-:W-:-:S03]  /*9d70*/  IMAD.MOV.U32 R106, RZ, RZ, R145 ;  /* 0x000000ffff6a7224 */ /* 0x000fc600078e0091 */
[----:B------:R2:W-:Y:S04]  /*9d80*/  STG.E.U16 desc[UR28][R2.64+0x72], R174 ;  /* 0x000072ae02007986 */ /* 0x0005e8000c10151c */
[----:B------:R-:W-:Y:S04]  /*9d90*/  STG.E.U16 desc[UR28][R4.64+0x70], R175 ;  /* 0x000070af04007986 */ /* 0x000fe8000c10151c */
[----:B------:R3:W-:Y:S01]  /*9da0*/  STG.E.U16 desc[UR28][R4.64+0x72], R173 ;  /* 0x000072ad04007986 */ /* 0x0007e2000c10151c */
[----:B------:R-:W-:Y:S01]  /*9db0*/  FADD.FTZ R0, R106, R0 ;  /* 0x000000006a007221 */ /* 0x000fe20000010000 */
[----:B------:R-:W-:-:S03]  /*9dc0*/  IADD3 R6, P0, PT, R32, -0x80, RZ ;  /* 0xffffff8020067810 */ /* 0x000fc60007f1e0ff */
[----:B------:R-:W-:Y:S01]  /*9dd0*/  FADD.FTZ R0, R230, R0 ;  /* 0x00000000e6007221 */ /* 0x000fe20000010000 */
[----:B--2---:R-:W-:Y:S01]  /*9de0*/  FADD.FTZ R2, R234, R233 ;  /* 0x000000e9ea027221 */ /* 0x004fe20000010000 */
[----:B------:R-:W-:-:S03]  /*9df0*/  FADD.FTZ R3, R246, R8 ;  /* 0x00000008f6037221 */ /* 0x000fc60000010000 */
[----:B------:R-:W-:Y:S01]  /*9e00*/  FADD.FTZ R2, R247, R2 ;  /* 0x00000002f7027221 */ /* 0x000fe20000010000 */
[----:B---3--:R-:W-:Y:S01]  /*9e10*/  FADD.FTZ R4, R245, R244 ;  /* 0x000000f4f5047221 */ /* 0x008fe20000010000 */
[----:B------:R-:W-:Y:S02]  /*9e20*/  FADD.FTZ R3, R251, R3 ;  /* 0x00000003fb037221 */ /* 0x000fe40000010000 */
[----:B------:R-:W-:Y:S01]  /*9e30*/  FADD.FTZ R2, R249, R2 ;  /* 0x00000002f9027221 */ /* 0x000fe20000010000 */
[----:B------:R-:W-:-:S04]  /*9e40*/  FADD.FTZ R4, R107, R4 ;  /* 0x000000046b047221 */ /* 0x000fc80000010000 */
[----:B------:R-:W-:Y:S01]  /*9e50*/  FADD.FTZ R5, R37, R4 ;  /* 0x0000000425057221 */ /* 0x000fe20000010000 */
[----:B------:R-:W-:Y:S01]  /*9e60*/  FADD.FTZ R4, R248, R3 ;  /* 0x00000003f8047221 */ /* 0x000fe20000010000 */
[----:B------:R-:W-:Y:S01]  /*9e70*/  FADD.FTZ R3, R250, R2 ;  /* 0x00000002fa037221 */ /* 0x000fe20000010000 */
[----:B------:R-:W-:Y:S01]  /*9e80*/  FADD.FTZ R2, R231, R0 ;  /* 0x00000000e7027221 */ /* 0x000fe20000010000 */
[----:B------:R1:W-:Y:S01]  /*9e90*/  STL.64 [R1+0xd8], R38 ;  /* 0x0000d82601007387 */ /* 0x0003e20000100a00 */
[----:B------:R-:W-:-:S03]  /*9ea0*/  IADD3.X R0, PT, PT, R33, -0x1, RZ, P0, !PT ;  /* 0xffffffff21007810 */ /* 0x000fc600007fe4ff */
[----:B------:R1:W-:Y:S04]  /*9eb0*/  STL [R1+0x4], R6 ;  /* 0x0000040601007387 */ /* 0x0003e80000100800 */
[----:B------:R1:W-:Y:S01]  /*9ec0*/  STL [R1+0x140], R5 ;  /* 0x0001400501007387 */ /* 0x0003e20000100800 */
[C---:B------:R-:W-:Y:S03]  /*9ed0*/  HMMA.16816.F32 R168, R96.reuse, R164, R168 ;  /* 0x000000a460a8723c */ /* 0x040fe600000018a8 */
[----:B------:R1:W-:Y:S04]  /*9ee0*/  STL [R1+0x144], R4 ;  /* 0x0001440401007387 */ /* 0x0003e80000100800 */
[----:B------:R1:W-:Y:S01]  /*9ef0*/  STL [R1+0x148], R3 ;  /* 0x0001480301007387 */ /* 0x0003e20000100800 */
[C---:B------:R-:W-:Y:S03]  /*9f00*/  HMMA.16816.F32 R152, R96.reuse, R148, R52 ;  /* 0x000000946098723c */ /* 0x040fe60000001834 */
[----:B------:R1:W-:Y:S04]  /*9f10*/  STL [R1], R0 ;  /* 0x0000000001007387 */ /* 0x0003e80000100800 */
[----:B------:R1:W-:Y:S01]  /*9f20*/  STG.E.U16 desc[UR28][R28.64+0x70], R105 ;  /* 0x000070691c007986 */ /* 0x0003e2000c10151c */
[C---:B------:R-:W-:Y:S03]  /*9f30*/  HMMA.16816.F32 R68, R96.reuse, R80, R68 ;  /* 0x000000506044723c */ /* 0x040fe60000001844 */
[----:B------:R1:W-:Y:S04]  /*9f40*/  STG.E.U16 desc[UR28][R28.64+0x72], R104 ;  /* 0x000072681c007986 */ /* 0x0003e8000c10151c */
[----:B------:R1:W-:Y:S01]  /*9f50*/  STL [R1+0x14c], R2 ;  /* 0x00014c0201007387 */ /* 0x0003e20000100800 */
        /* <DEDUP_REMOVED lines=8> */
[----:B------:R-:W-:-:S07]  /*9fe0*/  UISETP.GT.U32.AND UP0, UPT, UR27, UR18, UPT ;  /* 0x000000121b00728c */ /* 0x000fce000bf04070 */
[----:B------:R-:W-:Y:S02]  /*9ff0*/  HMMA.16816.F32 R96, R96, R46, R24 ;  /* 0x0000002e6060723c */ /* 0x000fe40000001818 */
[----:B------:R-:W-:-:S03]  /*a000*/  NOP ;  /* 0x0000000000007918 */ /* 0x000fc60000000000 */
[----:B-1----:R-:W-:-:S15]  /*a010*/  BRA.U !UP0, `(.L_x_1101) ;  /* 0x0000011908647547 */ /* 0x002fde000b800000 */
[----:B------:R-:W2:Y:S01]  /*a020*/  LDL.LU R235, [R1+0x60] ;  /* 0x0000600001eb7983 */ /* 0x000ea20000300800 */
[----:B------:R-:W-:Y:S01]  /*a030*/  UIADD3 UR27, UPT, UPT, UR22, -0x2, URZ ;  /* 0xfffffffe161b7890 */ /* 0x000fe2000fffe0ff */
[----:B------:R-:W-:-:S04]  /*a040*/  DEPBAR.LE SB0, 0x0 ;  /* 0x000080000000791a */ /* 0x000fc80000000000 */
[----:B------:R-:W3:Y:S01]  /*a050*/  LDL.LU R245, [R1+0x5c] ;  /* 0x00005c0001f57983 */ /* 0x000ee20000300800 */
[----:B------:R-:W1:Y:S03]  /*a060*/  LDCU UR6, c[0x0][0x440] ;  /* 0x00008800ff0677ac */ /* 0x000e660008000800 */
[----:B------:R-:W4:Y:S04]  /*a070*/  LDL R107, [R1+0x184] ;  /* 0x00018400016b7983 */ /* 0x000f280000100800 */
[----:B------:R-:W5:Y:S04]  /*a080*/  LDL R247, [R1+0x180] ;  /* 0x0001800001f77983 */ /* 0x000f680000100800 */
[----:B------:R-:W2:Y:S04]  /*a090*/  LDL R246, [R1+0x154] ;  /* 0x0001540001f67983 */ /* 0x000ea80000100800 */
[----:B------:R-:W2:Y:S04]  /*a0a0*/  LDL R106, [R1+0x158] ;  /* 0x00015800016a7983 */ /* 0x000ea80000100800 */
[----:B------:R-:W2:Y:S01]  /*a0b0*/  LDL R37, [R1+0x84] ;  /* 0x0000840001257983 */ /* 0x000ea20000100800 */
[----:B------:R-:W-:-:S04]  /*a0c0*/  UIMAD.WIDE.U32 UR40, UR27, UR8, URZ ;  /* 0x000000081b2872a5 */ /* 0x000fc8000f8e00ff */
[----:B------:R-:W-:Y:S02]  /*a0d0*/  USHF.L.U32 UR24, UR40, 0x6, URZ ;  /* 0x0000000628187899 */ /* 0x000fe400080006ff */
[----:B------:R-:W-:Y:S02]  /*a0e0*/  UIMAD.WIDE.U32 UR38, UR27, UR8, URZ ;  /* 0x000000081b2672a5 */ /* 0x000fe4000f8e00ff */
[----:B------:R-:W-:Y:S02]  /*a0f0*/  ULEA UR24, UP0, UR8, UR24, 0x5 ;  /* 0x0000001808187291 */ /* 0x000fe4000f8028ff */
[----:B------:R-:W-:Y:S02]  /*a100*/  UIMAD UR7, UR27, UR9, UR41 ;  /* 0x000000091b0772a4 */ /* 0x000fe4000f8e0229 */
[----:B------:R-:W-:Y:S02]  /*a110*/  IMAD.U32 R6, RZ, RZ, UR38 ;  /* 0x00000026ff067e24 */ /* 0x000fe4000f8e00ff */
[----:B------:R-:W-:Y:S01]  /*a120*/  MOV R5, UR24 ;  /* 0x0000001800057c02 */ /* 0x000fe20008000f00 */
[----:B------:R-:W-:Y:S01]  /*a130*/  USHF.L.U64.HI UR7, UR40, 0x6, UR7 ;  /* 0x0000000628077899 */ /* 0x000fe20008010207 */
[----:B------:R-:W-:Y:S01]  /*a140*/  SHF.R.U32.HI R214, RZ, 0x1, R219 ;  /* 0x00000001ffd67819 */ /* 0x000fe200000116db */
[----:B------:R-:W-:-:S02]  /*a150*/  UIMAD UR20, UR27, UR9, UR39 ;  /* 0x000000091b1472a4 */ /* 0x000fc4000f8e0227 */
[----:B------:R-:W-:Y:S01]  /*a160*/  ULEA.HI.X UR7, UR8, UR7, UR9, 0x5, UP0 ;  /* 0x0000000708077291 */ /* 0x000fe200080f2c09 */
[----:B------:R-:W-:-:S03]  /*a170*/  LOP3.LUT R0, R214, 0x8, RZ, 0xc0, !PT ;  /* 0x00000008d6007812 */ /* 0x000fc600078ec0ff */
[----:B------:R-:W-:Y:S02]  /*a180*/  IMAD.U32 R3, RZ, RZ, UR20 ;  /* 0x00000014ff037e24 */ /* 0x000fe4000f8e00ff */
[C---:B------:R-:W-:Y:S02]  /*a190*/  IMAD.SHL.U32 R244, R219.reuse, 0x10, RZ ;  /* 0x00000010dbf47824 */ /* 0x040fe400078e00ff */
[----:B------:R-:W-:-:S03]  /*a1a0*/  IMAD.SHL.U32 R234, R219, 0x20, RZ ;  /* 0x00000020dbea7824 */ /* 0x000fc600078e00ff */
[----:B------:R-:W-:-:S04]  /*a1b0*/  LOP3.LUT R244, R244, 0x100, RZ, 0xc0, !PT ;  /* 0x00000100f4f47812 */ /* 0x000fc800078ec0ff */
[----:B------:R-:W-:Y:S01]  /*a1c0*/  LOP3.LUT R244, R244, 0x20, R234, 0xf8, !PT ;  /* 0x00000020f4f47812 */ /* 0x000fe200078ef8ea */
[----:B------:R-:W-:Y:S01]  /*a1d0*/  IMAD.U32 R7, RZ, RZ, UR39 ;  /* 0x00000027ff077e24 */ /* 0x000fe2000f8e00ff */
[----:B------:R-:W-:Y:S01]  /*a1e0*/  BAR.SYNC.DEFER_BLOCKING 0x0 ;  /* 0x0000000000007b1d */ /* 0x000fe20000010000 */
[-C--:B----4-:R-:W-:Y:S02]  /*a1f0*/  LEA R2, P1, R6, R107.reuse, 0x7 ;  /* 0x0000006b06027211 */ /* 0x090fe400078238ff */
[----:B------:R-:W-:Y:S01]  /*a200*/  LEA R4, P0, R5, R107, 0x1 ;  /* 0x0000006b05047211 */ /* 0x000fe200078008ff */
[----:B------:R-:W-:Y:S01]  /*a210*/  IMAD.SHL.U32 R107, R219, 0x8, RZ ;  /* 0x00000008db6b7824 */ /* 0x000fe200078e00ff */
[----:B---3--:R-:W-:Y:S01]  /*a220*/  LOP3.LUT R252, R245, R0, RZ, 0x3c, !PT ;  /* 0x00000000f5fc7212 */ /* 0x008fe200078e3cff */
[----:B------:R-:W-:-:S03]  /*a230*/  IMAD.U32 R0, RZ, RZ, UR7 ;  /* 0x00000007ff007e24 */ /* 0x000fc6000f8e00ff */
[----:B------:R-:W-:Y:S02]  /*a240*/  LOP3.LUT R107, R107, 0x18, RZ, 0xc0, !PT ;  /* 0x000000186b6b7812 */ /* 0x000fe400078ec0ff */
[-C--:B-----5:R-:W-:Y:S02]  /*a250*/  LEA.HI.X R3, R6, R247.reuse, R3, 0x7, P1 ;  /* 0x000000f706037211 */ /* 0x0a0fe400008f3c03 */
[----:B-1----:R-:W-:Y:S02]  /*a260*/  ISETP.GE.AND P2, PT, R107, UR6, PT ;  /* 0x000000066b007c0c */ /* 0x002fe4000bf46270 */
[----:B--2---:R-:W-:Y:S02]  /*a270*/  ISETP.GE.AND P1, PT, R246, UR6, PT ;  /* 0x00000006f6007c0c */ /* 0x004fe4000bf26270 */
[----:B------:R-:W-:Y:S02]  /*a280*/  LEA.HI.X R5, R5, R247, R0, 0x1, P0 ;  /* 0x000000f705057211 */ /* 0x000fe400000f0c00 */
[----:B------:R-:W-:-:S02]  /*a290*/  ISETP.GE.AND P0, PT, R106, UR6, PT ;  /* 0x000000066a007c0c */ /* 0x000fc4000bf06270 */
[----:B------:R-:W-:-:S04]  /*a2a0*/  SHF.L.U32 R107, R219, 0x5, RZ ;  /* 0x00000005db6b7819 */ /* 0x000fc800000006ff */
[----:B------:R-:W-:Y:S01]  /*a2b0*/  LOP3.LUT R0, R216, 0x120, R107, 0xf8, !PT ;  /* 0x00000120d8007812 */ /* 0x000fe200078ef86b */
[----:B------:R-:W-:Y:S01]  /*a2c0*/  @!PT LDS RZ, [RZ] ;  /* 0x00000000fffff984 */ /* 0x000fe20000000800 */
[----:B------:R-:W-:Y:S01]  /*a2d0*/  @!PT LDS RZ, [RZ] ;  /* 0x00000000fffff984 */ /* 0x000fe20000000800 */
[----:B------:R-:W-:Y:S01]  /*a2e0*/  @!PT LDS RZ, [RZ] ;  /* 0x00000000fffff984 */ /* 0x000fe20000000800 */
[----:B------:R-:W-:Y:S01]  /*a2f0*/  @!P2 LDGSTS.E.BYPASS.LTC128B.128 [R222+0x9000], desc[UR28][R2.64] ;  /* 0x0900000002deafae */ /* 0x000fe2000b981a1c */
[----:B------:R-:W-:-:S03]  /*a300*/  LOP3.LUT R40, R244, R235, RZ, 0xfc, !PT ;  /* 0x000000ebf4287212 */ /* 0x000fc600078efcff */
[----:B------:R-:W-:Y:S01]  /*a310*/  @P2 STS.128 [R222+0x9000], RZ ;  /* 0x009000ffde002388 */ /* 0x000fe20000000c00 */
[----:B------:R-:W-:-:S03]  /*a320*/  LOP3.LUT R0, R0, R252, RZ, 0xfc, !PT ;  /* 0x000000fc00007212 */ /* 0x000fc600078efcff */
        /* <DEDUP_REMOVED lines=30> */
[----:B------:R-:W4:Y:S01]  /*a510*/  LDSM.16.M88.4 R64, [R40+0x6800] ;  /* 0x006800002840783b */ /* 0x000f220000000200 */
[----:B------:R-:W-:-:S02]  /*a520*/  IMAD.IADD R41, R37, 0x1, R40 ;  /* 0x0000000125297824 */ /* 0x000fc400078e0228 */
[----:B------:R-:W-:Y:S01]  /*a530*/  IMAD.IADD R211, R37, 0x1, R210 ;  /* 0x0000000125d37824 */ /* 0x000fe200078e02d2 */
[----:B------:R-:W-:Y:S04]  /*a540*/  LDSM.16.M88.4 R48, [R40+0x6400] ;  /* 0x006400002830783b */ /* 0x000fe80000000200 */
[----:B------:R-:W-:Y:S04]  /*a550*/  LDSM.16.M88.4 R20, [R41+0x6000] ;  /* 0x006000002914783b */ /* 0x000fe80000000200 */
[----:B-1----:R-:W1:Y:S04]  /*a560*/  LDSM.16.M88.4 R4, [R211+0x1000] ;  /* 0x00100000d304783b */ /* 0x002e680000000200 */
[----:B------:R-:W5:Y:S04]  /*a570*/  LDSM.16.M88.4 R52, [R41+0x6c00] ;  /* 0x006c00002934783b */ /* 0x000f680000000200 */
[----:B------:R-:W-:Y:S04]  /*a580*/  LDSM.16.M88.4 R16, [R210] ;  /* 0x00000000d210783b */ /* 0x000fe80000000200 */
[----:B------:R-:W5:Y:S04]  /*a590*/  LDSM.16.M88.4 R56, [R41+0x6800] ;  /* 0x006800002938783b */ /* 0x000f680000000200 */
[----:B------:R-:W5:Y:S01]  /*a5a0*/  LDSM.16.M88.4 R44, [R41+0x6400] ;  /* 0x00640000292c783b */ /* 0x000f620000000200 */
[C---:B--2---:R-:W-:Y:S03]  /*a5b0*/  HMMA.16816.F32 R192, R8.reuse, R28, RZ ;  /* 0x0000001c08c0723c */ /* 0x044fe600000018ff */
[----:B------:R-:W2:Y:S04]  /*a5c0*/  LDSM.16.M88.4 R12, [R211] ;  /* 0x00000000d30c783b */ /* 0x000ea80000000200 */
[----:B------:R-:W0:Y:S01]  /*a5d0*/  LDGDEPBAR ;  /* 0x00000000000079af */ /* 0x000e220000000000 */
[C---:B---3--:R-:W-:Y:S08]  /*a5e0*/  HMMA.16816.F32 R104, R8.reuse, R60, RZ ;  /* 0x0000003c0868723c */ /* 0x048ff000000018ff */
[C---:B----4-:R-:W-:Y:S08]  /*a5f0*/  HMMA.16816.F32 R176, R8.reuse, R64, RZ ;  /* 0x0000004008b0723c */ /* 0x050ff000000018ff */
[----:B------:R-:W-:Y:S08]  /*a600*/  HMMA.16816.F32 R172, R8, R66, RZ ;  /* 0x0000004208ac723c */ /* 0x000ff000000018ff */
[C---:B-1----:R-:W-:Y:S08]  /*a610*/  HMMA.16816.F32 R232, R4.reuse, R20, R192 ;  /* 0x0000001404e8723c */ /* 0x042ff000000018c0 */
[----:B-----5:R-:W-:Y:S08]  /*a620*/  HMMA.16816.F32 R228, R4, R52, R104 ;  /* 0x0000003404e4723c */ /* 0x020ff00000001868 */
[C---:B------:R-:W-:Y:S08]  /*a630*/  HMMA.16816.F32 R184, R8.reuse, R48, RZ ;  /* 0x0000003008b8723c */ /* 0x040ff000000018ff */
[C---:B------:R-:W-:Y:S08]  /*a640*/  HMMA.16816.F32 R188, R8.reuse, R30, RZ ;  /* 0x0000001e08bc723c */ /* 0x040ff000000018ff */
[C---:B------:R-:W-:Y:S08]  /*a650*/  HMMA.16816.F32 R180, R8.reuse, R50, RZ ;  /* 0x0000003208b4723c */ /* 0x040ff000000018ff */
[----:B------:R-:W-:Y:S08]  /*a660*/  HMMA.16816.F32 R24, R8, R62, RZ ;  /* 0x0000003e0818723c */ /* 0x000ff000000018ff */
[C---:B------:R-:W-:Y:S08]  /*a670*/  HMMA.16816.F32 R236, R4.reuse, R56, R176 ;  /* 0x0000003804ec723c */ /* 0x040ff000000018b0 */
[----:B------:R-:W-:Y:S08]  /*a680*/  HMMA.16816.F32 R192, R4, R58, R172 ;  /* 0x0000003a04c0723c */ /* 0x000ff000000018ac */
[C---:B------:R-:W-:Y:S08]  /*a690*/  HMMA.16816.F32 R104, R16.reuse, R64, RZ ;  /* 0x000000401068723c */ /* 0x040ff000000018ff */
[C---:B------:R-:W-:Y:S08]  /*a6a0*/  HMMA.16816.F32 R8, R16.reuse, R28, RZ ;  /* 0x0000001c1008723c */ /* 0x040ff000000018ff */
[C---:B------:R-:W-:Y:S08]  /*a6b0*/  HMMA.16816.F32 R176, R16.reuse, R30, RZ ;  /* 0x0000001e10b0723c */ /* 0x040ff000000018ff */
[C---:B------:R-:W-:Y:S08]  /*a6c0*/  HMMA.16816.F32 R172, R16.reuse, R48, RZ ;  /* 0x0000003010ac723c */ /* 0x040ff000000018ff */
[C---:B------:R-:W-:Y:S08]  /*a6d0*/  HMMA.16816.F32 R28, R16.reuse, R60, RZ ;  /* 0x0000003c101c723c */ /* 0x040ff000000018ff */
[----:B------:R-:W-:Y:S08]  /*a6e0*/  HMMA.16816.F32 R48, R16, R50, RZ ;  /* 0x000000321030723c */ /* 0x000ff000000018ff */
[C---:B------:R-:W-:Y:S08]  /*a6f0*/  HMMA.16816.F32 R240, R4.reuse, R44, R184 ;  /* 0x0000002c04f0723c */ /* 0x040ff000000018b8 */
[C---:B------:R-:W-:Y:S08]  /*a700*/  HMMA.16816.F32 R204, R4.reuse, R22, R188 ;  /* 0x0000001604cc723c */ /* 0x040ff000000018bc */
[----:B------:R-:W-:Y:S08]  /*a710*/  HMMA.16816.F32 R200, R4, R46, R180 ;  /* 0x0000002e04c8723c */ /* 0x000ff000000018b4 */
[----:B--2---:R-:W-:Y:S08]  /*a720*/  HMMA.16816.F32 R196, R12, R56, R104 ;  /* 0x000000380cc4723c */ /* 0x004ff00000001868 */
[----:B------:R-:W-:Y:S01]  /*a730*/  HMMA.16816.F32 R184, R4, R54, R24 ;  /* 0x0000003604b8723c */ /* 0x000fe20000001818 */
[----:B------:R-:W-:Y:S04]  /*a740*/  LDSM.16.M88.4 R4, [R210+0x3000] ;  /* 0x00300000d204783b */ /* 0x000fe80000000200 */
[----:B------:R-:W-:Y:S03]  /*a750*/  LDSM.16.M88.4 R24, [R40+0x7000] ;  /* 0x007000002818783b */ /* 0x000fe60000000200 */
[C---:B------:R-:W-:Y:S01]  /*a760*/  HMMA.16816.F32 R180, R12.reuse, R20, R8 ;  /* 0x000000140cb4723c */ /* 0x040fe20000001808 */
[----:B------:R-:W-:Y:S07]  /*a770*/  LDSM.16.M88.4 R8, [R210+0x2000] ;  /* 0x00200000d208783b */ /* 0x000fee0000000200 */
[C---:B------:R-:W-:Y:S08]  /*a780*/  HMMA.16816.F32 R188, R12.reuse, R44, R172 ;  /* 0x0000002c0cbc723c */ /* 0x040ff000000018ac */
[C---:B------:R-:W-:Y:S01]  /*a790*/  HMMA.16816.F32 R104, R12.reuse, R22, R176 ;  /* 0x000000160c68723c */ /* 0x040fe200000018b0 */
[----:B------:R-:W1:Y:S07]  /*a7a0*/  LDSM.16.M88.4 R20, [R40+0x7800] ;  /* 0x007800002814783b */ /* 0x000e6e0000000200 */
[C---:B------:R-:W-:Y:S01]  /*a7b0*/  HMMA.16816.F32 R172, R12.reuse, R52, R28 ;  /* 0x000000340cac723c */ /* 0x040fe2000000181c */
[----:B------:R-:W2:Y:S07]  /*a7c0*/  LDSM.16.M88.4 R28, [R40+0x7400] ;  /* 0x00740000281c783b */ /* 0x000eae0000000200 */
[----:B------:R-:W-:Y:S01]  /*a7d0*/  HMMA.16816.F32 R44, R12, R46, R48 ;  /* 0x0000002e0c2c723c */ /* 0x000fe20000001830 */
[----:B------:R-:W3:Y:S07]  /*a7e0*/  LDSM.16.M88.4 R48, [R40+0x7c00] ;  /* 0x007c00002830783b */ /* 0x000eee0000000200 */
[C---:B------:R-:W-:Y:S08]  /*a7f0*/  HMMA.16816.F32 R64, R16.reuse, R66, RZ ;  /* 0x000000421040723c */ /* 0x040ff000000018ff */
[----:B------:R-:W-:-:S12]  /*a800*/  HMMA.16816.F32 R16, R16, R62, RZ ;  /* 0x0000003e1010723c */ /* 0x000fd800000018ff */
[----:B------:R-:W-:Y:S08]  /*a810*/  HMMA.16816.F32 R56, R12, R58, R64 ;  /* 0x0000003a0c38723c */ /* 0x000ff00000001840 */
[C---:B-1----:R-:W-:Y:S08]  /*a820*/  HMMA.16816.F32 R244, R4.reuse, R20, R236 ;  /* 0x0000001404f4723c */ /* 0x042ff000000018ec */
[C---:B------:R-:W-:Y:S08]  /*a830*/  HMMA.16816.F32 R176, R4.reuse, R26, R204 ;  /* 0x0000001a04b0723c */ /* 0x040ff000000018cc */
[C---:B------:R-:W-:Y:S08]  /*a840*/  HMMA.16816.F32 R232, R4.reuse, R24, R232 ;  /* 0x0000001804e8723c */ /* 0x040ff000000018e8 */
[C---:B--2---:R-:W-:Y:S08]  /*a850*/  HMMA.16816.F32 R240, R4.reuse, R28, R240 ;  /* 0x0000001c04f0723c */ /* 0x044ff000000018f0 */
[C---:B---3--:R-:W-:Y:S08]  /*a860*/  HMMA.16816.F32 R228, R4.reuse, R48, R228 ;  /* 0x0000003004e4723c */ /* 0x048ff000000018e4 */
[C---:B------:R-:W-:Y:S08]  /*a870*/  HMMA.16816.F32 R200, R4.reuse, R30, R200 ;  /* 0x0000001e04c8723c */ /* 0x040ff000000018c8 */
[C---:B------:R-:W-:Y:S08]  /*a880*/  HMMA.16816.F32 R204, R4.reuse, R22, R192 ;  /* 0x0000001604cc723c */ /* 0x040ff000000018c0 */
[----:B------:R-:W-:Y:S01]  /*a890*/  HMMA.16816.F32 R236, R4, R50, R184 ;  /* 0x0000003204ec723c */ /* 0x000fe200000018b8 */
[----:B------:R-:W-:Y:S07]  /*a8a0*/  LDSM.16.M88.4 R4, [R211+0x3000] ;  /* 0x00300000d304783b */ /* 0x000fee0000000200 */
[C---:B------:R-:W-:Y:S01]  /*a8b0*/  HMMA.16816.F32 R60, R8.reuse, R30, R44 ;  /* 0x0000001e083c723c */ /* 0x040fe2000000182c */
[----:B------:R-:W1:Y:S07]  /*a8c0*/  LDSM.16.M88.4 R44, [R41+0x7c00] ;  /* 0x007c0000292c783b */ /* 0x000e6e0000000200 */
[----:B------:R-:W-:Y:S08]  /*a8d0*/  HMMA.16816.F32 R188, R8, R28, R188 ;  /* 0x0000001c08bc723c */ /* 0x000ff000000018bc */
[----:B------:R-:W-:Y:S01]  /*a8e0*/  HMMA.16816.F32 R64, R12, R54, R16 ;  /* 0x000000360c40723c */ /* 0x000fe20000001810 */
[----:B------:R-:W-:Y:S04]  /*a8f0*/  LDSM.16.M88.4 R16, [R41+0x7800] ;  /* 0x007800002910783b */ /* 0x000fe80000000200 */
[----:B------:R-:W-:Y:S03]  /*a900*/  LDSM.16.M88.4 R12, [R211+0x2000] ;  /* 0x00200000d30c783b */ /* 0x000fe60000000200 */
[C---:B------:R-:W-:Y:S08]  /*a910*/  HMMA.16816.F32 R28, R8.reuse, R20, R196 ;  /* 0x00000014081c723c */ /* 0x040ff000000018c4 */
[C---:B------:R-:W-:Y:S01]  /*a920*/  HMMA.16816.F32 R56, R8.reuse, R22, R56 ;  /* 0x000000160838723c */ /* 0x040fe20000001838 */
[----:B------:R-:W2:Y:S07]  /*a930*/  LDSM.16.M88.4 R20, [R41+0x7400] ;  /* 0x007400002914783b */ /* 0x000eae0000000200 */
[C---:B------:R-:W-:Y:S08]  /*a940*/  HMMA.16816.F32 R248, R8.reuse, R24, R180 ;  /* 0x0000001808f8723c */ /* 0x040ff000000018b4 */
[----:B------:R-:W-:Y:S01]  /*a950*/  HMMA.16816.F32 R192, R8, R26, R104 ;  /* 0x0000001a08c0723c */ /* 0x000fe20000001868 */
[----:B------:R-:W3:Y:S07]  /*a960*/  LDSM.16.M88.4 R24, [R41+0x7000] ;  /* 0x007000002918783b */ /* 0x000eee0000000200 */
[----:B-1----:R-:W-:Y:S08]  /*a970*/  HMMA.16816.F32 R228, R4, R44, R228 ;  /* 0x0000002c04e4723c */ /* 0x002ff000000018e4 */
[C---:B------:R-:W-:Y:S08]  /*a980*/  HMMA.16816.F32 R52, R8.reuse, R48, R172 ;  /* 0x000000300834723c */ /* 0x040ff000000018ac */
[----:B------:R-:W-:Y:S08]  /*a990*/  HMMA.16816.F32 R184, R8, R50, R64 ;  /* 0x0000003208b8723c */ /* 0x000ff00000001840 */
[C---:B--2---:R-:W-:Y:S08]  /*a9a0*/  HMMA.16816.F32 R172, R4.reuse, R20, R240 ;  /* 0x0000001404ac723c */ /* 0x044ff000000018f0 */
[C---:B------:R-:W-:Y:S08]  /*a9b0*/  HMMA.16816.F32 R104, R4.reuse, R22, R200 ;  /* 0x000000160468723c */ /* 0x040ff000000018c8 */
[C---:B------:R-:W-:Y:S08]  /*a9c0*/  HMMA.16816.F32 R64, R4.reuse, R16, R244 ;  /* 0x000000100440723c */ /* 0x040ff000000018f4 */
[C---:B---3--:R-:W-:Y:S08]  /*a9d0*/  HMMA.16816.F32 R180, R4.reuse, R24, R232 ;  /* 0x0000001804b4723c */ /* 0x048ff000000018e8 */
[C---:B------:R-:W-:Y:S08]  /*a9e0*/  HMMA.16816.F32 R176, R4.reuse, R26, R176 ;  /* 0x0000001a04b0723c */ /* 0x040ff000000018b0 */
[C---:B------:R-:W-:Y:S08]  /*a9f0*/  HMMA.16816.F32 R200, R4.reuse, R18, R204 ;  /* 0x0000001204c8723c */ /* 0x040ff000000018cc */
[----:B------:R-:W-:Y:S01]  /*aa00*/  HMMA.16816.F32 R236, R4, R46, R236 ;  /* 0x0000002e04ec723c */ /* 0x000fe200000018ec */
[----:B------:R-:W-:Y:S07]  /*aa10*/  LDSM.16.M88.4 R4, [R210+0x5000] ;  /* 0x00500000d204783b */ /* 0x000fee0000000200 */
[C---:B------:R-:W-:Y:S08]  /*aa20*/  HMMA.16816.F32 R244, R12.reuse, R24, R248 ;  /* 0x000000180cf4723c */ /* 0x040ff000000018f8 */
[----:B------:R-:W-:Y:S01]  /*aa30*/  HMMA.16816.F32 R240, R12, R26, R192 ;  /* 0x0000001a0cf0723c */ /* 0x000fe200000018c0 */
[----:B------:R-:W1:Y:S01]  /*aa40*/  LDSM.16.M88.4 R24, [R40+0x8000] ;  /* 0x008000002818783b */ /* 0x000e620000000200 */
[----:B------:R-:W-:Y:S01]  /*aa50*/  IMAD.MOV.U32 R8, RZ, RZ, R228 ;  /* 0x000000ffff087224 */ /* 0x000fe200078e00e4 */
[----:B------:R-:W-:Y:S01]  /*aa60*/  MOV R3, R229 ;  /* 0x000000e500037202 */ /* 0x000fe20000000f00 */
[----:B------:R-:W-:-:S02]  /*aa70*/  IMAD.MOV.U32 R2, RZ, RZ, R230 ;  /* 0x000000ffff027224 */ /* 0x000fc400078e00e6 */
[----:B------:R-:W-:Y:S02]  /*aa80*/  IMAD.MOV.U32 R0, RZ, RZ, R231 ;  /* 0x000000ffff007224 */ /* 0x000fe400078e00e7 */
[C---:B------:R-:W-:Y:S08]  /*aa90*/  HMMA.16816.F32 R228, R12.reuse, R20, R188 ;  /* 0x000000140ce4723c */ /* 0x040ff000000018bc */
[C---:B------:R-:W-:Y:S01]  /*aaa0*/  HMMA.16816.F32 R204, R12.reuse, R22, R60 ;  /* 0x000000160ccc723c */ /* 0x040fe2000000183c */
[----:B------:R-:W-:Y:S01]  /*aab0*/  IMAD.MOV.U32 R60, RZ, RZ, R8 ;  /* 0x000000ffff3c7224 */ /* 0x000fe200078e0008 */
[----:B------:R-:W2:Y:S04]  /*aac0*/  LDSM.16.M88.4 R20, [R40+0x8400] ;  /* 0x008400002814783b */ /* 0x000ea80000000200 */
[----:B------:R-:W-:Y:S02]  /*aad0*/  LDSM.16.M88.4 R8, [R210+0x4000] ;  /* 0x00400000d208783b */ /* 0x000fe40000000200 */
[C---:B------:R-:W-:Y:S02]  /*aae0*/  HMMA.16816.F32 R192, R12.reuse, R16, R28 ;  /* 0x000000100cc0723c */ /* 0x040fe4000000181c */
[----:B------:R-:W3:Y:S06]  /*aaf0*/  LDSM.16.M88.4 R28, [R40+0x8c00] ;  /* 0x008c0000281c783b */ /* 0x000eec0000000200 */
[C---:B------:R-:W-:Y:S01]  /*ab00*/  HMMA.16816.F32 R188, R12.reuse, R18, R56 ;  /* 0x000000120cbc723c */ /* 0x040fe20000001838 */
[----:B------:R-:W4:Y:S07]  /*ab10*/  LDSM.16.M88.4 R16, [R40+0x8800] ;  /* 0x008800002810783b */ /* 0x000f2e0000000200 */
[C---:B------:R-:W-:Y:S08]  /*ab20*/  HMMA.16816.F32 R48, R12.reuse, R44, R52 ;  /* 0x0000002c0c30723c */ /* 0x040ff00000001834 */
[----:B------:R-:W-:Y:S08]  /*ab30*/  HMMA.16816.F32 R12, R12, R46, R184 ;  /* 0x0000002e0c0c723c */ /* 0x000ff000000018b8 */
[----:B-1----:R-:W-:Y:S01]  /*ab40*/  HMMA.16816.F32 R180, R4, R24, R180 ;  /* 0x0000001804b4723c */ /* 0x002fe200000018b4 */
[----:B------:R-:W-:Y:S01]  /*ab50*/  MOV R61, R3 ;  /* 0x00000003003d7202 */ /* 0x000fe20000000f00 */
[----:B------:R-:W-:-:S02]  /*ab60*/  IMAD.MOV.U32 R62, RZ, RZ, R2 ;  /* 0x000000ffff3e7224 */ /* 0x000fc400078e0002 */
[----:B------:R-:W-:-:S04]  /*ab70*/  IMAD.MOV.U32 R63, RZ, RZ, R0 ;  /* 0x000000ffff3f7224 */ /* 0x000fc800078e0000 */
[C---:B------:R-:W-:Y:S08]  /*ab80*/  HMMA.16816.F32 R248, R4.reuse, R26, R176 ;  /* 0x0000001a04f8723c */ /* 0x040ff000000018b0 */
[----:B--2---:R-:W-:Y:S03]  /*ab90*/  HMMA.16816.F32 R232, R4, R20, R172 ;  /* 0x0000001404e8723c */ /* 0x004fe600000018ac */
[----:B------:R-:W-:Y:S01]  /*aba0*/  IMAD.MOV.U32 R42, RZ, RZ, R180 ;  /* 0x000000ffff2a7224 */ /* 0x000fe200078e00b4 */
[----:B------:R-:W-:Y:S01]  /*abb0*/  MOV R3, R181 ;  /* 0x000000b500037202 */ /* 0x000fe20000000f00 */
[----:B------:R-:W-:-:S02]  /*abc0*/  IMAD.MOV.U32 R2, RZ, RZ, R182 ;  /* 0x000000ffff027224 */ /* 0x000fc400078e00b6 */
[----:B------:R-:W-:Y:S01]  /*abd0*/  IMAD.MOV.U32 R0, RZ, RZ, R183 ;  /* 0x000000ffff007224 */ /* 0x000fe200078e00b7 */
[C---:B---3--:R-:W-:Y:S08]  /*abe0*/  HMMA.16816.F32 R176, R4.reuse, R28, R60 ;  /* 0x0000001c04b0723c */ /* 0x048ff0000000183c */
[----:B------:R-:W-:Y:S08]  /*abf0*/  HMMA.16816.F32 R172, R4, R30, R236 ;  /* 0x0000001e04ac723c */ /* 0x000ff000000018ec */
[----:B------:R-:W-:Y:S08]  /*ac00*/  HMMA.16816.F32 R48, R8, R28, R48 ;  /* 0x0000001c0830723c */ /* 0x000ff00000001830 */
[C---:B------:R-:W-:Y:S08]  /*ac10*/  HMMA.16816.F32 R196, R4.reuse, R22, R104 ;  /* 0x0000001604c4723c */ /* 0x040ff00000001868 */
[C---:B----4-:R-:W-:Y:S08]  /*ac20*/  HMMA.16816.F32 R184, R4.reuse, R16, R64 ;  /* 0x0000001004b8723c */ /* 0x050ff00000001840 */
[----:B------:R-:W-:Y:S01]  /*ac30*/  HMMA.16816.F32 R180, R4, R18, R200 ;  /* 0x0000001204b4723c */ /* 0x000fe200000018c8 */
[----:B------:R-:W-:Y:S07]  /*ac40*/  LDSM.16.M88.4 R4, [R211+0x5000] ;  /* 0x00500000d304783b */ /* 0x000fee0000000200 */
        /* <DEDUP_REMOVED lines=10> */
[----:B------:R-:W4:Y:S04]  /*acf0*/  LDSM.16.M88.4 R8, [R211+0x4000] ;  /* 0x00400000d308783b */ /* 0x000f280000000200 */
[----:B------:R-:W5:Y:S01]  /*ad00*/  LDSM.16.M88.4 R16, [R41+0x8800] ;  /* 0x008800002910783b */ /* 0x000f620000000200 */
[----:B------:R-:W-:Y:S01]  /*ad10*/  IMAD.MOV.U32 R200, RZ, RZ, R42 ;  /* 0x000000ffffc87224 */ /* 0x000fe200078e002a */
[----:B------:R-:W-:Y:S01]  /*ad20*/  MOV R201, R3 ;  /* 0x0000000300c97202 */ /* 0x000fe20000000f00 */
[----:B------:R-:W-:Y:S01]  /*ad30*/  IMAD.MOV.U32 R202, RZ, RZ, R2 ;  /* 0x000000ffffca7224 */ /* 0x000fe200078e0002 */
[----:B-1----:R-:W-:Y:S01]  /*ad40*/  HMMA.16816.F32 R236, R4, R12, R176 ;  /* 0x0000000c04ec723c */ /* 0x002fe200000018b0 */
[----:B------:R-:W-:Y:S01]  /*ad50*/  IMAD.MOV.U32 R203, RZ, RZ, R0 ;  /* 0x000000ffffcb7224 */ /* 0x000fe200078e0000 */
[----:B------:R-:W-:-:S06]  /*ad60*/  DEPBAR.LE SB0, 0x0 ;  /* 0x000080000000791a */ /* 0x000fcc0000000000 */
[----:B--2---:R-:W-:Y:S01]  /*ad70*/  HMMA.16816.F32 R200, R4, R24, R200 ;  /* 0x0000001804c8723c */ /* 0x004fe200000018c8 */
[----:B------:R-:W-:-:S07]  /*ad80*/  UISETP.GT.AND UP0, UPT, UR27, UR18, UPT ;  /* 0x000000121b00728c */ /* 0x000fce000bf04270 */
[C---:B------:R-:W-:Y:S08]  /*ad90*/  HMMA.16816.F32 R248, R4.reuse, R26, R248 ;  /* 0x0000001a04f8723c */ /* 0x040ff000000018f8 */
[----:B---3--:R-:W-:Y:S08]  /*ada0*/  HMMA.16816.F32 R232, R4, R20, R232 ;  /* 0x0000001404e8723c */ /* 0x008ff000000018e8 */
[C---:B----4-:R-:W-:Y:S08]  /*adb0*/  HMMA.16816.F32 R176, R8.reuse, R26, R64 ;  /* 0x0000001a08b0723c */ /* 0x050ff00000001840 */
        /* <DEDUP_REMOVED lines=19> */
[----:B------:R-:W-:Y:S01]  /*aef0*/  UIMAD UR6, UR6, UR11, UR39 ;  /* 0x0000000b060672a4 */ /* 0x000fe2000f8e0227 */
[----:B------:R-:W-:Y:S01]  /*af00*/  IMAD.U32 R0, RZ, RZ, UR38 ;  /* 0x00000026ff007e24 */ /* 0x000fe2000f8e00ff */
[----:B------:R-:W-:Y:S01]  /*af10*/  ULEA UR7, UP0, UR10, UR7, 0x5 ;  /* 0x000000070a077291 */ /* 0x000fe2000f8028ff */
[----:B------:R-:W-:Y:S01]  /*af20*/  IMAD.U32 R3, RZ, RZ, UR38 ;  /* 0x00000026ff037e24 */ /* 0x000fe2000f8e00ff */
[----:B------:R-:W-:-:S04]  /*af30*/  USHF.L.U64.HI UR5, UR38, 0x6, UR6 ;  /* 0x0000000626057899 */ /* 0x000fc80008010206 */
[----:B------:R-:W-:Y:S01]  /*af40*/  ULEA.HI.X UR5, UR10, UR5, UR11, 0x5, UP0 ;  /* 0x000000050a057291 */ /* 0x000fe200080f2c0b */
[----:B------:R-:W-:Y:S02]  /*af50*/  IMAD.U32 R2, RZ, RZ, UR7 ;  /* 0x00000007ff027e24 */ /* 0x000fe4000f8e00ff */
[----:B------:R-:W-:-:S03]  /*af60*/  IMAD.U32 R7, RZ, RZ, UR7 ;  /* 0x00000007ff077e24 */ /* 0x000fc6000f8e00ff */
[----:B------:R-:W-:Y:S02]  /*af70*/  MOV R6, UR5 ;  /* 0x0000000500067c02 */ /* 0x000fe40008000f00 */
[-C--:B--2---:R-:W-:Y:S02]  /*af80*/  LEA R4, P4, R0, R42.reuse, 0x7 ;  /* 0x0000002a00047211 */ /* 0x084fe400078838ff */
[----:B------:R-:W-:Y:S02]  /*af90*/  MOV R0, UR6 ;  /* 0x0000000600007c02 */ /* 0x000fe40008000f00 */
[----:B------:R-:W-:Y:S02]  /*afa0*/  LEA R2, P3, R2, R42, 0x1 ;  /* 0x0000002a02027211 */ /* 0x000fe400078608ff */
[-C--:B---3--:R-:W-:Y:S02]  /*afb0*/  LEA.HI.X R5, R3, R43.reuse, R0, 0x7, P4 ;  /* 0x0000002b03057211 */ /* 0x088fe400020f3c00 */
        /* <DEDUP_REMOVED lines=32> */
.L_x_1104:
[----:B------:R2:W-:Y:S02]  /*b1c0*/  STS.128 [R222+0x8800], RZ ;  /* 0x008800ffde007388 */ /* 0x0005e40000000c00 */
.L_x_1105:
[----:B------:R-:W-:Y:S05]  /*b1d0*/  BSYNC.RECONVERGENT B0 ;  /* 0x0000000000007941 */ /* 0x000fea0003800200 */
.L_x_1103:
[----:B------:R-:W0:Y:S02]  /*b1e0*/  LDGDEPBAR ;  /* 0x00000000000079af */ /* 0x000e240000000000 */
.L_x_1102:
[----:B-1----:R-:W4:Y:S04]  /*b1f0*/  LDL R4, [R1+0x15c] ;  /* 0x00015c0001047983 */ /* 0x002f280000100800 */
[----:B---3--:R-:W3:Y:S04]  /*b200*/  LDL.64 R2, [R1+0xf8] ;  /* 0x0000f80001027983 */ /* 0x008ee80000100a00 */
[----:B------:R-:W-:Y:S04]  /*b210*/  STL.64 [R1+0x1e0], R78 ;  /* 0x0001e04e01007387 */ /* 0x000fe80000100a00 */
[----:B------:R-:W-:Y:S04]  /*b220*/  STL.64 [R1+0x1d8], R90 ;  /* 0x0001d85a01007387 */ /* 0x000fe80000100a00 */
[----:B------:R1:W-:Y:S04]  /*b230*/  STL.64 [R1+0x1d0], R94 ;  /* 0x0001d05e01007387 */ /* 0x0003e80000100a00 */
[----:B------:R-:W-:Y:S04]  /*b240*/  STL [R1+0x1b8], R32 ;  /* 0x0001b82001007387 */ /* 0x000fe80000100800 */
[----:B------:R-:W-:Y:S04]  /*b250*/  STL [R1+0x1b4], R33 ;  /* 0x0001b42101007387 */ /* 0x000fe80000100800 */
[----:B------:R-:W-:Y:S04]  /*b260*/  STL [R1+0x1a4], R222 ;  /* 0x0001a4de01007387 */ /* 0x000fe80000100800 */
[----:B------:R-:W-:Y:S04]  /*b270*/  STL [R1+0x1a0], R216 ;  /* 0x0001a0d801007387 */ /* 0x000fe80000100800 */
[----:B------:R-:W-:Y:S04]  /*b280*/  STL [R1+0x19c], R215 ;  /* 0x00019cd701007387 */ /* 0x000fe80000100800 */
[----:B------:R-:W-:Y:S04]  /*b290*/  STL [R1+0x198], R214 ;  /* 0x000198d601007387 */ /* 0x000fe80000100800 */
[----:B------:R2:W-:Y:S04]  /*b2a0*/  STL.64 [R1+0x1c0], R214 ;  /* 0x0001c0d601007387 */ /* 0x0005e80000100a00 */
[----:B------:R-:W-:Y:S04]  /*b2b0*/  STL [R1+0x194], R211 ;  /* 0x000194d301007387 */ /* 0x000fe80000100800 */
[----:B------:R2:W-:Y:S04]  /*b2c0*/  STL [R1+0x190], R210 ;  /* 0x000190d201007387 */ /* 0x0005e80000100800 */
[----:B------:R-:W-:Y:S04]  /*b2d0*/  STL [R1+0x18c], R41 ;  /* 0x00018c2901007387 */ /* 0x000fe80000100800 */
[----:B------:R3:W-:Y:S04]  /*b2e0*/  STL [R1+0x188], R40 ;  /* 0x0001882801007387 */ /* 0x0007e80000100800 */
[----:B-1----:R-:W3:Y:S04]  /*b2f0*/  LDL.64 R94, [R1+0x168] ;  /* 0x00016800015e7983 */ /* 0x002ee80000100a00 */
[----:B------:R-:W3:Y:S04]  /*b300*/  LDL.64 R90, [R1+0x130] ;  /* 0x00013000015a7983 */ /* 0x000ee80000100a00 */
[----:B------:R-:W3:Y:S01]  /*b310*/  LDL.64 R78, [R1+0x170] ;  /* 0x00017000014e7983 */ /* 0x000ee20000100a00 */
[----:B------:R-:W-:-:S02]  /*b320*/  IMAD.U32 R0, RZ, RZ, UR22 ;  /* 0x00000016ff007e24 */ /* 0x000fc4000f8e00ff */
[----:B------:R-:W-:Y:S02]  /*b330*/  IMAD.MOV.U32 R247, RZ, RZ, R37 ;  /* 0x000000fffff77224 */ /* 0x000fe400078e0025 */
[----:B--2---:R-:W-:Y:S02]  /*b340*/  IMAD.MOV.U32 R214, RZ, RZ, R38 ;  /* 0x000000ffffd67224 */ /* 0x004fe400078e0026 */
[----:B------:R-:W-:Y:S01]  /*b350*/  IMAD.MOV.U32 R215, RZ, RZ, R39 ;  /* 0x000000ffffd77224 */ /* 0x000fe200078e0027 */
[----:B------:R-:W1:Y:S01]  /*b360*/  S2R R210, SR_TID.X ;  /* 0x0000000000d27919 */ /* 0x000e620000002100 */
[----:B----4-:R-:W-:-:S04]  /*b370*/  IMAD R0, R0, 0x40, R4 ;  /* 0x0000004000007824 */ /* 0x010fc800078e0204 */
[C---:B------:R-:W-:Y:S02]  /*b380*/  VIADD R16, R0.reuse, 0xffffff80 ;  /* 0xffffff8000107836 */ /* 0x040fe40000000000 */
[----:B------:R-:W-:-:S03]  /*b390*/  VIADD R15, R0, 0xffffff81 ;  /* 0xffffff81000f7836 */ /* 0x000fc60000000000 */
[C---:B------:R-:W-:Y:S02]  /*b3a0*/  ISETP.GT.AND P4, PT, R223.reuse, R16, PT ;  /* 0x00000010df00720c */ /* 0x040fe40003f84270 */
[----:B------:R-:W-:Y:S01]  /*b3b0*/  ISETP.GT.AND P3, PT, R223, R15, PT ;  /* 0x0000000fdf00720c */ /* 0x000fe20003f64270 */
[----:B---3--:R-:W-:Y:S01]  /*b3c0*/  IMAD.MOV.U32 R32, RZ, RZ, R2 ;  /* 0x000000ffff207224 */ /* 0x008fe200078e0002 */
[----:B------:R-:W-:Y:S01]  /*b3d0*/  FSEL R18, R104, -INF , !P4 ;  /* 0xff80000068127808 */ /* 0x000fe20006000000 */
[----:B------:R-:W-:Y:S01]  /*b3e0*/  IMAD.MOV.U32 R33, RZ, RZ, R3 ;  /* 0x000000ffff217224 */ /* 0x000fe200078e0003 */
[----:B------:R-:W-:Y:S01]  /*b3f0*/  ISETP.GE.AND P4, PT, R15, R226, PT ;  /* 0x000000e20f00720c */ /* 0x000fe20003f86270 */
[C---:B------:R-:W-:Y:S02]  /*b400*/  VIADD R14, R0.reuse, 0xffffff88 ;  /* 0xffffff88000e7836 */ /* 0x040fe40000000000 */
[C---:B------:R-:W-:Y:S02]  /*b410*/  VIADD R13, R0.reuse, 0xffffff89 ;  /* 0xffffff89000d7836 */ /* 0x040fe40000000000 */
[----:B------:R-:W-:-:S02]  /*b420*/  VIADD R12, R0, 0xffffff90 ;  /* 0xffffff90000c7836 */ /* 0x000fc40000000000 */
[C---:B------:R-:W-:Y:S02]  /*b430*/  VIADD R11, R0.reuse, 0xffffff91 ;  /* 0xffffff91000b7836 */ /* 0x040fe40000000000 */
[C---:B------:R-:W-:Y:S02]  /*b440*/  VIADD R10, R0.reuse, 0xffffff98 ;  /* 0xffffff98000a7836 */ /* 0x040fe40000000000 */
[C---:B------:R-:W-:Y:S02]  /*b450*/  VIADD R9, R0.reuse, 0xffffff99 ;  /* 0xffffff9900097836 */ /* 0x040fe40000000000 */
[C---:B------:R-:W-:Y:S02]  /*b460*/  VIADD R8, R0.reuse, 0xffffffa0 ;  /* 0xffffffa000087836 */ /* 0x040fe40000000000 */
[C---:B------:R-:W-:Y:S02]  /*b470*/  VIADD R7, R0.reuse, 0xffffffa1 ;  /* 0xffffffa100077836 */ /* 0x040fe40000000000 */
[----:B------:R-:W-:-:S02]  /*b480*/  VIADD R6, R0, 0xffffffa8 ;  /* 0xffffffa800067836 */ /* 0x000fc40000000000 */
[C---:B------:R-:W-:Y:S02]  /*b490*/  VIADD R5, R0.reuse, 0xffffffa9 ;  /* 0xffffffa900057836 */ /* 0x040fe40000000000 */
[C---:B------:R-:W-:Y:S02]  /*b4a0*/  VIADD R4, R0.reuse, 0xffffffb0 ;  /* 0xffffffb000047836 */ /* 0x040fe40000000000 */
[C---:B------:R-:W-:Y:S02]  /*b4b0*/  VIADD R3, R0.reuse, 0xffffffb1 ;  /* 0xffffffb100037836 */ /* 0x040fe40000000000 */
[C---:B------:R-:W-:Y:S02]  /*b4c0*/  VIADD R17, R0.reuse, 0xffffffb8 ;  /* 0xffffffb800117836 */ /* 0x040fe40000000000 */
[----:B------:R-:W-:Y:S01]  /*b4d0*/  VIADD R2, R0, 0xffffffb9 ;  /* 0xffffffb900027836 */ /* 0x000fe20000000000 */
[----:B------:R-:W-:Y:S02]  /*b4e0*/  FSEL R0, R105, -INF , !P3 ;  /* 0xff80000069007808 */ /* 0x000fe40005800000 */
[----:B------:R-:W-:-:S02]  /*b4f0*/  ISETP.GE.AND P5, PT, R16, R226, PT ;  /* 0x000000e21000720c */ /* 0x000fc40003fa6270 */
[C---:B------:R-:W-:Y:S02]  /*b500*/  ISETP.GT.AND P3, PT, R223.reuse, R14, PT ;  /* 0x0000000edf00720c */ /* 0x040fe40003f64270 */
[----:B------:R-:W-:Y:S02]  /*b510*/  FSEL R37, R0, -INF , !P4 ;  /* 0xff80000000257808 */ /* 0x000fe40006000000 */
[C---:B------:R-:W-:Y:S02]  /*b520*/  ISETP.GT.AND P4, PT, R223.reuse, R12, PT ;  /* 0x0000000cdf00720c */ /* 0x040fe40003f84270 */
        /* <DEDUP_REMOVED lines=29> */
[-C--:B------:R-:W-:Y:S02]  /*b700*/  ISETP.GE.AND P4, PT, R13, R226.reuse, PT ;  /* 0x000000e20d00720c */ /* 0x080fe40003f86270 */
[----:B------:R-:W-:Y:S02]  /*b710*/  FSEL R0, R45, -INF , !P5 ;  /* 0xff8000002d007808 */ /* 0x000fe40006800000 */
[----:B------:R-:W-:Y:S02]  /*b720*/  FSEL R39, R107, -INF , !P3 ;  /* 0xff8000006b277808 */ /* 0x000fe40005800000 */
[----:B------:R-:W-:-:S02]  /*b730*/  ISETP.GE.AND P5, PT, R14, R226, PT ;  /* 0x000000e20e00720c */ /* 0x000fc40003fa6270 */
[C---:B------:R-:W-:Y:S02]  /*b740*/  ISETP.GT.AND P3, PT, R34.reuse, R14, PT ;  /* 0x0000000e2200720c */ /* 0x040fe40003f64270 */
[----:B------:R-:W-:Y:S02]  /*b750*/  FSEL R176, R29, -INF , !P4 ;  /* 0xff8000001db07808 */ /* 0x000fe40006000000 */
[----:B------:R-:W-:Y:S02]  /*b760*/  ISETP.GT.AND P4, PT, R34, R13, PT ;  /* 0x0000000d2200720c */ /* 0x000fe40003f84270 */
[----:B------:R-:W-:Y:S02]  /*b770*/  FSEL R174, R30, -INF , !P5 ;  /* 0xff8000001eae7808 */ /* 0x000fe40006800000 */
[----:B------:R-:W-:Y:S02]  /*b780*/  FSEL R29, R178, -INF , !P3 ;  /* 0xff800000b21d7808 */ /* 0x000fe40005800000 */
[----:B------:R-:W-:-:S02]  /*b790*/  ISETP.GE.AND P3, PT, R11, R226, PT ;  /* 0x000000e20b00720c */ /* 0x000fc40003f66270 */
[----:B------:R-:W-:Y:S02]  /*b7a0*/  FSEL R30, R179, -INF , !P4 ;  /* 0xff800000b31e7808 */ /* 0x000fe40006000000 */
[----:B------:R-:W-:Y:S02]  /*b7b0*/  ISETP.GT.AND P4, PT, R34, R12, PT ;  /* 0x0000000c2200720c */ /* 0x000fe40003f84270 */
[----:B------:R-:W-:Y:S02]  /*b7c0*/  FSEL R180, R27, -INF , !P3 ;  /* 0xff8000001bb47808 */ /* 0x000fe40005800000 */
[----:B------:R-:W-:Y:S02]  /*b7d0*/  ISETP.GE.AND P5, PT, R12, R226, PT ;  /* 0x000000e20c00720c */ /* 0x000fe40003fa6270 */
[----:B------:R-:W-:Y:S02]  /*b7e0*/  FSEL R27, R66, -INF , !P4 ;  /* 0xff800000421b7808 */ /* 0x000fe40006000000 */
[----:B------:R-:W-:-:S02]  /*b7f0*/  ISETP.GT.AND P3, PT, R34, R11, PT ;  /* 0x0000000b2200720c */ /* 0x000fc40003f64270 */
[-C--:B------:R-:W-:Y:S02]  /*b800*/  ISETP.GE.AND P4, PT, R9, R226.reuse, PT ;  /* 0x000000e20900720c */ /* 0x080fe40003f86270 */
        /* <DEDUP_REMOVED lines=8> */
[----:B------:R-:W-:Y:S02]  /*b890*/  FSEL R42, R63, -INF , !P4 ;  /* 0xff8000003f2a7808 */ /* 0x000fe40006000000 */
[----:B------:R-:W-:Y:S02]  /*b8a0*/  ISETP.GE.AND P3, PT, R7, R226, PT ;  /* 0x000000e20700720c */ /* 0x000fe40003f66270 */
[----:B------:R-:W-:-:S02]  /*b8b0*/  ISETP.GT.AND P4, PT, R34, R8, PT ;  /* 0x000000082200720c */ /* 0x000fc40003f84270 */
[-C--:B------:R-:W-:Y:S02]  /*b8c0*/  ISETP.GE.AND P5, PT, R8, R226.reuse, PT ;  /* 0x000000e20800720c */ /* 0x080fe40003fa6270 */
[----:B------:R-:W-:Y:S02]  /*b8d0*/  FSEL R172, R23, -INF , !P3 ;  /* 0xff80000017ac7808 */ /* 0x000fe40005800000 */
[----:B------:R-:W-:Y:S02]  /*b8e0*/  FSEL R61, R58, -INF , !P4 ;  /* 0xff8000003a3d7808 */ /* 0x000fe40006000000 */
[----:B------:R-:W-:Y:S02]  /*b8f0*/  ISETP.GT.AND P3, PT, R34, R7, PT ;  /* 0x000000072200720c */ /* 0x000fe40003f64270 */
[----:B------:R-:W-:Y:S02]  /*b900*/  ISETP.GE.AND P4, PT, R5, R226, PT ;  /* 0x000000e20500720c */ /* 0x000fe40003f86270 */
[----:B------:R-:W-:-:S02]  /*b910*/  FSEL R173, R24, -INF , !P5 ;  /* 0xff80000018ad7808 */ /* 0x000fc40006800000 */
[----:B------:R-:W-:Y:S02]  /*b920*/  ISETP.GE.AND P5, PT, R6, R226, PT ;  /* 0x000000e20600720c */ /* 0x000fe40003fa6270 */
[----:B------:R-:W-:Y:S02]  /*b930*/  FSEL R65, R59, -INF , !P3 ;  /* 0xff8000003b417808 */ /* 0x000fe40005800000 */
[----:B------:R-:W-:Y:S02]  /*b940*/  FSEL R67, R21, -INF , !P4 ;  /* 0xff80000015437808 */ /* 0x000fe40006000000 */
[C---:B------:R-:W-:Y:S02]  /*b950*/  ISETP.GT.AND P3, PT, R34.reuse, R6, PT ;  /* 0x000000062200720c */ /* 0x040fe40003f64270 */
[----:B------:R-:W-:Y:S02]  /*b960*/  ISETP.GT.AND P4, PT, R34, R5, PT ;  /* 0x000000052200720c */ /* 0x000fe40003f84270 */
[----:B------:R-:W-:-:S02]  /*b970*/  FSEL R104, R22, -INF , !P5 ;  /* 0xff80000016687808 */ /* 0x000fc40006800000 */
[-C--:B------:R-:W-:Y:S02]  /*b980*/  ISETP.GE.AND P5, PT, R4, R226.reuse, PT ;  /* 0x000000e20400720c */ /* 0x080fe40003fa6270 */
[----:B------:R-:W-:Y:S02]  /*b990*/  FSEL R105, R54, -INF , !P3 ;  /* 0xff80000036697808 */ /* 0x000fe40005800000 */
[----:B------:R-:W-:Y:S02]  /*b9a0*/  FSEL R178, R55, -INF , !P4 ;  /* 0xff80000037b27808 */ /* 0x000fe40006000000 */
[----:B------:R-:W-:Y:S02]  /*b9b0*/  ISETP.GE.AND P3, PT, R3, R226, PT ;  /* 0x000000e20300720c */ /* 0x000fe40003f66270 */
[----:B------:R-:W-:Y:S02]  /*b9c0*/  ISETP.GT.AND P4, PT, R34, R4, PT ;  /* 0x000000042200720c */ /* 0x000fe40003f84270 */
[----:B------:R-:W-:-:S02]  /*b9d0*/  FSEL R64, R20, -INF , !P5 ;  /* 0xff80000014407808 */ /* 0x000fc40006800000 */
[----:B------:R-:W-:Y:S02]  /*b9e0*/  FSEL R63, R19, -INF , !P3 ;  /* 0xff800000133f7808 */ /* 0x000fe40005800000 */
[----:B------:R-:W-:Y:S02]  /*b9f0*/  ISETP.GT.AND P5, PT, R34, R3, PT ;  /* 0x000000032200720c */ /* 0x000fe40003fa4270 */
        /* <DEDUP_REMOVED lines=11> */
[C---:B------:R-:W-:Y:S02]  /*bab0*/  ISETP.GT.AND P5, PT, R35.reuse, R15, PT ;  /* 0x0000000f2300720c */ /* 0x040fe40003fa4270 */
        /* <DEDUP_REMOVED lines=28> */
[----:B------:R-:W-:Y:S02]  /*bc80*/  ISETP.GE.AND P5, PT, R16, R225, PT ;  /* 0x000000e11000720c */ /* 0x000fe40003fa6270 */
        /* <DEDUP_REMOVED lines=8> */
[----:B------:R-:W-:Y:S02]  /*bd10*/  ISETP.GE.AND P4, PT, R15, R225, PT ;  /* 0x000000e10f00720c */ /* 0x000fe40003f86270 */
[----:B------:R-:W-:Y:S02]  /*bd20*/  ISETP.GT.AND P3, PT, R36, R15, PT ;  /* 0x0000000f2400720c */ /* 0x000fe40003f64270 */
[----:B------:R-:W-:-:S02]  /*bd30*/  FSEL R191, R0, -INF , !P5 ;  /* 0xff80000000bf7808 */ /* 0x000fc40006800000 */
[----:B------:R-:W-:Y:S02]  /*bd40*/  ISETP.GE.AND P5, PT, R15, R209, PT ;  /* 0x000000d10f00720c */ /* 0x000fe40003fa6270 */
[----:B------:R-:W-:Y:S02]  /*bd50*/  FSEL R43, R39, -INF , !P4 ;  /* 0xff800000272b7808 */ /* 0x000fe40006000000 */
[----:B------:R-:W-:Y:S02]  /*bd60*/  ISETP.GE.AND P4, PT, R15, R208, PT ;  /* 0x000000d00f00720c */ /* 0x000fe40003f86270 */
[----:B------:R-:W-:Y:S02]  /*bd70*/  FSEL R0, R203, -INF , !P3 ;  /* 0xff800000cb007808 */ /* 0x000fe40005800000 */
[----:B------:R-:W-:Y:S02]  /*bd80*/  FSEL R56, R19, -INF , !P5 ;  /* 0xff80000013387808 */ /* 0x000fe40006800000 */
[----:B------:R-:W-:-:S02]  /*bd90*/  ISETP.GE.AND P5, PT, R14, R225, PT ;  /* 0x000000e10e00720c */ /* 0x000fc40003fa6270 */
[----:B------:R-:W-:Y:S02]  /*bda0*/  FSEL R189, R0, -INF , !P4 ;  /* 0xff80000000bd7808 */ /* 0x000fe40006000000 */
[----:B------:R-:W-:Y:S02]  /*bdb0*/  ISETP.GT.AND P3, PT, R36, R14, PT ;  /* 0x0000000e2400720c */ /* 0x000fe40003f64270 */
[C---:B------:R-:W-:Y:S02]  /*bdc0*/  ISETP.GE.AND P4, PT, R14.reuse, R209, PT ;  /* 0x000000d10e00720c */ /* 0x040fe40003f86270 */
[----:B------:R-:W-:Y:S02]  /*bdd0*/  FSEL R54, R29, -INF , !P5 ;  /* 0xff8000001d367808 */ /* 0x000fe40006800000 */
[----:B------:R-:W-:Y:S02]  /*bde0*/  ISETP.GE.AND P5, PT, R14, R208, PT ;  /* 0x000000d00e00720c */ /* 0x000fe40003fa6270 */
[----:B------:R-:W-:-:S02]  /*bdf0*/  FSEL R0, R250, -INF , !P3 ;  /* 0xff800000fa007808 */ /* 0x000fc40005800000 */
[----:B------:R-:W-:Y:S02]  /*be00*/  FSEL R53, R20, -INF , !P4 ;  /* 0xff80000014357808 */ /* 0x000fe40006000000 */
[C---:B------:R-:W-:Y:S02]  /*be10*/  ISETP.GE.AND P4, PT, R13.reuse, R225, PT ;  /* 0x000000e10d00720c */ /* 0x040fe40003f86270 */
[----:B------:R-:W-:Y:S02]  /*be20*/  ISETP.GT.AND P3, PT, R36, R13, PT ;  /* 0x0000000d2400720c */ /* 0x000fe40003f64270 */
[----:B------:R-:W-:Y:S02]  /*be30*/  FSEL R188, R0, -INF , !P5 ;  /* 0xff80000000bc7808 */ /* 0x000fe40006800000 */
        /* <DEDUP_REMOVED lines=13> */
[----:B------:R-:W-:-:S02]  /*bf10*/  ISETP.GE.AND P3, PT, R11, R225, PT ;  /* 0x000000e10b00720c */ /* 0x000fc40003f66270 */
[----:B------:R-:W-:Y:S02]  /*bf20*/  ISETP.GT.AND P4, PT, R36, R11, PT ;  /* 0x0000000b2400720c */ /* 0x000fe40003f84270 */
[----:B------:R-:W-:Y:S02]  /*bf30*/  FSEL R186, R0, -INF , !P5 ;  /* 0xff80000000ba7808 */ /* 0x000fe40006800000 */
[----:B------:R-:W-:Y:S02]  /*bf40*/  FSEL R48, R28, -INF , !P3 ;  /* 0xff8000001c307808 */ /* 0x000fe40005800000 */
[----:B------:R-:W-:Y:S02]  /*bf50*/  ISETP.GE.AND P3, PT, R11, R208, PT ;  /* 0x000000d00b00720c */ /* 0x000fe40003f66270 */
[----:B------:R-:W-:-:S04]  /*bf60*/  FSEL R0, R235, -INF , !P4 ;  /* 0xff800000eb007808 */ /* 0x000fc80006000000 */
[----:B------:R-:W-:Y:S02]  /*bf70*/  FSEL R185, R0, -INF , !P3 ;  /* 0xff80000000b97808 */ /* 0x000fe40005800000 */
[----:B------:R-:W-:Y:S02]  /*bf80*/  FMNMX3.FTZ R0, R103, R38, R37, !PT ;  /* 0x0000002667007276 */ /* 0x000fe40007810025 */
[----:B------:R-:W-:Y:S02]  /*bf90*/  ISETP.GE.AND P5, PT, R11, R209, PT ;  /* 0x000000d10b00720c */ /* 0x000fe40003fa6270 */
[----:B------:R-:W-:Y:S02]  /*bfa0*/  FMNMX3.FTZ R0, R0, R174, R176, !PT ;  /* 0x000000ae00007276 */ /* 0x000fe400078100b0 */
[----:B------:R-:W-:Y:S02]  /*bfb0*/  ISETP.GE.AND P4, PT, R10, R225, PT ;  /* 0x000000e10a00720c */ /* 0x000fe40003f86270 */
[----:B------:R-:W-:-:S02]  /*bfc0*/  ISETP.GT.AND P3, PT, R36, R10, PT ;  /* 0x0000000a2400720c */ /* 0x000fc40003f64270 */
[----:B------:R-:W-:Y:S02]  /*bfd0*/  FMNMX3.FTZ R0, R0, R181, R180, !PT ;  /* 0x000000b500007276 */ /* 0x000fe400078100b4 */
[----:B------:R-:W-:Y:S02]  /*bfe0*/  FSEL R47, R23, -INF , !P5 ;  /* 0xff800000172f7808 */ /* 0x000fe40006800000 */
[----:B------:R-:W-:Y:S02]  /*bff0*/  FSEL R45, R26, -INF , !P4 ;  /* 0xff8000001a2d7808 */ /* 0x000fe40006000000 */
[C---:B------:R-:W-:Y:S02]  /*c000*/  ISETP.GE.AND P5, PT, R10.reuse, R209, PT ;  /* 0x000000d10a00720c */ /* 0x040fe40003fa6270 */
[----:B------:R-:W-:Y:S02]  /*c010*/  ISETP.GE.AND P4, PT, R10, R208, PT ;  /* 0x000000d00a00720c */ /* 0x000fe40003f86270 */
[----:B------:R-:W-:-:S02]  /*c020*/  FSEL R10, R198, -INF , !P3 ;  /* 0xff800000c60a7808 */ /* 0x000fc40005800000 */
[----:B------:R-:W-:Y:S02]  /*c030*/  FMNMX3.FTZ R0, R0, R177, R175, !PT ;  /* 0x000000b100007276 */ /* 0x000fe400078100af */
[----:B------:R-:W-:Y:S02]  /*c040*/  ISETP.GE.AND P3, PT, R9, R225, PT ;  /* 0x000000e10900720c */ /* 0x000fe40003f66270 */
[----:B------:R-:W-:Y:S02]  /*c050*/  FSEL R183, R10, -INF , !P4 ;  /* 0xff8000000ab77808 */ /* 0x000fe40006000000 */
[----:B------:R-:W-:Y:S02]  /*c060*/  FMNMX3.FTZ R0, R0, R173, R172, !PT ;  /* 0x000000ad00007276 */ /* 0x000fe400078100ac */
[----:B------:R-:W-:Y:S02]  /*c070*/  ISETP.GT.AND P4, PT, R36, R9, PT ;  /* 0x000000092400720c */ /* 0x000fe40003f84270 */
[----:B------:R-:W-:-:S02]  /*c080*/  FSEL R44, R24, -INF , !P5 ;  /* 0xff800000182c7808 */ /* 0x000fc40006800000 */
[----:B------:R-:W-:Y:S02]  /*c090*/  FSEL R42, R42, -INF , !P3 ;  /* 0xff8000002a2a7808 */ /* 0x000fe40005800000 */
[C---:B------:R-:W-:Y:S02]  /*c0a0*/  ISETP.GE.AND P5, PT, R9.reuse, R209, PT ;  /* 0x000000d10900720c */ /* 0x040fe40003fa6270 */
[----:B------:R-:W-:Y:S02]  /*c0b0*/  ISETP.GE.AND P3, PT, R9, R208, PT ;  /* 0x000000d00900720c */ /* 0x000fe40003f66270 */
[----:B------:R-:W-:Y:S02]  /*c0c0*/  FMNMX3.FTZ R0, R0, R104, R67, !PT ;  /* 0x0000006800007276 */ /* 0x000fe40007810043 */
[----:B------:R-:W-:Y:S02]  /*c0d0*/  FSEL R9, R199, -INF , !P4 ;  /* 0xff800000c7097808 */ /* 0x000fe40006000000 */
[----:B------:R-:W-:-:S02]  /*c0e0*/  ISETP.GE.AND P4, PT, R8, R225, PT ;  /* 0x000000e10800720c */ /* 0x000fc40003f86270 */
[----:B------:R-:W-:Y:S02]  /*c0f0*/  FMNMX3.FTZ R0, R0, R64, R63, !PT ;  /* 0x0000004000007276 */ /* 0x000fe4000781003f */
[----:B------:R-:W-:Y:S02]  /*c100*/  FSEL R179, R9, -INF , !P3 ;  /* 0xff80000009b37808 */ /* 0x000fe40005800000 */
[----:B------:R-:W-:Y:S02]  /*c110*/  ISETP.GT.AND P3, PT, R36, R8, PT ;  /* 0x000000082400720c */ /* 0x000fe40003f64270 */
[----:B------:R-:W-:Y:S02]  /*c120*/  FSEL R39, R25, -INF , !P5 ;  /* 0xff80000019277808 */ /* 0x000fe40006800000 */
[----:B------:R-:W-:Y:S02]  /*c130*/  FSEL R35, R61, -INF , !P4 ;  /* 0xff8000003d237808 */ /* 0x000fe40006000000 */
[----:B------:R-:W-:-:S02]  /*c140*/  FMNMX3.FTZ R0, R0, R58, R57, !PT ;  /* 0x0000003a00007276 */ /* 0x000fc40007810039 */
[C---:B------:R-:W-:Y:S02]  /*c150*/  ISETP.GE.AND P5, PT, R8.reuse, R209, PT ;  /* 0x000000d10800720c */ /* 0x040fe40003fa6270 */
[----:B------:R-:W-:Y:S02]  /*c160*/  ISETP.GE.AND P4, PT, R8, R208, PT ;  /* 0x000000d00800720c */ /* 0x000fe40003f86270 */
[----:B------:R-:W-:Y:S01]  /*c170*/  FSEL R8, R206, -INF , !P3 ;  /* 0xff800000ce087808 */ /* 0x000fe20005800000 */
[----:B------:R-:W2:Y:S01]  /*c180*/  SHFL.BFLY PT, R9, R0, 0x2, 0x1f ;  /* 0x0c401f0000097f89 */ /* 0x000ea200000e0000 */
        /* <DEDUP_REMOVED lines=9> */
[----:B------:R-:W-:Y:S02]  /*c220*/  ISETP.GE.AND P4, PT, R6, R225, PT ;  /* 0x000000e10600720c */ /* 0x000fe40003f86270 */
[----:B------:R-:W-:Y:S02]  /*c230*/  ISETP.GT.AND P3, PT, R36, R6, PT ;  /* 0x000000062400720c */ /* 0x000fe40003f64270 */
        /* <DEDUP_REMOVED lines=9> */
[----:B------:R-:W-:Y:S01]  /*c2d0*/  FSEL R27, R178, -INF , !P3 ;  /* 0xff800000b21b7808 */ /* 0x000fe20005800000 */
[----:B------:R-:W3:Y:S01]  /*c2e0*/  S2R R40, SR_CTAID.X ;  /* 0x0000000000287919 */ /* 0x000ee20000002500 */
[----:B------:R-:W-:-:S02]  /*c2f0*/  ISETP.GE.AND P5, PT, R5, R209, PT ;  /* 0x000000d10500720c */ /* 0x000fc40003fa6270 */
[----:B------:R-:W-:Y:S02]  /*c300*/  ISETP.GE.AND P3, PT, R5, R208, PT ;  /* 0x000000d00500720c */ /* 0x000fe40003f66270 */
[----:B------:R-:W-:Y:S02]  /*c310*/  FSEL R5, R231, -INF , !P4 ;  /* 0xff800000e7057808 */ /* 0x000fe40006000000 */
[----:B--2---:R-:W-:Y:S02]  /*c320*/  FMNMX.FTZ R0, R0, R9, !PT ;  /* 0x0000000900007209 */ /* 0x004fe40007810000 */
[----:B------:R-:W-:Y:S02]  /*c330*/  ISETP.GE.AND P4, PT, R4, R225, PT ;  /* 0x000000e10400720c */ /* 0x000fe40003f86270 */
[----:B------:R-:W-:Y:S02]  /*c340*/  FSEL R59, R5, -INF , !P3 ;  /* 0xff800000053b7808 */ /* 0x000fe40005800000 */
[----:B------:R-:W-:Y:S01]  /*c350*/  ISETP.GT.AND P3, PT, R36, R4, PT ;  /* 0x000000042400720c */ /* 0x000fe20003f64270 */
[----:B------:R-:W2:Y:S01]  /*c360*/  SHFL.BFLY PT, R10, R0, 0x1, 0x1f ;  /* 0x0c201f00000a7f89 */ /* 0x000ea200000e0000 */
[----:B------:R-:W-:-:S02]  /*c370*/  FSEL R24, R62, -INF , !P5 ;  /* 0xff8000003e187808 */ /* 0x000fc40006800000 */
[----:B------:R-:W-:Y:S02]  /*c380*/  FSEL R23, R182, -INF , !P4 ;  /* 0xff800000b6177808 */ /* 0x000fe40006000000 */
[C---:B------:R-:W-:Y:S02]  /*c390*/  ISETP.GE.AND P5, PT, R4.reuse, R209, PT ;  /* 0x000000d10400720c */ /* 0x040fe40003fa6270 */
[----:B------:R-:W-:Y:S02]  /*c3a0*/  ISETP.GE.AND P4, PT, R4, R208, PT ;  /* 0x000000d00400720c */ /* 0x000fe40003f86270 */
[----:B------:R-:W-:Y:S02]  /*c3b0*/  FSEL R4, R238, -INF , !P3 ;  /* 0xff800000ee047808 */ /* 0x000fe40005800000 */
[----:B------:R-:W-:Y:S02]  /*c3c0*/  ISETP.GE.AND P3, PT, R3, R225, PT ;  /* 0x000000e10300720c */ /* 0x000fe40003f66270 */
[----:B------:R-:W-:-:S02]  /*c3d0*/  FSEL R21, R106, -INF , !P5 ;  /* 0xff8000006a157808 */ /* 0x000fc40006800000 */
[----:B------:R-:W-:Y:S02]  /*c3e0*/  FSEL R55, R4, -INF , !P4 ;  /* 0xff80000004377808 */ /* 0x000fe40006000000 */
[----:B------:R-:W-:Y:S02]  /*c3f0*/  FSEL R22, R184, -INF , !P3 ;  /* 0xff800000b8167808 */ /* 0x000fe40005800000 */
[C---:B------:R-:W-:Y:S02]  /*c400*/  ISETP.GE.AND P5, PT, R3.reuse, R209, PT ;  /* 0x000000d10300720c */ /* 0x040fe40003fa6270 */
[----:B------:R-:W-:Y:S02]  /*c410*/  ISETP.GT.AND P4, PT, R36, R3, PT ;  /* 0x000000032400720c */ /* 0x000fe40003f84270 */
[----:B------:R-:W-:Y:S02]  /*c420*/  ISETP.GE.AND P3, PT, R3, R208, PT ;  /* 0x000000d00300720c */ /* 0x000fe40003f66270 */
[----:B------:R-:W-:-:S04]  /*c430*/  FMNMX3.FTZ R3, R101, R46, R43, !PT ;  /* 0x0000002e65037276 */ /* 0x000fc8000781002b */
[----:B------:R-:W-:Y:S01]  /*c440*/  FMNMX3.FTZ R3, R3, R54, R52, !PT ;  /* 0x0000003603037276 */ /* 0x000fe20007810034 */
[----:B------:R-:W-:Y:S01]  /*c450*/  ULEA UR5, UR22, 0xfffffffc, 0x1 ;  /* 0xfffffffc16057891 */ /* 0x000fe2000f8e08ff */
[----:B------:R-:W-:Y:S02]  /*c460*/  IMAD.U32 R5, RZ, RZ, UR35 ;  /* 0x00000023ff057e24 */ /* 0x000fe4000f8e00ff */
[----:B------:R-:W-:Y:S02]  /*c470*/  FMNMX3.FTZ R3, R3, R50, R48, !PT ;  /* 0x0000003203037276 */ /* 0x000fe40007810030 */
[----:B-1----:R-:W-:Y:S02]  /*c480*/  SHF.R.U32.HI R210, RZ, 0x5, R210 ;  /* 0x00000005ffd27819 */ /* 0x002fe400000116d2 */
[----:B------:R-:W-:Y:S02]  /*c490*/  FMNMX3.FTZ R3, R3, R45, R42, !PT ;  /* 0x0000002d03037276 */ /* 0x000fe4000781002a */
[----:B------:R-:W-:Y:S01]  /*c4a0*/  LOP3.LUT R5, R5, UR5, R95, 0x96, !PT ;  /* 0x0000000505057c12 */ /* 0x000fe2000f8e965f */
[----:B---3--:R-:W-:Y:S01]  /*c4b0*/  IMAD R40, R40, 0x8, R210 ;  /* 0x0000000828287824 */ /* 0x008fe200078e02d2 */
[----:B--2---:R-:W-:-:S02]  /*c4c0*/  FMNMX.FTZ R219, R0, R10, !PT ;  /* 0x0000000a00db7209 */ /* 0x004fc40007810000 */
[----:B------:R-:W-:Y:S01]  /*c4d0*/  FMNMX3.FTZ R0, R3, R35, R31, !PT ;  /* 0x0000002303007276 */ /* 0x000fe2000781001f */
[----:B------:R-:W-:Y:S01]  /*c4e0*/  IMAD.WIDE.U32 R6, R5, -0x326172a9, RZ ;  /* 0xcd9e8d5705067825 */ /* 0x000fe200078e00ff */
[----:B------:R-:W-:Y:S02]  /*c4f0*/  FSEL R11, R239, -INF , !P4 ;  /* 0xff800000ef0b7808 */ /* 0x000fe40006000000 */
[----:B------:R-:W-:Y:S01]  /*c500*/  FSEL R18, R190, -INF , !P5 ;  /* 0xff800000be127808 */ /* 0x000fe20006800000 */
[----:B------:R-:W-:Y:S01]  /*c510*/  IMAD.WIDE.U32 R40, R40, -0x326172a9, RZ ;  /* 0xcd9e8d5728287825 */ /* 0x000fe200078e00ff */
[-C--:B------:R-:W-:Y:S02]  /*c520*/  ISETP.GE.AND P5, PT, R17, R225.reuse, PT ;  /* 0x000000e11100720c */ /* 0x080fe40003fa6270 */
[----:B------:R-:W-:Y:S02]  /*c530*/  ISETP.GE.AND P4, PT, R2, R225, PT ;  /* 0x000000e10200720c */ /* 0x000fe40003f86270 */
[----:B------:R-:W-:-:S02]  /*c540*/  FMNMX3.FTZ R0, R0, R29, R27, !PT ;  /* 0x0000001d00007276 */ /* 0x000fc4000781001b */
[----:B------:R-:W-:Y:S02]  /*c550*/  FSEL R20, R193, -INF , !P5 ;  /* 0xff800000c1147808 */ /* 0x000fe40006800000 */
[----:B------:R-:W-:Y:S02]  /*c560*/  FSEL R19, R192, -INF , !P4 ;  /* 0xff800000c0137808 */ /* 0x000fe40006000000 */
[----:B------:R-:W-:Y:S02]  /*c570*/  FMNMX3.FTZ R3, R0, R23, R22, !PT ;  /* 0x0000001700037276 */ /* 0x000fe40007810016 */
[----:B------:R-:W-:Y:S02]  /*c580*/  LOP3.LUT R4, R40, UR33, R7, 0x96, !PT ;  /* 0x0000002128047c12 */ /* 0x000fe4000f8e9607 */
[----:B------:R-:W-:Y:S02]  /*c590*/  LOP3.LUT R8, R6, UR32, R91, 0x96, !PT ;  /* 0x0000002006087c12 */ /* 0x000fe4000f8e965b */
[----:B------:R-:W-:Y:S01]  /*c5a0*/  FMNMX3.FTZ R3, R3, R20, R19, !PT ;  /* 0x0000001403037276 */ /* 0x000fe20007810013 */
[----:B------:R-:W-:-:S04]  /*c5b0*/  IMAD.WIDE.U32 R4, R4, -0x2daee0ad, RZ ;  /* 0xd2511f5304047825 */ /* 0x000fc800078e00ff */
[----:B------:R-:W-:Y:S01]  /*c5c0*/  IMAD.WIDE.U32 R8, R8, -0x2daee0ad, RZ ;  /* 0xd2511f5308087825 */ /* 0x000fe200078e00ff */
[----:B------:R-:W1:Y:S01]  /*c5d0*/  SHFL.BFLY PT, R10, R3, 0x2, 0x1f ;  /* 0x0c401f00030a7f89 */ /* 0x000e6200000e0000 */
[----:B------:R-:W-:-:S03]  /*c5e0*/  LOP3.LUT R5, R78, UR31, R5, 0x96, !PT ;  /* 0x0000001f4e057c12 */ /* 0x000fc6000f8e9605 */
[----:B------:R-:W-:Y:S02]  /*c5f0*/  LOP3.LUT R4, R4, UR25, R9, 0x96, !PT ;  /* 0x0000001904047c12 */ /* 0x000fe4000f8e9609 */
[----:B------:R-:W-:-:S04]  /*c600*/  IMAD.WIDE.U32 R12, R5, -0x326172a9, RZ ;  /* 0xcd9e8d57050c7825 */ /* 0x000fc800078e00ff */
[C---:B------:R-:W-:Y:S01]  /*c610*/  FMUL.FTZ R0, R219.reuse, UR36 ;  /* 0x00000024db007c20 */ /* 0x040fe20008410000 */
[----:B------:R-:W-:Y:S01]  /*c620*/  IMAD.WIDE.U32 R4, R4, -0x326172a9, RZ ;  /* 0xcd9e8d5704047825 */ /* 0x000fe200078e00ff */
[C---:B------:R-:W-:Y:S02]  /*c630*/  FSETP.NEU.FTZ.AND P4, PT, R219.reuse, -INF , PT ;  /* 0xff800000db00780b */ /* 0x040fe40003f9d000 */
[----:B------:R-:W-:Y:S02]  /*c640*/  LOP3.LUT R9, R90, UR30, R13, 0x96, !PT ;  /* 0x0000001e5a097c12 */ /* 0x000fe4000f8e960d */
[----:B------:R-:W-:Y:S02]  /*c650*/  LOP3.LUT R5, R12, UR23, R5, 0x96, !PT ;  /* 0x000000170c057c12 */ /* 0x000fe4000f8e9605 */
[----:B------:R-:W-:Y:S02]  /*c660*/  FSEL R0, R0, RZ, P4 ;  /* 0x000000ff00007208 */ /* 0x000fe40002000000 */
[----:B------:R-:W-:-:S02]  /*c670*/  FSEL R178, R219, RZ, P4 ;  /* 0x000000ffdbb27208 */ /* 0x000fc40002000000 */
[C---:B------:R-:W-:Y:S02]  /*c680*/  ISETP.GT.AND P4, PT, R36.reuse, R17, PT ;  /* 0x000000112400720c */ /* 0x040fe40003f84270 */
[----:B------:R-:W-:Y:S01]  /*c690*/  ISETP.GT.AND P5, PT, R36, R2, PT ;  /* 0x000000022400720c */ /* 0x000fe20003fa4270 */
[----:B------:R-:W-:Y:S01]  /*c6a0*/  IMAD.WIDE.U32 R12, R9, -0x2daee0ad, RZ ;  /* 0xd2511f53090c7825 */ /* 0x000fe200078e00ff */
[----:B------:R-:W-:Y:S02]  /*c6b0*/  FSEL R36, R11, -INF , !P3 ;  /* 0xff8000000b247808 */ /* 0x000fe40005800000 */
[----:B------:R-:W-:Y:S01]  /*c6c0*/  ISETP.GE.AND P3, PT, R17, R209, PT ;  /* 0x000000d11100720c */ /* 0x000fe20003f66270 */
[----:B------:R-:W-:Y:S01]  /*c6d0*/  IMAD.WIDE.U32 R192, R5, -0x2daee0ad, RZ ;  /* 0xd2511f5305c07825 */ /* 0x000fe200078e00ff */
[----:B------:R-:W-:Y:S02]  /*c6e0*/  FSEL R16, R243, -INF , !P5 ;  /* 0xff800000f3107808 */ /* 0x000fe40006800000 */
[----:B------:R-:W-:-:S02]  /*c6f0*/  FSEL R9, R194, -INF , !P3 ;  /* 0xff800000c2097808 */ /* 0x000fc40005800000 */
[----:B------:R-:W-:Y:S02]  /*c700*/  LOP3.LUT R5, R12, UR16, R193, 0x96, !PT ;  /* 0x000000100c057c12 */ /* 0x000fe4000f8e96c1 */
[C---:B------:R-:W-:Y:S02]  /*c710*/  ISETP.GE.AND P5, PT, R2.reuse, R209, PT ;  /* 0x000000d10200720c */ /* 0x040fe40003fa6270 */
[----:B------:R-:W-:Y:S02]  /*c720*/  ISETP.GE.AND P3, PT, R2, R208, PT ;  /* 0x000000d00200720c */ /* 0x000fe40003f66270 */
[----:B-1----:R-:W-:Y:S01]  /*c730*/  FMNMX.FTZ R2, R3, R10, !PT ;  /* 0x0000000a03027209 */ /* 0x002fe20007810000 */
[----:B------:R-:W-:-:S04]  /*c740*/  IMAD.WIDE.U32 R228, R5, -0x326172a9, RZ ;  /* 0xcd9e8d5705e47825 */ /* 0x000fc800078e00ff */
[----:B------:R-:W1:Y:S01]  /*c750*/  SHFL.BFLY PT, R5, R2, 0x1, 0x1f ;  /* 0x0c201f0002057f89 */ /* 0x000e6200000e0000 */
[----:B------:R-:W-:Y:S01]  /*c760*/  LOP3.LUT R14, R8, UR21, R13, 0x96, !PT ;  /* 0x00000015080e7c12 */ /* 0x000fe2000f8e960d */
[----:B------:R-:W-:Y:S01]  /*c770*/  IMAD.MOV.U32 R3, RZ, RZ, R228 ;  /* 0x000000ffff037224 */ /* 0x000fe200078e00e4 */
[----:B------:R-:W-:-:S03]  /*c780*/  FSEL R11, R242, -INF , !P4 ;  /* 0xff800000f20b7808 */ /* 0x000fc60006000000 */
[----:B------:R-:W-:Y:S01]  /*c790*/  IMAD.WIDE.U32 R14, R14, -0x326172a9, RZ ;  /* 0xcd9e8d570e0e7825 */ /* 0x000fe200078e00ff */
[----:B------:R-:W-:Y:S02]  /*c7a0*/  ISETP.GE.AND P4, PT, R17, R208, PT ;  /* 0x000000d01100720c */ /* 0x000fe40003f86270 */
[----:B------:R-:W-:Y:S02]  /*c7b0*/  LOP3.LUT R3, R3, 0xff, RZ, 0xc0, !PT ;  /* 0x000000ff03037812 */ /* 0x000fe400078ec0ff */
[----:B------:R-:W-:Y:S02]  /*c7c0*/  LOP3.LUT R14, R14, UR15, R229, 0x96, !PT ;  /* 0x0000000f0e0e7c12 */ /* 0x000fe4000f8e96e5 */
[----:B------:R-:W-:Y:S02]  /*c7d0*/  FSEL R25, R11, -INF , !P4 ;  /* 0xff8000000b197808 */ /* 0x000fe40006000000 */
[----:B------:R-:W-:Y:S02]  /*c7e0*/  ISETP.LE.U32.AND P4, PT, R3, UR12, PT ;  /* 0x0000000c03007c0c */ /* 0x000fe4000bf83070 */
[----:B------:R-:W-:Y:S01]  /*c7f0*/  PRMT R3, R14, 0x7632, R3 ;  /* 0x000076320e037816 */ /* 0x000fe20000000003 */
[--C-:B------:R-:W-:Y:S01]  /*c800*/  FFMA.FTZ R8, R38, UR36, -R0.reuse ;  /* 0x0000002426087c23 */ /* 0x100fe20008010800 */
[----:B------:R-:W-:Y:S01]  /*c810*/  LOP3.LUT R12, R4, UR17, R15, 0x96, !PT ;  /* 0x00000011040c7c12 */ /* 0x000fe2000f8e960f */
[----:B------:R-:W-:Y:S01]  /*c820*/  FFMA.FTZ R15, R37, UR36, -R0 ;  /* 0x00000024250f7c23 */ /* 0x000fe20008010800 */
[----:B------:R-:W-:-:S02]  /*c830*/  LOP3.LUT R3, R3, 0xff, RZ, 0xc0, !PT ;  /* 0x000000ff03037812 */ /* 0x000fc400078ec0ff */
[----:B-1----:R-:W-:Y:S02]  /*c840*/  FMNMX.FTZ R40, R2, R5, !PT ;  /* 0x0000000502287209 */ /* 0x002fe40007810000 */
[----:B------:R-:W-:Y:S02]  /*c850*/  FSEL R4, R195, -INF , !P5 ;  /* 0xff800000c3047808 */ /* 0x000fe40006800000 */
[----:B------:R-:W-:Y:S01]  /*c860*/  FSEL R16, R16, -INF , !P3 ;  /* 0xff80000010107808 */ /* 0x000fe20005800000 */
[C---:B------:R-:W-:Y:S01]  /*c870*/  FMUL.FTZ R2, R40.reuse, UR36 ;  /* 0x0000002428027c20 */ /* 0x040fe20008410000 */
[----:B------:R-:W-:Y:S02]  /*c880*/  ISETP.LE.U32.AND P5, PT, R3, UR12, PT ;  /* 0x0000000c03007c0c */ /* 0x000fe4000bfa3070 */
[----:B------:R-:W-:Y:S01]  /*c890*/  FSETP.NEU.FTZ.AND P3, PT, R40, -INF , PT ;  /* 0xff8000002800780b */ /* 0x000fe20003f7d000 */
[----:B------:R-:W-:Y:S01]  /*c8a0*/  MUFU.EX2 R8, R8 ;  /* 0x0000000800087308 */ /* 0x000fe20000000800 */
[----:B------:R-:W-:-:S03]  /*c8b0*/  LOP3.LUT R3, R14, 0xff, RZ, 0xc0, !PT ;  /* 0x000000ff0e037812 */ /* 0x000fc600078ec0ff */
[----:B------:R-:W1:Y:S01]  /*c8c0*/  MUFU.EX2 R15, R15 ;  /* 0x0000000f000f7308 */ /* 0x000e620000000800 */
[----:B------:R-:W-:Y:S02]  /*c8d0*/  FSEL R38, R40, RZ, P3 ;  /* 0x000000ff28267208 */ /* 0x000fe40001800000 */
[----:B------:R-:W-:Y:S02]  /*c8e0*/  FSEL R2, R2, RZ, P3 ;  /* 0x000000ff02027208 */ /* 0x000fe40001800000 */
[----:B------:R-:W-:Y:S02]  /*c8f0*/  ISETP.LE.U32.AND P3, PT, R3, UR12, PT ;  /* 0x0000000c03007c0c */ /* 0x000fe4000bf63070 */
[----:B------:R-:W-:-:S04]  /*c900*/  FMNMX3.FTZ R3, R102, R60, R56, !PT ;  /* 0x0000003c66037276 */ /* 0x000fc80007810038 */
[----:B------:R-:W-:-:S04]  /*c910*/  FMNMX3.FTZ R3, R3, R53, R51, !PT ;  /* 0x0000003503037276 */ /* 0x000fc80007810033 */
[----:B------:R-:W-:Y:S02]  /*c920*/  FMNMX3.FTZ R3, R3, R49, R47, !PT ;  /* 0x0000003103037276 */ /* 0x000fe4000781002f */
[----:B-1----:R-:W-:Y:S02]  /*c930*/  F2FP.F16.F32.PACK_AB R10, R15, R8 ;  /* 0x000000080f0a723e */ /* 0x002fe400000000ff */
[----:B------:R-:W-:Y:S02]  /*c940*/  FMNMX3.FTZ R5, R3, R44, R39, !PT ;  /* 0x0000002c03057276 */ /* 0x000fe40007810027 */
[----:B------:R-:W-:Y:S02]  /*c950*/  LOP3.LUT R3, R14, 0xffff, RZ, 0xc0, !PT ;  /* 0x0000ffff0e037812 */ /* 0x000fe400078ec0ff */
[----:B------:R-:W-:Y:S02]  /*c960*/  PRMT R106, R10, 0x7610, R106 ;  /* 0x000076100a6a7816 */ /* 0x000fe4000000006a */
[----:B------:R-:W-:-:S02]  /*c970*/  SHF.R.U32.HI R3, RZ, 0x8, R3 ;  /* 0x00000008ff037819 */ /* 0x000fc40000011603 */
[----:B------:R-:W-:Y:S01]  /*c980*/  FMNMX3.FTZ R5, R5, R34, R30, !PT ;  /* 0x0000002205057276 */ /* 0x000fe2000781001e */
[----:B------:R-:W-:Y:S01]  /*c990*/  @!P3 HADD2 R196, -R106.H0_H0, -RZ.H0_H0 ;  /* 0xa00000ff6ac4b230 */ /* 0x000fe20000000900 */
[----:B------:R-:W-:Y:S02]  /*c9a0*/  PRMT R105, R10, 0x7632, R105 ;  /* 0x000076320a697816 */ /* 0x000fe40000000069 */
[----:B------:R-:W-:Y:S02]  /*c9b0*/  LOP3.LUT R3, R3, 0xffff, RZ, 0xc0, !PT ;  /* 0x0000ffff03037812 */ /* 0x000fe400078ec0ff */
[----:B------:R-:W-:Y:S02]  /*c9c0*/  FMNMX3.FTZ R5, R5, R28, R24, !PT ;  /* 0x0000001c05057276 */ /* 0x000fe40007810018 */
[----:B------:R-:W-:Y:S01]  /*c9d0*/  PRMT R195, R106, 0x5410, R105 ;  /* 0x000054106ac37816 */ /* 0x000fe20000000069 */
[----:B------:R-:W-:Y:S01]  /*c9e0*/  IMAD.WIDE.U32 R12, R12, -0x2daee0ad, RZ ;  /* 0xd2511f530c0c7825 */ /* 0x000fe200078e00ff */
[----:B------:R-:W-:-:S02]  /*c9f0*/  @!P3 PRMT R106, R196, 0x5410, RZ ;  /* 0x00005410c46ab816 */ /* 0x000fc400000000ff */
[----:B------:R-:W-:Y:S01]  /*ca00*/  ISETP.LE.U32.AND P3, PT, R3, UR12, PT ;  /* 0x0000000c03007c0c */ /* 0x000fe2000bf63070 */
[----:B------:R-:W-:Y:S01]  /*ca10*/  FFMA.FTZ R10, R43, UR36, -R2 ;  /* 0x000000242b0a7c23 */ /* 0x000fe20008010802 */
[----:B------:R-:W-:Y:S01]  /*ca20*/  FMNMX3.FTZ R3, R5, R21, R18, !PT ;  /* 0x0000001505037276 */ /* 0x000fe20007810012 */
[----:B------:R-:W-:Y:S01]  /*ca30*/  FFMA.FTZ R5, R46, UR36, -R2 ;  /* 0x000000242e057c23 */ /* 0x000fe20008010802 */
[----:B------:R-:W-:Y:S02]  /*ca40*/  LOP3.LUT R26, R192, UR13, R13, 0x96, !PT ;  /* 0x0000000dc01a7c12 */ /* 0x000fe4000f8e960d */
[----:B------:R-:W-:Y:S01]  /*ca50*/  FMNMX3.FTZ R3, R3, R9, R4, !PT ;  /* 0x0000000903037276 */ /* 0x000fe20007810004 */
[----:B------:R-:W-:Y:S01]  /*ca60*/  MUFU.EX2 R10, R10 ;  /* 0x0000000a000a7308 */ /* 0x000fe20000000800 */
[----:B------:R-:W-:-:S03]  /*ca70*/  LOP3.LUT R11, R26, 0xffff, RZ, 0xc0, !PT ;  /* 0x0000ffff1a0b7812 */ /* 0x000fc600078ec0ff */
[----:B------:R-:W1:Y:S01]  /*ca80*/  MUFU.EX2 R5, R5 ;  /* 0x0000000500057308 */ /* 0x000e620000000800 */
[----:B------:R-:W2:Y:S01]  /*ca90*/  SHFL.BFLY PT, R13, R3, 0x2, 0x1f ;  /* 0x0c401f00030d7f89 */ /* 0x000ea200000e0000 */
[----:B------:R-:W-:Y:S01]  /*caa0*/  SHF.R.U32.HI R11, RZ, 0x8, R11 ;  /* 0x00000008ff0b7819 */ /* 0x000fe2000001160b */
[----:B------:R-:W-:-:S03]  /*cab0*/  @!P3 HADD2 R197, -R105.H0_H0, -RZ.H0_H0 ;  /* 0xa00000ff69c5b230 */ /* 0x000fc60000000900 */
[----:B------:R-:W-:Y:S02]  /*cac0*/  LOP3.LUT R11, R11, 0xffff, RZ, 0xc0, !PT ;  /* 0x0000ffff0b0b7812 */ /* 0x000fe400078ec0ff */
[----:B------:R-:W-:Y:S02]  /*cad0*/  @!P3 PRMT R105, R197, 0x5410, RZ ;  /* 0x00005410c569b816 */ /* 0x000fe400000000ff */
[----:B------:R-:W-:Y:S02]  /*cae0*/  ISETP.LE.U32.AND P3, PT, R11, UR12, PT ;  /* 0x0000000c0b007c0c */ /* 0x000fe4000bf63070 */
[----:B-1----:R-:W-:-:S04]  /*caf0*/  F2FP.F16.F32.PACK_AB R11, R10, R5 ;  /* 0x000000050a0b723e */ /* 0x002fc800000000ff */
[C---:B------:R-:W-:Y:S02]  /*cb00*/  PRMT R65, R11.reuse, 0x7610, R65 ;  /* 0x000076100b417816 */ /* 0x040fe40000000041 */
[----:B------:R-:W-:Y:S01]  /*cb10*/  PRMT R62, R11, 0x7632, R62 ;  /* 0x000076320b3e7816 */ /* 0x000fe2000000003e */
[----:B------:R-:W-:Y:S01]  /*cb20*/  FFMA.FTZ R17, R174, UR36, -R0 ;  /* 0x00000024ae117c23 */ /* 0x000fe20008010800 */
[----:B------:R-:W-:Y:S01]  /*cb30*/  SHF.R.U32.HI R11, RZ, 0x18, R14 ;  /* 0x00000018ff0b7819 */ /* 0x000fe2000001160e */
[----:B------:R-:W-:Y:S02]  /*cb40*/  @!P5 HADD2 R198, -R65.H0_H0, -RZ.H0_H0 ;  /* 0xa00000ff41c6d230 */ /* 0x000fe40000000900 */
[----:B------:R-:W-:Y:S01]  /*cb50*/  IMAD.MOV.U32 R248, RZ, RZ, R214 ;  /* 0x000000fffff87224 */ /* 0x000fe200078e00d6 */
[----:B--2---:R-:W-:Y:S02]  /*cb60*/  FMNMX.FTZ R3, R3, R13, !PT ;  /* 0x0000000d03037209 */ /* 0x004fe40007810000 */
[----:B------:R-:W-:-:S02]  /*cb70*/  PRMT R214, R65, 0x5410, R62 ;  /* 0x0000541041d67816 */ /* 0x000fc4000000003e */
[----:B------:R-:W-:Y:S02]  /*cb80*/  @!P5 PRMT R65, R198, 0x5410, RZ ;  /* 0x00005410c641d816 */ /* 0x000fe400000000ff */
[----:B------:R-:W-:Y:S02]  /*cb90*/  ISETP.LE.U32.AND P5, PT, R11, UR12, PT ;  /* 0x0000000c0b007c0c */ /* 0x000fe4000bfa3070 */
[----:B------:R1:W-:Y:S02]  /*cba0*/  MUFU.EX2 R11, R17 ;  /* 0x00000011000b7308 */ /* 0x0003e40000000800 */
[----:B-1----:R-:W1:Y:S04]  /*cbb0*/  SHFL.BFLY PT, R17, R3, 0x1, 0x1f ;  /* 0x0c201f0003117f89 */ /* 0x002e6800000e0000 */
[----:B------:R-:W-:Y:S04]  /*cbc0*/  STL [R1+0x1a8], R223 ;  /* 0x0001a8df01007387 */ /* 0x000fe80000100800 */
[----:B------:R-:W-:Y:S04]  /*cbd0*/  STL [R1+0x1ac], R226 ;  /* 0x0001ace201007387 */ /* 0x000fe80000100800 */
[----:B------:R-:W-:Y:S01]  /*cbe0*/  STL [R1+0x14], R219 ;  /* 0x000014db01007387 */ /* 0x000fe20000100800 */
[----:B------:R-:W-:-:S03]  /*cbf0*/  IMAD.MOV.U32 R190, RZ, RZ, R247 ;  /* 0x000000ffffbe7224 */ /* 0x000fc600078e00f7 */
[----:B------:R-:W-:Y:S01]  /*cc00*/  STL [R1+0x1b0], R225 ;  /* 0x0001b0e101007387 */ /* 0x000fe20000100800 */
[----:B------:R-:W-:-:S03]  /*cc10*/  FFMA.FTZ R46, R42, UR36, -R2 ;  /* 0x000000242a2e7c23 */ /* 0x000fc60008010802 */
[----:B------:R2:W-:Y:S01]  /*cc20*/  STL.64 [R1+0x1c8], R208 ;  /* 0x0001c8d001007387 */ /* 0x0005e20000100a00 */
[----:B-1----:R-:W-:-:S03]  /*cc30*/  FMNMX.FTZ R41, R3, R17, !PT ;  /* 0x0000001103297209 */ /* 0x002fc60007810000 */
[----:B------:R-:W-:Y:S01]  /*cc40*/  STL [R1+0x10], R40 ;  /* 0x0000102801007387 */ /* 0x000fe20000100800 */
[----:B------:R-:W-:Y:S01]  /*cc50*/  FFMA.FTZ R247, R64, UR36, -R0 ;  /* 0x0000002440f77c23 */ /* 0x000fe20008010800 */
[----:B------:R-:W-:Y:S02]  /*cc60*/  FFMA.FTZ R64, R35, UR36, -R2 ;  /* 0x0000002423407c23 */ /* 0x000fe40008010802 */
[----:B------:R-:W-:Y:S04]  /*cc70*/  STL [R1+0xc], R41 ;  /* 0x00000c2901007387 */ /* 0x000fe80000100800 */
[----:B------:R-:W3:Y:S04]  /*cc80*/  LDL.LU R42, [R1+0x144] ;  /* 0x00014400012a7983 */ /* 0x000ee80000300800 */
[----:B------:R-:W4:Y:S01]  /*cc90*/  LDL.LU R35, [R1+0x140] ;  /* 0x0001400001237983 */ /* 0x000f220000300800 */
[----:B------:R-:W-:-:S06]  /*cca0*/  FFMA.FTZ R13, R176, UR36, -R0 ;  /* 0x00000024b00d7c23 */ /* 0x000fcc0008010800 */
        /* <DEDUP_REMOVED lines=12> */
[----:B------:R-:W-:Y:S01]  /*cd70*/  @!P5 HADD2 R199, -R62.H0_H0, -RZ.H0_H0 ;  /* 0xa00000ff3ec7d230 */ /* 0x000fe20000000900 */
[----:B-1----:R-:W-:-:S04]  /*cd80*/  F2FP.F16.F32.PACK_AB R0, R13, R11 ;  /* 0x0000000b0d00723e */ /* 0x002fc800000000ff */
[----:B------:R-:W-:Y:S02]  /*cd90*/  @!P5 PRMT R62, R199, 0x5410, RZ ;  /* 0x00005410c73ed816 */ /* 0x000fe400000000ff */
[C---:B------:R-:W-:Y:S02]  /*cda0*/  PRMT R58, R0.reuse, 0x7610, R58 ;  /* 0x00007610003a7816 */ /* 0x040fe4000000003a */
[----:B------:R-:W-:Y:S01]  /*cdb0*/  PRMT R57, R0, 0x7632, R57 ;  /* 0x0000763200397816 */ /* 0x000fe20000000039 */
[C---:B------:R-:W-:Y:S01]  /*cdc0*/  FMUL.FTZ R0, R41.reuse, UR36 ;  /* 0x0000002429007c20 */ /* 0x040fe20008410000 */
[----:B------:R-:W-:Y:S01]  /*cdd0*/  FSETP.NEU.FTZ.AND P5, PT, R41, -INF , PT ;  /* 0xff8000002900780b */ /* 0x000fe20003fbd000 */
[----:B------:R-:W-:Y:S02]  /*cde0*/  IMAD.MOV.U32 R249, RZ, RZ, R215 ;  /* 0x000000fffff97224 */ /* 0x000fe400078e00d7 */
[----:B------:R-:W-:Y:S01]  /*cdf0*/  @!P4 HADD2 R200, -R58.H0_H0, -RZ.H0_H0 ;  /* 0xa00000ff3ac8c230 */ /* 0x000fe20000000900 */
[----:B------:R-:W-:Y:S01]  /*ce00*/  FSEL R0, R0, RZ, P5 ;  /* 0x000000ff00007208 */ /* 0x000fe20002800000 */
[----:B--2---:R-:W-:Y:S01]  /*ce10*/  IMAD.MOV.U32 R208, RZ, RZ, R248 ;  /* 0x000000ffffd07224 */ /* 0x004fe200078e00f8 */
[----:B------:R-:W-:Y:S01]  /*ce20*/  PRMT R3, R228, 0x7771, RZ ;  /* 0x00007771e4037816 */ /* 0x000fe200000000ff */
[----:B------:R-:W-:-:S02]  /*ce30*/  IMAD.MOV.U32 R209, RZ, RZ, R249 ;  /* 0x000000ffffd17224 */ /* 0x000fc400078e00f9 */
        /* <DEDUP_REMOVED lines=17> */
[----:B------:R-:W-:-:S02]  /*cf50*/  PRMT R215, R58, 0x5410, R57 ;  /* 0x000054103ad77816 */ /* 0x000fc40000000039 */
[----:B------:R-:W-:Y:S02]  /*cf60*/  FMNMX3.FTZ R0, R100, R191, R189, !PT ;  /* 0x000000bf64007276 */ /* 0x000fe400078100bd */
[----:B------:R-:W-:Y:S02]  /*cf70*/  @!P4 PRMT R58, R200, 0x5410, RZ ;  /* 0x00005410c83ac816 */ /* 0x000fe400000000ff */
[----:B------:R-:W-:Y:S02]  /*cf80*/  ISETP.GT.U32.AND P4, PT, R3, UR12, PT ;  /* 0x0000000c03007c0c */ /* 0x000fe4000bf84070 */
[----:B------:R-:W-:-:S04]  /*cf90*/  FMNMX3.FTZ R0, R0, R188, R187, !PT ;  /* 0x000000bc00007276 */ /* 0x000fc800078100bb */
[----:B------:R-:W-:Y:S01]  /*cfa0*/  FMNMX3.FTZ R0, R0, R186, R185, !PT ;  /* 0x000000ba00007276 */ /* 0x000fe200078100b9 */
[----:B------:R-:W-:-:S03]  /*cfb0*/  IMAD.MOV.U32 R194, RZ, RZ, R252 ;  /* 0x000000ffffc27224 */ /* 0x000fc600078e00fc */
[----:B------:R-:W-:Y:S01]  /*cfc0*/  FMNMX3.FTZ R0, R0, R183, R179, !PT ;  /* 0x000000b700007276 */ /* 0x000fe200078100b3 */
[----:B------:R-:W-:Y:S02]  /*cfd0*/  IMAD.MOV.U32 R192, RZ, RZ, R32 ;  /* 0x000000ffffc07224 */ /* 0x000fe400078e0020 */
[--C-:B------:R-:W-:Y:S01]  /*cfe0*/  FFMA.FTZ R3, R54, UR36, -R2.reuse ;  /* 0x0000002436037c23 */ /* 0x100fe20008010802 */
[----:B------:R-:W-:Y:S02]  /*cff0*/  IMAD.MOV.U32 R193, RZ, RZ, R33 ;  /* 0x000000ffffc17224 */ /* 0x000fe400078e0021 */
        /* <DEDUP_REMOVED lines=10> */
[----:B------:R-:W-:Y:S01]  /*d0a0*/  @P4 HADD2 R201, -R57.H0_H0, -RZ.H0_H0 ;  /* 0xa00000ff39c94230 */ /* 0x000fe20000000900 */
[----:B------:R-:W-:-:S02]  /*d0b0*/  PRMT R2, R228, 0x7772, RZ ;  /* 0x00007772e4027816 */ /* 0x000fc400000000ff */
[----:B------:R-:W-:Y:S02]  /*d0c0*/  FMNMX3.FTZ R0, R0, R107, R66, !PT ;  /* 0x0000006b00007276 */ /* 0x000fe40007810042 */
[----:B------:R-:W-:Y:S02]  /*d0d0*/  @P4 PRMT R57, R201, 0x5410, RZ ;  /* 0x00005410c9394816 */ /* 0x000fe400000000ff */
[----:B------:R-:W-:Y:S01]  /*d0e0*/  FMNMX3.FTZ R0, R0, R61, R59, !PT ;  /* 0x0000003d00007276 */ /* 0x000fe2000781003b */
[----:B------:R-:W-:Y:S01]  /*d0f0*/  MUFU.EX2 R9, R17 ;  /* 0x0000001100097308 */ /* 0x000fe20000000800 */
[----:B------:R-:W-:-:S03]  /*d100*/  ISETP.GT.U32.AND P4, PT, R2, UR12, PT ;  /* 0x0000000c02007c0c */ /* 0x000fc6000bf84070 */
[----:B------:R1:W2:Y:S01]  /*d110*/  MUFU.EX2 R2, R3 ;  /* 0x0000000300027308 */ /* 0x0002a20000000800 */
[----:B------:R-:W-:-:S04]  /*d120*/  FMNMX3.FTZ R0, R0, R55, R36, !PT ;  /* 0x0000003700007276 */ /* 0x000fc80007810024 */
[----:B------:R-:W-:Y:S02]  /*d130*/  FMNMX3.FTZ R0, R0, R25, R16, !PT ;  /* 0x0000001900007276 */ /* 0x000fe40007810010 */
[----:B------:R-:W-:-:S03]  /*d140*/  FSEL R22, R41, RZ, P5 ;  /* 0x000000ff29167208 */ /* 0x000fc60002800000 */
[----:B------:R-:W2:Y:S01]  /*d150*/  SHFL.BFLY PT, R18, R0, 0x2, 0x1f ;  /* 0x0c401f0000127f89 */ /* 0x000ea200000e0000 */
[----:B-1----:R-:W-:Y:S01]  /*d160*/  PRMT R3, R228, 0x7773, RZ ;  /* 0x00007773e4037816 */ /* 0x002fe200000000ff */
[----:B------:R-:W-:Y:S01]  /*d170*/  FADD.FTZ R17, R103, -R178 ;  /* 0x800000b267117221 */ /* 0x000fe20000010000 */
[----:B------:R-:W-:Y:S02]  /*d180*/  FADD.FTZ R4, R101, -R38 ;  /* 0x8000002665047221 */ /* 0x000fe40000010000 */
[----:B------:R-:W-:Y:S02]  /*d190*/  ISETP.GT.U32.AND P5, PT, R3, UR12, PT ;  /* 0x0000000c03007c0c */ /* 0x000fe4000bfa4070 */
[----:B--2---:R-:W-:Y:S01]  /*d1a0*/  F2FP.F16.F32.PACK_AB R3, R9, R2 ;  /* 0x000000020903723e */ /* 0x004fe200000000ff */
[----:B------:R-:W-:-:S03]  /*d1b0*/  FMUL.FTZ R17, R17, UR36 ;  /* 0x0000002411117c20 */ /* 0x000fc60008410000 */
[C---:B------:R-:W-:Y:S02]  /*d1c0*/  PRMT R38, R3.reuse, 0x7610, R38 ;  /* 0x0000761003267816 */ /* 0x040fe40000000026 */
[----:B------:R-:W-:Y:S01]  /*d1d0*/  PRMT R239, R3, 0x7632, R239 ;  /* 0x0000763203ef7816 */ /* 0x000fe200000000ef */
[----:B------:R-:W-:Y:S02]  /*d1e0*/  FMUL.FTZ R3, R4, UR36 ;  /* 0x0000002404037c20 */ /* 0x000fe40008410000 */
[----:B------:R1:W-:Y:S01]  /*d1f0*/  MUFU.EX2 R4, R17 ;  /* 0x0000001100047308 */ /* 0x0003e20000000800 */
[----:B------:R-:W-:-:S03]  /*d200*/  @P4 HADD2 R103, -R38.H0_H0, -RZ.H0_H0 ;  /* 0xa00000ff26674230 */ /* 0x000fc60000000900 */
[----:B------:R-:W3:Y:S01]  /*d210*/  MUFU.EX2 R3, R3 ;  /* 0x0000000300037308 */ /* 0x000ee20000000800 */
[----:B------:R-:W-:-:S03]  /*d220*/  IMAD.MOV.U32 R54, RZ, RZ, R190 ;  /* 0x000000ffff367224 */ /* 0x000fc600078e00be */
[----:B------:R2:W-:Y:S01]  /*d230*/  MUFU.EX2 R19, R37 ;  /* 0x0000002500137308 */ /* 0x0005e20000000800 */
[----:B-1----:R-:W-:-:S03]  /*d240*/  PRMT R17, R26, 0x7632, R17 ;  /* 0x000076321a117816 */ /* 0x002fc60000000011 */
[----:B------:R1:W3:Y:S01]  /*d250*/  MUFU.EX2 R29, R43 ;  /* 0x0000002b001d7308 */ /* 0x0002e20000000800 */
[----:B------:R-:W-:Y:S02]  /*d260*/  PRMT R190, R38, 0x5410, R239 ;  /* 0x0000541026be7816 */ /* 0x000fe400000000ef */
[----:B------:R-:W-:Y:S01]  /*d270*/  LOP3.LUT R17, R17, 0xff, RZ, 0xc0, !PT ;  /* 0x000000ff11117812 */ /* 0x000fe200078ec0ff */
[----:B------:R-:W-:Y:S01]  /*d280*/  @P5 HADD2 R101, -R239.H0_H0, -RZ.H0_H0 ;  /* 0xa00000ffef655230 */ /* 0x000fe20000000900 */
[----:B------:R-:W-:Y:S02]  /*d290*/  @P4 PRMT R38, R103, 0x5410, RZ ;  /* 0x0000541067264816 */ /* 0x000fe400000000ff */
[----:B------:R-:W-:Y:S02]  /*d2a0*/  ISETP.LE.U32.AND P4, PT, R17, UR12, PT ;  /* 0x0000000c11007c0c */ /* 0x000fe4000bf83070 */
[----:B------:R-:W-:Y:S02]  /*d2b0*/  LOP3.LUT R17, R26, 0xff, RZ, 0xc0, !PT ;  /* 0x000000ff1a117812 */ /* 0x000fe400078ec0ff */
[----:B------:R-:W-:-:S02]  /*d2c0*/  @P5 PRMT R239, R101, 0x5410, RZ ;  /* 0x0000541065ef5816 */ /* 0x000fc400000000ff */
[----:B------:R-:W-:Y:S02]  /*d2d0*/  FMNMX.FTZ R0, R0, R18, !PT ;  /* 0x0000001200007209 */ /* 0x000fe40007810000 */
[----:B------:R-:W-:Y:S01]  /*d2e0*/  ISETP.LE.U32.AND P5, PT, R17, UR12, PT ;  /* 0x0000000c11007c0c */ /* 0x000fe2000bfa3070 */
[----:B------:R1:W-:Y:S02]  /*d2f0*/  MUFU.EX2 R27, R48 ;  /* 0x00000030001b7308 */ /* 0x0003e40000000800 */
[----:B------:R-:W1:Y:S01]  /*d300*/  SHFL.BFLY PT, R17, R0, 0x1, 0x1f ;  /* 0x0c201f0000117f89 */ /* 0x000e6200000e0000 */
[----:B------:R-:W-:Y:S02]  /*d310*/  IMAD.MOV.U32 R31, RZ, RZ, R195 ;  /* 0x000000ffff1f7224 */ /* 0x000fe400078e00c3 */
[----:B------:R-:W-:Y:S02]  /*d320*/  IMAD.MOV.U32 R44, RZ, RZ, R194 ;  /* 0x000000ffff2c7224 */ /* 0x000fe400078e00c2 */
[----:B------:R-:W-:-:S02]  /*d330*/  IMAD.MOV.U32 R194, RZ, RZ, R208 ;  /* 0x000000ffffc27224 */ /* 0x000fc400078e00d0 */
[----:B------:R-:W-:Y:S02]  /*d340*/  IMAD.MOV.U32 R195, RZ, RZ, R209 ;  /* 0x000000ffffc37224 */ /* 0x000fe400078e00d1 */
[----:B------:R-:W4:Y:S01]  /*d350*/  LDL.64 R208, [R1+0x138] ;  /* 0x0001380001d07983 */ /* 0x000f220000100a00 */
[----:B--2---:R-:W-:Y:S02]  /*d360*/  IMAD.MOV.U32 R37, RZ, RZ, R210 ;  /* 0x000000ffff257224 */ /* 0x004fe400078e00d2 */
[----:B-1----:R-:W-:Y:S02]  /*d370*/  IMAD.MOV.U32 R43, RZ, RZ, R198 ;  /* 0x000000ffff2b7224 */ /* 0x002fe400078e00c6 */
[----:B------:R-:W-:Y:S02]  /*d380*/  IMAD.MOV.U32 R48, RZ, RZ, R197 ;  /* 0x000000ffff307224 */ /* 0x000fe400078e00c5 */
[----:B------:R-:W-:Y:S01]  /*d390*/  IMAD.MOV.U32 R198, RZ, RZ, R214 ;  /* 0x000000ffffc67224 */ /* 0x000fe200078e00d6 */
[----:B------:R-:W-:-:S02]  /*d3a0*/  FMNMX.FTZ R210, R0, R17, !PT ;  /* 0x0000001100d27209 */ /* 0x000fc40007810000 */
[----:B------:R-:W-:Y:S01]  /*d3b0*/  SHF.R.U32.HI R0, RZ, 0x18, R26 ;  /* 0x00000018ff007819 */ /* 0x000fe2000001161a */
[----:B---3--:R-:W-:Y:S01]  /*d3c0*/  FFMA.FTZ R20, R42, R3, R5 ;  /* 0x000000032a147223 */ /* 0x008fe20000010005 */
[----:B------:R-:W-:Y:S01]  /*d3d0*/  F2FP.F16.F32.PACK_AB R5, R29, R19 ;  /* 0x000000131d05723e */ /* 0x000fe200000000ff */
[----:B----4-:R-:W-:Y:S02]  /*d3e0*/  FFMA.FTZ R21, R35, R4, R8 ;  /* 0x0000000423157223 */ /* 0x010fe40000010008 */
[----:B------:R-:W1:Y:S01]  /*d3f0*/  MUFU.EX2 R8, R50 ;  /* 0x0000003200087308 */ /* 0x000e620000000800 */
[C---:B------:R-:W-:Y:S02]  /*d400*/  PRMT R238, R5.reuse, 0x7610, R238 ;  /* 0x0000761005ee7816 */ /* 0x040fe400000000ee */
[----:B------:R-:W-:Y:S01]  /*d410*/  PRMT R237, R5, 0x7632, R237 ;  /* 0x0000763205ed7816 */ /* 0x000fe200000000ed */
[----:B------:R-:W-:Y:S02]  /*d420*/  IMAD.MOV.U32 R5, RZ, RZ, R12 ;  /* 0x000000ffff057224 */ /* 0x000fe400078e000c */
[----:B------:R-:W-:Y:S01]  /*d430*/  @!P5 HADD2 R202, -R238.H0_H0, -RZ.H0_H0 ;  /* 0xa00000ffeecad230 */ /* 0x000fe20000000900 */
[----:B------:R-:W-:-:S02]  /*d440*/  PRMT R28, R238, 0x5410, R237 ;  /* 0x00005410ee1c7816 */ /* 0x000fc400000000ed */
[----:B------:R-:W-:Y:S02]  /*d450*/  LOP3.LUT R5, R5, 0xff, RZ, 0xc0, !PT ;  /* 0x000000ff05057812 */ /* 0x000fe400078ec0ff */
[----:B------:R-:W-:Y:S02]  /*d460*/  @!P5 PRMT R238, R202, 0x5410, RZ ;  /* 0x00005410caeed816 */ /* 0x000fe400000000ff */
[----:B------:R-:W-:Y:S02]  /*d470*/  ISETP.LE.U32.AND P5, PT, R5, UR12, PT ;  /* 0x0000000c05007c0c */ /* 0x000fe4000bfa3070 */
[----:B-1----:R-:W-:Y:S01]  /*d480*/  F2FP.F16.F32.PACK_AB R5, R27, R8 ;  /* 0x000000081b05723e */ /* 0x002fe200000000ff */
[----:B------:R-:W-:-:S03]  /*d490*/  @!P3 HADD2 R204, -R237.H0_H0, -RZ.H0_H0 ;  /* 0xa00000ffedccb230 */ /* 0x000fc60000000900 */
[C---:B------:R-:W-:Y:S02]  /*d4a0*/  PRMT R236, R5.reuse, 0x7610, R236 ;  /* 0x0000761005ec7816 */ /* 0x040fe400000000ec */
[----:B------:R-:W-:-:S03]  /*d4b0*/  PRMT R234, R5, 0x7632, R234 ;  /* 0x0000763205ea7816 */ /* 0x000fc600000000ea */
[----:B------:R-:W-:Y:S01]  /*d4c0*/  @!P4 HADD2 R203, -R236.H0_H0, -RZ.H0_H0 ;  /* 0xa00000ffeccbc230 */ /* 0x000fe20000000900 */
[----:B------:R-:W-:Y:S01]  /*d4d0*/  @!P3 PRMT R237, R204, 0x5410, RZ ;  /* 0x00005410ccedb816 */ /* 0x000fe200000000ff */
[----:B------:R-:W-:Y:S01]  /*d4e0*/  IMAD.MOV.U32 R42, RZ, RZ, R215 ;  /* 0x000000ffff2a7224 */ /* 0x000fe200078e00d7 */
[----:B------:R-:W-:Y:S01]  /*d4f0*/  ISETP.LE.U32.AND P3, PT, R0, UR12, PT ;  /* 0x0000000c00007c0c */ /* 0x000fe2000bf63070 */
[----:B------:R-:W2:Y:S01]  /*d500*/  LDL.64 R214, [R1+0x160] ;  /* 0x0001600001d67983 */ /* 0x000ea20000100a00 */
[----:B------:R-:W-:Y:S01]  /*d510*/  PRMT R197, R236, 0x5410, R234 ;  /* 0x00005410ecc57816 */ /* 0x000fe200000000ea */
[C---:B------:R-:W-:Y:S01]  /*d520*/  FMUL.FTZ R0, R210.reuse, UR36 ;  /* 0x00000024d2007c20 */ /* 0x040fe20008410000 */
[----:B------:R-:W-:Y:S02]  /*d530*/  @!P4 PRMT R236, R203, 0x5410, RZ ;  /* 0x00005410cbecc816 */ /* 0x000fe400000000ff */
[----:B------:R-:W-:-:S04]  /*d540*/  FSETP.NEU.FTZ.AND P4, PT, R210, -INF , PT ;  /* 0xff800000d200780b */ /* 0x000fc80003f9d000 */
[----:B------:R-:W-:Y:S01]  /*d550*/  FSEL R0, R0, RZ, P4 ;  /* 0x000000ff00007208 */ /* 0x000fe20002000000 */
[----:B------:R-:W-:Y:S04]  /*d560*/  STL [R1+0x8], R210 ;  /* 0x000008d201007387 */ /* 0x000fe80000100800 */
[----:B------:R-:W-:Y:S02]  /*d570*/  FFMA.FTZ R39, R36, UR36, -R0 ;  /* 0x0000002424277c23 */ /* 0x000fe40008010800 */
[----:B------:R-:W3:Y:S01]  /*d580*/  LDL.LU R36, [R1+0x148] ;  /* 0x0001480001247983 */ /* 0x000ee20000300800 */
[----:B------:R-:W-:Y:S01]  /*d590*/  FADD.FTZ R21, R15, R21 ;  /* 0x000000150f157221 */ /* 0x000fe20000010000 */
[----:B------:R-:W-:Y:S01]  /*d5a0*/  FADD.FTZ R15, R10, R20 ;  /* 0x000000140a0f7221 */ /* 0x000fe20000010000 */
[----:B------:R-:W-:Y:S01]  /*d5b0*/  FADD.FTZ R5, R102, -R22 ;  /* 0x8000001666057221 */ /* 0x000fe20000010000 */
[----:B------:R-:W-:-:S02]  /*d5c0*/  LOP3.LUT R10, R192, UR33, R7, 0x96, !PT ;  /* 0x00000021c00a7c12 */ /* 0x000fc4000f8e9607 */
[----:B------:R-:W-:Y:S01]  /*d5d0*/  FADD.FTZ R15, R2, R15 ;  /* 0x0000000f020f7221 */ /* 0x000fe20000010000 */
[----:B------:R-:W-:Y:S01]  /*d5e0*/  FMUL.FTZ R2, R5, UR36 ;  /* 0x0000002405027c20 */ /* 0x000fe20008410000 */
[--C-:B------:R-:W-:Y:S01]  /*d5f0*/  FFMA.FTZ R50, R16, UR36, -R0.reuse ;  /* 0x0000002410327c23 */ /* 0x100fe20008010800 */
[----:B------:R-:W-:Y:S01]  /*d600*/  FADD.FTZ R16, R11, R21 ;  /* 0x000000150b107221 */ /* 0x000fe20000010000 */
[----:B------:R-:W-:Y:S01]  /*d610*/  IMAD.WIDE.U32 R10, R10, -0x2daee0ad, RZ ;  /* 0xd2511f530a0a7825 */ /* 0x000fe200078e00ff */
[----:B------:R-:W-:Y:S03]  /*d620*/  MUFU.EX2 R5, R60 ;  /* 0x0000003c00057308 */ /* 0x000fe60000000800 */
[----:B------:R-:W-:Y:S01]  /*d630*/  FFMA.FTZ R17, R191, UR36, -R0 ;  /* 0x00000024bf117c23 */ /* 0x000fe20008010800 */
[----:B------:R-:W-:Y:S01]  /*d640*/  MUFU.EX2 R2, R2 ;  /* 0x0000000200027308 */ /* 0x000fe20000000800 */
[----:B------:R-:W-:-:S02]  /*d650*/  IMAD.MOV.U32 R18, RZ, RZ, R54 ;  /* 0x000000ffff127224 */ /* 0x000fc400078e0036 */
        /* <DEDUP_REMOVED lines=12> */
[----:B------:R-:W-:-:S02]  /*d720*/  FFMA.FTZ R54, R25, UR36, -R0 ;  /* 0x0000002419367c23 */ /* 0x000fc40008010800 */
[----:B------:R1:W4:Y:S01]  /*d730*/  MUFU.EX2 R0, R56 ;  /* 0x0000003800007308 */ /* 0x0003220000000800 */
[----:B------:R-:W-:Y:S01]  /*d740*/  FADD.FTZ R34, R9, R15 ;  /* 0x0000000f09227221 */ /* 0x000fe20000010000 */
[----:B------:R-:W-:Y:S01]  /*d750*/  FADD.FTZ R30, R13, R16 ;  /* 0x000000100d1e7221 */ /* 0x000fe20000010000 */
[----:B-1----:R-:W-:Y:S01]  /*d760*/  IMAD.MOV.U32 R56, RZ, RZ, R37 ;  /* 0x000000ffff387224 */ /* 0x002fe200078e0025 */
[----:B----4-:R-:W-:Y:S01]  /*d770*/  F2FP.F16.F32.PACK_AB R25, R0, R5 ;  /* 0x000000050019723e */ /* 0x010fe200000000ff */
[----:B------:R-:W-:Y:S01]  /*d780*/  MUFU.EX2 R15, R45 ;  /* 0x0000002d000f7308 */ /* 0x000fe20000000800 */
[----:B------:R-:W-:-:S05]  /*d790*/  LOP3.LUT R6, R6, UR32, R209, 0x96, !PT ;  /* 0x0000002006067c12 */ /* 0x000fca000f8e96d1 */
[----:B------:R-:W-:-:S05]  /*d7a0*/  IMAD.WIDE.U32 R6, R6, -0x2daee0ad, RZ ;  /* 0xd2511f5306067825 */ /* 0x000fca00078e00ff */
[----:B------:R-:W-:-:S05]  /*d7b0*/  LOP3.LUT R20, R10, UR25, R7, 0x96, !PT ;  /* 0x000000190a147c12 */ /* 0x000fca000f8e9607 */
[----:B------:R-:W-:Y:S01]  /*d7c0*/  IMAD.WIDE.U32 R20, R20, -0x326172a9, RZ ;  /* 0xcd9e8d5714147825 */ /* 0x000fe200078e00ff */
[----:B--2---:R-:W-:-:S05]  /*d7d0*/  LOP3.LUT R11, R214, UR31, R11, 0x96, !PT ;  /* 0x0000001fd60b7c12 */ /* 0x004fca000f8e960b */
[----:B------:R-:W-:-:S05]  /*d7e0*/  IMAD.WIDE.U32 R10, R11, -0x326172a9, RZ ;  /* 0xcd9e8d570b0a7825 */ /* 0x000fca00078e00ff */
[----:B------:R-:W-:Y:S02]  /*d7f0*/  LOP3.LUT R11, R208, UR30, R11, 0x96, !PT ;  /* 0x0000001ed00b7c12 */ /* 0x000fe4000f8e960b */
[----:B------:R-:W-:Y:S01]  /*d800*/  LOP3.LUT R10, R10, UR23, R21, 0x96, !PT ;  /* 0x000000170a0a7c12 */ /* 0x000fe2000f8e9615 */
[----:B---3--:R-:W-:Y:S02]  /*d810*/  FFMA.FTZ R9, R36, R2, R5 ;  /* 0x0000000224097223 */ /* 0x008fe40000010005 */
[----:B------:R-:W-:-:S04]  /*d820*/  IMAD.WIDE.U32 R36, R11, -0x2daee0ad, RZ ;  /* 0xd2511f530b247825 */ /* 0x000fc800078e00ff */
[----:B------:R-:W-:Y:S01]  /*d830*/  FADD.FTZ R13, R0, R9 ;  /* 0x00000009000d7221 */ /* 0x000fe20000010000 */
[----:B------:R-:W-:Y:S01]  /*d840*/  IMAD.MOV.U32 R11, RZ, RZ, R48 ;  /* 0x000000ffff0b7224 */ /* 0x000fe200078e0030 */
[----:B------:R1:W-:Y:S01]  /*d850*/  MUFU.EX2 R0, R51 ;  /* 0x0000003300007308 */ /* 0x0003e20000000800 */
[----:B------:R-:W-:Y:S01]  /*d860*/  IMAD.MOV.U32 R48, RZ, RZ, R43 ;  /* 0x000000ffff307224 */ /* 0x000fe200078e002b */
[----:B------:R-:W-:Y:S01]  /*d870*/  LOP3.LUT R21, R6, UR21, R37, 0x96, !PT ;  /* 0x0000001506157c12 */ /* 0x000fe2000f8e9625 */
[----:B------:R-:W-:Y:S02]  /*d880*/  IMAD.MOV.U32 R37, RZ, RZ, R44 ;  /* 0x000000ffff257224 */ /* 0x000fe400078e002c */
[----:B-1----:R-:W-:Y:S02]  /*d890*/  IMAD.MOV.U32 R51, RZ, RZ, R42 ;  /* 0x000000ffff337224 */ /* 0x002fe400078e002a */
[----:B------:R-:W-:-:S05]  /*d8a0*/  IMAD.WIDE.U32 R42, R10, -0x2daee0ad, RZ ;  /* 0xd2511f530a2a7825 */ /* 0x000fca00078e00ff */
[----:B------:R-:W-:-:S05]  /*d8b0*/  LOP3.LUT R9, R36, UR16, R43, 0x96, !PT ;  /* 0x0000001024097c12 */ /* 0x000fca000f8e962b */
[----:B------:R-:W-:Y:S02]  /*d8c0*/  IMAD.WIDE.U32 R44, R9, -0x326172a9, RZ ;  /* 0xcd9e8d57092c7825 */ /* 0x000fe400078e00ff */
[----:B------:R-:W2:Y:S01]  /*d8d0*/  LDL.LU R9, [R1+0x14c] ;  /* 0x00014c0001097983 */ /* 0x000ea20000300800 */
[----:B------:R-:W1:Y:S01]  /*d8e0*/  MUFU.EX2 R7, R53 ;  /* 0x0000003500077308 */ /* 0x000e620000000800 */
[----:B------:R-:W-:Y:S01]  /*d8f0*/  FSEL R6, R210, RZ, P4 ;  /* 0x000000ffd2067208 */ /* 0x000fe20002000000 */
[----:B------:R-:W-:-:S04]  /*d900*/  IMAD.MOV.U32 R60, RZ, RZ, R28 ;  /* 0x000000ffff3c7224 */ /* 0x000fc800078e001c */
[----:B------:R-:W-:Y:S01]  /*d910*/  FADD.FTZ R6, R100, -R6 ;  /* 0x8000000664067221 */ /* 0x000fe20000010000 */
[----:B-1----:R-:W-:Y:S01]  /*d920*/  FADD.FTZ R5, R7, R13 ;  /* 0x0000000d07057221 */ /* 0x002fe20000010000 */
[----:B------:R-:W-:-:S03]  /*d930*/  F2FP.F16.F32.PACK_AB R10, R0, R7 ;  /* 0x00000007000a723e */ /* 0x000fc600000000ff */
[----:B------:R-:W-:Y:S01]  /*d940*/  FADD.FTZ R28, R0, R5 ;  /* 0x00000005001c7221 */ /* 0x000fe20000010000 */
[----:B------:R-:W-:Y:S01]  /*d950*/  FMUL.FTZ R0, R6, UR36 ;  /* 0x0000002406007c20 */ /* 0x000fe20008410000 */
[----:B------:R-:W-:Y:S01]  /*d960*/  @!P3 HADD2 R102, -R234.H0_H0, -RZ.H0_H0 ;  /* 0xa00000ffea66b230 */ /* 0x000fe20000000900 */
[----:B------:R-:W-:Y:S01]  /*d970*/  MUFU.EX2 R17, R17 ;  /* 0x0000001100117308 */ /* 0x000fe20000000800 */
[----:B------:R-:W-:-:S03]  /*d980*/  PRMT R5, R44, 0x7771, RZ ;  /* 0x000077712c057816 */ /* 0x000fc600000000ff */
[----:B------:R-:W-:Y:S01]  /*d990*/  MUFU.EX2 R0, R0 ;  /* 0x0000000000007308 */ /* 0x000fe20000000800 */
[----:B------:R-:W-:Y:S01]  /*d9a0*/  @!P3 PRMT R234, R102, 0x5410, RZ ;  /* 0x0000541066eab816 */ /* 0x000fe200000000ff */
[----:B------:R-:W-:Y:S01]  /*d9b0*/  IMAD.MOV.U32 R53, RZ, RZ, R18 ;  /* 0x000000ffff357224 */ /* 0x000fe200078e0012 */
[----:B------:R-:W-:Y:S01]  /*d9c0*/  ISETP.GT.U32.AND P3, PT, R5, UR12, PT ;  /* 0x0000000c05007c0c */ /* 0x000fe2000bf64070 */
[----:B------:R-:W-:Y:S01]  /*d9d0*/  MUFU.EX2 R16, R22 ;  /* 0x0000001600107308 */ /* 0x000fe20000000800 */
[----:B------:R-:W-:-:S03]  /*d9e0*/  PRMT R5, R12, 0x7771, RZ ;  /* 0x000077710c057816 */ /* 0x000fc600000000ff */
[----:B------:R1:W-:Y:S01]  /*d9f0*/  MUFU.EX2 R18, R177 ;  /* 0x000000b100127308 */ /* 0x0003e20000000800 */
[----:B------:R-:W-:-:S03]  /*da00*/  ISETP.GT.U32.AND P4, PT, R5, UR12, PT ;  /* 0x0000000c05007c0c */ /* 0x000fc6000bf84070 */
[----:B------:R-:W-:Y:S04]  /*da10*/  MUFU.EX2 R6, R23 ;  /* 0x0000001700067308 */ /* 0x000fe80000000800 */
[----:B------:R3:W4:Y:S01]  /*da20*/  MUFU.EX2 R5, R24 ;  /* 0x0000001800057308 */ /* 0x0007220000000800 */
[----:B-1----:R-:W-:-:S03]  /*da30*/  IMAD.MOV.U32 R177, RZ, RZ, R31 ;  /* 0x000000ffffb17224 */ /* 0x002fc600078e001f */
[----:B------:R-:W1:Y:S01]  /*da40*/  MUFU.EX2 R31, R175 ;  /* 0x000000af001f7308 */ /* 0x000e620000000800 */
[----:B---3--:R-:W-:-:S03]  /*da50*/  IMAD.MOV.U32 R24, RZ, RZ, R11 ;  /* 0x000000ffff187224 */ /* 0x008fc600078e000b */
[----:B------:R3:W2:Y:S01]  /*da60*/  MUFU.EX2 R11, R46 ;  /* 0x0000002e000b7308 */ /* 0x0006a20000000800 */
[----:B----4-:R-:W-:Y:S02]  /*da70*/  F2FP.F16.F32.PACK_AB R36, R5, R6 ;  /* 0x000000060524723e */ /* 0x010fe400000000ff */
[----:B-1----:R-:W-:-:S04]  /*da80*/  F2FP.F16.F32.PACK_AB R7, R31, R18 ;  /* 0x000000121f07723e */ /* 0x002fc800000000ff */
[C---:B------:R-:W-:Y:S02]  /*da90*/  PRMT R231, R7.reuse, 0x7632, R231 ;  /* 0x0000763207e77816 */ /* 0x040fe400000000e7 */
[----:B------:R-:W-:-:S03]  /*daa0*/  PRMT R232, R7, 0x7610, R232 ;  /* 0x0000761007e87816 */ /* 0x000fc600000000e8 */
[----:B------:R-:W-:Y:S02]  /*dab0*/  @P4 HADD2 R205, -R231.H0_H0, -RZ.H0_H0 ;  /* 0xa00000ffe7cd4230 */ /* 0x000fe40000000900 */
[----:B---3--:R-:W-:Y:S02]  /*dac0*/  IMAD.MOV.U32 R46, RZ, RZ, R56 ;  /* 0x000000ffff2e7224 */ /* 0x008fe400078e0038 */
[----:B------:R-:W-:Y:S01]  /*dad0*/  IMAD.MOV.U32 R56, RZ, RZ, R249 ;  /* 0x000000ffff387224 */ /* 0x000fe200078e00f9 */
[----:B------:R-:W-:Y:S01]  /*dae0*/  PRMT R249, R232, 0x5410, R231 ;  /* 0x00005410e8f97816 */ /* 0x000fe200000000e7 */
[----:B------:R-:W-:Y:S01]  /*daf0*/  @P3 HADD2 R206, -R10.H1_H1, -RZ.H0_H0 ;  /* 0xa00000ff0ace3230 */ /* 0x000fe20000000d00 */
[----:B------:R-:W-:Y:S01]  /*db00*/  @P4 PRMT R231, R205, 0x5410, RZ ;  /* 0x00005410cde74816 */ /* 0x000fe200000000ff */
[----:B------:R-:W-:Y:S01]  /*db10*/  @!P5 HADD2 R100, -R232.H0_H0, -RZ.H0_H0 ;  /* 0xa00000ffe864d230 */ /* 0x000fe20000000900 */
[----:B------:R-:W-:Y:S02]  /*db20*/  PRMT R189, R10, 0x7632, R189 ;  /* 0x000076320abd7816 */ /* 0x000fe400000000bd */
[----:B------:R-:W-:-:S02]  /*db30*/  @P3 PRMT R189, R206, 0x5410, RZ ;  /* 0x00005410cebd3816 */ /* 0x000fc400000000ff */
[----:B------:R-:W-:Y:S02]  /*db40*/  PRMT R7, R12, 0x7772, RZ ;  /* 0x000077720c077816 */ /* 0x000fe400000000ff */
[----:B------:R-:W-:Y:S01]  /*db50*/  @!P5 PRMT R232, R100, 0x5410, RZ ;  /* 0x0000541064e8d816 */ /* 0x000fe200000000ff */
[----:B------:R-:W-:Y:S01]  /*db60*/  IMAD.MOV.U32 R13, RZ, RZ, R198 ;  /* 0x000000ffff0d7224 */ /* 0x000fe200078e00c6 */
[----:B------:R-:W-:Y:S02]  /*db70*/  ISETP.GT.U32.AND P5, PT, R7, UR12, PT ;  /* 0x0000000c07007c0c */ /* 0x000fe4000bfa4070 */
[----:B------:R-:W-:Y:S02]  /*db80*/  PRMT R178, R36, 0x7610, R178 ;  /* 0x0000761024b27816 */ /* 0x000fe400000000b2 */
[C---:B------:R-:W-:Y:S02]  /*db90*/  PRMT R22, R25.reuse, 0x7610, R22 ;  /* 0x0000761019167816 */ /* 0x040fe40000000016 */
[----:B------:R-:W-:-:S02]  /*dba0*/  PRMT R23, R25, 0x7632, R23 ;  /* 0x0000763219177816 */ /* 0x000fc40000000017 */
[----:B------:R-:W-:Y:S01]  /*dbb0*/  PRMT R191, R36, 0x7632, R191 ;  /* 0x0000763224bf7816 */ /* 0x000fe200000000bf */
[----:B------:R-:W-:-:S04]  /*dbc0*/  FADD.FTZ R19, R19, R30 ;  /* 0x0000001e13137221 */ /* 0x000fc80000010000 */
[----:B------:R-:W-:Y:S01]  /*dbd0*/  FADD.FTZ R29, R29, R19 ;  /* 0x000000131d1d7221 */ /* 0x000fe20000010000 */
[----:B--2---:R-:W-:-:S04]  /*dbe0*/  FFMA.FTZ R9, R9, R0, R17 ;  /* 0x0000000009097223 */ /* 0x004fc80000010011 */
[----:B------:R-:W-:-:S04]  /*dbf0*/  FADD.FTZ R9, R16, R9 ;  /* 0x0000000910097221 */ /* 0x000fc80000010000 */
[----:B------:R-:W-:-:S04]  /*dc00*/  FADD.FTZ R9, R6, R9 ;  /* 0x0000000906097221 */ /* 0x000fc80000010000 */
[----:B------:R-:W-:Y:S01]  /*dc10*/  FADD.FTZ R9, R5, R9 ;  /* 0x0000000905097221 */ /* 0x000fe20000010000 */
[----:B------:R-:W-:-:S04]  /*dc20*/  F2FP.F16.F32.PACK_AB R5, R11, R15 ;  /* 0x0000000f0b05723e */ /* 0x000fc800000000ff */
[C---:B------:R-:W-:Y:S02]  /*dc30*/  PRMT R229, R5.reuse, 0x7610, R229 ;  /* 0x0000761005e57816 */ /* 0x040fe400000000e5 */
[----:B------:R-:W-:Y:S02]  /*dc40*/  PRMT R230, R5, 0x7632, R230 ;  /* 0x0000763205e67816 */ /* 0x000fe400000000e6 */
[----:B------:R-:W-:-:S04]  /*dc50*/  PRMT R5, R12, 0x7773, RZ ;  /* 0x000077730c057816 */ /* 0x000fc800000000ff */
[----:B------:R-:W-:Y:S02]  /*dc60*/  ISETP.GT.U32.AND P4, PT, R5, UR12, PT ;  /* 0x0000000c05007c0c */ /* 0x000fe4000bf84070 */
[----:B------:R-:W-:-:S04]  /*dc70*/  PRMT R5, R44, 0x7772, RZ ;  /* 0x000077722c057816 */ /* 0x000fc800000000ff */
[----:B------:R-:W-:Y:S01]  /*dc80*/  ISETP.GT.U32.AND P3, PT, R5, UR12, PT ;  /* 0x0000000c05007c0c */ /* 0x000fe2000bf64070 */
[----:B------:R-:W-:-:S04]  /*dc90*/  IMAD.WIDE.U32 R6, R21, -0x326172a9, RZ ;  /* 0xcd9e8d5715067825 */ /* 0x000fc800078e00ff */
[----:B------:R-:W-:Y:S02]  /*dca0*/  IMAD.MOV.U32 R5, RZ, RZ, R24 ;  /* 0x000000ffff057224 */ /* 0x000fe400078e0018 */
[----:B------:R-:W-:Y:S01]  /*dcb0*/  IMAD.MOV.U32 R21, RZ, RZ, R13 ;  /* 0x000000ffff157224 */ /* 0x000fe200078e000d */
[----:B------:R-:W-:Y:S02]  /*dcc0*/  LOP3.LUT R13, R6, UR15, R45, 0x96, !PT ;  /* 0x0000000f060d7c12 */ /* 0x000fe4000f8e962d */
[----:B------:R-:W-:Y:S01]  /*dcd0*/  LOP3.LUT R24, R20, UR17, R7, 0x96, !PT ;  /* 0x0000001114187c12 */ /* 0x000fe2000f8e9607 */
[----:B------:R-:W-:Y:S02]  /*dce0*/  IMAD.MOV.U32 R20, RZ, RZ, R5 ;  /* 0x000000ffff147224 */ /* 0x000fe400078e0005 */
[----:B------:R-:W-:Y:S01]  /*dcf0*/  @P3 HADD2 R207, -R36.H0_H0, -RZ.H0_H0 ;  /* 0xa00000ff24cf3230 */ /* 0x000fe20000000900 */
[----:B------:R-:W-:-:S04]  /*dd00*/  LOP3.LUT R5, R13, 0xff, RZ, 0xc0, !PT ;  /* 0x000000ff0d057812 */ /* 0x000fc800078ec0ff */
[----:B------:R-:W-:Y:S02]  /*dd10*/  @P3 PRMT R178, R207, 0x5410, RZ ;  /* 0x00005410cfb23816 */ /* 0x000fe400000000ff */
[----:B------:R-:W-:Y:S02]  /*dd20*/  ISETP.LE.U32.AND P3, PT, R5, UR12, PT ;  /* 0x0000000c05007c0c */ /* 0x000fe4000bf63070 */
[----:B------:R-:W-:Y:S01]  /*dd30*/  LOP3.LUT R5, R13, 0xffff, RZ, 0xc0, !PT ;  /* 0x0000ffff0d057812 */ /* 0x000fe200078ec0ff */
[----:B------:R-:W-:-:S03]  /*dd40*/  @P5 HADD2 R212, -R229.H0_H0, -RZ.H0_H0 ;  /* 0xa00000ffe5d45230 */ /* 0x000fc60000000900 */
[----:B------:R-:W-:Y:S02]  /*dd50*/  SHF.R.U32.HI R5, RZ, 0x8, R5 ;  /* 0x00000008ff057819 */ /* 0x000fe40000011605 */
[----:B------:R-:W-:Y:S02]  /*dd60*/  PRMT R198, R229, 0x5410, R230 ;  /* 0x00005410e5c67816 */ /* 0x000fe400000000e6 */
[----:B------:R-:W-:Y:S02]  /*dd70*/  LOP3.LUT R5, R5, 0xffff, RZ, 0xc0, !PT ;  /* 0x0000ffff05057812 */ /* 0x000fe400078ec0ff */
[----:B------:R-:W-:Y:S01]  /*dd80*/  @P5 PRMT R229, R212, 0x5410, RZ ;  /* 0x00005410d4e55816 */ /* 0x000fe200000000ff */
[----:B------:R-:W-:Y:S01]  /*dd90*/  @!P3 HADD2 R218, -R22.H0_H0, -RZ.H0_H0 ;  /* 0xa00000ff16dab230 */ /* 0x000fe20000000900 */
[----:B------:R-:W-:Y:S01]  /*dda0*/  ISETP.LE.U32.AND P5, PT, R5, UR12, PT ;  /* 0x0000000c05007c0c */ /* 0x000fe2000bfa3070 */
[----:B------:R-:W-:Y:S01]  /*ddb0*/  IMAD.MOV.U32 R7, RZ, RZ, R56 ;  /* 0x000000ffff077224 */ /* 0x000fe200078e0038 */
[----:B------:R-:W-:-:S02]  /*ddc0*/  PRMT R5, R44, 0x7773, RZ ;  /* 0x000077732c057816 */ /* 0x000fc400000000ff */
[----:B------:R-:W-:Y:S02]  /*ddd0*/  PRMT R56, R22, 0x5410, R23 ;  /* 0x0000541016387816 */ /* 0x000fe40000000017 */
[----:B------:R-:W-:Y:S02]  /*dde0*/  @!P3 PRMT R22, R218, 0x5410, RZ ;  /* 0x00005410da16b816 */ /* 0x000fe400000000ff */
[----:B------:R-:W-:Y:S01]  /*ddf0*/  ISETP.GT.U32.AND P3, PT, R5, UR12, PT ;  /* 0x0000000c05007c0c */ /* 0x000fe2000bf64070 */
[----:B------:R-:W-:Y:S02]  /*de00*/  IMAD.MOV.U32 R6, RZ, RZ, R44 ;  /* 0x000000ffff067224 */ /* 0x000fe400078e002c */
[----:B------:R-:W-:-:S04]  /*de10*/  IMAD.WIDE.U32 R24, R24, -0x2daee0ad, RZ ;  /* 0xd2511f5318187825 */ /* 0x000fc800078e00ff */
[----:B------:R-:W-:Y:S01]  /*de20*/  @P4 HADD2 R213, -R230.H0_H0, -RZ.H0_H0 ;  /* 0xa00000ffe6d54230 */ /* 0x000fe20000000900 */
[----:B------:R1:W2:Y:S01]  /*de30*/  MUFU.EX2 R5, R49 ;  /* 0x0000003100057308 */ /* 0x0002a20000000800 */
[----:B------:R-:W-:Y:S02]  /*de40*/  LOP3.LUT R6, R6, 0xff, RZ, 0xc0, !PT ;  /* 0x000000ff06067812 */ /* 0x000fe400078ec0ff */
[----:B------:R-:W-:Y:S02]  /*de50*/  LOP3.LUT R25, R42, UR13, R25, 0x96, !PT ;  /* 0x0000000d2a197c12 */ /* 0x000fe4000f8e9619 */
[----:B------:R-:W-:Y:S02]  /*de60*/  @P4 PRMT R230, R213, 0x5410, RZ ;  /* 0x00005410d5e64816 */ /* 0x000fe400000000ff */
[----:B------:R-:W-:Y:S01]  /*de70*/  ISETP.LE.U32.AND P4, PT, R6, UR12, PT ;  /* 0x0000000c06007c0c */ /* 0x000fe2000bf83070 */
[----:B------:R-:W-:Y:S01]  /*de80*/  @P3 HADD2 R217, -R36.H1_H1, -RZ.H0_H0 ;  /* 0xa00000ff24d93230 */ /* 0x000fe20000000d00 */
[----:B------:R-:W-:Y:S01]  /*de90*/  LOP3.LUT R6, R25, 0xff, RZ, 0xc0, !PT ;  /* 0x000000ff19067812 */ /* 0x000fe200078ec0ff */
[----:B-1----:R-:W-:-:S02]  /*dea0*/  IMAD.MOV.U32 R49, RZ, RZ, R7 ;  /* 0x000000ffff317224 */ /* 0x002fc400078e0007 */
[----:B------:R-:W1:Y:S01]  /*deb0*/  MUFU.EX2 R7, R47 ;  /* 0x0000002f00077308 */ /* 0x000e620000000800 */
[----:B------:R-:W-:Y:S02]  /*dec0*/  @P3 PRMT R191, R217, 0x5410, RZ ;  /* 0x00005410d9bf3816 */ /* 0x000fe400000000ff */
[----:B------:R-:W-:Y:S01]  /*ded0*/  ISETP.LE.U32.AND P3, PT, R6, UR12, PT ;  /* 0x0000000c06007c0c */ /* 0x000fe2000bf63070 */
[----:B--2---:R-:W-:Y:S01]  /*dee0*/  FADD.FTZ R28, R5, R28 ;  /* 0x0000001c051c7221 */ /* 0x004fe20000010000 */
[----:B-1----:R-:W-:Y:S02]  /*def0*/  F2FP.F16.F32.PACK_AB R103, R7, R5 ;  /* 0x000000050767723e */ /* 0x002fe400000000ff */
[----:B------:R-:W-:-:S04]  /*df00*/  LOP3.LUT R5, R25, 0xffff, RZ, 0xc0, !PT ;  /* 0x0000ffff19057812 */ /* 0x000fc800078ec0ff */
[----:B------:R-:W-:-:S05]  /*df10*/  SHF.R.U32.HI R5, RZ, 0x8, R5 ;  /* 0x00000008ff057819 */ /* 0x000fca0000011605 */
[----:B------:R-:W-:Y:S01]  /*df20*/  @!P3 HADD2 R221, -R103.H0_H0, -RZ.H0_H0 ;  /* 0xa00000ff67ddb230 */ /* 0x000fe20000000900 */
[----:B------:R-:W-:Y:S02]  /*df30*/  PRMT R188, R103, 0x7610, R188 ;  /* 0x0000761067bc7816 */ /* 0x000fe400000000bc */
[----:B------:R-:W-:Y:S02]  /*df40*/  LOP3.LUT R5, R5, 0xffff, RZ, 0xc0, !PT ;  /* 0x0000ffff05057812 */ /* 0x000fe400078ec0ff */
[----:B------:R-:W-:Y:S02]  /*df50*/  @!P3 PRMT R188, R221, 0x5410, RZ ;  /* 0x00005410ddbcb816 */ /* 0x000fe400000000ff */
[----:B------:R-:W-:Y:S01]  /*df60*/  ISETP.LE.U32.AND P3, PT, R5, UR12, PT ;  /* 0x0000000c05007c0c */ /* 0x000fe2000bf63070 */
[----:B------:R-:W-:Y:S01]  /*df70*/  IMAD.MOV.U32 R43, RZ, RZ, R20 ;  /* 0x000000ffff2b7224 */ /* 0x000fe200078e0014 */
[----:B------:R-:W-:Y:S01]  /*df80*/  PRMT R6, R25, 0x7632, R6 ;  /* 0x0000763219067816 */ /* 0x000fe20000000006 */
[----:B------:R-:W-:Y:S01]  /*df90*/  FADD.FTZ R20, R8, R34 ;  /* 0x0000002208147221 */ /* 0x000fe20000010000 */
[----:B------:R-:W-:Y:S02]  /*dfa0*/  MUFU.EX2 R5, R35 ;  /* 0x0000002300057308 */ /* 0x000fe40000000800 */
[----:B------:R-:W-:-:S02]  /*dfb0*/  LOP3.LUT R6, R6, 0xff, RZ, 0xc0, !PT ;  /* 0x000000ff06067812 */ /* 0x000fc400078ec0ff */
[----:B------:R-:W1:Y:S01]  /*dfc0*/  MUFU.EX2 R8, R185 ;  /* 0x000000b900087308 */ /* 0x000e620000000800 */
[----:B------:R-:W-:-:S04]  /*dfd0*/  PRMT R225, R103, 0x7632, R225 ;  /* 0x0000763267e17816 */ /* 0x000fc800000000e1 */
[----:B------:R-:W-:-:S05]  /*dfe0*/  @!P3 HADD2 R220, -R103.H1_H1, -RZ.H0_H0 ;  /* 0xa00000ff67dcb230 */ /* 0x000fca0000000d00 */
[----:B------:R-:W-:Y:S02]  /*dff0*/  @!P3 PRMT R225, R220, 0x5410, RZ ;  /* 0x00005410dce1b816 */ /* 0x000fe400000000ff */
[----:B------:R-:W-:Y:S02]  /*e000*/  ISETP.LE.U32.AND P3, PT, R6, UR12, PT ;  /* 0x0000000c06007c0c */ /* 0x000fe4000bf63070 */
[----:B-1----:R-:W-:Y:S01]  /*e010*/  F2FP.F16.F32.PACK_AB R102, R8, R5 ;  /* 0x000000050866723e */ /* 0x002fe200000000ff */
[----:B------:R-:W-:Y:S02]  /*e020*/  IMAD.MOV.U32 R42, RZ, RZ, R21 ;  /* 0x000000ffff2a7224 */ /* 0x000fe400078e0015 */
[----:B------:R-:W-:Y:S01]  /*e030*/  FADD.FTZ R21, R5, R9 ;  /* 0x0000000905157221 */ /* 0x000fe20000010000 */
[----:B------:R-:W-:Y:S02]  /*e040*/  SHF.R.U32.HI R5, RZ, 0x18, R25 ;  /* 0x00000018ff057819 */ /* 0x000fe40000011619 */
[----:B------:R-:W-:-:S05]  /*e050*/  PRMT R186, R102, 0x7610, R186 ;  /* 0x0000761066ba7816 */ /* 0x000fca00000000ba */
[----:B------:R-:W-:-:S05]  /*e060*/  @!P3 HADD2 R227, -R102.H0_H0, -RZ.H0_H0 ;  /* 0xa00000ff66e3b230 */ /* 0x000fca0000000900 */
[----:B------:R-:W-:Y:S02]  /*e070*/  @!P3 PRMT R186, R227, 0x5410, RZ ;  /* 0x00005410e3bab816 */ /* 0x000fe400000000ff */
[----:B------:R-:W-:Y:S01]  /*e080*/  ISETP.LE.U32.AND P3, PT, R5, UR12, PT ;  /* 0x0000000c05007c0c */ /* 0x000fe2000bf63070 */
[----:B------:R-:W-:Y:S01]  /*e090*/  IMAD.MOV.U32 R5, RZ, RZ, R24 ;  /* 0x000000ffff057224 */ /* 0x000fe200078e0018 */
[----:B------:R-:W-:Y:S04]  /*e0a0*/  MUFU.EX2 R6, R52 ;  /* 0x0000003400067308 */ /* 0x000fe80000000800 */
[----:B------:R-:W1:Y:S01]  /*e0b0*/  MUFU.EX2 R9, R63 ;  /* 0x0000003f00097308 */ /* 0x000e620000000800 */
[----:B------:R-:W-:Y:S02]  /*e0c0*/  LOP3.LUT R5, R5, 0xff, RZ, 0xc0, !PT ;  /* 0x000000ff05057812 */ /* 0x000fe400078ec0ff */
[----:B------:R-:W-:-:S04]  /*e0d0*/  PRMT R35, R102, 0x7632, R35 ;  /* 0x0000763266237816 */ /* 0x000fc80000000023 */
[----:B------:R-:W-:-:S05]  /*e0e0*/  @!P3 HADD2 R224, -R102.H1_H1, -RZ.H0_H0 ;  /* 0xa00000ff66e0b230 */ /* 0x000fca0000000d00 */
[----:B------:R-:W-:Y:S02]  /*e0f0*/  @!P3 PRMT R35, R224, 0x5410, RZ ;  /* 0x00005410e023b816 */ /* 0x000fe400000000ff */
[----:B------:R-:W-:Y:S02]  /*e100*/  ISETP.LE.U32.AND P3, PT, R5, UR12, PT ;  /* 0x0000000c05007c0c */ /* 0x000fe4000bf63070 */
[----:B-1----:R-:W-:Y:S02]  /*e110*/  F2FP.F16.F32.PACK_AB R101, R9, R6 ;  /* 0x000000060965723e */ /* 0x002fe400000000ff */
[----:B------:R-:W-:Y:S02]  /*e120*/  PRMT R5, R24, 0x7771, RZ ;  /* 0x0000777118057816 */ /* 0x000fe400000000ff */
[----:B------:R-:W-:-:S07]  /*e130*/  PRMT R184, R101, 0x7610, R184 ;  /* 0x0000761065b87816 */ /* 0x000fce00000000b8 */
[----:B------:R-:W-:-:S05]  /*e140*/  @!P3 HADD2 R233, -R101.H0_H0, -RZ.H0_H0 ;  /* 0xa00000ff65e9b230 */ /* 0x000fca0000000900 */
[----:B------:R-:W-:Y:S02]  /*e150*/  @!P3 PRMT R184, R233, 0x5410, RZ ;  /* 0x00005410e9b8b816 */ /* 0x000fe400000000ff */
[----:B------:R-:W-:Y:S01]  /*e160*/  ISETP.GT.U32.AND P3, PT, R5, UR12, PT ;  /* 0x0000000c05007c0c */ /* 0x000fe2000bf64070 */
[----:B------:R-:W-:Y:S01]  /*e170*/  FADD.FTZ R19, R7, R28 ;  /* 0x0000001c07137221 */ /* 0x000fe20000010000 */
[----:B------:R-:W-:Y:S01]  /*e180*/  MUFU.EX2 R5, R183 ;  /* 0x000000b700057308 */ /* 0x000fe20000000800 */
[----:B------:R-:W-:Y:S01]  /*e190*/  FADD.FTZ R20, R27, R20 ;  /* 0x000000141b147221 */ /* 0x000fe20000010000 */
[----:B------:R-:W-:Y:S02]  /*e1a0*/  PRMT R27, R24, 0x7772, RZ ;  /* 0x00007772181b7816 */ /* 0x000fe400000000ff */
[----:B------:R-:W1:Y:S01]  /*e1b0*/  MUFU.EX2 R7, R179 ;  /* 0x000000b300077308 */ /* 0x000e620000000800 */
[----:B------:R-:W-:-:S06]  /*e1c0*/  PRMT R226, R101, 0x7632, R226 ;  /* 0x0000763265e27816 */ /* 0x000fcc00000000e2 */
[----:B------:R-:W-:-:S05]  /*e1d0*/  @P3 HADD2 R235, -R101.H1_H1, -RZ.H0_H0 ;  /* 0xa00000ff65eb3230 */ /* 0x000fca0000000d00 */
[----:B------:R-:W-:Y:S02]  /*e1e0*/  @P3 PRMT R226, R235, 0x5410, RZ ;  /* 0x00005410ebe23816 */ /* 0x000fe400000000ff */
[----:B------:R-:W-:Y:S02]  /*e1f0*/  ISETP.GT.U32.AND P3, PT, R27, UR12, PT ;  /* 0x0000000c1b007c0c */ /* 0x000fe4000bf64070 */
[----:B-1----:R-:W-:Y:S01]  /*e200*/  F2FP.F16.F32.PACK_AB R100, R7, R5 ;  /* 0x000000050764723e */ /* 0x002fe200000000ff */
[----:B------:R-:W-:Y:S01]  /*e210*/  FADD.FTZ R15, R15, R20 ;  /* 0x000000140f0f7221 */ /* 0x000fe20000010000 */
[----:B------:R-:W-:Y:S02]  /*e220*/  PRMT R20, R24, 0x7773, RZ ;  /* 0x0000777318147816 */ /* 0x000fe400000000ff */
[----:B------:R-:W-:-:S07]  /*e230*/  PRMT R187, R100, 0x7610, R187 ;  /* 0x0000761064bb7816 */ /* 0x000fce00000000bb */
[----:B------:R-:W-:-:S05]  /*e240*/  @P3 HADD2 R240, -R100.H0_H0, -RZ.H0_H0 ;  /* 0xa00000ff64f03230 */ /* 0x000fca0000000900 */
[----:B------:R-:W-:Y:S02]  /*e250*/  @P3 PRMT R187, R240, 0x5410, RZ ;  /* 0x00005410f0bb3816 */ /* 0x000fe400000000ff */
[----:B------:R-:W-:Y:S02]  /*e260*/  ISETP.GT.U32.AND P3, PT, R20, UR12, PT ;  /* 0x0000000c14007c0c */ /* 0x000fe4000bf64070 */
[----:B------:R-:W-:Y:S01]  /*e270*/  PRMT R227, R10, 0x7610, R227 ;  /* 0x000076100ae37816 */ /* 0x000fe200000000e3 */
[----:B------:R-:W-:Y:S02]  /*e280*/  @!P5 HADD2 R243, -R23.H0_H0, -RZ.H0_H0 ;  /* 0xa00000ff17f3d230 */ /* 0x000fe40000000900 */
[----:B------:R-:W-:Y:S02]  /*e290*/  IMAD.MOV.U32 R45, RZ, RZ, R177 ;  /* 0x000000ffff2d7224 */ /* 0x000fe400078e00b1 */
[----:B------:R-:W-:Y:S02]  /*e2a0*/  @!P4 HADD2 R242, -R227.H0_H0, -RZ.H0_H0 ;  /* 0xa00000ffe3f2c230 */ /* 0x000fe40000000900 */
[----:B------:R-:W-:-:S02]  /*e2b0*/  IMAD.MOV.U32 R177, RZ, RZ, R37 ;  /* 0x000000ffffb17224 */ /* 0x000fc400078e0025 */
[----:B------:R-:W-:Y:S02]  /*e2c0*/  FADD.FTZ R8, R8, R21 ;  /* 0x0000001508087221 */ /* 0x000fe40000010000 */
[----:B------:R-:W-:Y:S01]  /*e2d0*/  @P3 HADD2 R241, -R100.H1_H1, -RZ.H0_H0 ;  /* 0xa00000ff64f13230 */ /* 0x000fe20000000d00 */
[----:B------:R-:W-:Y:S01]  /*e2e0*/  PRMT R223, R100, 0x7632, R223 ;  /* 0x0000763264df7816 */ /* 0x000fe200000000df */
[----:B------:R-:W-:Y:S01]  /*e2f0*/  IMAD.MOV.U32 R20, RZ, RZ, R78 ;  /* 0x000000ffff147224 */ /* 0x000fe200078e004e */
[----:B------:R-:W-:Y:S01]  /*e300*/  PRMT R37, R227, 0x7610, R10 ;  /* 0x00007610e3257816 */ /* 0x000fe2000000000a */
[----:B------:R-:W-:Y:S01]  /*e310*/  IMAD.MOV.U32 R21, RZ, RZ, R79 ;  /* 0x000000ffff157224 */ /* 0x000fe200078e004f */
[----:B------:R-:W-:Y:S01]  /*e320*/  @P3 PRMT R223, R241, 0x5410, RZ ;  /* 0x00005410f1df3816 */ /* 0x000fe200000000ff */
[----:B------:R-:W2:Y:S01]  /*e330*/  LDL.LU.64 R78, [R1+0x1e0] ;  /* 0x0001e000014e7983 */ /* 0x000ea20000300a00 */
[----:B------:R-:W-:Y:S01]  /*e340*/  IMAD.MOV.U32 R240, RZ, RZ, R90 ;  /* 0x000000fffff07224 */ /* 0x000fe200078e005a */
[----:B------:R-:W-:Y:S01]  /*e350*/  @!P5 PRMT R23, R243, 0x5410, RZ ;  /* 0x00005410f317d816 */ /* 0x000fe200000000ff */
[----:B------:R-:W-:Y:S01]  /*e360*/  IMAD.MOV.U32 R241, RZ, RZ, R91 ;  /* 0x000000fffff17224 */ /* 0x000fe200078e005b */
[----:B------:R-:W-:Y:S01]  /*e370*/  @!P4 PRMT R227, R242, 0x5410, RZ ;  /* 0x00005410f2e3c816 */ /* 0x000fe200000000ff */
[----:B------:R-:W3:Y:S01]  /*e380*/  LDL.LU.64 R90, [R1+0x1d8] ;  /* 0x0001d800015a7983 */ /* 0x000ee20000300a00 */
[----:B------:R-:W-:-:S02]  /*e390*/  IMAD.MOV.U32 R242, RZ, RZ, R94 ;  /* 0x000000fffff27224 */ /* 0x000fc400078e005e */
[----:B------:R-:W-:Y:S02]  /*e3a0*/  IMAD.MOV.U32 R243, RZ, RZ, R95 ;  /* 0x000000fffff37224 */ /* 0x000fe400078e005f */
[----:B------:R-:W4:Y:S01]  /*e3b0*/  LDL.LU.64 R94, [R1+0x1d0] ;  /* 0x0001d000015e7983 */ /* 0x000f220000300a00 */
[----:B------:R-:W1:Y:S01]  /*e3c0*/  S2R R47, SR_TID.X ;  /* 0x00000000002f7919 */ /* 0x000e620000002100 */
[----:B------:R-:W1:Y:S01]  /*e3d0*/  S2R R242, SR_CTAID.X ;  /* 0x0000000000f27919 */ /* 0x000e620000002500 */
[----:B------:R-:W-:Y:S01]  /*e3e0*/  FADD.FTZ R10, R6, R19 ;  /* 0x00000013060a7221 */ /* 0x000fe20000010000 */
[----:B------:R-:W-:Y:S01]  /*e3f0*/  FADD.FTZ R8, R5, R8 ;  /* 0x0000000805087221 */ /* 0x000fe20000010000 */
[----:B------:R-:W1:Y:S04]  /*e400*/  MUFU.EX2 R6, R64 ;  /* 0x0000004000067308 */ /* 0x000e680000000800 */
[----:B------:R-:W1:Y:S01]  /*e410*/  MUFU.EX2 R5, R67 ;  /* 0x0000004300057308 */ /* 0x000e620000000800 */
[----:B------:R-:W-:Y:S01]  /*e420*/  FADD.FTZ R27, R7, R8 ;  /* 0x00000008071b7221 */ /* 0x000fe20000010000 */
[----:B------:R-:W-:Y:S01]  /*e430*/  ULEA UR5, UR22, 0xfffffffd, 0x1 ;  /* 0xfffffffd16057891 */ /* 0x000fe2000f8e08ff */
[----:B------:R-:W-:-:S02]  /*e440*/  IMAD.U32 R7, RZ, RZ, UR35 ;  /* 0x00000023ff077e24 */ /* 0x000fc4000f8e00ff */
[----:B------:R-:W-:-:S03]  /*e450*/  FADD.FTZ R11, R11, R15 ;  /* 0x0000000f0b0b7221 */ /* 0x000fc60000010000 */
[----:B------:R-:W-:Y:S01]  /*e460*/  LOP3.LUT R7, R7, UR5, R243, 0x96, !PT ;  /* 0x0000000507077c12 */ /* 0x000fe2000f8e96f3 */
[----:B-1----:R-:W-:Y:S01]  /*e470*/  FADD.FTZ R8, R6, R11 ;  /* 0x0000000b06087221 */ /* 0x002fe20000010000 */
[----:B------:R-:W-:Y:S02]  /*e480*/  SHF.R.U32.HI R47, RZ, 0x5, R47 ;  /* 0x00000005ff2f7819 */ /* 0x000fe4000001162f */
[----:B------:R-:W-:-:S03]  /*e490*/  F2FP.F16.F32.PACK_AB R28, R5, R6 ;  /* 0x00000006051c723e */ /* 0x000fc600000000ff */
[----:B------:R-:W-:Y:S02]  /*e4a0*/  IMAD R242, R242, 0x8, R47 ;  /* 0x00000008f2f27824 */ /* 0x000fe400078e022f */
[----:B------:R-:W-:-:S04]  /*e4b0*/  IMAD.WIDE.U32 R6, R7, -0x326172a9, RZ ;  /* 0xcd9e8d5707067825 */ /* 0x000fc800078e00ff */
[----:B------:R-:W-:Y:S01]  /*e4c0*/  FADD.FTZ R30, R18, R29 ;  /* 0x0000001d121e7221 */ /* 0x000fe20000010000 */
[----:B------:R-:W-:-:S04]  /*e4d0*/  IMAD.WIDE.U32 R242, R242, -0x326172a9, RZ ;  /* 0xcd9e8d57f2f27825 */ /* 0x000fc800078e00ff */
[----:B------:R-:W-:Y:S01]  /*e4e0*/  FADD.FTZ R15, R9, R10 ;  /* 0x0000000a090f7221 */ /* 0x000fe20000010000 */
[----:B------:R-:W-:Y:S01]  /*e4f0*/  FADD.FTZ R29, R5, R8 ;  /* 0x00000008051d7221 */ /* 0x000fe20000010000 */
[----:B------:R-:W-:Y:S02]  /*e500*/  LOP3.LUT R8, R6, UR32, R241, 0x96, !PT ;  /* 0x0000002006087c12 */ /* 0x000fe4000f8e96f1 */
[----:B------:R-:W-:-:S03]  /*e510*/  LOP3.LUT R10, R242, UR33, R7, 0x96, !PT ;  /* 0x00000021f20a7c12 */ /* 0x000fc6000f8e9607 */
[----:B------:R-:W-:-:S04]  /*e520*/  IMAD.WIDE.U32 R8, R8, -0x2daee0ad, RZ ;  /* 0xd2511f5308087825 */ /* 0x000fc800078e00ff */
[----:B------:R-:W-:Y:S01]  /*e530*/  IMAD.WIDE.U32 R10, R10, -0x2daee0ad, RZ ;  /* 0xd2511f530a0a7825 */ /* 0x000fe200078e00ff */
[----:B------:R-:W-:-:S04]  /*e540*/  F2FP.F16.F32.PACK_AB R34, R16, R17 ;  /* 0x000000111022723e */ /* 0x000fc800000000ff */
[----:B------:R-:W-:Y:S02]  /*e550*/  LOP3.LUT R20, R20, UR31, R11, 0x96, !PT ;  /* 0x0000001f14147c12 */ /* 0x000fe4000f8e960b */
[----:B------:R-:W-:-:S03]  /*e560*/  LOP3.LUT R16, R10, UR25, R9, 0x96, !PT ;  /* 0x000000190a107c12 */ /* 0x000fc6000f8e9609 */
[----:B------:R-:W-:-:S04]  /*e570*/  IMAD.WIDE.U32 R20, R20, -0x326172a9, RZ ;  /* 0xcd9e8d5714147825 */ /* 0x000fc800078e00ff */
[----:B------:R-:W-:Y:S01]  /*e580*/  IMAD.WIDE.U32 R16, R16, -0x326172a9, RZ ;  /* 0xcd9e8d5710107825 */ /* 0x000fe200078e00ff */
[----:B------:R-:W-:-:S04]  /*e590*/  LOP3.LUT R18, R240, UR30, R21, 0x96, !PT ;  /* 0x0000001ef0127c12 */ /* 0x000fc8000f8e9615 */
[----:B------:R-:W-:Y:S01]  /*e5a0*/  LOP3.LUT R10, R20, UR23, R17, 0x96, !PT ;  /* 0x00000017140a7c12 */ /* 0x000fe2000f8e9611 */
[----:B------:R-:W-:-:S04]  /*e5b0*/  IMAD.WIDE.U32 R18, R18, -0x2daee0ad, RZ ;  /* 0xd2511f5312127825 */ /* 0x000fc800078e00ff */
[----:B------:R-:W-:Y:S01]  /*e5c0*/  IMAD.WIDE.U32 R10, R10, -0x2daee0ad, RZ ;  /* 0xd2511f530a0a7825 */ /* 0x000fe200078e00ff */
[----:B------:R-:W-:-:S03]  /*e5d0*/  LOP3.LUT R8, R8, UR21, R19, 0x96, !PT ;  /* 0x0000001508087c12 */ /* 0x000fc6000f8e9613 */
[----:B------:R-:W-:Y:S02]  /*e5e0*/  IMAD.MOV.U32 R47, RZ, RZ, R42 ;  /* 0x000000ffff2f7224 */ /* 0x000fe400078e002a */
[----:B------:R-:W-:Y:S02]  /*e5f0*/  IMAD.MOV.U32 R42, RZ, RZ, R43 ;  /* 0x000000ffff2a7224 */ /* 0x000fe400078e002b */
[----:B------:R-:W-:Y:S01]  /*e600*/  IMAD.MOV.U32 R43, RZ, RZ, R48 ;  /* 0x000000ffff2b7224 */ /* 0x000fe200078e0030 */
[----:B------:R-:W-:Y:S01]  /*e610*/  LOP3.LUT R48, R18, UR16, R11, 0x96, !PT ;  /* 0x0000001012307c12 */ /* 0x000fe2000f8e960b */
[----:B------:R-:W-:Y:S02]  /*e620*/  IMAD.MOV.U32 R185, RZ, RZ, R49 ;  /* 0x000000ffffb97224 */ /* 0x000fe400078e0031 */
[----:B------:R-:W-:-:S04]  /*e630*/  IMAD.WIDE.U32 R8, R8, -0x326172a9, RZ ;  /* 0xcd9e8d5708087825 */ /* 0x000fc800078e00ff */
[----:B------:R-:W-:-:S05]  /*e640*/  IMAD.WIDE.U32 R48, R48, -0x326172a9, RZ ;  /* 0xcd9e8d5730307825 */ /* 0x000fca00078e00ff */
[----:B------:R-:W-:Y:S02]  /*e650*/  LOP3.LUT R49, R8, UR15, R49, 0x96, !PT ;  /* 0x0000000f08317c12 */ /* 0x000fe4000f8e9631 */
[----:B------:R-:W1:Y:S02]  /*e660*/  MUFU.EX2 R8, R104 ;  /* 0x0000006800087308 */ /* 0x000e640000000800 */
[----:B------:R-:W-:Y:S02]  /*e670*/  LOP3.LUT R5, R49, 0xffff, RZ, 0xc0, !PT ;  /* 0x0000ffff31057812 */ /* 0x000fe400078ec0ff */
[----:B------:R-:W-:Y:S02]  /*e680*/  LOP3.LUT R52, R16, UR17, R9, 0x96, !PT ;  /* 0x0000001110347c12 */ /* 0x000fe4000f8e9609 */
[----:B------:R-:W-:Y:S01]  /*e690*/  SHF.R.U32.HI R9, RZ, 0x8, R5 ;  /* 0x00000008ff097819 */ /* 0x000fe20000011605 */
[----:B------:R-:W-:Y:S04]  /*e6a0*/  MUFU.EX2 R18, R107 ;  /* 0x0000006b00127308 */ /* 0x000fe80000000800 */
[----:B------:R-:W1:Y:S01]  /*e6b0*/  MUFU.EX2 R5, R172 ;  /* 0x000000ac00057308 */ /* 0x000e620000000800 */
[----:B------:R-:W-:-:S03]  /*e6c0*/  LOP3.LUT R9, R9, 0xffff, RZ, 0xc0, !PT ;  /* 0x0000ffff09097812 */ /* 0x000fc600078ec0ff */
[----:B------:R-:W1:Y:S01]  /*e6d0*/  MUFU.EX2 R17, R66 ;  /* 0x0000004200117308 */ /* 0x000e620000000800 */
[----:B------:R-:W-:Y:S01]  /*e6e0*/  ISETP.LE.U32.AND P3, PT, R9, UR12, PT ;  /* 0x0000000c09007c0c */ /* 0x000fe2000bf63070 */
[----:B-1----:R-:W-:Y:S02]  /*e6f0*/  FADD.FTZ R9, R8, R15 ;  /* 0x0000000f08097221 */ /* 0x002fe40000010000 */
[----:B------:R-:W1:Y:S04]  /*e700*/  MUFU.EX2 R16, R61 ;  /* 0x0000003d00107308 */ /* 0x000e680000000800 */
[----:B------:R-:W1:Y:S01]  /*e710*/  MUFU.EX2 R15, R59 ;  /* 0x0000003b000f7308 */ /* 0x000e620000000800 */
[C---:B------:R-:W-:Y:S01]  /*e720*/  FADD.FTZ R21, R5.reuse, R9 ;  /* 0x0000000905157221 */ /* 0x040fe20000010000 */
[----:B------:R-:W-:Y:S01]  /*e730*/  F2FP.F16.F32.PACK_AB R207, R5, R8 ;  /* 0x0000000805cf723e */ /* 0x000fe200000000ff */
[----:B------:R-:W-:Y:S01]  /*e740*/  FADD.FTZ R5, R18, R27 ;  /* 0x0000001b12057221 */ /* 0x000fe20000010000 */
[----:B------:R-:W1:Y:S03]  /*e750*/  MUFU.EX2 R11, R55 ;  /* 0x00000037000b7308 */ /* 0x000e660000000800 */
[----:B------:R-:W-:Y:S01]  /*e760*/  FADD.FTZ R5, R17, R5 ;  /* 0x0000000511057221 */ /* 0x000fe20000010000 */
[----:B------:R-:W1:Y:S03]  /*e770*/  MUFU.EX2 R9, R39 ;  /* 0x0000002700097308 */ /* 0x000e660000000800 */
[----:B-1----:R-:W-:Y:S01]  /*e780*/  FADD.FTZ R5, R16, R5 ;  /* 0x0000000510057221 */ /* 0x002fe20000010000 */
[----:B------:R-:W1:Y:S03]  /*e790*/  MUFU.EX2 R8, R54 ;  /* 0x0000003600087308 */ /* 0x000e660000000800 */
[----:B------:R-:W-:-:S02]  /*e7a0*/  FADD.FTZ R19, R15, R5 ;  /* 0x000000050f137221 */ /* 0x000fc40000010000 */
[----:B------:R-:W1:Y:S02]  /*e7b0*/  MUFU.EX2 R5, R50 ;  /* 0x0000003200057308 */ /* 0x000e640000000800 */
[----:B------:R-:W-:Y:S01]  /*e7c0*/  FADD.FTZ R19, R11, R19 ;  /* 0x000000130b137221 */ /* 0x000fe20000010000 */
[----:B------:R-:W-:-:S03]  /*e7d0*/  F2FP.F16.F32.PACK_AB R213, R17, R18 ;  /* 0x0000001211d5723e */ /* 0x000fc600000000ff */
[----:B------:R-:W-:Y:S01]  /*e7e0*/  FADD.FTZ R17, R9, R19 ;  /* 0x0000001309117221 */ /* 0x000fe20000010000 */
[----:B------:R-:W-:Y:S01]  /*e7f0*/  F2FP.F16.F32.PACK_AB R220, R15, R16 ;  /* 0x000000100fdc723e */ /* 0x000fe200000000ff */
[----:B------:R-:W-:Y:S01]  /*e800*/  IMAD.MOV.U32 R39, RZ, RZ, R53 ;  /* 0x000000ffff277224 */ /* 0x000fe200078e0035 */
[----:B------:R-:W-:Y:S01]  /*e810*/  MUFU.EX2 R19, R173 ;  /* 0x000000ad00137308 */ /* 0x000fe20000000800 */
[----:B-1----:R-:W-:Y:S01]  /*e820*/  FADD.FTZ R15, R8, R17 ;  /* 0x00000011080f7221 */ /* 0x002fe20000010000 */
[----:B------:R-:W-:Y:S02]  /*e830*/  IMAD.WIDE.U32 R52, R52, -0x2daee0ad, RZ ;  /* 0xd2511f5334347825 */ /* 0x000fe400078e00ff */
[----:B------:R-:W1:Y:S01]  /*e840*/  MUFU.EX2 R20, R174 ;  /* 0x000000ae00147308 */ /* 0x000e620000000800 */
[----:B------:R-:W-:Y:S01]  /*e850*/  F2FP.F16.F32.PACK_AB R233, R9, R11 ;  /* 0x0000000b09e9723e */ /* 0x000fe200000000ff */
[C---:B------:R-:W-:Y:S01]  /*e860*/  FADD.FTZ R9, R5.reuse, R15 ;  /* 0x0000000f05097221 */ /* 0x040fe20000010000 */
[----:B------:R-:W-:-:S02]  /*e870*/  F2FP.F16.F32.PACK_AB R235, R5, R8 ;  /* 0x0000000805eb723e */ /* 0x000fc400000000ff */
[----:B------:R-:W-:-:S04]  /*e880*/  PRMT R5, R52, 0x7772, RZ ;  /* 0x0000777234057816 */ /* 0x000fc800000000ff */
[----:B------:R-:W-:Y:S02]  /*e890*/  ISETP.GT.U32.AND P4, PT, R5, UR12, PT ;  /* 0x0000000c05007c0c */ /* 0x000fe4000bf84070 */
[----:B------:R-:W-:-:S04]  /*e8a0*/  PRMT R5, R52, 0x7773, RZ ;  /* 0x0000777334057816 */ /* 0x000fc800000000ff */
[----:B------:R-:W-:Y:S02]  /*e8b0*/  ISETP.GT.U32.AND P5, PT, R5, UR12, PT ;  /* 0x0000000c05007c0c */ /* 0x000fe4000bfa4070 */
[----:B-1----:R-:W-:Y:S01]  /*e8c0*/  F2FP.F16.F32.PACK_AB R5, R20, R19 ;  /* 0x000000131405723e */ /* 0x002fe200000000ff */
[----:B------:R-:W-:Y:S03]  /*e8d0*/  MUFU.EX2 R15, R176 ;  /* 0x000000b0000f7308 */ /* 0x000fe60000000800 */
[C---:B------:R-:W-:Y:S01]  /*e8e0*/  PRMT R224, R5.reuse, 0x7610, R224 ;  /* 0x0000761005e07816 */ /* 0x040fe200000000e0 */
[----:B------:R-:W1:Y:S01]  /*e8f0*/  MUFU.EX2 R16, R180 ;  /* 0x000000b400107308 */ /* 0x000e620000000800 */
[----:B------:R-:W-:-:S03]  /*e900*/  PRMT R221, R5, 0x7632, R221 ;  /* 0x0000763205dd7816 */ /* 0x000fc600000000dd */
[----:B------:R-:W-:Y:S01]  /*e910*/  @P4 HADD2 R244, -R224.H0_H0, -RZ.H0_H0 ;  /* 0xa00000ffe0f44230 */ /* 0x000fe20000000900 */
[----:B------:R-:W-:Y:S01]  /*e920*/  LOP3.LUT R5, R49, 0xff, RZ, 0xc0, !PT ;  /* 0x000000ff31057812 */ /* 0x000fe200078ec0ff */
[----:B------:R1:W-:Y:S01]  /*e930*/  STL [R1+0x14c], R9 ;  /* 0x00014c0901007387 */ /* 0x0003e20000100800 */
[----:B------:R-:W-:Y:S01]  /*e940*/  @P5 HADD2 R245, -R221.H0_H0, -RZ.H0_H0 ;  /* 0xa00000ffddf55230 */ /* 0x000fe20000000900 */
[----:B-1----:R-:W-:Y:S01]  /*e950*/  F2FP.F16.F32.PACK_AB R8, R16, R15 ;  /* 0x0000000f1008723e */ /* 0x002fe200000000ff */
[----:B------:R-:W-:-:S03]  /*e960*/  IMAD.MOV.U32 R180, RZ, RZ, R35 ;  /* 0x000000ffffb47224 */ /* 0x000fc600078e0023 */
[----:B------:R-:W-:Y:S02]  /*e970*/  PRMT R217, R8, 0x7610, R217 ;  /* 0x0000761008d97816 */ /* 0x000fe400000000d9 */
[----:B------:R-:W-:Y:S02]  /*e980*/  PRMT R9, R224, 0x5410, R221 ;  /* 0x00005410e0097816 */ /* 0x000fe400000000dd */
[----:B------:R-:W-:Y:S02]  /*e990*/  @P4 PRMT R224, R244, 0x5410, RZ ;  /* 0x00005410f4e04816 */ /* 0x000fe400000000ff */
[----:B------:R-:W-:Y:S02]  /*e9a0*/  ISETP.LE.U32.AND P4, PT, R5, UR12, PT ;  /* 0x0000000c05007c0c */ /* 0x000fe4000bf83070 */
[----:B------:R-:W-:Y:S02]  /*e9b0*/  SHF.R.U32.HI R5, RZ, 0x18, R49 ;  /* 0x00000018ff057819 */ /* 0x000fe40000011631 */
[----:B------:R-:W-:-:S02]  /*e9c0*/  @P5 PRMT R221, R245, 0x5410, RZ ;  /* 0x00005410f5dd5816 */ /* 0x000fc400000000ff */
[----:B------:R-:W-:Y:S01]  /*e9d0*/  ISETP.LE.U32.AND P5, PT, R5, UR12, PT ;  /* 0x0000000c05007c0c */ /* 0x000fe2000bfa3070 */
[----:B------:R-:W-:Y:S02]  /*e9e0*/  IMAD.MOV.U32 R27, RZ, RZ, R47 ;  /* 0x000000ffff1b7224 */ /* 0x000fe400078e002f */
[----:B------:R-:W-:Y:S02]  /*e9f0*/  IMAD.MOV.U32 R243, RZ, RZ, R196 ;  /* 0x000000fffff37224 */ /* 0x000fe400078e00c4 */
[----:B------:R-:W-:Y:S01]  /*ea00*/  FMUL.FTZ R196, R68, R4 ;  /* 0x0000000444c47220 */ /* 0x000fe20000410000 */
[----:B------:R-:W-:Y:S01]  /*ea10*/  IMAD.MOV.U32 R35, RZ, RZ, R45 ;  /* 0x000000ffff237224 */ /* 0x000fe200078e002d */
[----:B------:R-:W-:Y:S01]  /*ea20*/  PRMT R218, R8, 0x7632, R218 ;  /* 0x0000763208da7816 */ /* 0x000fe200000000da */
[----:B------:R-:W-:Y:S02]  /*ea30*/  IMAD.MOV.U32 R47, RZ, RZ, R51 ;  /* 0x000000ffff2f7224 */ /* 0x000fe400078e0033 */
[----:B------:R-:W-:-:S02]  /*ea40*/  @!P4 HADD2 R68, -R217.H0_H0, -RZ.H0_H0 ;  /* 0xa00000ffd944c230 */ /* 0x000fc40000000900 */
[----:B------:R-:W-:Y:S02]  /*ea50*/  IMAD.MOV.U32 R63, RZ, RZ, R189 ;  /* 0x000000ffff3f7224 */ /* 0x000fe400078e00bd */
[-C--:B------:R-:W-:Y:S01]  /*ea60*/  FMUL.FTZ R189, R169, R4.reuse ;  /* 0x00000004a9bd7220 */ /* 0x080fe20000410000 */
[----:B------:R-:W-:Y:S02]  /*ea70*/  IMAD.MOV.U32 R179, RZ, RZ, R188 ;  /* 0x000000ffffb37224 */ /* 0x000fe400078e00bc */
[-C--:B------:R-:W-:Y:S01]  /*ea80*/  FMUL.FTZ R188, R168, R4.reuse ;  /* 0x00000004a8bc7220 */ /* 0x080fe20000410000 */
[----:B------:R-:W-:Y:S02]  /*ea90*/  IMAD.MOV.U32 R107, RZ, RZ, R185 ;  /* 0x000000ffff6b7224 */ /* 0x000fe400078e00b9 */
[-C--:B------:R-:W-:Y:S01]  /*eaa0*/  FMUL.FTZ R164, R164, R4.reuse ;  /* 0x00000004a4a47220 */ /* 0x080fe20000410000 */
[----:B------:R-:W-:Y:S02]  /*eab0*/  IMAD.MOV.U32 R45, RZ, RZ, R177 ;  /* 0x000000ffff2d7224 */ /* 0x000fe400078e00b1 */
[----:B------:R-:W-:Y:S01]  /*eac0*/  FMUL.FTZ R165, R165, R4 ;  /* 0x00000004a5a57220 */ /* 0x000fe20000410000 */
[----:B------:R-:W-:-:S02]  /*ead0*/  IMAD.MOV.U32 R51, RZ, RZ, R197 ;  /* 0x000000ffff337224 */ /* 0x000fc400078e00c5 */
        /* <DEDUP_REMOVED lines=24> */
[----:B------:R-:W-:-:S02]  /*ec60*/  PRMT R4, R48, 0x7771, RZ ;  /* 0x0000777130047816 */ /* 0x000fc400000000ff */
[----:B------:R-:W-:Y:S01]  /*ec70*/  PRMT R5, R49, 0x7632, R5 ;  /* 0x0000763231057816 */ /* 0x000fe20000000005 */
[----:B------:R-:W-:Y:S01]  /*ec80*/  @!P3 HADD2 R246, -R218.H0_H0, -RZ.H0_H0 ;  /* 0xa00000ffdaf6b230 */ /* 0x000fe20000000900 */
[----:B------:R-:W-:Y:S02]  /*ec90*/  PRMT R50, R217, 0x5410, R218 ;  /* 0x00005410d9327816 */ /* 0x000fe400000000da */
[----:B------:R-:W-:Y:S02]  /*eca0*/  PRMT R212, R28, 0x7632, R212 ;  /* 0x000076321cd47816 */ /* 0x000fe400000000d4 */
[----:B------:R-:W-:Y:S02]  /*ecb0*/  @!P4 PRMT R217, R68, 0x5410, RZ ;  /* 0x0000541044d9c816 */ /* 0x000fe400000000ff */
[----:B------:R-:W-:Y:S01]  /*ecc0*/  ISETP.GT.U32.AND P4, PT, R4, UR12, PT ;  /* 0x0000000c04007c0c */ /* 0x000fe2000bf84070 */
[----:B------:R-:W-:Y:S01]  /*ecd0*/  IMAD.MOV.U32 R4, RZ, RZ, R48 ;  /* 0x000000ffff047224 */ /* 0x000fe200078e0030 */
[----:B------:R-:W-:Y:S01]  /*ece0*/  LOP3.LUT R5, R5, 0xff, RZ, 0xc0, !PT ;  /* 0x000000ff05057812 */ /* 0x000fe200078ec0ff */
[----:B------:R-:W-:Y:S01]  /*ecf0*/  @!P5 HADD2 R69, -R212.H0_H0, -RZ.H0_H0 ;  /* 0xa00000ffd445d230 */ /* 0x000fe20000000900 */
[----:B------:R-:W-:-:S02]  /*ed00*/  PRMT R206, R28, 0x7610, R206 ;  /* 0x000076101cce7816 */ /* 0x000fc400000000ce */
[----:B------:R-:W-:Y:S01]  /*ed10*/  @!P3 PRMT R218, R246, 0x5410, RZ ;  /* 0x00005410f6dab816 */ /* 0x000fe200000000ff */
[----:B------:R-:W-:Y:S01]  /*ed20*/  IMAD.MOV.U32 R67, RZ, RZ, R183 ;  /* 0x000000ffff437224 */ /* 0x000fe200078e00b7 */
[----:B------:R-:W-:Y:S01]  /*ed30*/  ISETP.LE.U32.AND P3, PT, R5, UR12, PT ;  /* 0x0000000c05007c0c */ /* 0x000fe2000bf63070 */
[----:B------:R-:W-:Y:S01]  /*ed40*/  MUFU.EX2 R11, R181 ;  /* 0x000000b5000b7308 */ /* 0x000fe20000000800 */
[----:B------:R-:W-:Y:S02]  /*ed50*/  LOP3.LUT R5, R4, 0xff, RZ, 0xc0, !PT ;  /* 0x000000ff04057812 */ /* 0x000fe400078ec0ff */
[----:B------:R-:W-:Y:S01]  /*ed60*/  PRMT R183, R206, 0x5410, R212 ;  /* 0x00005410ceb77816 */ /* 0x000fe200000000d4 */
[----:B------:R-:W1:Y:S01]  /*ed70*/  MUFU.EX2 R4, R182 ;  /* 0x000000b600047308 */ /* 0x000e620000000800 */
[----:B------:R-:W-:Y:S01]  /*ed80*/  @!P5 PRMT R212, R69, 0x5410, RZ ;  /* 0x0000541045d4d816 */ /* 0x000fe200000000ff */
[----:B------:R-:W-:Y:S02]  /*ed90*/  IMAD.MOV.U32 R69, RZ, RZ, R55 ;  /* 0x000000ffff457224 */ /* 0x000fe400078e0037 */
[----:B------:R-:W-:-:S02]  /*eda0*/  IMAD.MOV.U32 R68, RZ, RZ, R54 ;  /* 0x000000ffff447224 */ /* 0x000fc400078e0036 */
[----:B------:R-:W-:Y:S02]  /*edb0*/  IMAD.MOV.U32 R55, RZ, RZ, R63 ;  /* 0x000000ffff377224 */ /* 0x000fe400078e003f */
[----:B------:R-:W-:Y:S02]  /*edc0*/  IMAD.MOV.U32 R54, RZ, RZ, R47 ;  /* 0x000000ffff367224 */ /* 0x000fe400078e002f */
[----:B------:R-:W-:Y:S02]  /*edd0*/  IMAD.MOV.U32 R140, RZ, RZ, R45 ;  /* 0x000000ffff8c7224 */ /* 0x000fe400078e002d */
        /* <DEDUP_REMOVED lines=39> */
[----:B------:R-:W-:Y:S01]  /*f050*/  ISETP.LE.U32.AND P5, PT, R5, UR12, PT ;  /* 0x0000000c05007c0c */ /* 0x000fe2000bfa3070 */
[----:B------:R-:W2:Y:S04]  /*f060*/  MUFU.EX2 R3, R252 ;  /* 0x000000fc00037308 */ /* 0x000ea80000000800 */
[----:B------:R-:W3:Y:S01]  /*f070*/  MUFU.EX2 R5, R200 ;  /* 0x000000c800057308 */ /* 0x000ee20000000800 */
[----:B-1----:R-:W-:-:S04]  /*f080*/  F2FP.F16.F32.PACK_AB R8, R11, R4 ;  /* 0x000000040b08723e */ /* 0x002fc800000000ff */
[----:B------:R-:W-:Y:S02]  /*f090*/  PRMT R205, R8, 0x7632, R205 ;  /* 0x0000763208cd7816 */ /* 0x000fe400000000cd */
[----:B------:R-:W-:Y:S01]  /*f0a0*/  LOP3.LUT R53, R10, UR13, R53, 0x96, !PT ;  /* 0x0000000d0a357c12 */ /* 0x000fe2000f8e9635 */
[----:B--2---:R-:W-:Y:S02]  /*f0b0*/  FADD.FTZ R17, R3, R29 ;  /* 0x0000001d03117221 */ /* 0x004fe40000010000 */
[----:B------:R-:W-:Y:S01]  /*f0c0*/  @P4 HADD2 R71, -R205.H0_H0, -RZ.H0_H0 ;  /* 0xa00000ffcd474230 */ /* 0x000fe20000000900 */
[----:B------:R-:W-:Y:S02]  /*f0d0*/  PRMT R204, R8, 0x7610, R204 ;  /* 0x0000761008cc7816 */ /* 0x000fe400000000cc */
[----:B---3--:R-:W-:Y:S02]  /*f0e0*/  F2FP.F16.F32.PACK_AB R3, R5, R3 ;  /* 0x000000030503723e */ /* 0x008fe400000000ff */
[----:B------:R-:W-:-:S02]  /*f0f0*/  PRMT R8, R48, 0x7772, RZ ;  /* 0x0000777230087816 */ /* 0x000fc400000000ff */
[C---:B------:R-:W-:Y:S02]  /*f100*/  PRMT R203, R3.reuse, 0x7632, R203 ;  /* 0x0000763203cb7816 */ /* 0x040fe400000000cb */
[----:B------:R-:W-:Y:S02]  /*f110*/  PRMT R202, R3, 0x7610, R202 ;  /* 0x0000761003ca7816 */ /* 0x000fe400000000ca */
[----:B------:R-:W-:Y:S02]  /*f120*/  PRMT R181, R204, 0x5410, R205 ;  /* 0x00005410ccb57816 */ /* 0x000fe400000000cd */
[----:B------:R-:W-:Y:S02]  /*f130*/  LOP3.LUT R3, R53, 0xffff, RZ, 0xc0, !PT ;  /* 0x0000ffff35037812 */ /* 0x000fe400078ec0ff */
[----:B------:R-:W-:Y:S02]  /*f140*/  @P4 PRMT R205, R71, 0x5410, RZ ;  /* 0x0000541047cd4816 */ /* 0x000fe400000000ff */
[----:B------:R-:W-:Y:S01]  /*f150*/  ISETP.GT.U32.AND P4, PT, R8, UR12, PT ;  /* 0x0000000c08007c0c */ /* 0x000fe2000bf84070 */
[----:B------:R-:W-:Y:S01]  /*f160*/  @!P3 HADD2 R70, -R206.H0_H0, -RZ.H0_H0 ;  /* 0xa00000ffce46b230 */ /* 0x000fe20000000900 */
[----:B------:R-:W-:Y:S01]  /*f170*/  SHF.R.U32.HI R3, RZ, 0x8, R3 ;  /* 0x00000008ff037819 */ /* 0x000fe20000011603 */
[----:B------:R-:W-:Y:S01]  /*f180*/  IMAD.MOV.U32 R141, RZ, RZ, R9 ;  /* 0x000000ffff8d7224 */ /* 0x000fe200078e0009 */
[----:B------:R-:W-:Y:S01]  /*f190*/  PRMT R9, R48, 0x7773, RZ ;  /* 0x0000777330097816 */ /* 0x000fe200000000ff */
[----:B------:R-:W-:Y:S01]  /*f1a0*/  @!P5 HADD2 R80, -R204.H0_H0, -RZ.H0_H0 ;  /* 0xa00000ffcc50d230 */ /* 0x000fe20000000900 */
[----:B------:R-:W-:Y:S01]  /*f1b0*/  LOP3.LUT R3, R3, 0xffff, RZ, 0xc0, !PT ;  /* 0x0000ffff03037812 */ /* 0x000fe200078ec0ff */
[----:B------:R1:W-:Y:S01]  /*f1c0*/  MUFU.EX2 R8, R97 ;  /* 0x0000006100087308 */ /* 0x0003e20000000800 */
[----:B------:R-:W-:-:S03]  /*f1d0*/  @!P3 PRMT R206, R70, 0x5410, RZ ;  /* 0x0000541046ceb816 */ /* 0x000fc600000000ff */
[----:B------:R-:W2:Y:S01]  /*f1e0*/  MUFU.EX2 R18, R18 ;  /* 0x0000001200127308 */ /* 0x000ea20000000800 */
[----:B------:R-:W-:Y:S02]  /*f1f0*/  ISETP.GT.U32.AND P3, PT, R9, UR12, PT ;  /* 0x0000000c09007c0c */ /* 0x000fe4000bf64070 */
[----:B------:R-:W-:Y:S02]  /*f200*/  @!P5 PRMT R204, R80, 0x5410, RZ ;  /* 0x0000541050ccd816 */ /* 0x000fe400000000ff */
[----:B------:R-:W-:Y:S02]  /*f210*/  ISETP.LE.U32.AND P5, PT, R3, UR12, PT ;  /* 0x0000000c03007c0c */ /* 0x000fe4000bfa3070 */
[----:B------:R-:W-:Y:S01]  /*f220*/  PRMT R3, R53, 0x7632, R3 ;  /* 0x0000763235037816 */ /* 0x000fe20000000003 */
[----:B------:R-:W-:Y:S02]  /*f230*/  @P4 HADD2 R82, -R202.H0_H0, -RZ.H0_H0 ;  /* 0xa00000ffca524230 */ /* 0x000fe40000000900 */
[----:B-1----:R-:W-:Y:S01]  /*f240*/  IMAD.MOV.U32 R97, RZ, RZ, R96 ;  /* 0x000000ffff617224 */ /* 0x002fe200078e0060 */
[----:B------:R-:W-:Y:S01]  /*f250*/  LOP3.LUT R3, R3, 0xff, RZ, 0xc0, !PT ;  /* 0x000000ff03037812 */ /* 0x000fe200078ec0ff */
[----:B------:R-:W-:Y:S01]  /*f260*/  IMAD.MOV.U32 R96, RZ, RZ, R39 ;  /* 0x000000ffff607224 */ /* 0x000fe200078e0027 */
[----:B------:R-:W-:-:S02]  /*f270*/  PRMT R39, R202, 0x5410, R203 ;  /* 0x00005410ca277816 */ /* 0x000fc400000000cb */
[----:B------:R-:W-:Y:S02]  /*f280*/  @P4 PRMT R202, R82, 0x5410, RZ ;  /* 0x0000541052ca4816 */ /* 0x000fe400000000ff */
[----:B------:R-:W-:Y:S01]  /*f290*/  ISETP.LE.U32.AND P4, PT, R3, UR12, PT ;  /* 0x0000000c03007c0c */ /* 0x000fe2000bf83070 */
[----:B------:R-:W-:Y:S01]  /*f2a0*/  @P3 HADD2 R81, -R203.H0_H0, -RZ.H0_H0 ;  /* 0xa00000ffcb513230 */ /* 0x000fe20000000900 */
[----:B--2---:R-:W-:Y:S01]  /*f2b0*/  F2FP.F16.F32.PACK_AB R3, R18, R8 ;  /* 0x000000081203723e */ /* 0x004fe200000000ff */
[----:B------:R-:W-:Y:S01]  /*f2c0*/  FADD.FTZ R10, R31, R30 ;  /* 0x0000001e1f0a7221 */ /* 0x000fe20000010000 */
[----:B------:R-:W-:Y:S02]  /*f2d0*/  LOP3.LUT R9, R53, 0xff, RZ, 0xc0, !PT ;  /* 0x000000ff35097812 */ /* 0x000fe400078ec0ff */
[C---:B------:R-:W-:Y:S02]  /*f2e0*/  PRMT R201, R3.reuse, 0x7632, R201 ;  /* 0x0000763203c97816 */ /* 0x040fe400000000c9 */
[----:B------:R-:W-:Y:S01]  /*f2f0*/  PRMT R200, R3, 0x7610, R200 ;  /* 0x0000761003c87816 */ /* 0x000fe200000000c8 */
[----:B------:R-:W-:Y:S01]  /*f300*/  IMAD.MOV.U32 R3, RZ, RZ, R52 ;  /* 0x000000ffff037224 */ /* 0x000fe200078e0034 */
[----:B------:R-:W-:Y:S01]  /*f310*/  @P3 PRMT R203, R81, 0x5410, RZ ;  /* 0x0000541051cb3816 */ /* 0x000fe200000000ff */
[----:B------:R-:W-:Y:S01]  /*f320*/  FADD.FTZ R10, R15, R10 ;  /* 0x0000000a0f0a7221 */ /* 0x000fe20000010000 */
[----:B------:R-:W-:Y:S01]  /*f330*/  ISETP.LE.U32.AND P3, PT, R9, UR12, PT ;  /* 0x0000000c09007c0c */ /* 0x000fe2000bf63070 */
[----:B------:R-:W-:-:S02]  /*f340*/  IMAD.MOV.U32 R158, RZ, RZ, R68 ;  /* 0x000000ffff9e7224 */ /* 0x000fc400078e0044 */
[----:B------:R-:W-:Y:S02]  /*f350*/  @!P5 HADD2 R83, -R201.H0_H0, -RZ.H0_H0 ;  /* 0xa00000ffc953d230 */ /* 0x000fe40000000900 */
[----:B------:R-:W-:Y:S01]  /*f360*/  IMAD.MOV.U32 R68, RZ, RZ, R97 ;  /* 0x000000ffff447224 */ /* 0x000fe200078e0061 */
[----:B------:R-:W-:Y:S01]  /*f370*/  LOP3.LUT R3, R3, 0xff, RZ, 0xc0, !PT ;  /* 0x000000ff03037812 */ /* 0x000fe200078ec0ff */
[----:B------:R-:W-:Y:S02]  /*f380*/  IMAD.MOV.U32 R97, RZ, RZ, R96 ;  /* 0x000000ffff617224 */ /* 0x000fe400078e0060 */
[----:B------:R-:W-:Y:S01]  /*f390*/  FADD.FTZ R9, R16, R10 ;  /* 0x0000000a10097221 */ /* 0x000fe20000010000 */
[----:B------:R-:W-:Y:S01]  /*f3a0*/  IMAD.MOV.U32 R96, RZ, RZ, R107 ;  /* 0x000000ffff607224 */ /* 0x000fe200078e006b */
[----:B------:R-:W-:Y:S01]  /*f3b0*/  PRMT R107, R200, 0x5410, R201 ;  /* 0x00005410c86b7816 */ /* 0x000fe200000000c9 */
[----:B------:R-:W-:Y:S01]  /*f3c0*/  IMAD.MOV.U32 R86, RZ, RZ, R145 ;  /* 0x000000ffff567224 */ /* 0x000fe200078e0091 */
[----:B------:R-:W-:Y:S01]  /*f3d0*/  @!P5 PRMT R201, R83, 0x5410, RZ ;  /* 0x0000541053c9d816 */ /* 0x000fe200000000ff */
[----:B------:R-:W-:Y:S01]  /*f3e0*/  FADD.FTZ R9, R4, R9 ;  /* 0x0000000904097221 */ /* 0x000fe20000010000 */
[----:B------:R-:W-:Y:S01]  /*f3f0*/  ISETP.LE.U32.AND P5, PT, R3, UR12, PT ;  /* 0x0000000c03007c0c */ /* 0x000fe2000bfa3070 */
[----:B------:R1:W2:Y:S04]  /*f400*/  MUFU.EX2 R4, R68 ;  /* 0x0000004400047308 */ /* 0x0002a80000000800 */
[----:B------:R3:W2:Y:S01]  /*f410*/  MUFU.EX2 R3, R86 ;  /* 0x0000005600037308 */ /* 0x0006a20000000800 */
[----:B------:R-:W-:Y:S01]  /*f420*/  @!P3 HADD2 R84, -R200.H0_H0, -RZ.H0_H0 ;  /* 0xa00000ffc854b230 */ /* 0x000fe20000000900 */
[----:B------:R-:W-:Y:S01]  /*f430*/  LOP3.LUT R7, R158, UR33, R7, 0x96, !PT ;  /* 0x000000219e077c12 */ /* 0x000fe2000f8e9607 */
[----:B------:R-:W-:-:S02]  /*f440*/  IMAD.MOV.U32 R159, RZ, RZ, R69 ;  /* 0x000000ffff9f7224 */ /* 0x000fc400078e0045 */
[----:B------:R-:W-:Y:S01]  /*f450*/  IMAD.MOV.U32 R28, RZ, RZ, R97 ;  /* 0x000000ffff1c7224 */ /* 0x000fe200078e0061 */
[----:B------:R-:W-:Y:S01]  /*f460*/  @!P3 PRMT R200, R84, 0x5410, RZ ;  /* 0x0000541054c8b816 */ /* 0x000fe200000000ff */
[----:B------:R-:W-:Y:S02]  /*f470*/  IMAD.MOV.U32 R158, RZ, RZ, R96 ;  /* 0x000000ffff9e7224 */ /* 0x000fe400078e0060 */
[-C--:B------:R-:W-:Y:S01]  /*f480*/  FMUL.FTZ R96, R136, R2.reuse ;  /* 0x0000000288607220 */ /* 0x080fe20000410000 */
[----:B------:R-:W-:Y:S02]  /*f490*/  IMAD.MOV.U32 R159, RZ, RZ, R85 ;  /* 0x000000ffff9f7224 */ /* 0x000fe400078e0055 */
[----:B------:R-:W-:Y:S01]  /*f4a0*/  FMUL.FTZ R97, R137, R2 ;  /* 0x0000000289617220 */ /* 0x000fe20000410000 */
[----:B------:R-:W-:Y:S02]  /*f4b0*/  IMAD.MOV.U32 R154, RZ, RZ, R141 ;  /* 0x000000ffff9a7224 */ /* 0x000fe400078e008d */
[----:B------:R-:W-:-:S02]  /*f4c0*/  IMAD.MOV.U32 R147, RZ, RZ, R144 ;  /* 0x000000ffff937224 */ /* 0x000fc400078e0090 */
[----:B------:R-:W-:Y:S02]  /*f4d0*/  IMAD.MOV.U32 R142, RZ, RZ, R152 ;  /* 0x000000ffff8e7224 */ /* 0x000fe400078e0098 */
[----:B------:R-:W-:Y:S02]  /*f4e0*/  IMAD.MOV.U32 R143, RZ, RZ, R153 ;  /* 0x000000ffff8f7224 */ /* 0x000fe400078e0099 */
[----:B------:R-:W-:Y:S02]  /*f4f0*/  IMAD.MOV.U32 R146, RZ, RZ, R157 ;  /* 0x000000ffff927224 */ /* 0x000fe400078e009d */
[----:B------:R-:W-:Y:S01]  /*f500*/  IMAD.MOV.U32 R155, RZ, RZ, R156 ;  /* 0x000000ffff9b7224 */ /* 0x000fe200078e009c */
[----:B------:R-:W-:Y:S01]  /*f510*/  LOP3.LUT R10, R6, UR32, R209, 0x96, !PT ;  /* 0x00000020060a7c12 */ /* 0x000fe2000f8e96d1 */
[----:B------:R-:W-:Y:S02]  /*f520*/  IMAD.MOV.U32 R182, RZ, RZ, R140 ;  /* 0x000000ffffb67224 */ /* 0x000fe400078e008c */
[-C--:B------:R-:W-:Y:S01]  /*f530*/  FMUL.FTZ R132, R132, R2.reuse ;  /* 0x0000000284847220 */ /* 0x080fe20000410000 */
        /* <DEDUP_REMOVED lines=22> */
[-C--:B---3--:R-:W-:Y:S01]  /*f6a0*/  FMUL.FTZ R86, R126, R0.reuse ;  /* 0x000000007e567220 */ /* 0x088fe20000410000 */
[----:B------:R-:W-:Y:S01]  /*f6b0*/  FMUL.FTZ R87, R127, R0 ;  /* 0x000000007f577220 */ /* 0x000fe20000410000 */
[----:B------:R-:W-:Y:S01]  /*f6c0*/  FADD.FTZ R2, R11, R9 ;  /* 0x000000090b027221 */ /* 0x000fe20000010000 */
[----:B------:R-:W-:-:S04]  /*f6d0*/  IMAD.WIDE.U32 R6, R7, -0x2daee0ad, RZ ;  /* 0xd2511f5307067825 */ /* 0x000fc800078e00ff */
[-C--:B------:R-:W-:Y:S01]  /*f6e0*/  FMUL.FTZ R98, R138, R0.reuse ;  /* 0x000000008a627220 */ /* 0x080fe20000410000 */
[-C--:B------:R-:W-:Y:S01]  /*f6f0*/  FMUL.FTZ R99, R139, R0.reuse ;  /* 0x000000008b637220 */ /* 0x080fe20000410000 */
        /* <DEDUP_REMOVED lines=25> */
[-C--:B----4-:R-:W-:Y:S01]  /*f890*/  FMUL.FTZ R158, R94, R0.reuse ;  /* 0x000000005e9e7220 */ /* 0x090fe20000410000 */
[----:B------:R-:W-:Y:S01]  /*f8a0*/  FMUL.FTZ R159, R95, R0 ;  /* 0x000000005f9f7220 */ /* 0x000fe20000410000 */
[----:B------:R-:W-:Y:S01]  /*f8b0*/  FADD.FTZ R16, R5, R17 ;  /* 0x0000001105107221 */ /* 0x000fe20000010000 */
[----:B--2---:R-:W-:Y:S01]  /*f8c0*/  FADD.FTZ R0, R4, R21 ;  /* 0x0000001504007221 */ /* 0x004fe20000010000 */
[----:B------:R-:W-:Y:S01]  /*f8d0*/  F2FP.F16.F32.PACK_AB R109, R3, R4 ;  /* 0x00000004036d723e */ /* 0x000fe200000000ff */
[----:B------:R-:W-:-:S02]  /*f8e0*/  IMAD.MOV.U32 R4, RZ, RZ, R208 ;  /* 0x000000ffff047224 */ /* 0x000fc400078e00d0 */
[----:B------:R-:W-:Y:S01]  /*f8f0*/  FADD.FTZ R15, R8, R2 ;  /* 0x00000002080f7221 */ /* 0x000fe20000010000 */
[----:B------:R-:W-:Y:S01]  /*f900*/  IMAD.MOV.U32 R5, RZ, RZ, R209 ;  /* 0x000000ffff057224 */ /* 0x000fe200078e00d1 */
[----:B------:R-:W-:Y:S01]  /*f910*/  LOP3.LUT R2, R214, UR31, R7, 0x96, !PT ;  /* 0x0000001fd6027c12 */ /* 0x000fe2000f8e9607 */
[----:B------:R1:W5:Y:S04]  /*f920*/  LDL.LU.64 R208, [R1+0x1c8] ;  /* 0x0001c80001d07983 */ /* 0x0003680000300a00 */
[----:B------:R-:W2:Y:S01]  /*f930*/  LDL.LU.64 R214, [R1+0x1c0] ;  /* 0x0001c00001d67983 */ /* 0x000ea20000300a00 */
[----:B------:R-:W-:Y:S02]  /*f940*/  IMAD.MOV.U32 R8, RZ, RZ, R4 ;  /* 0x000000ffff087224 */ /* 0x000fe400078e0004 */
[----:B------:R-:W-:Y:S01]  /*f950*/  FADD.FTZ R17, R3, R0 ;  /* 0x0000000003117221 */ /* 0x000fe20000010000 */
[----:B------:R-:W-:-:S02]  /*f960*/  IMAD.MOV.U32 R9, RZ, RZ, R5 ;  /* 0x000000ffff097224 */ /* 0x000fc400078e0005 */
[----:B------:R-:W-:-:S04]  /*f970*/  IMAD.WIDE.U32 R4, R10, -0x2daee0ad, RZ ;  /* 0xd2511f530a047825 */ /* 0x000fc800078e00ff */
[----:B------:R-:W-:Y:S01]  /*f980*/  IMAD.WIDE.U32 R2, R2, -0x326172a9, RZ ;  /* 0xcd9e8d5702027825 */ /* 0x000fe200078e00ff */
[----:B------:R-:W-:-:S04]  /*f990*/  LOP3.LUT R0, R6, UR25, R5, 0x96, !PT ;  /* 0x0000001906007c12 */ /* 0x000fc8000f8e9605 */
[----:B------:R-:W-:Y:S01]  /*f9a0*/  LOP3.LUT R3, R8, UR30, R3, 0x96, !PT ;  /* 0x0000001e08037c12 */ /* 0x000fe2000f8e9603 */
[----:B------:R-:W-:-:S04]  /*f9b0*/  IMAD.WIDE.U32 R8, R0, -0x326172a9, RZ ;  /* 0xcd9e8d5700087825 */ /* 0x000fc800078e00ff */
[----:B------:R-:W-:Y:S01]  /*f9c0*/  IMAD.WIDE.U32 R6, R3, -0x2daee0ad, RZ ;  /* 0xd2511f5303067825 */ /* 0x000fe200078e00ff */
[----:B------:R-:W-:Y:S01]  /*f9d0*/  LOP3.LUT R3, R2, UR23, R9, 0x96, !PT ;  /* 0x0000001702037c12 */ /* 0x000fe2000f8e9609 */
[----:B------:R3:W-:Y:S03]  /*f9e0*/  MUFU.EX2 R5, R32 ;  /* 0x0000002000057308 */ /* 0x0007e60000000800 */
[----:B------:R-:W-:Y:S02]  /*f9f0*/  LOP3.LUT R2, R4, UR21, R7, 0x96, !PT ;  /* 0x0000001504027c12 */ /* 0x000fe4000f8e9607 */
[----:B------:R-:W4:Y:S01]  /*fa00*/  MUFU.EX2 R4, R33 ;  /* 0x0000002100047308 */ /* 0x000f220000000800 */
[----:B------:R-:W-:Y:S01]  /*fa10*/  SHF.R.U32.HI R0, RZ, 0x18, R53 ;  /* 0x00000018ff007819 */ /* 0x000fe20000011635 */
[----:B------:R-:W-:-:S03]  /*fa20*/  IMAD.WIDE.U32 R10, R3, -0x2daee0ad, RZ ;  /* 0xd2511f53030a7825 */ /* 0x000fc600078e00ff */
[----:B------:R-:W-:Y:S02]  /*fa30*/  ISETP.LE.U32.AND P3, PT, R0, UR12, PT ;  /* 0x0000000c00007c0c */ /* 0x000fe4000bf63070 */
[----:B------:R-:W-:Y:S01]  /*fa40*/  LOP3.LUT R6, R6, UR16, R11, 0x96, !PT ;  /* 0x0000001006067c12 */ /* 0x000fe2000f8e960b */
[----:B------:R-:W-:Y:S01]  /*fa50*/  IMAD.MOV.U32 R7, RZ, RZ, R42 ;  /* 0x000000ffff077224 */ /* 0x000fe200078e002a */
[----:B---3--:R-:W3:Y:S01]  /*fa60*/  LDL.LU R32, [R1+0x1b8] ;  /* 0x0001b80001207983 */ /* 0x008ee20000300800 */
[----:B------:R-:W-:Y:S02]  /*fa70*/  IMAD.MOV.U32 R9, RZ, RZ, R43 ;  /* 0x000000ffff097224 */ /* 0x000fe400078e002b */
[----:B------:R-:W-:Y:S01]  /*fa80*/  IMAD.WIDE.U32 R2, R2, -0x326172a9, RZ ;  /* 0xcd9e8d5702027825 */ /* 0x000fe200078e00ff */
[----:B----4-:R-:W-:Y:S01]  /*fa90*/  F2FP.F16.F32.PACK_AB R0, R4, R5 ;  /* 0x000000050400723e */ /* 0x010fe200000000ff */
[----:B------:R-:W3:Y:S02]  /*faa0*/  LDL.LU R33, [R1+0x1b4] ;  /* 0x0001b40001217983 */ /* 0x000ee40000300800 */
[----:B------:R-:W-:Y:S01]  /*fab0*/  IMAD.WIDE.U32 R42, R6, -0x326172a9, RZ ;  /* 0xcd9e8d57062a7825 */ /* 0x000fe200078e00ff */
[----:B------:R-:W-:-:S04]  /*fac0*/  PRMT R175, R0, 0x7632, R175 ;  /* 0x0000763200af7816 */ /* 0x000fc800000000af */
[----:B------:R-:W-:Y:S01]  /*fad0*/  LOP3.LUT R43, R2, UR15, R43, 0x96, !PT ;  /* 0x0000000f022b7c12 */ /* 0x000fe2000f8e962b */
[----:B------:R-:W-:Y:S01]  /*fae0*/  @!P3 HADD2 R72, -R175.H0_H0, -RZ.H0_H0 ;  /* 0xa00000ffaf48b230 */ /* 0x000fe20000000900 */
[----:B------:R-:W-:Y:S02]  /*faf0*/  PRMT R174, R0, 0x7610, R174 ;  /* 0x0000761000ae7816 */ /* 0x000fe400000000ae */
[----:B------:R-:W-:Y:S01]  /*fb00*/  LOP3.LUT R8, R8, UR17, R3, 0x96, !PT ;  /* 0x0000001108087c12 */ /* 0x000fe2000f8e9603 */
[----:B------:R-:W-:Y:S01]  /*fb10*/  IMAD.MOV.U32 R3, RZ, RZ, R104 ;  /* 0x000000ffff037224 */ /* 0x000fe200078e0068 */
[----:B------:R-:W-:Y:S02]  /*fb20*/  LOP3.LUT R0, R43, 0xff, RZ, 0xc0, !PT ;  /* 0x000000ff2b007812 */ /* 0x000fe400078ec0ff */
[----:B------:R-:W-:Y:S02]  /*fb30*/  PRMT R104, R174, 0x5410, R175 ;  /* 0x00005410ae687816 */ /* 0x000fe400000000af */
[----:B------:R-:W-:-:S02]  /*fb40*/  @!P3 PRMT R175, R72, 0x5410, RZ ;  /* 0x0000541048afb816 */ /* 0x000fc400000000ff */
[----:B------:R-:W-:Y:S02]  /*fb50*/  ISETP.LE.U32.AND P3, PT, R0, UR12, PT ;  /* 0x0000000c00007c0c */ /* 0x000fe4000bf63070 */
[----:B------:R-:W-:-:S04]  /*fb60*/  LOP3.LUT R0, R43, 0xffff, RZ, 0xc0, !PT ;  /* 0x0000ffff2b007812 */ /* 0x000fc800078ec0ff */
[----:B------:R-:W-:Y:S02]  /*fb70*/  SHF.R.U32.HI R0, RZ, 0x8, R0 ;  /* 0x00000008ff007819 */ /* 0x000fe40000011600 */
[----:B------:R-:W-:Y:S02]  /*fb80*/  PRMT R129, R207, 0x7610, R129 ;  /* 0x00007610cf817816 */ /* 0x000fe40000000081 */
[----:B------:R-:W-:-:S03]  /*fb90*/  LOP3.LUT R0, R0, 0xffff, RZ, 0xc0, !PT ;  /* 0x0000ffff00007812 */ /* 0x000fc600078ec0ff */
[----:B------:R-:W-:-:S05]  /*fba0*/  @!P3 HADD2 R73, -R207.H0_H0, -RZ.H0_H0 ;  /* 0xa00000ffcf49b230 */ /* 0x000fca0000000900 */
[----:B------:R-:W-:Y:S02]  /*fbb0*/  @!P3 PRMT R129, R73, 0x5410, RZ ;  /* 0x000054104981b816 */ /* 0x000fe400000000ff */
[----:B------:R-:W-:Y:S02]  /*fbc0*/  ISETP.LE.U32.AND P3, PT, R0, UR12, PT ;  /* 0x0000000c00007c0c */ /* 0x000fe4000bf63070 */
[----:B------:R-:W-:Y:S02]  /*fbd0*/  PRMT R0, R43, 0x7632, R0 ;  /* 0x000076322b007816 */ /* 0x000fe40000000000 */
[----:B------:R-:W-:Y:S02]  /*fbe0*/  PRMT R222, R207, 0x7632, R222 ;  /* 0x00007632cfde7816 */ /* 0x000fe400000000de */
[----:B------:R-:W-:-:S07]  /*fbf0*/  LOP3.LUT R0, R0, 0xff, RZ, 0xc0, !PT ;  /* 0x000000ff00007812 */ /* 0x000fce00078ec0ff */
[----:B------:R-:W-:-:S05]  /*fc00*/  @!P3 HADD2 R74, -R207.H1_H1, -RZ.H0_H0 ;  /* 0xa00000ffcf4ab230 */ /* 0x000fca0000000d00 */
[----:B------:R-:W-:Y:S02]  /*fc10*/  @!P3 PRMT R222, R74, 0x5410, RZ ;  /* 0x000054104adeb816 */ /* 0x000fe400000000ff */
[----:B------:R-:W-:Y:S02]  /*fc20*/  ISETP.LE.U32.AND P3, PT, R0, UR12, PT ;  /* 0x0000000c00007c0c */ /* 0x000fe4000bf63070 */
[----:B------:R-:W-:Y:S02]  /*fc30*/  SHF.R.U32.HI R0, RZ, 0x18, R43 ;  /* 0x00000018ff007819 */ /* 0x000fe4000001162b */
[----:B------:R-:W-:-:S09]  /*fc40*/  PRMT R131, R213, 0x7610, R131 ;  /* 0x00007610d5837816 */ /* 0x000fd20000000083 */
[----:B------:R-:W-:-:S05]  /*fc50*/  @!P3 HADD2 R75, -R213.H0_H0, -RZ.H0_H0 ;  /* 0xa00000ffd54bb230 */ /* 0x000fca0000000900 */
[----:B------:R-:W-:Y:S02]  /*fc60*/  @!P3 PRMT R131, R75, 0x5410, RZ ;  /* 0x000054104b83b816 */ /* 0x000fe400000000ff */
[----:B------:R-:W-:Y:S01]  /*fc70*/  ISETP.LE.U32.AND P3, PT, R0, UR12, PT ;  /* 0x0000000c00007c0c */ /* 0x000fe2000bf63070 */
[----:B------:R-:W-:Y:S01]  /*fc80*/  IMAD.MOV.U32 R0, RZ, RZ, R42 ;  /* 0x000000ffff007224 */ /* 0x000fe200078e002a */
[----:B------:R-:W-:-:S04]  /*fc90*/  PRMT R73, R213, 0x7632, R73 ;  /* 0x00007632d5497816 */ /* 0x000fc80000000049 */
[----:B------:R-:W-:-:S07]  /*fca0*/  LOP3.LUT R0, R0, 0xff, RZ, 0xc0, !PT ;  /* 0x000000ff00007812 */ /* 0x000fce00078ec0ff */
[----:B------:R-:W-:-:S05]  /*fcb0*/  @!P3 HADD2 R88, -R213.H1_H1, -RZ.H0_H0 ;  /* 0xa00000ffd558b230 */ /* 0x000fca0000000d00 */
[----:B------:R-:W-:Y:S02]  /*fcc0*/  @!P3 PRMT R73, R88, 0x5410, RZ ;  /* 0x000054105849b816 */ /* 0x000fe400000000ff */
[----:B------:R-:W-:Y:S02]  /*fcd0*/  ISETP.LE.U32.AND P3, PT, R0, UR12, PT ;  /* 0x0000000c00007c0c */ /* 0x000fe4000bf63070 */
[----:B------:R-:W-:Y:S02]  /*fce0*/  PRMT R0, R42, 0x7771, RZ ;  /* 0x000077712a007816 */ /* 0x000fe400000000ff */
[----:B------:R-:W-:-:S09]  /*fcf0*/  PRMT R128, R109, 0x7610, R128 ;  /* 0x000076106d807816 */ /* 0x000fd20000000080 */
[----:B------:R-:W-:-:S05]  /*fd00*/  @!P3 HADD2 R89, -R109.H0_H0, -RZ.H0_H0 ;  /* 0xa00000ff6d59b230 */ /* 0x000fca0000000900 */
[----:B------:R-:W-:Y:S02]  /*fd10*/  @!P3 PRMT R128, R89, 0x5410, RZ ;  /* 0x000054105980b816 */ /* 0x000fe400000000ff */
[----:B------:R-:W-:Y:S02]  /*fd20*/  ISETP.GT.U32.AND P3, PT, R0, UR12, PT ;  /* 0x0000000c00007c0c */ /* 0x000fe4000bf64070 */
[----:B------:R-:W-:Y:S02]  /*fd30*/  PRMT R0, R42, 0x7772, RZ ;  /* 0x000077722a007816 */ /* 0x000fe400000000ff */
[----:B------:R-:W-:-:S09]  /*fd40*/  PRMT R216, R109, 0x7632, R216 ;  /* 0x000076326dd87816 */ /* 0x000fd200000000d8 */
[----:B------:R-:W-:-:S05]  /*fd50*/  @P3 HADD2 R90, -R109.H1_H1, -RZ.H0_H0 ;  /* 0xa00000ff6d5a3230 */ /* 0x000fca0000000d00 */
[----:B------:R-:W-:Y:S02]  /*fd60*/  @P3 PRMT R216, R90, 0x5410, RZ ;  /* 0x000054105ad83816 */ /* 0x000fe400000000ff */
[----:B------:R-:W-:Y:S01]  /*fd70*/  ISETP.GT.U32.AND P3, PT, R0, UR12, PT ;  /* 0x0000000c00007c0c */ /* 0x000fe2000bf64070 */
[----:B------:R-:W-:Y:S01]  /*fd80*/  FADD.FTZ R2, R5, R16 ;  /* 0x0000001005027221 */ /* 0x000fe20000010000 */
[----:B------:R-:W-:-:S03]  /*fd90*/  IMAD.MOV.U32 R6, RZ, RZ, R9 ;  /* 0x000000ffff067224 */ /* 0x000fc600078e0009 */
[----:B------:R-:W-:Y:S02]  /*fda0*/  FADD.FTZ R4, R4, R2 ;  /* 0x0000000204047221 */ /* 0x000fe40000010000 */
[----:B------:R4:W-:Y:S06]  /*fdb0*/  MUFU.EX2 R2, R3 ;  /* 0x0000000300027308 */ /* 0x0009ec0000000800 */
[----:B------:R-:W-:Y:S01]  /*fdc0*/  @P3 HADD2 R91, -R220.H0_H0, -RZ.H0_H0 ;  /* 0xa00000ffdc5b3230 */ /* 0x000fe20000000900 */
[----:B------:R-:W1:Y:S01]  /*fdd0*/  MUFU.EX2 R0, R6 ;  /* 0x0000000600007308 */ /* 0x000e620000000800 */
[----:B------:R-:W-:Y:S01]  /*fde0*/  IMAD.MOV.U32 R5, RZ, RZ, R130 ;  /* 0x000000ffff057224 */ /* 0x000fe200078e0082 */
[----:B----4-:R-:W-:Y:S01]  /*fdf0*/  PRMT R3, R42, 0x7773, RZ ;  /* 0x000077732a037816 */ /* 0x010fe200000000ff */
[----:B------:R-:W-:-:S02]  /*fe00*/  IMAD.MOV.U32 R130, RZ, RZ, R124 ;  /* 0x000000ffff827224 */ /* 0x000fc400078e007c */
[----:B------:R-:W-:Y:S02]  /*fe10*/  IMAD.MOV.U32 R124, RZ, RZ, R29 ;  /* 0x000000ffff7c7224 */ /* 0x000fe400078e001d */
[----:B------:R-:W-:Y:S01]  /*fe20*/  FADD.FTZ R9, R18, R15 ;  /* 0x0000000f12097221 */ /* 0x000fe20000010000 */
[----:B------:R-:W-:Y:S02]  /*fe30*/  IMAD.MOV.U32 R29, RZ, RZ, R66 ;  /* 0x000000ffff1d7224 */ /* 0x000fe400078e0042 */
[----:B------:R-:W-:Y:S02]  /*fe40*/  IMAD.MOV.U32 R66, RZ, RZ, R67 ;  /* 0x000000ffff427224 */ /* 0x000fe400078e0043 */
[----:B------:R-:W-:Y:S02]  /*fe50*/  IMAD.MOV.U32 R67, RZ, RZ, R47 ;  /* 0x000000ffff437224 */ /* 0x000fe400078e002f */
[----:B------:R-:W-:Y:S02]  /*fe60*/  IMAD.MOV.U32 R15, RZ, RZ, R46 ;  /* 0x000000ffff0f7224 */ /* 0x000fe400078e002e */
[----:B------:R-:W-:-:S04]  /*fe70*/  IMAD.WIDE.U32 R46, R8, -0x2daee0ad, RZ ;  /* 0xd2511f53082e7825 */ /* 0x000fc800078e00ff */
[----:B------:R-:W-:Y:S01]  /*fe80*/  IMAD.MOV.U32 R75, RZ, RZ, R45 ;  /* 0x000000ffff4b7224 */ /* 0x000fe200078e002d */
[----:B------:R-:W-:Y:S01]  /*fe90*/  LOP3.LUT R45, R10, UR13, R47, 0x96, !PT ;  /* 0x0000000d0a2d7c12 */ /* 0x000fe2000f8e962f */
[----:B------:R-:W-:Y:S01]  /*fea0*/  IMAD.MOV.U32 R16, RZ, RZ, R7 ;  /* 0x000000ffff107224 */ /* 0x000fe200078e0007 */
[----:B-1----:R-:W-:Y:S02]  /*feb0*/  F2FP.F16.F32.PACK_AB R111, R0, R2 ;  /* 0x00000002006f723e */ /* 0x002fe400000000ff */
[C---:B------:R-:W-:Y:S02]  /*fec0*/  PRMT R72, R220.reuse, 0x7632, R72 ;  /* 0x00007632dc487816 */ /* 0x040fe40000000048 */
[----:B------:R-:W-:Y:S02]  /*fed0*/  PRMT R21, R111, 0x7610, R21 ;  /* 0x000076106f157816 */ /* 0x000fe40000000015 */
[----:B--2---:R-:W-:Y:S02]  /*fee0*/  PRMT R215, R220, 0x7610, R215 ;  /* 0x00007610dcd77816 */ /* 0x004fe400000000d7 */
[----:B------:R-:W-:-:S02]  /*fef0*/  @P3 PRMT R215, R91, 0x5410, RZ ;  /* 0x000054105bd73816 */ /* 0x000fc400000000ff */
[----:B------:R-:W-:Y:S01]  /*ff00*/  ISETP.GT.U32.AND P3, PT, R3, UR12, PT ;  /* 0x0000000c03007c0c */ /* 0x000fe2000bf64070 */
[----:B------:R-:W-:-:S04]  /*ff10*/  FADD.FTZ R3, R2, R17 ;  /* 0x0000001102037221 */ /* 0x000fc80000010000 */
[----:B------:R-:W-:Y:S01]  /*ff20*/  FADD.FTZ R7, R0, R3 ;  /* 0x0000000300077221 */ /* 0x000fe20000010000 */
[----:B------:R-:W-:-:S07]  /*ff30*/  LOP3.LUT R0, R45, 0xff, RZ, 0xc0, !PT ;  /* 0x000000ff2d007812 */ /* 0x000fce00078ec0ff */
[----:B------:R-:W-:-:S05]  /*ff40*/  @P3 HADD2 R92, -R220.H1_H1, -RZ.H0_H0 ;  /* 0xa00000ffdc5c3230 */ /* 0x000fca0000000d00 */
[----:B------:R-:W-:Y:S02]  /*ff50*/  @P3 PRMT R72, R92, 0x5410, RZ ;  /* 0x000054105c483816 */ /* 0x000fe400000000ff */
[----:B------:R-:W-:Y:S02]  /*ff60*/  ISETP.LE.U32.AND P3, PT, R0, UR12, PT ;  /* 0x0000000c00007c0c */ /* 0x000fe4000bf63070 */
[----:B------:R-:W-:-:S04]  /*ff70*/  LOP3.LUT R0, R45, 0xffff, RZ, 0xc0, !PT ;  /* 0x0000ffff2d007812 */ /* 0x000fc800078ec0ff */
[----:B------:R-:W-:-:S04]  /*ff80*/  SHF.R.U32.HI R0, RZ, 0x8, R0 ;  /* 0x00000008ff007819 */ /* 0x000fc80000011600 */
        /* <DEDUP_REMOVED lines=15> */
[----:B------:R-:W-:Y:S02]  /*10080*/  FADD.FTZ R6, R19, R4 ;  /* 0x0000000413067221 */ /* 0x000fe40000010000 */
[----:B------:R-:W1:Y:S04]  /*10090*/  MUFU.EX2 R4, R15 ;  /* 0x0000000f00047308 */ /* 0x000e680000000800 */
[----:B------:R-:W2:Y:S04]  /*100a0*/  MUFU.EX2 R3, R75 ;  /* 0x0000004b00037308 */ /* 0x000ea80000000800 */
[----:B------:R4:W-:Y:S02]  /*100b0*/  MUFU.EX2 R2, R5 ;  /* 0x0000000500027308 */ /* 0x0009e40000000800 */
[----:B------:R-:W-:-:S02]  /*100c0*/  @!P3 HADD2 R108, -R233.H1_H1, -RZ.H0_H0 ;  /* 0xa00000ffe96cb230 */ /* 0x000fc40000000d00 */
[----:B------:R-:W3:Y:S01]  /*100d0*/  MUFU.EX2 R0, R16 ;  /* 0x0000001000007308 */ /* 0x000ee20000000800 */
[----:B------:R-:W-:Y:S01]  /*100e0*/  PRMT R59, R233, 0x7632, R59 ;  /* 0x00007632e93b7816 */ /* 0x000fe2000000003b */
[----:B----4-:R-:W-:Y:S01]  /*100f0*/  IMAD.MOV.U32 R5, RZ, RZ, R46 ;  /* 0x000000ffff057224 */ /* 0x010fe200078e002e */
[----:B------:R-:W-:-:S04]  /*10100*/  @!P3 PRMT R59, R108, 0x5410, RZ ;  /* 0x000054106c3bb816 */ /* 0x000fc800000000ff */
[----:B------:R-:W-:-:S04]  /*10110*/  LOP3.LUT R5, R5, 0xff, RZ, 0xc0, !PT ;  /* 0x000000ff05057812 */ /* 0x000fc800078ec0ff */
[----:B------:R-:W-:Y:S01]  /*10120*/  ISETP.LE.U32.AND P3, PT, R5, UR12, PT ;  /* 0x0000000c05007c0c */ /* 0x000fe2000bf63070 */
[----:B-1----:R-:W-:Y:S01]  /*10130*/  FADD.FTZ R5, R4, R9 ;  /* 0x0000000904057221 */ /* 0x002fe20000010000 */
[----:B------:R-:W-:Y:S01]  /*10140*/  @!P4 HADD2 R110, -R174.H0_H0, -RZ.H0_H0 ;  /* 0xa00000ffae6ec230 */ /* 0x000fe20000000900 */
[C---:B--2---:R-:W-:Y:S02]  /*10150*/  F2FP.F16.F32.PACK_AB R4, R3.reuse, R4 ;  /* 0x000000040304723e */ /* 0x044fe400000000ff */
[----:B------:R-:W-:Y:S02]  /*10160*/  FADD.FTZ R3, R3, R5 ;  /* 0x0000000503037221 */ /* 0x000fe40000010000 */
[----:B------:R-:W-:Y:S02]  /*10170*/  @!P4 PRMT R174, R110, 0x5410, RZ ;  /* 0x000054106eaec816 */ /* 0x000fe400000000ff */
[----:B---3--:R-:W-:Y:S01]  /*10180*/  F2FP.F16.F32.PACK_AB R110, R0, R2 ;  /* 0x00000002006e723e */ /* 0x008fe200000000ff */
[----:B------:R1:W-:Y:S04]  /*10190*/  STL [R1+0x140], R3 ;  /* 0x0001400301007387 */ /* 0x0003e80000100800 */
[----:B------:R-:W-:Y:S01]  /*101a0*/  @!P3 HADD2 R112, -R110.H0_H0, -RZ.H0_H0 ;  /* 0xa00000ff6e70b230 */ /* 0x000fe20000000900 */
[----:B------:R-:W-:-:S04]  /*101b0*/  PRMT R19, R110, 0x7610, R19 ;  /* 0x000076106e137816 */ /* 0x000fc80000000013 */
[----:B------:R-:W-:Y:S01]  /*101c0*/  @!P3 PRMT R19, R112, 0x5410, RZ ;  /* 0x000054107013b816 */ /* 0x000fe200000000ff */
[----:B-1----:R-:W-:Y:S01]  /*101d0*/  FADD.FTZ R3, R2, R7 ;  /* 0x0000000702037221 */ /* 0x002fe20000010000 */
[----:B------:R-:W-:-:S04]  /*101e0*/  PRMT R2, R52, 0x7771, RZ ;  /* 0x0000777134027816 */ /* 0x000fc800000000ff */
[----:B------:R-:W-:Y:S02]  /*101f0*/  ISETP.GT.U32.AND P4, PT, R2, UR12, PT ;  /* 0x0000000c02007c0c */ /* 0x000fe4000bf84070 */
[----:B------:R-:W-:-:S04]  /*10200*/  PRMT R2, R46, 0x7771, RZ ;  /* 0x000077712e027816 */ /* 0x000fc800000000ff */
[----:B------:R-:W-:Y:S02]  /*10210*/  ISETP.GT.U32.AND P3, PT, R2, UR12, PT ;  /* 0x0000000c02007c0c */ /* 0x000fe4000bf64070 */
[----:B------:R-:W-:Y:S02]  /*10220*/  PRMT R2, R46, 0x7772, RZ ;  /* 0x000077722e027816 */ /* 0x000fe400000000ff */
[----:B------:R-:W-:-:S09]  /*10230*/  PRMT R211, R110, 0x7632, R211 ;  /* 0x000076326ed37816 */ /* 0x000fd200000000d3 */
[----:B------:R-:W-:-:S05]  /*10240*/  @P3 HADD2 R113, -R110.H1_H1, -RZ.H0_H0 ;  /* 0xa00000ff6e713230 */ /* 0x000fca0000000d00 */
[----:B------:R-:W-:Y:S02]  /*10250*/  @P3 PRMT R211, R113, 0x5410, RZ ;  /* 0x0000541071d33816 */ /* 0x000fe400000000ff */
[----:B------:R-:W-:Y:S01]  /*10260*/  ISETP.GT.U32.AND P3, PT, R2, UR12, PT ;  /* 0x0000000c02007c0c */ /* 0x000fe2000bf64070 */
[----:B------:R-:W-:Y:S01]  /*10270*/  FADD.FTZ R2, R20, R6 ;  /* 0x0000000614027221 */ /* 0x000fe20000010000 */
[----:B------:R-:W-:Y:S01]  /*10280*/  FADD.FTZ R0, R0, R3 ;  /* 0x0000000300007221 */ /* 0x000fe20000010000 */
[----:B------:R-:W1:Y:S03]  /*10290*/  LDC R6, c[0x0][0x448] ;  /* 0x00011200ff067b82 */ /* 0x000e660000000800 */
[----:B------:R-:W-:Y:S01]  /*102a0*/  STL [R1+0x144], R2 ;  /* 0x0001440201007387 */ /* 0x000fe20000100800 */
[----:B------:R-:W-:-:S03]  /*102b0*/  PRMT R74, R235, 0x7610, R74 ;  /* 0x00007610eb4a7816 */ /* 0x000fc6000000004a */
[----:B------:R2:W-:Y:S03]  /*102c0*/  STL [R1+0x148], R0 ;  /* 0x0001480001007387 */ /* 0x0005e60000100800 */
[----:B------:R-:W-:-:S05]  /*102d0*/  @P3 HADD2 R114, -R235.H0_H0, -RZ.H0_H0 ;  /* 0xa00000ffeb723230 */ /* 0x000fca0000000900 */
[----:B------:R-:W-:Y:S02]  /*102e0*/  @P3 PRMT R74, R114, 0x5410, RZ ;  /* 0x00005410724a3816 */ /* 0x000fe400000000ff */
[----:B--2---:R-:W-:-:S04]  /*102f0*/  PRMT R0, R46, 0x7773, RZ ;  /* 0x000077732e007816 */ /* 0x004fc800000000ff */
[----:B------:R-:W-:Y:S02]  /*10300*/  ISETP.GT.U32.AND P3, PT, R0, UR12, PT ;  /* 0x0000000c00007c0c */ /* 0x000fe4000bf64070 */
[----:B------:R-:W-:Y:S01]  /*10310*/  PRMT R0, R13, 0x7632, R0 ;  /* 0x000076320d007816 */ /* 0x000fe20000000000 */
[----:B-1----:R-:W-:Y:S01]  /*10320*/  IMAD.WIDE R2, R6, -0x70, R126 ;  /* 0xffffff9006027825 */ /* 0x002fe200078e027e */
[----:B------:R-:W-:Y:S02]  /*10330*/  PRMT R252, R235, 0x7632, R252 ;  /* 0x00007632ebfc7816 */ /* 0x000fe400000000fc */
[----:B------:R-:W-:Y:S01]  /*10340*/  LOP3.LUT R0, R0, 0xff, RZ, 0xc0, !PT ;  /* 0x000000ff00007812 */ /* 0x000fe200078ec0ff */
[----:B------:R-:W-:Y:S02]  /*10350*/  IMAD.MOV.U32 R126, RZ, RZ, R130 ;  /* 0x000000ffff7e7224 */ /* 0x000fe400078e0082 */
[----:B------:R-:W-:-:S04]  /*10360*/  IMAD.MOV.U32 R127, RZ, RZ, R124 ;  /* 0x000000ffff7f7224 */ /* 0x000fc800078e007c */
[----:B------:R-:W-:Y:S02]  /*10370*/  @P3 HADD2 R120, -R235.H1_H1, -RZ.H0_H0 ;  /* 0xa00000ffeb783230 */ /* 0x000fe40000000d00 */
[----:B------:R-:W-:Y:S02]  /*10380*/  IMAD.MOV.U32 R124, RZ, RZ, R29 ;  /* 0x000000ffff7c7224 */ /* 0x000fe400078e001d */
[----:B------:R-:W-:Y:S01]  /*10390*/  IMAD.MOV.U32 R130, RZ, RZ, R31 ;  /* 0x000000ffff827224 */ /* 0x000fe200078e001f */
[----:B------:R-:W-:Y:S01]  /*103a0*/  @P3 PRMT R252, R120, 0x5410, RZ ;  /* 0x0000541078fc3816 */ /* 0x000fe200000000ff */
[----:B------:R-:W-:Y:S01]  /*103b0*/  IMAD.MOV.U32 R29, RZ, RZ, R54 ;  /* 0x000000ffff1d7224 */ /* 0x000fe200078e0036 */
[----:B------:R-:W-:Y:S01]  /*103c0*/  ISETP.LE.U32.AND P3, PT, R0, UR12, PT ;  /* 0x0000000c00007c0c */ /* 0x000fe2000bf63070 */
[----:B------:R-:W-:Y:S01]  /*103d0*/  IMAD.MOV.U32 R31, RZ, RZ, R55 ;  /* 0x000000ffff1f7224 */ /* 0x000fe200078e0037 */
[----:B------:R-:W-:Y:S01]  /*103e0*/  PRMT R0, R34, 0x7632, R0 ;  /* 0x0000763222007816 */ /* 0x000fe20000000000 */
[----:B------:R-:W-:Y:S01]  /*103f0*/  IMAD.WIDE R54, R6, 0x70, R2 ;  /* 0x0000007006367825 */ /* 0x000fe200078e0202 */
[----:B------:R-:W-:-:S03]  /*10400*/  PRMT R2, R34, 0x7610, R2 ;  /* 0x0000761022027816 */ /* 0x000fc60000000002 */
[----:B------:R-:W-:Y:S01]  /*10410*/  IMAD.SHL.U32 R34, R6, 0x8, RZ ;  /* 0x0000000806227824 */ /* 0x000fe200078e00ff */
[C---:B------:R-:W-:Y:S02]  /*10420*/  PRMT R173, R4.reuse, 0x7632, R173 ;  /* 0x0000763204ad7816 */ /* 0x040fe400000000ad */
[----:B------:R-:W-:Y:S01]  /*10430*/  PRMT R172, R4, 0x7610, R172 ;  /* 0x0000761004ac7816 */ /* 0x000fe200000000ac */
[----:B------:R-:W-:-:S04]  /*10440*/  IMAD.WIDE R4, R34, 0x2, R32 ;  /* 0x0000000222047825 */ /* 0x000fc800078e0220 */
[----:B------:R-:W-:Y:S02]  /*10450*/  @!P3 HADD2 R122, -R2.H0_H0, -RZ.H0_H0 ;  /* 0xa00000ff027ab230 */ /* 0x000fe40000000900 */
[----:B------:R-:W-:Y:S02]  /*10460*/  IMAD.MOV.U32 R75, RZ, RZ, R30 ;  /* 0x000000ffff4b7224 */ /* 0x000fe400078e001e */
[----:B------:R-:W-:Y:S01]  /*10470*/  IMAD.WIDE R4, R6, 0x70, R4 ;  /* 0x0000007006047825 */ /* 0x000fe200078e0204 */
[----:B------:R-:W-:-:S03]  /*10480*/  PRMT R18, R2, 0x5410, R0 ;  /* 0x0000541002127816 */ /* 0x000fc60000000000 */
[----:B------:R-:W-:Y:S02]  /*10490*/  IMAD.MOV.U32 R16, RZ, RZ, R182 ;  /* 0x000000ffff107224 */ /* 0x000fe400078e00b6 */
[----:B------:R-:W-:Y:S02]  /*104a0*/  IMAD.MOV.U32 R30, RZ, RZ, R51 ;  /* 0x000000ffff1e7224 */ /* 0x000fe400078e0033 */
[----:B------:R-:W-:Y:S02]  /*104b0*/  IMAD.MOV.U32 R182, RZ, RZ, R50 ;  /* 0x000000ffffb67224 */ /* 0x000fe400078e0032 */
[----:B------:R-:W-:Y:S01]  /*104c0*/  IMAD.WIDE R50, R6, -0x70, R54 ;  /* 0xffffff9006327825 */ /* 0x000fe200078e0236 */
[----:B------:R-:W-:-:S03]  /*104d0*/  @!P3 PRMT R2, R122, 0x5410, RZ ;  /* 0x000054107a02b816 */ /* 0x000fc600000000ff */
[----:B------:R-:W-:Y:S02]  /*104e0*/  IMAD.MOV.U32 R91, RZ, RZ, R35 ;  /* 0x000000ffff5b7224 */ /* 0x000fe400078e0023 */
[----:B------:R-:W-:Y:S01]  /*104f0*/  IMAD.WIDE R34, R34, 0x2, R4 ;  /* 0x0000000222227825 */ /* 0x000fe200078e0204 */
[----:B------:R-:W-:Y:S04]  /*10500*/  STG.E.U16 desc[UR28][R32.64+-0x80], R106 ;  /* 0xffff806a20007986 */ /* 0x000fe8000c10151c */
[----:B------:R-:W-:Y:S04]  /*10510*/  STG.E.U16 desc[UR28][R32.64+-0x7e], R105 ;  /* 0xffff826920007986 */ /* 0x000fe8000c10151c */
[----:B------:R-:W-:Y:S04]  /*10520*/  STG.E.U16 desc[UR28][R50.64+-0x80], R65 ;  /* 0xffff804132007986 */ /* 0x000fe8000c10151c */
[----:B------:R-:W-:Y:S04]  /*10530*/  STG.E.U16 desc[UR28][R50.64+-0x7e], R62 ;  /* 0xffff823e32007986 */ /* 0x000fe8000c10151c */
[----:B------:R-:W-:Y:S04]  /*10540*/  STG.E.U16 desc[UR28][R54.64+-0x80], R22 ;  /* 0xffff801636007986 */ /* 0x000fe8000c10151c */
[----:B------:R-:W-:Y:S04]  /*10550*/  STG.E.U16 desc[UR28][R54.64+-0x7e], R23 ;  /* 0xffff821736007986 */ /* 0x000fe8000c10151c */
[----:B------:R1:W-:Y:S02]  /*10560*/  STG.E.U16 desc[UR28][R34.64+-0x80], R2 ;  /* 0xffff800222007986 */ /* 0x0003e4000c10151c */
[----:B-1----:R-:W-:-:S04]  /*10570*/  SHF.R.U32.HI R2, RZ, 0x18, R13 ;  /* 0x00000018ff027819 */ /* 0x002fc8000001160d */
[----:B------:R-:W-:Y:S02]  /*10580*/  ISETP.LE.U32.AND P3, PT, R2, UR12, PT ;  /* 0x0000000c02007c0c */ /* 0x000fe4000bf63070 */
[----:B------:R-:W-:-:S11]  /*10590*/  PRMT R2, R228, 0x7773, RZ ;  /* 0x00007773e4027816 */ /* 0x000fd600000000ff */
[----:B------:R-:W-:-:S05]  /*105a0*/  @!P3 HADD2 R123, -R0.H0_H0, -RZ.H0_H0 ;  /* 0xa00000ff007bb230 */ /* 0x000fca0000000900 */
[----:B------:R-:W-:-:S05]  /*105b0*/  @!P3 PRMT R0, R123, 0x5410, RZ ;  /* 0x000054107b00b816 */ /* 0x000fca00000000ff */
[----:B------:R1:W-:Y:S01]  /*105c0*/  STG.E.U16 desc[UR28][R34.64+-0x7e], R0 ;  /* 0xffff820022007986 */ /* 0x0003e2000c10151c */
[----:B------:R-:W-:Y:S02]  /*105d0*/  IMAD.MOV.U32 R89, RZ, RZ, R29 ;  /* 0x000000ffff597224 */ /* 0x000fe400078e001d */
[----:B------:R-:W-:Y:S02]  /*105e0*/  IMAD.MOV.U32 R3, RZ, RZ, R228 ;  /* 0x000000ffff037224 */ /* 0x000fe400078e00e4 */
[----:B------:R-:W-:Y:S01]  /*105f0*/  IMAD.MOV.U32 R29, RZ, RZ, R180 ;  /* 0x000000ffff1d7224 */ /* 0x000fe200078e00b4 */
[C---:B------:R-:W-:Y:S02]  /*10600*/  PRMT R4, R228.reuse, 0x7771, RZ ;  /* 0x00007771e4047816 */ /* 0x040fe400000000ff */
[----:B------:R-:W-:Y:S02]  /*10610*/  LOP3.LUT R3, R3, 0xff, RZ, 0xc0, !PT ;  /* 0x000000ff03037812 */ /* 0x000fe400078ec0ff */
[----:B-1----:R-:W-:-:S04]  /*10620*/  PRMT R0, R228, 0x7772, RZ ;  /* 0x00007772e4007816 */ /* 0x002fc800000000ff */
[----:B------:R-:W-:Y:S02]  /*10630*/  PRMT R11, R0, 0x5410, R2 ;  /* 0x00005410000b7816 */ /* 0x000fe40000000002 */
[C---:B------:R-:W-:Y:S02]  /*10640*/  PRMT R2, R12.reuse, 0x7773, RZ ;  /* 0x000077730c027816 */ /* 0x040fe400000000ff */
[----:B------:R-:W-:-:S04]  /*10650*/  PRMT R0, R12, 0x7772, RZ ;  /* 0x000077720c007816 */ /* 0x000fc800000000ff */
[----:B------:R-:W-:Y:S02]  /*10660*/  PRMT R180, R0, 0x5410, R2 ;  /* 0x0000541000b47816 */ /* 0x000fe40000000002 */
[C---:B------:R-:W-:Y:S02]  /*10670*/  LOP3.LUT R0, R14.reuse, 0xffff, RZ, 0xc0, !PT ;  /* 0x0000ffff0e007812 */ /* 0x040fe400078ec0ff */
[----:B------:R-:W-:Y:S02]  /*10680*/  LOP3.LUT R2, R14, 0xff, RZ, 0xc0, !PT ;  /* 0x000000ff0e027812 */ /* 0x000fe400078ec0ff */
[----:B------:R-:W-:Y:S02]  /*10690*/  SHF.R.U32.HI R0, RZ, 0x8, R0 ;  /* 0x00000008ff007819 */ /* 0x000fe40000011600 */
[----:B------:R-:W-:Y:S02]  /*106a0*/  PRMT R10, R3, 0x5410, R4 ;  /* 0x00005410030a7816 */ /* 0x000fe40000000004 */
[--C-:B------:R-:W-:Y:S01]  /*106b0*/  PRMT R7, R2, 0x5410, R0.reuse ;  /* 0x0000541002077816 */ /* 0x100fe20000000000 */
[----:B------:R-:W1:Y:S01]  /*106c0*/  LDC R3, c[0x0][0x4f8] ;  /* 0x00013e00ff037b82 */ /* 0x000e620000000800 */
[----:B------:R-:W-:-:S02]  /*106d0*/  PRMT R0, R14, 0x7632, R0 ;  /* 0x000076320e007816 */ /* 0x000fc40000000000 */
[----:B------:R-:W-:Y:S02]  /*106e0*/  SHF.R.U32.HI R2, RZ, 0x18, R14 ;  /* 0x00000018ff027819 */ /* 0x000fe4000001160e */
[----:B------:R-:W-:-:S04]  /*106f0*/  LOP3.LUT R0, R0, 0xff, RZ, 0xc0, !PT ;  /* 0x000000ff00007812 */ /* 0x000fc800078ec0ff */
[----:B------:R-:W-:Y:S02]  /*10700*/  PRMT R6, R0, 0x5410, R2 ;  /* 0x0000541000067816 */ /* 0x000fe40000000002 */
[C---:B------:R-:W-:Y:S02]  /*10710*/  PRMT R2, R44.reuse, 0x7773, RZ ;  /* 0x000077732c027816 */ /* 0x040fe400000000ff */
[----:B------:R-:W-:-:S04]  /*10720*/  PRMT R0, R44, 0x7772, RZ ;  /* 0x000077722c007816 */ /* 0x000fc800000000ff */
[----:B------:R-:W-:Y:S02]  /*10730*/  PRMT R4, R0, 0x5410, R2 ;  /* 0x0000541000047816 */ /* 0x000fe40000000002 */
[C---:B------:R-:W-:Y:S02]  /*10740*/  LOP3.LUT R0, R13.reuse, 0xffff, RZ, 0xc0, !PT ;  /* 0x0000ffff0d007812 */ /* 0x040fe400078ec0ff */
[----:B------:R-:W-:Y:S02]  /*10750*/  LOP3.LUT R2, R13, 0xff, RZ, 0xc0, !PT ;  /* 0x000000ff0d027812 */ /* 0x000fe400078ec0ff */
[----:B------:R-:W-:-:S04]  /*10760*/  SHF.R.U32.HI R0, RZ, 0x8, R0 ;  /* 0x00000008ff007819 */ /* 0x000fc80000011600 */
[----:B------:R-:W-:Y:S02]  /*10770*/  PRMT R17, R2, 0x5410, R0 ;  /* 0x0000541002117816 */ /* 0x000fe40000000000 */
[----:B-1----:R-:W-:Y:S02]  /*10780*/  LOP3.LUT R0, R3, 0xff, RZ, 0xc0, !PT ;  /* 0x000000ff03007812 */ /* 0x002fe400078ec0ff */
[----:B------:R-:W-:Y:S02]  /*10790*/  PRMT R2, R13, 0x7632, R2 ;  /* 0x000076320d027816 */ /* 0x000fe40000000002 */
[----:B------:R-:W-:Y:S01]  /*107a0*/  SHF.R.U32.HI R3, RZ, 0x18, R13 ;  /* 0x00000018ff037819 */ /* 0x000fe2000001160d */
[----:B------:R-:W-:Y:S01]  /*107b0*/  IMAD R0, R0, 0x10000, R0 ;  /* 0x0001000000007824 */ /* 0x000fe200078e0200 */
[----:B------:R-:W-:Y:S02]  /*107c0*/  LOP3.LUT R2, R2, 0xff, RZ, 0xc0, !PT ;  /* 0x000000ff02027812 */ /* 0x000fe400078ec0ff */
[----:B------:R-:W-:Y:S01]  /*107d0*/  LOP3.LUT R4, R4, 0xff00ff, RZ, 0xc0, !PT ;  /* 0x00ff00ff04047812 */ /* 0x000fe200078ec0ff */
[----:B------:R-:W-:Y:S01]  /*107e0*/  IMAD.MOV.U32 R88, RZ, RZ, R16 ;  /* 0x000000ffff587224 */ /* 0x000fe200078e0010 */
[----:B------:R-:W-:-:S02]  /*107f0*/  PRMT R16, R2, 0x5410, R3 ;  /* 0x0000541002107816 */ /* 0x000fc40000000003 */
[--C-:B------:R-:W-:Y:S01]  /*10800*/  HSET2.LE.AND R3, R7, R0.reuse, PT ;  /* 0x0000000007037233 */ /* 0x100fe20003803000 */
[----:B------:R-:W-:Y:S01]  /*10810*/  IMAD.MOV.U32 R7, RZ, RZ, R36 ;  /* 0x000000ffff077224 */ /* 0x000fe200078e0024 */
[----:B------:R-:W-:-:S05]  /*10820*/  HSET2.LE.AND R2, R4, R0, PT ;  /* 0x0000000004027233 */ /* 0x000fca0003803000 */
[----:B------:R-:W-:Y:S02]  /*10830*/  LOP3.LUT R7, R7, R2, RZ, 0xc0, !PT ;  /* 0x0000000207077212 */ /* 0x000fe400078ec0ff */
[----:B------:R-:W-:-:S05]  /*10840*/  HSET2.LE.AND R2, R10, R0, PT ;  /* 0x000000000a027233 */ /* 0x000fca0003803000 */
[----:B------:R-:W-:Y:S02]  /*10850*/  LOP3.LUT R10, R89, R2, RZ, 0xc0, !PT ;  /* 0x00000002590a7212 */ /* 0x000fe400078ec0ff */
[----:B------:R-:W1:Y:S01]  /*10860*/  S2R R89, SR_TID.X ;  /* 0x0000000000597919 */ /* 0x000e620000002100 */
[----:B------:R-:W-:Y:S01]  /*10870*/  IMAD.MOV.U32 R5, RZ, RZ, R44 ;  /* 0x000000ffff057224 */ /* 0x000fe200078e002c */
[----:B------:R-:W-:Y:S01]  /*10880*/  PRMT R8, R44, 0x7771, RZ ;  /* 0x000077712c087816 */ /* 0x000fe200000000ff */
[----:B------:R-:W-:Y:S01]  /*10890*/  IMAD.MOV.U32 R90, RZ, RZ, R27 ;  /* 0x000000ffff5a7224 */ /* 0x000fe200078e001b */
[----:B------:R-:W-:Y:S02]  /*108a0*/  HSET2.LE.AND R4, R6, R0, PT ;  /* 0x0000000006047233 */ /* 0x000fe40003803000 */
[----:B------:R-:W-:Y:S01]  /*108b0*/  LOP3.LUT R5, R5, 0xff, RZ, 0xc0, !PT ;  /* 0x000000ff05057812 */ /* 0x000fe200078ec0ff */
[----:B------:R-:W-:-:S03]  /*108c0*/  ULEA UR5, UR26, UR4, 0x18 ;  /* 0x000000041a057291 */ /* 0x000fc6000f8ec0ff */
[----:B------:R-:W-:Y:S02]  /*108d0*/  PRMT R5, R5, 0x5410, R8 ;  /* 0x0000541005057816 */ /* 0x000fe40000000008 */
[----:B------:R-:W-:Y:S02]  /*108e0*/  LOP3.LUT R8, R91, R3, RZ, 0xc0, !PT ;  /* 0x000000035b087212 */ /* 0x000fe400078ec0ff */
[----:B------:R-:W-:Y:S02]  /*108f0*/  LOP3.LUT R3, R11, 0xff00ff, RZ, 0xc0, !PT ;  /* 0x00ff00ff0b037812 */ /* 0x000fe400078ec0ff */
[----:B------:R-:W-:Y:S01]  /*10900*/  LOP3.LUT R9, R90, R4, RZ, 0xc0, !PT ;  /* 0x000000045a097212 */ /* 0x000fe200078ec0ff */
[----:B------:R-:W-:Y:S02]  /*10910*/  IMAD.MOV.U32 R15, RZ, RZ, R75 ;  /* 0x000000ffff0f7224 */ /* 0x000fe400078e004b */
[----:B------:R-:W-:Y:S01]  /*10920*/  HSET2.LE.AND R2, R3, R0, PT ;  /* 0x0000000003027233 */ /* 0x000fe20003803000 */
[----:B------:R-:W-:-:S02]  /*10930*/  IMAD.MOV.U32 R75, RZ, RZ, R28 ;  /* 0x000000ffff4b7224 */ /* 0x000fc400078e001c */
[----:B-1----:R-:W-:-:S05]  /*10940*/  IMAD.SHL.U32 R89, R89, 0x20, RZ ;  /* 0x0000002059597824 */ /* 0x002fca00078e00ff */
[----:B------:R-:W-:-:S04]  /*10950*/  LOP3.LUT R4, R88, 0x120, R89, 0xf8, !PT ;  /* 0x0000012058047812 */ /* 0x000fc800078ef859 */
[----:B------:R-:W-:Y:S01]  /*10960*/  LEA R108, R4, UR5, 0x1 ;  /* 0x00000005046c7c11 */ /* 0x000fe2000f8e08ff */
[----:B------:R-:W-:Y:S01]  /*10970*/  IMAD.MOV.U32 R27, RZ, RZ, R12 ;  /* 0x000000ffff1b7224 */ /* 0x000fe200078e000c */
[----:B------:R-:W-:Y:S02]  /*10980*/  PRMT R28, R12, 0x7771, RZ ;  /* 0x000077710c1c7816 */ /* 0x000fe400000000ff */
[----:B------:R-:W-:Y:S02]  /*10990*/  LOP3.LUT R11, R15, R2, RZ, 0xc0, !PT ;  /* 0x000000020f0b7212 */ /* 0x000fe400078ec0ff */
[----:B------:R-:W1:Y:S01]  /*109a0*/  LDSM.16.MT88.4 R12, [R108+0x9000] ;  /* 0x009000006c0c783b */ /* 0x000e620000004200 */
[--C-:B------:R-:W-:Y:S02]  /*109b0*/  HSET2.LE.AND R2, R17, R0.reuse, PT ;  /* 0x0000000011027233 */ /* 0x100fe40003803000 */
[--C-:B------:R-:W-:Y:S02]  /*109c0*/  HSET2.LE.AND R3, R16, R0.reuse, PT ;  /* 0x0000000010037233 */ /* 0x100fe40003803000 */
[----:B------:R-:W-:Y:S01]  /*109d0*/  HSET2.LE.AND R6, R5, R0, PT ;  /* 0x0000000005067233 */ /* 0x000fe20003803000 */
[----:B------:R2:W-:Y:S02]  /*109e0*/  STL [R1+0x100], R4 ;  /* 0x0001000401007387 */ /* 0x0005e40000100800 */
[----:B------:R-:W-:-:S02]  /*109f0*/  LOP3.LUT R5, R18, R3, RZ, 0xc0, !PT ;  /* 0x0000000312057212 */ /* 0x000fc400078ec0ff */
[----:B------:R-:W-:Y:S01]  /*10a00*/  LOP3.LUT R6, R37, R6, RZ, 0xc0, !PT ;  /* 0x0000000625067212 */ /* 0x000fe200078ec0ff */
[----:B------:R-:W-:Y:S02]  /*10a10*/  IMAD.IADD R44, R75, 0x1, R108 ;  /* 0x000000014b2c7824 */ /* 0x000fe400078e026c */
[----:B------:R-:W-:-:S03]  /*10a20*/  IMAD.MOV.U32 R105, RZ, RZ, R19 ;  /* 0x000000ffff697224 */ /* 0x000fc600078e0013 */
[----:B------:R-:W3:Y:S01]  /*10a30*/  LDSM.16.MT88.4 R16, [R44+0x9000] ;  /* 0x009000002c10783b */ /* 0x000ee20000004200 */
[----:B--2---:R-:W-:-:S07]  /*10a40*/  LOP3.LUT R4, R56, R2, RZ, 0xc0, !PT ;  /* 0x0000000238047212 */ /* 0x004fce00078ec0ff */
[----:B-1----:R-:W-:Y:S08]  /*10a50*/  HMMA.16816.F32 R92, R4, R14, R132 ;  /* 0x0000000e045c723c */ /* 0x002ff00000001884 */
[-C--:B------:R-:W-:Y:S08]  /*10a60*/  HMMA.16816.F32 R188, R8, R12.reuse, R188 ;  /* 0x0000000c08bc723c */ /* 0x080ff000000018bc */
[----:B------:R-:W-:Y:S08]  /*10a70*/  HMMA.16816.F32 R96, R4, R12, R96 ;  /* 0x0000000c0460723c */ /* 0x000ff00000001860 */
[----:B------:R-:W-:Y:S01]  /*10a80*/  HMMA.16816.F32 R132, R8, R14, R164 ;  /* 0x0000000e0884723c */ /* 0x000fe200000018a4 */
[----:B------:R-:W1:Y:S01]  /*10a90*/  LDSM.16.MT88.4 R12, [R108+0xa000] ;  /* 0x00a000006c0c783b */ /* 0x000e620000004200 */
[----:B------:R-:W-:Y:S01]  /*10aa0*/  @P4 HADD2 R115, -R173.H0_H0, -RZ.H0_H0 ;  /* 0xa00000ffad734230 */ /* 0x000fe20000000900 */
[----:B------:R-:W-:Y:S01]  /*10ab0*/  PRMT R20, R172, 0x5410, R173 ;  /* 0x00005410ac147816 */ /* 0x000fe200000000ad */
[----:B------:R-:W-:-:S02]  /*10ac0*/  IMAD.MOV.U32 R167, RZ, RZ, R131 ;  /* 0x000000ffffa77224 */ /* 0x000fc400078e0083 */
[----:B------:R-:W-:Y:S02]  /*10ad0*/  @!P5 HADD2 R121, -R172.H0_H0, -RZ.H0_H0 ;  /* 0xa00000ffac79d230 */ /* 0x000fe40000000900 */
[----:B------:R-:W-:Y:S01]  /*10ae0*/  IMAD.MOV.U32 R166, RZ, RZ, R130 ;  /* 0x000000ffffa67224 */ /* 0x000fe200078e0082 */
[----:B------:R-:W-:Y:S01]  /*10af0*/  @P4 PRMT R173, R115, 0x5410, RZ ;  /* 0x0000541073ad4816 */ /* 0x000fe200000000ff */
[----:B------:R-:W-:Y:S01]  /*10b00*/  IMAD.MOV.U32 R165, RZ, RZ, R129 ;  /* 0x000000ffffa57224 */ /* 0x000fe200078e0081 */
[----:B---3--:R-:W-:Y:S01]  /*10b10*/  HMMA.16816.F32 R112, R8, R18, R168 ;  /* 0x000000120870723c */ /* 0x008fe200000018a8 */
[----:B------:R-:W-:Y:S02]  /*10b20*/  IMAD.MOV.U32 R164, RZ, RZ, R128 ;  /* 0x000000ffffa47224 */ /* 0x000fe400078e0080 */
[----:B------:R-:W-:Y:S02]  /*10b30*/  IMAD.MOV.U32 R171, RZ, RZ, R124 ;  /* 0x000000ffffab7224 */ /* 0x000fe400078e007c */
[----:B------:R-:W-:-:S03]  /*10b40*/  IMAD.MOV.U32 R169, RZ, RZ, R20 ;  /* 0x000000ffffa97224 */ /* 0x000fc600078e0014 */
[-C--:B------:R-:W-:Y:S01]  /*10b50*/  HMMA.16816.F32 R128, R8, R16.reuse, R160 ;  /* 0x000000100880723c */ /* 0x080fe200000018a0 */
[----:B------:R-:W-:Y:S02]  /*10b60*/  IMAD.MOV.U32 R163, RZ, RZ, R127 ;  /* 0x000000ffffa37224 */ /* 0x000fe400078e007f */
[----:B------:R-:W-:Y:S02]  /*10b70*/  IMAD.MOV.U32 R162, RZ, RZ, R126 ;  /* 0x000000ffffa27224 */ /* 0x000fe400078e007e */
[----:B------:R-:W-:Y:S01]  /*10b80*/  IMAD.MOV.U32 R160, RZ, RZ, R125 ;  /* 0x000000ffffa07224 */ /* 0x000fe200078e007d */
[----:B------:R-:W-:Y:S01]  /*10b90*/  @!P5 PRMT R172, R121, 0x5410, RZ ;  /* 0x0000541079acd816 */ /* 0x000fe200000000ff */
[----:B------:R-:W-:Y:S01]  /*10ba0*/  IMAD.MOV.U32 R106, RZ, RZ, R74 ;  /* 0x000000ffff6a7224 */ /* 0x000fe200078e004a */
[----:B------:R-:W-:Y:S01]  /*10bb0*/  HMMA.16816.F32 R88, R4, R16, R68 ;  /* 0x000000100458723c */ /* 0x000fe20000001844 */
[----:B------:R-:W-:Y:S02]  /*10bc0*/  IMAD.MOV.U32 R228, RZ, RZ, R73 ;  /* 0x000000ffffe47224 */ /* 0x000fe400078e0049 */
[----:B------:R-:W-:-:S05]  /*10bd0*/  IMAD.MOV.U32 R161, RZ, RZ, R72 ;  /* 0x000000ffffa17224 */ /* 0x000fca00078e0048 */
[----:B------:R-:W-:Y:S01]  /*10be0*/  HMMA.16816.F32 R84, R4, R18, R84 ;  /* 0x000000120454723c */ /* 0x000fe20000001854 */
[----:B------:R-:W-:Y:S07]  /*10bf0*/  LDSM.16.MT88.4 R16, [R108+0xb000] ;  /* 0x00b000006c10783b */ /* 0x000fee0000004200 */
[-C--:B-1----:R-:W-:Y:S01]  /*10c00*/  HMMA.16816.F32 R124, R8, R12.reuse, R176 ;  /* 0x0000000c087c723c */ /* 0x082fe200000018b0 */
[----:B------:R-:W-:Y:S02]  /*10c10*/  IMAD.MOV.U32 R176, RZ, RZ, R21 ;  /* 0x000000ffffb07224 */ /* 0x000fe400078e0015 */
[----:B------:R-:W1:Y:S05]  /*10c20*/  LDSM.16.MT88.4 R20, [R44+0xa000] ;  /* 0x00a000002c14783b */ /* 0x000e6a0000004200 */
[C---:B------:R-:W-:Y:S08]  /*10c30*/  HMMA.16816.F32 R80, R4.reuse, R12, R80 ;  /* 0x0000000c0450723c */ /* 0x040ff00000001850 */
[-C--:B------:R-:W-:Y:S08]  /*10c40*/  HMMA.16816.F32 R72, R4, R14.reuse, R116 ;  /* 0x0000000e0448723c */ /* 0x080ff00000001874 */
[----:B------:R-:W-:Y:S01]  /*10c50*/  HMMA.16816.F32 R120, R8, R14, R148 ;  /* 0x0000000e0878723c */ /* 0x000fe20000001894 */
[----:B------:R-:W2:Y:S01]  /*10c60*/  LDSM.16.MT88.4 R12, [R44+0xb000] ;  /* 0x00b000002c0c783b */ /* 0x000ea20000004200 */
[----:B------:R-:W-:-:S03]  /*10c70*/  IMAD.MOV.U32 R2, RZ, RZ, R24 ;  /* 0x000000ffff027224 */ /* 0x000fc600078e0018 */
[----:B------:R-:W-:Y:S01]  /*10c80*/  STG.E.U16 desc[UR28][R32.64+-0x70], R58 ;  /* 0xffff903a20007986 */ /* 0x000fe2000c10151c */
[----:B------:R-:W-:-:S03]  /*10c90*/  IMAD.MOV.U32 R170, RZ, RZ, R66 ;  /* 0x000000ffffaa7224 */ /* 0x000fc600078e0042 */
[----:B------:R-:W-:Y:S01]  /*10ca0*/  STG.E.U16 desc[UR28][R32.64+-0x6e], R57 ;  /* 0xffff923920007986 */ /* 0x000fe2000c10151c */
[----:B------:R-:W-:Y:S02]  /*10cb0*/  IMAD.MOV.U32 R168, RZ, RZ, R67 ;  /* 0x000000ffffa87224 */ /* 0x000fe400078e0043 */
[----:B------:R-:W-:Y:S01]  /*10cc0*/  IMAD.MOV.U32 R179, RZ, RZ, R64 ;  /* 0x000000ffffb37224 */ /* 0x000fe200078e0040 */
[----:B------:R3:W-:Y:S01]  /*10cd0*/  STG.E.U16 desc[UR28][R50.64+-0x70], R38 ;  /* 0xffff902632007986 */ /* 0x0007e2000c10151c */
[----:B------:R-:W-:Y:S02]  /*10ce0*/  IMAD.MOV.U32 R178, RZ, RZ, R63 ;  /* 0x000000ffffb27224 */ /* 0x000fe400078e003f */
[----:B------:R-:W-:Y:S01]  /*10cf0*/  IMAD.MOV.U32 R177, RZ, RZ, R61 ;  /* 0x000000ffffb17224 */ /* 0x000fe200078e003d */
[----:B-1----:R-:W-:Y:S01]  /*10d00*/  HMMA.16816.F32 R148, R8, R20, R184 ;  /* 0x000000140894723c */ /* 0x002fe200000018b8 */
[----:B------:R-:W-:Y:S02]  /*10d10*/  IMAD.MOV.U32 R186, RZ, RZ, R39 ;  /* 0x000000ffffba7224 */ /* 0x000fe400078e0027 */
[----:B------:R-:W-:-:S02]  /*10d20*/  IMAD.MOV.U32 R187, RZ, RZ, R59 ;  /* 0x000000ffffbb7224 */ /* 0x000fc400078e003b */
[----:B------:R-:W-:Y:S01]  /*10d30*/  IMAD.MOV.U32 R185, RZ, RZ, R60 ;  /* 0x000000ffffb97224 */ /* 0x000fe200078e003c */
[----:B------:R-:W-:Y:S02]  /*10d40*/  LOP3.LUT R2, R2, 0xff, RZ, 0xc0, !PT ;  /* 0x000000ff02027812 */ /* 0x000fe400078ec0ff */
[----:B------:R-:W-:Y:S01]  /*10d50*/  HMMA.16816.F32 R68, R4, R20, R136 ;  /* 0x000000140444723c */ /* 0x000fe20000001888 */
[----:B------:R-:W-:-:S07]  /*10d60*/  LOP3.LUT R3, R27, 0xff, RZ, 0xc0, !PT ;  /* 0x000000ff1b037812 */ /* 0x000fce00078ec0ff */
[C---:B------:R-:W-:Y:S08]  /*10d70*/  HMMA.16816.F32 R64, R4.reuse, R22, R140 ;  /* 0x000000160440723c */ /* 0x040ff0000000188c */
[C---:B---3--:R-:W-:Y:S08]  /*10d80*/  HMMA.16816.F32 R36, R4.reuse, R18, R76 ;  /* 0x000000120424723c */ /* 0x048ff0000000184c */
[C---:B------:R-:W-:Y:S08]  /*10d90*/  HMMA.16816.F32 R60, R4.reuse, R16, R144 ;  /* 0x00000010043c723c */ /* 0x040ff00000001890 */
[C---:B--2---:R-:W-:Y:S08]  /*10da0*/  HMMA.16816.F32 R76, R4.reuse, R12, R152 ;  /* 0x0000000c044c723c */ /* 0x044ff00000001898 */
[----:B------:R-:W-:Y:S01]  /*10db0*/  HMMA.16816.F32 R56, R4, R14, R156 ;  /* 0x0000000e0438723c */ /* 0x000fe2000000189c */
[----:B------:R-:W-:-:S07]  /*10dc0*/  PRMT R6, R24, 0x7771, RZ ;  /* 0x0000777118067816 */ /* 0x000fce00000000ff */
[----:B------:R-:W-:Y:S01]  /*10dd0*/  HMMA.16816.F32 R116, R8, R22, R192 ;  /* 0x000000160874723c */ /* 0x000fe200000018c0 */
[----:B------:R-:W-:-:S07]  /*10de0*/  PRMT R47, R3, 0x5410, R28 ;  /* 0x00005410032f7816 */ /* 0x000fce000000001c */
[----:B------:R-:W-:Y:S01]  /*10df0*/  HMMA.16816.F32 R136, R8, R16, R196 ;  /* 0x000000100888723c */ /* 0x000fe200000018c4 */
[----:B------:R-:W-:Y:S01]  /*10e00*/  LOP3.LUT R3, R26, 0xff, RZ, 0xc0, !PT ;  /* 0x000000ff1a037812 */ /* 0x000fe200078ec0ff */
[----:B------:R-:W-:-:S06]  /*10e10*/  IMAD.MOV.U32 R140, RZ, RZ, R186 ;  /* 0x000000ffff8c7224 */ /* 0x000fcc00078e00ba */
[C---:B------:R-:W-:Y:S01]  /*10e20*/  HMMA.16816.F32 R144, R8.reuse, R18, R240 ;  /* 0x000000120890723c */ /* 0x040fe200000018f0 */
[C---:B------:R-:W-:Y:S01]  /*10e30*/  PRMT R5, R24.reuse, 0x7773, RZ ;  /* 0x0000777318057816 */ /* 0x040fe200000000ff */
[----:B------:R-:W-:Y:S01]  /*10e40*/  IMAD.MOV.U32 R141, RZ, RZ, R187 ;  /* 0x000000ffff8d7224 */ /* 0x000fe200078e00bb */
[----:B------:R-:W-:Y:S01]  /*10e50*/  PRMT R4, R24, 0x7772, RZ ;  /* 0x0000777218047816 */ /* 0x000fe200000000ff */
[----:B------:R-:W-:Y:S01]  /*10e60*/  IMAD.MOV.U32 R142, RZ, RZ, R176 ;  /* 0x000000ffff8e7224 */ /* 0x000fe200078e00b0 */
[----:B------:R-:W-:Y:S01]  /*10e70*/  SHF.R.U32.HI R7, RZ, 0x18, R26 ;  /* 0x00000018ff077819 */ /* 0x000fe2000001161a */
[----:B------:R-:W-:Y:S01]  /*10e80*/  IMAD.MOV.U32 R143, RZ, RZ, R177 ;  /* 0x000000ffff8f7224 */ /* 0x000fe200078e00b1 */
[----:B------:R-:W-:Y:S01]  /*10e90*/  LDSM.16.MT88.4 R16, [R44+0xa400] ;  /* 0x00a400002c10783b */ /* 0x000fe20000004200 */
[C---:B------:R-:W-:Y:S01]  /*10ea0*/  HMMA.16816.F32 R192, R8.reuse, R12, R244 ;  /* 0x0000000c08c0723c */ /* 0x040fe200000018f4 */
[----:B------:R-:W-:Y:S02]  /*10eb0*/  IMAD.MOV.U32 R184, RZ, RZ, R178 ;  /* 0x000000ffffb87224 */ /* 0x000fe400078e00b2 */
[----:B------:R-:W-:Y:S05]  /*10ec0*/  LDSM.16.MT88.4 R20, [R108+0xa400] ;  /* 0x00a400006c14783b */ /* 0x000fea0000004200 */
[----:B------:R-:W-:Y:S01]  /*10ed0*/  HMMA.16816.F32 R196, R8, R14, R248 ;  /* 0x0000000e08c4723c */ /* 0x000fe200000018f8 */
[----:B------:R-:W-:Y:S01]  /*10ee0*/  PRMT R9, R2, 0x5410, R6 ;  /* 0x0000541002097816 */ /* 0x000fe20000000006 */
[----:B------:R-:W-:Y:S01]  /*10ef0*/  IMAD.MOV.U32 R186, RZ, RZ, R168 ;  /* 0x000000ffffba7224 */ /* 0x000fe200078e00a8 */
[----:B------:R-:W-:Y:S01]  /*10f00*/  LOP3.LUT R2, R26, 0xffff, RZ, 0xc0, !PT ;  /* 0x0000ffff1a027812 */ /* 0x000fe200078ec0ff */
[----:B------:R-:W-:Y:S01]  /*10f10*/  IMAD.MOV.U32 R187, RZ, RZ, R169 ;  /* 0x000000ffffbb7224 */ /* 0x000fe200078e00a9 */
[----:B------:R-:W-:Y:S01]  /*10f20*/  PRMT R11, R4, 0x5410, R5 ;  /* 0x00005410040b7816 */ /* 0x000fe20000000005 */
[----:B------:R-:W-:Y:S01]  /*10f30*/  LDSM.16.MT88.4 R12, [R108+0xb400] ;  /* 0x00b400006c0c783b */ /* 0x000fe20000004200 */
[----:B------:R-:W-:-:S04]  /*10f40*/  SHF.R.U32.HI R2, RZ, 0x8, R2 ;  /* 0x00000008ff027819 */ /* 0x000fc80000011602 */
[----:B------:R-:W-:Y:S02]  /*10f50*/  PRMT R10, R3, 0x5410, R2 ;  /* 0x00005410030a7816 */ /* 0x000fe40000000002 */
[----:B------:R-:W-:Y:S02]  /*10f60*/  PRMT R3, R26, 0x7632, R3 ;  /* 0x000076321a037816 */ /* 0x000fe40000000003 */
[C---:B------:R-:W-:Y:S02]  /*10f70*/  LOP3.LUT R2, R25.reuse, 0xffff, RZ, 0xc0, !PT ;  /* 0x0000ffff19027812 */ /* 0x040fe400078ec0ff */
[----:B------:R-:W-:Y:S02]  /*10f80*/  PRMT R4, R25, 0x7632, R4 ;  /* 0x0000763219047816 */ /* 0x000fe40000000004 */
[----:B------:R-:W-:Y:S02]  /*10f90*/  LOP3.LUT R5, R3, 0xff, RZ, 0xc0, !PT ;  /* 0x000000ff03057812 */ /* 0x000fe400078ec0ff */
[----:B------:R-:W-:-:S02]  /*10fa0*/  LOP3.LUT R6, R25, 0xff, RZ, 0xc0, !PT ;  /* 0x000000ff19067812 */ /* 0x000fc400078ec0ff */
[----:B------:R-:W-:Y:S02]  /*10fb0*/  SHF.R.U32.HI R3, RZ, 0x8, R2 ;  /* 0x00000008ff037819 */ /* 0x000fe40000011602 */
[----:B------:R-:W-:Y:S02]  /*10fc0*/  LOP3.LUT R2, R4, 0xff, RZ, 0xc0, !PT ;  /* 0x000000ff04027812 */ /* 0x000fe400078ec0ff */
[----:B------:R-:W-:Y:S02]  /*10fd0*/  SHF.R.U32.HI R8, RZ, 0x18, R25 ;  /* 0x00000018ff087819 */ /* 0x000fe40000011619 */
[----:B------:R-:W-:Y:S01]  /*10fe0*/  PRMT R4, R6, 0x5410, R3 ;  /* 0x0000541006047816 */ /* 0x000fe20000000003 */
[----:B------:R-:W-:Y:S01]  /*10ff0*/  IMAD.MOV.U32 R168, RZ, RZ, R170 ;  /* 0x000000ffffa87224 */ /* 0x000fe200078e00aa */
[----:B------:R-:W-:Y:S01]  /*11000*/  PRMT R3, R2, 0x5410, R8 ;  /* 0x0000541002037816 */ /* 0x000fe20000000008 */
[----:B------:R-:W-:Y:S01]  /*11010*/  IMAD.MOV.U32 R169, RZ, RZ, R171 ;  /* 0x000000ffffa97224 */ /* 0x000fe200078e00ab */
[----:B------:R-:W-:Y:S01]  /*11020*/  PRMT R7, R5, 0x5410, R7 ;  /* 0x0000541005077816 */ /* 0x000fe20000000007 */
[----:B------:R-:W-:Y:S01]  /*11030*/  LDSM.16.MT88.4 R24, [R44+0x9400] ;  /* 0x009400002c18783b */ /* 0x000fe20000004200 */
[--C-:B------:R-:W-:Y:S01]  /*11040*/  HSET2.LE.AND R2, R4, R0.reuse, PT ;  /* 0x0000000004027233 */ /* 0x100fe20003803000 */
[----:B------:R-:W-:Y:S01]  /*11050*/  IMAD.MOV.U32 R4, RZ, RZ, R103 ;  /* 0x000000ffff047224 */ /* 0x000fe200078e0067 */
[----:B------:R-:W-:-:S04]  /*11060*/  HSET2.LE.AND R3, R3, R0, PT ;  /* 0x0000000003037233 */ /* 0x000fc80003803000 */
[----:B------:R-:W-:Y:S01]  /*11070*/  LOP3.LUT R4, R4, R2, RZ, 0xc0, !PT ;  /* 0x0000000204047212 */ /* 0x000fe200078ec0ff */
[----:B------:R-:W-:Y:S02]  /*11080*/  IMAD.MOV.U32 R2, RZ, RZ, R102 ;  /* 0x000000ffff027224 */ /* 0x000fe400078e0066 */
[----:B------:R-:W-:-:S03]  /*11090*/  IMAD.MOV.U32 R170, RZ, RZ, R160 ;  /* 0x000000ffffaa7224 */ /* 0x000fc600078e00a0 */
[----:B------:R-:W-:Y:S01]  /*110a0*/  LOP3.LUT R5, R2, R3, RZ, 0xc0, !PT ;  /* 0x0000000302057212 */ /* 0x000fe200078ec0ff */
[----:B------:R-:W-:Y:S01]  /*110b0*/  IMAD.MOV.U32 R171, RZ, RZ, R161 ;  /* 0x000000ffffab7224 */ /* 0x000fe200078e00a1 */
[--C-:B------:R-:W-:Y:S01]  /*110c0*/  HSET2.LE.AND R2, R9, R0.reuse, PT ;  /* 0x0000000009027233 */ /* 0x100fe20003803000 */
[----:B------:R-:W-:Y:S01]  /*110d0*/  IMAD.MOV.U32 R160, RZ, RZ, R162 ;  /* 0x000000ffffa07224 */ /* 0x000fe200078e00a2 */
[----:B------:R-:W-:Y:S01]  /*110e0*/  HSET2.LE.AND R9, R7, R0, PT ;  /* 0x0000000007097233 */ /* 0x000fe20003803000 */
[----:B------:R-:W-:Y:S02]  /*110f0*/  IMAD.MOV.U32 R161, RZ, RZ, R163 ;  /* 0x000000ffffa17224 */ /* 0x000fe400078e00a3 */
[----:B------:R-:W-:Y:S02]  /*11100*/  IMAD.MOV.U32 R162, RZ, RZ, R164 ;  /* 0x000000ffffa27224 */ /* 0x000fe400078e00a4 */
[----:B------:R-:W-:Y:S02]  /*11110*/  IMAD.MOV.U32 R163, RZ, RZ, R165 ;  /* 0x000000ffffa37224 */ /* 0x000fe400078e00a5 */
[----:B------:R-:W-:-:S02]  /*11120*/  IMAD.MOV.U32 R164, RZ, RZ, R166 ;  /* 0x000000ffffa47224 */ /* 0x000fc400078e00a6 */
[----:B------:R-:W-:Y:S02]  /*11130*/  IMAD.MOV.U32 R165, RZ, RZ, R167 ;  /* 0x000000ffffa57224 */ /* 0x000fe400078e00a7 */
[----:B------:R-:W-:Y:S01]  /*11140*/  IMAD.MOV.U32 R166, RZ, RZ, R228 ;  /* 0x000000ffffa67224 */ /* 0x000fe200078e00e4 */
[----:B------:R-:W-:Y:S01]  /*11150*/  LOP3.LUT R9, R30, R9, RZ, 0xc0, !PT ;  /* 0x000000091e097212 */ /* 0x000fe200078ec0ff */
[----:B------:R-:W-:Y:S02]  /*11160*/  IMAD.MOV.U32 R167, RZ, RZ, R105 ;  /* 0x000000ffffa77224 */ /* 0x000fe400078e0069 */
[----:B------:R-:W-:Y:S02]  /*11170*/  IMAD.MOV.U32 R228, RZ, RZ, R106 ;  /* 0x000000ffffe47224 */ /* 0x000fe400078e006a */
[----:B------:R-:W-:Y:S02]  /*11180*/  IMAD.MOV.U32 R105, RZ, RZ, R29 ;  /* 0x000000ffff697224 */ /* 0x000fe400078e001d */
[----:B------:R-:W-:-:S02]  /*11190*/  IMAD.MOV.U32 R106, RZ, RZ, R31 ;  /* 0x000000ffff6a7224 */ /* 0x000fc400078e001f */
[----:B------:R-:W1:Y:S01]  /*111a0*/  LDSM.16.MT88.4 R28, [R108+0x9400] ;  /* 0x009400006c1c783b */ /* 0x000e620000004200 */
[----:B------:R-:W-:Y:S01]  /*111b0*/  IMAD.MOV.U32 R6, RZ, RZ, R101 ;  /* 0x000000ffff067224 */ /* 0x000fe200078e0065 */
[----:B------:R-:W-:Y:S01]  /*111c0*/  LOP3.LUT R3, R11, 0xff00ff, RZ, 0xc0, !PT ;  /* 0x00ff00ff0b037812 */ /* 0x000fe200078ec0ff */
[----:B------:R-:W-:-:S03]  /*111d0*/  IMAD.MOV.U32 R7, RZ, RZ, R100 ;  /* 0x000000ffff077224 */ /* 0x000fc600078e0064 */
[----:B------:R-:W-:Y:S02]  /*111e0*/  LOP3.LUT R6, R6, R2, RZ, 0xc0, !PT ;  /* 0x0000000206067212 */ /* 0x000fe400078ec0ff */
[--C-:B------:R-:W-:Y:S02]  /*111f0*/  HSET2.LE.AND R2, R3, R0.reuse, PT ;  /* 0x0000000003027233 */ /* 0x100fe40003803000 */
[----:B------:R-:W-:-:S03]  /*11200*/  HSET2.LE.AND R3, R10, R0, PT ;  /* 0x000000000a037233 */ /* 0x000fc60003803000 */
[----:B------:R-:W-:Y:S02]  /*11210*/  LOP3.LUT R7, R7, R2, RZ, 0xc0, !PT ;  /* 0x0000000207077212 */ /* 0x000fe400078ec0ff */
[----:B------:R-:W-:Y:S01]  /*11220*/  LOP3.LUT R8, R185, R3, RZ, 0xc0, !PT ;  /* 0x00000003b9087212 */ /* 0x000fe200078ec0ff */
[----:B------:R-:W-:Y:S02]  /*11230*/  IMAD.MOV.U32 R185, RZ, RZ, R179 ;  /* 0x000000ffffb97224 */ /* 0x000fe400078e00b3 */
[----:B------:R-:W-:Y:S02]  /*11240*/  IMAD.MOV.U32 R10, RZ, RZ, R169 ;  /* 0x000000ffff0a7224 */ /* 0x000fe400078e00a9 */
[----:B------:R-:W-:Y:S01]  /*11250*/  IMAD.MOV.U32 R11, RZ, RZ, R170 ;  /* 0x000000ffff0b7224 */ /* 0x000fe200078e00aa */
[----:B-1----:R-:W-:Y:S01]  /*11260*/  HMMA.16816.F32 R176, R4, R28, R96 ;  /* 0x0000001c04b0723c */ /* 0x002fe20000001860 */
[----:B------:R-:W-:Y:S02]  /*11270*/  IMAD.MOV.U32 R97, RZ, RZ, R186 ;  /* 0x000000ffff617224 */ /* 0x000fe400078e00ba */
[----:B------:R-:W-:-:S02]  /*11280*/  IMAD.MOV.U32 R96, RZ, RZ, R187 ;  /* 0x000000ffff607224 */ /* 0x000fc400078e00bb */
[----:B------:R-:W-:Y:S02]  /*11290*/  IMAD.MOV.U32 R187, RZ, RZ, R168 ;  /* 0x000000ffffbb7224 */ /* 0x000fe400078e00a8 */
[----:B------:R-:W-:Y:S02]  /*112a0*/  IMAD.MOV.U32 R186, RZ, RZ, R171 ;  /* 0x000000ffffba7224 */ /* 0x000fe400078e00ab */
[C---:B------:R-:W-:Y:S08]  /*112b0*/  HMMA.16816.F32 R168, R4.reuse, R30, R92 ;  /* 0x0000001e04a8723c */ /* 0x040ff0000000185c */
[----:B------:R-:W-:Y:S01]  /*112c0*/  HMMA.16816.F32 R92, R4, R14, R36 ;  /* 0x0000000e045c723c */ /* 0x000fe20000001824 */
[----:B------:R-:W1:Y:S01]  /*112d0*/  LDSM.16.MT88.4 R36, [R44+0xb400] ;  /* 0x00b400002c24783b */ /* 0x000e620000004200 */
[----:B------:R-:W-:-:S02]  /*112e0*/  LOP3.LUT R3, R180, 0xff00ff, RZ, 0xc0, !PT ;  /* 0x00ff00ffb4037812 */ /* 0x000fc400078ec0ff */
[----:B------:R-:W-:-:S03]  /*112f0*/  HSET2.LE.AND R2, R47, R0, PT ;  /* 0x000000002f027233 */ /* 0x000fc60003803000 */
[----:B------:R-:W-:Y:S01]  /*11300*/  HSET2.LE.AND R3, R3, R0, PT ;  /* 0x0000000003037233 */ /* 0x000fe20003803000 */
[----:B------:R-:W-:Y:S01]  /*11310*/  IMAD.MOV.U32 R250, RZ, RZ, R161 ;  /* 0x000000fffffa7224 */ /* 0x000fe200078e00a1 */
[----:B------:R-:W-:Y:S01]  /*11320*/  LOP3.LUT R10, R10, R2, RZ, 0xc0, !PT ;  /* 0x000000020a0a7212 */ /* 0x000fe200078ec0ff */
[----:B------:R-:W-:Y:S02]  /*11330*/  IMAD.MOV.U32 R251, RZ, RZ, R163 ;  /* 0x000000fffffb7224 */ /* 0x000fe400078e00a3 */
[----:B------:R-:W-:Y:S01]  /*11340*/  IMAD.MOV.U32 R244, RZ, RZ, R164 ;  /* 0x000000fffff47224 */ /* 0x000fe200078e00a4 */
[----:B------:R-:W-:Y:S01]  /*11350*/  LOP3.LUT R11, R11, R3, RZ, 0xc0, !PT ;  /* 0x000000030b0b7212 */ /* 0x000fe200078ec0ff */
[----:B------:R-:W-:Y:S02]  /*11360*/  IMAD.MOV.U32 R99, RZ, RZ, R140 ;  /* 0x000000ffff637224 */ /* 0x000fe400078e008c */
        /* <DEDUP_REMOVED lines=31> */
[----:B------:R-:W-:-:S03]  /*11560*/  IMAD.MOV.U32 R89, RZ, RZ, R99 ;  /* 0x000000ffff597224 */ /* 0x000fc600078e0063 */
[----:B------:R-:W-:Y:S01]  /*11570*/  HMMA.16816.F32 R104, R4, R18, R64 ;  /* 0x000000120468723c */ /* 0x000fe20000001840 */
[----:B------:R-:W-:-:S07]  /*11580*/  LOP3.LUT R3, R43, 0xffff, RZ, 0xc0, !PT ;  /* 0x0000ffff2b037812 */ /* 0x000fce00078ec0ff */
[C---:B------:R-:W-:Y:S08]  /*11590*/  HMMA.16816.F32 R100, R4.reuse, R12, R60 ;  /* 0x0000000c0464723c */ /* 0x040ff0000000183c */
[C---:B-1----:R-:W-:Y:S08]  /*115a0*/  HMMA.16816.F32 R76, R4.reuse, R36, R76 ;  /* 0x00000024044c723c */ /* 0x042ff0000000184c */
[----:B------:R-:W-:Y:S01]  /*115b0*/  HMMA.16816.F32 R56, R4, R38, R56 ;  /* 0x000000260438723c */ /* 0x000fe20000001838 */
[----:B------:R-:W-:Y:S01]  /*115c0*/  IMAD.MOV.U32 R7, RZ, RZ, R97 ;  /* 0x000000ffff077224 */ /* 0x000fe200078e0061 */
[----:B------:R-:W-:Y:S01]  /*115d0*/  PRMT R6, R42, 0x7772, RZ ;  /* 0x000077722a067816 */ /* 0x000fe200000000ff */
[----:B------:R-:W-:-:S05]  /*115e0*/  IMAD.MOV.U32 R5, RZ, RZ, R182 ;  /* 0x000000ffff057224 */ /* 0x000fca00078e00b6 */
[----:B------:R-:W-:Y:S01]  /*115f0*/  HMMA.16816.F32 R188, R8, R28, R188 ;  /* 0x0000001c08bc723c */ /* 0x000fe200000018bc */
[----:B------:R-:W-:Y:S02]  /*11600*/  IMAD.MOV.U32 R29, RZ, RZ, R90 ;  /* 0x000000ffff1d7224 */ /* 0x000fe400078e005a */
[----:B------:R-:W-:-:S05]  /*11610*/  IMAD.MOV.U32 R90, RZ, RZ, R181 ;  /* 0x000000ffff5a7224 */ /* 0x000fca00078e00b5 */
[----:B------:R-:W-:Y:S01]  /*11620*/  HMMA.16816.F32 R184, R8, R30, R132 ;  /* 0x0000001e08b8723c */ /* 0x000fe20000001884 */
[----:B------:R-:W-:Y:S02]  /*11630*/  IMAD.MOV.U32 R31, RZ, RZ, R91 ;  /* 0x000000ffff1f7224 */ /* 0x000fe400078e005b */
[----:B------:R-:W-:Y:S01]  /*11640*/  IMAD.MOV.U32 R91, RZ, RZ, R183 ;  /* 0x000000ffff5b7224 */ /* 0x000fe200078e00b7 */
[----:B------:R-:W-:-:S04]  /*11650*/  LOP3.LUT R4, R2, 0xff, RZ, 0xc0, !PT ;  /* 0x000000ff02047812 */ /* 0x000fc800078ec0ff */
[----:B------:R-:W-:Y:S01]  /*11660*/  HMMA.16816.F32 R64, R8, R14, R144 ;  /* 0x0000000e0840723c */ /* 0x000fe20000001890 */
[----:B------:R-:W-:Y:S01]  /*11670*/  IMAD.MOV.U32 R147, RZ, RZ, R7 ;  /* 0x000000ffff937224 */ /* 0x000fe200078e0007 */
[----:B------:R-:W-:Y:S01]  /*11680*/  PRMT R7, R42, 0x7773, RZ ;  /* 0x000077732a077816 */ /* 0x000fe200000000ff */
[----:B------:R-:W-:Y:S01]  /*11690*/  IMAD.MOV.U32 R146, RZ, RZ, R88 ;  /* 0x000000ffff927224 */ /* 0x000fe200078e0058 */
[----:B------:R-:W-:Y:S01]  /*116a0*/  PRMT R2, R43, 0x7632, R2 ;  /* 0x000076322b027816 */ /* 0x000fe20000000002 */
[----:B------:R-:W-:-:S03]  /*116b0*/  IMAD.MOV.U32 R145, RZ, RZ, R89 ;  /* 0x000000ffff917224 */ /* 0x000fc600078e0059 */
[----:B------:R-:W-:Y:S01]  /*116c0*/  HMMA.16816.F32 R60, R8, R12, R136 ;  /* 0x0000000c083c723c */ /* 0x000fe20000001888 */
[----:B------:R-:W-:Y:S01]  /*116d0*/  PRMT R12, R42, 0x7771, RZ ;  /* 0x000077712a0c7816 */ /* 0x000fe200000000ff */
[----:B------:R-:W-:Y:S02]  /*116e0*/  IMAD.MOV.U32 R144, RZ, RZ, R90 ;  /* 0x000000ffff907224 */ /* 0x000fe400078e005a */
[----:B------:R-:W-:Y:S01]  /*116f0*/  IMAD.MOV.U32 R42, RZ, RZ, R91 ;  /* 0x000000ffff2a7224 */ /* 0x000fe200078e005b */
[----:B------:R-:W-:-:S03]  /*11700*/  SHF.R.U32.HI R3, RZ, 0x8, R3 ;  /* 0x00000008ff037819 */ /* 0x000fc60000011603 */
[C---:B------:R-:W-:Y:S01]  /*11710*/  HMMA.16816.F32 R88, R8.reuse, R36, R192 ;  /* 0x000000240858723c */ /* 0x040fe200000018c0 */
[----:B------:R-:W-:Y:S01]  /*11720*/  IMAD.MOV.U32 R195, RZ, RZ, R5 ;  /* 0x000000ffffc37224 */ /* 0x000fe200078e0005 */
[----:B------:R-:W-:Y:S02]  /*11730*/  LOP3.LUT R5, R43, 0xff, RZ, 0xc0, !PT ;  /* 0x000000ff2b057812 */ /* 0x000fe400078ec0ff */
[----:B------:R-:W-:Y:S02]  /*11740*/  SHF.R.U32.HI R13, RZ, 0x18, R43 ;  /* 0x00000018ff0d7819 */ /* 0x000fe4000001162b */
[----:B------:R-:W-:Y:S01]  /*11750*/  LOP3.LUT R2, R2, 0xff, RZ, 0xc0, !PT ;  /* 0x000000ff02027812 */ /* 0x000fe200078ec0ff */
[----:B------:R-:W-:Y:S01]  /*11760*/  IMAD.MOV.U32 R30, RZ, RZ, R96 ;  /* 0x000000ffff1e7224 */ /* 0x000fe200078e0060 */
[----:B------:R-:W-:Y:S01]  /*11770*/  HMMA.16816.F32 R72, R8, R16, R148 ;  /* 0x000000100848723c */ /* 0x000fe20000001894 */
[----:B------:R-:W-:Y:S01]  /*11780*/  IMAD.MOV.U32 R151, RZ, RZ, R68 ;  /* 0x000000ffff977224 */ /* 0x000fe200078e0044 */
[----:B------:R-:W-:Y:S01]  /*11790*/  PRMT R3, R5, 0x5410, R3 ;  /* 0x0000541005037816 */ /* 0x000fe20000000003 */
[----:B------:R-:W-:Y:S01]  /*117a0*/  IMAD.MOV.U32 R150, RZ, RZ, R69 ;  /* 0x000000ffff967224 */ /* 0x000fe200078e0045 */
[----:B------:R-:W-:Y:S01]  /*117b0*/  PRMT R7, R6, 0x5410, R7 ;  /* 0x0000541006077816 */ /* 0x000fe20000000007 */
[----:B------:R-:W-:-:S02]  /*117c0*/  IMAD.MOV.U32 R149, RZ, RZ, R70 ;  /* 0x000000ffff957224 */ /* 0x000fc400078e0046 */
[----:B------:R-:W-:Y:S01]  /*117d0*/  IMAD.MOV.U32 R148, RZ, RZ, R71 ;  /* 0x000000ffff947224 */ /* 0x000fe200078e0047 */
[C---:B------:R-:W-:Y:S01]  /*117e0*/  HMMA.16816.F32 R180, R8.reuse, R24, R128 ;  /* 0x0000001808b4723c */ /* 0x040fe20000001880 */
[----:B------:R-:W-:Y:S02]  /*117f0*/  PRMT R6, R4, 0x5410, R12 ;  /* 0x0000541004067816 */ /* 0x000fe4000000000c */
[----:B------:R-:W-:Y:S02]  /*11800*/  PRMT R5, R2, 0x5410, R13 ;  /* 0x0000541002057816 */ /* 0x000fe4000000000d */
[----:B------:R-:W-:Y:S03]  /*11810*/  LDSM.16.MT88.4 R12, [R108+0xa800] ;  /* 0x00a800006c0c783b */ /* 0x000fe60000004200 */
[----:B------:R-:W-:Y:S01]  /*11820*/  HMMA.16816.F32 R96, R8, R26, R112 ;  /* 0x0000001a0860723c */ /* 0x000fe20000001870 */
[----:B------:R-:W1:Y:S01]  /*11830*/  LDSM.16.MT88.4 R24, [R108+0x9800] ;  /* 0x009800006c18783b */ /* 0x000e620000004200 */
[----:B------:R-:W-:Y:S01]  /*11840*/  HSET2.LE.AND R2, R3, R0, PT ;  /* 0x0000000003027233 */ /* 0x000fe20003803000 */
[----:B------:R-:W-:-:S05]  /*11850*/  IMAD.MOV.U32 R3, RZ, RZ, R207 ;  /* 0x000000ffff037224 */ /* 0x000fca00078e00cf */
[C---:B------:R-:W-:Y:S08]  /*11860*/  HMMA.16816.F32 R84, R8.reuse, R20, R124 ;  /* 0x000000140854723c */ /* 0x040ff0000000187c */
[C---:B------:R-:W-:Y:S01]  /*11870*/  HMMA.16816.F32 R80, R8.reuse, R22, R120 ;  /* 0x000000160850723c */ /* 0x040fe20000001878 */
[----:B------:R-:W2:Y:S07]  /*11880*/  LDSM.16.MT88.4 R20, [R44+0x9800] ;  /* 0x009800002c14783b */ /* 0x000eae0000004200 */
[C---:B------:R-:W-:Y:S01]  /*11890*/  HMMA.16816.F32 R68, R8.reuse, R18, R116 ;  /* 0x000000120844723c */ /* 0x040fe20000001874 */
[----:B------:R-:W-:Y:S07]  /*118a0*/  LDSM.16.MT88.4 R16, [R108+0xb800] ;  /* 0x00b800006c10783b */ /* 0x000fee0000004200 */
[----:B------:R-:W-:Y:S01]  /*118b0*/  HMMA.16816.F32 R116, R8, R38, R196 ;  /* 0x000000260874723c */ /* 0x000fe200000018c4 */
[----:B------:R-:W3:Y:S04]  /*118c0*/  LDSM.16.MT88.4 R8, [R44+0xa800] ;  /* 0x00a800002c08783b */ /* 0x000ee80000004200 */
[----:B------:R-:W4:Y:S01]  /*118d0*/  LDSM.16.MT88.4 R36, [R44+0xb800] ;  /* 0x00b800002c24783b */ /* 0x000f220000004200 */
[----:B------:R-:W-:Y:S01]  /*118e0*/  LOP3.LUT R4, R3, R2, RZ, 0xc0, !PT ;  /* 0x0000000203047212 */ /* 0x000fe200078ec0ff */
[----:B------:R-:W-:Y:S01]  /*118f0*/  IMAD.MOV.U32 R3, RZ, RZ, R213 ;  /* 0x000000ffff037224 */ /* 0x000fe200078e00d5 */
[----:B------:R-:W-:-:S05]  /*11900*/  HSET2.LE.AND R2, R5, R0, PT ;  /* 0x0000000005027233 */ /* 0x000fca0003803000 */
[----:B------:R-:W-:Y:S02]  /*11910*/  LOP3.LUT R5, R3, R2, RZ, 0xc0, !PT ;  /* 0x0000000203057212 */ /* 0x000fe400078ec0ff */
[----:B------:R-:W-:Y:S01]  /*11920*/  HSET2.LE.AND R2, R6, R0, PT ;  /* 0x0000000006027233 */ /* 0x000fe20003803000 */
[----:B------:R-:W-:Y:S01]  /*11930*/  IMAD.MOV.U32 R6, RZ, RZ, R109 ;  /* 0x000000ffff067224 */ /* 0x000fe200078e006d */
[----:B------:R-:W-:-:S04]  /*11940*/  LOP3.LUT R3, R7, 0xff00ff, RZ, 0xc0, !PT ;  /* 0x00ff00ff07037812 */ /* 0x000fc800078ec0ff */
[----:B------:R-:W-:Y:S01]  /*11950*/  LOP3.LUT R6, R6, R2, RZ, 0xc0, !PT ;  /* 0x0000000206067212 */ /* 0x000fe200078ec0ff */
[----:B------:R-:W-:Y:S01]  /*11960*/  IMAD.MOV.U32 R2, RZ, RZ, R220 ;  /* 0x000000ffff027224 */ /* 0x000fe200078e00dc */
[----:B------:R-:W-:-:S05]  /*11970*/  HSET2.LE.AND R3, R3, R0, PT ;  /* 0x0000000003037233 */ /* 0x000fca0003803000 */
[----:B------:R-:W-:Y:S02]  /*11980*/  LOP3.LUT R7, R2, R3, RZ, 0xc0, !PT ;  /* 0x0000000302077212 */ /* 0x000fe400078ec0ff */
[C---:B------:R-:W-:Y:S02]  /*11990*/  PRMT R3, R48.reuse, 0x7773, RZ ;  /* 0x0000777330037816 */ /* 0x040fe400000000ff */
[----:B------:R-:W-:-:S04]  /*119a0*/  PRMT R2, R48, 0x7772, RZ ;  /* 0x0000777230027816 */ /* 0x000fc800000000ff */
[----:B------:R-:W-:Y:S02]  /*119b0*/  PRMT R28, R2, 0x5410, R3 ;  /* 0x00005410021c7816 */ /* 0x000fe40000000003 */
[C---:B------:R-:W-:Y:S02]  /*119c0*/  LOP3.LUT R2, R49.reuse, 0xffff, RZ, 0xc0, !PT ;  /* 0x0000ffff31027812 */ /* 0x040fe400078ec0ff */
[----:B------:R-:W-:Y:S02]  /*119d0*/  LOP3.LUT R3, R49, 0xff, RZ, 0xc0, !PT ;  /* 0x000000ff31037812 */ /* 0x000fe400078ec0ff */
[----:B------:R-:W-:Y:S01]  /*119e0*/  SHF.R.U32.HI R2, RZ, 0x8, R2 ;  /* 0x00000008ff027819 */ /* 0x000fe20000011602 */
[C---:B-1----:R-:W-:Y:S08]  /*119f0*/  HMMA.16816.F32 R136, R4.reuse, R24, R176 ;  /* 0x000000180488723c */ /* 0x042ff000000018b0 */
[C---:B--2---:R-:W-:Y:S08]  /*11a00*/  HMMA.16816.F32 R124, R4.reuse, R22, R160 ;  /* 0x00000016047c723c */ /* 0x044ff000000018a0 */
[C---:B------:R-:W-:Y:S08]  /*11a10*/  HMMA.16816.F32 R132, R4.reuse, R26, R168 ;  /* 0x0000001a0484723c */ /* 0x040ff000000018a8 */
[C---:B------:R-:W-:Y:S01]  /*11a20*/  HMMA.16816.F32 R128, R4.reuse, R20, R164 ;  /* 0x000000140480723c */ /* 0x040fe200000018a4 */
[----:B------:R-:W-:Y:S01]  /*11a30*/  IMAD.MOV.U32 R193, RZ, RZ, R146 ;  /* 0x000000ffffc17224 */ /* 0x000fe200078e0092 */
[----:B------:R-:W-:Y:S06]  /*11a40*/  STG.E.U16 desc[UR28][R50.64+-0x6e], R239 ;  /* 0xffff92ef32007986 */ /* 0x000fec000c10151c */
[C---:B------:R-:W-:Y:S08]  /*11a50*/  HMMA.16816.F32 R120, R4.reuse, R12, R156 ;  /* 0x0000000c0478723c */ /* 0x040ff0000000189c */
[C---:B------:R-:W-:Y:S08]  /*11a60*/  HMMA.16816.F32 R152, R4.reuse, R14, R152 ;  /* 0x0000000e0498723c */ /* 0x040ff00000001898 */
[C---:B---3--:R-:W-:Y:S08]  /*11a70*/  HMMA.16816.F32 R112, R4.reuse, R8, R140 ;  /* 0x000000080470723c */ /* 0x048ff0000000188c */
[C---:B------:R-:W-:Y:S08]  /*11a80*/  HMMA.16816.F32 R104, R4.reuse, R10, R104 ;  /* 0x0000000a0468723c */ /* 0x040ff00000001868 */
[C---:B------:R-:W-:Y:S08]  /*11a90*/  HMMA.16816.F32 R100, R4.reuse, R16, R100 ;  /* 0x000000100464723c */ /* 0x040ff00000001864 */
[C---:B------:R-:W-:Y:S08]  /*11aa0*/  HMMA.16816.F32 R160, R4.reuse, R18, R92 ;  /* 0x0000001204a0723c */ /* 0x040ff0000000185c */
[C---:B----4-:R-:W-:Y:S08]  /*11ab0*/  HMMA.16816.F32 R176, R4.reuse, R36, R76 ;  /* 0x0000002404b0723c */ /* 0x050ff0000000184c */
[----:B------:R-:W-:Y:S01]  /*11ac0*/  HMMA.16816.F32 R56, R4, R38, R56 ;  /* 0x000000260438723c */ /* 0x000fe20000001838 */
[----:B------:R-:W-:Y:S01]  /*11ad0*/  IMAD.MOV.U32 R5, RZ, RZ, R48 ;  /* 0x000000ffff057224 */ /* 0x000fe200078e0030 */
[--C-:B------:R-:W-:Y:S01]  /*11ae0*/  PRMT R4, R3, 0x5410, R2.reuse ;  /* 0x0000541003047816 */ /* 0x100fe20000000002 */
[----:B------:R-:W-:Y:S01]  /*11af0*/  IMAD.MOV.U32 R192, RZ, RZ, R147 ;  /* 0x000000ffffc07224 */ /* 0x000fe200078e0093 */
[----:B------:R-:W-:Y:S01]  /*11b00*/  PRMT R2, R49, 0x7632, R2 ;  /* 0x0000763231027816 */ /* 0x000fe20000000002 */
[----:B------:R-:W-:Y:S01]  /*11b10*/  IMAD.MOV.U32 R199, RZ, RZ, R30 ;  /* 0x000000ffffc77224 */ /* 0x000fe200078e001e */
[----:B------:R-:W-:Y:S01]  /*11b20*/  PRMT R7, R48, 0x7771, RZ ;  /* 0x0000777130077816 */ /* 0x000fe200000000ff */
[----:B------:R-:W-:Y:S01]  /*11b30*/  IMAD.MOV.U32 R198, RZ, RZ, R31 ;  /* 0x000000ffffc67224 */ /* 0x000fe200078e001f */
[----:B------:R-:W-:Y:S01]  /*11b40*/  LOP3.LUT R5, R5, 0xff, RZ, 0xc0, !PT ;  /* 0x000000ff05057812 */ /* 0x000fe200078ec0ff */
[----:B------:R-:W-:Y:S01]  /*11b50*/  IMAD.MOV.U32 R197, RZ, RZ, R29 ;  /* 0x000000ffffc57224 */ /* 0x000fe200078e001d */
[----:B------:R-:W-:Y:S01]  /*11b60*/  SHF.R.U32.HI R6, RZ, 0x18, R49 ;  /* 0x00000018ff067819 */ /* 0x000fe20000011631 */
[----:B------:R-:W-:Y:S01]  /*11b70*/  IMAD.MOV.U32 R194, RZ, RZ, R151 ;  /* 0x000000ffffc27224 */ /* 0x000fe200078e0097 */
[----:B------:R-:W-:Y:S01]  /*11b80*/  LOP3.LUT R3, R2, 0xff, RZ, 0xc0, !PT ;  /* 0x000000ff02037812 */ /* 0x000fe200078ec0ff */
[----:B------:R-:W-:Y:S01]  /*11b90*/  IMAD.MOV.U32 R43, RZ, RZ, R148 ;  /* 0x000000ffff2b7224 */ /* 0x000fe200078e0094 */
[----:B------:R-:W-:Y:S01]  /*11ba0*/  HSET2.LE.AND R2, R4, R0, PT ;  /* 0x0000000004027233 */ /* 0x000fe20003803000 */
[----:B------:R-:W-:Y:S01]  /*11bb0*/  STG.E.U16 desc[UR28][R54.64+-0x70], R227 ;  /* 0xffff90e336007986 */ /* 0x000fe2000c10151c */
[----:B------:R-:W-:-:S02]  /*11bc0*/  PRMT R5, R5, 0x5410, R7 ;  /* 0x0000541005057816 */ /* 0x000fc40000000007 */
[----:B------:R-:W-:Y:S01]  /*11bd0*/  PRMT R3, R3, 0x5410, R6 ;  /* 0x0000541003037816 */ /* 0x000fe20000000006 */
[----:B------:R-:W-:Y:S01]  /*11be0*/  LDSM.16.MT88.4 R164, [R108+0x9c00] ;  /* 0x009c00006ca4783b */ /* 0x000fe20000004200 */
[----:B------:R-:W-:Y:S02]  /*11bf0*/  LOP3.LUT R7, R28, 0xff00ff, RZ, 0xc0, !PT ;  /* 0x00ff00ff1c077812 */ /* 0x000fe400078ec0ff */
[----:B------:R-:W-:Y:S01]  /*11c00*/  LOP3.LUT R4, R195, R2, RZ, 0xc0, !PT ;  /* 0x00000002c3047212 */ /* 0x000fe200078ec0ff */
[----:B------:R-:W-:Y:S01]  /*11c10*/  LDSM.16.MT88.4 R156, [R44+0x9c00] ;  /* 0x009c00002c9c783b */ /* 0x000fe20000004200 */
[--C-:B------:R-:W-:Y:S02]  /*11c20*/  HSET2.LE.AND R2, R3, R0.reuse, PT ;  /* 0x0000000003027233 */ /* 0x100fe40003803000 */
[--C-:B------:R-:W-:Y:S01]  /*11c30*/  HSET2.LE.AND R3, R5, R0.reuse, PT ;  /* 0x0000000005037233 */ /* 0x100fe20003803000 */
[----:B------:R-:W-:Y:S01]  /*11c40*/  LDSM.16.MT88.4 R140, [R44+0xac00] ;  /* 0x00ac00002c8c783b */ /* 0x000fe20000004200 */
[----:B------:R-:W-:-:S02]  /*11c50*/  HSET2.LE.AND R7, R7, R0, PT ;  /* 0x0000000007077233 */ /* 0x000fc40003803000 */
[----:B------:R-:W-:Y:S02]  /*11c60*/  LOP3.LUT R5, R42, R2, RZ, 0xc0, !PT ;  /* 0x000000022a057212 */ /* 0x000fe400078ec0ff */
[----:B------:R-:W-:Y:S02]  /*11c70*/  LOP3.LUT R6, R144, R3, RZ, 0xc0, !PT ;  /* 0x0000000390067212 */ /* 0x000fe400078ec0ff */
[----:B------:R-:W-:Y:S01]  /*11c80*/  LOP3.LUT R7, R145, R7, RZ, 0xc0, !PT ;  /* 0x0000000791077212 */ /* 0x000fe200078ec0ff */
[----:B------:R-:W-:Y:S01]  /*11c90*/  IMAD.MOV.U32 R2, RZ, RZ, R46 ;  /* 0x000000ffff027224 */ /* 0x000fe200078e002e */
[----:B------:R-:W-:-:S05]  /*11ca0*/  PRMT R3, R46, 0x7772, RZ ;  /* 0x000077722e037816 */ /* 0x000fca00000000ff */
[----:B------:R-:W-:Y:S01]  /*11cb0*/  HMMA.16816.F32 R144, R4, R8, R72 ;  /* 0x000000080490723c */ /* 0x000fe20000001848 */
[C---:B------:R-:W-:Y:S02]  /*11cc0*/  PRMT R8, R46.reuse, 0x7773, RZ ;  /* 0x000077732e087816 */ /* 0x040fe400000000ff */
[----:B------:R-:W-:Y:S02]  /*11cd0*/  PRMT R9, R46, 0x7771, RZ ;  /* 0x000077712e097816 */ /* 0x000fe400000000ff */
[----:B------:R-:W-:-:S03]  /*11ce0*/  LOP3.LUT R2, R2, 0xff, RZ, 0xc0, !PT ;  /* 0x000000ff02027812 */ /* 0x000fc600078ec0ff */
[----:B------:R-:W-:Y:S01]  /*11cf0*/  HMMA.16816.F32 R28, R4, R10, R68 ;  /* 0x0000000a041c723c */ /* 0x000fe20000001844 */
[----:B------:R-:W-:Y:S02]  /*11d00*/  PRMT R11, R3, 0x5410, R8 ;  /* 0x00005410030b7816 */ /* 0x000fe40000000008 */
[----:B------:R-:W-:Y:S02]  /*11d10*/  PRMT R10, R2, 0x5410, R9 ;  /* 0x00005410020a7816 */ /* 0x000fe40000000009 */
[C---:B------:R-:W-:Y:S02]  /*11d20*/  LOP3.LUT R3, R45.reuse, 0xffff, RZ, 0xc0, !PT ;  /* 0x0000ffff2d037812 */ /* 0x040fe400078ec0ff */
[C---:B------:R-:W-:Y:S02]  /*11d30*/  PRMT R2, R45.reuse, 0x7632, R2 ;  /* 0x000076322d027816 */ /* 0x040fe40000000002 */
[----:B------:R-:W-:Y:S02]  /*11d40*/  LOP3.LUT R8, R45, 0xff, RZ, 0xc0, !PT ;  /* 0x000000ff2d087812 */ /* 0x000fe400078ec0ff */
[----:B------:R-:W-:-:S02]  /*11d50*/  SHF.R.U32.HI R3, RZ, 0x8, R3 ;  /* 0x00000008ff037819 */ /* 0x000fc40000011603 */
[----:B------:R-:W-:Y:S02]  /*11d60*/  SHF.R.U32.HI R9, RZ, 0x18, R45 ;  /* 0x00000018ff097819 */ /* 0x000fe4000001162d */
[----:B------:R-:W-:Y:S01]  /*11d70*/  LOP3.LUT R2, R2, 0xff, RZ, 0xc0, !PT ;  /* 0x000000ff02027812 */ /* 0x000fe200078ec0ff */
[C---:B------:R-:W-:Y:S01]  /*11d80*/  HMMA.16816.F32 R84, R4.reuse, R12, R84 ;  /* 0x0000000c0454723c */ /* 0x040fe20000001854 */
[----:B------:R-:W-:Y:S01]  /*11d90*/  PRMT R8, R8, 0x5410, R3 ;  /* 0x0000541008087816 */ /* 0x000fe20000000003 */
[----:B------:R-:W-:Y:S01]  /*11da0*/  IMAD.MOV.U32 R195, RZ, RZ, R150 ;  /* 0x000000ffffc37224 */ /* 0x000fe200078e0096 */
[----:B------:R-:W-:Y:S01]  /*11db0*/  PRMT R3, R2, 0x5410, R9 ;  /* 0x0000541002037816 */ /* 0x000fe20000000009 */
[----:B------:R-:W-:Y:S01]  /*11dc0*/  IMAD.MOV.U32 R12, RZ, RZ, R233 ;  /* 0x000000ffff0c7224 */ /* 0x000fe200078e00e9 */
[----:B------:R-:W-:Y:S01]  /*11dd0*/  STG.E.U16 desc[UR28][R54.64+-0x6e], R43 ;  /* 0xffff922b36007986 */ /* 0x000fe2000c10151c */
[--C-:B------:R-:W-:Y:S01]  /*11de0*/  HSET2.LE.AND R2, R8, R0.reuse, PT ;  /* 0x0000000008027233 */ /* 0x100fe20003803000 */
[----:B------:R-:W-:Y:S01]  /*11df0*/  IMAD.MOV.U32 R8, RZ, RZ, R111 ;  /* 0x000000ffff087224 */ /* 0x000fe200078e006f */
[----:B------:R-:W-:Y:S01]  /*11e00*/  HSET2.LE.AND R3, R3, R0, PT ;  /* 0x0000000003037233 */ /* 0x000fe20003803000 */
[----:B------:R-:W-:Y:S01]  /*11e10*/  HMMA.16816.F32 R168, R4, R24, R188 ;  /* 0x0000001804a8723c */ /* 0x000fe200000018bc */
[----:B------:R-:W-:Y:S01]  /*11e20*/  LOP3.LUT R9, R11, 0xff00ff, RZ, 0xc0, !PT ;  /* 0x00ff00ff0b097812 */ /* 0x000fe200078ec0ff */
[----:B------:R-:W-:Y:S01]  /*11e30*/  IMAD.MOV.U32 R42, RZ, RZ, R149 ;  /* 0x000000ffff2a7224 */ /* 0x000fe200078e0095 */
[----:B------:R-:W-:-:S05]  /*11e40*/  LOP3.LUT R92, R8, R2, RZ, 0xc0, !PT ;  /* 0x00000002085c7212 */ /* 0x000fca00078ec0ff */
[----:B------:R-:W-:Y:S01]  /*11e50*/  HMMA.16816.F32 R60, R4, R16, R60 ;  /* 0x00000010043c723c */ /* 0x000fe2000000183c */
[----:B------:R-:W-:Y:S01]  /*11e60*/  LOP3.LUT R93, R12, R3, RZ, 0xc0, !PT ;  /* 0x000000030c5d7212 */ /* 0x000fe200078ec0ff */
[----:B------:R-:W-:Y:S01]  /*11e70*/  IMAD.MOV.U32 R3, RZ, RZ, R110 ;  /* 0x000000ffff037224 */ /* 0x000fe200078e006e */
[----:B------:R-:W-:-:S05]  /*11e80*/  HSET2.LE.AND R8, R10, R0, PT ;  /* 0x000000000a087233 */ /* 0x000fca0003803000 */
[C---:B------:R-:W-:Y:S01]  /*11e90*/  HMMA.16816.F32 R64, R4.reuse, R18, R64 ;  /* 0x000000120440723c */ /* 0x040fe20000001840 */
[----:B------:R-:W-:Y:S01]  /*11ea0*/  LOP3.LUT R94, R3, R8, RZ, 0xc0, !PT ;  /* 0x00000008035e7212 */ /* 0x000fe200078ec0ff */
[----:B------:R-:W-:Y:S01]  /*11eb0*/  IMAD.MOV.U32 R3, RZ, RZ, R235 ;  /* 0x000000ffff037224 */ /* 0x000fe200078e00eb */
[----:B------:R-:W-:Y:S01]  /*11ec0*/  HSET2.LE.AND R2, R9, R0, PT ;  /* 0x0000000009027233 */ /* 0x000fe20003803000 */
[----:B------:R-:W-:Y:S04]  /*11ed0*/  STG.E.U16 desc[UR28][R34.64+-0x70], R192 ;  /* 0xffff90c022007986 */ /* 0x000fe8000c10151c */
[----:B------:R-:W-:Y:S01]  /*11ee0*/  LOP3.LUT R95, R3, R2, RZ, 0xc0, !PT ;  /* 0x00000002035f7212 */ /* 0x000fe200078ec0ff */
[----:B------:R-:W-:Y:S01]  /*11ef0*/  IMAD.MOV.U32 R2, RZ, RZ, R52 ;  /* 0x000000ffff027224 */ /* 0x000fe200078e0034 */
[C---:B------:R-:W-:Y:S01]  /*11f00*/  HMMA.16816.F32 R24, R4.reuse, R26, R184 ;  /* 0x0000001a0418723c */ /* 0x040fe200000018b8 */
[----:B------:R-:W-:Y:S01]  /*11f10*/  LOP3.LUT R3, R53, 0xffff, RZ, 0xc0, !PT ;  /* 0x0000ffff35037812 */ /* 0x000fe200078ec0ff */
[----:B------:R-:W-:Y:S04]  /*11f20*/  STG.E.U16 desc[UR28][R34.64+-0x6e], R193 ;  /* 0xffff92c122007986 */ /* 0x000fe8000c10151c */
[----:B------:R-:W-:Y:S02]  /*11f30*/  LDSM.16.MT88.4 R148, [R108+0xac00] ;  /* 0x00ac00006c94783b */ /* 0x000fe40000004200 */
[C---:B------:R-:W-:Y:S01]  /*11f40*/  HMMA.16816.F32 R184, R4.reuse, R20, R180 ;  /* 0x0000001404b8723c */ /* 0x040fe200000018b4 */
[----:B------:R-:W-:Y:S01]  /*11f50*/  SHF.R.U32.HI R3, RZ, 0x8, R3 ;  /* 0x00000008ff037819 */ /* 0x000fe20000011603 */
[----:B------:R-:W-:Y:S06]  /*11f60*/  LDSM.16.MT88.4 R44, [R44+0xbc00] ;  /* 0x00bc00002c2c783b */ /* 0x000fec0000004200 */
[----:B------:R-:W-:Y:S01]  /*11f70*/  HMMA.16816.F32 R180, R4, R22, R96 ;  /* 0x0000001604b4723c */ /* 0x000fe20000001860 */
[----:B------:R-:W-:-:S07]  /*11f80*/  PRMT R8, R52, 0x7771, RZ ;  /* 0x0000777134087816 */ /* 0x000fce00000000ff */
[----:B------:R-:W-:Y:S01]  /*11f90*/  HMMA.16816.F32 R16, R4, R36, R88 ;  /* 0x000000240410723c */ /* 0x000fe20000001858 */
[----:B------:R-:W-:-:S07]  /*11fa0*/  SHF.R.U32.HI R9, RZ, 0x18, R53 ;  /* 0x00000018ff097819 */ /* 0x000fce0000011635 */
[C---:B------:R-:W-:Y:S01]  /*11fb0*/  HMMA.16816.F32 R20, R4.reuse, R14, R80 ;  /* 0x0000000e0414723c */ /* 0x040fe20000001850 */
[----:B------:R-:W-:Y:S04]  /*11fc0*/  STG.E.U16 desc[UR28][R32.64+-0x60], R238 ;  /* 0xffffa0ee20007986 */ /* 0x000fe8000c10151c */
[----:B------:R-:W-:Y:S03]  /*11fd0*/  STG.E.U16 desc[UR28][R32.64+-0x5e], R237 ;  /* 0xffffa2ed20007986 */ /* 0x000fe6000c10151c */
[----:B------:R-:W-:Y:S01]  /*11fe0*/  HMMA.16816.F32 R36, R4, R38, R116 ;  /* 0x000000260424723c */ /* 0x000fe20000001874 */
[----:B------:R-:W-:Y:S01]  /*11ff0*/  LOP3.LUT R6, R2, 0xff, RZ, 0xc0, !PT ;  /* 0x000000ff02067812 */ /* 0x000fe200078ec0ff */
[----:B------:R-:W1:Y:S01]  /*12000*/  LDSM.16.MT88.4 R80, [R108+0xbc00] ;  /* 0x00bc00006c50783b */ /* 0x000e620000004200 */
[----:B------:R-:W-:-:S02]  /*12010*/  PRMT R2, R53, 0x7632, R2 ;  /* 0x0000763235027816 */ /* 0x000fc40000000002 */
[C---:B------:R-:W-:Y:S02]  /*12020*/  PRMT R5, R52.reuse, 0x7773, RZ ;  /* 0x0000777334057816 */ /* 0x040fe400000000ff */
[----:B------:R-:W-:Y:S02]  /*12030*/  PRMT R4, R52, 0x7772, RZ ;  /* 0x0000777234047816 */ /* 0x000fe400000000ff */
[----:B------:R-:W-:Y:S02]  /*12040*/  LOP3.LUT R7, R53, 0xff, RZ, 0xc0, !PT ;  /* 0x000000ff35077812 */ /* 0x000fe400078ec0ff */
[----:B------:R-:W-:Y:S02]  /*12050*/  LOP3.LUT R2, R2, 0xff, RZ, 0xc0, !PT ;  /* 0x000000ff02027812 */ /* 0x000fe400078ec0ff */
[----:B------:R-:W-:Y:S02]  /*12060*/  PRMT R4, R4, 0x5410, R5 ;  /* 0x0000541004047816 */ /* 0x000fe40000000005 */
[----:B------:R-:W-:-:S02]  /*12070*/  PRMT R3, R7, 0x5410, R3 ;  /* 0x0000541007037816 */ /* 0x000fc40000000003 */
[----:B------:R-:W-:Y:S02]  /*12080*/  PRMT R8, R6, 0x5410, R8 ;  /* 0x0000541006087816 */ /* 0x000fe40000000008 */
[----:B------:R-:W-:Y:S02]  /*12090*/  PRMT R5, R2, 0x5410, R9 ;  /* 0x0000541002057816 */ /* 0x000fe40000000009 */
[----:B------:R-:W-:Y:S02]  /*120a0*/  LOP3.LUT R6, R4, 0xff00ff, RZ, 0xc0, !PT ;  /* 0x00ff00ff04067812 */ /* 0x000fe400078ec0ff */
[--C-:B------:R-:W-:Y:S02]  /*120b0*/  HSET2.LE.AND R2, R3, R0.reuse, PT ;  /* 0x0000000003027233 */ /* 0x100fe40003803000 */
[--C-:B------:R-:W-:Y:S02]  /*120c0*/  HSET2.LE.AND R3, R5, R0.reuse, PT ;  /* 0x0000000005037233 */ /* 0x100fe40003803000 */
[----:B------:R-:W-:-:S02]  /*120d0*/  HSET2.LE.AND R4, R8, R0, PT ;  /* 0x0000000008047233 */ /* 0x000fc40003803000 */
[----:B------:R-:W-:-:S05]  /*120e0*/  HSET2.LE.AND R0, R6, R0, PT ;  /* 0x0000000006007233 */ /* 0x000fca0003803000 */
[----:B------:R-:W-:Y:S01]  /*120f0*/  LOP3.LUT R99, R194, R0, RZ, 0xc0, !PT ;  /* 0x00000000c2637212 */ /* 0x000fe200078ec0ff */
[----:B------:R-:W-:Y:S02]  /*12100*/  IMAD.MOV.U32 R194, RZ, RZ, R195 ;  /* 0x000000ffffc27224 */ /* 0x000fe400078e00c3 */
[----:B------:R-:W-:Y:S02]  /*12110*/  IMAD.MOV.U32 R195, RZ, RZ, R42 ;  /* 0x000000ffffc37224 */ /* 0x000fe400078e002a */
[----:B------:R-:W-:Y:S02]  /*12120*/  IMAD.MOV.U32 R42, RZ, RZ, R242 ;  /* 0x000000ffff2a7224 */ /* 0x000fe400078e00f2 */
[----:B------:R-:W2:Y:S01]  /*12130*/  LDC R242, c[0x0][0x448] ;  /* 0x00011200fff27b82 */ /* 0x000ea20000000800 */
[----:B------:R-:W-:Y:S02]  /*12140*/  LOP3.LUT R96, R197, R2, RZ, 0xc0, !PT ;  /* 0x00000002c5607212 */ /* 0x000fe400078ec0ff */
[----:B------:R-:W-:-:S02]  /*12150*/  LOP3.LUT R97, R198, R3, RZ, 0xc0, !PT ;  /* 0x00000003c6617212 */ /* 0x000fc400078ec0ff */
[----:B------:R-:W-:Y:S01]  /*12160*/  LOP3.LUT R98, R199, R4, RZ, 0xc0, !PT ;  /* 0x00000004c7627212 */ /* 0x000fe200078ec0ff */
[----:B------:R-:W-:Y:S04]  /*12170*/  STG.E.U16 desc[UR28][R50.64+-0x60], R236 ;  /* 0xffffa0ec32007986 */ /* 0x000fe8000c10151c */
[----:B------:R-:W-:Y:S01]  /*12180*/  STG.E.U16 desc[UR28][R50.64+-0x5e], R234 ;  /* 0xffffa2ea32007986 */ /* 0x000fe2000c10151c */
[----:B--2---:R-:W-:-:S04]  /*12190*/  IMAD.WIDE R2, R242, 0x70, R50 ;  /* 0x00000070f2027825 */ /* 0x004fc800078e0232 */
[C---:B------:R-:W-:Y:S01]  /*121a0*/  IMAD.WIDE R4, R242.reuse, -0x70, R2 ;  /* 0xffffff90f2047825 */ /* 0x040fe200078e0202 */
[----:B------:R-:W-:Y:S04]  /*121b0*/  STG.E.U16 desc[UR28][R2.64+-0x60], R194 ;  /* 0xffffa0c202007986 */ /* 0x000fe8000c10151c */
[----:B------:R2:W-:Y:S04]  /*121c0*/  STG.E.U16 desc[UR28][R2.64+-0x5e], R225 ;  /* 0xffffa2e102007986 */ /* 0x0005e8000c10151c */
[----:B------:R-:W-:Y:S04]  /*121d0*/  STG.E.U16 desc[UR28][R34.64+-0x60], R195 ;  /* 0xffffa0c322007986 */ /* 0x000fe8000c10151c */
[----:B------:R-:W-:Y:S04]  /*121e0*/  STG.E.U16 desc[UR28][R34.64+-0x5e], R42 ;  /* 0xffffa22a22007986 */ /* 0x000fe8000c10151c */
[----:B------:R-:W-:Y:S04]  /*121f0*/  STG.E.U16 desc[UR28][R32.64+-0x50], R232 ;  /* 0xffffb0e820007986 */ /* 0x000fe8000c10151c */
[----:B------:R-:W-:Y:S01]  /*12200*/  STG.E.U16 desc[UR28][R32.64+-0x4e], R231 ;  /* 0xffffb2e720007986 */ /* 0x000fe2000c10151c */
[----:B--2---:R-:W-:-:S03]  /*12210*/  IMAD.WIDE R2, R242, 0x70, R4 ;  /* 0x00000070f2027825 */ /* 0x004fc600078e0204 */
[----:B------:R-:W-:Y:S04]  /*12220*/  STG.E.U16 desc[UR28][R4.64+-0x50], R229 ;  /* 0xffffb0e504007986 */ /* 0x000fe8000c10151c */
[----:B------:R2:W5:Y:S01]  /*12230*/  LDL.LU R225, [R1+0x1b0] ;  /* 0x0001b00001e17983 */ /* 0x0005620000300800 */
[----:B------:R-:W-:-:S03]  /*12240*/  IMAD.WIDE R6, R242, -0x70, R2 ;  /* 0xffffff90f2067825 */ /* 0x000fc600078e0202 */
[----:B------:R-:W-:Y:S04]  /*12250*/  STG.E.U16 desc[UR28][R4.64+-0x4e], R230 ;  /* 0xffffb2e604007986 */ /* 0x000fe8000c10151c */
[----:B------:R-:W-:Y:S04]  /*12260*/  STG.E.U16 desc[UR28][R2.64+-0x50], R248 ;  /* 0xffffb0f802007986 */ /* 0x000fe8000c10151c */
[----:B------:R3:W-:Y:S04]  /*12270*/  STG.E.U16 desc[UR28][R2.64+-0x4e], R226 ;  /* 0xffffb2e202007986 */ /* 0x0007e8000c10151c */
[----:B------:R-:W-:Y:S04]  /*12280*/  STG.E.U16 desc[UR28][R34.64+-0x50], R249 ;  /* 0xffffb0f922007986 */ /* 0x000fe8000c10151c */
[----:B------:R4:W-:Y:S04]  /*12290*/  STG.E.U16 desc[UR28][R34.64+-0x4e], R223 ;  /* 0xffffb2df22007986 */ /* 0x0009e8000c10151c */
[----:B------:R-:W-:Y:S04]  /*122a0*/  STG.E.U16 desc[UR28][R32.64+-0x40], R217 ;  /* 0xffffc0d920007986 */ /* 0x000fe8000c10151c */
[----:B------:R-:W-:Y:S01]  /*122b0*/  STG.E.U16 desc[UR28][R32.64+-0x3e], R218 ;  /* 0xffffc2da20007986 */ /* 0x000fe2000c10151c */
[----:B---3--:R-:W-:-:S03]  /*122c0*/  IMAD.WIDE R2, R242, 0x70, R6 ;  /* 0x00000070f2027825 */ /* 0x008fc600078e0206 */
[----:B------:R-:W-:Y:S04]  /*122d0*/  STG.E.U16 desc[UR28][R6.64+-0x40], R206 ;  /* 0xffffc0ce06007986 */ /* 0x000fe8000c10151c */
[----:B------:R2:W5:Y:S01]  /*122e0*/  LDL.LU R226, [R1+0x1ac] ;  /* 0x0001ac0001e27983 */ /* 0x0005620000300800 */
[----:B------:R-:W-:-:S03]  /*122f0*/  IMAD.WIDE R4, R242, -0x70, R2 ;  /* 0xffffff90f2047825 */ /* 0x000fc600078e0202 */
        /* <DEDUP_REMOVED lines=8> */
[----:B----4-:R2:W5:Y:S01]  /*12380*/  LDL.LU R223, [R1+0x1a8] ;  /* 0x0001a80001df7983 */ /* 0x0105620000300800 */
[----:B---3--:R-:W-:-:S03]  /*12390*/  IMAD.WIDE R2, R242, 0x70, R4 ;  /* 0x00000070f2027825 */ /* 0x008fc600078e0204 */
[----:B------:R3:W-:Y:S04]  /*123a0*/  STG.E.U16 desc[UR28][R4.64+-0x2e], R203 ;  /* 0xffffd2cb04007986 */ /* 0x0007e8000c10151c */
[----:B------:R-:W-:Y:S04]  /*123b0*/  STG.E.U16 desc[UR28][R2.64+-0x30], R245 ;  /* 0xffffd0f502007986 */ /* 0x000fe8000c10151c */
[----:B------:R4:W-:Y:S04]  /*123c0*/  STG.E.U16 desc[UR28][R2.64+-0x2e], R216 ;  /* 0xffffd2d802007986 */ /* 0x0009e8000c10151c */
[----:B------:R-:W-:Y:S04]  /*123d0*/  STG.E.U16 desc[UR28][R34.64+-0x30], R215 ;  /* 0xffffd0d722007986 */ /* 0x000fe8000c10151c */
[----:B------:R-:W-:Y:S04]  /*123e0*/  STG.E.U16 desc[UR28][R34.64+-0x2e], R246 ;  /* 0xffffd2f622007986 */ /* 0x000fe8000c10151c */
[----:B------:R2:W5:Y:S01]  /*123f0*/  LDL.LU R222, [R1+0x1a4] ;  /* 0x0001a40001de7983 */ /* 0x0005620000300800 */
[----:B---3--:R-:W-:-:S03]  /*12400*/  IMAD.WIDE R4, R242, -0x70, R2 ;  /* 0xffffff90f2047825 */ /* 0x008fc600078e0202 */
[----:B------:R-:W-:Y:S01]  /*12410*/  STG.E.U16 desc[UR28][R32.64+-0x20], R200 ;  /* 0xffffe0c820007986 */ /* 0x000fe2000c10151c */
[----:B----4-:R-:W-:-:S03]  /*12420*/  IMAD.WIDE R2, R242, 0x70, R4 ;  /* 0x00000070f2027825 */ /* 0x010fc600078e0204 */
[----:B------:R-:W-:Y:S04]  /*12430*/  STG.E.U16 desc[UR28][R32.64+-0x1e], R201 ;  /* 0xffffe2c920007986 */ /* 0x000fe8000c10151c */
[----:B------:R-:W-:Y:S04]  /*12440*/  STG.E.U16 desc[UR28][R4.64+-0x20], R174 ;  /* 0xffffe0ae04007986 */ /* 0x000fe8000c10151c */
[----:B------:R3:W-:Y:S04]  /*12450*/  STG.E.U16 desc[UR28][R4.64+-0x1e], R175 ;  /* 0xffffe2af04007986 */ /* 0x0007e8000c10151c */
[----:B------:R-:W-:Y:S04]  /*12460*/  STG.E.U16 desc[UR28][R2.64+-0x20], R247 ;  /* 0xffffe0f702007986 */ /* 0x000fe8000c10151c */
[----:B------:R4:W-:Y:S04]  /*12470*/  STG.E.U16 desc[UR28][R2.64+-0x1e], R214 ;  /* 0xffffe2d602007986 */ /* 0x0009e8000c10151c */
[----:B------:R-:W-:Y:S04]  /*12480*/  STG.E.U16 desc[UR28][R34.64+-0x20], R240 ;  /* 0xffffe0f022007986 */ /* 0x000fe8000c10151c */
[----:B------:R-:W-:Y:S01]  /*12490*/  STG.E.U16 desc[UR28][R34.64+-0x1e], R241 ;  /* 0xffffe2f122007986 */ /* 0x000fe2000c10151c */
[----:B-1----:R-:W-:Y:S03]  /*124a0*/  HMMA.16816.F32 R72, R92, R80, R100 ;  /* 0x000000505c48723c */ /* 0x002fe60000001864 */
[----:B------:R2:W5:Y:S01]  /*124b0*/  LDL.LU R216, [R1+0x1a0] ;  /* 0x0001a00001d87983 */ /* 0x0005620000300800 */
[----:B---3--:R-:W-:-:S03]  /*124c0*/  IMAD.WIDE R4, R242, -0x70, R2 ;  /* 0xffffff90f2047825 */ /* 0x008fc600078e0202 */
[----:B------:R-:W-:Y:S04]  /*124d0*/  STG.E.U16 desc[UR28][R32.64+-0x10], R172 ;  /* 0xfffff0ac20007986 */ /* 0x000fe8000c10151c */
[----:B------:R-:W-:Y:S01]  /*124e0*/  STG.E.U16 desc[UR28][R32.64+-0xe], R173 ;  /* 0xfffff2ad20007986 */ /* 0x000fe2000c10151c */
[----:B----4-:R-:W-:-:S03]  /*124f0*/  IMAD.WIDE R2, R242, 0x70, R4 ;  /* 0x00000070f2027825 */ /* 0x010fc600078e0204 */
[----:B------:R-:W-:Y:S04]  /*12500*/  STG.E.U16 desc[UR28][R4.64+-0x10], R224 ;  /* 0xfffff0e004007986 */ /* 0x000fe8000c10151c */
[----:B------:R-:W-:Y:S04]  /*12510*/  STG.E.U16 desc[UR28][R4.64+-0xe], R221 ;  /* 0xfffff2dd04007986 */ /* 0x000fe8000c10151c */
[----:B------:R-:W-:Y:S04]  /*12520*/  STG.E.U16 desc[UR28][R2.64+-0x10], R243 ;  /* 0xfffff0f302007986 */ /* 0x000fe8000c10151c */
[----:B------:R1:W-:Y:S01]  /*12530*/  STG.E.U16 desc[UR28][R2.64+-0xe], R211 ;  /* 0xfffff2d302007986 */ /* 0x0003e2000c10151c */
[----:B------:R-:W-:-:S03]  /*12540*/  IMAD.MOV.U32 R100, RZ, RZ, R210 ;  /* 0x000000ffff647224 */ /* 0x000fc600078e00d2 */
[----:B------:R2:W5:Y:S04]  /*12550*/  LDL.LU R215, [R1+0x19c] ;  /* 0x00019c0001d77983 */ /* 0x0005680000300800 */
[----:B------:R2:W5:Y:S01]  /*12560*/  LDL.LU R214, [R1+0x198] ;  /* 0x0001980001d67983 */ /* 0x0005620000300800 */
[----:B------:R-:W-:Y:S02]  /*12570*/  IMAD.MOV.U32 R102, RZ, RZ, R41 ;  /* 0x000000ffff667224 */ /* 0x000fe400078e0029 */
[----:B------:R-:W-:Y:S01]  /*12580*/  IMAD.MOV.U32 R101, RZ, RZ, R40 ;  /* 0x000000ffff657224 */ /* 0x000fe200078e0028 */
[----:B-1----:R-:W-:Y:S01]  /*12590*/  IADD3 R2, P3, PT, R32, -0x100, RZ ;  /* 0xffffff0020027810 */ /* 0x002fe20007f7e0ff */
[----:B------:R2:W5:Y:S03]  /*125a0*/  LDL.LU R211, [R1+0x194] ;  /* 0x0001940001d37983 */ /* 0x0005660000300800 */
[----:B------:R-:W-:Y:S01]  /*125b0*/  IADD3.X R0, PT, PT, R33, -0x1, RZ, P3, !PT ;  /* 0xffffffff21007810 */ /* 0x000fe20001ffe4ff */
[----:B------:R2:W-:Y:S04]  /*125c0*/  STL [R1+0x4], R2 ;  /* 0x0000040201007387 */ /* 0x0005e80000100800 */
[----:B------:R2:W5:Y:S04]  /*125d0*/  LDL.LU R210, [R1+0x190] ;  /* 0x0001900001d27983 */ /* 0x0005680000300800 */
[----:B------:R2:W-:Y:S04]  /*125e0*/  STL [R1], R0 ;  /* 0x0000000001007387 */ /* 0x0005e80000100800 */
[----:B------:R2:W5:Y:S04]  /*125f0*/  LDL.LU R41, [R1+0x18c] ;  /* 0x00018c0001297983 */ /* 0x0005680000300800 */
[----:B------:R2:W5:Y:S01]  /*12600*/  LDL.LU R40, [R1+0x188] ;  /* 0x0001880001287983 */ /* 0x0005620000300800 */
[----:B------:R-:W-:Y:S01]  /*12610*/  HMMA.16816.F32 R116, R92, R150, R152 ;  /* 0x000000965c74723c */ /* 0x000fe20000001898 */
[----:B------:R-:W-:-:S02]  /*12620*/  IMAD.MOV.U32 R103, RZ, RZ, R219 ;  /* 0x000000ffff677224 */ /* 0x000fc400078e00db */
[----:B------:R2:W-:Y:S04]  /*12630*/  STG.E.U16 desc[UR28][R34.64+-0x10], R228 ;  /* 0xfffff0e422007986 */ /* 0x0005e8000c10151c */
[----:B------:R2:W-:Y:S01]  /*12640*/  STG.E.U16 desc[UR28][R34.64+-0xe], R252 ;  /* 0xfffff2fc22007986 */ /* 0x0005e2000c10151c */
[C---:B------:R-:W-:Y:S01]  /*12650*/  HMMA.16816.F32 R76, R92.reuse, R82, R160 ;  /* 0x000000525c4c723c */ /* 0x040fe200000018a0 */
[----:B------:R-:W1:Y:S07]  /*12660*/  S2R R219, SR_TID.X ;  /* 0x0000000000db7919 */ /* 0x000e6e0000002100 */
        /* <DEDUP_REMOVED lines=18> */
[----:B------:R-:W-:Y:S01]  /*12790*/  HMMA.16816.F32 R84, R96, R44, R16 ;  /* 0x0000002c6054723c */ /* 0x000fe20000001810 */
[----:B------:R-:W-:-:S07]  /*127a0*/  UISETP.GT.AND UP0, UPT, UR27, UR18, UPT ;  /* 0x000000121b00728c */ /* 0x000fce000bf04270 */
[-C--:B------:R-:W-:Y:S08]  /*127b0*/  HMMA.16816.F32 R92, R92, R46.reuse, R56 ;  /* 0x0000002e5c5c723c */ /* 0x080ff00000001838 */
[----:B------:R-:W-:Y:S01]  /*127c0*/  HMMA.16816.F32 R96, R96, R46, R36 ;  /* 0x0000002e6060723c */ /* 0x000fe20000001824 */
[----:B------:R-:W-:-:S04]  /*127d0*/  NOP ;  /* 0x0000000000007918 */ /* 0x000fc80000000000 */
[----:B-12---:R-:W-:-:S15]  /*127e0*/  BRA.U !UP0, `(.L_x_1101) ;  /* 0x0000009108707547 */ /* 0x006fde000b800000 */
[----:B------:R-:W2:Y:S04]  /*127f0*/  LDL R243, [R1+0x184] ;  /* 0x0001840001f37983 */ /* 0x000ea80000100800 */
[----:B------:R-:W3:Y:S01]  /*12800*/  LDL R228, [R1+0x180] ;  /* 0x0001800001e47983 */ /* 0x000ee20000100800 */
[----:B------:R-:W-:Y:S01]  /*12810*/  UIADD3 UR27, UPT, UPT, UR22, -0x3, URZ ;  /* 0xfffffffd161b7890 */ /* 0x000fe2000fffe0ff */
[----:B------:R-:W-:-:S04]  /*12820*/  DEPBAR.LE SB0, 0x0 ;  /* 0x000080000000791a */ /* 0x000fc80000000000 */
[----:B------:R-:W-:Y:S01]  /*12830*/  UIMAD.WIDE.U32 UR38, UR27, UR8, URZ ;  /* 0x000000081b2672a5 */ /* 0x000fe2000f8e00ff */
[----:B------:R-:W-:-:S03]  /*12840*/  IMAD.SHL.U32 R213, R219, 0x2, RZ ;  /* 0x00000002dbd57824 */ /* 0x000fc600078e00ff */
[----:B------:R-:W-:Y:S02]  /*12850*/  UIMAD UR7, UR27, UR9, UR39 ;  /* 0x000000091b0772a4 */ /* 0x000fe4000f8e0227 */
        /* <DEDUP_REMOVED lines=8> */
[----:B------:R-:W-:Y:S01]  /*128e0*/  UISETP.GT.AND UP0, UPT, UR27, UR18, UPT ;  /* 0x000000121b00728c */ /* 0x000fe2000bf04270 */
        /* <DEDUP_REMOVED lines=8> */
[----:B-----5:R-:W-:Y:S01]  /*12970*/  @!P2 LDGSTS.E.BYPASS.LTC128B.128 [R222+0x9000], desc[UR28][R4.64] ;  /* 0x0900000004deafae */ /* 0x020fe2000b981a1c */
        /* <DEDUP_REMOVED lines=28> */
[----:B------:R-:W3:Y:S04]  /*12b40*/  LDSM.16.M88.4 R36, [R40+0x6000] ;  /* 0x006000002824783b */ /* 0x000ee80000000200 */
[----:B------:R-:W4:Y:S04]  /*12b50*/  LDSM.16.M88.4 R28, [R40+0x6400] ;  /* 0x00640000281c783b */ /* 0x000f280000000200 */
[----:B------:R-:W2:Y:S04]  /*12b60*/  LDSM.16.M88.4 R24, [R40+0x6800] ;  /* 0x006800002818783b */ /* 0x000ea80000000200 */
[----:B------:R-:W2:Y:S04]  /*12b70*/  LDSM.16.M88.4 R20, [R40+0x6c00] ;  /* 0x006c00002814783b */ /* 0x000ea80000000200 */
[----:B-1----:R-:W-:Y:S04]  /*12b80*/  LDSM.16.M88.4 R4, [R211] ;  /* 0x00000000d304783b */ /* 0x002fe80000000200 */
[----:B------:R-:W1:Y:S04]  /*12b90*/  LDSM.16.M88.4 R60, [R41+0x6000] ;  /* 0x00600000293c783b */ /* 0x000e680000000200 */
[----:B------:R-:W1:Y:S04]  /*12ba0*/  LDSM.16.M88.4 R48, [R41+0x6800] ;  /* 0x006800002930783b */ /* 0x000e680000000200 */
[----:B------:R-:W1:Y:S04]  /*12bb0*/  LDSM.16.M88.4 R8, [R210+0x1000] ;  /* 0x00100000d208783b */ /* 0x000e680000000200 */
[----:B------:R-:W1:Y:S04]  /*12bc0*/  LDSM.16.M88.4 R52, [R41+0x6400] ;  /* 0x006400002934783b */ /* 0x000e680000000200 */
[----:B------:R-:W1:Y:S01]  /*12bd0*/  LDSM.16.M88.4 R44, [R41+0x6c00] ;  /* 0x006c0000292c783b */ /* 0x000e620000000200 */
[C---:B---3--:R-:W-:Y:S03]  /*12be0*/  HMMA.16816.F32 R180, R12.reuse, R36, RZ ;  /* 0x000000240cb4723c */ /* 0x048fe600000018ff */
[----:B------:R-:W3:Y:S04]  /*12bf0*/  LDSM.16.M88.4 R16, [R211+0x1000] ;  /* 0x00100000d310783b */ /* 0x000ee80000000200 */
[----:B------:R-:W0:Y:S01]  /*12c00*/  LDGDEPBAR ;  /* 0x00000000000079af */ /* 0x000e220000000000 */
[C---:B----4-:R-:W-:Y:S08]  /*12c10*/  HMMA.16816.F32 R172, R12.reuse, R28, RZ ;  /* 0x0000001c0cac723c */ /* 0x050ff000000018ff */
[C---:B--2---:R-:W-:Y:S08]  /*12c20*/  HMMA.16816.F32 R100, R12.reuse, R24, RZ ;  /* 0x000000180c64723c */ /* 0x044ff000000018ff */
[C---:B------:R-:W-:Y:S08]  /*12c30*/  HMMA.16816.F32 R56, R12.reuse, R20, RZ ;  /* 0x000000140c38723c */ /* 0x040ff000000018ff */
[C---:B------:R-:W-:Y:S08]  /*12c40*/  HMMA.16816.F32 R176, R12.reuse, R38, RZ ;  /* 0x000000260cb0723c */ /* 0x040ff000000018ff */
[C---:B------:R-:W-:Y:S08]  /*12c50*/  HMMA.16816.F32 R104, R12.reuse, R30, RZ ;  /* 0x0000001e0c68723c */ /* 0x040ff000000018ff */
[C---:B------:R-:W-:Y:S08]  /*12c60*/  HMMA.16816.F32 R64, R12.reuse, R26, RZ ;  /* 0x0000001a0c40723c */ /* 0x040ff000000018ff */
[----:B------:R-:W-:Y:S08]  /*12c70*/  HMMA.16816.F32 R12, R12, R22, RZ ;  /* 0x000000160c0c723c */ /* 0x000ff000000018ff */
[C---:B-1----:R-:W-:Y:S08]  /*12c80*/  HMMA.16816.F32 R240, R4.reuse, R60, R180 ;  /* 0x0000003c04f0723c */ /* 0x042ff000000018b4 */
[C---:B------:R-:W-:Y:S08]  /*12c90*/  HMMA.16816.F32 R180, R4.reuse, R62, R176 ;  /* 0x0000003e04b4723c */ /* 0x040ff000000018b0 */
[----:B------:R-:W-:Y:S08]  /*12ca0*/  HMMA.16816.F32 R200, R4, R50, R64 ;  /* 0x0000003204c8723c */ /* 0x000ff00000001840 */
[----:B------:R-:W-:Y:S08]  /*12cb0*/  HMMA.16816.F32 R196, R8, R36, RZ ;  /* 0x0000002408c4723c */ /* 0x000ff000000018ff */
[C---:B------:R-:W-:Y:S08]  /*12cc0*/  HMMA.16816.F32 R236, R4.reuse, R52, R172 ;  /* 0x0000003404ec723c */ /* 0x040ff000000018ac */
[C---:B------:R-:W-:Y:S08]  /*12cd0*/  HMMA.16816.F32 R228, R4.reuse, R48, R100 ;  /* 0x0000003004e4723c */ /* 0x040ff00000001864 */
[C---:B------:R-:W-:Y:S01]  /*12ce0*/  HMMA.16816.F32 R204, R4.reuse, R44, R56 ;  /* 0x0000002c04cc723c */ /* 0x040fe20000001838 */
[----:B------:R-:W-:Y:S07]  /*12cf0*/  LDSM.16.M88.4 R56, [R40+0x7800] ;  /* 0x007800002838783b */ /* 0x000fee0000000200 */
[C---:B------:R-:W-:Y:S08]  /*12d00*/  HMMA.16816.F32 R176, R4.reuse, R54, R104 ;  /* 0x0000003604b0723c */ /* 0x040ff00000001868 */
[----:B------:R-:W-:Y:S01]  /*12d10*/  HMMA.16816.F32 R232, R4, R46, R12 ;  /* 0x0000002e04e8723c */ /* 0x000fe2000000180c */
[----:B------:R-:W-:Y:S04]  /*12d20*/  LDSM.16.M88.4 R4, [R210+0x2000] ;  /* 0x00200000d204783b */ /* 0x000fe80000000200 */
[----:B------:R-:W-:Y:S03]  /*12d30*/  LDSM.16.M88.4 R12, [R40+0x7400] ;  /* 0x00740000280c783b */ /* 0x000fe60000000200 */
[C---:B------:R-:W-:Y:S01]  /*12d40*/  HMMA.16816.F32 R64, R8.reuse, R38, RZ ;  /* 0x000000260840723c */ /* 0x040fe200000018ff */
[----:B------:R-:W1:Y:S07]  /*12d50*/  LDSM.16.M88.4 R36, [R40+0x7c00] ;  /* 0x007c00002824783b */ /* 0x000e6e0000000200 */
[C---:B------:R-:W-:Y:S08]  /*12d60*/  HMMA.16816.F32 R188, R8.reuse, R24, RZ ;  /* 0x0000001808bc723c */ /* 0x040ff000000018ff */
[C---:B------:R-:W-:Y:S08]  /*12d70*/  HMMA.16816.F32 R100, R8.reuse, R26, RZ ;  /* 0x0000001a0864723c */ /* 0x040ff000000018ff */
[C---:B------:R-:W-:Y:S08]  /*12d80*/  HMMA.16816.F32 R24, R8.reuse, R22, RZ ;  /* 0x000000160818723c */ /* 0x040ff000000018ff */
[C---:B------:R-:W-:Y:S08]  /*12d90*/  HMMA.16816.F32 R192, R8.reuse, R28, RZ ;  /* 0x0000001c08c0723c */ /* 0x040ff000000018ff */
[C---:B------:R-:W-:Y:S01]  /*12da0*/  HMMA.16816.F32 R184, R8.reuse, R20, RZ ;  /* 0x0000001408b8723c */ /* 0x040fe200000018ff */
[----:B------:R-:W-:Y:S07]  /*12db0*/  LDSM.16.M88.4 R20, [R40+0x7000] ;  /* 0x007000002814783b */ /* 0x000fee0000000200 */
[----:B------:R-:W-:Y:S01]  /*12dc0*/  HMMA.16816.F32 R28, R8, R30, RZ ;  /* 0x0000001e081c723c */ /* 0x000fe200000018ff */
[----:B------:R-:W2:Y:S07]  /*12dd0*/  LDSM.16.M88.4 R8, [R210+0x3000] ;  /* 0x00300000d208783b */ /* 0x000eae0000000200 */
[----:B---3--:R-:W-:Y:S08]  /*12de0*/  HMMA.16816.F32 R104, R16, R46, R24 ;  /* 0x0000002e1068723c */ /* 0x008ff00000001818 */
[----:B-1----:R-:W-:Y:S08]  /*12df0*/  HMMA.16816.F32 R24, R4, R36, R204 ;  /* 0x000000240418723c */ /* 0x002ff000000018cc */
        /* <DEDUP_REMOVED lines=8> */
[C---:B------:R-:W-:Y:S01]  /*12e80*/  HMMA.16816.F32 R52, R16.reuse, R54, R28 ;  /* 0x000000361034723c */ /* 0x040fe2000000181c */
[----:B------:R-:W-:Y:S07]  /*12e90*/  LDSM.16.M88.4 R28, [R41+0x7800] ;  /* 0x00780000291c783b */ /* 0x000fee0000000200 */
[C---:B------:R-:W-:Y:S08]  /*12ea0*/  HMMA.16816.F32 R188, R16.reuse, R48, R188 ;  /* 0x0000003010bc723c */ /* 0x040ff000000018bc */
[----:B------:R-:W-:Y:S01]  /*12eb0*/  HMMA.16816.F32 R172, R16, R50, R100 ;  /* 0x0000003210ac723c */ /* 0x000fe20000001864 */
[----:B------:R-:W-:-:S07]  /*12ec0*/  IMAD.MOV.U32 R16, RZ, RZ, R24 ;  /* 0x000000ffff107224 */ /* 0x000fce00078e0018 */
[----:B------:R-:W-:Y:S01]  /*12ed0*/  HMMA.16816.F32 R48, R4, R12, R236 ;  /* 0x0000000c0430723c */ /* 0x000fe200000018ec */
[----:B------:R-:W-:Y:S02]  /*12ee0*/  IMAD.MOV.U32 R237, RZ, RZ, R3 ;  /* 0x000000ffffed7224 */ /* 0x000fe400078e0003 */
[----:B------:R-:W-:Y:S02]  /*12ef0*/  IMAD.MOV.U32 R238, RZ, RZ, R2 ;  /* 0x000000ffffee7224 */ /* 0x000fe400078e0002 */
[----:B------:R-:W-:Y:S02]  /*12f00*/  IMAD.MOV.U32 R239, RZ, RZ, R0 ;  /* 0x000000ffffef7224 */ /* 0x000fe400078e0000 */
[----:B------:R-:W-:Y:S01]  /*12f10*/  IMAD.MOV.U32 R3, RZ, RZ, R25 ;  /* 0x000000ffff037224 */ /* 0x000fe200078e0019 */
[----:B--2---:R-:W-:Y:S01]  /*12f20*/  HMMA.16816.F32 R204, R8, R22, R60 ;  /* 0x0000001608cc723c */ /* 0x004fe2000000183c */
[----:B------:R-:W-:Y:S02]  /*12f30*/  IMAD.MOV.U32 R60, RZ, RZ, R16 ;  /* 0x000000ffff3c7224 */ /* 0x000fe400078e0010 */
[----:B------:R-:W-:Y:S01]  /*12f40*/  IMAD.MOV.U32 R2, RZ, RZ, R26 ;  /* 0x000000ffff027224 */ /* 0x000fe200078e001a */
[----:B------:R-:W-:Y:S01]  /*12f50*/  LDSM.16.M88.4 R16, [R41+0x7000] ;  /* 0x007000002910783b */ /* 0x000fe20000000200 */
[----:B------:R-:W-:-:S02]  /*12f60*/  IMAD.MOV.U32 R0, RZ, RZ, R27 ;  /* 0x000000ffff007224 */ /* 0x000fc400078e001b */
[----:B------:R-:W-:Y:S01]  /*12f70*/  IMAD.MOV.U32 R61, RZ, RZ, R3 ;  /* 0x000000ffff3d7224 */ /* 0x000fe200078e0003 */
[C---:B------:R-:W-:Y:S01]  /*12f80*/  HMMA.16816.F32 R100, R4.reuse, R20, R240 ;  /* 0x000000140464723c */ /* 0x040fe200000018f0 */
[----:B------:R-:W-:Y:S01]  /*12f90*/  LDSM.16.M88.4 R24, [R41+0x7c00] ;  /* 0x007c00002918783b */ /* 0x000fe20000000200 */
[----:B------:R-:W-:Y:S01]  /*12fa0*/  IMAD.MOV.U32 R62, RZ, RZ, R2 ;  /* 0x000000ffff3e7224 */ /* 0x000fe200078e0002 */
[----:B------:R-:W-:Y:S01]  /*12fb0*/  LOP3.LUT R2, R213, 0x6, RZ, 0xc0, !PT ;  /* 0x00000006d5027812 */ /* 0x000fe200078ec0ff */
[----:B------:R-:W-:Y:S02]  /*12fc0*/  IMAD.MOV.U32 R63, RZ, RZ, R0 ;  /* 0x000000ffff3f7224 */ /* 0x000fe400078e0000 */
[----:B------:R-:W-:Y:S02]  /*12fd0*/  IMAD.MOV.U32 R236, RZ, RZ, R34 ;  /* 0x000000ffffec7224 */ /* 0x000fe400078e0022 */
[----:B------:R-:W-:Y:S01]  /*12fe0*/  HMMA.16816.F32 R184, R4, R56, R228 ;  /* 0x0000003804b8723c */ /* 0x000fe200000018e4 */
[----:B------:R-:W-:Y:S01]  /*12ff0*/  IMAD.U32 R0, RZ, RZ, UR22 ;  /* 0x00000016ff007e24 */ /* 0x000fe2000f8e00ff */
[----:B------:R1:W-:Y:S03]  /*13000*/  STL [R1+0x15c], R2 ;  /* 0x00015c0201007387 */ /* 0x0003e60000100800 */
[----:B------:R-:W-:-:S03]  /*13010*/  IMAD R0, R0, 0x40, R2 ;  /* 0x0000004000007824 */ /* 0x000fc600078e0202 */
[----:B------:R-:W-:Y:S01]  /*13020*/  HMMA.16816.F32 R64, R4, R22, R180 ;  /* 0x000000160440723c */ /* 0x000fe200000018b4 */
[----:B------:R-:W-:-:S07]  /*13030*/  VIADD R3, R0, 0xffffff71 ;  /* 0xffffff7100037836 */ /* 0x000fce0000000000 */
[C---:B------:R-:W-:Y:S08]  /*13040*/  HMMA.16816.F32 R44, R4.reuse, R14, R176 ;  /* 0x0000000e042c723c */ /* 0x040ff000000018b0 */
[----:B------:R-:W-:Y:S01]  /*13050*/  HMMA.16816.F32 R200, R4, R58, R200 ;  /* 0x0000003a04c8723c */ /* 0x000fe200000018c8 */
[----:B-1----:R-:W-:-:S07]  /*13060*/  VIADD R2, R0, 0xffffff78 ;  /* 0xffffff7800027836 */ /* 0x002fce0000000000 */
[----:B------:R-:W-:Y:S01]  /*13070*/  HMMA.16816.F32 R232, R4, R38, R232 ;  /* 0x0000002604e8723c */ /* 0x000fe200000018e8 */
[----:B------:R-:W1:Y:S07]  /*13080*/  LDSM.16.M88.4 R4, [R211+0x2000] ;  /* 0x00200000d304783b */ /* 0x000e6e0000000200 */
[C---:B------:R-:W-:Y:S01]  /*13090*/  HMMA.16816.F32 R228, R8.reuse, R20, R196 ;  /* 0x0000001408e4723c */ /* 0x040fe200000018c4 */
[----:B------:R-:W2:Y:S07]  /*130a0*/  LDSM.16.M88.4 R20, [R41+0x7400] ;  /* 0x007400002914783b */ /* 0x000eae0000000200 */
[C---:B------:R-:W-:Y:S08]  /*130b0*/  HMMA.16816.F32 R196, R8.reuse, R12, R192 ;  /* 0x0000000c08c4723c */ /* 0x040ff000000018c0 */
[C---:B------:R-:W-:Y:S01]  /*130c0*/  HMMA.16816.F32 R248, R8.reuse, R14, R52 ;  /* 0x0000000e08f8723c */ /* 0x040fe20000001834 */
[----:B------:R-:W3:Y:S07]  /*130d0*/  LDSM.16.M88.4 R12, [R211+0x3000] ;  /* 0x00300000d30c783b */ /* 0x000eee0000000200 */
[C---:B------:R-:W-:Y:S08]  /*130e0*/  HMMA.16816.F32 R244, R8.reuse, R56, R188 ;  /* 0x0000003808f4723c */ /* 0x040ff000000018bc */
[----:B------:R-:W-:Y:S08]  /*130f0*/  HMMA.16816.F32 R240, R8, R58, R172 ;  /* 0x0000003a08f0723c */ /* 0x000ff000000018ac */
[----:B-1----:R-:W-:Y:S08]  /*13100*/  HMMA.16816.F32 R180, R4, R18, R64 ;  /* 0x0000001204b4723c */ /* 0x002ff00000001840 */
[----:B------:R-:W-:Y:S08]  /*13110*/  HMMA.16816.F32 R192, R8, R38, R104 ;  /* 0x0000002608c0723c */ /* 0x000ff00000001868 */
[C---:B------:R-:W-:Y:S08]  /*13120*/  HMMA.16816.F32 R188, R4.reuse, R16, R100 ;  /* 0x0000001004bc723c */ /* 0x040ff00000001864 */
[C---:B------:R-:W-:Y:S08]  /*13130*/  HMMA.16816.F32 R64, R4.reuse, R24, R60 ;  /* 0x000000180440723c */ /* 0x040ff0000000183c */
[C---:B--2---:R-:W-:Y:S01]  /*13140*/  HMMA.16816.F32 R176, R4.reuse, R20, R48 ;  /* 0x0000001404b0723c */ /* 0x044fe20000001830 */
[----:B------:R-:W-:Y:S07]  /*13150*/  LDSM.16.M88.4 R48, [R40+0x8400] ;  /* 0x008400002830783b */ /* 0x000fee0000000200 */
[C---:B------:R-:W-:Y:S01]  /*13160*/  HMMA.16816.F32 R172, R4.reuse, R22, R44 ;  /* 0x0000001604ac723c */ /* 0x040fe2000000182c */
[----:B------:R-:W-:Y:S07]  /*13170*/  LDSM.16.M88.4 R44, [R40+0x8800] ;  /* 0x00880000282c783b */ /* 0x000fee0000000200 */
[C---:B------:R-:W-:Y:S08]  /*13180*/  HMMA.16816.F32 R104, R4.reuse, R28, R184 ;  /* 0x0000001c0468723c */ /* 0x040ff000000018b8 */
[C---:B------:R-:W-:Y:S08]  /*13190*/  HMMA.16816.F32 R100, R4.reuse, R30, R200 ;  /* 0x0000001e0464723c */ /* 0x040ff000000018c8 */
[----:B------:R-:W-:Y:S01]  /*131a0*/  HMMA.16816.F32 R60, R4, R26, R232 ;  /* 0x0000001a043c723c */ /* 0x000fe200000018e8 */
[----:B------:R-:W1:Y:S07]  /*131b0*/  LDSM.16.M88.4 R4, [R210+0x4000] ;  /* 0x00400000d204783b */ /* 0x000e6e0000000200 */
[C---:B---3--:R-:W-:Y:S08]  /*131c0*/  HMMA.16816.F32 R56, R12.reuse, R16, R228 ;  /* 0x000000100c38723c */ /* 0x048ff000000018e4 */
[----:B------:R-:W-:Y:S01]  /*131d0*/  HMMA.16816.F32 R52, R12, R18, R204 ;  /* 0x000000120c34723c */ /* 0x000fe200000018cc */
[----:B------:R-:W2:Y:S07]  /*131e0*/  LDSM.16.M88.4 R16, [R40+0x8000] ;  /* 0x008000002810783b */ /* 0x000eae0000000200 */
[----:B------:R-:W-:Y:S01]  /*131f0*/  HMMA.16816.F32 R236, R8, R36, R236 ;  /* 0x0000002408ec723c */ /* 0x000fe200000018ec */
[----:B------:R-:W3:Y:S04]  /*13200*/  LDSM.16.M88.4 R36, [R40+0x8c00] ;  /* 0x008c00002824783b */ /* 0x000ee80000000200 */
[----:B------:R-:W4:Y:S03]  /*13210*/  LDSM.16.M88.4 R8, [R210+0x5000] ;  /* 0x00500000d208783b */ /* 0x000f260000000200 */
[C---:B------:R-:W-:Y:S08]  /*13220*/  HMMA.16816.F32 R200, R12.reuse, R20, R196 ;  /* 0x000000140cc8723c */ /* 0x040ff000000018c4 */
[----:B------:R-:W-:Y:S08]  /*13230*/  HMMA.16816.F32 R244, R12, R28, R244 ;  /* 0x0000001c0cf4723c */ /* 0x000ff000000018f4 */
[----:B-1----:R-:W-:Y:S08]  /*13240*/  HMMA.16816.F32 R184, R4, R48, R176 ;  /* 0x0000003004b8723c */ /* 0x002ff000000018b0 */
[----:B------:R-:W-:Y:S08]  /*13250*/  HMMA.16816.F32 R240, R12, R30, R240 ;  /* 0x0000001e0cf0723c */ /* 0x000ff000000018f0 */
[C---:B--2---:R-:W-:Y:S08]  /*13260*/  HMMA.16816.F32 R196, R4.reuse, R16, R188 ;  /* 0x0000001004c4723c */ /* 0x044ff000000018bc */
[C---:B------:R-:W-:Y:S08]  /*13270*/  HMMA.16816.F32 R188, R4.reuse, R18, R180 ;  /* 0x0000001204bc723c */ /* 0x040ff000000018b4 */
[C---:B------:R-:W-:Y:S08]  /*13280*/  HMMA.16816.F32 R180, R4.reuse, R50, R172 ;  /* 0x0000003204b4723c */ /* 0x040ff000000018ac */
[C---:B------:R-:W-:Y:S08]  /*13290*/  HMMA.16816.F32 R176, R4.reuse, R44, R104 ;  /* 0x0000002c04b0723c */ /* 0x040ff00000001868 */
[----:B------:R-:W-:Y:S08]  /*132a0*/  HMMA.16816.F32 R172, R4, R46, R100 ;  /* 0x0000002e04ac723c */ /* 0x000ff00000001864 */
[C---:B------:R-:W-:Y:S08]  /*132b0*/  HMMA.16816.F32 R28, R12.reuse, R24, R236 ;  /* 0x000000180c1c723c */ /* 0x040ff000000018ec */
[----:B------:R-:W-:Y:S01]  /*132c0*/  HMMA.16816.F32 R192, R12, R26, R192 ;  /* 0x0000001a0cc0723c */ /* 0x000fe200000018c0 */
[----:B------:R-:W-:Y:S07]  /*132d0*/  LDSM.16.M88.4 R24, [R41+0x8000] ;  /* 0x008000002918783b */ /* 0x000fee0000000200 */
[C---:B---3--:R-:W-:Y:S08]  /*132e0*/  HMMA.16816.F32 R104, R4.reuse, R36, R64 ;  /* 0x000000240468723c */ /* 0x048ff00000001840 */
[----:B------:R-:W-:Y:S01]  /*132f0*/  HMMA.16816.F32 R100, R4, R38, R60 ;  /* 0x000000260464723c */ /* 0x000fe2000000183c */
[----:B------:R-:W1:Y:S07]  /*13300*/  LDSM.16.M88.4 R4, [R211+0x4000] ;  /* 0x00400000d304783b */ /* 0x000e6e0000000200 */
[----:B------:R-:W-:Y:S01]  /*13310*/  HMMA.16816.F32 R248, R12, R22, R248 ;  /* 0x000000160cf8723c */ /* 0x000fe200000018f8 */
[----:B------:R-:W-:Y:S04]  /*13320*/  LDSM.16.M88.4 R12, [R41+0x8800] ;  /* 0x00880000290c783b */ /* 0x000fe80000000200 */
[----:B------:R-:W-:Y:S03]  /*13330*/  LDSM.16.M88.4 R20, [R211+0x5000] ;  /* 0x00500000d314783b */ /* 0x000fe60000000200 */
[C---:B----4-:R-:W-:Y:S08]  /*13340*/  HMMA.16816.F32 R64, R8.reuse, R16, R56 ;  /* 0x000000100840723c */ /* 0x050ff00000001838 */
[----:B------:R-:W-:Y:S01]  /*13350*/  HMMA.16816.F32 R60, R8, R18, R52 ;  /* 0x00000012083c723c */ /* 0x000fe20000001834 */
[----:B------:R-:W-:Y:S04]  /*13360*/  LDSM.16.M88.4 R16, [R41+0x8400] ;  /* 0x008400002910783b */ /* 0x000fe80000000200 */
[----:B------:R-:W2:Y:S01]  /*13370*/  LDSM.16.M88.4 R40, [R41+0x8c00] ;  /* 0x008c00002928783b */ /* 0x000ea20000000200 */
[----:B------:R-:W-:-:S04]  /*13380*/  DEPBAR.LE SB0, 0x0 ;  /* 0x000080000000791a */ /* 0x000fc80000000000 */
[C---:B------:R-:W-:Y:S08]  /*13390*/  HMMA.16816.F32 R56, R8.reuse, R48, R200 ;  /* 0x000000300838723c */ /* 0x040ff000000018c8 */
[C---:B------:R-:W-:Y:S08]  /*133a0*/  HMMA.16816.F32 R52, R8.reuse, R50, R248 ;  /* 0x000000320834723c */ /* 0x040ff000000018f8 */
[----:B------:R-:W-:Y:S08]  /*133b0*/  HMMA.16816.F32 R48, R8, R44, R244 ;  /* 0x0000002c0830723c */ /* 0x000ff000000018f4 */
[----:B-1----:R-:W-:Y:S08]  /*133c0*/  HMMA.16816.F32 R196, R4, R24, R196 ;  /* 0x0000001804c4723c */ /* 0x002ff000000018c4 */
[----:B------:R-:W-:Y:S08]  /*133d0*/  HMMA.16816.F32 R44, R8, R46, R240 ;  /* 0x0000002e082c723c */ /* 0x000ff000000018f0 */
[C---:B--2---:R-:W-:Y:S08]  /*133e0*/  HMMA.16816.F32 R244, R4.reuse, R42, R100 ;  /* 0x0000002a04f4723c */ /* 0x044ff00000001864 */
[----:B------:R-:W-:Y:S08]  /*133f0*/  HMMA.16816.F32 R228, R4, R16, R184 ;  /* 0x0000001004e4723c */ /* 0x000ff000000018b8 */
[C---:B------:R-:W-:Y:S08]  /*13400*/  HMMA.16816.F32 R64, R20.reuse, R24, R64 ;  /* 0x000000181440723c */ /* 0x040ff00000001840 */
[----:B------:R-:W-:Y:S01]  /*13410*/  HMMA.16816.F32 R100, R20, R16, R56 ;  /* 0x000000101464723c */ /* 0x000fe20000001838 */
[----:B------:R-:W-:-:S02]  /*13420*/  VIADD R16, R0, 0xffffff40 ;  /* 0xffffff4000107836 */ /* 0x000fc40000000000 */
[----:B------:R-:W-:-:S03]  /*13430*/  VIADD R17, R223, 0x48 ;  /* 0x00000048df117836 */ /* 0x000fc60000000000 */
[----:B------:R-:W-:Y:S02]  /*13440*/  ISETP.GT.AND P5, PT, R223, R16, PT ;  /* 0x00000010df00720c */ /* 0x000fe40003fa4270 */
[----:B------:R-:W-:Y:S01]  /*13450*/  HMMA.16816.F32 R236, R4, R12, R176 ;  /* 0x0000000c04ec723c */ /* 0x000fe200000018b0 */
[----:B------:R-:W-:Y:S02]  /*13460*/  ISETP.GE.AND P4, PT, R16, R226, PT ;  /* 0x000000e21000720c */ /* 0x000fe40003f86270 */
[----:B------:R-:W-:Y:S02]  /*13470*/  FSEL R25, R196, -INF , !P5 ;  /* 0xff800000c4197808 */ /* 0x000fe40006800000 */
[----:B------:R-:W-:-:S03]  /*13480*/  ISETP.GE.AND P5, PT, R16, R225, PT ;  /* 0x000000e11000720c */ /* 0x000fc60003fa6270 */
[-C--:B------:R-:W-:Y:S08]  /*13490*/  HMMA.16816.F32 R232, R4, R18.reuse, R180 ;  /* 0x0000001204e8723c */ /* 0x080ff000000018b4 */
[----:B------:R-:W-:Y:S01]  /*134a0*/  HMMA.16816.F32 R176, R20, R18, R52 ;  /* 0x0000001214b0723c */ /* 0x000fe20000001834 */
[C---:B------:R-:W-:Y:S02]  /*134b0*/  VIADD R19, R223.reuse, 0x8 ;  /* 0x00000008df137836 */ /* 0x040fe40000000000 */
[----:B------:R-:W-:-:S03]  /*134c0*/  VIADD R18, R223, 0x40 ;  /* 0x00000040df127836 */ /* 0x000fc60000000000 */
[-C--:B------:R-:W-:Y:S02]  /*134d0*/  ISETP.GT.AND P3, PT, R19, R16.reuse, PT ;  /* 0x000000101300720c */ /* 0x080fe40003f64270 */
[----:B------:R-:W-:Y:S02]  /*134e0*/  HMMA.16816.F32 R28, R8, R36, R28 ;  /* 0x00000024081c723c */ /* 0x000fe4000000181c */
[----:B------:R-:W-:Y:S02]  /*134f0*/  FSEL R24, R198, -INF , !P3 ;  /* 0xff800000c6187808 */ /* 0x000fe40005800000 */
[----:B------:R-:W-:-:S04]  /*13500*/  ISETP.GT.AND P3, PT, R17, R16, PT ;  /* 0x000000101100720c */ /* 0x000fc80003f64270 */
[C---:B------:R-:W-:Y:S08]  /*13510*/  HMMA.16816.F32 R204, R4.reuse, R26, R188 ;  /* 0x0000001a04cc723c */ /* 0x040ff000000018bc */
[-C--:B------:R-:W-:Y:S08]  /*13520*/  HMMA.16816.F32 R240, R4, R14.reuse, R172 ;  /* 0x0000000e04f0723c */ /* 0x080ff000000018ac */
[----:B------:R-:W-:Y:S01]  /*13530*/  HMMA.16816.F32 R188, R20, R14, R44 ;  /* 0x0000000e14bc723c */ /* 0x000fe2000000182c */
[----:B------:R-:W-:-:S02]  /*13540*/  VIADD R15, R0, 0xffffff41 ;  /* 0xffffff41000f7836 */ /* 0x000fc40000000000 */
[----:B------:R-:W-:-:S05]  /*13550*/  VIADD R14, R0, 0xffffff48 ;  /* 0xffffff48000e7836 */ /* 0x000fca0000000000 */
[----:B------:R-:W-:Y:S01]  /*13560*/  HMMA.16816.F32 R200, R8, R38, R192 ;  /* 0x0000002608c8723c */ /* 0x000fe200000018c0 */
[----:B------:R-:W-:Y:S01]  /*13570*/  FSEL R193, R25, -INF , !P4 ;  /* 0xff80000019c17808 */ /* 0x000fe20006000000 */
[----:B------:R-:W-:Y:S01]  /*13580*/  VIADD R11, R0, 0xffffff51 ;  /* 0xffffff51000b7836 */ /* 0x000fe20000000000 */
[----:B------:R-:W-:Y:S01]  /*13590*/  ISETP.GT.AND P4, PT, R18, R16, PT ;  /* 0x000000101200720c */ /* 0x000fe20003f84270 */
[----:B------:R-:W-:Y:S01]  /*135a0*/  VIADD R10, R0, 0xffffff58 ;  /* 0xffffff58000a7836 */ /* 0x000fe20000000000 */
[----:B------:R-:W-:Y:S01]  /*135b0*/  FSEL R192, R24, -INF , !P5 ;  /* 0xff80000018c07808 */ /* 0x000fe20006800000 */
[C---:B------:R-:W-:Y:S01]  /*135c0*/  VIADD R9, R0.reuse, 0xffffff59 ;  /* 0xffffff5900097836 */ /* 0x040fe20000000000 */
[C---:B------:R-:W-:Y:S01]  /*135d0*/  ISETP.GT.AND P5, PT, R19.reuse, R15, PT ;  /* 0x0000000f1300720c */ /* 0x040fe20003fa4270 */
[----:B------:R-:W-:Y:S01]  /*135e0*/  HMMA.16816.F32 R184, R20, R12, R48 ;  /* 0x0000000c14b8723c */ /* 0x000fe20000001830 */
[----:B------:R-:W-:Y:S01]  /*135f0*/  VIADD R13, R0, 0xffffff49 ;  /* 0xffffff49000d7836 */ /* 0x000fe20000000000 */
[----:B------:R-:W-:Y:S01]  /*13600*/  FSEL R25, R64, -INF , !P4 ;  /* 0xff80000040197808 */ /* 0x000fe20006000000 */
[C---:B------:R-:W-:Y:S01]  /*13610*/  VIADD R12, R0.reuse, 0xffffff50 ;  /* 0xffffff50000c7836 */ /* 0x040fe20000000000 */
[----:B------:R-:W-:Y:S01]  /*13620*/  BAR.SYNC.DEFER_BLOCKING 0x0 ;  /* 0x0000000000007b1d */ /* 0x000fe20000010000 */
[C---:B------:R-:W-:Y:S01]  /*13630*/  ISETP.GT.AND P4, PT, R19.reuse, R14, PT ;  /* 0x0000000e1300720c */ /* 0x040fe20003f84270 */
[----:B------:R-:W-:Y:S01]  /*13640*/  VIADD R8, R0, 0xffffff60 ;  /* 0xffffff6000087836 */ /* 0x000fe20000000000 */
[----:B------:R-:W-:Y:S01]  /*13650*/  FSEL R24, R66, -INF , !P3 ;  /* 0xff80000042187808 */ /* 0x000fe20005800000 */
[----:B------:R-:W-:Y:S01]  /*13660*/  HMMA.16816.F32 R248, R4, R40, R104 ;  /* 0x0000002804f8723c */ /* 0x000fe20000001868 */
[----:B------:R-:W-:Y:S01]  /*13670*/  ISETP.GT.AND P3, PT, R19, R13, PT ;  /* 0x0000000d1300720c */ /* 0x000fe20003f64270 */
[----:B------:R-:W-:-:S02]  /*13680*/  VIADD R7, R0, 0xffffff61 ;  /* 0xffffff6100077836 */ /* 0x000fc40000000000 */
[C---:B------:R-:W-:Y:S02]  /*13690*/  VIADD R6, R0.reuse, 0xffffff68 ;  /* 0xffffff6800067836 */ /* 0x040fe40000000000 */
[C---:B------:R-:W-:Y:S02]  /*136a0*/  VIADD R5, R0.reuse, 0xffffff69 ;  /* 0xffffff6900057836 */ /* 0x040fe40000000000 */
[C---:B------:R-:W-:Y:S01]  /*136b0*/  HMMA.16816.F32 R60, R20.reuse, R26, R60 ;  /* 0x0000001a143c723c */ /* 0x040fe2000000183c */
[----:B------:R-:W-:Y:S01]  /*136c0*/  FSEL R26, R199, -INF , !P5 ;  /* 0xff800000c71a7808 */ /* 0x000fe20006800000 */
[C---:B------:R-:W-:Y:S01]  /*136d0*/  VIADD R4, R0.reuse, 0xffffff70 ;  /* 0xffffff7000047836 */ /* 0x040fe20000000000 */
[C---:B------:R-:W-:Y:S01]  /*136e0*/  ISETP.GT.AND P5, PT, R19.reuse, R12, PT ;  /* 0x0000000c1300720c */ /* 0x040fe20003fa4270 */
[----:B------:R-:W-:Y:S01]  /*136f0*/  VIADD R0, R0, 0xffffff79 ;  /* 0xffffff7900007836 */ /* 0x000fe20000000000 */
[----:B------:R-:W-:Y:S02]  /*13700*/  FSEL R27, R206, -INF , !P4 ;  /* 0xff800000ce1b7808 */ /* 0x000fe40006000000 */
[----:B------:R-:W-:Y:S01]  /*13710*/  ISETP.GT.AND P4, PT, R19, R11, PT ;  /* 0x0000000b1300720c */ /* 0x000fe20003f84270 */
[----:B------:R-:W-:Y:S01]  /*13720*/  HMMA.16816.F32 R180, R20, R40, R28 ;  /* 0x0000002814b4723c */ /* 0x000fe2000000181c */
[----:B------:R-:W-:-:S02]  /*13730*/  FSEL R28, R207, -INF , !P3 ;  /* 0xff800000cf1c7808 */ /* 0x000fc40005800000 */
[C---:B------:R-:W-:Y:S02]  /*13740*/  ISETP.GT.AND P3, PT, R19.reuse, R10, PT ;  /* 0x0000000a1300720c */ /* 0x040fe40003f64270 */
[----:B------:R-:W-:Y:S02]  /*13750*/  FSEL R31, R230, -INF , !P5 ;  /* 0xff800000e61f7808 */ /* 0x000fe40006800000 */
[----:B------:R-:W-:Y:S01]  /*13760*/  ISETP.GT.AND P5, PT, R19, R9, PT ;  /* 0x000000091300720c */ /* 0x000fe20003fa4270 */
[----:B------:R-:W-:Y:S01]  /*13770*/  HMMA.16816.F32 R56, R20, R42, R200 ;  /* 0x0000002a1438723c */ /* 0x000fe200000018c8 */
[----:B------:R-:W-:Y:S02]  /*13780*/  FSEL R34, R231, -INF , !P4 ;  /* 0xff800000e7227808 */ /* 0x000fe40006000000 */
[----:B------:R-:W-:Y:S02]  /*13790*/  ISETP.GT.AND P4, PT, R19, R8, PT ;  /* 0x000000081300720c */ /* 0x000fe40003f84270 */
[----:B------:R-:W-:-:S02]  /*137a0*/  FSEL R35, R234, -INF , !P3 ;  /* 0xff800000ea237808 */ /* 0x000fc40005800000 */
[----:B------:R-:W-:Y:S02]  /*137b0*/  ISETP.GT.AND P3, PT, R19, R7, PT ;  /* 0x000000071300720c */ /* 0x000fe40003f64270 */
[----:B------:R-:W-:Y:S02]  /*137c0*/  FSEL R36, R235, -INF , !P5 ;  /* 0xff800000eb247808 */ /* 0x000fe40006800000 */
[C---:B------:R-:W-:Y:S02]  /*137d0*/  ISETP.GT.AND P5, PT, R19.reuse, R6, PT ;  /* 0x000000061300720c */ /* 0x040fe40003fa4270 */
[----:B------:R-:W-:Y:S02]  /*137e0*/  FSEL R37, R238, -INF , !P4 ;  /* 0xff800000ee257808 */ /* 0x000fe40006000000 */
[----:B------:R-:W-:Y:S02]  /*137f0*/  ISETP.GT.AND P4, PT, R19, R5, PT ;  /* 0x000000051300720c */ /* 0x000fe40003f84270 */
[----:B------:R-:W-:-:S02]  /*13800*/  FSEL R44, R239, -INF , !P3 ;  /* 0xff800000ef2c7808 */ /* 0x000fc40005800000 */
[C---:B------:R-:W-:Y:S02]  /*13810*/  ISETP.GT.AND P3, PT, R19.reuse, R4, PT ;  /* 0x000000041300720c */ /* 0x040fe40003f64270 */
[----:B------:R-:W-:Y:S02]  /*13820*/  FSEL R194, R242, -INF , !P5 ;  /* 0xff800000f2c27808 */ /* 0x000fe40006800000 */
[----:B------:R-:W-:Y:S02]  /*13830*/  ISETP.GT.AND P5, PT, R19, R3, PT ;  /* 0x000000031300720c */ /* 0x000fe40003fa4270 */
[----:B------:R-:W-:Y:S02]  /*13840*/  FSEL R195, R243, -INF , !P4 ;  /* 0xff800000f3c37808 */ /* 0x000fe40006000000 */
[----:B------:R-:W-:Y:S02]  /*13850*/  ISETP.GT.AND P4, PT, R19, R2, PT ;  /* 0x000000021300720c */ /* 0x000fe40003f84270 */
[----:B------:R-:W-:-:S02]  /*13860*/  FSEL R198, R250, -INF , !P3 ;  /* 0xff800000fac67808 */ /* 0x000fc40005800000 */
[----:B------:R-:W-:Y:S02]  /*13870*/  ISETP.GT.AND P3, PT, R19, R0, PT ;  /* 0x000000001300720c */ /* 0x000fe40003f64270 */
[----:B------:R-:W-:Y:S02]  /*13880*/  FSEL R196, R251, -INF , !P5 ;  /* 0xff800000fbc47808 */ /* 0x000fe40006800000 */
[----:B------:R-:W-:Y:S02]  /*13890*/  ISETP.GT.AND P5, PT, R18, R15, PT ;  /* 0x0000000f1200720c */ /* 0x000fe40003fa4270 */
        /* <DEDUP_REMOVED lines=163> */
[----:B------:R-:W-:Y:S02]  /*142d0*/  ISETP.GE.AND P3, PT, R5, R208, PT ;  /* 0x000000d00500720c */ /* 0x000fe40003f66270 */
[----:B------:R-:W-:-:S02]  /*142e0*/  FSEL R5, R191, -INF , !P5 ;  /* 0xff800000bf057808 */ /* 0x000fc40006800000 */
[----:B------:R-:W-:Y:S02]  /*142f0*/  FSEL R23, R100, -INF , !P4 ;  /* 0xff80000064177808 */ /* 0x000fe40006000000 */
[----:B------:R-:W-:Y:S02]  /*14300*/  ISETP.GT.AND P4, PT, R223, R4, PT ;  /* 0x00000004df00720c */ /* 0x000fe40003f84270 */
[----:B------:R-:W-:Y:S02]  /*14310*/  FSEL R29, R5, -INF , !P3 ;  /* 0xff800000051d7808 */ /* 0x000fe40005800000 */
[C---:B------:R-:W-:Y:S02]  /*14320*/  ISETP.GE.AND P3, PT, R4.reuse, R225, PT ;  /* 0x000000e10400720c */ /* 0x040fe40003f66270 */
[----:B------:R-:W-:Y:S02]  /*14330*/  ISETP.GE.AND P5, PT, R4, R226, PT ;  /* 0x000000e20400720c */ /* 0x000fe40003fa6270 */
[----:B------:R-:W-:-:S02]  /*14340*/  FSEL R6, R248, -INF , !P4 ;  /* 0xff800000f8067808 */ /* 0x000fc40006000000 */
[----:B------:R-:W-:Y:S02]  /*14350*/  ISETP.GT.AND P4, PT, R17, R4, PT ;  /* 0x000000041100720c */ /* 0x000fe40003f84270 */
        /* <DEDUP_REMOVED lines=8> */
[C---:B------:R-:W-:Y:S02]  /*143e0*/  ISETP.GE.AND P3, PT, R3.reuse, R226, PT ;  /* 0x000000e20300720c */ /* 0x040fe40003f66270 */
[----:B------:R-:W-:Y:S02]  /*143f0*/  ISETP.GE.AND P5, PT, R3, R209, PT ;  /* 0x000000d10300720c */ /* 0x000fe40003fa6270 */
[----:B------:R-:W-:-:S02]  /*14400*/  FSEL R26, R5, -INF , !P4 ;  /* 0xff800000051a7808 */ /* 0x000fc40006000000 */
[----:B------:R-:W-:Y:S02]  /*14410*/  ISETP.GE.AND P4, PT, R3, R225, PT ;  /* 0x000000e10300720c */ /* 0x000fe40003f86270 */
[----:B------:R-:W-:Y:S02]  /*14420*/  FSEL R30, R4, -INF , !P3 ;  /* 0xff800000041e7808 */ /* 0x000fe40005800000 */
[----:B------:R-:W-:Y:S02]  /*14430*/  ISETP.GT.AND P3, PT, R17, R3, PT ;  /* 0x000000031100720c */ /* 0x000fe40003f64270 */
[----:B------:R-:W-:Y:S02]  /*14440*/  FSEL R15, R18, -INF , !P5 ;  /* 0xff800000120f7808 */ /* 0x000fe40006800000 */
[----:B------:R-:W-:Y:S02]  /*14450*/  ISETP.GT.AND P5, PT, R223, R2, PT ;  /* 0x00000002df00720c */ /* 0x000fe40003fa4270 */
[----:B------:R-:W-:-:S02]  /*14460*/  FSEL R16, R196, -INF , !P4 ;  /* 0xff800000c4107808 */ /* 0x000fc40006000000 */
[----:B------:R-:W-:Y:S02]  /*14470*/  ISETP.GE.AND P4, PT, R3, R208, PT ;  /* 0x000000d00300720c */ /* 0x000fe40003f86270 */
[----:B------:R-:W-:Y:S02]  /*14480*/  FSEL R3, R183, -INF , !P3 ;  /* 0xff800000b7037808 */ /* 0x000fe40005800000 */
[----:B------:R-:W-:Y:S02]  /*14490*/  ISETP.GE.AND P3, PT, R2, R226, PT ;  /* 0x000000e20200720c */ /* 0x000fe40003f66270 */
[----:B------:R-:W-:Y:S02]  /*144a0*/  FSEL R4, R244, -INF , !P5 ;  /* 0xff800000f4047808 */ /* 0x000fe40006800000 */
        /* <DEDUP_REMOVED lines=14> */
[----:B------:R-:W-:Y:S02]  /*14590*/  ISETP.GT.AND P3, PT, R17, R0, PT ;  /* 0x000000001100720c */ /* 0x000fe40003f64270 */
[----:B------:R-:W-:Y:S02]  /*145a0*/  FSEL R17, R2, -INF , !P5 ;  /* 0xff80000002117808 */ /* 0x000fe40006800000 */
[----:B------:R-:W-:Y:S02]  /*145b0*/  FSEL R9, R200, -INF , !P4 ;  /* 0xff800000c8097808 */ /* 0x000fe40006000000 */
[C---:B------:R-:W-:Y:S02]  /*145c0*/  ISETP.GE.AND P5, PT, R0.reuse, R209, PT ;  /* 0x000000d10000720c */ /* 0x040fe40003fa6270 */
[----:B------:R-:W-:Y:S02]  /*145d0*/  ISETP.GE.AND P4, PT, R0, R208, PT ;  /* 0x000000d00000720c */ /* 0x000fe40003f86270 */
[----:B------:R-:W-:-:S02]  /*145e0*/  FSEL R0, R59, -INF , !P3 ;  /* 0xff8000003b007808 */ /* 0x000fc40005800000 */
        /* <DEDUP_REMOVED lines=54> */
.L_x_1108:
[----:B------:R3:W-:Y:S02]  /*14950*/  STS.128 [R222+0x8800], RZ ;  /* 0x008800ffde007388 */ /* 0x0007e40000000c00 */
.L_x_1109:
[----:B------:R-:W-:Y:S05]  /*14960*/  BSYNC.RECONVERGENT B0 ;  /* 0x0000000000007941 */ /* 0x000fea0003800200 */
.L_x_1107:
[----:B------:R-:W0:Y:S02]  /*14970*/  LDGDEPBAR ;  /* 0x00000000000079af */ /* 0x000e240000000000 */
.L_x_1106:
[----:B------:R-:W4:Y:S04]  /*14980*/  LDL.LU.64 R58, [R1+0xd8] ;  /* 0x0000d800013a7983 */ /* 0x000f280000300a00 */
[----:B-1----:R-:W3:Y:S04]  /*14990*/  LDL.64 R4, [R1+0x168] ;  /* 0x0001680001047983 */ /* 0x002ee80000100a00 */
[----:B------:R-:W4:Y:S04]  /*149a0*/  LDL.64 R182, [R1+0x170] ;  /* 0x0001700001b67983 */ /* 0x000f280000100a00 */
[----:B------:R-:W4:Y:S04]  /*149b0*/  LDL.64 R178, [R1+0xf8] ;  /* 0x0000f80001b27983 */ /* 0x000f280000100a00 */
[----:B------:R-:W4:Y:S04]  /*149c0*/  LDL.64 R102, [R1+0x138] ;  /* 0x0001380001667983 */ /* 0x000f280000100a00 */
[----:B------:R-:W2:Y:S04]  /*149d0*/  LDL.LU R237, [R1+0x10] ;  /* 0x0000100001ed7983 */ /* 0x000ea80000300800 */
[----:B------:R-:W3:Y:S04]  /*149e0*/  LDL.LU R236, [R1+0xc] ;  /* 0x00000c0001ec7983 */ /* 0x000ee80000300800 */
[----:B------:R-:W4:Y:S04]  /*149f0*/  LDL.LU R229, [R1+0x8] ;  /* 0x0000080001e57983 */ /* 0x000f280000300800 */
[----:B------:R-:W-:Y:S04]  /*14a00*/  STL [R1+0x22c], R217 ;  /* 0x00022cd901007387 */ /* 0x000fe80000100800 */
[----:B------:R1:W-:Y:S04]  /*14a10*/  STL.64 [R1+0x218], R212 ;  /* 0x000218d401007387 */ /* 0x0003e80000100a00 */
[----:B-1----:R-:W4:Y:S01]  /*14a20*/  LDL.64 R212, [R1+0x130] ;  /* 0x0001300001d47983 */ /* 0x002f220000100a00 */
[----:B------:R-:W-:-:S03]  /*14a30*/  ULEA UR4, UR22, 0xfffffffa, 0x1 ;  /* 0xfffffffa16047891 */ /* 0x000fc6000f8e08ff */
[----:B------:R-:W-:Y:S04]  /*14a40*/  STL [R1+0x204], R207 ;  /* 0x000204cf01007387 */ /* 0x000fe80000100800 */
        /* <DEDUP_REMOVED lines=18> */
[----:B------:R-:W4:Y:S01]  /*14b70*/  LDL.LU R235, [R1+0x14] ;  /* 0x0000140001eb7983 */ /* 0x000f220000300800 */
[----:B------:R-:W1:Y:S03]  /*14b80*/  S2R R6, SR_CTAID.X ;  /* 0x0000000000067919 */ /* 0x000e660000002500 */
[----:B------:R-:W4:Y:S01]  /*14b90*/  LDL.LU R238, [R1+0x140] ;  /* 0x0001400001ee7983 */ /* 0x000f220000300800 */
[----:B--2---:R-:W-:-:S02]  /*14ba0*/  FMNMX3.FTZ R2, R237, R192, R66, !PT ;  /* 0x000000c0ed027276 */ /* 0x004fc40007810042 */
[----:B---3--:R-:W-:Y:S02]  /*14bb0*/  FMNMX3.FTZ R0, R236, R172, R65, !PT ;  /* 0x000000acec007276 */ /* 0x008fe40007810041 */
[----:B------:R-:W-:Y:S02]  /*14bc0*/  FMNMX3.FTZ R2, R2, R104, R62, !PT ;  /* 0x0000006802027276 */ /* 0x000fe4000781003e */
[----:B------:R-:W-:Y:S02]  /*14bd0*/  FMNMX3.FTZ R0, R0, R67, R61, !PT ;  /* 0x0000004300007276 */ /* 0x000fe4000781003d */
[----:B------:R-:W-:Y:S02]  /*14be0*/  FMNMX3.FTZ R3, R2, R56, R52, !PT ;  /* 0x0000003802037276 */ /* 0x000fe40007810034 */
[----:B------:R-:W-:Y:S02]  /*14bf0*/  FMNMX3.FTZ R0, R0, R55, R51, !PT ;  /* 0x0000003700007276 */ /* 0x000fe40007810033 */
[----:B------:R-:W-:-:S02]  /*14c00*/  FMNMX3.FTZ R3, R3, R48, R42, !PT ;  /* 0x0000003003037276 */ /* 0x000fc4000781002a */
[----:B------:R-:W-:Y:S01]  /*14c10*/  FMNMX3.FTZ R2, R0, R47, R41, !PT ;  /* 0x0000002f00027276 */ /* 0x000fe20007810029 */
[----:B------:R-:W-:Y:S01]  /*14c20*/  IMAD.U32 R0, RZ, RZ, UR35 ;  /* 0x00000023ff007e24 */ /* 0x000fe2000f8e00ff */
[----:B------:R-:W-:Y:S02]  /*14c30*/  FMNMX3.FTZ R3, R3, R37, R31, !PT ;  /* 0x0000002503037276 */ /* 0x000fe4000781001f */
[----:B------:R-:W-:Y:S02]  /*14c40*/  FMNMX3.FTZ R2, R2, R38, R34, !PT ;  /* 0x0000002602027276 */ /* 0x000fe40007810022 */
[----:B------:R-:W-:Y:S02]  /*14c50*/  LOP3.LUT R0, R0, UR4, R5, 0x96, !PT ;  /* 0x0000000400007c12 */ /* 0x000fe4000f8e9605 */
[----:B------:R-:W2:Y:S01]  /*14c60*/  S2R R5, SR_TID.X ;  /* 0x0000000000057919 */ /* 0x000ea20000002100 */
[----:B------:R-:W-:Y:S02]  /*14c70*/  FMNMX3.FTZ R3, R3, R27, R24, !PT ;  /* 0x0000001b03037276 */ /* 0x000fe40007810018 */
[----:B------:R-:W-:-:S02]  /*14c80*/  FMNMX3.FTZ R4, R2, R28, R23, !PT ;  /* 0x0000001c02047276 */ /* 0x000fc40007810017 */
[----:B------:R-:W-:Y:S01]  /*14c90*/  FMNMX3.FTZ R101, R3, R21, R16, !PT ;  /* 0x0000001503657276 */ /* 0x000fe20007810010 */
[----:B------:R-:W-:Y:S01]  /*14ca0*/  IMAD.WIDE.U32 R2, R0, -0x326172a9, RZ ;  /* 0xcd9e8d5700027825 */ /* 0x000fe200078e00ff */
[----:B------:R-:W-:Y:S02]  /*14cb0*/  FMNMX3.FTZ R0, R4, R20, R15, !PT ;  /* 0x0000001404007276 */ /* 0x000fe4000781000f */
[----:B----4-:R-:W-:Y:S02]  /*14cc0*/  LOP3.LUT R177, R2, UR32, R103, 0x96, !PT ;  /* 0x0000002002b17c12 */ /* 0x010fe4000f8e9667 */
[----:B--2---:R-:W-:-:S05]  /*14cd0*/  SHF.R.U32.HI R5, RZ, 0x5, R5 ;  /* 0x00000005ff057819 */ /* 0x004fca0000011605 */
[----:B-1----:R-:W-:-:S04]  /*14ce0*/  IMAD R6, R6, 0x8, R5 ;  /* 0x0000000806067824 */ /* 0x002fc800078e0205 */
[----:B------:R-:W-:-:S03]  /*14cf0*/  IMAD.WIDE.U32 R6, R6, -0x326172a9, RZ ;  /* 0xcd9e8d5706067825 */ /* 0x000fc600078e00ff */
[----:B------:R-:W-:Y:S02]  /*14d00*/  LOP3.LUT R4, R6, UR33, R3, 0x96, !PT ;  /* 0x0000002106047c12 */ /* 0x000fe4000f8e9603 */
[----:B------:R-:W-:-:S03]  /*14d10*/  LOP3.LUT R6, R2, UR32, R213, 0x96, !PT ;  /* 0x0000002002067c12 */ /* 0x000fc6000f8e96d5 */
[----:B------:R-:W-:Y:S01]  /*14d20*/  IMAD.WIDE.U32 R4, R4, -0x2daee0ad, RZ ;  /* 0xd2511f5304047825 */ /* 0x000fe200078e00ff */
[----:B------:R-:W-:-:S03]  /*14d30*/  FMNMX3.FTZ R101, R101, R12, R9, !PT ;  /* 0x0000000c65657276 */ /* 0x000fc60007810009 */
[----:B------:R-:W-:Y:S01]  /*14d40*/  IMAD.WIDE.U32 R6, R6, -0x2daee0ad, RZ ;  /* 0xd2511f5306067825 */ /* 0x000fe200078e00ff */
[----:B------:R-:W-:Y:S01]  /*14d50*/  LOP3.LUT R5, R182, UR31, R5, 0x96, !PT ;  /* 0x0000001fb6057c12 */ /* 0x000fe2000f8e9605 */
[----:B------:R-:W1:Y:S02]  /*14d60*/  SHFL.BFLY PT, R14, R101, 0x2, 0x1f ;  /* 0x0c401f00650e7f89 */ /* 0x000e6400000e0000 */
[----:B------:R-:W-:Y:S01]  /*14d70*/  IMAD.MOV.U32 R232, RZ, RZ, R58 ;  /* 0x000000ffffe87224 */ /* 0x000fe200078e003a */
[----:B------:R-:W-:Y:S01]  /*14d80*/  LOP3.LUT R4, R4, UR25, R7, 0x96, !PT ;  /* 0x0000001904047c12 */ /* 0x000fe2000f8e9607 */
[----:B------:R-:W-:Y:S02]  /*14d90*/  IMAD.MOV.U32 R233, RZ, RZ, R59 ;  /* 0x000000ffffe97224 */ /* 0x000fe400078e003b */
[----:B------:R-:W-:Y:S01]  /*14da0*/  IMAD.WIDE.U32 R58, R5, -0x326172a9, RZ ;  /* 0xcd9e8d57053a7825 */ /* 0x000fe200078e00ff */
[----:B------:R-:W-:-:S03]  /*14db0*/  FMNMX3.FTZ R100, R229, R174, R106, !PT ;  /* 0x000000aee5647276 */ /* 0x000fc6000781006a */
[----:B------:R-:W-:Y:S01]  /*14dc0*/  IMAD.WIDE.U32 R4, R4, -0x326172a9, RZ ;  /* 0xcd9e8d5704047825 */ /* 0x000fe200078e00ff */
[----:B------:R-:W-:Y:S02]  /*14dd0*/  LOP3.LUT R2, R212, UR30, R59, 0x96, !PT ;  /* 0x0000001ed4027c12 */ /* 0x000fe4000f8e963b */
[----:B------:R-:W-:Y:S02]  /*14de0*/  FMNMX3.FTZ R100, R100, R107, R64, !PT ;  /* 0x0000006b64647276 */ /* 0x000fe40007810040 */
[----:B------:R-:W-:Y:S02]  /*14df0*/  LOP3.LUT R178, R178, UR33, R3, 0x96, !PT ;  /* 0x00000021b2b27c12 */ /* 0x000fe4000f8e9603 */
[----:B------:R-:W-:Y:S01]  /*14e00*/  LOP3.LUT R3, R58, UR23, R5, 0x96, !PT ;  /* 0x000000173a037c12 */ /* 0x000fe2000f8e9605 */
[----:B------:R-:W-:Y:S01]  /*14e10*/  IMAD.WIDE.U32 R58, R2, -0x2daee0ad, RZ ;  /* 0xd2511f53023a7825 */ /* 0x000fe200078e00ff */
[----:B------:R-:W-:Y:S02]  /*14e20*/  FMNMX3.FTZ R0, R0, R11, R8, !PT ;  /* 0x0000000b00007276 */ /* 0x000fe40007810008 */
[----:B------:R-:W-:-:S02]  /*14e30*/  FMNMX3.FTZ R100, R100, R60, R54, !PT ;  /* 0x0000003c64647276 */ /* 0x000fc40007810036 */
[----:B------:R-:W-:-:S04]  /*14e40*/  FMNMX3.FTZ R103, R235, R193, R175, !PT ;  /* 0x000000c1eb677276 */ /* 0x000fc800078100af */
[----:B------:R-:W-:-:S04]  /*14e50*/  FMNMX3.FTZ R103, R103, R176, R173, !PT ;  /* 0x000000b067677276 */ /* 0x000fc800078100ad */
[----:B------:R-:W-:-:S04]  /*14e60*/  FMNMX3.FTZ R103, R103, R105, R63, !PT ;  /* 0x0000006967677276 */ /* 0x000fc8000781003f */
[----:B------:R-:W-:-:S04]  /*14e70*/  FMNMX3.FTZ R103, R103, R57, R53, !PT ;  /* 0x0000003967677276 */ /* 0x000fc80007810035 */
[----:B------:R-:W-:Y:S01]  /*14e80*/  FMNMX3.FTZ R103, R103, R49, R45, !PT ;  /* 0x0000003167677276 */ /* 0x000fe2000781002d */
[----:B------:R-:W2:Y:S01]  /*14e90*/  SHFL.BFLY PT, R13, R0, 0x2, 0x1f ;  /* 0x0c401f00000d7f89 */ /* 0x000ea200000e0000 */
[----:B------:R-:W-:Y:S02]  /*14ea0*/  FMNMX3.FTZ R100, R100, R50, R46, !PT ;  /* 0x0000003264647276 */ /* 0x000fe4000781002e */
[----:B------:R-:W-:Y:S02]  /*14eb0*/  FMNMX3.FTZ R103, R103, R44, R40, !PT ;  /* 0x0000002c67677276 */ /* 0x000fe40007810028 */
[----:B------:R-:W-:Y:S02]  /*14ec0*/  LOP3.LUT R2, R6, UR21, R59, 0x96, !PT ;  /* 0x0000001506027c12 */ /* 0x000fe4000f8e963b */
[----:B------:R-:W-:Y:S01]  /*14ed0*/  FMNMX3.FTZ R103, R103, R36, R30, !PT ;  /* 0x0000002467677276 */ /* 0x000fe2000781001e */
[----:B------:R-:W-:Y:S01]  /*14ee0*/  IMAD.WIDE.U32 R186, R3, -0x2daee0ad, RZ ;  /* 0xd2511f5303ba7825 */ /* 0x000fe200078e00ff */
[----:B------:R-:W-:-:S02]  /*14ef0*/  FMNMX3.FTZ R100, R100, R43, R39, !PT ;  /* 0x0000002b64647276 */ /* 0x000fc40007810027 */
[----:B------:R-:W-:Y:S01]  /*14f00*/  FMNMX3.FTZ R103, R103, R25, R17, !PT ;  /* 0x0000001967677276 */ /* 0x000fe20007810011 */
[----:B------:R-:W-:Y:S01]  /*14f10*/  IMAD.WIDE.U32 R2, R2, -0x326172a9, RZ ;  /* 0xcd9e8d5702027825 */ /* 0x000fe200078e00ff */
[----:B------:R-:W-:Y:S02]  /*14f20*/  FMNMX3.FTZ R100, R100, R35, R29, !PT ;  /* 0x0000002364647276 */ /* 0x000fe4000781001d */
[----:B-1----:R-:W-:Y:S02]  /*14f30*/  FMNMX.FTZ R101, R101, R14, !PT ;  /* 0x0000000e65657209 */ /* 0x002fe40007810000 */
[----:B------:R-:W-:Y:S02]  /*14f40*/  LOP3.LUT R14, R4, UR17, R3, 0x96, !PT ;  /* 0x00000011040e7c12 */ /* 0x000fe4000f8e9603 */
[----:B------:R-:W-:Y:S01]  /*14f50*/  FMNMX3.FTZ R100, R100, R26, R22, !PT ;  /* 0x0000001a64647276 */ /* 0x000fe20007810016 */
[----:B------:R-:W1:Y:S03]  /*14f60*/  SHFL.BFLY PT, R3, R103, 0x2, 0x1f ;  /* 0x0c401f0067037f89 */ /* 0x000e6600000e0000 */
[----:B------:R-:W-:-:S05]  /*14f70*/  FMNMX3.FTZ R100, R100, R18, R10, !PT ;  /* 0x0000001264647276 */ /* 0x000fca000781000a */
[----:B------:R-:W3:Y:S01]  /*14f80*/  SHFL.BFLY PT, R6, R100, 0x2, 0x1f ;  /* 0x0c401f0064067f89 */ /* 0x000ee200000e0000 */
[----:B--2---:R-:W-:-:S03]  /*14f90*/  FMNMX.FTZ R0, R0, R13, !PT ;  /* 0x0000000d00007209 */ /* 0x004fc60007810000 */
[----:B------:R-:W2:Y:S04]  /*14fa0*/  SHFL.BFLY PT, R5, R101, 0x1, 0x1f ;  /* 0x0c201f0065057f89 */ /* 0x000ea800000e0000 */
[----:B------:R-:W4:Y:S01]  /*14fb0*/  SHFL.BFLY PT, R102, R0, 0x1, 0x1f ;  /* 0x0c201f0000667f89 */ /* 0x000f2200000e0000 */
[----:B------:R-:W-:Y:S02]  /*14fc0*/  LOP3.LUT R7, R58, UR16, R187, 0x96, !PT ;  /* 0x000000103a077c12 */ /* 0x000fe4000f8e96bb */
[----:B-1----:R-:W-:-:S03]  /*14fd0*/  FMNMX.FTZ R103, R103, R3, !PT ;  /* 0x0000000367677209 */ /* 0x002fc60007810000 */
[----:B------:R-:W-:Y:S02]  /*14fe0*/  IMAD.WIDE.U32 R194, R7, -0x326172a9, RZ ;  /* 0xcd9e8d5707c27825 */ /* 0x000fe400078e00ff */
[----:B------:R-:W1:Y:S01]  /*14ff0*/  SHFL.BFLY PT, R3, R103, 0x1, 0x1f ;  /* 0x0c201f0067037f89 */ /* 0x000e6200000e0000 */
[----:B---3--:R-:W-:Y:S02]  /*15000*/  FMNMX.FTZ R100, R100, R6, !PT ;  /* 0x0000000664647209 */ /* 0x008fe40007810000 */
[----:B------:R-:W-:Y:S01]  /*15010*/  LOP3.LUT R19, R2, UR15, R195, 0x96, !PT ;  /* 0x0000000f02137c12 */ /* 0x000fe2000f8e96c3 */
[----:B------:R-:W-:Y:S02]  /*15020*/  IMAD.MOV.U32 R2, RZ, RZ, R194 ;  /* 0x000000ffff027224 */ /* 0x000fe400078e00c2 */
[----:B------:R-:W3:Y:S01]  /*15030*/  SHFL.BFLY PT, R4, R100, 0x1, 0x1f ;  /* 0x0c201f0064047f89 */ /* 0x000ee200000e0000 */
[----:B--2---:R-:W-:Y:S02]  /*15040*/  FMNMX.FTZ R101, R101, R5, !PT ;  /* 0x0000000565657209 */ /* 0x004fe40007810000 */
[----:B------:R-:W-:-:S02]  /*15050*/  LOP3.LUT R2, R2, 0xff, RZ, 0xc0, !PT ;  /* 0x000000ff02027812 */ /* 0x000fc400078ec0ff */
[----:B----4-:R-:W-:Y:S01]  /*15060*/  FMNMX.FTZ R102, R0, R102, !PT ;  /* 0x0000006600667209 */ /* 0x010fe20007810000 */
[C---:B------:R-:W-:Y:S01]  /*15070*/  FMUL.FTZ R0, R101.reuse, UR36 ;  /* 0x0000002465007c20 */ /* 0x040fe20008410000 */
[----:B------:R-:W-:Y:S02]  /*15080*/  ISETP.LE.U32.AND P3, PT, R2, UR12, PT ;  /* 0x0000000c02007c0c */ /* 0x000fe4000bf63070 */
[----:B------:R-:W-:Y:S01]  /*15090*/  FSETP.NEU.FTZ.AND P1, PT, R101, -INF , PT ;  /* 0xff8000006500780b */ /* 0x000fe20003f3d000 */
[C---:B------:R-:W-:Y:S01]  /*150a0*/  FMUL.FTZ R2, R102.reuse, UR36 ;  /* 0x0000002466027c20 */ /* 0x040fe20008410000 */
[----:B------:R-:W-:Y:S02]  /*150b0*/  FSETP.NEU.FTZ.AND P4, PT, R102, -INF , PT ;  /* 0xff8000006600780b */ /* 0x000fe40003f9d000 */
[----:B------:R-:W-:Y:S02]  /*150c0*/  FSEL R0, R0, RZ, P1 ;  /* 0x000000ff00007208 */ /* 0x000fe40000800000 */
[----:B------:R-:W-:-:S02]  /*150d0*/  FSEL R2, R2, RZ, P4 ;  /* 0x000000ff02027208 */ /* 0x000fc40002000000 */
[----:B-1----:R-:W-:Y:S01]  /*150e0*/  FMNMX.FTZ R103, R103, R3, !PT ;  /* 0x0000000367677209 */ /* 0x002fe20007810000 */
[----:B------:R-:W-:Y:S02]  /*150f0*/  FFMA.FTZ R6, R192, UR36, -R0 ;  /* 0x00000024c0067c23 */ /* 0x000fe40008010800 */
        /* <DEDUP_REMOVED lines=17> */
[----:B------:R-:W-:-:S02]  /*15210*/  FSETP.NEU.FTZ.AND P0, PT, R103, -INF , PT ;  /* 0xff8000006700780b */ /* 0x000fc40003f1d000 */
[----:B---3--:R-:W-:Y:S02]  /*15220*/  FMNMX.FTZ R100, R100, R4, !PT ;  /* 0x0000000464647209 */ /* 0x008fe40007810000 */
        /* <DEDUP_REMOVED lines=34> */
[----:B------:R-:W-:-:S02]  /*15450*/  PRMT R2, R19, 0x7632, R2 ;  /* 0x0000763213027816 */ /* 0x000fc40000000002 */
[----:B------:R-:W-:Y:S02]  /*15460*/  FSEL R0, R0, RZ, P5 ;  /* 0x000000ff00007208 */ /* 0x000fe40002800000 */
[----:B------:R-:W-:Y:S01]  /*15470*/  LOP3.LUT R2, R2, 0xff, RZ, 0xc0, !PT ;  /* 0x000000ff02027812 */ /* 0x000fe200078ec0ff */
[----:B------:R-:W-:Y:S02]  /*15480*/  STL [R1+0x234], R212 ;  /* 0x000234d401007387 */ /* 0x000fe40000100800 */
[----:B------:R-:W-:Y:S01]  /*15490*/  FFMA.FTZ R199, R39, UR36, -R0 ;  /* 0x0000002427c77c23 */ /* 0x000fe20008010800 */
[----:B------:R-:W-:Y:S01]  /*154a0*/  ISETP.LE.U32.AND P2, PT, R2, UR12, PT ;  /* 0x0000000c02007c0c */ /* 0x000fe2000bf43070 */
[----:B------:R-:W-:Y:S01]  /*154b0*/  STL [R1+0x230], R213 ;  /* 0x000230d501007387 */ /* 0x000fe20000100800 */
[----:B------:R-:W-:-:S03]  /*154c0*/  FSEL R2, R103, RZ, P0 ;  /* 0x000000ff67027208 */ /* 0x000fc60000000000 */
[----:B------:R-:W-:Y:S04]  /*154d0*/  STL [R1+0x238], R196 ;  /* 0x000238c401007387 */ /* 0x000fe80000100800 */
[----:B------:R-:W-:Y:S04]  /*154e0*/  STL [R1+0x23c], R27 ;  /* 0x00023c1b01007387 */ /* 0x000fe80000100800 */
[----:B------:R-:W-:Y:S01]  /*154f0*/  STL.64 [R1+0x208], R210 ;  /* 0x000208d201007387 */ /* 0x000fe20000100a00 */
[----:B------:R-:W-:-:S03]  /*15500*/  FADD.FTZ R2, R235, -R2 ;  /* 0x80000002eb027221 */ /* 0x000fc60000010000 */
[----:B------:R-:W-:Y:S04]  /*15510*/  STL [R1+0x200], R32 ;  /* 0x0002002001007387 */ /* 0x000fe80000100800 */
[----:B------:R1:W-:Y:S04]  /*15520*/  STL.64 [R1+0x210], R198 ;  /* 0x000210c601007387 */ /* 0x0003e80000100a00 */
[----:B------:R-:W-:Y:S04]  /*15530*/  STL [R1+0x1ac], R101 ;  /* 0x0001ac6501007387 */ /* 0x000fe80000100800 */
[----:B------:R2:W-:Y:S04]  /*15540*/  STL [R1+0x1b0], R103 ;  /* 0x0001b06701007387 */ /* 0x0005e80000100800 */
[----:B------:R-:W3:Y:S01]  /*15550*/  LDL.LU R235, [R1+0x144] ;  /* 0x0001440001eb7983 */ /* 0x000ee20000300800 */
[----:B------:R-:W-:Y:S01]  /*15560*/  FSEL R5, R101, RZ, P1 ;  /* 0x000000ff65057208 */ /* 0x000fe20000800000 */
[----:B------:R-:W-:Y:S01]  /*15570*/  FMUL.FTZ R2, R2, UR36 ;  /* 0x0000002402027c20 */ /* 0x000fe20008410000 */
[----:B------:R-:W-:Y:S04]  /*15580*/  MUFU.EX2 R9, R4 ;  /* 0x0000000400097308 */ /* 0x000fe80000000800 */
[----:B------:R4:W-:Y:S04]  /*15590*/  MUFU.EX2 R4, R2 ;  /* 0x0000000200047308 */ /* 0x0009e80000000800 */
[----:B------:R-:W2:Y:S04]  /*155a0*/  MUFU.EX2 R37, R3 ;  /* 0x0000000300257308 */ /* 0x000ea80000000800 */
[----:B------:R-:W-:Y:S01]  /*155b0*/  MUFU.EX2 R13, R6 ;  /* 0x00000006000d7308 */ /* 0x000fe20000000800 */
[----:B-1----:R-:W3:Y:S01]  /*155c0*/  LDL.64 R198, [R1+0x160] ;  /* 0x0001600001c67983 */ /* 0x002ee20000100a00 */
[----:B----4-:R-:W-:-:S04]  /*155d0*/  FADD.FTZ R2, R237, -R5 ;  /* 0x80000005ed027221 */ /* 0x010fc80000010000 */
[----:B------:R-:W-:-:S04]  /*155e0*/  FMUL.FTZ R2, R2, UR36 ;  /* 0x0000002402027c20 */ /* 0x000fc80008410000 */
[----:B------:R-:W3:Y:S01]  /*155f0*/  MUFU.EX2 R3, R2 ;  /* 0x0000000200037308 */ /* 0x000ee20000000800 */
        /* <DEDUP_REMOVED lines=15> */
[----:B------:R-:W-:-:S04]  /*156f0*/  LOP3.LUT R0, R19, 0xffff, RZ, 0xc0, !PT ;  /* 0x0000ffff13007812 */ /* 0x000fc800078ec0ff */
[----:B------:R-:W-:-:S04]  /*15700*/  SHF.R.U32.HI R0, RZ, 0x8, R0 ;  /* 0x00000008ff007819 */ /* 0x000fc80000011600 */
[----:B------:R-:W-:-:S04]  /*15710*/  LOP3.LUT R0, R0, 0xffff, RZ, 0xc0, !PT ;  /* 0x0000ffff00007812 */ /* 0x000fc800078ec0ff */
[----:B------:R-:W-:Y:S02]  /*15720*/  ISETP.LE.U32.AND P1, PT, R0, UR12, PT ;  /* 0x0000000c00007c0c */ /* 0x000fe4000bf23070 */
[----:B------:R-:W-:-:S04]  /*15730*/  LOP3.LUT R0, R19, 0xff, RZ, 0xc0, !PT ;  /* 0x000000ff13007812 */ /* 0x000fc800078ec0ff */
[----:B------:R-:W-:Y:S02]  /*15740*/  ISETP.LE.U32.AND P0, PT, R0, UR12, PT ;  /* 0x0000000c00007c0c */ /* 0x000fe4000bf03070 */
[----:B--2---:R-:W-:Y:S01]  /*15750*/  F2FP.F16.F32.PACK_AB R0, R37, R9 ;  /* 0x000000092500723e */ /* 0x004fe200000000ff */
[----:B---3--:R-:W-:Y:S02]  /*15760*/  FFMA.FTZ R5, R235, R3, R13 ;  /* 0x00000003eb057223 */ /* 0x008fe4000001000d */
[----:B------:R-:W2:Y:S04]  /*15770*/  LDL.LU R235, [R1+0x148] ;  /* 0x0001480001eb7983 */ /* 0x000ea80000300800 */
[----:B------:R-:W3:Y:S01]  /*15780*/  LDL.64 R210, [R1+0x138] ;  /* 0x0001380001d27983 */ /* 0x000ee20000100a00 */
[----:B------:R-:W-:Y:S01]  /*15790*/  IMAD.WIDE.U32 R14, R14, -0x2daee0ad, RZ ;  /* 0xd2511f530e0e7825 */ /* 0x000fe200078e00ff */
[C---:B------:R-:W-:Y:S01]  /*157a0*/  PRMT R42, R0.reuse, 0x7610, R42 ;  /* 0x00007610002a7816 */ /* 0x040fe2000000002a */
[----:B------:R-:W1:Y:S01]  /*157b0*/  MUFU.EX2 R66, R66 ;  /* 0x0000004200427308 */ /* 0x000e620000000800 */
[----:B------:R-:W-:-:S02]  /*157c0*/  PRMT R28, R0, 0x7632, R28 ;  /* 0x00007632001c7816 */ /* 0x000fc4000000001c */
[----:B------:R-:W-:Y:S01]  /*157d0*/  MOV R0, R14 ;  /* 0x0000000e00007202 */ /* 0x000fe20000000f00 */
[----:B------:R-:W-:Y:S01]  /*157e0*/  @!P0 HADD2 R20, -R42.H0_H0, -RZ.H0_H0 ;  /* 0xa00000ff2a148230 */ /* 0x000fe20000000900 */
[----:B------:R-:W-:Y:S02]  /*157f0*/  PRMT R219, R42, 0x5410, R28 ;  /* 0x000054102adb7816 */ /* 0x000fe4000000001c */
[----:B------:R-:W-:Y:S01]  /*15800*/  LOP3.LUT R0, R0, 0xff, RZ, 0xc0, !PT ;  /* 0x000000ff00007812 */ /* 0x000fe200078ec0ff */
[----:B------:R-:W-:Y:S01]  /*15810*/  @!P1 HADD2 R12, -R28.H0_H0, -RZ.H0_H0 ;  /* 0xa00000ff1c0c9230 */ /* 0x000fe20000000900 */
[----:B------:R-:W-:Y:S02]  /*15820*/  @!P0 PRMT R42, R20, 0x5410, RZ ;  /* 0x00005410142a8816 */ /* 0x000fe400000000ff */
[----:B------:R-:W-:Y:S02]  /*15830*/  ISETP.LE.U32.AND P0, PT, R0, UR12, PT ;  /* 0x0000000c00007c0c */ /* 0x000fe4000bf03070 */
[----:B------:R-:W-:-:S02]  /*15840*/  SHF.R.U32.HI R0, RZ, 0x18, R19 ;  /* 0x00000018ff007819 */ /* 0x000fc40000011613 */
[----:B------:R-:W-:Y:S02]  /*15850*/  @!P1 PRMT R28, R12, 0x5410, RZ ;  /* 0x000054100c1c9816 */ /* 0x000fe400000000ff */
[----:B------:R-:W-:Y:S02]  /*15860*/  ISETP.LE.U32.AND P1, PT, R0, UR12, PT ;  /* 0x0000000c00007c0c */ /* 0x000fe4000bf23070 */
[----:B-1----:R-:W-:Y:S01]  /*15870*/  F2FP.F16.F32.PACK_AB R0, R66, R13 ;  /* 0x0000000d4200723e */ /* 0x002fe200000000ff */
[----:B------:R-:W-:Y:S01]  /*15880*/  MUFU.EX2 R7, R7 ;  /* 0x0000000700077308 */ /* 0x000fe20000000800 */
[----:B------:R-:W-:Y:S02]  /*15890*/  LOP3.LUT R36, R186, UR13, R15, 0x96, !PT ;  /* 0x0000000dba247c12 */ /* 0x000fe4000f8e960f */
[C---:B------:R-:W-:Y:S01]  /*158a0*/  PRMT R31, R0.reuse, 0x7610, R31 ;  /* 0x00007610001f7816 */ /* 0x040fe2000000001f */
[----:B------:R-:W1:Y:S01]  /*158b0*/  MUFU.EX2 R186, R8 ;  /* 0x0000000800ba7308 */ /* 0x000e620000000800 */
[----:B------:R-:W-:-:S02]  /*158c0*/  PRMT R30, R0, 0x7632, R30 ;  /* 0x00007632001e7816 */ /* 0x000fc4000000001e */
[----:B------:R-:W-:Y:S01]  /*158d0*/  PRMT R0, R36, 0x7632, R0 ;  /* 0x0000763224007816 */ /* 0x000fe20000000000 */
[----:B------:R-:W-:Y:S01]  /*158e0*/  @!P2 HADD2 R21, -R31.H0_H0, -RZ.H0_H0 ;  /* 0xa00000ff1f15a230 */ /* 0x000fe20000000900 */
[----:B------:R-:W-:Y:S02]  /*158f0*/  PRMT R32, R31, 0x5410, R30 ;  /* 0x000054101f207816 */ /* 0x000fe4000000001e */
[----:B------:R-:W-:Y:S01]  /*15900*/  LOP3.LUT R0, R0, 0xff, RZ, 0xc0, !PT ;  /* 0x000000ff00007812 */ /* 0x000fe200078ec0ff */
[----:B------:R-:W-:Y:S01]  /*15910*/  @!P1 HADD2 R23, -R30.H0_H0, -RZ.H0_H0 ;  /* 0xa00000ff1e179230 */ /* 0x000fe20000000900 */
[----:B------:R-:W-:Y:S02]  /*15920*/  @!P2 PRMT R31, R21, 0x5410, RZ ;  /* 0x00005410151fa816 */ /* 0x000fe400000000ff */
[----:B------:R-:W-:Y:S02]  /*15930*/  ISETP.LE.U32.AND P2, PT, R0, UR12, PT ;  /* 0x0000000c00007c0c */ /* 0x000fe4000bf43070 */
[----:B------:R-:W-:-:S02]  /*15940*/  PRMT R0, R194, 0x7771, RZ ;  /* 0x00007771c2007816 */ /* 0x000fc400000000ff */
[----:B-1----:R-:W-:Y:S02]  /*15950*/  F2FP.F16.F32.PACK_AB R2, R186, R7 ;  /* 0x00000007ba02723e */ /* 0x002fe400000000ff */
[----:B------:R-:W-:Y:S02]  /*15960*/  @!P1 PRMT R30, R23, 0x5410, RZ ;  /* 0x00005410171e9816 */ /* 0x000fe400000000ff */
[----:B------:R-:W-:Y:S02]  /*15970*/  ISETP.GT.U32.AND P1, PT, R0, UR12, PT ;  /* 0x0000000c00007c0c */ /* 0x000fe4000bf24070 */
[----:B------:R-:W-:Y:S02]  /*15980*/  LOP3.LUT R0, R36, 0xffff, RZ, 0xc0, !PT ;  /* 0x0000ffff24007812 */ /* 0x000fe400078ec0ff */
[C---:B------:R-:W-:Y:S02]  /*15990*/  PRMT R41, R2.reuse, 0x7610, R41 ;  /* 0x0000761002297816 */ /* 0x040fe40000000029 */
[----:B------:R-:W-:Y:S01]  /*159a0*/  SHF.R.U32.HI R0, RZ, 0x8, R0 ;  /* 0x00000008ff007819 */ /* 0x000fe20000011600 */
[----:B------:R-:W1:Y:S01]  /*159b0*/  MUFU.EX2 R12, R104 ;  /* 0x00000068000c7308 */ /* 0x000e620000000800 */
[----:B------:R-:W-:Y:S01]  /*159c0*/  PRMT R40, R2, 0x7632, R40 ;  /* 0x0000763202287816 */ /* 0x000fe20000000028 */
[----:B------:R-:W-:-:S02]  /*159d0*/  @!P3 HADD2 R24, -R41.H0_H0, -RZ.H0_H0 ;  /* 0xa00000ff2918b230 */ /* 0x000fc40000000900 */
[----:B------:R-:W-:Y:S01]  /*159e0*/  FFMA.FTZ R6, R238, R4, R9 ;  /* 0x00000004ee067223 */ /* 0x000fe20000010009 */
[----:B------:R1:W4:Y:S01]  /*159f0*/  MUFU.EX2 R104, R62 ;  /* 0x0000003e00687308 */ /* 0x0003220000000800 */
[----:B------:R-:W-:Y:S01]  /*15a00*/  LOP3.LUT R0, R0, 0xffff, RZ, 0xc0, !PT ;  /* 0x0000ffff00007812 */ /* 0x000fe200078ec0ff */
[----:B------:R-:W-:Y:S01]  /*15a10*/  FADD.FTZ R13, R66, R5 ;  /* 0x00000005420d7221 */ /* 0x000fe20000010000 */
[----:B------:R-:W-:Y:S01]  /*15a20*/  PRMT R209, R41, 0x5410, R40 ;  /* 0x0000541029d17816 */ /* 0x000fe20000000028 */
[----:B------:R-:W-:Y:S01]  /*15a30*/  FADD.FTZ R6, R37, R6 ;  /* 0x0000000625067221 */ /* 0x000fe20000010000 */
[----:B------:R-:W-:Y:S01]  /*15a40*/  PRMT R5, R194, 0x7772, RZ ;  /* 0x00007772c2057816 */ /* 0x000fe200000000ff */
[----:B------:R-:W-:Y:S01]  /*15a50*/  IMAD.WIDE.U32 R8, R178, -0x2daee0ad, RZ ;  /* 0xd2511f53b2087825 */ /* 0x000fe200078e00ff */
[----:B------:R-:W-:-:S03]  /*15a60*/  @!P3 PRMT R41, R24, 0x5410, RZ ;  /* 0x000054101829b816 */ /* 0x000fc600000000ff */
[----:B------:R-:W-:Y:S01]  /*15a70*/  @P1 HADD2 R25, -R40.H0_H0, -RZ.H0_H0 ;  /* 0xa00000ff28191230 */ /* 0x000fe20000000900 */
[----:B------:R-:W-:Y:S02]  /*15a80*/  ISETP.LE.U32.AND P3, PT, R0, UR12, PT ;  /* 0x0000000c00007c0c */ /* 0x000fe4000bf63070 */
[----:B------:R-:W-:Y:S01]  /*15a90*/  FSEL R0, R102, RZ, P4 ;  /* 0x000000ff66007208 */ /* 0x000fe20002000000 */
[----:B------:R-:W-:Y:S01]  /*15aa0*/  FADD.FTZ R66, R7, R6 ;  /* 0x0000000607427221 */ /* 0x000fe20000010000 */
[----:B------:R-:W-:Y:S01]  /*15ab0*/  ISETP.GT.U32.AND P4, PT, R5, UR12, PT ;  /* 0x0000000c05007c0c */ /* 0x000fe2000bf84070 */
[----:B------:R-:W-:Y:S01]  /*15ac0*/  IMAD.WIDE.U32 R6, R177, -0x2daee0ad, RZ ;  /* 0xd2511f53b1067825 */ /* 0x000fe200078e00ff */
[----:B------:R-:W-:Y:S02]  /*15ad0*/  PRMT R5, R194, 0x7773, RZ ;  /* 0x00007773c2057816 */ /* 0x000fe400000000ff */
[----:B------:R-:W-:Y:S02]  /*15ae0*/  LOP3.LUT R2, R198, UR31, R9, 0x96, !PT ;  /* 0x0000001fc6027c12 */ /* 0x000fe4000f8e9609 */
[----:B------:R-:W-:-:S02]  /*15af0*/  @P1 PRMT R40, R25, 0x5410, RZ ;  /* 0x0000541019281816 */ /* 0x000fc400000000ff */
[----:B------:R-:W-:Y:S01]  /*15b00*/  ISETP.GT.U32.AND P1, PT, R5, UR12, PT ;  /* 0x0000000c05007c0c */ /* 0x000fe2000bf24070 */
[----:B------:R-:W-:Y:S01]  /*15b10*/  FADD.FTZ R5, R236, -R0 ;  /* 0x80000000ec057221 */ /* 0x000fe20000010000 */
[----:B------:R-:W-:Y:S01]  /*15b20*/  LOP3.LUT R8, R8, UR25, R7, 0x96, !PT ;  /* 0x0000001908087c12 */ /* 0x000fe2000f8e9607 */
[----:B-1----:R-:W-:Y:S01]  /*15b30*/  FADD.FTZ R62, R12, R13 ;  /* 0x0000000d0c3e7221 */ /* 0x002fe20000010000 */
[----:B----4-:R-:W-:Y:S01]  /*15b40*/  F2FP.F16.F32.PACK_AB R0, R104, R12 ;  /* 0x0000000c6800723e */ /* 0x010fe200000000ff */
[----:B------:R-:W-:-:S04]  /*15b50*/  IMAD.WIDE.U32 R12, R2, -0x326172a9, RZ ;  /* 0xcd9e8d57020c7825 */ /* 0x000fc800078e00ff */
[----:B------:R-:W-:Y:S01]  /*15b60*/  FMUL.FTZ R5, R5, UR36 ;  /* 0x0000002405057c20 */ /* 0x000fe20008410000 */
[----:B------:R-:W-:Y:S01]  /*15b70*/  IMAD.WIDE.U32 R8, R8, -0x326172a9, RZ ;  /* 0xcd9e8d5708087825 */ /* 0x000fe200078e00ff */
[C---:B------:R-:W-:Y:S02]  /*15b80*/  PRMT R25, R0.reuse, 0x7610, R25 ;  /* 0x0000761000197816 */ /* 0x040fe40000000019 */
[----:B------:R-:W-:Y:S02]  /*15b90*/  PRMT R249, R0, 0x7632, R249 ;  /* 0x0000763200f97816 */ /* 0x000fe400000000f9 */
[----:B------:R-:W-:Y:S01]  /*15ba0*/  LOP3.LUT R0, R12, UR23, R9, 0x96, !PT ;  /* 0x000000170c007c12 */ /* 0x000fe2000f8e9609 */
[----:B------:R-:W-:Y:S02]  /*15bb0*/  MUFU.EX2 R172, R172 ;  /* 0x000000ac00ac7308 */ /* 0x000fe40000000800 */
[----:B------:R-:W-:Y:S02]  /*15bc0*/  @P1 HADD2 R38, -R249.H0_H0, -RZ.H0_H0 ;  /* 0xa00000fff9261230 */ /* 0x000fe40000000900 */
[----:B------:R-:W-:Y:S01]  /*15bd0*/  IMAD.WIDE.U32 R44, R0, -0x2daee0ad, RZ ;  /* 0xd2511f53002c7825 */ /* 0x000fe200078e00ff */
[----:B------:R-:W-:-:S02]  /*15be0*/  PRMT R207, R25, 0x5410, R249 ;  /* 0x0000541019cf7816 */ /* 0x000fc400000000f9 */
[----:B------:R-:W-:Y:S01]  /*15bf0*/  @P1 PRMT R249, R38, 0x5410, RZ ;  /* 0x0000541026f91816 */ /* 0x000fe200000000ff */
[----:B------:R-:W-:Y:S04]  /*15c00*/  STL [R1+0x1b4], R102 ;  /* 0x0001b46601007387 */ /* 0x000fe80000100800 */
[----:B------:R-:W-:Y:S01]  /*15c10*/  STL [R1+0x1b8], R249 ;  /* 0x0001b8f901007387 */ /* 0x000fe20000100800 */
[----:B---3--:R-:W-:-:S05]  /*15c20*/  LOP3.LUT R2, R210, UR30, R13, 0x96, !PT ;  /* 0x0000001ed2027c12 */ /* 0x008fca000f8e960d */
[----:B------:R-:W-:Y:S02]  /*15c30*/  IMAD.WIDE.U32 R12, R2, -0x2daee0ad, RZ ;  /* 0xd2511f53020c7825 */ /* 0x000fe400078e00ff */
[----:B------:R-:W2:Y:S01]  /*15c40*/  MUFU.EX2 R2, R5 ;  /* 0x0000000500027308 */ /* 0x000ea20000000800 */
[----:B------:R-:W-:-:S05]  /*15c50*/  LOP3.LUT R0, R12, UR16, R45, 0x96, !PT ;  /* 0x000000100c007c12 */ /* 0x000fca000f8e962d */
[----:B------:R-:W-:-:S04]  /*15c60*/  IMAD.WIDE.U32 R54, R0, -0x326172a9, RZ ;  /* 0xcd9e8d5700367825 */ /* 0x000fc800078e00ff */
[----:B--2---:R-:W-:Y:S02]  /*15c70*/  FFMA.FTZ R0, R235, R2, R172 ;  /* 0x00000002eb007223 */ /* 0x004fe400000100ac */
[----:B------:R-:W2:Y:S01]  /*15c80*/  LDL.LU R235, [R1+0x14c] ;  /* 0x00014c0001eb7983 */ /* 0x000ea20000300800 */
[----:B------:R-:W1:Y:S01]  /*15c90*/  MUFU.EX2 R12, R65 ;  /* 0x00000041000c7308 */ /* 0x000e620000000800 */
[----:B------:R-:W-:-:S03]  /*15ca0*/  LOP3.LUT R20, R6, UR21, R13, 0x96, !PT ;  /* 0x0000001506147c12 */ /* 0x000fc6000f8e960d */
[----:B------:R-:W3:Y:S01]  /*15cb0*/  MUFU.EX2 R6, R67 ;  /* 0x0000004300067308 */ /* 0x000ee20000000800 */
[----:B------:R-:W-:Y:S02]  /*15cc0*/  @P4 HADD2 R39, -R25.H0_H0, -RZ.H0_H0 ;  /* 0xa00000ff19274230 */ /* 0x000fe40000000900 */
[----:B-1----:R-:W-:-:S04]  /*15cd0*/  FADD.FTZ R0, R12, R0 ;  /* 0x000000000c007221 */ /* 0x002fc80000010000 */
[----:B---3--:R-:W-:Y:S01]  /*15ce0*/  FADD.FTZ R15, R6, R0 ;  /* 0x00000000060f7221 */ /* 0x008fe20000010000 */
[----:B------:R-:W-:Y:S02]  /*15cf0*/  LOP3.LUT R0, R36, 0xff, RZ, 0xc0, !PT ;  /* 0x000000ff24007812 */ /* 0x000fe400078ec0ff */
[----:B------:R-:W-:Y:S02]  /*15d00*/  @P4 PRMT R25, R39, 0x5410, RZ ;  /* 0x0000541027194816 */ /* 0x000fe400000000ff */
[----:B------:R-:W-:Y:S02]  /*15d10*/  ISETP.LE.U32.AND P4, PT, R0, UR12, PT ;  /* 0x0000000c00007c0c */ /* 0x000fe4000bf83070 */
[----:B------:R-:W-:Y:S01]  /*15d20*/  FSEL R0, R100, RZ, P5 ;  /* 0x000000ff64007208 */ /* 0x000fe20002800000 */
[----:B------:R-:W1:Y:S04]  /*15d30*/  MUFU.EX2 R61, R61 ;  /* 0x0000003d003d7308 */ /* 0x000e680000000800 */
[----:B------:R-:W-:Y:S01]  /*15d40*/  FADD.FTZ R0, R229, -R0 ;  /* 0x80000000e5007221 */ /* 0x000fe20000010000 */
[----:B------:R-:W-:Y:S04]  /*15d50*/  MUFU.EX2 R65, R105 ;  /* 0x0000006900417308 */ /* 0x000fe80000000800 */
[----:B------:R-:W3:Y:S01]  /*15d60*/  MUFU.EX2 R67, R63 ;  /* 0x0000003f00437308 */ /* 0x000ee20000000800 */
[----:B------:R-:W-:-:S03]  /*15d70*/  FMUL.FTZ R0, R0, UR36 ;  /* 0x0000002400007c20 */ /* 0x000fc60008410000 */
[----:B------:R-:W-:Y:S04]  /*15d80*/  MUFU.EX2 R58, R58 ;  /* 0x0000003a003a7308 */ /* 0x000fe80000000800 */
[----:B------:R-:W4:Y:S01]  /*15d90*/  MUFU.EX2 R63, R56 ;  /* 0x00000038003f7308 */ /* 0x000f220000000800 */
[----:B------:R-:W-:-:S03]  /*15da0*/  PRMT R5, R54, 0x7771, RZ ;  /* 0x0000777136057816 */ /* 0x000fc600000000ff */
[----:B------:R-:W-:Y:S04]  /*15db0*/  MUFU.EX2 R174, R174 ;  /* 0x000000ae00ae7308 */ /* 0x000fe80000000800 */
[----:B------:R-:W-:Y:S01]  /*15dc0*/  MUFU.EX2 R0, R0 ;  /* 0x0000000000007308 */ /* 0x000fe20000000800 */
[----:B------:R-:W-:Y:S02]  /*15dd0*/  ISETP.GT.U32.AND P1, PT, R5, UR12, PT ;  /* 0x0000000c05007c0c */ /* 0x000fe4000bf24070 */
[----:B-1----:R-:W-:Y:S01]  /*15de0*/  F2FP.F16.F32.PACK_AB R5, R61, R6 ;  /* 0x000000063d05723e */ /* 0x002fe200000000ff */
[----:B------:R-:W-:Y:S01]  /*15df0*/  MUFU.EX2 R106, R106 ;  /* 0x0000006a006a7308 */ /* 0x000fe20000000800 */
[----:B---3--:R-:W-:Y:S02]  /*15e00*/  F2FP.F16.F32.PACK_AB R6, R67, R65 ;  /* 0x000000414306723e */ /* 0x008fe400000000ff */
[----:B----4-:R-:W-:Y:S01]  /*15e10*/  F2FP.F16.F32.PACK_AB R7, R63, R58 ;  /* 0x0000003a3f07723e */ /* 0x010fe200000000ff */
[----:B------:R-:W-:Y:S01]  /*15e20*/  MUFU.EX2 R9, R107 ;  /* 0x0000006b00097308 */ /* 0x000fe20000000800 */
[----:B------:R-:W-:-:S02]  /*15e30*/  PRMT R247, R6, 0x7632, R247 ;  /* 0x0000763206f77816 */ /* 0x000fc400000000f7 */
[----:B------:R-:W-:Y:S01]  /*15e40*/  PRMT R248, R6, 0x7610, R248 ;  /* 0x0000761006f87816 */ /* 0x000fe200000000f8 */
[----:B------:R-:W-:Y:S01]  /*15e50*/  MUFU.EX2 R52, R52 ;  /* 0x0000003400347308 */ /* 0x000fe20000000800 */
[C---:B------:R-:W-:Y:S02]  /*15e60*/  PRMT R246, R7.reuse, 0x7610, R246 ;  /* 0x0000761007f67816 */ /* 0x040fe400000000f6 */
[----:B------:R-:W-:Y:S01]  /*15e70*/  PRMT R245, R7, 0x7632, R245 ;  /* 0x0000763207f57816 */ /* 0x000fe200000000f5 */
[----:B------:R-:W-:Y:S01]  /*15e80*/  @!P3 HADD2 R51, -R247.H0_H0, -RZ.H0_H0 ;  /* 0xa00000fff733b230 */ /* 0x000fe20000000900 */
[----:B------:R-:W-:Y:S01]  /*15e90*/  SHF.R.U32.HI R6, RZ, 0x18, R36 ;  /* 0x00000018ff067819 */ /* 0x000fe20000011624 */
[----:B------:R-:W-:Y:S01]  /*15ea0*/  @!P4 HADD2 R48, -R248.H0_H0, -RZ.H0_H0 ;  /* 0xa00000fff830c230 */ /* 0x000fe20000000900 */
[----:B------:R-:W-:Y:S02]  /*15eb0*/  PRMT R229, R248, 0x5410, R247 ;  /* 0x00005410f8e57816 */ /* 0x000fe400000000f7 */
[----:B------:R-:W-:-:S02]  /*15ec0*/  @!P3 PRMT R247, R51, 0x5410, RZ ;  /* 0x0000541033f7b816 */ /* 0x000fc400000000ff */
[----:B------:R-:W-:Y:S01]  /*15ed0*/  ISETP.LE.U32.AND P3, PT, R6, UR12, PT ;  /* 0x0000000c06007c0c */ /* 0x000fe2000bf63070 */
[----:B------:R-:W-:Y:S01]  /*15ee0*/  MUFU.EX2 R51, R179 ;  /* 0x000000b300337308 */ /* 0x000fe20000000800 */
[----:B------:R-:W-:Y:S01]  /*15ef0*/  @!P4 PRMT R248, R48, 0x5410, RZ ;  /* 0x0000541030f8c816 */ /* 0x000fe200000000ff */
[----:B------:R-:W-:Y:S02]  /*15f00*/  @!P2 HADD2 R49, -R246.H0_H0, -RZ.H0_H0 ;  /* 0xa00000fff631a230 */ /* 0x000fe40000000900 */
[----:B------:R-:W-:Y:S01]  /*15f10*/  MUFU.EX2 R48, R180 ;  /* 0x000000b400307308 */ /* 0x000fe20000000800 */
[----:B------:R-:W-:-:S03]  /*15f20*/  F2FP.F16.F32.PACK_AB R12, R12, R172 ;  /* 0x000000ac0c0c723e */ /* 0x000fc600000000ff */
[----:B------:R-:W-:Y:S01]  /*15f30*/  MUFU.EX2 R57, R57 ;  /* 0x0000003900397308 */ /* 0x000fe20000000800 */
[----:B------:R-:W-:-:S03]  /*15f40*/  PRMT R103, R246, 0x5410, R245 ;  /* 0x00005410f6677816 */ /* 0x000fc600000000f5 */
[----:B------:R-:W-:Y:S01]  /*15f50*/  MUFU.EX2 R172, R53 ;  /* 0x0000003500ac7308 */ /* 0x000fe20000000800 */
[----:B------:R-:W-:Y:S01]  /*15f60*/  @P1 HADD2 R46, -R5.H1_H1, -RZ.H0_H0 ;  /* 0xa00000ff052e1230 */ /* 0x000fe20000000d00 */
[----:B------:R-:W-:Y:S01]  /*15f70*/  @!P2 PRMT R246, R49, 0x5410, RZ ;  /* 0x0000541031f6a816 */ /* 0x000fe200000000ff */
[----:B------:R-:W-:Y:S01]  /*15f80*/  IMAD.WIDE.U32 R20, R20, -0x326172a9, RZ ;  /* 0xcd9e8d5714147825 */ /* 0x000fe200078e00ff */
[----:B------:R-:W-:Y:S02]  /*15f90*/  PRMT R226, R5, 0x7632, R226 ;  /* 0x0000763205e27816 */ /* 0x000fe400000000e2 */
[----:B------:R-:W-:Y:S02]  /*15fa0*/  @P1 PRMT R226, R46, 0x5410, RZ ;  /* 0x000054102ee21816 */ /* 0x000fe400000000ff */
[----:B------:R-:W-:Y:S02]  /*15fb0*/  LOP3.LUT R20, R20, UR15, R55, 0x96, !PT ;  /* 0x0000000f14147c12 */ /* 0x000fe4000f8e9637 */
[----:B------:R-:W-:Y:S01]  /*15fc0*/  LOP3.LUT R38, R8, UR17, R21, 0x96, !PT ;  /* 0x0000001108267c12 */ /* 0x000fe2000f8e9615 */
[----:B------:R-:W-:Y:S04]  /*15fd0*/  STL [R1+0x1bc], R226 ;  /* 0x0001bce201007387 */ /* 0x000fe80000100800 */
[----:B------:R-:W-:Y:S01]  /*15fe0*/  IMAD.WIDE.U32 R38, R38, -0x2daee0ad, RZ ;  /* 0xd2511f5326267825 */ /* 0x000fe200078e00ff */
[----:B------:R-:W-:Y:S01]  /*15ff0*/  STL [R1+0x1c0], R100 ;  /* 0x0001c06401007387 */ /* 0x000fe20000100800 */
[----:B------:R-:W-:Y:S03]  /*16000*/  MUFU.EX2 R45, R182 ;  /* 0x000000b6002d7308 */ /* 0x000fe60000000800 */
[----:B------:R-:W-:Y:S01]  /*16010*/  STL [R1+0x1c4], R248 ;  /* 0x0001c4f801007387 */ /* 0x000fe20000100800 */
[----:B------:R-:W-:-:S02]  /*16020*/  LOP3.LUT R37, R44, UR13, R39, 0x96, !PT ;  /* 0x0000000d2c257c12 */ /* 0x000fc4000f8e9627 */
[----:B------:R-:W1:Y:S02]  /*16030*/  MUFU.EX2 R44, R183 ;  /* 0x000000b7002c7308 */ /* 0x000e640000000800 */
[----:B-1----:R-:W-:-:S04]  /*16040*/  F2FP.F16.F32.PACK_AB R107, R44, R45 ;  /* 0x0000002d2c6b723e */ /* 0x002fc800000000ff */
[----:B------:R-:W-:Y:S01]  /*16050*/  PRMT R8, R107, 0x7610, R8 ;  /* 0x000076106b087816 */ /* 0x000fe20000000008 */
[----:B------:R-:W-:Y:S01]  /*16060*/  @!P3 HADD2 R173, -R245.H0_H0, -RZ.H0_H0 ;  /* 0xa00000fff5adb230 */ /* 0x000fe20000000900 */
[----:B------:R-:W-:Y:S01]  /*16070*/  STL [R1+0x1c8], R247 ;  /* 0x0001c8f701007387 */ /* 0x000fe20000100800 */
[----:B------:R-:W-:-:S03]  /*16080*/  IMAD.MOV.U32 R49, RZ, RZ, R234 ;  /* 0x000000ffff317224 */ /* 0x000fc600078e00ea */
[----:B------:R-:W-:Y:S01]  /*16090*/  @!P3 PRMT R245, R173, 0x5410, RZ ;  /* 0x00005410adf5b816 */ /* 0x000fe200000000ff */
[----:B------:R-:W-:Y:S01]  /*160a0*/  STL [R1+0x1cc], R103 ;  /* 0x0001cc6701007387 */ /* 0x000fe20000100800 */
[----:B------:R-:W-:Y:S02]  /*160b0*/  IMAD.MOV.U32 R234, RZ, RZ, R232 ;  /* 0x000000ffffea7224 */ /* 0x000fe400078e00e8 */
[-C--:B------:R-:W-:Y:S01]  /*160c0*/  FMUL.FTZ R232, R164, R4.reuse ;  /* 0x00000004a4e87220 */ /* 0x080fe20000410000 */
[----:B------:R1:W-:Y:S01]  /*160d0*/  STL [R1+0x1d0], R246 ;  /* 0x0001d0f601007387 */ /* 0x0003e20000100800 */
[-C--:B------:R-:W-:Y:S01]  /*160e0*/  FMUL.FTZ R236, R160, R4.reuse ;  /* 0x00000004a0ec7220 */ /* 0x080fe20000410000 */
[----:B------:R-:W-:Y:S02]  /*160f0*/  FMUL.FTZ R180, R168, R4 ;  /* 0x00000004a8b47220 */ /* 0x000fe40000410000 */
[----:B------:R3:W-:Y:S01]  /*16100*/  STL [R1+0x1d4], R36 ;  /* 0x0001d42401007387 */ /* 0x0007e20000100800 */
[----:B------:R-:W-:-:S02]  /*16110*/  IMAD.MOV.U32 R164, RZ, RZ, R228 ;  /* 0x000000ffffa47224 */ /* 0x000fc400078e00e4 */
[-C--:B------:R-:W-:Y:S01]  /*16120*/  FMUL.FTZ R237, R161, R4.reuse ;  /* 0x00000004a1ed7220 */ /* 0x080fe20000410000 */
[----:B------:R-:W-:Y:S01]  /*16130*/  IMAD.MOV.U32 R160, RZ, RZ, R33 ;  /* 0x000000ffffa07224 */ /* 0x000fe200078e0021 */
[----:B------:R-:W-:Y:S01]  /*16140*/  STL [R1+0x1d8], R245 ;  /* 0x0001d8f501007387 */ /* 0x000fe20000100800 */
        /* <DEDUP_REMOVED lines=16> */
[-C--:B-1----:R-:W-:Y:S01]  /*16250*/  FMUL.FTZ R246, R148, R4.reuse ;  /* 0x0000000494f67220 */ /* 0x082fe20000410000 */
[-C--:B------:R-:W-:Y:S01]  /*16260*/  FMUL.FTZ R148, R85, R4.reuse ;  /* 0x0000000455947220 */ /* 0x080fe20000410000 */
[-C--:B------:R-:W-:Y:S01]  /*16270*/  FMUL.FTZ R238, R162, R3.reuse ;  /* 0x00000003a2ee7220 */ /* 0x080fe20000410000 */
[-C--:B------:R-:W-:Y:S01]  /*16280*/  FMUL.FTZ R239, R163, R3.reuse ;  /* 0x00000003a3ef7220 */ /* 0x080fe20000410000 */
[-C--:B---3--:R-:W-:Y:S01]  /*16290*/  FMUL.FTZ R36, R149, R4.reuse ;  /* 0x0000000495247220 */ /* 0x088fe20000410000 */
[----:B------:R-:W-:Y:S01]  /*162a0*/  FMUL.FTZ R149, R84, R4 ;  /* 0x0000000454957220 */ /* 0x000fe20000410000 */
[-C--:B------:R-:W-:Y:S01]  /*162b0*/  FMUL.FTZ R242, R158, R3.reuse ;  /* 0x000000039ef27220 */ /* 0x080fe20000410000 */
[-C--:B------:R-:W-:Y:S01]  /*162c0*/  FMUL.FTZ R33, R154, R3.reuse ;  /* 0x000000039a217220 */ /* 0x080fe20000410000 */
[----:B------:R-:W-:Y:S01]  /*162d0*/  FMUL.FTZ R247, R151, R3 ;  /* 0x0000000397f77220 */ /* 0x000fe20000410000 */
[----:B------:R-:W-:Y:S01]  /*162e0*/  IMAD.MOV.U32 R171, RZ, RZ, R140 ;  /* 0x000000ffffab7224 */ /* 0x000fe200078e008c */
[----:B------:R-:W-:Y:S01]  /*162f0*/  MOV R151, R229 ;  /* 0x000000e500977202 */ /* 0x000fe20000000f00 */
[----:B------:R-:W-:-:S02]  /*16300*/  IMAD.MOV.U32 R166, RZ, RZ, R161 ;  /* 0x000000ffffa67224 */ /* 0x000fc400078e00a1 */
[-C--:B------:R-:W-:Y:S01]  /*16310*/  FMUL.FTZ R132, R132, R2.reuse ;  /* 0x0000000284847220 */ /* 0x080fe20000410000 */
[----:B------:R-:W-:Y:S02]  /*16320*/  IMAD.MOV.U32 R170, RZ, RZ, R144 ;  /* 0x000000ffffaa7224 */ /* 0x000fe400078e0090 */
[-C--:B------:R-:W-:Y:S01]  /*16330*/  FMUL.FTZ R133, R133, R2.reuse ;  /* 0x0000000285857220 */ /* 0x080fe20000410000 */
[----:B------:R-:W-:Y:S02]  /*16340*/  IMAD.MOV.U32 R158, RZ, RZ, R164 ;  /* 0x000000ffff9e7224 */ /* 0x000fe400078e00a4 */
        /* <DEDUP_REMOVED lines=11> */
[----:B--2---:R-:W-:-:S04]  /*16400*/  FFMA.FTZ R7, R235, R0, R174 ;  /* 0x00000000eb077223 */ /* 0x004fc800000100ae */
[----:B------:R-:W-:-:S04]  /*16410*/  FADD.FTZ R7, R106, R7 ;  /* 0x000000076a077221 */ /* 0x000fc80000010000 */
[----:B------:R-:W-:-:S04]  /*16420*/  FADD.FTZ R6, R9, R7 ;  /* 0x0000000709067221 */ /* 0x000fc80000010000 */
[----:B------:R-:W-:Y:S01]  /*16430*/  FADD.FTZ R13, R52, R6 ;  /* 0x00000006340d7221 */ /* 0x000fe20000010000 */
[----:B------:R-:W-:-:S04]  /*16440*/  PRMT R6, R14, 0x7771, RZ ;  /* 0x000077710e067816 */ /* 0x000fc800000000ff */
[----:B------:R-:W-:Y:S02]  /*16450*/  ISETP.GT.U32.AND P2, PT, R6, UR12, PT ;  /* 0x0000000c06007c0c */ /* 0x000fe4000bf44070 */
[----:B------:R-:W-:-:S04]  /*16460*/  PRMT R6, R14, 0x7772, RZ ;  /* 0x000077720e067816 */ /* 0x000fc800000000ff */
[----:B------:R-:W-:Y:S02]  /*16470*/  ISETP.GT.U32.AND P1, PT, R6, UR12, PT ;  /* 0x0000000c06007c0c */ /* 0x000fe4000bf24070 */
[----:B------:R-:W-:Y:S02]  /*16480*/  F2FP.F16.F32.PACK_AB R6, R51, R48 ;  /* 0x000000303306723e */ /* 0x000fe400000000ff */
[----:B------:R-:W-:Y:S02]  /*16490*/  F2FP.F16.F32.PACK_AB R7, R172, R57 ;  /* 0x00000039ac07723e */ /* 0x000fe400000000ff */
[C---:B------:R-:W-:Y:S02]  /*164a0*/  PRMT R224, R6.reuse, 0x7610, R224 ;  /* 0x0000761006e07816 */ /* 0x040fe400000000e0 */
[----:B------:R-:W-:Y:S02]  /*164b0*/  PRMT R218, R6, 0x7632, R218 ;  /* 0x0000763206da7816 */ /* 0x000fe400000000da */
[----:B------:R-:W-:-:S02]  /*164c0*/  PRMT R6, R20, 0x7632, R6 ;  /* 0x0000763214067816 */ /* 0x000fc40000000006 */
[C---:B------:R-:W-:Y:S02]  /*164d0*/  PRMT R227, R7.reuse, 0x7632, R227 ;  /* 0x0000763207e37816 */ /* 0x040fe400000000e3 */
[----:B------:R-:W-:Y:S02]  /*164e0*/  LOP3.LUT R6, R6, 0xff, RZ, 0xc0, !PT ;  /* 0x000000ff06067812 */ /* 0x000fe400078ec0ff */
[----:B------:R-:W-:Y:S01]  /*164f0*/  PRMT R244, R7, 0x7610, R244 ;  /* 0x0000761007f47816 */ /* 0x000fe200000000f4 */
[----:B------:R-:W-:Y:S01]  /*16500*/  @P2 HADD2 R176, -R227.H0_H0, -RZ.H0_H0 ;  /* 0xa00000ffe3b02230 */ /* 0x000fe20000000900 */
[----:B------:R-:W-:Y:S02]  /*16510*/  ISETP.LE.U32.AND P5, PT, R6, UR12, PT ;  /* 0x0000000c06007c0c */ /* 0x000fe4000bfa3070 */
[----:B------:R-:W-:Y:S01]  /*16520*/  PRMT R6, R54, 0x7772, RZ ;  /* 0x0000777236067816 */ /* 0x000fe200000000ff */
[----:B------:R-:W-:Y:S01]  /*16530*/  @!P0 HADD2 R181, -R244.H0_H0, -RZ.H0_H0 ;  /* 0xa00000fff4b58230 */ /* 0x000fe20000000900 */
[----:B------:R-:W-:-:S02]  /*16540*/  PRMT R102, R244, 0x5410, R227 ;  /* 0x00005410f4667816 */ /* 0x000fc400000000e3 */
[----:B------:R-:W-:Y:S02]  /*16550*/  @P2 PRMT R227, R176, 0x5410, RZ ;  /* 0x00005410b0e32816 */ /* 0x000fe400000000ff */
[----:B------:R-:W-:Y:S02]  /*16560*/  ISETP.GT.U32.AND P2, PT, R6, UR12, PT ;  /* 0x0000000c06007c0c */ /* 0x000fe4000bf44070 */
[----:B------:R-:W-:Y:S02]  /*16570*/  PRMT R6, R54, 0x7773, RZ ;  /* 0x0000777336067816 */ /* 0x000fe400000000ff */
[----:B------:R-:W-:Y:S02]  /*16580*/  @!P0 PRMT R244, R181, 0x5410, RZ ;  /* 0x00005410b5f48816 */ /* 0x000fe400000000ff */
[----:B------:R-:W-:Y:S02]  /*16590*/  ISETP.GT.U32.AND P0, PT, R6, UR12, PT ;  /* 0x0000000c06007c0c */ /* 0x000fe4000bf04070 */
[----:B------:R-:W-:Y:S01]  /*165a0*/  LOP3.LUT R6, R20, 0xffff, RZ, 0xc0, !PT ;  /* 0x0000ffff14067812 */ /* 0x000fe200078ec0ff */
[----:B------:R-:W-:Y:S01]  /*165b0*/  @P1 HADD2 R175, -R224.H0_H0, -RZ.H0_H0 ;  /* 0xa00000ffe0af1230 */ /* 0x000fe20000000900 */
[----:B------:R-:W-:-:S02]  /*165c0*/  F2FP.F16.F32.PACK_AB R52, R52, R9 ;  /* 0x000000093434723e */ /* 0x000fc400000000ff */
[----:B------:R-:W-:Y:S02]  /*165d0*/  SHF.R.U32.HI R6, RZ, 0x8, R6 ;  /* 0x00000008ff067819 */ /* 0x000fe40000011606 */
[----:B------:R-:W-:Y:S02]  /*165e0*/  PRMT R248, R224, 0x5410, R218 ;  /* 0x00005410e0f87816 */ /* 0x000fe400000000da */
[----:B------:R-:W-:Y:S02]  /*165f0*/  LOP3.LUT R6, R6, 0xffff, RZ, 0xc0, !PT ;  /* 0x0000ffff06067812 */ /* 0x000fe400078ec0ff */
[----:B------:R-:W-:Y:S01]  /*16600*/  @P1 PRMT R224, R175, 0x5410, RZ ;  /* 0x00005410afe01816 */ /* 0x000fe200000000ff */
[----:B------:R-:W-:Y:S01]  /*16610*/  @P0 HADD2 R184, -R52.H1_H1, -RZ.H0_H0 ;  /* 0xa00000ff34b80230 */ /* 0x000fe20000000d00 */
[----:B------:R-:W-:Y:S02]  /*16620*/  ISETP.LE.U32.AND P1, PT, R6, UR12, PT ;  /* 0x0000000c06007c0c */ /* 0x000fe4000bf23070 */
[----:B------:R-:W-:-:S02]  /*16630*/  LOP3.LUT R6, R37, 0xff, RZ, 0xc0, !PT ;  /* 0x000000ff25067812 */ /* 0x000fc400078ec0ff */
[----:B------:R-:W-:Y:S02]  /*16640*/  PRMT R225, R52, 0x7632, R225 ;  /* 0x0000763234e17816 */ /* 0x000fe400000000e1 */
[----:B------:R-:W-:Y:S02]  /*16650*/  @P0 PRMT R225, R184, 0x5410, RZ ;  /* 0x00005410b8e10816 */ /* 0x000fe400000000ff */
[----:B------:R-:W-:Y:S02]  /*16660*/  ISETP.LE.U32.AND P0, PT, R6, UR12, PT ;  /* 0x0000000c06007c0c */ /* 0x000fe4000bf03070 */
[----:B------:R-:W-:Y:S01]  /*16670*/  LOP3.LUT R6, R37, 0xffff, RZ, 0xc0, !PT ;  /* 0x0000ffff25067812 */ /* 0x000fe200078ec0ff */
[----:B------:R-:W-:-:S03]  /*16680*/  @P2 HADD2 R185, -R52.H0_H0, -RZ.H0_H0 ;  /* 0xa00000ff34b92230 */ /* 0x000fc60000000900 */
[----:B------:R-:W-:Y:S02]  /*16690*/  SHF.R.U32.HI R6, RZ, 0x8, R6 ;  /* 0x00000008ff067819 */ /* 0x000fe40000011606 */
[----:B------:R-:W-:-:S05]  /*166a0*/  PRMT R9, R14, 0x7773, RZ ;  /* 0x000077730e097816 */ /* 0x000fca00000000ff */
[----:B------:R-:W-:Y:S01]  /*166b0*/  @!P0 HADD2 R189, -R107.H0_H0, -RZ.H0_H0 ;  /* 0xa00000ff6bbd8230 */ /* 0x000fe20000000900 */
[----:B------:R-:W-:Y:S02]  /*166c0*/  LOP3.LUT R6, R6, 0xffff, RZ, 0xc0, !PT ;  /* 0x0000ffff06067812 */ /* 0x000fe400078ec0ff */
[----:B------:R-:W-:Y:S02]  /*166d0*/  MOV R235, R233 ;  /* 0x000000e900eb7202 */ /* 0x000fe40000000f00 */
[----:B------:R-:W-:Y:S01]  /*166e0*/  @!P0 PRMT R8, R189, 0x5410, RZ ;  /* 0x00005410bd088816 */ /* 0x000fe200000000ff */
[----:B------:R-:W-:Y:S01]  /*166f0*/  FMUL.FTZ R233, R165, R4 ;  /* 0x00000004a5e97220 */ /* 0x000fe20000410000 */
[----:B------:R-:W-:Y:S02]  /*16700*/  PRMT R223, R52, 0x7610, R223 ;  /* 0x0000761034df7816 */ /* 0x000fe400000000df */
[----:B------:R-:W-:Y:S02]  /*16710*/  @P2 PRMT R223, R185, 0x5410, RZ ;  /* 0x00005410b9df2816 */ /* 0x000fe400000000ff */
[----:B------:R-:W-:-:S02]  /*16720*/  ISETP.LE.U32.AND P2, PT, R6, UR12, PT ;  /* 0x0000000c06007c0c */ /* 0x000fc4000bf43070 */
[----:B------:R-:W-:Y:S01]  /*16730*/  MOV R165, R208 ;  /* 0x000000d000a57202 */ /* 0x000fe20000000f00 */
[----:B------:R-:W-:Y:S01]  /*16740*/  FMUL.FTZ R208, R141, R4 ;  /* 0x000000048dd07220 */ /* 0x000fe20000410000 */
[----:B------:R-:W-:Y:S01]  /*16750*/  PRMT R6, R37, 0x7632, R6 ;  /* 0x0000763225067816 */ /* 0x000fe20000000006 */
[----:B------:R-:W-:Y:S01]  /*16760*/  IMAD.MOV.U32 R141, RZ, RZ, R8 ;  /* 0x000000ffff8d7224 */ /* 0x000fe200078e0008 */
[----:B------:R-:W-:Y:S01]  /*16770*/  ISETP.GT.U32.AND P4, PT, R9, UR12, PT ;  /* 0x0000000c09007c0c */ /* 0x000fe2000bf84070 */
[----:B------:R-:W-:Y:S01]  /*16780*/  MUFU.EX2 R8, R59 ;  /* 0x0000003b00087308 */ /* 0x000fe20000000800 */
[----:B------:R-:W-:-:S03]  /*16790*/  LOP3.LUT R6, R6, 0xff, RZ, 0xc0, !PT ;  /* 0x000000ff06067812 */ /* 0x000fc600078ec0ff */
[----:B------:R-:W1:Y:S01]  /*167a0*/  MUFU.EX2 R9, R60 ;  /* 0x0000003c00097308 */ /* 0x000e620000000800 */
[----:B------:R-:W-:Y:S01]  /*167b0*/  IMAD.MOV.U32 R7, RZ, RZ, R54 ;  /* 0x000000ffff077224 */ /* 0x000fe200078e0036 */
[----:B------:R-:W-:-:S04]  /*167c0*/  ISETP.LE.U32.AND P0, PT, R6, UR12, PT ;  /* 0x0000000c06007c0c */ /* 0x000fc8000bf03070 */
[----:B------:R-:W-:Y:S01]  /*167d0*/  LOP3.LUT R7, R7, 0xff, RZ, 0xc0, !PT ;  /* 0x000000ff07077812 */ /* 0x000fe200078ec0ff */
[----:B------:R-:W-:Y:S01]  /*167e0*/  STL [R1+0x1dc], R102 ;  /* 0x0001dc6601007387 */ /* 0x000fe20000100800 */
[----:B------:R-:W-:Y:S02]  /*167f0*/  FMUL.FTZ R181, R169, R4 ;  /* 0x00000004a9b57220 */ /* 0x000fe40000410000 */
[----:B------:R-:W-:Y:S02]  /*16800*/  ISETP.LE.U32.AND P3, PT, R7, UR12, PT ;  /* 0x0000000c07007c0c */ /* 0x000fe4000bf63070 */
[----:B------:R-:W-:Y:S01]  /*16810*/  F2FP.F16.F32.PACK_AB R7, R106, R174 ;  /* 0x000000ae6a07723e */ /* 0x000fe200000000ff */
[----:B------:R2:W-:Y:S01]  /*16820*/  STL [R1+0x1e0], R244 ;  /* 0x0001e0f401007387 */ /* 0x0005e20000100800 */
[----:B-1----:R-:W-:Y:S01]  /*16830*/  F2FP.F16.F32.PACK_AB R106, R9, R8 ;  /* 0x00000008096a723e */ /* 0x002fe200000000ff */
[----:B------:R-:W-:Y:S02]  /*16840*/  IMAD.MOV.U32 R169, RZ, RZ, R230 ;  /* 0x000000ffffa97224 */ /* 0x000fe400078e00e6 */
[----:B------:R1:W-:Y:S01]  /*16850*/  STL [R1+0x1e4], R227 ;  /* 0x0001e4e301007387 */ /* 0x0003e20000100800 */
[----:B------:R-:W-:-:S02]  /*16860*/  IMAD.MOV.U32 R153, RZ, RZ, R235 ;  /* 0x000000ffff997224 */ /* 0x000fc400078e00eb */
[-C--:B------:R-:W-:Y:S01]  /*16870*/  FMUL.FTZ R235, R167, R3.reuse ;  /* 0x00000003a7eb7220 */ /* 0x080fe20000410000 */
[----:B------:R-:W-:Y:S01]  /*16880*/  FMUL.FTZ R230, R155, R3 ;  /* 0x000000039be67220 */ /* 0x000fe20000410000 */
[----:B------:R-:W-:Y:S01]  /*16890*/  MOV R167, R160 ;  /* 0x000000a000a77202 */ /* 0x000fe20000000f00 */
[----:B------:R-:W-:Y:S02]  /*168a0*/  IMAD.MOV.U32 R163, RZ, RZ, R165 ;  /* 0x000000ffffa37224 */ /* 0x000fe400078e00a5 */
[----:B------:R-:W-:Y:S02]  /*168b0*/  @!P0 HADD2 R22, -R106.H0_H0, -RZ.H0_H0 ;  /* 0xa00000ff6a168230 */ /* 0x000fe40000000900 */
        /* <DEDUP_REMOVED lines=9> */
[----:B------:R-:W-:Y:S01]  /*16950*/  FMUL.FTZ R229, R93, R2 ;  /* 0x000000025de57220 */ /* 0x000fe20000410000 */
[----:B------:R-:W-:Y:S02]  /*16960*/  IMAD.MOV.U32 R55, RZ, RZ, R32 ;  /* 0x000000ffff377224 */ /* 0x000fe400078e0020 */
[----:B--2---:R-:W-:Y:S01]  /*16970*/  FMUL.FTZ R244, R97, R4 ;  /* 0x0000000461f47220 */ /* 0x004fe20000410000 */
[----:B------:R-:W-:Y:S01]  /*16980*/  FMUL.FTZ R97, R137, R2 ;  /* 0x0000000289617220 */ /* 0x000fe20000410000 */
[----:B-1----:R-:W-:Y:S01]  /*16990*/  FMUL.FTZ R227, R96, R4 ;  /* 0x0000000460e37220 */ /* 0x002fe20000410000 */
[----:B------:R-:W-:Y:S01]  /*169a0*/  FMUL.FTZ R96, R136, R2 ;  /* 0x0000000288607220 */ /* 0x000fe20000410000 */
[----:B------:R-:W-:Y:S01]  /*169b0*/  MOV R136, R141 ;  /* 0x0000008d00887202 */ /* 0x000fe20000000f00 */
[----:B------:R-:W-:-:S02]  /*169c0*/  IMAD.MOV.U32 R4, RZ, RZ, R145 ;  /* 0x000000ffff047224 */ /* 0x000fc400078e0091 */
[-C--:B------:R-:W-:Y:S01]  /*169d0*/  FMUL.FTZ R141, R125, R2.reuse ;  /* 0x000000027d8d7220 */ /* 0x080fe20000410000 */
[----:B------:R-:W-:Y:S01]  /*169e0*/  FMUL.FTZ R145, R109, R2 ;  /* 0x000000026d917220 */ /* 0x000fe20000410000 */
[----:B------:R-:W-:Y:S01]  /*169f0*/  SHF.R.U32.HI R2, RZ, 0x18, R37 ;  /* 0x00000018ff027819 */ /* 0x000fe20000011625 */
[----:B------:R-:W-:Y:S02]  /*16a00*/  @P4 HADD2 R190, -R218.H0_H0, -RZ.H0_H0 ;  /* 0xa00000ffdabe4230 */ /* 0x000fe40000000900 */
        /* <DEDUP_REMOVED lines=15> */
[----:B------:R-:W-:-:S02]  /*16b00*/  PRMT R137, R106, 0x7610, R137 ;  /* 0x000076106a897816 */ /* 0x000fc40000000089 */
[----:B------:R-:W-:Y:S02]  /*16b10*/  LOP3.LUT R3, R20, 0xff, RZ, 0xc0, !PT ;  /* 0x000000ff14037812 */ /* 0x000fe400078ec0ff */
[----:B------:R-:W-:Y:S02]  /*16b20*/  @!P0 PRMT R137, R22, 0x5410, RZ ;  /* 0x0000541016898816 */ /* 0x000fe400000000ff */
[----:B------:R-:W-:Y:S02]  /*16b30*/  ISETP.LE.U32.AND P0, PT, R2, UR12, PT ;  /* 0x0000000c02007c0c */ /* 0x000fe4000bf03070 */
[----:B------:R-:W-:Y:S02]  /*16b40*/  @P4 PRMT R218, R190, 0x5410, RZ ;  /* 0x00005410beda4816 */ /* 0x000fe400000000ff */
[----:B------:R-:W-:Y:S01]  /*16b50*/  ISETP.LE.U32.AND P4, PT, R3, UR12, PT ;  /* 0x0000000c03007c0c */ /* 0x000fe2000bf83070 */
[----:B------:R-:W-:Y:S01]  /*16b60*/  IMAD.MOV.U32 R2, RZ, RZ, R38 ;  /* 0x000000ffff027224 */ /* 0x000fe200078e0026 */
[----:B------:R-:W-:-:S02]  /*16b70*/  PRMT R24, R12, 0x7610, R24 ;  /* 0x000076100c187816 */ /* 0x000fc40000000018 */
[----:B------:R-:W-:Y:S02]  /*16b80*/  PRMT R23, R12, 0x7632, R23 ;  /* 0x000076320c177816 */ /* 0x000fe40000000017 */
[----:B------:R-:W-:-:S03]  /*16b90*/  LOP3.LUT R2, R2, 0xff, RZ, 0xc0, !PT ;  /* 0x000000ff02027812 */ /* 0x000fc600078ec0ff */
[----:B------:R-:W-:Y:S01]  /*16ba0*/  @!P0 HADD2 R34, -R106.H1_H1, -RZ.H0_H0 ;  /* 0xa00000ff6a228230 */ /* 0x000fe20000000d00 */
[----:B------:R-:W-:Y:S01]  /*16bb0*/  PRMT R249, R106, 0x7632, R249 ;  /* 0x000076326af97816 */ /* 0x000fe200000000f9 */
[----:B------:R-:W-:Y:S02]  /*16bc0*/  @!P1 HADD2 R43, -R23.H0_H0, -RZ.H0_H0 ;  /* 0xa00000ff172b9230 */ /* 0x000fe40000000900 */
[----:B------:R-:W-:Y:S01]  /*16bd0*/  @!P4 HADD2 R35, -R24.H0_H0, -RZ.H0_H0 ;  /* 0xa00000ff1823c230 */ /* 0x000fe20000000900 */
[----:B------:R-:W-:Y:S01]  /*16be0*/  @!P0 PRMT R249, R34, 0x5410, RZ ;  /* 0x0000541022f98816 */ /* 0x000fe200000000ff */
[----:B------:R-:W-:Y:S01]  /*16bf0*/  IMAD.MOV.U32 R12, RZ, RZ, R56 ;  /* 0x000000ffff0c7224 */ /* 0x000fe200078e0038 */
[----:B------:R-:W-:Y:S01]  /*16c00*/  ISETP.LE.U32.AND P0, PT, R2, UR12, PT ;  /* 0x0000000c02007c0c */ /* 0x000fe2000bf03070 */
[----:B------:R-:W-:Y:S01]  /*16c10*/  FMUL.FTZ R99, R139, R0 ;  /* 0x000000008b637220 */ /* 0x000fe20000410000 */
[----:B------:R-:W-:Y:S02]  /*16c20*/  PRMT R56, R24, 0x5410, R23 ;  /* 0x0000541018387816 */ /* 0x000fe40000000017 */
[----:B------:R-:W-:Y:S01]  /*16c30*/  MOV R2, R162 ;  /* 0x000000a200027202 */ /* 0x000fe20000000f00 */
[----:B------:R-:W-:Y:S01]  /*16c40*/  IMAD.MOV.U32 R139, RZ, RZ, R151 ;  /* 0x000000ffff8b7224 */ /* 0x000fe200078e0097 */
[----:B------:R-:W-:Y:S01]  /*16c50*/  @!P4 PRMT R24, R35, 0x5410, RZ ;  /* 0x000054102318c816 */ /* 0x000fe200000000ff */
[----:B------:R-:W-:Y:S01]  /*16c60*/  IMAD.MOV.U32 R109, RZ, RZ, R154 ;  /* 0x000000ffff6d7224 */ /* 0x000fe200078e009a */
[----:B------:R-:W-:Y:S01]  /*16c70*/  @!P1 PRMT R23, R43, 0x5410, RZ ;  /* 0x000054102b179816 */ /* 0x000fe200000000ff */
[----:B------:R-:W-:-:S02]  /*16c80*/  IMAD.MOV.U32 R35, RZ, RZ, R158 ;  /* 0x000000ffff237224 */ /* 0x000fc400078e009e */
[----:B------:R-:W-:Y:S01]  /*16c90*/  FMUL.FTZ R147, R111, R0 ;  /* 0x000000006f937220 */ /* 0x000fe20000410000 */
[----:B------:R-:W-:Y:S01]  /*16ca0*/  IMAD.MOV.U32 R43, RZ, RZ, R6 ;  /* 0x000000ffff2b7224 */ /* 0x000fe200078e0006 */
[----:B------:R-:W-:Y:S01]  /*16cb0*/  MOV R60, R146 ;  /* 0x00000092003c7202 */ /* 0x000fe20000000f00 */
[----:B------:R-:W-:Y:S01]  /*16cc0*/  IMAD.MOV.U32 R3, RZ, RZ, R163 ;  /* 0x000000ffff037224 */ /* 0x000fe200078e00a3 */
[----:B------:R1:W-:Y:S01]  /*16cd0*/  MUFU.EX2 R6, R192 ;  /* 0x000000c000067308 */ /* 0x0003e20000000800 */
        /* <DEDUP_REMOVED lines=28> */
[----:B-1----:R-:W-:Y:S01]  /*16ea0*/  MOV R192, R46 ;  /* 0x0000002e00c07202 */ /* 0x002fe20000000f00 */
[----:B------:R-:W-:Y:S01]  /*16eb0*/  IMAD.MOV.U32 R0, RZ, RZ, R2 ;  /* 0x000000ffff007224 */ /* 0x000fe200078e0002 */
[----:B------:R-:W1:Y:S01]  /*16ec0*/  MUFU.EX2 R46, R191 ;  /* 0x000000bf002e7308 */ /* 0x000e620000000800 */
[----:B------:R-:W-:Y:S01]  /*16ed0*/  FADD.FTZ R2, R104, R62 ;  /* 0x0000003e68027221 */ /* 0x000fe20000010000 */
[----:B------:R-:W-:-:S02]  /*16ee0*/  IMAD.MOV.U32 R62, RZ, RZ, R4 ;  /* 0x000000ffff3e7224 */ /* 0x000fc400078e0004 */
[----:B------:R-:W-:Y:S01]  /*16ef0*/  FADD.FTZ R4, R61, R15 ;  /* 0x0000000f3d047221 */ /* 0x000fe20000010000 */
[----:B------:R-:W-:Y:S01]  /*16f00*/  IMAD.MOV.U32 R15, RZ, RZ, R0 ;  /* 0x000000ffff0f7224 */ /* 0x000fe200078e0000 */
[----:B------:R-:W-:-:S04]  /*16f10*/  PRMT R0, R38, 0x7771, RZ ;  /* 0x0000777126007816 */ /* 0x000fc800000000ff */
[----:B------:R-:W-:Y:S02]  /*16f20*/  ISETP.GT.U32.AND P1, PT, R0, UR12, PT ;  /* 0x0000000c00007c0c */ /* 0x000fe4000bf24070 */
[----:B------:R-:W-:Y:S02]  /*16f30*/  SHF.R.U32.HI R0, RZ, 0x18, R20 ;  /* 0x00000018ff007819 */ /* 0x000fe40000011614 */
[----:B-1----:R-:W-:Y:S02]  /*16f40*/  F2FP.F16.F32.PACK_AB R105, R46, R6 ;  /* 0x000000062e69723e */ /* 0x002fe400000000ff */
[----:B------:R-:W-:Y:S02]  /*16f50*/  PRMT R22, R7, 0x7610, R22 ;  /* 0x0000761007167816 */ /* 0x000fe40000000016 */
[----:B------:R-:W-:Y:S01]  /*16f60*/  ISETP.LE.U32.AND P4, PT, R0, UR12, PT ;  /* 0x0000000c00007c0c */ /* 0x000fe2000bf83070 */
[----:B------:R-:W-:Y:S01]  /*16f70*/  @!P0 HADD2 R10, -R105.H0_H0, -RZ.H0_H0 ;  /* 0xa00000ff690a8230 */ /* 0x000fe20000000900 */
[----:B------:R-:W-:-:S03]  /*16f80*/  PRMT R0, R38, 0x7772, RZ ;  /* 0x0000777226007816 */ /* 0x000fc600000000ff */
[----:B------:R-:W-:Y:S01]  /*16f90*/  @P1 HADD2 R11, -R105.H1_H1, -RZ.H0_H0 ;  /* 0xa00000ff690b1230 */ /* 0x000fe20000000d00 */
[----:B------:R-:W-:Y:S01]  /*16fa0*/  PRMT R138, R105, 0x7610, R138 ;  /* 0x00007610698a7816 */ /* 0x000fe2000000008a */
[----:B------:R-:W-:Y:S01]  /*16fb0*/  @!P5 HADD2 R17, -R22.H0_H0, -RZ.H0_H0 ;  /* 0xa00000ff1611d230 */ /* 0x000fe20000000900 */
[----:B------:R-:W-:Y:S01]  /*16fc0*/  PRMT R21, R7, 0x7632, R21 ;  /* 0x0000763207157816 */ /* 0x000fe20000000015 */
[----:B------:R-:W-:Y:S01]  /*16fd0*/  FADD.FTZ R2, R58, R2 ;  /* 0x000000023a027221 */ /* 0x000fe20000010000 */
[----:B------:R-:W-:Y:S01]  /*16fe0*/  @!P0 PRMT R138, R10, 0x5410, RZ ;  /* 0x000054100a8a8816 */ /* 0x000fe200000000ff */
[----:B------:R-:W-:Y:S01]  /*16ff0*/  IMAD.MOV.U32 R58, RZ, RZ, R55 ;  /* 0x000000ffff3a7224 */ /* 0x000fe200078e0037 */
[----:B------:R-:W-:Y:S02]  /*17000*/  MOV R61, R27 ;  /* 0x0000001b003d7202 */ /* 0x000fe40000000f00 */
[----:B------:R-:W-:Y:S01]  /*17010*/  PRMT R226, R105, 0x7632, R226 ;  /* 0x0000763269e27816 */ /* 0x000fe200000000e2 */
[----:B------:R1:W2:Y:S01]  /*17020*/  LDL.LU R27, [R1+0x23c] ;  /* 0x00023c00011b7983 */ /* 0x0002a20000300800 */
[----:B------:R-:W-:Y:S01]  /*17030*/  ISETP.GT.U32.AND P0, PT, R0, UR12, PT ;  /* 0x0000000c00007c0c */ /* 0x000fe2000bf04070 */
[----:B------:R-:W-:Y:S01]  /*17040*/  IMAD.MOV.U32 R0, RZ, RZ, R196 ;  /* 0x000000ffff007224 */ /* 0x000fe200078e00c4 */
[----:B------:R-:W-:Y:S01]  /*17050*/  MOV R7, R34 ;  /* 0x0000002200077202 */ /* 0x000fe20000000f00 */
[----:B------:R-:W-:Y:S01]  /*17060*/  IMAD.MOV.U32 R34, RZ, RZ, R3 ;  /* 0x000000ffff227224 */ /* 0x000fe200078e0003 */
[----:B------:R-:W-:Y:S01]  /*17070*/  @P1 PRMT R226, R11, 0x5410, RZ ;  /* 0x000054100be21816 */ /* 0x000fe200000000ff */
[----:B------:R-:W3:Y:S01]  /*17080*/  LDL.LU R196, [R1+0x238] ;  /* 0x0002380001c47983 */ /* 0x000ee20000300800 */
[----:B------:R-:W-:-:S02]  /*17090*/  IMAD.MOV.U32 R11, RZ, RZ, R212 ;  /* 0x000000ffff0b7224 */ /* 0x000fc400078e00d4 */
[----:B------:R-:W-:Y:S01]  /*170a0*/  FADD.FTZ R3, R186, R66 ;  /* 0x00000042ba037221 */ /* 0x000fe20000010000 */
[----:B------:R-:W-:Y:S01]  /*170b0*/  PRMT R55, R22, 0x5410, R21 ;  /* 0x0000541016377816 */ /* 0x000fe20000000015 */
[----:B------:R-:W4:Y:S01]  /*170c0*/  LDL.LU R212, [R1+0x234] ;  /* 0x0002340001d47983 */ /* 0x000f220000300800 */
[----:B------:R-:W-:Y:S01]  /*170d0*/  IMAD.MOV.U32 R66, RZ, RZ, R213 ;  /* 0x000000ffff427224 */ /* 0x000fe200078e00d5 */
[----:B------:R-:W-:Y:S01]  /*170e0*/  @!P5 PRMT R22, R17, 0x5410, RZ ;  /* 0x000054101116d816 */ /* 0x000fe200000000ff */
[----:B------:R-:W-:Y:S01]  /*170f0*/  IMAD.MOV.U32 R17, RZ, RZ, R217 ;  /* 0x000000ffff117224 */ /* 0x000fe200078e00d9 */
[----:B------:R-:W3:Y:S04]  /*17100*/  LDL.LU R213, [R1+0x230] ;  /* 0x0002300001d57983 */ /* 0x000ee80000300800 */
[----:B------:R-:W2:Y:S01]  /*17110*/  LDL.LU R217, [R1+0x22c] ;  /* 0x00022c0001d97983 */ /* 0x000ea20000300800 */
[----:B------:R-:W-:Y:S01]  /*17120*/  IMAD.MOV.U32 R10, RZ, RZ, R43 ;  /* 0x000000ffff0a7224 */ /* 0x000fe200078e002b */
[----:B------:R-:W-:Y:S04]  /*17130*/  MUFU.EX2 R39, R187 ;  /* 0x000000bb00277308 */ /* 0x000fe80000000800 */
[----:B------:R-:W1:Y:S01]  /*17140*/  MUFU.EX2 R43, R188 ;  /* 0x000000bc002b7308 */ /* 0x000e620000000800 */
[----:B------:R-:W-:-:S05]  /*17150*/  @!P4 HADD2 R29, -R21.H0_H0, -RZ.H0_H0 ;  /* 0xa00000ff151dc230 */ /* 0x000fca0000000900 */
[----:B------:R-:W-:Y:S01]  /*17160*/  @!P4 PRMT R21, R29, 0x5410, RZ ;  /* 0x000054101d15c816 */ /* 0x000fe200000000ff */
[----:B------:R-:W-:Y:S01]  /*17170*/  IMAD.MOV.U32 R29, RZ, RZ, R53 ;  /* 0x000000ffff1d7224 */ /* 0x000fe200078e0035 */
[----:B-1----:R-:W-:-:S05]  /*17180*/  F2FP.F16.F32.PACK_AB R104, R43, R39 ;  /* 0x000000272b68723e */ /* 0x002fca00000000ff */
[----:B------:R-:W-:Y:S01]  /*17190*/  @P0 HADD2 R16, -R104.H0_H0, -RZ.H0_H0 ;  /* 0xa00000ff68100230 */ /* 0x000fe20000000900 */
[----:B------:R-:W-:-:S04]  /*171a0*/  PRMT R100, R104, 0x7610, R100 ;  /* 0x0000761068647816 */ /* 0x000fc80000000064 */
[----:B------:R-:W-:Y:S02]  /*171b0*/  @P0 PRMT R100, R16, 0x5410, RZ ;  /* 0x0000541010640816 */ /* 0x000fe400000000ff */
[----:B------:R-:W-:Y:S02]  /*171c0*/  MOV R16, R215 ;  /* 0x000000d700107202 */ /* 0x000fe40000000f00 */
[----:B------:R-:W4:Y:S01]  /*171d0*/  LDL.LU R215, [R1+0x228] ;  /* 0x0002280001d77983 */ /* 0x000f220000300800 */
[----:B--2---:R-:W-:-:S05]  /*171e0*/  PRMT R217, R5, 0x7610, R217 ;  /* 0x0000761005d97816 */ /* 0x004fca00000000d9 */
[----:B------:R-:W-:Y:S01]  /*171f0*/  @!P3 HADD2 R26, -R217.H0_H0, -RZ.H0_H0 ;  /* 0xa00000ffd91ab230 */ /* 0x000fe20000000900 */
[----:B------:R-:W-:-:S04]  /*17200*/  PRMT R53, R217, 0x7610, R5 ;  /* 0x00007610d9357816 */ /* 0x000fc80000000005 */
[----:B------:R-:W-:Y:S01]  /*17210*/  @!P3 PRMT R217, R26, 0x5410, RZ ;  /* 0x000054101ad9b816 */ /* 0x000fe200000000ff */
[----:B------:R-:W-:Y:S02]  /*17220*/  IMAD.MOV.U32 R26, RZ, RZ, R29 ;  /* 0x000000ffff1a7224 */ /* 0x000fe400078e001d */
[----:B------:R-:W-:Y:S01]  /*17230*/  IMAD.MOV.U32 R29, RZ, RZ, R58 ;  /* 0x000000ffff1d7224 */ /* 0x000fe200078e003a */
[----:B------:R-:W-:Y:S01]  /*17240*/  MOV R58, R66 ;  /* 0x00000042003a7202 */ /* 0x000fe20000000f00 */
[----:B------:R-:W-:Y:S01]  /*17250*/  IMAD.MOV.U32 R66, RZ, RZ, R0 ;  /* 0x000000ffff427224 */ /* 0x000fe200078e0000 */
[----:B------:R-:W-:-:S04]  /*17260*/  PRMT R0, R38, 0x7773, RZ ;  /* 0x0000777326007816 */ /* 0x000fc800000000ff */
[----:B------:R-:W-:Y:S01]  /*17270*/  ISETP.GT.U32.AND P0, PT, R0, UR12, PT ;  /* 0x0000000c00007c0c */ /* 0x000fe2000bf04070 */
[----:B------:R-:W-:Y:S01]  /*17280*/  FADD.FTZ R0, R45, R4 ;  /* 0x000000042d007221 */ /* 0x000fe20000010000 */
[----:B------:R-:W-:Y:S01]  /*17290*/  FADD.FTZ R4, R8, R13 ;  /* 0x0000000d08047221 */ /* 0x000fe20000010000 */
[----:B------:R-:W-:Y:S01]  /*172a0*/  IMAD.MOV.U32 R5, RZ, RZ, R216 ;  /* 0x000000ffff057224 */ /* 0x000fe200078e00d8 */
[----:B------:R-:W-:Y:S01]  /*172b0*/  MOV R13, R15 ;  /* 0x0000000f000d7202 */ /* 0x000fe20000000f00 */
[----:B------:R-:W2:Y:S01]  /*172c0*/  LDL.LU R216, [R1+0x224] ;  /* 0x0002240001d87983 */ /* 0x000ea20000300800 */
[----:B------:R-:W-:Y:S02]  /*172d0*/  IMAD.MOV.U32 R45, RZ, RZ, R222 ;  /* 0x000000ffff2d7224 */ /* 0x000fe400078e00de */
[----:B------:R-:W-:Y:S01]  /*172e0*/  FADD.FTZ R15, R9, R4 ;  /* 0x00000004090f7221 */ /* 0x000fe20000010000 */
[----:B------:R-:W2:Y:S04]  /*172f0*/  LDL.LU R222, [R1+0x220] ;  /* 0x0002200001de7983 */ /* 0x000ea80000300800 */
[----:B------:R-:W3:Y:S01]  /*17300*/  LDL.64 R8, [R1+0x168] ;  /* 0x0001680001087983 */ /* 0x000ee20000100a00 */
[----:B------:R-:W-:Y:S01]  /*17310*/  @P0 HADD2 R18, -R104.H1_H1, -RZ.H0_H0 ;  /* 0xa00000ff68120230 */ /* 0x000fe20000000d00 */
[----:B------:R-:W-:-:S04]  /*17320*/  PRMT R101, R104, 0x7632, R101 ;  /* 0x0000763268657816 */ /* 0x000fc80000000065 */
[----:B------:R-:W-:Y:S01]  /*17330*/  @P0 PRMT R101, R18, 0x5410, RZ ;  /* 0x0000541012650816 */ /* 0x000fe200000000ff */
[----:B------:R-:W-:Y:S02]  /*17340*/  IMAD.MOV.U32 R18, RZ, RZ, R5 ;  /* 0x000000ffff127224 */ /* 0x000fe400078e0005 */
[----:B------:R-:W-:Y:S01]  /*17350*/  FADD.FTZ R5, R65, R3 ;  /* 0x0000000341057221 */ /* 0x000fe20000010000 */
[----:B------:R-:W-:Y:S01]  /*17360*/  FADD.FTZ R3, R63, R2 ;  /* 0x000000023f037221 */ /* 0x000fe20000010000 */
[----:B------:R-:W-:Y:S01]  /*17370*/  FADD.FTZ R2, R44, R0 ;  /* 0x000000002c027221 */ /* 0x000fe20000010000 */
[----:B------:R-:W-:Y:S01]  /*17380*/  ULEA UR4, UR22, 0xfffffffb, 0x1 ;  /* 0xfffffffb16047891 */ /* 0x000fe2000f8e08ff */
[----:B------:R-:W-:Y:S01]  /*17390*/  IMAD.U32 R0, RZ, RZ, UR35 ;  /* 0x00000023ff007e24 */ /* 0x000fe2000f8e00ff */
[----:B------:R-:W1:Y:S01]  /*173a0*/  S2R R4, SR_CTAID.X ;  /* 0x0000000000047919 */ /* 0x000e620000002500 */
[----:B------:R-:W-:Y:S01]  /*173b0*/  @!P2 HADD2 R27, -R107.H1_H1, -RZ.H0_H0 ;  /* 0xa00000ff6b1ba230 */ /* 0x000fe20000000d00 */
[----:B------:R-:W-:-:S04]  /*173c0*/  PRMT R187, R107, 0x7632, R187 ;  /* 0x000076326bbb7816 */ /* 0x000fc800000000bb */
[----:B------:R-:W-:Y:S01]  /*173d0*/  @!P2 PRMT R187, R27, 0x5410, RZ ;  /* 0x000054101bbba816 */ /* 0x000fe200000000ff */
[----:B------:R-:W-:Y:S02]  /*173e0*/  IMAD.MOV.U32 R27, RZ, RZ, R16 ;  /* 0x000000ffff1b7224 */ /* 0x000fe400078e0010 */
[----:B------:R-:W-:Y:S02]  /*173f0*/  FADD.FTZ R16, R67, R5 ;  /* 0x0000000543107221 */ /* 0x000fe40000010000 */
[----:B------:R-:W-:Y:S01]  /*17400*/  IMAD.MOV.U32 R65, RZ, RZ, R27 ;  /* 0x000000ffff417224 */ /* 0x000fe200078e001b */
[----:B------:R-:W-:Y:S01]  /*17410*/  MOV R27, R17 ;  /* 0x00000011001b7202 */ /* 0x000fe20000000f00 */
[----:B------:R-:W-:Y:S01]  /*17420*/  FADD.FTZ R17, R48, R3 ;  /* 0x0000000330117221 */ /* 0x000fe20000010000 */
[----:B---3--:R-:W-:Y:S02]  /*17430*/  LOP3.LUT R0, R0, UR4, R9, 0x96, !PT ;  /* 0x0000000400007c12 */ /* 0x008fe4000f8e9609 */
[----:B------:R-:W3:Y:S01]  /*17440*/  S2R R9, SR_TID.X ;  /* 0x0000000000097919 */ /* 0x000ee20000002100 */
[----:B------:R-:W-:-:S02]  /*17450*/  IMAD.MOV.U32 R8, RZ, RZ, R13 ;  /* 0x000000ffff087224 */ /* 0x000fc400078e000d */
[----:B------:R-:W-:Y:S02]  /*17460*/  IMAD.MOV.U32 R13, RZ, RZ, R18 ;  /* 0x000000ffff0d7224 */ /* 0x000fe400078e0012 */
[----:B------:R-:W-:Y:S01]  /*17470*/  FADD.FTZ R18, R6, R2 ;  /* 0x0000000206127221 */ /* 0x000fe20000010000 */
[----:B------:R-:W-:Y:S01]  /*17480*/  IMAD.WIDE.U32 R2, R0, -0x326172a9, RZ ;  /* 0xcd9e8d5700027825 */ /* 0x000fe200078e00ff */
[----:B---3--:R-:W-:-:S05]  /*17490*/  SHF.R.U32.HI R9, RZ, 0x5, R9 ;  /* 0x00000005ff097819 */ /* 0x008fca0000011609 */
[----:B-1----:R-:W-:-:S04]  /*174a0*/  IMAD R4, R4, 0x8, R9 ;  /* 0x0000000804047824 */ /* 0x002fc800078e0209 */
[----:B------:R-:W-:-:S03]  /*174b0*/  IMAD.WIDE.U32 R4, R4, -0x326172a9, RZ ;  /* 0xcd9e8d5704047825 */ /* 0x000fc600078e00ff */
[----:B------:R-:W-:-:S03]  /*174c0*/  LOP3.LUT R0, R4, UR33, R3, 0x96, !PT ;  /* 0x0000002104007c12 */ /* 0x000fc6000f8e9603 */
[----:B------:R-:W3:Y:S01]  /*174d0*/  LDL.64 R4, [R1+0x170] ;  /* 0x0001700001047983 */ /* 0x000ee20000100a00 */
[----:B------:R-:W-:Y:S02]  /*174e0*/  IMAD.MOV.U32 R63, RZ, RZ, R65 ;  /* 0x000000ffff3f7224 */ /* 0x000fe400078e0041 */
[----:B------:R-:W-:Y:S02]  /*174f0*/  IMAD.MOV.U32 R65, RZ, RZ, R13 ;  /* 0x000000ffff417224 */ /* 0x000fe400078e000d */
[----:B------:R-:W-:Y:S01]  /*17500*/  IMAD.MOV.U32 R13, RZ, RZ, R27 ;  /* 0x000000ffff0d7224 */ /* 0x000fe200078e001b */
[----:B------:R-:W-:Y:S01]  /*17510*/  MOV R27, R7 ;  /* 0x00000007001b7202 */ /* 0x000fe20000000f00 */
[----:B------:R-:W-:-:S04]  /*17520*/  IMAD.WIDE.U32 R6, R0, -0x2daee0ad, RZ ;  /* 0xd2511f5300067825 */ /* 0x000fc800078e00ff */
[----:B------:R-:W-:Y:S02]  /*17530*/  IMAD.MOV.U32 R44, RZ, RZ, R65 ;  /* 0x000000ffff2c7224 */ /* 0x000fe400078e0041 */
[----:B------:R-:W-:Y:S01]  /*17540*/  IMAD.MOV.U32 R65, RZ, RZ, R27 ;  /* 0x000000ffff417224 */ /* 0x000fe200078e001b */
[----:B------:R-:W-:Y:S01]  /*17550*/  MOV R27, R11 ;  /* 0x0000000b001b7202 */ /* 0x000fe20000000f00 */
[----:B------:R-:W-:Y:S02]  /*17560*/  IMAD.MOV.U32 R9, RZ, RZ, R63 ;  /* 0x000000ffff097224 */ /* 0x000fe400078e003f */
[----:B------:R-:W-:Y:S02]  /*17570*/  IMAD.MOV.U32 R63, RZ, RZ, R13 ;  /* 0x000000ffff3f7224 */ /* 0x000fe400078e000d */
[----:B------:R-:W-:Y:S02]  /*17580*/  IMAD.MOV.U32 R11, RZ, RZ, R12 ;  /* 0x000000ffff0b7224 */ /* 0x000fe400078e000c */
[----:B------:R-:W-:-:S02]  /*17590*/  IMAD.MOV.U32 R48, RZ, RZ, R9 ;  /* 0x000000ffff307224 */ /* 0x000fc400078e0009 */
[----:B------:R-:W-:Y:S01]  /*175a0*/  IMAD.MOV.U32 R67, RZ, RZ, R11 ;  /* 0x000000ffff437224 */ /* 0x000fe200078e000b */
[----:B---3--:R-:W-:Y:S02]  /*175b0*/  LOP3.LUT R0, R4, UR31, R7, 0x96, !PT ;  /* 0x0000001f04007c12 */ /* 0x008fe4000f8e9607 */
[----:B------:R-:W-:-:S05]  /*175c0*/  LOP3.LUT R4, R2, UR32, R213, 0x96, !PT ;  /* 0x0000002002047c12 */ /* 0x000fca000f8e96d5 */
[----:B------:R-:W-:-:S04]  /*175d0*/  IMAD.WIDE.U32 R4, R4, -0x2daee0ad, RZ ;  /* 0xd2511f5304047825 */ /* 0x000fc800078e00ff */
[----:B------:R-:W-:Y:S01]  /*175e0*/  IMAD.WIDE.U32 R12, R0, -0x326172a9, RZ ;  /* 0xcd9e8d57000c7825 */ /* 0x000fe200078e00ff */
[----:B------:R-:W-:Y:S02]  /*175f0*/  LOP3.LUT R0, R6, UR25, R5, 0x96, !PT ;  /* 0x0000001906007c12 */ /* 0x000fe4000f8e9605 */
[----:B------:R-:W-:-:S03]  /*17600*/  MOV R5, R8 ;  /* 0x0000000800057202 */ /* 0x000fc60000000f00 */
[----:B------:R-:W-:Y:S01]  /*17610*/  IMAD.WIDE.U32 R8, R0, -0x326172a9, RZ ;  /* 0xcd9e8d5700087825 */ /* 0x000fe200078e00ff */
[----:B----4-:R-:W-:Y:S02]  /*17620*/  LOP3.LUT R7, R212, UR30, R13, 0x96, !PT ;  /* 0x0000001ed4077c12 */ /* 0x010fe4000f8e960d */
[----:B------:R-:W3:Y:S01]  /*17630*/  LDL.LU.64 R212, [R1+0x218] ;  /* 0x0002180001d47983 */ /* 0x000ee20000300a00 */
[----:B------:R-:W-:Y:S01]  /*17640*/  IMAD.MOV.U32 R6, RZ, RZ, R10 ;  /* 0x000000ffff067224 */ /* 0x000fe200078e000a */
[----:B------:R-:W-:Y:S01]  /*17650*/  LOP3.LUT R0, R12, UR23, R9, 0x96, !PT ;  /* 0x000000170c007c12 */ /* 0x000fe2000f8e9609 */
[----:B------:R-:W-:-:S04]  /*17660*/  IMAD.WIDE.U32 R10, R7, -0x2daee0ad, RZ ;  /* 0xd2511f53070a7825 */ /* 0x000fc800078e00ff */
[----:B------:R-:W-:Y:S02]  /*17670*/  IMAD.MOV.U32 R12, RZ, RZ, R6 ;  /* 0x000000ffff0c7224 */ /* 0x000fe400078e0006 */
[----:B------:R-:W-:Y:S01]  /*17680*/  IMAD.WIDE.U32 R6, R0, -0x2daee0ad, RZ ;  /* 0xd2511f5300067825 */ /* 0x000fe200078e00ff */
[----:B------:R-:W-:-:S03]  /*17690*/  LOP3.LUT R4, R4, UR21, R11, 0x96, !PT ;  /* 0x0000001504047c12 */ /* 0x000fc6000f8e960b */
[----:B------:R-:W-:Y:S01]  /*176a0*/  IMAD.MOV.U32 R11, RZ, RZ, R5 ;  /* 0x000000ffff0b7224 */ /* 0x000fe200078e0005 */
[----:B------:R-:W-:Y:S01]  /*176b0*/  LOP3.LUT R0, R10, UR16, R7, 0x96, !PT ;  /* 0x000000100a007c12 */ /* 0x000fe2000f8e9607 */
[----:B------:R-:W-:Y:S01]  /*176c0*/  IMAD.WIDE.U32 R4, R4, -0x326172a9, RZ ;  /* 0xcd9e8d5704047825 */ /* 0x000fe200078e00ff */
[----:B------:R-:W-:-:S03]  /*176d0*/  MOV R9, R45 ;  /* 0x0000002d00097202 */ /* 0x000fc60000000f00 */
[----:B------:R-:W-:Y:S02]  /*176e0*/  IMAD.MOV.U32 R13, RZ, RZ, R44 ;  /* 0x000000ffff0d7224 */ /* 0x000fe400078e002c */
[----:B------:R-:W-:Y:S01]  /*176f0*/  IMAD.WIDE.U32 R44, R0, -0x326172a9, RZ ;  /* 0xcd9e8d57002c7825 */ /* 0x000fe200078e00ff */
[----:B------:R-:W-:-:S03]  /*17700*/  LOP3.LUT R5, R8, UR17, R5, 0x96, !PT ;  /* 0x0000001108057c12 */ /* 0x000fc6000f8e9605 */
[----:B------:R-:W-:Y:S01]  /*17710*/  IMAD.MOV.U32 R8, RZ, RZ, R35 ;  /* 0x000000ffff087224 */ /* 0x000fe200078e0023 */
[----:B------:R-:W-:Y:S01]  /*17720*/  LOP3.LUT R35, R4, UR15, R45, 0x96, !PT ;  /* 0x0000000f04237c12 */ /* 0x000fe2000f8e962d */
[----:B------:R-:W-:Y:S02]  /*17730*/  IMAD.MOV.U32 R10, RZ, RZ, R48 ;  /* 0x000000ffff0a7224 */ /* 0x000fe400078e0030 */
[----:B------:R-:W-:Y:S02]  /*17740*/  IMAD.MOV.U32 R4, RZ, RZ, R49 ;  /* 0x000000ffff047224 */ /* 0x000fe400078e0031 */
[----:B------:R-:W-:-:S04]  /*17750*/  IMAD.WIDE.U32 R48, R5, -0x2daee0ad, RZ ;  /* 0xd2511f5305307825 */ /* 0x000fc800078e00ff */
[----:B------:R-:W-:Y:S01]  /*17760*/  IMAD.MOV.U32 R5, RZ, RZ, R13 ;  /* 0x000000ffff057224 */ /* 0x000fe200078e000d */
[----:B------:R-:W-:Y:S01]  /*17770*/  MOV R13, R63 ;  /* 0x0000003f000d7202 */ /* 0x000fe20000000f00 */
[----:B------:R-:W-:Y:S02]  /*17780*/  IMAD.MOV.U32 R63, RZ, RZ, R34 ;  /* 0x000000ffff3f7224 */ /* 0x000fe400078e0022 */
[----:B------:R1:W-:Y:S01]  /*17790*/  MUFU.EX2 R34, R193 ;  /* 0x000000c100227308 */ /* 0x0003e20000000800 */
[----:B------:R-:W-:Y:S01]  /*177a0*/  LOP3.LUT R49, R6, UR13, R49, 0x96, !PT ;  /* 0x0000000d06317c12 */ /* 0x000fe2000f8e9631 */
[----:B------:R-:W-:Y:S01]  /*177b0*/  FADD.FTZ R6, R57, R16 ;  /* 0x0000001039067221 */ /* 0x000fe20000010000 */
[----:B-1----:R-:W-:Y:S02]  /*177c0*/  IMAD.MOV.U32 R193, RZ, RZ, R4 ;  /* 0x000000ffffc17224 */ /* 0x002fe400078e0004 */
[----:B------:R-:W-:Y:S01]  /*177d0*/  FADD.FTZ R4, R39, R15 ;  /* 0x0000000f27047221 */ /* 0x000fe20000010000 */
[----:B------:R-:W-:-:S02]  /*177e0*/  IMAD.MOV.U32 R39, RZ, RZ, R8 ;  /* 0x000000ffff277224 */ /* 0x000fc400078e0008 */
[----:B------:R-:W-:Y:S02]  /*177f0*/  FADD.FTZ R8, R51, R17 ;  /* 0x0000001133087221 */ /* 0x000fe40000010000 */
[----:B------:R-:W4:Y:S01]  /*17800*/  LDL.64 R16, [R1+0xf8] ;  /* 0x0000f80001107983 */ /* 0x000f220000100a00 */
[----:B------:R-:W-:-:S04]  /*17810*/  LOP3.LUT R0, R35, 0xffff, RZ, 0xc0, !PT ;  /* 0x0000ffff23007812 */ /* 0x000fc800078ec0ff */
[----:B------:R-:W-:-:S04]  /*17820*/  SHF.R.U32.HI R0, RZ, 0x8, R0 ;  /* 0x00000008ff007819 */ /* 0x000fc80000011600 */
[----:B------:R-:W-:-:S04]  /*17830*/  LOP3.LUT R0, R0, 0xffff, RZ, 0xc0, !PT ;  /* 0x0000ffff00007812 */ /* 0x000fc800078ec0ff */
[----:B------:R-:W-:Y:S02]  /*17840*/  ISETP.LE.U32.AND P2, PT, R0, UR12, PT ;  /* 0x0000000c00007c0c */ /* 0x000fe4000bf43070 */
[----:B------:R-:W-:-:S04]  /*17850*/  LOP3.LUT R0, R35, 0xff, RZ, 0xc0, !PT ;  /* 0x000000ff23007812 */ /* 0x000fc800078ec0ff */
[----:B------:R-:W-:Y:S02]  /*17860*/  ISETP.LE.U32.AND P0, PT, R0, UR12, PT ;  /* 0x0000000c00007c0c */ /* 0x000fe4000bf03070 */
[----:B------:R-:W-:-:S04]  /*17870*/  PRMT R0, R35, 0x7632, R0 ;  /* 0x0000763223007816 */ /* 0x000fc80000000000 */
[----:B------:R-:W-:-:S04]  /*17880*/  LOP3.LUT R0, R0, 0xff, RZ, 0xc0, !PT ;  /* 0x000000ff00007812 */ /* 0x000fc800078ec0ff */
[----:B------:R-:W-:Y:S01]  /*17890*/  ISETP.LE.U32.AND P1, PT, R0, UR12, PT ;  /* 0x0000000c00007c0c */ /* 0x000fe2000bf23070 */
[----:B------:R-:W-:-:S05]  /*178a0*/  IMAD.MOV.U32 R0, RZ, RZ, R44 ;  /* 0x000000ffff007224 */ /* 0x000fca00078e002c */
[----:B------:R-:W-:-:S04]  /*178b0*/  LOP3.LUT R0, R0, 0xff, RZ, 0xc0, !PT ;  /* 0x000000ff00007812 */ /* 0x000fc800078ec0ff */
[----:B------:R-:W-:Y:S02]  /*178c0*/  ISETP.LE.U32.AND P5, PT, R0, UR12, PT ;  /* 0x0000000c00007c0c */ /* 0x000fe4000bfa3070 */
[----:B------:R-:W-:-:S04]  /*178d0*/  LOP3.LUT R0, R49, 0xffff, RZ, 0xc0, !PT ;  /* 0x0000ffff31007812 */ /* 0x000fc800078ec0ff */
[----:B------:R-:W-:Y:S01]  /*178e0*/  SHF.R.U32.HI R0, RZ, 0x8, R0 ;  /* 0x00000008ff007819 */ /* 0x000fe20000011600 */
[----:B------:R-:W1:Y:S03]  /*178f0*/  MUFU.EX2 R7, R195 ;  /* 0x000000c300077308 */ /* 0x000e660000000800 */
[----:B------:R-:W-:-:S04]  /*17900*/  LOP3.LUT R0, R0, 0xffff, RZ, 0xc0, !PT ;  /* 0x0000ffff00007812 */ /* 0x000fc800078ec0ff */
[----:B------:R-:W-:Y:S02]  /*17910*/  ISETP.LE.U32.AND P3, PT, R0, UR12, PT ;  /* 0x0000000c00007c0c */ /* 0x000fe4000bf63070 */
[----:B------:R-:W-:-:S04]  /*17920*/  PRMT R0, R49, 0x7632, R0 ;  /* 0x0000763231007816 */ /* 0x000fc80000000000 */
[----:B------:R-:W-:-:S04]  /*17930*/  LOP3.LUT R0, R0, 0xff, RZ, 0xc0, !PT ;  /* 0x000000ff00007812 */ /* 0x000fc800078ec0ff */
[----:B------:R-:W-:Y:S02]  /*17940*/  ISETP.LE.U32.AND P4, PT, R0, UR12, PT ;  /* 0x0000000c00007c0c */ /* 0x000fe4000bf83070 */
[----:B-1----:R-:W-:Y:S01]  /*17950*/  F2FP.F16.F32.PACK_AB R0, R34, R7 ;  /* 0x000000072200723e */ /* 0x002fe200000000ff */
[----:B------:R-:W-:Y:S01]  /*17960*/  IMAD.MOV.U32 R15, RZ, RZ, R109 ;  /* 0x000000ffff0f7224 */ /* 0x000fe200078e006d */
[----:B------:R-:W-:Y:S01]  /*17970*/  LOP3.LUT R2, R2, UR32, R211, 0x96, !PT ;  /* 0x0000002002027c12 */ /* 0x000fe2000f8e96d3 */
[----:B------:R-:W-:Y:S01]  /*17980*/  FADD.FTZ R6, R172, R6 ;  /* 0x00000006ac067221 */ /* 0x000fe20000010000 */
[----:B------:R-:W-:Y:S02]  /*17990*/  IMAD.MOV.U32 R57, RZ, RZ, R193 ;  /* 0x000000ffff397224 */ /* 0x000fe400078e00c1 */
[----:B------:R-:W-:Y:S02]  /*179a0*/  IMAD.MOV.U32 R193, RZ, RZ, R11 ;  /* 0x000000ffffc17224 */ /* 0x000fe400078e000b */
[----:B------:R1:W2:Y:S02]  /*179b0*/  MUFU.EX2 R11, R196 ;  /* 0x000000c4000b7308 */ /* 0x0002a40000000800 */
[----:B-1----:R-:W-:Y:S01]  /*179c0*/  IMAD.MOV.U32 R196, RZ, RZ, R207 ;  /* 0x000000ffffc47224 */ /* 0x002fe200078e00cf */
[----:B---3--:R-:W-:-:S02]  /*179d0*/  PRMT R213, R0, 0x7632, R213 ;  /* 0x0000763200d57816 */ /* 0x008fc400000000d5 */
[----:B------:R-:W-:Y:S02]  /*179e0*/  PRMT R212, R0, 0x7610, R212 ;  /* 0x0000761000d47816 */ /* 0x000fe400000000d4 */
[----:B------:R-:W-:Y:S01]  /*179f0*/  MOV R0, R48 ;  /* 0x0000003000007202 */ /* 0x000fe20000000f00 */
[----:B------:R-:W-:Y:S01]  /*17a00*/  @!P2 HADD2 R47, -R213.H0_H0, -RZ.H0_H0 ;  /* 0xa00000ffd52fa230 */ /* 0x000fe20000000900 */
[----:B------:R-:W-:Y:S02]  /*17a10*/  PRMT R109, R212, 0x5410, R213 ;  /* 0x00005410d46d7816 */ /* 0x000fe400000000d5 */
[----:B------:R-:W-:Y:S02]  /*17a20*/  LOP3.LUT R0, R0, 0xff, RZ, 0xc0, !PT ;  /* 0x000000ff00007812 */ /* 0x000fe400078ec0ff */
[----:B------:R-:W-:Y:S02]  /*17a30*/  @!P2 PRMT R213, R47, 0x5410, RZ ;  /* 0x000054102fd5a816 */ /* 0x000fe400000000ff */
[----:B------:R-:W-:-:S02]  /*17a40*/  ISETP.LE.U32.AND P2, PT, R0, UR12, PT ;  /* 0x0000000c00007c0c */ /* 0x000fc4000bf43070 */
[----:B----4-:R-:W-:Y:S01]  /*17a50*/  LOP3.LUT R0, R16, UR33, R3, 0x96, !PT ;  /* 0x0000002110007c12 */ /* 0x010fe2000f8e9603 */
[----:B------:R-:W-:Y:S01]  /*17a60*/  IMAD.MOV.U32 R17, RZ, RZ, R39 ;  /* 0x000000ffff117224 */ /* 0x000fe200078e0027 */
[----:B------:R-:W-:Y:S01]  /*17a70*/  MOV R39, R9 ;  /* 0x0000000900277202 */ /* 0x000fe20000000f00 */
[----:B------:R-:W-:Y:S02]  /*17a80*/  IMAD.MOV.U32 R9, RZ, RZ, R12 ;  /* 0x000000ffff097224 */ /* 0x000fe400078e000c */
[----:B------:R-:W-:Y:S01]  /*17a90*/  FADD.FTZ R12, R43, R4 ;  /* 0x000000042b0c7221 */ /* 0x000fe20000010000 */
[----:B------:R-:W-:Y:S02]  /*17aa0*/  IMAD.MOV.U32 R16, RZ, RZ, R5 ;  /* 0x000000ffff107224 */ /* 0x000fe400078e0005 */
[----:B------:R-:W-:-:S05]  /*17ab0*/  IMAD.WIDE.U32 R4, R0, -0x2daee0ad, RZ ;  /* 0xd2511f5300047825 */ /* 0x000fca00078e00ff */
[----:B------:R-:W-:Y:S02]  /*17ac0*/  LOP3.LUT R5, R198, UR31, R5, 0x96, !PT ;  /* 0x0000001fc6057c12 */ /* 0x000fe4000f8e9605 */
[----:B------:R-:W3:Y:S01]  /*17ad0*/  LDL.LU.64 R198, [R1+0x210] ;  /* 0x0002100001c67983 */ /* 0x000ee20000300a00 */
[----:B------:R-:W-:Y:S01]  /*17ae0*/  MOV R47, R16 ;  /* 0x00000010002f7202 */ /* 0x000fe20000000f00 */
[----:B------:R-:W-:Y:S02]  /*17af0*/  IMAD.MOV.U32 R16, RZ, RZ, R13 ;  /* 0x000000ffff107224 */ /* 0x000fe400078e000d */
[----:B------:R-:W-:Y:S01]  /*17b00*/  FADD.FTZ R13, R7, R6 ;  /* 0x00000006070d7221 */ /* 0x000fe20000010000 */
[----:B------:R-:W-:-:S04]  /*17b10*/  IMAD.WIDE.U32 R2, R2, -0x2daee0ad, RZ ;  /* 0xd2511f5302027825 */ /* 0x000fc800078e00ff */
[----:B------:R-:W-:Y:S01]  /*17b20*/  IMAD.WIDE.U32 R6, R5, -0x326172a9, RZ ;  /* 0xcd9e8d5705067825 */ /* 0x000fe200078e00ff */
[----:B------:R-:W-:-:S04]  /*17b30*/  LOP3.LUT R0, R4, UR25, R3, 0x96, !PT ;  /* 0x0000001904007c12 */ /* 0x000fc8000f8e9603 */
[----:B------:R-:W-:Y:S02]  /*17b40*/  LOP3.LUT R3, R210, UR30, R7, 0x96, !PT ;  /* 0x0000001ed2037c12 */ /* 0x000fe4000f8e9607 */
[----:B------:R-:W4:Y:S04]  /*17b50*/  LDL.LU.64 R210, [R1+0x208] ;  /* 0x0002080001d27983 */ /* 0x000f280000300a00 */
[----:B------:R-:W4:Y:S01]  /*17b60*/  LDL.LU R207, [R1+0x204] ;  /* 0x0002040001cf7983 */ /* 0x000f220000300800 */
[----:B------:R-:W-:Y:S02]  /*17b70*/  @!P0 HADD2 R50, -R212.H0_H0, -RZ.H0_H0 ;  /* 0xa00000ffd4328230 */ /* 0x000fe40000000900 */
[----:B------:R-:W-:Y:S02]  /*17b80*/  IMAD.MOV.U32 R51, RZ, RZ, R15 ;  /* 0x000000ffff337224 */ /* 0x000fe400078e000f */
[----:B------:R-:W-:Y:S01]  /*17b90*/  IMAD.MOV.U32 R15, RZ, RZ, R10 ;  /* 0x000000ffff0f7224 */ /* 0x000fe200078e000a */
[----:B------:R-:W-:Y:S01]  /*17ba0*/  @!P0 PRMT R212, R50, 0x5410, RZ ;  /* 0x0000541032d48816 */ /* 0x000fe200000000ff */
[----:B------:R-:W-:-:S02]  /*17bb0*/  IMAD.MOV.U32 R50, RZ, RZ, R57 ;  /* 0x000000ffff327224 */ /* 0x000fc400078e0039 */
[----:B------:R-:W-:Y:S02]  /*17bc0*/  IMAD.MOV.U32 R57, RZ, RZ, R39 ;  /* 0x000000ffff397224 */ /* 0x000fe400078e0027 */
[----:B------:R-:W-:Y:S02]  /*17bd0*/  IMAD.MOV.U32 R39, RZ, RZ, R15 ;  /* 0x000000ffff277224 */ /* 0x000fe400078e000f */
[----:B------:R-:W-:Y:S02]  /*17be0*/  IMAD.MOV.U32 R15, RZ, RZ, R9 ;  /* 0x000000ffff0f7224 */ /* 0x000fe400078e0009 */
[----:B------:R-:W-:-:S04]  /*17bf0*/  IMAD.WIDE.U32 R4, R0, -0x326172a9, RZ ;  /* 0xcd9e8d5700047825 */ /* 0x000fc800078e00ff */
[----:B------:R-:W-:Y:S01]  /*17c00*/  FADD.FTZ R10, R46, R18 ;  /* 0x000000122e0a7221 */ /* 0x000fe20000010000 */
[----:B------:R-:W-:Y:S02]  /*17c10*/  MOV R18, R50 ;  /* 0x0000003200127202 */ /* 0x000fe40000000f00 */
[----:B------:R-:W-:Y:S01]  /*17c20*/  LOP3.LUT R0, R6, UR23, R5, 0x96, !PT ;  /* 0x0000001706007c12 */ /* 0x000fe2000f8e9605 */
[----:B--2---:R-:W-:Y:S01]  /*17c30*/  FADD.FTZ R5, R11, R8 ;  /* 0x000000080b057221 */ /* 0x004fe20000010000 */
[----:B------:R-:W-:Y:S02]  /*17c40*/  IMAD.MOV.U32 R7, RZ, RZ, R57 ;  /* 0x000000ffff077224 */ /* 0x000fe400078e0039 */
[----:B------:R-:W-:Y:S02]  /*17c50*/  IMAD.MOV.U32 R57, RZ, RZ, R15 ;  /* 0x000000ffff397224 */ /* 0x000fe400078e000f */
[----:B------:R-:W-:Y:S01]  /*17c60*/  IMAD.MOV.U32 R50, RZ, RZ, R27 ;  /* 0x000000ffff327224 */ /* 0x000fe200078e001b */
[----:B------:R-:W-:-:S02]  /*17c70*/  MOV R43, R39 ;  /* 0x00000027002b7202 */ /* 0x000fc40000000f00 */
[----:B------:R-:W-:Y:S01]  /*17c80*/  MOV R39, R29 ;  /* 0x0000001d00277202 */ /* 0x000fe20000000f00 */
[----:B------:R-:W-:Y:S02]  /*17c90*/  IMAD.MOV.U32 R46, RZ, RZ, R51 ;  /* 0x000000ffff2e7224 */ /* 0x000fe400078e0033 */
[----:B------:R-:W-:Y:S02]  /*17ca0*/  IMAD.MOV.U32 R51, RZ, RZ, R65 ;  /* 0x000000ffff337224 */ /* 0x000fe400078e0041 */
[----:B------:R-:W-:Y:S01]  /*17cb0*/  IMAD.MOV.U32 R65, RZ, RZ, R155 ;  /* 0x000000ffff417224 */ /* 0x000fe200078e009b */
[----:B---3--:R1:W2:Y:S02]  /*17cc0*/  MUFU.EX2 R9, R198 ;  /* 0x000000c600097308 */ /* 0x0082a40000000800 */
[----:B-1----:R-:W-:Y:S01]  /*17cd0*/  IMAD.MOV.U32 R198, RZ, RZ, R17 ;  /* 0x000000ffffc67224 */ /* 0x002fe200078e0011 */
[----:B--2---:R-:W-:Y:S01]  /*17ce0*/  F2FP.F16.F32.PACK_AB R6, R9, R11 ;  /* 0x0000000b0906723e */ /* 0x004fe200000000ff */
[----:B------:R-:W-:-:S02]  /*17cf0*/  IMAD.MOV.U32 R17, RZ, RZ, R26 ;  /* 0x000000ffff117224 */ /* 0x000fc400078e001a */
[----:B------:R-:W-:Y:S01]  /*17d00*/  FADD.FTZ R15, R9, R5 ;  /* 0x00000005090f7221 */ /* 0x000fe20000010000 */
[----:B------:R-:W-:Y:S01]  /*17d10*/  IMAD.WIDE.U32 R26, R0, -0x2daee0ad, RZ ;  /* 0xd2511f53001a7825 */ /* 0x000fe200078e00ff */
[----:B------:R-:W-:-:S03]  /*17d20*/  SHF.R.U32.HI R0, RZ, 0x18, R35 ;  /* 0x00000018ff007819 */ /* 0x000fc60000011623 */
[----:B------:R-:W-:Y:S01]  /*17d30*/  IMAD.WIDE.U32 R8, R3, -0x2daee0ad, RZ ;  /* 0xd2511f5303087825 */ /* 0x000fe200078e00ff */
[----:B------:R-:W-:-:S04]  /*17d40*/  ISETP.LE.U32.AND P0, PT, R0, UR12, PT ;  /* 0x0000000c00007c0c */ /* 0x000fc8000bf03070 */
[----:B------:R-:W-:Y:S02]  /*17d50*/  LOP3.LUT R2, R2, UR21, R9, 0x96, !PT ;  /* 0x0000001502027c12 */ /* 0x000fe4000f8e9609 */
[----:B------:R-:W-:Y:S01]  /*17d60*/  LOP3.LUT R5, R8, UR16, R27, 0x96, !PT ;  /* 0x0000001008057c12 */ /* 0x000fe2000f8e961b */
[----:B------:R-:W-:Y:S02]  /*17d70*/  IMAD.MOV.U32 R8, RZ, RZ, R152 ;  /* 0x000000ffff087224 */ /* 0x000fe400078e0098 */
[----:B------:R-:W-:Y:S02]  /*17d80*/  IMAD.MOV.U32 R9, RZ, RZ, R153 ;  /* 0x000000ffff097224 */ /* 0x000fe400078e0099 */
[----:B------:R-:W-:Y:S01]  /*17d90*/  IMAD.WIDE.U32 R2, R2, -0x326172a9, RZ ;  /* 0xcd9e8d5702027825 */ /* 0x000fe200078e00ff */
[----:B----4-:R-:W-:-:S03]  /*17da0*/  PRMT R210, R6, 0x7632, R210 ;  /* 0x0000763206d27816 */ /* 0x010fc600000000d2 */
[----:B------:R-:W-:Y:S01]  /*17db0*/  IMAD.WIDE.U32 R152, R5, -0x326172a9, RZ ;  /* 0xcd9e8d5705987825 */ /* 0x000fe200078e00ff */
[----:B------:R-:W-:-:S03]  /*17dc0*/  LOP3.LUT R11, R4, UR17, R3, 0x96, !PT ;  /* 0x00000011040b7c12 */ /* 0x000fc6000f8e9603 */
[----:B------:R-:W-:Y:S01]  /*17dd0*/  @!P0 HADD2 R64, -R210.H0_H0, -RZ.H0_H0 ;  /* 0xa00000ffd2408230 */ /* 0x000fe20000000900 */
[----:B------:R-:W-:Y:S01]  /*17de0*/  MUFU.EX2 R3, R201 ;  /* 0x000000c900037308 */ /* 0x000fe20000000800 */
[----:B------:R-:W-:Y:S02]  /*17df0*/  LOP3.LUT R29, R2, UR15, R153, 0x96, !PT ;  /* 0x0000000f021d7c12 */ /* 0x000fe4000f8e9699 */
[----:B------:R-:W-:Y:S01]  /*17e00*/  PRMT R207, R6, 0x7610, R207 ;  /* 0x0000761006cf7816 */ /* 0x000fe200000000cf */
[----:B------:R-:W1:Y:S01]  /*17e10*/  MUFU.EX2 R4, R203 ;  /* 0x000000cb00047308 */ /* 0x000e620000000800 */
[----:B------:R-:W-:Y:S02]  /*17e20*/  LOP3.LUT R0, R29, 0xff, RZ, 0xc0, !PT ;  /* 0x000000ff1d007812 */ /* 0x000fe400078ec0ff */
[----:B------:R-:W-:Y:S02]  /*17e30*/  PRMT R155, R207, 0x5410, R210 ;  /* 0x00005410cf9b7816 */ /* 0x000fe400000000d2 */
[----:B------:R-:W-:-:S02]  /*17e40*/  @!P0 PRMT R210, R64, 0x5410, RZ ;  /* 0x0000541040d28816 */ /* 0x000fc400000000ff */
[----:B------:R-:W-:Y:S02]  /*17e50*/  ISETP.LE.U32.AND P0, PT, R0, UR12, PT ;  /* 0x0000000c00007c0c */ /* 0x000fe4000bf03070 */
[----:B------:R-:W-:Y:S02]  /*17e60*/  LOP3.LUT R0, R29, 0xffff, RZ, 0xc0, !PT ;  /* 0x0000ffff1d007812 */ /* 0x000fe400078ec0ff */
[----:B-1----:R-:W-:Y:S02]  /*17e70*/  F2FP.F16.F32.PACK_AB R124, R4, R3 ;  /* 0x00000003047c723e */ /* 0x002fe400000000ff */
[----:B------:R-:W-:-:S07]  /*17e80*/  SHF.R.U32.HI R0, RZ, 0x8, R0 ;  /* 0x00000008ff007819 */ /* 0x000fce0000011600 */
[----:B------:R-:W-:Y:S01]  /*17e90*/  @!P0 HADD2 R68, -R124.H0_H0, -RZ.H0_H0 ;  /* 0xa00000ff7c448230 */ /* 0x000fe20000000900 */
[----:B------:R-:W-:Y:S02]  /*17ea0*/  LOP3.LUT R0, R0, 0xffff, RZ, 0xc0, !PT ;  /* 0x0000ffff00007812 */ /* 0x000fe400078ec0ff */
[----:B------:R-:W-:Y:S02]  /*17eb0*/  PRMT R203, R124, 0x7610, R203 ;  /* 0x000076107ccb7816 */ /* 0x000fe400000000cb */
[----:B------:R-:W-:Y:S02]  /*17ec0*/  @!P0 PRMT R203, R68, 0x5410, RZ ;  /* 0x0000541044cb8816 */ /* 0x000fe400000000ff */
[----:B------:R-:W-:Y:S01]  /*17ed0*/  ISETP.LE.U32.AND P0, PT, R0, UR12, PT ;  /* 0x0000000c00007c0c */ /* 0x000fe2000bf03070 */
[----:B------:R-:W-:Y:S01]  /*17ee0*/  FADD.FTZ R2, R3, R10 ;  /* 0x0000000a03027221 */ /* 0x000fe20000010000 */
[----:B------:R-:W-:Y:S01]  /*17ef0*/  PRMT R0, R29, 0x7632, R0 ;  /* 0x000076321d007816 */ /* 0x000fe20000000000 */
[----:B------:R-:W-:Y:S04]  /*17f00*/  MUFU.EX2 R3, R197 ;  /* 0x000000c500037308 */ /* 0x000fe80000000800 */
[----:B------:R-:W1:Y:S01]  /*17f10*/  MUFU.EX2 R6, R199 ;  /* 0x000000c700067308 */ /* 0x000e620000000800 */
[----:B------:R-:W-:-:S05]  /*17f20*/  LOP3.LUT R0, R0, 0xff, RZ, 0xc0, !PT ;  /* 0x000000ff00007812 */ /* 0x000fca00078ec0ff */
[----:B------:R-:W-:Y:S01]  /*17f30*/  @!P0 HADD2 R69, -R124.H1_H1, -RZ.H0_H0 ;  /* 0xa00000ff7c458230 */ /* 0x000fe20000000d00 */
[----:B------:R-:W-:-:S04]  /*17f40*/  PRMT R222, R124, 0x7632, R222 ;  /* 0x000076327cde7816 */ /* 0x000fc800000000de */
[----:B------:R-:W-:Y:S02]  /*17f50*/  @!P0 PRMT R222, R69, 0x5410, RZ ;  /* 0x0000541045de8816 */ /* 0x000fe400000000ff */
[----:B------:R-:W-:Y:S02]  /*17f60*/  ISETP.LE.U32.AND P0, PT, R0, UR12, PT ;  /* 0x0000000c00007c0c */ /* 0x000fe4000bf03070 */
[----:B-1----:R-:W-:Y:S02]  /*17f70*/  F2FP.F16.F32.PACK_AB R127, R6, R3 ;  /* 0x00000003067f723e */ /* 0x002fe400000000ff */
[----:B------:R-:W-:Y:S02]  /*17f80*/  SHF.R.U32.HI R0, RZ, 0x18, R29 ;  /* 0x00000018ff007819 */ /* 0x000fe4000001161d */
[----:B------:R-:W-:-:S07]  /*17f90*/  PRMT R110, R127, 0x7610, R110 ;  /* 0x000076107f6e7816 */ /* 0x000fce000000006e */
[----:B------:R-:W-:-:S05]  /*17fa0*/  @!P0 HADD2 R70, -R127.H0_H0, -RZ.H0_H0 ;  /* 0xa00000ff7f468230 */ /* 0x000fca0000000900 */
[----:B------:R-:W-:Y:S02]  /*17fb0*/  @!P0 PRMT R110, R70, 0x5410, RZ ;  /* 0x00005410466e8816 */ /* 0x000fe400000000ff */
[----:B------:R-:W-:Y:S01]  /*17fc0*/  ISETP.LE.U32.AND P0, PT, R0, UR12, PT ;  /* 0x0000000c00007c0c */ /* 0x000fe2000bf03070 */
[----:B------:R-:W-:Y:S01]  /*17fd0*/  FADD.FTZ R4, R4, R2 ;  /* 0x0000000204047221 */ /* 0x000fe20000010000 */
[----:B------:R-:W-:Y:S01]  /*17fe0*/  FADD.FTZ R2, R3, R12 ;  /* 0x0000000c03027221 */ /* 0x000fe20000010000 */
[----:B------:R-:W-:Y:S01]  /*17ff0*/  IMAD.MOV.U32 R0, RZ, RZ, R152 ;  /* 0x000000ffff007224 */ /* 0x000fe200078e0098 */
[----:B------:R-:W-:Y:S02]  /*18000*/  MUFU.EX2 R12, R211 ;  /* 0x000000d3000c7308 */ /* 0x000fe40000000800 */
[----:B------:R-:W-:Y:S02]  /*18010*/  FADD.FTZ R6, R6, R2 ;  /* 0x0000000206067221 */ /* 0x000fe40000010000 */
[----:B------:R-:W1:Y:S01]  /*18020*/  MUFU.EX2 R2, R206 ;  /* 0x000000ce00027308 */ /* 0x000e620000000800 */
[----:B------:R-:W-:-:S04]  /*18030*/  LOP3.LUT R0, R0, 0xff, RZ, 0xc0, !PT ;  /* 0x000000ff00007812 */ /* 0x000fc800078ec0ff */
[----:B------:R-:W-:Y:S01]  /*18040*/  @!P0 HADD2 R71, -R127.H1_H1, -RZ.H0_H0 ;  /* 0xa00000ff7f478230 */ /* 0x000fe20000000d00 */
[----:B------:R-:W-:-:S04]  /*18050*/  PRMT R184, R127, 0x7632, R184 ;  /* 0x000076327fb87816 */ /* 0x000fc800000000b8 */
[----:B------:R-:W-:Y:S02]  /*18060*/  @!P0 PRMT R184, R71, 0x5410, RZ ;  /* 0x0000541047b88816 */ /* 0x000fe400000000ff */
[----:B------:R-:W-:Y:S01]  /*18070*/  ISETP.LE.U32.AND P0, PT, R0, UR12, PT ;  /* 0x0000000c00007c0c */ /* 0x000fe2000bf03070 */
[----:B------:R-:W-:Y:S01]  /*18080*/  IMAD.MOV.U32 R64, RZ, RZ, R7 ;  /* 0x000000ffff407224 */ /* 0x000fe200078e0007 */
[----:B-1----:R-:W-:Y:S01]  /*18090*/  F2FP.F16.F32.PACK_AB R126, R12, R2 ;  /* 0x000000020c7e723e */ /* 0x002fe200000000ff */
[----:B------:R-:W1:Y:S04]  /*180a0*/  MUFU.EX2 R5, R221 ;  /* 0x000000dd00057308 */ /* 0x000e680000000800 */
[----:B------:R-:W2:Y:S01]  /*180b0*/  MUFU.EX2 R7, R250 ;  /* 0x000000fa00077308 */ /* 0x000ea20000000800 */
[----:B------:R-:W-:-:S05]  /*180c0*/  MOV R197, R47 ;  /* 0x0000002f00c57202 */ /* 0x000fca0000000f00 */
[----:B------:R-:W-:Y:S01]  /*180d0*/  @!P0 HADD2 R72, -R126.H0_H0, -RZ.H0_H0 ;  /* 0xa00000ff7e488230 */ /* 0x000fe20000000900 */
[----:B------:R-:W-:Y:S01]  /*180e0*/  PRMT R68, R126, 0x7610, R68 ;  /* 0x000076107e447816 */ /* 0x000fe20000000044 */
[----:B------:R-:W-:Y:S02]  /*180f0*/  IMAD.MOV.U32 R199, RZ, RZ, R16 ;  /* 0x000000ffffc77224 */ /* 0x000fe400078e0010 */
[----:B------:R-:W-:Y:S01]  /*18100*/  FADD.FTZ R3, R34, R13 ;  /* 0x0000000d22037221 */ /* 0x000fe20000010000 */
[----:B------:R-:W-:Y:S01]  /*18110*/  @!P0 PRMT R68, R72, 0x5410, RZ ;  /* 0x0000541048448816 */ /* 0x000fe200000000ff */
[----:B------:R-:W-:Y:S01]  /*18120*/  IMAD.MOV.U32 R72, RZ, RZ, R197 ;  /* 0x000000ffff487224 */ /* 0x000fe200078e00c5 */
[----:B------:R-:W3:Y:S01]  /*18130*/  MUFU.EX2 R10, R204 ;  /* 0x000000cc000a7308 */ /* 0x000ee20000000800 */
[----:B------:R-:W-:Y:S01]  /*18140*/  FADD.FTZ R4, R2, R4 ;  /* 0x0000000402047221 */ /* 0x000fe20000010000 */
[----:B-1----:R-:W-:Y:S02]  /*18150*/  FADD.FTZ R2, R5, R15 ;  /* 0x0000000f05027221 */ /* 0x002fe40000010000 */
[----:B------:R-:W1:Y:S01]  /*18160*/  MUFU.EX2 R13, R205 ;  /* 0x000000cd000d7308 */ /* 0x000e620000000800 */
[----:B--2---:R-:W-:-:S03]  /*18170*/  F2FP.F16.F32.PACK_AB R5, R7, R5 ;  /* 0x000000050705723e */ /* 0x004fc600000000ff */
[----:B------:R2:W-:Y:S01]  /*18180*/  MUFU.EX2 R15, R72 ;  /* 0x00000048000f7308 */ /* 0x0005e20000000800 */
[----:B------:R-:W-:Y:S01]  /*18190*/  IMAD.MOV.U32 R197, RZ, RZ, R17 ;  /* 0x000000ffffc57224 */ /* 0x000fe200078e0011 */
[C---:B------:R-:W-:Y:S01]  /*181a0*/  PRMT R191, R5.reuse, 0x7632, R191 ;  /* 0x0000763205bf7816 */ /* 0x040fe200000000bf */
[----:B------:R-:W-:Y:S01]  /*181b0*/  IMAD.MOV.U32 R201, RZ, RZ, R198 ;  /* 0x000000ffffc97224 */ /* 0x000fe200078e00c6 */
[----:B------:R-:W-:Y:S01]  /*181c0*/  PRMT R190, R5, 0x7610, R190 ;  /* 0x0000761005be7816 */ /* 0x000fe200000000be */
[----:B------:R-:W-:Y:S02]  /*181d0*/  IMAD.MOV.U32 R198, RZ, RZ, R46 ;  /* 0x000000ffffc67224 */ /* 0x000fe400078e002e */
[----:B--2---:R-:W-:Y:S01]  /*181e0*/  IMAD.MOV.U32 R72, RZ, RZ, R199 ;  /* 0x000000ffff487224 */ /* 0x004fe200078e00c7 */
[----:B------:R-:W-:-:S03]  /*181f0*/  MOV R199, R63 ;  /* 0x0000003f00c77202 */ /* 0x000fc60000000f00 */
[----:B------:R2:W-:Y:S01]  /*18200*/  MUFU.EX2 R5, R72 ;  /* 0x0000004800057308 */ /* 0x0005e20000000800 */
[----:B------:R-:W-:Y:S01]  /*18210*/  MOV R70, R8 ;  /* 0x0000000800467202 */ /* 0x000fe20000000f00 */
[----:B------:R-:W-:Y:S01]  /*18220*/  FADD.FTZ R8, R7, R2 ;  /* 0x0000000207087221 */ /* 0x000fe20000010000 */
[----:B---3--:R-:W-:Y:S01]  /*18230*/  FADD.FTZ R2, R10, R6 ;  /* 0x000000060a027221 */ /* 0x008fe20000010000 */
[----:B-1----:R-:W-:Y:S02]  /*18240*/  F2FP.F16.F32.PACK_AB R125, R13, R10 ;  /* 0x0000000a0d7d723e */ /* 0x002fe400000000ff */
[----:B------:R-:W-:Y:S01]  /*18250*/  MOV R17, R39 ;  /* 0x0000002700117202 */ /* 0x000fe20000000f00 */
[----:B------:R-:W-:Y:S02]  /*18260*/  IMAD.MOV.U32 R39, RZ, RZ, R65 ;  /* 0x000000ffff277224 */ /* 0x000fe400078e0041 */
[----:B--2---:R-:W-:Y:S02]  /*18270*/  IMAD.MOV.U32 R72, RZ, RZ, R199 ;  /* 0x000000ffff487224 */ /* 0x004fe400078e00c7 */
[----:B------:R-:W-:Y:S01]  /*18280*/  IMAD.MOV.U32 R199, RZ, RZ, R197 ;  /* 0x000000ffffc77224 */ /* 0x000fe200078e00c5 */
[----:B------:R-:W-:Y:S01]  /*18290*/  MOV R197, R64 ;  /* 0x0000004000c57202 */ /* 0x000fe20000000f00 */
[----:B------:R-:W-:-:S02]  /*182a0*/  IMAD.MOV.U32 R64, RZ, RZ, R201 ;  /* 0x000000ffff407224 */ /* 0x000fc400078e00c9 */
[----:B------:R-:W-:Y:S01]  /*182b0*/  IMAD.MOV.U32 R201, RZ, RZ, R198 ;  /* 0x000000ffffc97224 */ /* 0x000fe200078e00c6 */
[----:B------:R1:W-:Y:S01]  /*182c0*/  MUFU.EX2 R10, R72 ;  /* 0x00000048000a7308 */ /* 0x0003e20000000800 */
[----:B------:R-:W-:Y:S02]  /*182d0*/  IMAD.MOV.U32 R198, RZ, RZ, R18 ;  /* 0x000000ffffc67224 */ /* 0x000fe400078e0012 */
[----:B------:R-:W-:Y:S01]  /*182e0*/  IMAD.MOV.U32 R18, RZ, RZ, R61 ;  /* 0x000000ffff127224 */ /* 0x000fe200078e003d */
[----:B------:R-:W-:Y:S01]  /*182f0*/  MOV R61, R209 ;  /* 0x000000d1003d7202 */ /* 0x000fe20000000f00 */
[----:B------:R-:W-:Y:S02]  /*18300*/  IMAD.MOV.U32 R65, RZ, RZ, R58 ;  /* 0x000000ffff417224 */ /* 0x000fe400078e003a */
[----:B------:R-:W-:Y:S02]  /*18310*/  IMAD.MOV.U32 R58, RZ, RZ, R32 ;  /* 0x000000ffff3a7224 */ /* 0x000fe400078e0020 */
[----:B------:R-:W-:Y:S01]  /*18320*/  IMAD.MOV.U32 R63, RZ, RZ, R65 ;  /* 0x000000ffff3f7224 */ /* 0x000fe200078e0041 */
[----:B------:R-:W2:Y:S01]  /*18330*/  LDL.LU R32, [R1+0x200] ;  /* 0x0002000001207983 */ /* 0x000ea20000300800 */
[----:B-1----:R-:W-:-:S02]  /*18340*/  IMAD.MOV.U32 R72, RZ, RZ, R199 ;  /* 0x000000ffff487224 */ /* 0x002fc400078e00c7 */
[----:B------:R-:W-:Y:S02]  /*18350*/  IMAD.MOV.U32 R199, RZ, RZ, R64 ;  /* 0x000000ffffc77224 */ /* 0x000fe400078e0040 */
[----:B------:R-:W-:Y:S02]  /*18360*/  IMAD.MOV.U32 R64, RZ, RZ, R201 ;  /* 0x000000ffff407224 */ /* 0x000fe400078e00c9 */
[----:B------:R-:W-:Y:S01]  /*18370*/  IMAD.MOV.U32 R201, RZ, RZ, R198 ;  /* 0x000000ffffc97224 */ /* 0x000fe200078e00c6 */
[----:B------:R-:W-:Y:S01]  /*18380*/  MOV R198, R18 ;  /* 0x0000001200c67202 */ /* 0x000fe20000000f00 */
[----:B------:R-:W-:Y:S02]  /*18390*/  IMAD.MOV.U32 R18, RZ, RZ, R61 ;  /* 0x000000ffff127224 */ /* 0x000fe400078e003d */
[----:B------:R-:W-:Y:S02]  /*183a0*/  IMAD.MOV.U32 R65, RZ, RZ, R208 ;  /* 0x000000ffff417224 */ /* 0x000fe400078e00d0 */
[----:B------:R-:W-:Y:S01]  /*183b0*/  IMAD.MOV.U32 R61, RZ, RZ, R62 ;  /* 0x000000ffff3d7224 */ /* 0x000fe200078e003e */
[----:B------:R-:W3:Y:S01]  /*183c0*/  LDL.LU R208, [R1+0x1fc] ;  /* 0x0001fc0001d07983 */ /* 0x000ee20000300800 */
[----:B------:R-:W-:-:S02]  /*183d0*/  IMAD.MOV.U32 R62, RZ, RZ, R60 ;  /* 0x000000ffff3e7224 */ /* 0x000fc400078e003c */
[----:B------:R-:W-:Y:S01]  /*183e0*/  IMAD.MOV.U32 R60, RZ, RZ, R214 ;  /* 0x000000ffff3c7224 */ /* 0x000fe200078e00d6 */
[----:B------:R-:W4:Y:S04]  /*183f0*/  LDL.LU R209, [R1+0x1f8] ;  /* 0x0001f80001d17983 */ /* 0x000f280000300800 */
[----:B------:R-:W3:Y:S01]  /*18400*/  LDL.LU R214, [R1+0x1f4] ;  /* 0x0001f40001d67983 */ /* 0x000ee20000300800 */
[----:B------:R-:W-:-:S04]  /*18410*/  PRMT R0, R152, 0x7771, RZ ;  /* 0x0000777198007816 */ /* 0x000fc800000000ff */
[----:B------:R-:W-:Y:S01]  /*18420*/  ISETP.GT.U32.AND P0, PT, R0, UR12, PT ;  /* 0x0000000c00007c0c */ /* 0x000fe2000bf04070 */
[----:B------:R-:W-:Y:S01]  /*18430*/  IMAD.MOV.U32 R71, RZ, RZ, R9 ;  /* 0x000000ffff477224 */ /* 0x000fe200078e0009 */
[----:B------:R-:W-:Y:S01]  /*18440*/  MUFU.EX2 R16, R202 ;  /* 0x000000ca00107308 */ /* 0x000fe20000000800 */
[----:B------:R-:W-:-:S03]  /*18450*/  PRMT R0, R152, 0x7772, RZ ;  /* 0x0000777298007816 */ /* 0x000fc600000000ff */
[----:B------:R-:W1:Y:S01]  /*18460*/  MUFU.EX2 R9, R200 ;  /* 0x000000c800097308 */ /* 0x000e620000000800 */
[----:B------:R-:W-:-:S06]  /*18470*/  PRMT R216, R126, 0x7632, R216 ;  /* 0x000076327ed87816 */ /* 0x000fcc00000000d8 */
[----:B------:R-:W-:-:S05]  /*18480*/  @P0 HADD2 R73, -R126.H1_H1, -RZ.H0_H0 ;  /* 0xa00000ff7e490230 */ /* 0x000fca0000000d00 */
[----:B------:R-:W-:Y:S02]  /*18490*/  @P0 PRMT R216, R73, 0x5410, RZ ;  /* 0x0000541049d80816 */ /* 0x000fe400000000ff */
[----:B------:R-:W-:Y:S01]  /*184a0*/  ISETP.GT.U32.AND P0, PT, R0, UR12, PT ;  /* 0x0000000c00007c0c */ /* 0x000fe2000bf04070 */
[----:B------:R-:W-:Y:S01]  /*184b0*/  @!P1 HADD2 R74, -R207.H0_H0, -RZ.H0_H0 ;  /* 0xa00000ffcf4a9230 */ /* 0x000fe20000000900 */
[----:B------:R-:W-:-:S04]  /*184c0*/  PRMT R0, R44, 0x7771, RZ ;  /* 0x000077712c007816 */ /* 0x000fc800000000ff */
[----:B------:R-:W-:Y:S02]  /*184d0*/  @!P1 PRMT R207, R74, 0x5410, RZ ;  /* 0x000054104acf9816 */ /* 0x000fe400000000ff */
[----:B------:R-:W-:Y:S02]  /*184e0*/  ISETP.GT.U32.AND P1, PT, R0, UR12, PT ;  /* 0x0000000c00007c0c */ /* 0x000fe4000bf24070 */
[----:B-1----:R-:W-:-:S03]  /*184f0*/  F2FP.F16.F32.PACK_AB R0, R16, R9 ;  /* 0x000000091000723e */ /* 0x002fc600000000ff */
[----:B------:R-:W-:Y:S01]  /*18500*/  @P0 HADD2 R75, -R125.H0_H0, -RZ.H0_H0 ;  /* 0xa00000ff7d4b0230 */ /* 0x000fe20000000900 */
[C---:B------:R-:W-:Y:S02]  /*18510*/  PRMT R205, R0.reuse, 0x7632, R205 ;  /* 0x0000763200cd7816 */ /* 0x040fe400000000cd */
[----:B------:R-:W-:Y:S02]  /*18520*/  PRMT R204, R0, 0x7610, R204 ;  /* 0x0000761000cc7816 */ /* 0x000fe400000000cc */
[----:B------:R-:W-:Y:S02]  /*18530*/  PRMT R0, R152, 0x7773, RZ ;  /* 0x0000777398007816 */ /* 0x000fe400000000ff */
[----:B------:R-:W-:Y:S02]  /*18540*/  PRMT R215, R125, 0x7610, R215 ;  /* 0x000076107dd77816 */ /* 0x000fe400000000d7 */
[----:B------:R-:W-:Y:S02]  /*18550*/  @P0 PRMT R215, R75, 0x5410, RZ ;  /* 0x000054104bd70816 */ /* 0x000fe400000000ff */
[----:B------:R-:W-:Y:S01]  /*18560*/  ISETP.GT.U32.AND P0, PT, R0, UR12, PT ;  /* 0x0000000c00007c0c */ /* 0x000fe2000bf04070 */
[----:B------:R-:W-:-:S02]  /*18570*/  IMAD.MOV.U32 R34, RZ, RZ, R154 ;  /* 0x000000ffff227224 */ /* 0x000fc400078e009a */
[----:B------:R-:W-:Y:S02]  /*18580*/  @P1 HADD2 R76, -R205.H0_H0, -RZ.H0_H0 ;  /* 0xa00000ffcd4c1230 */ /* 0x000fe40000000900 */
[----:B------:R-:W-:Y:S01]  /*18590*/  IMAD.WIDE.U32 R46, R11, -0x2daee0ad, RZ ;  /* 0xd2511f530b2e7825 */ /* 0x000fe200078e00ff */
[----:B------:R-:W-:Y:S01]  /*185a0*/  PRMT R0, R44, 0x7773, RZ ;  /* 0x000077732c007816 */ /* 0x000fe200000000ff */
[----:B------:R1:W1:Y:S01]  /*185b0*/  MUFU.EX2 R7, R34 ;  /* 0x0000002200077308 */ /* 0x0002620000000800 */
[----:B------:R-:W-:Y:S02]  /*185c0*/  PRMT R154, R204, 0x5410, R205 ;  /* 0x00005410cc9a7816 */ /* 0x000fe400000000cd */
[----:B------:R-:W-:Y:S02]  /*185d0*/  @P1 PRMT R205, R76, 0x5410, RZ ;  /* 0x000054104ccd1816 */ /* 0x000fe400000000ff */
[----:B------:R-:W-:Y:S01]  /*185e0*/  ISETP.GT.U32.AND P1, PT, R0, UR12, PT ;  /* 0x0000000c00007c0c */ /* 0x000fe2000bf24070 */
[----:B------:R-:W-:Y:S01]  /*185f0*/  @P0 HADD2 R77, -R125.H1_H1, -RZ.H0_H0 ;  /* 0xa00000ff7d4d0230 */ /* 0x000fe20000000d00 */
[----:B-1----:R-:W-:-:S02]  /*18600*/  LOP3.LUT R34, R26, UR13, R47, 0x96, !PT ;  /* 0x0000000d1a227c12 */ /* 0x002fc4000f8e962f */
[----:B------:R-:W-:Y:S02]  /*18610*/  PRMT R69, R125, 0x7632, R69 ;  /* 0x000076327d457816 */ /* 0x000fe40000000045 */
[----:B------:R-:W-:Y:S02]  /*18620*/  LOP3.LUT R0, R34, 0xff, RZ, 0xc0, !PT ;  /* 0x000000ff22007812 */ /* 0x000fe400078ec0ff */
[----:B------:R-:W-:Y:S02]  /*18630*/  @P0 PRMT R69, R77, 0x5410, RZ ;  /* 0x000054104d450816 */ /* 0x000fe400000000ff */
[----:B------:R-:W-:Y:S02]  /*18640*/  ISETP.LE.U32.AND P0, PT, R0, UR12, PT ;  /* 0x0000000c00007c0c */ /* 0x000fe4000bf03070 */
[----:B------:R-:W-:Y:S01]  /*18650*/  LOP3.LUT R0, R34, 0xffff, RZ, 0xc0, !PT ;  /* 0x0000ffff22007812 */ /* 0x000fe200078ec0ff */
[----:B------:R-:W-:-:S03]  /*18660*/  @P1 HADD2 R79, -R191.H0_H0, -RZ.H0_H0 ;  /* 0xa00000ffbf4f1230 */ /* 0x000fc60000000900 */
[----:B------:R-:W-:Y:S02]  /*18670*/  SHF.R.U32.HI R0, RZ, 0x8, R0 ;  /* 0x00000008ff007819 */ /* 0x000fe40000011600 */
[----:B------:R-:W-:Y:S02]  /*18680*/  F2FP.F16.F32.PACK_AB R211, R15, R7 ;  /* 0x000000070fd3723e */ /* 0x000fe400000000ff */
[----:B------:R-:W-:Y:S02]  /*18690*/  LOP3.LUT R0, R0, 0xffff, RZ, 0xc0, !PT ;  /* 0x0000ffff00007812 */ /* 0x000fe400078ec0ff */
[----:B------:R-:W-:Y:S02]  /*186a0*/  PRMT R153, R190, 0x5410, R191 ;  /* 0x00005410be997816 */ /* 0x000fe400000000bf */
[----:B------:R-:W-:Y:S02]  /*186b0*/  @P1 PRMT R191, R79, 0x5410, RZ ;  /* 0x000054104fbf1816 */ /* 0x000fe400000000ff */
[----:B------:R-:W-:Y:S01]  /*186c0*/  ISETP.LE.U32.AND P1, PT, R0, UR12, PT ;  /* 0x0000000c00007c0c */ /* 0x000fe2000bf23070 */
[----:B------:R-:W-:Y:S01]  /*186d0*/  FADD.FTZ R4, R12, R4 ;  /* 0x000000040c047221 */ /* 0x000fe20000010000 */
[----:B------:R-:W-:Y:S01]  /*186e0*/  PRMT R0, R34, 0x7632, R0 ;  /* 0x0000763222007816 */ /* 0x000fe20000000000 */
[----:B------:R-:W-:Y:S01]  /*186f0*/  @!P0 HADD2 R78, -R211.H0_H0, -RZ.H0_H0 ;  /* 0xa00000ffd34e8230 */ /* 0x000fe20000000900 */
[----:B------:R-:W1:Y:S02]  /*18700*/  MUFU.EX2 R12, R252 ;  /* 0x000000fc000c7308 */ /* 0x000e640000000800 */
[----:B------:R-:W-:-:S02]  /*18710*/  LOP3.LUT R0, R0, 0xff, RZ, 0xc0, !PT ;  /* 0x000000ff00007812 */ /* 0x000fc400078ec0ff */
[----:B------:R-:W-:Y:S02]  /*18720*/  PRMT R200, R211, 0x7610, R200 ;  /* 0x00007610d3c87816 */ /* 0x000fe400000000c8 */
[----:B------:R-:W-:Y:S02]  /*18730*/  @!P0 PRMT R200, R78, 0x5410, RZ ;  /* 0x000054104ec88816 */ /* 0x000fe400000000ff */
[----:B------:R-:W-:Y:S01]  /*18740*/  ISETP.LE.U32.AND P0, PT, R0, UR12, PT ;  /* 0x0000000c00007c0c */ /* 0x000fe2000bf03070 */
[----:B------:R-:W-:Y:S01]  /*18750*/  FADD.FTZ R3, R9, R3 ;  /* 0x0000000309037221 */ /* 0x000fe20000010000 */
[----:B------:R-:W-:Y:S01]  /*18760*/  @!P5 HADD2 R80, -R204.H0_H0, -RZ.H0_H0 ;  /* 0xa00000ffcc50d230 */ /* 0x000fe20000000900 */
[----:B------:R-:W-:Y:S02]  /*18770*/  PRMT R0, R44, 0x7772, RZ ;  /* 0x000077722c007816 */ /* 0x000fe400000000ff */
[----:B------:R-:W-:Y:S01]  /*18780*/  FADD.FTZ R6, R16, R3 ;  /* 0x0000000310067221 */ /* 0x000fe20000010000 */
[----:B-1----:R-:W-:Y:S01]  /*18790*/  F2FP.F16.F32.PACK_AB R206, R12, R5 ;  /* 0x000000050cce723e */ /* 0x002fe200000000ff */
[----:B------:R-:W-:Y:S01]  /*187a0*/  FADD.FTZ R3, R7, R4 ;  /* 0x0000000407037221 */ /* 0x000fe20000010000 */
[----:B------:R-:W-:Y:S01]  /*187b0*/  MUFU.EX2 R11, R251 ;  /* 0x000000fb000b7308 */ /* 0x000fe20000000800 */
[----:B------:R-:W-:-:S03]  /*187c0*/  @!P5 PRMT R204, R80, 0x5410, RZ ;  /* 0x0000541050ccd816 */ /* 0x000fc600000000ff */
[----:B------:R-:W1:Y:S01]  /*187d0*/  MUFU.EX2 R7, R220 ;  /* 0x000000dc00077308 */ /* 0x000e620000000800 */
[----:B------:R-:W-:Y:S01]  /*187e0*/  @!P0 HADD2 R81, -R206.H0_H0, -RZ.H0_H0 ;  /* 0xa00000ffce518230 */ /* 0x000fe20000000900 */
[----:B------:R-:W-:Y:S02]  /*187f0*/  ISETP.GT.U32.AND P5, PT, R0, UR12, PT ;  /* 0x0000000c00007c0c */ /* 0x000fe4000bfa4070 */
[----:B------:R-:W-:Y:S01]  /*18800*/  SHF.R.U32.HI R0, RZ, 0x18, R34 ;  /* 0x00000018ff007819 */ /* 0x000fe20000011622 */
[----:B------:R-:W1:Y:S01]  /*18810*/  MUFU.EX2 R9, R72 ;  /* 0x0000004800097308 */ /* 0x000e620000000800 */
[----:B------:R-:W-:Y:S01]  /*18820*/  FADD.FTZ R2, R13, R2 ;  /* 0x000000020d027221 */ /* 0x000fe20000010000 */
[----:B------:R-:W-:-:S03]  /*18830*/  IMAD.MOV.U32 R221, RZ, RZ, R39 ;  /* 0x000000ffffdd7224 */ /* 0x000fc600078e0027 */
[----:B------:R-:W-:Y:S01]  /*18840*/  FADD.FTZ R4, R5, R2 ;  /* 0x0000000205047221 */ /* 0x000fe20000010000 */
[----:B------:R-:W-:Y:S01]  /*18850*/  FADD.FTZ R2, R10, R8 ;  /* 0x000000080a027221 */ /* 0x000fe20000010000 */
[----:B-1----:R-:W-:Y:S01]  /*18860*/  FADD.FTZ R5, R7, R6 ;  /* 0x0000000607057221 */ /* 0x002fe20000010000 */
[----:B------:R-:W-:Y:S02]  /*18870*/  F2FP.F16.F32.PACK_AB R6, R9, R10 ;  /* 0x0000000a0906723e */ /* 0x000fe400000000ff */
[----:B------:R1:W-:Y:S01]  /*18880*/  MUFU.EX2 R10, R221 ;  /* 0x000000dd000a7308 */ /* 0x0003e20000000800 */
[----:B------:R-:W-:Y:S01]  /*18890*/  MOV R72, R199 ;  /* 0x000000c700487202 */ /* 0x000fe20000000f00 */
[----:B------:R-:W-:Y:S02]  /*188a0*/  @P5 HADD2 R84, -R190.H0_H0, -RZ.H0_H0 ;  /* 0xa00000ffbe545230 */ /* 0x000fe40000000900 */
[----:B------:R-:W-:Y:S01]  /*188b0*/  FADD.FTZ R8, R12, R4 ;  /* 0x000000040c087221 */ /* 0x000fe20000010000 */
[----:B------:R-:W-:-:S02]  /*188c0*/  IMAD.MOV.U32 R199, RZ, RZ, R201 ;  /* 0x000000ffffc77224 */ /* 0x000fc400078e00c9 */
[----:B------:R-:W-:Y:S01]  /*188d0*/  @P5 PRMT R190, R84, 0x5410, RZ ;  /* 0x0000541054be5816 */ /* 0x000fe200000000ff */
[----:B-1----:R-:W-:Y:S02]  /*188e0*/  IMAD.MOV.U32 R221, RZ, RZ, R72 ;  /* 0x000000ffffdd7224 */ /* 0x002fe400078e0048 */
[----:B------:R-:W-:Y:S02]  /*188f0*/  IMAD.MOV.U32 R72, RZ, RZ, R197 ;  /* 0x000000ffff487224 */ /* 0x000fe400078e00c5 */
[----:B------:R-:W-:Y:S01]  /*18900*/  MUFU.EX2 R4, R221 ;  /* 0x000000dd00047308 */ /* 0x000fe20000000800 */
[----:B------:R-:W-:Y:S02]  /*18910*/  IMAD.MOV.U32 R201, RZ, RZ, R198 ;  /* 0x000000ffffc97224 */ /* 0x000fe400078e00c6 */
[----:B------:R-:W-:Y:S01]  /*18920*/  IMAD.MOV.U32 R198, RZ, RZ, R18 ;  /* 0x000000ffffc67224 */ /* 0x000fe200078e0012 */
[C---:B------:R-:W-:Y:S01]  /*18930*/  PRMT R178, R6.reuse, 0x7632, R178 ;  /* 0x0000763206b27816 */ /* 0x040fe200000000b2 */
[----:B------:R-:W-:Y:S01]  /*18940*/  IMAD.MOV.U32 R197, RZ, RZ, R43 ;  /* 0x000000ffffc57224 */ /* 0x000fe200078e002b */
[----:B------:R-:W-:Y:S01]  /*18950*/  MOV R39, R219 ;  /* 0x000000db00277202 */ /* 0x000fe20000000f00 */
[----:B------:R-:W-:Y:S01]  /*18960*/  FADD.FTZ R3, R15, R3 ;  /* 0x000000030f037221 */ /* 0x000fe20000010000 */
[----:B------:R-:W4:Y:S01]  /*18970*/  LDL.LU R219, [R1+0x1f0] ;  /* 0x0001f00001db7983 */ /* 0x000f220000300800 */
[----:B------:R-:W-:Y:S01]  /*18980*/  MOV R43, R50 ;  /* 0x00000032002b7202 */ /* 0x000fe20000000f00 */
[----:B------:R-:W-:Y:S01]  /*18990*/  IMAD.MOV.U32 R50, RZ, RZ, R33 ;  /* 0x000000ffff327224 */ /* 0x000fe200078e0021 */
[----:B------:R-:W-:-:S02]  /*189a0*/  PRMT R177, R6, 0x7610, R177 ;  /* 0x0000761006b17816 */ /* 0x000fc400000000b1 */
[----:B------:R-:W-:Y:S02]  /*189b0*/  MUFU.EX2 R6, R199 ;  /* 0x000000c700067308 */ /* 0x000fe40000000800 */
[----:B------:R-:W-:Y:S01]  /*189c0*/  PRMT R74, R177, 0x5410, R178 ;  /* 0x00005410b14a7816 */ /* 0x000fe200000000b2 */
[----:B------:R-:W-:Y:S02]  /*189d0*/  @!P4 HADD2 R89, -R177.H0_H0, -RZ.H0_H0 ;  /* 0xa00000ffb159c230 */ /* 0x000fe40000000900 */
[----:B------:R-:W-:-:S03]  /*189e0*/  IMAD.MOV.U32 R84, RZ, RZ, R70 ;  /* 0x000000ffff547224 */ /* 0x000fc600078e0046 */
[----:B------:R-:W-:Y:S01]  /*189f0*/  @!P4 PRMT R177, R89, 0x5410, RZ ;  /* 0x0000541059b1c816 */ /* 0x000fe200000000ff */
[----:B--2---:R1:W2:Y:S01]  /*18a00*/  MUFU.EX2 R13, R32 ;  /* 0x00000020000d7308 */ /* 0x0042a20000000800 */
[----:B---3--:R-:W-:Y:S01]  /*18a10*/  PRMT R214, R206, 0x7610, R214 ;  /* 0x00007610ced67816 */ /* 0x008fe200000000d6 */
[----:B-1----:R-:W3:Y:S01]  /*18a20*/  LDL.LU R32, [R1+0x1ec] ;  /* 0x0001ec0001207983 */ /* 0x002ee20000300800 */
[----:B------:R-:W-:Y:S02]  /*18a30*/  @!P0 PRMT R214, R81, 0x5410, RZ ;  /* 0x0000541051d68816 */ /* 0x000fe400000000ff */
[----:B------:R-:W-:Y:S01]  /*18a40*/  ISETP.LE.U32.AND P0, PT, R0, UR12, PT ;  /* 0x0000000c00007c0c */ /* 0x000fe2000bf03070 */
[----:B------:R-:W3:Y:S01]  /*18a50*/  LDL.LU R33, [R1+0x1e8] ;  /* 0x0001e80001217983 */ /* 0x000ee20000300800 */
[----:B------:R-:W-:-:S04]  /*18a60*/  F2FP.F16.F32.PACK_AB R0, R11, R7 ;  /* 0x000000070b00723e */ /* 0x000fc800000000ff */
[C---:B------:R-:W-:Y:S02]  /*18a70*/  PRMT R188, R0.reuse, 0x7632, R188 ;  /* 0x0000763200bc7816 */ /* 0x040fe400000000bc */
[----:B------:R-:W-:Y:S01]  /*18a80*/  PRMT R179, R0, 0x7610, R179 ;  /* 0x0000761000b37816 */ /* 0x000fe200000000b3 */
[----:B------:R-:W-:-:S04]  /*18a90*/  IMAD.MOV.U32 R0, RZ, RZ, R46 ;  /* 0x000000ffff007224 */ /* 0x000fc800078e002e */
[----:B------:R-:W-:Y:S01]  /*18aa0*/  @!P0 HADD2 R82, -R206.H1_H1, -RZ.H0_H0 ;  /* 0xa00000ffce528230 */ /* 0x000fe20000000d00 */
[----:B------:R-:W-:Y:S02]  /*18ab0*/  LOP3.LUT R0, R0, 0xff, RZ, 0xc0, !PT ;  /* 0x000000ff00007812 */ /* 0x000fe400078ec0ff */
[----:B----4-:R-:W-:Y:S02]  /*18ac0*/  PRMT R209, R206, 0x7632, R209 ;  /* 0x00007632ced17816 */ /* 0x010fe400000000d1 */
[----:B------:R-:W-:Y:S02]  /*18ad0*/  @!P0 PRMT R209, R82, 0x5410, RZ ;  /* 0x0000541052d18816 */ /* 0x000fe400000000ff */
[----:B------:R-:W-:Y:S02]  /*18ae0*/  ISETP.LE.U32.AND P0, PT, R0, UR12, PT ;  /* 0x0000000c00007c0c */ /* 0x000fe4000bf03070 */
[----:B------:R-:W-:Y:S01]  /*18af0*/  LOP3.LUT R0, R49, 0xff, RZ, 0xc0, !PT ;  /* 0x000000ff31007812 */ /* 0x000fe200078ec0ff */
[----:B------:R-:W-:Y:S01]  /*18b00*/  @!P3 HADD2 R83, -R188.H0_H0, -RZ.H0_H0 ;  /* 0xa00000ffbc53b230 */ /* 0x000fe20000000900 */
[----:B--2---:R-:W-:Y:S01]  /*18b10*/  F2FP.F16.F32.PACK_AB R189, R13, R10 ;  /* 0x0000000a0dbd723e */ /* 0x004fe200000000ff */
[----:B------:R-:W-:Y:S01]  /*18b20*/  FADD.FTZ R7, R9, R2 ;  /* 0x0000000209077221 */ /* 0x000fe20000010000 */
[----:B------:R-:W-:Y:S01]  /*18b30*/  ISETP.LE.U32.AND P5, PT, R0, UR12, PT ;  /* 0x0000000c00007c0c */ /* 0x000fe2000bfa3070 */
[----:B------:R-:W1:Y:S01]  /*18b40*/  MUFU.EX2 R9, R72 ;  /* 0x0000004800097308 */ /* 0x000e620000000800 */
[----:B------:R-:W-:-:S02]  /*18b50*/  SHF.R.U32.HI R0, RZ, 0x18, R49 ;  /* 0x00000018ff007819 */ /* 0x000fc40000011631 */
[----:B------:R-:W-:Y:S02]  /*18b60*/  PRMT R18, R179, 0x5410, R188 ;  /* 0x00005410b3127816 */ /* 0x000fe400000000bc */
[----:B------:R-:W-:Y:S01]  /*18b70*/  @!P3 PRMT R188, R83, 0x5410, RZ ;  /* 0x0000541053bcb816 */ /* 0x000fe200000000ff */
[----:B------:R-:W-:Y:S01]  /*18b80*/  @!P0 HADD2 R85, -R189.H0_H0, -RZ.H0_H0 ;  /* 0xa00000ffbd558230 */ /* 0x000fe20000000900 */
[----:B------:R-:W-:Y:S02]  /*18b90*/  ISETP.LE.U32.AND P3, PT, R0, UR12, PT ;  /* 0x0000000c00007c0c */ /* 0x000fe4000bf63070 */
[----:B------:R-:W-:Y:S02]  /*18ba0*/  PRMT R0, R46, 0x7771, RZ ;  /* 0x000077712e007816 */ /* 0x000fe400000000ff */
[----:B------:R-:W-:Y:S02]  /*18bb0*/  PRMT R185, R189, 0x7610, R185 ;  /* 0x00007610bdb97816 */ /* 0x000fe400000000b9 */
[----:B------:R-:W-:-:S02]  /*18bc0*/  @!P0 PRMT R185, R85, 0x5410, RZ ;  /* 0x0000541055b98816 */ /* 0x000fc400000000ff */
[----:B------:R-:W-:Y:S01]  /*18bd0*/  ISETP.GT.U32.AND P0, PT, R0, UR12, PT ;  /* 0x0000000c00007c0c */ /* 0x000fe2000bf04070 */
[----:B------:R-:W-:-:S04]  /*18be0*/  FADD.FTZ R0, R4, R7 ;  /* 0x0000000704007221 */ /* 0x000fc80000010000 */
[----:B-1----:R-:W-:Y:S01]  /*18bf0*/  FADD.FTZ R0, R9, R0 ;  /* 0x0000000009007221 */ /* 0x002fe20000010000 */
[----:B------:R-:W-:Y:S02]  /*18c00*/  @!P3 HADD2 R87, -R178.H0_H0, -RZ.H0_H0 ;  /* 0xa00000ffb257b230 */ /* 0x000fe40000000900 */
[----:B------:R-:W-:Y:S01]  /*18c10*/  FADD.FTZ R2, R11, R5 ;  /* 0x000000050b027221 */ /* 0x000fe20000010000 */
[----:B------:R-:W-:Y:S01]  /*18c20*/  FADD.FTZ R5, R10, R3 ;  /* 0x000000030a057221 */ /* 0x000fe20000010000 */
[----:B------:R1:W-:Y:S01]  /*18c30*/  STL [R1+0x144], R0 ;  /* 0x0001440001007387 */ /* 0x0003e20000100800 */
[----:B------:R-:W2:Y:S01]  /*18c40*/  MUFU.EX2 R10, R197 ;  /* 0x000000c5000a7308 */ /* 0x000ea20000000800 */
[----:B------:R-:W-:Y:S01]  /*18c50*/  @!P3 PRMT R178, R87, 0x5410, RZ ;  /* 0x0000541057b2b816 */ /* 0x000fe200000000ff */
[----:B------:R-:W-:Y:S01]  /*18c60*/  @P0 HADD2 R86, -R189.H1_H1, -RZ.H0_H0 ;  /* 0xa00000ffbd560230 */ /* 0x000fe20000000d00 */
[----:B------:R-:W-:-:S04]  /*18c70*/  PRMT R208, R189, 0x7632, R208 ;  /* 0x00007632bdd07816 */ /* 0x000fc800000000d0 */
[----:B------:R-:W-:Y:S02]  /*18c80*/  @P0 PRMT R208, R86, 0x5410, RZ ;  /* 0x0000541056d00816 */ /* 0x000fe400000000ff */
[----:B------:R-:W-:Y:S02]  /*18c90*/  F2FP.F16.F32.PACK_AB R3, R9, R4 ;  /* 0x000000040903723e */ /* 0x000fe400000000ff */
[----:B-1----:R-:W-:-:S04]  /*18ca0*/  PRMT R0, R48, 0x7771, RZ ;  /* 0x0000777130007816 */ /* 0x002fc800000000ff */
[----:B------:R-:W-:Y:S02]  /*18cb0*/  ISETP.GT.U32.AND P3, PT, R0, UR12, PT ;  /* 0x0000000c00007c0c */ /* 0x000fe4000bf64070 */
[----:B------:R-:W-:-:S04]  /*18cc0*/  PRMT R0, R48, 0x7773, RZ ;  /* 0x0000777330007816 */ /* 0x000fc800000000ff */
[----:B------:R-:W-:Y:S01]  /*18cd0*/  ISETP.GT.U32.AND P0, PT, R0, UR12, PT ;  /* 0x0000000c00007c0c */ /* 0x000fe2000bf04070 */
[----:B------:R-:W-:Y:S01]  /*18ce0*/  FADD.FTZ R4, R6, R2 ;  /* 0x0000000206047221 */ /* 0x000fe20000010000 */
[----:B--2---:R-:W-:Y:S02]  /*18cf0*/  F2FP.F16.F32.PACK_AB R2, R10, R6 ;  /* 0x000000060a02723e */ /* 0x004fe400000000ff */
[----:B------:R-:W-:Y:S01]  /*18d00*/  PRMT R174, R3, 0x7632, R174 ;  /* 0x0000763203ae7816 */ /* 0x000fe200000000ae */
[----:B------:R-:W1:Y:S01]  /*18d10*/  LDC R6, c[0x0][0x448] ;  /* 0x00011200ff067b82 */ /* 0x000e620000000800 */
[----:B------:R-:W-:Y:S02]  /*18d20*/  PRMT R0, R48, 0x7772, RZ ;  /* 0x0000777230007816 */ /* 0x000fe400000000ff */
[C---:B------:R-:W-:Y:S02]  /*18d30*/  PRMT R175, R2.reuse, 0x7632, R175 ;  /* 0x0000763202af7816 */ /* 0x040fe400000000af */
[----:B------:R-:W-:-:S02]  /*18d40*/  PRMT R173, R2, 0x7610, R173 ;  /* 0x0000761002ad7816 */ /* 0x000fc400000000ad */
[----:B------:R-:W-:Y:S01]  /*18d50*/  PRMT R172, R3, 0x7610, R172 ;  /* 0x0000761003ac7816 */ /* 0x000fe200000000ac */
[----:B------:R-:W-:Y:S01]  /*18d60*/  @P0 HADD2 R91, -R174.H0_H0, -RZ.H0_H0 ;  /* 0xa00000ffae5b0230 */ /* 0x000fe20000000900 */
[----:B------:R-:W-:Y:S01]  /*18d70*/  MUFU.EX2 R2, R64 ;  /* 0x0000004000027308 */ /* 0x000fe20000000800 */
[----:B------:R-:W-:-:S03]  /*18d80*/  ISETP.GT.U32.AND P4, PT, R0, UR12, PT ;  /* 0x0000000c00007c0c */ /* 0x000fc6000bf84070 */
[----:B------:R-:W2:Y:S01]  /*18d90*/  MUFU.EX2 R3, R201 ;  /* 0x000000c900037308 */ /* 0x000ea20000000800 */
[----:B------:R-:W-:Y:S02]  /*18da0*/  PRMT R0, R46, 0x7772, RZ ;  /* 0x000077722e007816 */ /* 0x000fe400000000ff */
[----:B------:R-:W-:Y:S02]  /*18db0*/  PRMT R70, R172, 0x5410, R174 ;  /* 0x00005410ac467816 */ /* 0x000fe400000000ae */
[----:B------:R-:W-:Y:S02]  /*18dc0*/  @P0 PRMT R174, R91, 0x5410, RZ ;  /* 0x000054105bae0816 */ /* 0x000fe400000000ff */
[----:B------:R-:W-:Y:S02]  /*18dd0*/  ISETP.GT.U32.AND P0, PT, R0, UR12, PT ;  /* 0x0000000c00007c0c */ /* 0x000fe4000bf04070 */
[----:B--2---:R-:W-:Y:S01]  /*18de0*/  F2FP.F16.F32.PACK_AB R176, R3, R2 ;  /* 0x0000000203b0723e */ /* 0x004fe200000000ff */
[----:B------:R-:W-:Y:S01]  /*18df0*/  FADD.FTZ R0, R2, R8 ;  /* 0x0000000802007221 */ /* 0x000fe20000010000 */
[----:B------:R-:W-:-:S09]  /*18e00*/  PRMT R2, R46, 0x7773, RZ ;  /* 0x000077732e027816 */ /* 0x000fd200000000ff */
[----:B------:R-:W-:Y:S01]  /*18e10*/  @P0 HADD2 R93, -R176.H0_H0, -RZ.H0_H0 ;  /* 0xa00000ffb05d0230 */ /* 0x000fe20000000900 */
[----:B------:R-:W-:-:S04]  /*18e20*/  PRMT R186, R176, 0x7610, R186 ;  /* 0x00007610b0ba7816 */ /* 0x000fc800000000ba */
[----:B------:R-:W-:Y:S02]  /*18e30*/  @P0 PRMT R186, R93, 0x5410, RZ ;  /* 0x000054105dba0816 */ /* 0x000fe400000000ff */
[----:B------:R-:W-:Y:S01]  /*18e40*/  ISETP.GT.U32.AND P0, PT, R2, UR12, PT ;  /* 0x0000000c02007c0c */ /* 0x000fe2000bf04070 */
[----:B------:R-:W-:-:S05]  /*18e50*/  FADD.FTZ R2, R13, R5 ;  /* 0x000000050d027221 */ /* 0x000fca0000010000 */
[----:B------:R2:W-:Y:S04]  /*18e60*/  STL [R1+0x148], R2 ;  /* 0x0001480201007387 */ /* 0x0005e80000100800 */
[----:B------:R-:W4:Y:S01]  /*18e70*/  LDL.LU R201, [R1+0x100] ;  /* 0x0001000001c97983 */ /* 0x000f220000300800 */
[----:B------:R-:W-:Y:S02]  /*18e80*/  IMAD.MOV.U32 R85, RZ, RZ, R71 ;  /* 0x000000ffff557224 */ /* 0x000fe400078e0047 */
[----:B-1----:R-:W-:-:S04]  /*18e90*/  IMAD.WIDE R250, R6, -0x70, R84 ;  /* 0xffffff9006fa7825 */ /* 0x002fc800078e0254 */
[----:B------:R-:W-:-:S04]  /*18ea0*/  IMAD.WIDE R220, R6, 0x70, R250 ;  /* 0x0000007006dc7825 */ /* 0x000fc800078e02fa */
[----:B------:R-:W-:Y:S02]  /*18eb0*/  IMAD.MOV.U32 R64, RZ, RZ, R198 ;  /* 0x000000ffff407224 */ /* 0x000fe400078e00c6 */
[----:B------:R-:W-:Y:S02]  /*18ec0*/  IMAD.MOV.U32 R198, RZ, RZ, R51 ;  /* 0x000000ffffc67224 */ /* 0x000fe400078e0033 */
[----:B--2---:R-:W-:Y:S01]  /*18ed0*/  FADD.FTZ R2, R3, R0 ;  /* 0x0000000003027221 */ /* 0x004fe20000010000 */
[----:B------:R-:W-:-:S04]  /*18ee0*/  FADD.FTZ R0, R10, R4 ;  /* 0x000000040a007221 */ /* 0x000fc80000010000 */
[----:B------:R-:W-:Y:S04]  /*18ef0*/  STL [R1+0x14c], R2 ;  /* 0x00014c0201007387 */ /* 0x000fe80000100800 */
[----:B------:R-:W-:Y:S01]  /*18f00*/  STL [R1+0x140], R0 ;  /* 0x0001400001007387 */ /* 0x000fe20000100800 */
[----:B------:R-:W-:Y:S01]  /*18f10*/  PRMT R4, R194, 0x7771, RZ ;  /* 0x00007771c2047816 */ /* 0x000fe200000000ff */
[----:B------:R-:W-:Y:S02]  /*18f20*/  IMAD.MOV.U32 R197, RZ, RZ, R17 ;  /* 0x000000ffffc57224 */ /* 0x000fe400078e0011 */
[----:B------:R-:W-:Y:S02]  /*18f30*/  IMAD.MOV.U32 R199, RZ, RZ, R39 ;  /* 0x000000ffffc77224 */ /* 0x000fe400078e0027 */
[----:B------:R-:W-:Y:S01]  /*18f40*/  IMAD.MOV.U32 R39, RZ, RZ, R14 ;  /* 0x000000ffff277224 */ /* 0x000fe200078e000e */
[----:B------:R-:W-:Y:S01]  /*18f50*/  PRMT R7, R54, 0x7771, RZ ;  /* 0x0000777136077816 */ /* 0x000fe200000000ff */
[----:B------:R-:W-:-:S02]  /*18f60*/  @!P5 HADD2 R88, -R179.H0_H0, -RZ.H0_H0 ;  /* 0xa00000ffb358d230 */ /* 0x000fc40000000900 */
[----:B------:R-:W-:Y:S02]  /*18f70*/  IMAD.MOV.U32 R87, RZ, RZ, R139 ;  /* 0x000000ffff577224 */ /* 0x000fe400078e008b */
[----:B------:R-:W-:Y:S01]  /*18f80*/  IMAD.MOV.U32 R86, RZ, RZ, R110 ;  /* 0x000000ffff567224 */ /* 0x000fe200078e006e */
[----:B------:R-:W-:Y:S01]  /*18f90*/  @!P5 PRMT R179, R88, 0x5410, RZ ;  /* 0x0000541058b3d816 */ /* 0x000fe200000000ff */
[----:B------:R-:W-:Y:S02]  /*18fa0*/  IMAD.MOV.U32 R88, RZ, RZ, R136 ;  /* 0x000000ffff587224 */ /* 0x000fe400078e0088 */
[----:B------:R-:W-:Y:S02]  /*18fb0*/  IMAD.MOV.U32 R71, RZ, RZ, R157 ;  /* 0x000000ffff477224 */ /* 0x000fe400078e009d */
[----:B------:R-:W-:Y:S02]  /*18fc0*/  @!P2 HADD2 R92, -R173.H0_H0, -RZ.H0_H0 ;  /* 0xa00000ffad5ca230 */ /* 0x000fe40000000900 */
[----:B------:R-:W-:-:S02]  /*18fd0*/  IMAD.MOV.U32 R91, RZ, RZ, R200 ;  /* 0x000000ffff5b7224 */ /* 0x000fc400078e00c8 */
[----:B------:R-:W-:Y:S02]  /*18fe0*/  @P4 HADD2 R94, -R172.H0_H0, -RZ.H0_H0 ;  /* 0xa00000ffac5e4230 */ /* 0x000fe40000000900 */
[----:B------:R-:W-:Y:S02]  /*18ff0*/  @P0 HADD2 R95, -R176.H1_H1, -RZ.H0_H0 ;  /* 0xa00000ffb05f0230 */ /* 0x000fe40000000d00 */
[----:B------:R-:W-:Y:S02]  /*19000*/  @!P1 HADD2 R108, -R211.H1_H1, -RZ.H0_H0 ;  /* 0xa00000ffd36c9230 */ /* 0x000fe40000000d00 */
[----:B------:R-:W-:Y:S01]  /*19010*/  IMAD.MOV.U32 R200, RZ, RZ, R244 ;  /* 0x000000ffffc87224 */ /* 0x000fe200078e00f4 */
[----:B------:R-:W-:Y:S01]  /*19020*/  PRMT R75, R173, 0x5410, R175 ;  /* 0x00005410ad4b7816 */ /* 0x000fe200000000af */
[----:B---3--:R1:W-:Y:S04]  /*19030*/  STG.E.U16 desc[UR28][R32.64+-0x100], R42 ;  /* 0xffff002a20007986 */ /* 0x0083e8000c10151c */
[----:B------:R2:W-:Y:S01]  /*19040*/  STG.E.U16 desc[UR28][R32.64+-0xfe], R28 ;  /* 0xffff021c20007986 */ /* 0x0005e2000c10151c */
[----:B------:R-:W-:Y:S01]  /*19050*/  PRMT R219, R176, 0x7632, R219 ;  /* 0x00007632b0db7816 */ /* 0x000fe200000000db */
[----:B------:R-:W-:Y:S01]  /*19060*/  IMAD.MOV.U32 R202, RZ, RZ, R137 ;  /* 0x000000ffffca7224 */ /* 0x000fe200078e0089 */
[----:B------:R-:W-:-:S02]  /*19070*/  PRMT R252, R211, 0x7632, R252 ;  /* 0x00007632d3fc7816 */ /* 0x000fc400000000fc */
[----:B------:R-:W-:Y:S02]  /*19080*/  @!P2 PRMT R173, R92, 0x5410, RZ ;  /* 0x000054105cada816 */ /* 0x000fe400000000ff */
[----:B------:R-:W-:Y:S02]  /*19090*/  @P4 PRMT R172, R94, 0x5410, RZ ;  /* 0x000054105eac4816 */ /* 0x000fe400000000ff */
[----:B------:R-:W-:Y:S02]  /*190a0*/  @P0 PRMT R219, R95, 0x5410, RZ ;  /* 0x000054105fdb0816 */ /* 0x000fe400000000ff */
[----:B------:R-:W-:Y:S01]  /*190b0*/  @!P1 PRMT R252, R108, 0x5410, RZ ;  /* 0x000054106cfc9816 */ /* 0x000fe200000000ff */
[----:B-1----:R-:W-:Y:S01]  /*190c0*/  IMAD.MOV.U32 R42, RZ, RZ, R88 ;  /* 0x000000ffff2a7224 */ /* 0x002fe200078e0058 */
[----:B----4-:R-:W-:Y:S02]  /*190d0*/  LEA R47, R201, UR5, 0x1 ;  /* 0x00000005c92f7c11 */ /* 0x010fe4000f8e08ff */
[----:B------:R-:W-:Y:S01]  /*190e0*/  MOV R201, R196 ;  /* 0x000000c400c97202 */ /* 0x000fe20000000f00 */
[----:B------:R-:W-:-:S02]  /*190f0*/  IMAD.MOV.U32 R196, RZ, RZ, R43 ;  /* 0x000000ffffc47224 */ /* 0x000fc400078e002b */
[----:B------:R-:W-:Y:S02]  /*19100*/  IMAD.MOV.U32 R43, RZ, RZ, R50 ;  /* 0x000000ffff2b7224 */ /* 0x000fe400078e0032 */
[----:B------:R-:W-:-:S05]  /*19110*/  IMAD.WIDE R50, R6, -0x70, R220 ;  /* 0xffffff9006327825 */ /* 0x000fca00078e02dc */
[----:B------:R1:W-:Y:S01]  /*19120*/  STG.E.U16 desc[UR28][R50.64+-0xfe], R30 ;  /* 0xffff021e32007986 */ /* 0x0003e2000c10151c */
[C---:B------:R-:W-:Y:S01]  /*19130*/  VIADD R0, R47.reuse, 0x9000 ;  /* 0x000090002f007836 */ /* 0x040fe20000000000 */
[----:B--2---:R-:W-:Y:S02]  /*19140*/  IADD3 R28, PT, PT, R47, 0x9020, RZ ;  /* 0x000090202f1c7810 */ /* 0x004fe40007ffe0ff */
[----:B------:R2:W-:Y:S01]  /*19150*/  STG.E.U16 desc[UR28][R50.64+-0x100], R31 ;  /* 0xffff001f32007986 */ /* 0x0005e2000c10151c */
[----:B------:R-:W-:Y:S01]  /*19160*/  @P6 VIADD R28, R0, 0xffffffe0 ;  /* 0xffffffe0001c6836 */ /* 0x000fe20000000000 */
[----:B------:R-:W-:Y:S01]  /*19170*/  PRMT R0, R194, 0x7772, RZ ;  /* 0x00007772c2007816 */ /* 0x000fe200000000ff */
[----:B-1----:R-:W-:-:S04]  /*19180*/  IMAD.SHL.U32 R30, R6, 0x8, RZ ;  /* 0x00000008061e7824 */ /* 0x002fc800078e00ff */
[----:B------:R-:W-:-:S04]  /*19190*/  IMAD.WIDE R2, R30, 0x2, R32 ;  /* 0x000000021e027825 */ /* 0x000fc800078e0220 */
[----:B------:R-:W-:-:S04]  /*191a0*/  IMAD.WIDE R2, R6, 0x70, R2 ;  /* 0x0000007006027825 */ /* 0x000fc800078e0202 */
[----:B--2---:R-:W-:Y:S01]  /*191b0*/  IMAD.WIDE R30, R30, 0x2, R2 ;  /* 0x000000021e1e7825 */ /* 0x004fe200078e0202 */
[----:B------:R-:W-:-:S04]  /*191c0*/  PRMT R2, R194, 0x7773, RZ ;  /* 0x00007773c2027816 */ /* 0x000fc800000000ff */
[----:B------:R-:W-:Y:S02]  /*191d0*/  PRMT R11, R0, 0x5410, R2 ;  /* 0x00005410000b7816 */ /* 0x000fe40000000002 */
[C---:B------:R-:W-:Y:S02]  /*191e0*/  PRMT R2, R14.reuse, 0x7773, RZ ;  /* 0x000077730e027816 */ /* 0x040fe400000000ff */
[----:B------:R-:W-:Y:S02]  /*191f0*/  PRMT R0, R14, 0x7772, RZ ;  /* 0x000077720e007816 */ /* 0x000fe400000000ff */
[----:B------:R-:W-:Y:S02]  /*19200*/  MOV R3, R194 ;  /* 0x000000c200037202 */ /* 0x000fe40000000f00 */
[----:B------:R-:W-:Y:S02]  /*19210*/  PRMT R45, R0, 0x5410, R2 ;  /* 0x00005410002d7816 */ /* 0x000fe40000000002 */
[----:B------:R-:W-:-:S02]  /*19220*/  LOP3.LUT R0, R19, 0xffff, RZ, 0xc0, !PT ;  /* 0x0000ffff13007812 */ /* 0x000fc400078ec0ff */
[----:B------:R-:W-:Y:S02]  /*19230*/  LOP3.LUT R3, R3, 0xff, RZ, 0xc0, !PT ;  /* 0x000000ff03037812 */ /* 0x000fe400078ec0ff */
[----:B------:R-:W-:Y:S02]  /*19240*/  SHF.R.U32.HI R0, RZ, 0x8, R0 ;  /* 0x00000008ff007819 */ /* 0x000fe40000011600 */
[----:B------:R-:W-:Y:S02]  /*19250*/  LOP3.LUT R2, R19, 0xff, RZ, 0xc0, !PT ;  /* 0x000000ff13027812 */ /* 0x000fe400078ec0ff */
        /* <DEDUP_REMOVED lines=12> */
[----:B------:R-:W-:Y:S01]  /*19320*/  SHF.R.U32.HI R0, RZ, 0x8, R0 ;  /* 0x00000008ff007819 */ /* 0x000fe20000011600 */
[----:B------:R-:W-:Y:S03]  /*19330*/  STG.E.U16 desc[UR28][R220.64+-0x100], R24 ;  /* 0xffff0018dc007986 */ /* 0x000fe6000c10151c */
[----:B------:R-:W-:Y:S01]  /*19340*/  PRMT R17, R2, 0x5410, R0 ;  /* 0x0000541002117816 */ /* 0x000fe20000000000 */
[----:B------:R-:W-:Y:S01]  /*19350*/  STG.E.U16 desc[UR28][R84.64+-0xfe], R23 ;  /* 0xffff021754007986 */ /* 0x000fe2000c10151c */
[----:B-1----:R-:W-:-:S02]  /*19360*/  LOP3.LUT R0, R3, 0xff, RZ, 0xc0, !PT ;  /* 0x000000ff03007812 */ /* 0x002fc400078ec0ff */
[----:B------:R-:W-:Y:S01]  /*19370*/  PRMT R2, R20, 0x7632, R2 ;  /* 0x0000763214027816 */ /* 0x000fe20000000002 */
[----:B------:R-:W-:Y:S01]  /*19380*/  STG.E.U16 desc[UR28][R30.64+-0x100], R22 ;  /* 0xffff00161e007986 */ /* 0x000fe2000c10151c */
[----:B------:R-:W-:-:S03]  /*19390*/  IMAD.MOV.U32 R6, RZ, RZ, R54 ;  /* 0x000000ffff067224 */ /* 0x000fc600078e0036 */
[----:B------:R-:W-:Y:S01]  /*193a0*/  STG.E.U16 desc[UR28][R30.64+-0xfe], R21 ;  /* 0xffff02151e007986 */ /* 0x000fe2000c10151c */
[----:B------:R-:W-:Y:S01]  /*193b0*/  IMAD R0, R0, 0x10000, R0 ;  /* 0x0001000000007824 */ /* 0x000fe200078e0200 */
[----:B------:R-:W-:Y:S02]  /*193c0*/  SHF.R.U32.HI R3, RZ, 0x18, R20 ;  /* 0x00000018ff037819 */ /* 0x000fe40000011614 */
[----:B------:R1:W-:Y:S01]  /*193d0*/  STG.E.U16 desc[UR28][R32.64+-0xee], R40 ;  /* 0xffff122820007986 */ /* 0x0003e2000c10151c */
[----:B------:R-:W-:Y:S02]  /*193e0*/  LOP3.LUT R2, R2, 0xff, RZ, 0xc0, !PT ;  /* 0x000000ff02027812 */ /* 0x000fe400078ec0ff */
[----:B------:R-:W-:Y:S02]  /*193f0*/  LOP3.LUT R4, R4, 0xff00ff, RZ, 0xc0, !PT ;  /* 0x00ff00ff04047812 */ /* 0x000fe400078ec0ff */
[----:B------:R-:W-:Y:S01]  /*19400*/  PRMT R16, R2, 0x5410, R3 ;  /* 0x0000541002107816 */ /* 0x000fe20000000003 */
[----:B------:R-:W-:Y:S01]  /*19410*/  IMAD.MOV.U32 R3, RZ, RZ, R52 ;  /* 0x000000ffff037224 */ /* 0x000fe200078e0034 */
[----:B------:R-:W-:-:S02]  /*19420*/  LOP3.LUT R6, R6, 0xff, RZ, 0xc0, !PT ;  /* 0x000000ff06067812 */ /* 0x000fc400078ec0ff */
[----:B------:R-:W-:Y:S02]  /*19430*/  HSET2.LE.AND R2, R4, R0, PT ;  /* 0x0000000004027233 */ /* 0x000fe40003803000 */
[----:B------:R-:W-:-:S03]  /*19440*/  PRMT R6, R6, 0x5410, R7 ;  /* 0x0000541006067816 */ /* 0x000fc60000000007 */
[----:B------:R-:W-:Y:S02]  /*19450*/  LOP3.LUT R7, R3, R2, RZ, 0xc0, !PT ;  /* 0x0000000203077212 */ /* 0x000fe400078ec0ff */
[----:B-1----:R-:W-:Y:S02]  /*19460*/  PRMT R40, R14, 0x7771, RZ ;  /* 0x000077710e287816 */ /* 0x002fe400000000ff */
[----:B------:R-:W1:Y:S01]  /*19470*/  LDSM.16.MT88.4 R12, [R47+0x9000] ;  /* 0x009000002f0c783b */ /* 0x000e620000004200 */
[----:B------:R-:W-:-:S05]  /*19480*/  HSET2.LE.AND R2, R8, R0, PT ;  /* 0x0000000008027233 */ /* 0x000fca0003803000 */
[----:B------:R-:W-:Y:S02]  /*19490*/  LOP3.LUT R8, R199, R2, RZ, 0xc0, !PT ;  /* 0x00000002c7087212 */ /* 0x000fe400078ec0ff */
[----:B------:R-:W-:Y:S02]  /*194a0*/  LOP3.LUT R2, R11, 0xff00ff, RZ, 0xc0, !PT ;  /* 0x00ff00ff0b027812 */ /* 0x000fe400078ec0ff */
[----:B------:R-:W-:-:S03]  /*194b0*/  HSET2.LE.AND R3, R5, R0, PT ;  /* 0x0000000005037233 */ /* 0x000fc60003803000 */
[--C-:B------:R-:W-:Y:S02]  /*194c0*/  HSET2.LE.AND R2, R2, R0.reuse, PT ;  /* 0x0000000002027233 */ /* 0x100fe40003803000 */
[--C-:B------:R-:W-:Y:S02]  /*194d0*/  HSET2.LE.AND R4, R9, R0.reuse, PT ;  /* 0x0000000009047233 */ /* 0x100fe40003803000 */
[----:B------:R-:W-:Y:S02]  /*194e0*/  LOP3.LUT R9, R197, R3, RZ, 0xc0, !PT ;  /* 0x00000003c5097212 */ /* 0x000fe400078ec0ff */
[----:B------:R-:W-:Y:S02]  /*194f0*/  LOP3.LUT R11, R201, R2, RZ, 0xc0, !PT ;  /* 0x00000002c90b7212 */ /* 0x000fe400078ec0ff */
[--C-:B------:R-:W-:Y:S02]  /*19500*/  HSET2.LE.AND R2, R17, R0.reuse, PT ;  /* 0x0000000011027233 */ /* 0x100fe40003803000 */
[----:B------:R-:W-:-:S02]  /*19510*/  HSET2.LE.AND R3, R16, R0, PT ;  /* 0x0000000010037233 */ /* 0x000fc40003803000 */
[----:B------:R-:W-:Y:S01]  /*19520*/  HSET2.LE.AND R6, R6, R0, PT ;  /* 0x0000000006067233 */ /* 0x000fe20003803000 */
[----:B------:R-:W-:Y:S01]  /*19530*/  IMAD.MOV.U32 R199, RZ, RZ, R156 ;  /* 0x000000ffffc77224 */ /* 0x000fe200078e009c */
[----:B------:R-:W-:Y:S01]  /*19540*/  LOP3.LUT R10, R64, R4, RZ, 0xc0, !PT ;  /* 0x00000004400a7212 */ /* 0x000fe200078ec0ff */
[----:B------:R-:W-:Y:S01]  /*19550*/  IMAD.MOV.U32 R64, RZ, RZ, R159 ;  /* 0x000000ffff407224 */ /* 0x000fe200078e009f */
[----:B------:R-:W-:Y:S01]  /*19560*/  LOP3.LUT R4, R56, R2, RZ, 0xc0, !PT ;  /* 0x0000000238047212 */ /* 0x000fe200078ec0ff */
[----:B------:R-:W-:Y:S01]  /*19570*/  IMAD.MOV.U32 R194, RZ, RZ, R84 ;  /* 0x000000ffffc27224 */ /* 0x000fe200078e0054 */
[----:B------:R-:W-:Y:S02]  /*19580*/  LOP3.LUT R5, R55, R3, RZ, 0xc0, !PT ;  /* 0x0000000337057212 */ /* 0x000fe400078ec0ff */
[----:B------:R-:W-:Y:S01]  /*19590*/  LOP3.LUT R6, R53, R6, RZ, 0xc0, !PT ;  /* 0x0000000635067212 */ /* 0x000fe200078ec0ff */
[----:B------:R2:W-:Y:S01]  /*195a0*/  STG.E.U16 desc[UR28][R32.64+-0xf0], R41 ;  /* 0xffff102920007986 */ /* 0x0005e2000c10151c */
[----:B------:R-:W-:-:S02]  /*195b0*/  IMAD.MOV.U32 R2, RZ, RZ, R87 ;  /* 0x000000ffff027224 */ /* 0x000fc400078e0057 */
[----:B------:R-:W-:Y:S01]  /*195c0*/  IMAD.MOV.U32 R88, RZ, RZ, R199 ;  /* 0x000000ffff587224 */ /* 0x000fe200078e00c7 */
[----:B------:R-:W-:Y:S01]  /*195d0*/  MOV R199, R64 ;  /* 0x0000004000c77202 */ /* 0x000fe20000000f00 */
[----:B------:R-:W-:Y:S02]  /*195e0*/  IMAD.MOV.U32 R84, RZ, RZ, R227 ;  /* 0x000000ffff547224 */ /* 0x000fe400078e00e3 */
[----:B------:R-:W-:Y:S01]  /*195f0*/  IMAD.MOV.U32 R87, RZ, RZ, R71 ;  /* 0x000000ffff577224 */ /* 0x000fe200078e0047 */
[----:B------:R-:W3:Y:S01]  /*19600*/  LDL.LU R227, [R1+0x1e4] ;  /* 0x0001e40001e37983 */ /* 0x000ee20000300800 */
[----:B------:R-:W-:Y:S02]  /*19610*/  IMAD.MOV.U32 R64, RZ, RZ, R63 ;  /* 0x000000ffff407224 */ /* 0x000fe400078e003f */
[----:B------:R-:W-:Y:S01]  /*19620*/  IMAD.MOV.U32 R71, RZ, RZ, R102 ;  /* 0x000000ffff477224 */ /* 0x000fe200078e0066 */
[----:B------:R-:W4:Y:S01]  /*19630*/  LDL.LU R244, [R1+0x1e0] ;  /* 0x0001e00001f47983 */ /* 0x000f220000300800 */
[----:B------:R-:W-:Y:S01]  /*19640*/  IMAD.MOV.U32 R22, RZ, RZ, R43 ;  /* 0x000000ffff167224 */ /* 0x000fe200078e002b */
[----:B------:R-:W-:Y:S01]  /*19650*/  MOV R43, R138 ;  /* 0x0000008a002b7202 */ /* 0x000fe20000000f00 */
[----:B------:R-:W-:Y:S01]  /*19660*/  IMAD.MOV.U32 R63, RZ, RZ, R59 ;  /* 0x000000ffff3f7224 */ /* 0x000fe200078e003b */
[----:B------:R-:W3:Y:S01]  /*19670*/  LDL.LU R102, [R1+0x1dc] ;  /* 0x0001dc0001667983 */ /* 0x000ee20000300800 */
[----:B------:R-:W-:Y:S01]  /*19680*/  IMAD.MOV.U32 R23, RZ, RZ, R111 ;  /* 0x000000ffff177224 */ /* 0x000fe200078e006f */
[----:B-1----:R-:W-:Y:S01]  /*19690*/  HMMA.16816.F32 R96, R4, R12, R96 ;  /* 0x0000000c0460723c */ /* 0x002fe20000001860 */
[----:B------:R-:W-:-:S02]  /*196a0*/  IMAD.MOV.U32 R201, RZ, RZ, R109 ;  /* 0x000000ffffc97224 */ /* 0x000fc400078e006d */
[----:B------:R-:W-:Y:S01]  /*196b0*/  IMAD.MOV.U32 R59, RZ, RZ, R36 ;  /* 0x000000ffff3b7224 */ /* 0x000fe200078e0024 */
[----:B--2---:R-:W-:Y:S01]  /*196c0*/  MOV R41, R86 ;  /* 0x0000005600297202 */ /* 0x004fe20000000f00 */
[----:B------:R-:W-:Y:S01]  /*196d0*/  IMAD.MOV.U32 R86, RZ, RZ, R57 ;  /* 0x000000ffff567224 */ /* 0x000fe200078e0039 */
[----:B------:R-:W-:Y:S02]  /*196e0*/  MOV R57, R245 ;  /* 0x000000f500397202 */ /* 0x000fe40000000f00 */
[----:B------:R-:W-:Y:S01]  /*196f0*/  HMMA.16816.F32 R108, R8, R12, R180 ;  /* 0x0000000c086c723c */ /* 0x000fe200000018b4 */
[----:B------:R-:W2:Y:S04]  /*19700*/  LDL.LU R245, [R1+0x1d8] ;  /* 0x0001d80001f57983 */ /* 0x000ea80000300800 */
[----:B------:R-:W4:Y:S03]  /*19710*/  LDL.LU R36, [R1+0x1d4] ;  /* 0x0001d40001247983 */ /* 0x000f260000300800 */
[-C--:B------:R-:W-:Y:S08]  /*19720*/  HMMA.16816.F32 R92, R4, R14.reuse, R132 ;  /* 0x0000000e045c723c */ /* 0x080ff00000001884 */
[----:B------:R-:W-:Y:S01]  /*19730*/  HMMA.16816.F32 R136, R8, R14, R232 ;  /* 0x0000000e0888723c */ /* 0x000fe200000018e8 */
[----:B------:R-:W1:Y:S01]  /*19740*/  LDSM.16.MT88.4 R12, [R28] ;  /* 0x000000001c0c783b */ /* 0x000e620000004200 */
[----:B------:R-:W-:-:S02]  /*19750*/  IMAD.MOV.U32 R195, RZ, RZ, R85 ;  /* 0x000000ffffc37224 */ /* 0x000fc400078e0055 */
[----:B------:R-:W-:Y:S02]  /*19760*/  IMAD.MOV.U32 R85, RZ, RZ, R67 ;  /* 0x000000ffff557224 */ /* 0x000fe400078e0043 */
[----:B------:R-:W-:Y:S01]  /*19770*/  IMAD.MOV.U32 R67, RZ, RZ, R65 ;  /* 0x000000ffff437224 */ /* 0x000fe200078e0041 */
[----:B------:R-:W-:Y:S01]  /*19780*/  MOV R65, R58 ;  /* 0x0000003a00417202 */ /* 0x000fe20000000f00 */
[----:B------:R-:W-:Y:S02]  /*19790*/  IMAD.MOV.U32 R21, RZ, RZ, R196 ;  /* 0x000000ffff157224 */ /* 0x000fe400078e00c4 */
[----:B------:R-:W-:Y:S02]  /*197a0*/  IMAD.MOV.U32 R58, RZ, RZ, R246 ;  /* 0x000000ffff3a7224 */ /* 0x000fe400078e00f6 */
[----:B------:R-:W-:Y:S01]  /*197b0*/  IMAD.MOV.U32 R196, RZ, RZ, R158 ;  /* 0x000000ffffc47224 */ /* 0x000fe200078e009e */
[----:B------:R-:W2:Y:S01]  /*197c0*/  LDL.LU R246, [R1+0x1d0] ;  /* 0x0001d00001f67983 */ /* 0x000ea20000300800 */
[----:B------:R-:W-:Y:S01]  /*197d0*/  IMAD.MOV.U32 R132, RZ, RZ, R248 ;  /* 0x000000ffff847224 */ /* 0x000fe200078e00f8 */
[----:B-1----:R-:W-:Y:S01]  /*197e0*/  HMMA.16816.F32 R156, R8, R12, R236 ;  /* 0x0000000c089c723c */ /* 0x002fe200000018ec */
[----:B------:R-:W-:-:S02]  /*197f0*/  IMAD.MOV.U32 R236, RZ, RZ, R84 ;  /* 0x000000ffffec7224 */ /* 0x000fc400078e0054 */
[----:B------:R-:W-:Y:S02]  /*19800*/  IMAD.MOV.U32 R239, RZ, RZ, R57 ;  /* 0x000000ffffef7224 */ /* 0x000fe400078e0039 */
[----:B------:R-:W-:Y:S01]  /*19810*/  IMAD.MOV.U32 R84, RZ, RZ, R58 ;  /* 0x000000ffff547224 */ /* 0x000fe200078e003a */
[----:B------:R-:W-:Y:S01]  /*19820*/  MOV R58, R103 ;  /* 0x00000067003a7202 */ /* 0x000fe20000000f00 */
[----:B------:R-:W-:Y:S01]  /*19830*/  IMAD.MOV.U32 R57, RZ, RZ, R59 ;  /* 0x000000ffff397224 */ /* 0x000fe200078e003b */
[----:B------:R-:W2:Y:S01]  /*19840*/  LDL.LU R103, [R1+0x1cc] ;  /* 0x0001cc0001677983 */ /* 0x000ea20000300800 */
[----:B------:R-:W-:Y:S01]  /*19850*/  IMAD.MOV.U32 R59, RZ, RZ, R247 ;  /* 0x000000ffff3b7224 */ /* 0x000fe200078e00f7 */
[----:B------:R-:W-:Y:S01]  /*19860*/  HMMA.16816.F32 R80, R4, R12, R128 ;  /* 0x0000000c0450723c */ /* 0x000fe20000001880 */
[----:B------:R-:W-:Y:S01]  /*19870*/  IMAD.MOV.U32 R130, RZ, RZ, R100 ;  /* 0x000000ffff827224 */ /* 0x000fe200078e0064 */
[----:B------:R-:W2:Y:S01]  /*19880*/  LDL.LU R247, [R1+0x1c8] ;  /* 0x0001c80001f77983 */ /* 0x000ea20000300800 */
[----:B------:R-:W-:-:S03]  /*19890*/  IMAD.MOV.U32 R129, RZ, RZ, R226 ;  /* 0x000000ffff817224 */ /* 0x000fc600078e00e2 */
[----:B------:R-:W2:Y:S04]  /*198a0*/  LDL.LU R248, [R1+0x1c4] ;  /* 0x0001c40001f87983 */ /* 0x000ea80000300800 */
[----:B------:R1:W5:Y:S04]  /*198b0*/  LDL.LU R100, [R1+0x1c0] ;  /* 0x0001c00001647983 */ /* 0x0003680000300800 */
[----:B------:R-:W2:Y:S01]  /*198c0*/  LDL.LU R226, [R1+0x1bc] ;  /* 0x0001bc0001e27983 */ /* 0x000ea20000300800 */
[----:B------:R-:W-:Y:S01]  /*198d0*/  HMMA.16816.F32 R76, R4, R14, R140 ;  /* 0x0000000e044c723c */ /* 0x000fe2000000188c */
[----:B------:R-:W-:-:S02]  /*198e0*/  IMAD.MOV.U32 R143, RZ, RZ, R249 ;  /* 0x000000ffff8f7224 */ /* 0x000fc400078e00f9 */
[----:B------:R-:W2:Y:S04]  /*198f0*/  LDL.LU R249, [R1+0x1b8] ;  /* 0x0001b80001f97983 */ /* 0x000ea80000300800 */
[----:B------:R-:W-:Y:S04]  /*19900*/  STG.E.U16 desc[UR28][R50.64+-0xf0], R25 ;  /* 0xffff101932007986 */ /* 0x000fe8000c10151c */
[----:B------:R-:W1:Y:S01]  /*19910*/  LDSM.16.MT88.4 R24, [R47+0xa000] ;  /* 0x00a000002f18783b */ /* 0x000e620000004200 */
[----:B------:R-:W-:Y:S01]  /*19920*/  MOV R20, R198 ;  /* 0x000000c600147202 */ /* 0x000fe20000000f00 */
[----:B------:R-:W-:Y:S01]  /*19930*/  IMAD.MOV.U32 R197, RZ, RZ, R151 ;  /* 0x000000ffffc57224 */ /* 0x000fe200078e0097 */
[----:B------:R-:W-:Y:S01]  /*19940*/  MOV R198, R150 ;  /* 0x0000009600c67202 */ /* 0x000fe20000000f00 */
[----:B------:R-:W-:Y:S01]  /*19950*/  IMAD.MOV.U32 R73, RZ, RZ, R149 ;  /* 0x000000ffff497224 */ /* 0x000fe200078e0095 */
[----:B------:R-:W-:Y:S01]  /*19960*/  MOV R72, R148 ;  /* 0x0000009400487202 */ /* 0x000fe20000000f00 */
[----:B------:R-:W-:Y:S01]  /*19970*/  IMAD.MOV.U32 R131, RZ, RZ, R18 ;  /* 0x000000ffff837224 */ /* 0x000fe200078e0012 */
[C---:B------:R-:W-:Y:S01]  /*19980*/  HMMA.16816.F32 R148, R8.reuse, R14, R240 ;  /* 0x0000000e0894723c */ /* 0x040fe200000018f0 */
[----:B------:R-:W-:Y:S04]  /*19990*/  LDSM.16.MT88.4 R16, [R47+0xb000] ;  /* 0x00b000002f10783b */ /* 0x000fe80000004200 */
[----:B------:R-:W-:Y:S03]  /*199a0*/  LDSM.16.MT88.4 R12, [R28+0x2000] ;  /* 0x002000001c0c783b */ /* 0x000fe60000004200 */
[----:B-1----:R-:W-:Y:S01]  /*199b0*/  HMMA.16816.F32 R180, R8, R24, R20 ;  /* 0x0000001808b4723c */ /* 0x002fe20000001814 */
[----:B------:R-:W-:Y:S01]  /*199c0*/  IMAD.MOV.U32 R22, RZ, RZ, R75 ;  /* 0x000000ffff167224 */ /* 0x000fe200078e004b */
[----:B------:R-:W-:-:S04]  /*199d0*/  MOV R23, R74 ;  /* 0x0000004a00177202 */ /* 0x000fc80000000f00 */
[----:B------:R-:W-:Y:S01]  /*199e0*/  MOV R3, R22 ;  /* 0x0000001600037202 */ /* 0x000fe20000000f00 */
[----:B------:R-:W-:Y:S02]  /*199f0*/  IMAD.MOV.U32 R134, RZ, RZ, R23 ;  /* 0x000000ffff867224 */ /* 0x000fe400078e0017 */
[----:B------:R-:W1:Y:S01]  /*19a00*/  LDSM.16.MT88.4 R20, [R28+0x1000] ;  /* 0x001000001c14783b */ /* 0x000e620000004200 */
[----:B------:R-:W-:Y:S02]  /*19a10*/  @P3 HADD2 R90, -R175.H0_H0, -RZ.H0_H0 ;  /* 0xa00000ffaf5a3230 */ /* 0x000fe40000000900 */
[----:B------:R-:W-:Y:S01]  /*19a20*/  IMAD.MOV.U32 R238, RZ, RZ, R71 ;  /* 0x000000ffffee7224 */ /* 0x000fe200078e0047 */
[----:B------:R-:W-:Y:S01]  /*19a30*/  MOV R128, R70 ;  /* 0x0000004600807202 */ /* 0x000fe20000000f00 */
[----:B------:R-:W-:Y:S02]  /*19a40*/  IMAD.MOV.U32 R142, RZ, RZ, R69 ;  /* 0x000000ffff8e7224 */ /* 0x000fe400078e0045 */
[----:B------:R-:W-:Y:S01]  /*19a50*/  IMAD.MOV.U32 R141, RZ, RZ, R68 ;  /* 0x000000ffff8d7224 */ /* 0x000fe200078e0044 */
[----:B------:R-:W-:Y:S01]  /*19a60*/  @P3 PRMT R175, R90, 0x5410, RZ ;  /* 0x000054105aaf3816 */ /* 0x000fe200000000ff */
[----:B------:R-:W-:Y:S01]  /*19a70*/  HMMA.16816.F32 R68, R4, R26, R116 ;  /* 0x0000001a0444723c */ /* 0x000fe20000001874 */
[----:B------:R-:W-:-:S02]  /*19a80*/  IMAD.MOV.U32 R90, RZ, RZ, R73 ;  /* 0x000000ffff5a7224 */ /* 0x000fc400078e0049 */
[----:B------:R-:W-:Y:S02]  /*19a90*/  IMAD.MOV.U32 R89, RZ, RZ, R72 ;  /* 0x000000ffff597224 */ /* 0x000fe400078e0048 */
[----:B------:R-:W-:Y:S02]  /*19aa0*/  IMAD.MOV.U32 R116, RZ, RZ, R64 ;  /* 0x000000ffff747224 */ /* 0x000fe400078e0040 */
[----:B------:R-:W-:Y:S02]  /*19ab0*/  IMAD.MOV.U32 R117, RZ, RZ, R67 ;  /* 0x000000ffff757224 */ /* 0x000fe400078e0043 */
[----:B------:R-:W-:Y:S02]  /*19ac0*/  IMAD.MOV.U32 R118, RZ, RZ, R65 ;  /* 0x000000ffff767224 */ /* 0x000fe400078e0041 */
[----:B------:R-:W-:Y:S01]  /*19ad0*/  IMAD.MOV.U32 R119, RZ, RZ, R66 ;  /* 0x000000ffff777224 */ /* 0x000fe200078e0042 */
[----:B------:R-:W-:Y:S01]  /*19ae0*/  HMMA.16816.F32 R72, R4, R24, R120 ;  /* 0x000000180448723c */ /* 0x000fe20000001878 */
[----:B------:R-:W-:Y:S01]  /*19af0*/  IMAD.MOV.U32 R122, RZ, RZ, R194 ;  /* 0x000000ffff7a7224 */ /* 0x000fe200078e00c2 */
[----:B------:R-:W-:Y:S01]  /*19b00*/  MOV R234, R87 ;  /* 0x0000005700ea7202 */ /* 0x000fe20000000f00 */
[----:B------:R-:W-:Y:S01]  /*19b10*/  IMAD.MOV.U32 R123, RZ, RZ, R195 ;  /* 0x000000ffff7b7224 */ /* 0x000fe200078e00c3 */
[----:B------:R-:W-:Y:S01]  /*19b20*/  MOV R237, R200 ;  /* 0x000000c800ed7202 */ /* 0x000fe20000000f00 */
[----:B------:R-:W-:Y:S01]  /*19b30*/  IMAD.MOV.U32 R232, RZ, RZ, R90 ;  /* 0x000000ffffe87224 */ /* 0x000fe200078e005a */
[----:B------:R-:W-:Y:S01]  /*19b40*/  MOV R133, R223 ;  /* 0x000000df00857202 */ /* 0x000fe20000000f00 */
[----:B------:R-:W-:-:S02]  /*19b50*/  IMAD.MOV.U32 R233, RZ, RZ, R89 ;  /* 0x000000ffffe97224 */ /* 0x000fc400078e0059 */
[----:B------:R-:W-:Y:S02]  /*19b60*/  IMAD.MOV.U32 R235, RZ, RZ, R88 ;  /* 0x000000ffffeb7224 */ /* 0x000fe400078e0058 */
[----:B------:R-:W-:Y:S02]  /*19b70*/  IMAD.MOV.U32 R194, RZ, RZ, R86 ;  /* 0x000000ffffc27224 */ /* 0x000fe400078e0056 */
[----:B------:R-:W-:Y:S01]  /*19b80*/  IMAD.MOV.U32 R195, RZ, RZ, R85 ;  /* 0x000000ffffc37224 */ /* 0x000fe200078e0055 */
[----:B-1----:R-:W-:Y:S01]  /*19b90*/  HMMA.16816.F32 R64, R4, R20, R112 ;  /* 0x000000140440723c */ /* 0x002fe20000001870 */
[----:B------:R-:W-:Y:S01]  /*19ba0*/  MOV R112, R63 ;  /* 0x0000003f00707202 */ /* 0x000fe20000000f00 */
[----:B------:R-:W-:Y:S02]  /*19bb0*/  IMAD.MOV.U32 R113, RZ, RZ, R61 ;  /* 0x000000ffff717224 */ /* 0x000fe400078e003d */
[----:B------:R-:W-:Y:S02]  /*19bc0*/  IMAD.MOV.U32 R114, RZ, RZ, R62 ;  /* 0x000000ffff727224 */ /* 0x000fe400078e003e */
[----:B------:R-:W-:-:S02]  /*19bd0*/  IMAD.MOV.U32 R115, RZ, RZ, R60 ;  /* 0x000000ffff737224 */ /* 0x000fc400078e003c */
[C---:B------:R-:W-:Y:S01]  /*19be0*/  HMMA.16816.F32 R60, R4.reuse, R22, R144 ;  /* 0x00000016043c723c */ /* 0x040fe20000001890 */
[----:B------:R-:W-:Y:S01]  /*19bf0*/  IMAD.MOV.U32 R144, RZ, RZ, R84 ;  /* 0x000000ffff907224 */ /* 0x000fe200078e0054 */
[----:B------:R-:W-:Y:S01]  /*19c00*/  MOV R145, R57 ;  /* 0x0000003900917202 */ /* 0x000fe20000000f00 */
[----:B------:R-:W-:Y:S02]  /*19c10*/  IMAD.MOV.U32 R146, RZ, RZ, R58 ;  /* 0x000000ffff927224 */ /* 0x000fe400078e003a */
[----:B------:R-:W-:Y:S02]  /*19c20*/  IMAD.MOV.U32 R147, RZ, RZ, R59 ;  /* 0x000000ffff937224 */ /* 0x000fe400078e003b */
[----:B------:R-:W-:Y:S01]  /*19c30*/  IMAD.MOV.U32 R121, RZ, RZ, R2 ;  /* 0x000000ffff797224 */ /* 0x000fe200078e0002 */
[----:B------:R-:W-:Y:S01]  /*19c40*/  LOP3.LUT R2, R39, 0xff, RZ, 0xc0, !PT ;  /* 0x000000ff27027812 */ /* 0x000fe200078ec0ff */
[----:B------:R-:W-:Y:S01]  /*19c50*/  IMAD.MOV.U32 R135, RZ, RZ, R91 ;  /* 0x000000ffff877224 */ /* 0x000fe200078e005b */
[----:B------:R-:W-:Y:S01]  /*19c60*/  HMMA.16816.F32 R56, R4, R16, R160 ;  /* 0x000000100438723c */ /* 0x000fe200000018a0 */
[----:B------:R-:W-:-:S02]  /*19c70*/  IMAD.MOV.U32 R240, RZ, RZ, R131 ;  /* 0x000000fffff07224 */ /* 0x000fc400078e0083 */
[----:B------:R-:W-:Y:S01]  /*19c80*/  IMAD.MOV.U32 R131, RZ, RZ, R133 ;  /* 0x000000ffff837224 */ /* 0x000fe200078e0085 */
[----:B------:R-:W-:Y:S02]  /*19c90*/  MOV R133, R3 ;  /* 0x0000000300857202 */ /* 0x000fe40000000f00 */
[C---:B------:R-:W-:Y:S02]  /*19ca0*/  PRMT R3, R38.reuse, 0x7772, RZ ;  /* 0x0000777226037816 */ /* 0x040fe400000000ff */
[C---:B------:R-:W-:Y:S08]  /*19cb0*/  HMMA.16816.F32 R88, R4.reuse, R12, R168 ;  /* 0x0000000c0458723c */ /* 0x040ff000000018a8 */
[C---:B------:R-:W-:Y:S08]  /*19cc0*/  HMMA.16816.F32 R52, R4.reuse, R18, R164 ;  /* 0x000000120434723c */ /* 0x040ff000000018a4 */
[----:B------:R-:W-:Y:S01]  /*19cd0*/  HMMA.16816.F32 R84, R4, R14, R228 ;  /* 0x0000000e0454723c */ /* 0x000fe200000018e4 */
[----:B------:R-:W-:Y:S01]  /*19ce0*/  PRMT R4, R38, 0x7773, RZ ;  /* 0x0000777326047816 */ /* 0x000fe200000000ff */
[----:B------:R-:W-:-:S06]  /*19cf0*/  IMAD.MOV.U32 R6, RZ, RZ, R38 ;  /* 0x000000ffff067224 */ /* 0x000fcc00078e0026 */
[C---:B------:R-:W-:Y:S08]  /*19d00*/  HMMA.16816.F32 R144, R8.reuse, R26, R144 ;  /* 0x0000001a0890723c */ /* 0x040ff00000001890 */
[C---:B------:R-:W-:Y:S08]  /*19d10*/  HMMA.16816.F32 R160, R8.reuse, R20, R112 ;  /* 0x0000001408a0723c */ /* 0x040ff00000001870 */
[C---:B------:R-:W-:Y:S08]  /*19d20*/  HMMA.16816.F32 R168, R8.reuse, R22, R116 ;  /* 0x0000001608a8723c */ /* 0x040ff00000001874 */
[C---:B------:R-:W-:Y:S08]  /*19d30*/  HMMA.16816.F32 R192, R8.reuse, R16, R192 ;  /* 0x0000001008c0723c */ /* 0x040ff000000018c0 */
[C---:B------:R-:W-:Y:S08]  /*19d40*/  HMMA.16816.F32 R196, R8.reuse, R18, R196 ;  /* 0x0000001208c4723c */ /* 0x040ff000000018c4 */
[C---:B------:R-:W-:Y:S08]  /*19d50*/  HMMA.16816.F32 R232, R8.reuse, R12, R232 ;  /* 0x0000000c08e8723c */ /* 0x040ff000000018e8 */
[----:B------:R-:W-:Y:S01]  /*19d60*/  HMMA.16816.F32 R236, R8, R14, R236 ;  /* 0x0000000e08ec723c */ /* 0x000fe200000018ec */
[----:B------:R-:W-:Y:S01]  /*19d70*/  PRMT R10, R2, 0x5410, R40 ;  /* 0x00005410020a7816 */ /* 0x000fe20000000028 */
[----:B------:R-:W-:Y:S01]  /*19d80*/  LDSM.16.MT88.4 R20, [R28+0x400] ;  /* 0x000400001c14783b */ /* 0x000fe20000004200 */
[----:B------:R-:W-:-:S02]  /*19d90*/  PRMT R8, R3, 0x5410, R4 ;  /* 0x0000541003087816 */ /* 0x000fc40000000004 */
[----:B------:R-:W-:Y:S01]  /*19da0*/  PRMT R7, R38, 0x7771, RZ ;  /* 0x0000777126077816 */ /* 0x000fe200000000ff */
[----:B------:R-:W1:Y:S01]  /*19db0*/  LDSM.16.MT88.4 R24, [R47+0x9400] ;  /* 0x009400002f18783b */ /* 0x000e620000004200 */
[----:B------:R-:W-:Y:S01]  /*19dc0*/  LOP3.LUT R6, R6, 0xff, RZ, 0xc0, !PT ;  /* 0x000000ff06067812 */ /* 0x000fe200078ec0ff */
[----:B------:R-:W-:Y:S01]  /*19dd0*/  IMAD.MOV.U32 R231, RZ, RZ, R202 ;  /* 0x000000ffffe77224 */ /* 0x000fe200078e00ca */
[----:B------:R-:W-:Y:S01]  /*19de0*/  MOV R229, R41 ;  /* 0x0000002900e57202 */ /* 0x000fe20000000f00 */
[----:B------:R-:W1:Y:S01]  /*19df0*/  LDSM.16.MT88.4 R12, [R28+0x1400] ;  /* 0x001400001c0c783b */ /* 0x000e620000004200 */
[----:B------:R-:W-:Y:S01]  /*19e00*/  PRMT R6, R6, 0x5410, R7 ;  /* 0x0000541006067816 */ /* 0x000fe20000000007 */
[----:B------:R-:W-:Y:S02]  /*19e10*/  IMAD.MOV.U32 R230, RZ, RZ, R42 ;  /* 0x000000ffffe67224 */ /* 0x000fe400078e002a */
[----:B------:R-:W-:Y:S01]  /*19e20*/  LDSM.16.MT88.4 R16, [R47+0xa400] ;  /* 0x00a400002f10783b */ /* 0x000fe20000004200 */
[----:B----4-:R-:W-:-:S02]  /*19e30*/  PRMT R2, R36, 0x7632, R2 ;  /* 0x0000763224027816 */ /* 0x010fc40000000002 */
[----:B------:R-:W-:Y:S02]  /*19e40*/  LOP3.LUT R3, R36, 0xffff, RZ, 0xc0, !PT ;  /* 0x0000ffff24037812 */ /* 0x000fe400078ec0ff */
[----:B------:R-:W-:Y:S02]  /*19e50*/  SHF.R.U32.HI R4, RZ, 0x18, R36 ;  /* 0x00000018ff047819 */ /* 0x000fe40000011624 */
[----:B------:R-:W-:Y:S02]  /*19e60*/  LOP3.LUT R2, R2, 0xff, RZ, 0xc0, !PT ;  /* 0x000000ff02027812 */ /* 0x000fe400078ec0ff */
[----:B------:R-:W-:Y:S02]  /*19e70*/  LOP3.LUT R5, R36, 0xff, RZ, 0xc0, !PT ;  /* 0x000000ff24057812 */ /* 0x000fe400078ec0ff */
[----:B------:R-:W-:Y:S02]  /*19e80*/  SHF.R.U32.HI R3, RZ, 0x8, R3 ;  /* 0x00000008ff037819 */ /* 0x000fe40000011603 */
[----:B------:R-:W-:-:S02]  /*19e90*/  PRMT R9, R2, 0x5410, R4 ;  /* 0x0000541002097816 */ /* 0x000fc40000000004 */
[----:B------:R-:W-:Y:S02]  /*19ea0*/  LOP3.LUT R2, R37, 0xffff, RZ, 0xc0, !PT ;  /* 0x0000ffff25027812 */ /* 0x000fe400078ec0ff */
[----:B------:R-:W-:Y:S02]  /*19eb0*/  PRMT R7, R5, 0x5410, R3 ;  /* 0x0000541005077816 */ /* 0x000fe40000000003 */
[----:B------:R-:W-:Y:S02]  /*19ec0*/  SHF.R.U32.HI R2, RZ, 0x8, R2 ;  /* 0x00000008ff027819 */ /* 0x000fe40000011602 */
[----:B------:R-:W-:Y:S01]  /*19ed0*/  LOP3.LUT R3, R37, 0xff, RZ, 0xc0, !PT ;  /* 0x000000ff25037812 */ /* 0x000fe200078ec0ff */
[----:B------:R-:W-:Y:S01]  /*19ee0*/  IMAD.MOV.U32 R202, RZ, RZ, R43 ;  /* 0x000000ffffca7224 */ /* 0x000fe200078e002b */
[----:B------:R-:W-:Y:S01]  /*19ef0*/  SHF.R.U32.HI R5, RZ, 0x18, R37 ;  /* 0x00000018ff057819 */ /* 0x000fe20000011625 */
[----:B------:R-:W-:Y:S01]  /*19f00*/  LDSM.16.MT88.4 R40, [R28+0x2400] ;  /* 0x002400001c28783b */ /* 0x000fe20000004200 */
[----:B------:R-:W-:-:S02]  /*19f10*/  PRMT R4, R3, 0x5410, R2 ;  /* 0x0000541003047816 */ /* 0x000fc40000000002 */
[----:B------:R-:W-:Y:S02]  /*19f20*/  PRMT R2, R37, 0x7632, R2 ;  /* 0x0000763225027816 */ /* 0x000fe40000000002 */
[----:B------:R-:W4:Y:S02]  /*19f30*/  LDSM.16.MT88.4 R36, [R47+0xb400] ;  /* 0x00b400002f24783b */ /* 0x000f240000004200 */
[----:B------:R-:W-:Y:S02]  /*19f40*/  LOP3.LUT R3, R2, 0xff, RZ, 0xc0, !PT ;  /* 0x000000ff02037812 */ /* 0x000fe400078ec0ff */
[----:B------:R-:W-:Y:S01]  /*19f50*/  HSET2.LE.AND R2, R4, R0, PT ;  /* 0x0000000004027233 */ /* 0x000fe20003803000 */
[----:B------:R-:W-:Y:S01]  /*19f60*/  IMAD.MOV.U32 R4, RZ, RZ, R107 ;  /* 0x000000ffff047224 */ /* 0x000fe200078e006b */
[----:B------:R-:W-:Y:S01]  /*19f70*/  PRMT R3, R3, 0x5410, R5 ;  /* 0x0000541003037816 */ /* 0x000fe20000000005 */
[----:B------:R-:W-:-:S03]  /*19f80*/  IMAD.MOV.U32 R5, RZ, RZ, R106 ;  /* 0x000000ffff057224 */ /* 0x000fc600078e006a */
[----:B------:R-:W-:Y:S02]  /*19f90*/  LOP3.LUT R4, R4, R2, RZ, 0xc0, !PT ;  /* 0x0000000204047212 */ /* 0x000fe400078ec0ff */
[--C-:B------:R-:W-:Y:S02]  /*19fa0*/  HSET2.LE.AND R2, R3, R0.reuse, PT ;  /* 0x0000000003027233 */ /* 0x100fe40003803000 */
[----:B------:R-:W-:Y:S02]  /*19fb0*/  LOP3.LUT R3, R8, 0xff00ff, RZ, 0xc0, !PT ;  /* 0x00ff00ff08037812 */ /* 0x000fe400078ec0ff */
[--C-:B------:R-:W-:Y:S01]  /*19fc0*/  HSET2.LE.AND R8, R7, R0.reuse, PT ;  /* 0x0000000007087233 */ /* 0x100fe20003803000 */
[----:B------:R-:W-:Y:S01]  /*19fd0*/  IMAD.MOV.U32 R7, RZ, RZ, R104 ;  /* 0x000000ffff077224 */ /* 0x000fe200078e0068 */
[----:B------:R-:W-:Y:S02]  /*19fe0*/  LOP3.LUT R5, R5, R2, RZ, 0xc0, !PT ;  /* 0x0000000205057212 */ /* 0x000fe400078ec0ff */
[----:B------:R-:W-:-:S02]  /*19ff0*/  HSET2.LE.AND R2, R6, R0, PT ;  /* 0x0000000006027233 */ /* 0x000fc40003803000 */
[----:B------:R-:W-:Y:S02]  /*1a000*/  HSET2.LE.AND R3, R3, R0, PT ;  /* 0x0000000003037233 */ /* 0x000fe40003803000 */
[----:B------:R-:W-:Y:S01]  /*1a010*/  MOV R6, R105 ;  /* 0x0000006900067202 */ /* 0x000fe20000000f00 */
[----:B------:R-:W-:Y:S02]  /*1a020*/  IMAD.MOV.U32 R241, RZ, RZ, R225 ;  /* 0x000000fffff17224 */ /* 0x000fe400078e00e1 */
[----:B------:R-:W-:Y:S02]  /*1a030*/  LOP3.LUT R7, R7, R3, RZ, 0xc0, !PT ;  /* 0x0000000307077212 */ /* 0x000fe400078ec0ff */
[----:B------:R-:W-:Y:S01]  /*1a040*/  LOP3.LUT R6, R6, R2, RZ, 0xc0, !PT ;  /* 0x0000000206067212 */ /* 0x000fe200078ec0ff */
[----:B---3--:R-:W-:Y:S01]  /*1a050*/  IMAD.MOV.U32 R140, RZ, RZ, R102 ;  /* 0x000000ffff8c7224 */ /* 0x008fe200078e0066 */
[----:B--2---:R-:W-:Y:S01]  /*1a060*/  MOV R243, R103 ;  /* 0x0000006700f37202 */ /* 0x004fe20000000f00 */
        /* <DEDUP_REMOVED lines=8> */
[----:B------:R-:W-:-:S02]  /*1a0f0*/  IMAD.MOV.U32 R117, RZ, RZ, R243 ;  /* 0x000000ffff757224 */ /* 0x000fc400078e00f3 */
[----:B------:R-:W-:Y:S01]  /*1a100*/  IMAD.MOV.U32 R242, RZ, RZ, R226 ;  /* 0x000000fffff27224 */ /* 0x000fe200078e00e2 */
[C---:B-1----:R-:W-:Y:S01]  /*1a110*/  HMMA.16816.F32 R164, R4.reuse, R26, R92 ;  /* 0x0000001a04a4723c */ /* 0x042fe2000000185c */
[----:B------:R-:W-:Y:S01]  /*1a120*/  IMAD.MOV.U32 R118, RZ, RZ, R140 ;  /* 0x000000ffff767224 */ /* 0x000fe200078e008c */
[--C-:B------:R-:W-:Y:S01]  /*1a130*/  HSET2.LE.AND R2, R9, R0.reuse, PT ;  /* 0x0000000009027233 */ /* 0x100fe20003803000 */
[----:B------:R-:W-:Y:S01]  /*1a140*/  IMAD.MOV.U32 R116, RZ, RZ, R242 ;  /* 0x000000ffff747224 */ /* 0x000fe200078e00f2 */
[----:B------:R-:W-:Y:S01]  /*1a150*/  HSET2.LE.AND R3, R10, R0, PT ;  /* 0x000000000a037233 */ /* 0x000fe20003803000 */
[----:B------:R-:W-:Y:S01]  /*1a160*/  IMAD.MOV.U32 R121, RZ, RZ, R143 ;  /* 0x000000ffff797224 */ /* 0x000fe200078e008f */
[----:B------:R-:W-:Y:S01]  /*1a170*/  STG.E.U16 desc[UR28][R50.64+-0xee], R249 ;  /* 0xffff12f932007986 */ /* 0x000fe2000c10151c */
[----:B------:R-:W-:Y:S01]  /*1a180*/  IMAD.MOV.U32 R240, RZ, RZ, R187 ;  /* 0x000000fffff07224 */ /* 0x000fe200078e00bb */
[----:B------:R-:W-:Y:S01]  /*1a190*/  HMMA.16816.F32 R140, R4, R20, R80 ;  /* 0x00000014048c723c */ /* 0x000fe20000001850 */
[----:B------:R-:W-:Y:S01]  /*1a1a0*/  IMAD.MOV.U32 R122, RZ, RZ, R128 ;  /* 0x000000ffff7a7224 */ /* 0x000fe200078e0080 */
[----:B------:R1:W5:Y:S01]  /*1a1b0*/  LDL.LU R102, [R1+0x1b4] ;  /* 0x0001b40001667983 */ /* 0x0003620000300800 */
[----:B------:R-:W-:-:S02]  /*1a1c0*/  IMAD.MOV.U32 R243, RZ, RZ, R129 ;  /* 0x000000fffff37224 */ /* 0x000fc400078e0081 */
[----:B------:R-:W-:Y:S02]  /*1a1d0*/  IMAD.MOV.U32 R242, RZ, RZ, R130 ;  /* 0x000000fffff27224 */ /* 0x000fe400078e0082 */
[----:B------:R-:W-:Y:S02]  /*1a1e0*/  IMAD.MOV.U32 R81, RZ, RZ, R133 ;  /* 0x000000ffff517224 */ /* 0x000fe400078e0085 */
[----:B------:R-:W-:Y:S02]  /*1a1f0*/  IMAD.MOV.U32 R80, RZ, RZ, R134 ;  /* 0x000000ffff507224 */ /* 0x000fe400078e0086 */
[----:B------:R-:W-:Y:S01]  /*1a200*/  IMAD.MOV.U32 R241, RZ, RZ, R135 ;  /* 0x000000fffff17224 */ /* 0x000fe200078e0087 */
[----:B------:R-:W-:Y:S01]  /*1a210*/  MOV R93, R119 ;  /* 0x00000077005d7202 */ /* 0x000fe20000000f00 */
[----:B------:R-:W-:Y:S01]  /*1a220*/  IMAD.MOV.U32 R128, RZ, RZ, R186 ;  /* 0x000000ffff807224 */ /* 0x000fe200078e00ba */
[C---:B------:R-:W-:Y:S01]  /*1a230*/  HMMA.16816.F32 R132, R4.reuse, R22, R76 ;  /* 0x000000160484723c */ /* 0x040fe2000000184c */
[----:B------:R-:W-:Y:S01]  /*1a240*/  IMAD.MOV.U32 R129, RZ, RZ, R185 ;  /* 0x000000ffff817224 */ /* 0x000fe200078e00b9 */
[----:B------:R-:W-:Y:S01]  /*1a250*/  MOV R82, R112 ;  /* 0x0000007000527202 */ /* 0x000fe20000000f00 */
[----:B------:R-:W-:Y:S01]  /*1a260*/  IMAD.MOV.U32 R130, RZ, RZ, R184 ;  /* 0x000000ffff827224 */ /* 0x000fe200078e00b8 */
[----:B------:R-:W-:Y:S01]  /*1a270*/  MOV R79, R114 ;  /* 0x00000072004f7202 */ /* 0x000fe20000000f00 */
[----:B------:R-:W-:Y:S01]  /*1a280*/  IMAD.MOV.U32 R77, RZ, RZ, R116 ;  /* 0x000000ffff4d7224 */ /* 0x000fe200078e0074 */
[----:B------:R1:W5:Y:S01]  /*1a290*/  LDL.LU R103, [R1+0x1b0] ;  /* 0x0001b00001677983 */ /* 0x0003620000300800 */
[----:B------:R-:W-:Y:S01]  /*1a2a0*/  IMAD.MOV.U32 R76, RZ, RZ, R117 ;  /* 0x000000ffff4c7224 */ /* 0x000fe200078e0075 */
[----:B------:R-:W-:Y:S01]  /*1a2b0*/  HMMA.16816.F32 R184, R4, R24, R96 ;  /* 0x0000001804b8723c */ /* 0x000fe20000001860 */
[----:B------:R-:W-:Y:S01]  /*1a2c0*/  IMAD.MOV.U32 R92, RZ, RZ, R118 ;  /* 0x000000ffff5c7224 */ /* 0x000fe200078e0076 */
[----:B------:R-:W-:Y:S01]  /*1a2d0*/  MOV R97, R240 ;  /* 0x000000f000617202 */ /* 0x000fe20000000f00 */
        /* <DEDUP_REMOVED lines=12> */
[C---:B----4-:R-:W-:Y:S08]  /*1a3a0*/  HMMA.16816.F32 R64, R4.reuse, R38, R52 ;  /* 0x000000260440723c */ /* 0x050ff00000001834 */
[C---:B------:R-:W-:Y:S08]  /*1a3b0*/  HMMA.16816.F32 R128, R4.reuse, R16, R72 ;  /* 0x000000100480723c */ /* 0x040ff00000001848 */
[C---:B------:R-:W-:Y:S08]  /*1a3c0*/  HMMA.16816.F32 R120, R4.reuse, R18, R68 ;  /* 0x000000120478723c */ /* 0x040ff00000001844 */
[C---:B------:R-:W-:Y:S08]  /*1a3d0*/  HMMA.16816.F32 R104, R4.reuse, R36, R56 ;  /* 0x000000240468723c */ /* 0x040ff00000001838 */
[C---:B------:R-:W-:Y:S08]  /*1a3e0*/  HMMA.16816.F32 R60, R4.reuse, R40, R88 ;  /* 0x00000028043c723c */ /* 0x040ff00000001858 */
[----:B------:R-:W-:Y:S01]  /*1a3f0*/  HMMA.16816.F32 R52, R4, R42, R84 ;  /* 0x0000002a0434723c */ /* 0x000fe20000001854 */
[----:B------:R-:W-:-:S05]  /*1a400*/  LOP3.LUT R4, R45, 0xff00ff, RZ, 0xc0, !PT ;  /* 0x00ff00ff2d047812 */ /* 0x000fca00078ec0ff */
[----:B------:R-:W-:Y:S02]  /*1a410*/  HSET2.LE.AND R4, R4, R0, PT ;  /* 0x0000000004047233 */ /* 0x000fe40003803000 */
[----:B------:R-:W-:Y:S02]  /*1a420*/  LOP3.LUT R9, R76, R2, RZ, 0xc0, !PT ;  /* 0x000000024c097212 */ /* 0x000fe400078ec0ff */
[----:B------:R-:W-:Y:S02]  /*1a430*/  LOP3.LUT R10, R92, R3, RZ, 0xc0, !PT ;  /* 0x000000035c0a7212 */ /* 0x000fe400078ec0ff */
[----:B------:R-:W-:Y:S01]  /*1a440*/  LOP3.LUT R11, R11, R4, RZ, 0xc0, !PT ;  /* 0x000000040b0b7212 */ /* 0x000fe200078ec0ff */
[----:B------:R-:W-:Y:S01]  /*1a450*/  IMAD.MOV.U32 R75, RZ, RZ, R95 ;  /* 0x000000ffff4b7224 */ /* 0x000fe200078e005f */
[----:B------:R-:W-:Y:S01]  /*1a460*/  MOV R74, R94 ;  /* 0x0000005e004a7202 */ /* 0x000fe20000000f00 */
[----:B------:R-:W-:Y:S01]  /*1a470*/  IMAD.MOV.U32 R73, RZ, RZ, R93 ;  /* 0x000000ffff497224 */ /* 0x000fe200078e005d */
[----:B------:R-:W-:-:S02]  /*1a480*/  PRMT R6, R152, 0x7773, RZ ;  /* 0x0000777398067816 */ /* 0x000fc400000000ff */
[C---:B------:R-:W-:Y:S01]  /*1a490*/  PRMT R5, R152.reuse, 0x7772, RZ ;  /* 0x0000777298057816 */ /* 0x040fe200000000ff */
[C---:B------:R-:W-:Y:S01]  /*1a4a0*/  HMMA.16816.F32 R88, R8.reuse, R20, R156 ;  /* 0x000000140858723c */ /* 0x040fe2000000189c */
[----:B------:R-:W-:Y:S01]  /*1a4b0*/  IMAD.MOV.U32 R158, RZ, RZ, R77 ;  /* 0x000000ffff9e7224 */ /* 0x000fe200078e004d */
[C---:B------:R-:W-:Y:S01]  /*1a4c0*/  LOP3.LUT R2, R29.reuse, 0xffff, RZ, 0xc0, !PT ;  /* 0x0000ffff1d027812 */ /* 0x040fe200078ec0ff */
[----:B------:R-:W-:Y:S01]  /*1a4d0*/  IMAD.MOV.U32 R157, RZ, RZ, R78 ;  /* 0x000000ffff9d7224 */ /* 0x000fe200078e004e */
[----:B------:R-:W-:Y:S01]  /*1a4e0*/  MOV R7, R152 ;  /* 0x0000009800077202 */ /* 0x000fe20000000f00 */
[----:B------:R-:W-:Y:S01]  /*1a4f0*/  IMAD.MOV.U32 R156, RZ, RZ, R79 ;  /* 0x000000ffff9c7224 */ /* 0x000fe200078e004f */
[----:B------:R-:W-:Y:S02]  /*1a500*/  MOV R95, R99 ;  /* 0x00000063005f7202 */ /* 0x000fe40000000f00 */
[C---:B------:R-:W-:Y:S01]  /*1a510*/  HMMA.16816.F32 R76, R8.reuse, R18, R144 ;  /* 0x00000012084c723c */ /* 0x040fe20000001890 */
[----:B------:R-:W-:Y:S01]  /*1a520*/  IMAD.MOV.U32 R147, RZ, RZ, R73 ;  /* 0x000000ffff937224 */ /* 0x000fe200078e0049 */
[----:B------:R-:W-:Y:S01]  /*1a530*/  MOV R145, R75 ;  /* 0x0000004b00917202 */ /* 0x000fe20000000f00 */
[----:B------:R-:W-:Y:S01]  /*1a540*/  IMAD.MOV.U32 R146, RZ, RZ, R74 ;  /* 0x000000ffff927224 */ /* 0x000fe200078e004a */
[----:B------:R-:W-:Y:S01]  /*1a550*/  LOP3.LUT R4, R29, 0xff, RZ, 0xc0, !PT ;  /* 0x000000ff1d047812 */ /* 0x000fe200078ec0ff */
[----:B------:R-:W-:Y:S01]  /*1a560*/  IMAD.MOV.U32 R92, RZ, RZ, R96 ;  /* 0x000000ffff5c7224 */ /* 0x000fe200078e0060 */
[----:B------:R-:W-:Y:S01]  /*1a570*/  SHF.R.U32.HI R2, RZ, 0x8, R2 ;  /* 0x00000008ff027819 */ /* 0x000fe20000011602 */
[----:B------:R-:W-:Y:S01]  /*1a580*/  IMAD.MOV.U32 R93, RZ, RZ, R97 ;  /* 0x000000ffff5d7224 */ /* 0x000fe200078e0061 */
[----:B------:R-:W-:Y:S01]  /*1a590*/  HMMA.16816.F32 R72, R8, R12, R160 ;  /* 0x0000000c0848723c */ /* 0x000fe200000018a0 */
[----:B------:R-:W-:Y:S01]  /*1a5a0*/  IMAD.MOV.U32 R94, RZ, RZ, R98 ;  /* 0x000000ffff5e7224 */ /* 0x000fe200078e0062 */
[----:B------:R-:W-:-:S02]  /*1a5b0*/  PRMT R12, R152, 0x7771, RZ ;  /* 0x00007771980c7816 */ /* 0x000fc400000000ff */
[----:B------:R-:W-:Y:S02]  /*1a5c0*/  PRMT R45, R5, 0x5410, R6 ;  /* 0x00005410052d7816 */ /* 0x000fe40000000006 */
[----:B------:R-:W-:Y:S02]  /*1a5d0*/  LOP3.LUT R6, R7, 0xff, RZ, 0xc0, !PT ;  /* 0x000000ff07067812 */ /* 0x000fe400078ec0ff */
[----:B------:R-:W-:Y:S01]  /*1a5e0*/  PRMT R3, R29, 0x7632, R3 ;  /* 0x000076321d037816 */ /* 0x000fe20000000003 */
[----:B------:R-:W-:Y:S01]  /*1a5f0*/  HMMA.16816.F32 R108, R8, R24, R108 ;  /* 0x00000018086c723c */ /* 0x000fe2000000186c */
[----:B------:R-:W-:Y:S01]  /*1a600*/  IMAD.MOV.U32 R144, RZ, RZ, R92 ;  /* 0x000000ffff907224 */ /* 0x000fe200078e005c */
[----:B------:R-:W-:Y:S01]  /*1a610*/  PRMT R2, R4, 0x5410, R2 ;  /* 0x0000541004027816 */ /* 0x000fe20000000002 */
[----:B------:R-:W-:Y:S01]  /*1a620*/  IMAD.MOV.U32 R163, RZ, RZ, R93 ;  /* 0x000000ffffa37224 */ /* 0x000fe200078e005d */
[----:B------:R-:W-:Y:S01]  /*1a630*/  PRMT R6, R6, 0x5410, R12 ;  /* 0x0000541006067816 */ /* 0x000fe2000000000c */
[----:B------:R-:W-:-:S02]  /*1a640*/  IMAD.MOV.U32 R162, RZ, RZ, R94 ;  /* 0x000000ffffa27224 */ /* 0x000fc400078e005e */
[----:B------:R-:W-:Y:S01]  /*1a650*/  IMAD.MOV.U32 R161, RZ, RZ, R95 ;  /* 0x000000ffffa17224 */ /* 0x000fe200078e005f */
[----:B------:R-:W-:Y:S01]  /*1a660*/  HMMA.16816.F32 R96, R8, R26, R136 ;  /* 0x0000001a0860723c */ /* 0x000fe20000001888 */
[----:B------:R-:W2:Y:S01]  /*1a670*/  LDSM.16.MT88.4 R24, [R47+0x9800] ;  /* 0x009800002f18783b */ /* 0x000ea20000004200 */
[----:B------:R-:W-:Y:S02]  /*1a680*/  SHF.R.U32.HI R5, RZ, 0x18, R29 ;  /* 0x00000018ff057819 */ /* 0x000fe4000001161d */
[----:B------:R-:W-:-:S04]  /*1a690*/  LOP3.LUT R3, R3, 0xff, RZ, 0xc0, !PT ;  /* 0x000000ff03037812 */ /* 0x000fc800078ec0ff */
[----:B------:R-:W-:Y:S01]  /*1a6a0*/  HMMA.16816.F32 R84, R8, R22, R148 ;  /* 0x000000160854723c */ /* 0x000fe20000001894 */
[----:B------:R-:W-:Y:S01]  /*1a6b0*/  IMAD.MOV.U32 R151, RZ, RZ, R80 ;  /* 0x000000ffff977224 */ /* 0x000fe200078e0050 */
[----:B------:R-:W-:Y:S01]  /*1a6c0*/  MOV R150, R81 ;  /* 0x0000005100967202 */ /* 0x000fe20000000f00 */
[----:B------:R-:W-:Y:S01]  /*1a6d0*/  IMAD.MOV.U32 R148, RZ, RZ, R82 ;  /* 0x000000ffff947224 */ /* 0x000fe200078e0052 */
[----:B------:R-:W3:Y:S01]  /*1a6e0*/  LDSM.16.MT88.4 R20, [R28+0x800] ;  /* 0x000800001c14783b */ /* 0x000ee20000004200 */
[----:B------:R-:W-:-:S03]  /*1a6f0*/  IMAD.MOV.U32 R149, RZ, RZ, R83 ;  /* 0x000000ffff957224 */ /* 0x000fc600078e0053 */
[----:B------:R-:W-:Y:S01]  /*1a700*/  HMMA.16816.F32 R80, R8, R16, R180 ;  /* 0x000000100850723c */ /* 0x000fe200000018b4 */
[----:B------:R-:W-:Y:S01]  /*1a710*/  LDSM.16.MT88.4 R16, [R47+0xb800] ;  /* 0x00b800002f10783b */ /* 0x000fe20000004200 */
[----:B------:R-:W-:Y:S01]  /*1a720*/  HSET2.LE.AND R2, R2, R0, PT ;  /* 0x0000000002027233 */ /* 0x000fe20003803000 */
[----:B------:R-:W-:-:S05]  /*1a730*/  IMAD.MOV.U32 R4, RZ, RZ, R124 ;  /* 0x000000ffff047224 */ /* 0x000fca00078e007c */
[----:B------:R-:W-:Y:S01]  /*1a740*/  HMMA.16816.F32 R56, R8, R14, R168 ;  /* 0x0000000e0838723c */ /* 0x000fe200000018a8 */
[----:B------:R-:W4:Y:S01]  /*1a750*/  LDSM.16.MT88.4 R12, [R47+0xa800] ;  /* 0x00a800002f0c783b */ /* 0x000f220000004200 */
[----:B------:R-:W-:-:S06]  /*1a760*/  PRMT R3, R3, 0x5410, R5 ;  /* 0x0000541003037816 */ /* 0x000fcc0000000005 */
[C---:B------:R-:W-:Y:S08]  /*1a770*/  HMMA.16816.F32 R68, R8.reuse, R36, R192 ;  /* 0x000000240844723c */ /* 0x040ff000000018c0 */
[C---:B------:R-:W-:Y:S01]  /*1a780*/  HMMA.16816.F32 R92, R8.reuse, R38, R196 ;  /* 0x00000026085c723c */ /* 0x040fe200000018c4 */
[----:B------:R-:W-:Y:S07]  /*1a790*/  LDSM.16.MT88.4 R36, [R28+0x2800] ;  /* 0x002800001c24783b */ /* 0x000fee0000004200 */
[C---:B------:R-:W-:Y:S08]  /*1a7a0*/  HMMA.16816.F32 R232, R8.reuse, R40, R232 ;  /* 0x0000002808e8723c */ /* 0x040ff000000018e8 */
[----:B------:R-:W-:Y:S01]  /*1a7b0*/  HMMA.16816.F32 R236, R8, R42, R236 ;  /* 0x0000002a08ec723c */ /* 0x000fe200000018ec */
[----:B------:R-:W1:Y:S01]  /*1a7c0*/  LDSM.16.MT88.4 R8, [R28+0x1800] ;  /* 0x001800001c08783b */ /* 0x000e620000004200 */
[----:B------:R-:W-:-:S02]  /*1a7d0*/  LOP3.LUT R4, R4, R2, RZ, 0xc0, !PT ;  /* 0x0000000204047212 */ /* 0x000fc400078ec0ff */
[----:B------:R-:W-:Y:S01]  /*1a7e0*/  HSET2.LE.AND R2, R3, R0, PT ;  /* 0x0000000003027233 */ /* 0x000fe20003803000 */
[----:B------:R-:W-:-:S05]  /*1a7f0*/  IMAD.MOV.U32 R3, RZ, RZ, R127 ;  /* 0x000000ffff037224 */ /* 0x000fca00078e007f */
[----:B------:R-:W-:Y:S02]  /*1a800*/  LOP3.LUT R5, R3, R2, RZ, 0xc0, !PT ;  /* 0x0000000203057212 */ /* 0x000fe400078ec0ff */
[----:B------:R-:W-:Y:S01]  /*1a810*/  HSET2.LE.AND R2, R6, R0, PT ;  /* 0x0000000006027233 */ /* 0x000fe20003803000 */
[----:B------:R-:W-:Y:S01]  /*1a820*/  IMAD.MOV.U32 R6, RZ, RZ, R126 ;  /* 0x000000ffff067224 */ /* 0x000fe200078e007e */
[----:B------:R-:W-:-:S04]  /*1a830*/  LOP3.LUT R3, R45, 0xff00ff, RZ, 0xc0, !PT ;  /* 0x00ff00ff2d037812 */ /* 0x000fc800078ec0ff */
[----:B------:R-:W-:Y:S02]  /*1a840*/  LOP3.LUT R6, R6, R2, RZ, 0xc0, !PT ;  /* 0x0000000206067212 */ /* 0x000fe400078ec0ff */
[----:B------:R-:W-:Y:S02]  /*1a850*/  HSET2.LE.AND R3, R3, R0, PT ;  /* 0x0000000003037233 */ /* 0x000fe40003803000 */
[----:B------:R-:W-:-:S04]  /*1a860*/  MOV R2, R125 ;  /* 0x0000007d00027202 */ /* 0x000fc80000000f00 */
[----:B------:R-:W-:Y:S02]  /*1a870*/  LOP3.LUT R7, R2, R3, RZ, 0xc0, !PT ;  /* 0x0000000302077212 */ /* 0x000fe400078ec0ff */
[C---:B------:R-:W-:Y:S02]  /*1a880*/  PRMT R3, R44.reuse, 0x7773, RZ ;  /* 0x000077732c037816 */ /* 0x040fe400000000ff */
[----:B------:R-:W-:Y:S01]  /*1a890*/  PRMT R2, R44, 0x7772, RZ ;  /* 0x000077722c027816 */ /* 0x000fe200000000ff */
[----:B------:R-:W-:Y:S01]  /*1a8a0*/  IMAD.MOV.U32 R200, RZ, RZ, R101 ;  /* 0x000000ffffc87224 */ /* 0x000fe200078e0065 */
[----:B------:R-:W-:Y:S01]  /*1a8b0*/  MOV R160, R228 ;  /* 0x000000e400a07202 */ /* 0x000fe20000000f00 */
[----:B------:R-:W-:Y:S01]  /*1a8c0*/  IMAD.MOV.U32 R171, RZ, RZ, R229 ;  /* 0x000000ffffab7224 */ /* 0x000fe200078e00e5 */
[----:B------:R-:W-:Y:S01]  /*1a8d0*/  PRMT R29, R2, 0x5410, R3 ;  /* 0x00005410021d7816 */ /* 0x000fe20000000003 */
[----:B------:R-:W-:Y:S01]  /*1a8e0*/  IMAD.MOV.U32 R170, RZ, RZ, R230 ;  /* 0x000000ffffaa7224 */ /* 0x000fe200078e00e6 */
[C---:B------:R-:W-:Y:S01]  /*1a8f0*/  LOP3.LUT R2, R35.reuse, 0xffff, RZ, 0xc0, !PT ;  /* 0x0000ffff23027812 */ /* 0x040fe200078ec0ff */
[----:B------:R-:W-:Y:S01]  /*1a900*/  IMAD.MOV.U32 R169, RZ, RZ, R231 ;  /* 0x000000ffffa97224 */ /* 0x000fe200078e00e7 */
[----:B------:R-:W-:Y:S01]  /*1a910*/  LOP3.LUT R3, R35, 0xff, RZ, 0xc0, !PT ;  /* 0x000000ff23037812 */ /* 0x000fe200078ec0ff */
[----:B--2---:R-:W-:Y:S01]  /*1a920*/  HMMA.16816.F32 R228, R4, R26, R164 ;  /* 0x0000001a04e4723c */ /* 0x004fe200000018a4 */
[----:B------:R-:W-:Y:S01]  /*1a930*/  SHF.R.U32.HI R2, RZ, 0x8, R2 ;  /* 0x00000008ff027819 */ /* 0x000fe20000011602 */
[----:B------:R-:W-:Y:S01]  /*1a940*/  IMAD.MOV.U32 R168, RZ, RZ, R240 ;  /* 0x000000ffffa87224 */ /* 0x000fe200078e00f0 */
[----:B------:R-:W-:Y:S01]  /*1a950*/  MOV R43, R202 ;  /* 0x000000ca002b7202 */ /* 0x000fe20000000f00 */
[----:B------:R-:W-:Y:S01]  /*1a960*/  IMAD.MOV.U32 R152, RZ, RZ, R241 ;  /* 0x000000ffff987224 */ /* 0x000fe200078e00f1 */
[----:B------:R2:W5:Y:S01]  /*1a970*/  LDL.LU R101, [R1+0x1ac] ;  /* 0x0001ac0001657983 */ /* 0x0005620000300800 */
[----:B------:R-:W-:-:S02]  /*1a980*/  IMAD.MOV.U32 R41, RZ, RZ, R242 ;  /* 0x000000ffff297224 */ /* 0x000fc400078e00f2 */
[----:B------:R-:W-:Y:S01]  /*1a990*/  IMAD.MOV.U32 R40, RZ, RZ, R243 ;  /* 0x000000ffff287224 */ /* 0x000fe200078e00f3 */
[C---:B------:R-:W-:Y:S01]  /*1a9a0*/  HMMA.16816.F32 R136, R4.reuse, R24, R184 ;  /* 0x000000180488723c */ /* 0x040fe200000018b8 */
[----:B------:R-:W-:Y:S01]  /*1a9b0*/  IMAD.MOV.U32 R159, RZ, RZ, R200 ;  /* 0x000000ffff9f7224 */ /* 0x000fe200078e00c8 */
[----:B------:R2:W5:Y:S01]  /*1a9c0*/  LDL.LU R226, [R1+0x1a8] ;  /* 0x0001a80001e27983 */ /* 0x0005620000300800 */
[----:B------:R-:W-:Y:S02]  /*1a9d0*/  IMAD.MOV.U32 R42, RZ, RZ, R203 ;  /* 0x000000ffff2a7224 */ /* 0x000fe400078e00cb */
[----:B------:R-:W-:Y:S01]  /*1a9e0*/  IMAD.MOV.U32 R167, RZ, RZ, R201 ;  /* 0x000000ffffa77224 */ /* 0x000fe200078e00c9 */
[----:B------:R2:W5:Y:S02]  /*1a9f0*/  LDL.LU R225, [R1+0x1a4] ;  /* 0x0001a40001e17983 */ /* 0x0005640000300800 */
[C---:B---3--:R-:W-:Y:S08]  /*1aa00*/  HMMA.16816.F32 R200, R4.reuse, R20, R140 ;  /* 0x0000001404c8723c */ /* 0x048ff0000000188c */
[C---:B------:R-:W-:Y:S08]  /*1aa10*/  HMMA.16816.F32 R124, R4.reuse, R22, R132 ;  /* 0x00000016047c723c */ /* 0x040ff00000001884 */
[C---:B----4-:R-:W-:Y:S08]  /*1aa20*/  HMMA.16816.F32 R196, R4.reuse, R12, R128 ;  /* 0x0000000c04c4723c */ /* 0x050ff00000001880 */
[C---:B------:R-:W-:Y:S08]  /*1aa30*/  HMMA.16816.F32 R192, R4.reuse, R14, R120 ;  /* 0x0000000e04c0723c */ /* 0x040ff00000001878 */
[C---:B-1----:R-:W-:Y:S08]  /*1aa40*/  HMMA.16816.F32 R184, R4.reuse, R8, R116 ;  /* 0x0000000804b8723c */ /* 0x042ff00000001874 */
[C---:B------:R-:W-:Y:S08]  /*1aa50*/  HMMA.16816.F32 R180, R4.reuse, R10, R112 ;  /* 0x0000000a04b4723c */ /* 0x040ff00000001870 */
[C---:B------:R-:W-:Y:S08]  /*1aa60*/  HMMA.16816.F32 R104, R4.reuse, R16, R104 ;  /* 0x000000100468723c */ /* 0x040ff00000001868 */
[C---:B------:R-:W-:Y:S08]  /*1aa70*/  HMMA.16816.F32 R64, R4.reuse, R18, R64 ;  /* 0x000000120440723c */ /* 0x040ff00000001840 */
[C---:B------:R-:W-:Y:S08]  /*1aa80*/  HMMA.16816.F32 R60, R4.reuse, R36, R60 ;  /* 0x00000024043c723c */ /* 0x040ff0000000183c */
[----:B------:R-:W-:Y:S01]  /*1aa90*/  HMMA.16816.F32 R240, R4, R38, R52 ;  /* 0x0000002604f0723c */ /* 0x000fe20000001834 */
[----:B------:R-:W-:Y:S01]  /*1aaa0*/  IMAD.MOV.U32 R5, RZ, RZ, R44 ;  /* 0x000000ffff057224 */ /* 0x000fe200078e002c */
[----:B------:R-:W-:Y:S01]  /*1aab0*/  PRMT R4, R3, 0x5410, R2 ;  /* 0x0000541003047816 */ /* 0x000fe20000000002 */
[----:B------:R-:W-:Y:S01]  /*1aac0*/  IMAD.MOV.U32 R45, RZ, RZ, R152 ;  /* 0x000000ffff2d7224 */ /* 0x000fe200078e0098 */
[----:B------:R-:W-:Y:S01]  /*1aad0*/  PRMT R2, R35, 0x7632, R2 ;  /* 0x0000763223027816 */ /* 0x000fe20000000002 */
[----:B------:R-:W-:Y:S01]  /*1aae0*/  LDSM.16.MT88.4 R140, [R28+0x1c00] ;  /* 0x001c00001c8c783b */ /* 0x000fe20000004200 */
[----:B------:R-:W-:-:S02]  /*1aaf0*/  PRMT R7, R44, 0x7771, RZ ;  /* 0x000077712c077816 */ /* 0x000fc400000000ff */
[----:B------:R-:W-:Y:S01]  /*1ab00*/  LOP3.LUT R5, R5, 0xff, RZ, 0xc0, !PT ;  /* 0x000000ff05057812 */ /* 0x000fe200078ec0ff */
[----:B------:R2:W5:Y:S01]  /*1ab10*/  LDL.LU R223, [R1+0x1a0] ;  /* 0x0001a00001df7983 */ /* 0x0005620000300800 */
[----:B------:R-:W-:Y:S02]  /*1ab20*/  SHF.R.U32.HI R6, RZ, 0x18, R35 ;  /* 0x00000018ff067819 */ /* 0x000fe40000011623 */
[----:B------:R-:W-:Y:S02]  /*1ab30*/  LOP3.LUT R3, R2, 0xff, RZ, 0xc0, !PT ;  /* 0x000000ff02037812 */ /* 0x000fe400078ec0ff */
[----:B------:R-:W-:Y:S02]  /*1ab40*/  HSET2.LE.AND R2, R4, R0, PT ;  /* 0x0000000004027233 */ /* 0x000fe40003803000 */
[----:B------:R-:W-:Y:S02]  /*1ab50*/  PRMT R5, R5, 0x5410, R7 ;  /* 0x0000541005057816 */ /* 0x000fe40000000007 */
[----:B------:R-:W-:-:S02]  /*1ab60*/  PRMT R3, R3, 0x5410, R6 ;  /* 0x0000541003037816 */ /* 0x000fc40000000006 */
[----:B------:R-:W-:Y:S02]  /*1ab70*/  LOP3.LUT R7, R29, 0xff00ff, RZ, 0xc0, !PT ;  /* 0x00ff00ff1d077812 */ /* 0x000fe400078ec0ff */
[----:B------:R-:W-:Y:S02]  /*1ab80*/  LOP3.LUT R4, R167, R2, RZ, 0xc0, !PT ;  /* 0x00000002a7047212 */ /* 0x000fe400078ec0ff */
[--C-:B------:R-:W-:Y:S01]  /*1ab90*/  HSET2.LE.AND R2, R3, R0.reuse, PT ;  /* 0x0000000003027233 */ /* 0x100fe20003803000 */
[----:B------:R-:W-:Y:S01]  /*1aba0*/  IMAD.MOV.U32 R121, RZ, RZ, R144 ;  /* 0x000000ffff797224 */ /* 0x000fe200078e0090 */
[--C-:B------:R-:W-:Y:S01]  /*1abb0*/  HSET2.LE.AND R3, R5, R0.reuse, PT ;  /* 0x0000000005037233 */ /* 0x100fe20003803000 */
[----:B------:R-:W-:Y:S01]  /*1abc0*/  IMAD.MOV.U32 R120, RZ, RZ, R145 ;  /* 0x000000ffff787224 */ /* 0x000fe200078e0091 */
[----:B------:R-:W-:Y:S01]  /*1abd0*/  HSET2.LE.AND R7, R7, R0, PT ;  /* 0x0000000007077233 */ /* 0x000fe20003803000 */
[----:B------:R-:W-:Y:S01]  /*1abe0*/  IMAD.MOV.U32 R119, RZ, RZ, R146 ;  /* 0x000000ffff777224 */ /* 0x000fe200078e0092 */
[----:B------:R-:W-:Y:S01]  /*1abf0*/  LOP3.LUT R5, R155, R2, RZ, 0xc0, !PT ;  /* 0x000000029b057212 */ /* 0x000fe200078ec0ff */
[----:B------:R-:W-:Y:S01]  /*1ac00*/  IMAD.MOV.U32 R118, RZ, RZ, R147 ;  /* 0x000000ffff767224 */ /* 0x000fe200078e0093 */
[----:B------:R-:W-:Y:S01]  /*1ac10*/  LOP3.LUT R6, R154, R3, RZ, 0xc0, !PT ;  /* 0x000000039a067212 */ /* 0x000fe200078ec0ff */
[----:B------:R-:W-:Y:S01]  /*1ac20*/  IMAD.MOV.U32 R44, RZ, RZ, R168 ;  /* 0x000000ffff2c7224 */ /* 0x000fe200078e00a8 */
[----:B------:R-:W-:Y:S01]  /*1ac30*/  LOP3.LUT R7, R153, R7, RZ, 0xc0, !PT ;  /* 0x0000000799077212 */ /* 0x000fe200078ec0ff */
[----:B------:R-:W-:Y:S01]  /*1ac40*/  IMAD.MOV.U32 R2, RZ, RZ, R46 ;  /* 0x000000ffff027224 */ /* 0x000fe200078e002e */
[C---:B------:R-:W-:Y:S01]  /*1ac50*/  PRMT R3, R46.reuse, 0x7772, RZ ;  /* 0x000077722e037816 */ /* 0x040fe200000000ff */
[----:B------:R-:W-:Y:S01]  /*1ac60*/  IMAD.MOV.U32 R132, RZ, RZ, R169 ;  /* 0x000000ffff847224 */ /* 0x000fe200078e00a9 */
[----:B------:R-:W-:Y:S01]  /*1ac70*/  MOV R131, R170 ;  /* 0x000000aa00837202 */ /* 0x000fe20000000f00 */
[----:B------:R-:W-:Y:S01]  /*1ac80*/  IMAD.MOV.U32 R130, RZ, RZ, R171 ;  /* 0x000000ffff827224 */ /* 0x000fe200078e00ab */
[----:B------:R-:W-:Y:S01]  /*1ac90*/  MOV R122, R163 ;  /* 0x000000a3007a7202 */ /* 0x000fe20000000f00 */
[C---:B------:R-:W-:Y:S01]  /*1aca0*/  HMMA.16816.F32 R144, R4.reuse, R8, R72 ;  /* 0x000000080490723c */ /* 0x040fe20000001848 */
[C---:B------:R-:W-:Y:S01]  /*1acb0*/  PRMT R8, R46.reuse, 0x7773, RZ ;  /* 0x000077732e087816 */ /* 0x040fe200000000ff */
[----:B------:R-:W-:Y:S01]  /*1acc0*/  IMAD.MOV.U32 R129, RZ, RZ, R160 ;  /* 0x000000ffff817224 */ /* 0x000fe200078e00a0 */
[----:B------:R-:W-:Y:S01]  /*1acd0*/  PRMT R9, R46, 0x7771, RZ ;  /* 0x000077712e097816 */ /* 0x000fe200000000ff */
[----:B------:R-:W-:Y:S01]  /*1ace0*/  IMAD.MOV.U32 R128, RZ, RZ, R161 ;  /* 0x000000ffff807224 */ /* 0x000fe200078e00a1 */
[----:B------:R-:W-:Y:S01]  /*1acf0*/  LOP3.LUT R2, R2, 0xff, RZ, 0xc0, !PT ;  /* 0x000000ff02027812 */ /* 0x000fe200078ec0ff */
[----:B------:R-:W-:Y:S01]  /*1ad00*/  IMAD.MOV.U32 R123, RZ, RZ, R162 ;  /* 0x000000ffff7b7224 */ /* 0x000fe200078e00a2 */
[----:B------:R-:W-:Y:S01]  /*1ad10*/  MOV R116, R148 ;  /* 0x0000009400747202 */ /* 0x000fe20000000f00 */
[C---:B------:R-:W-:Y:S01]  /*1ad20*/  HMMA.16816.F32 R56, R4.reuse, R10, R56 ;  /* 0x0000000a0438723c */ /* 0x040fe20000001838 */
        /* <DEDUP_REMOVED lines=9> */
[----:B------:R-:W-:Y:S01]  /*1adc0*/  IMAD.MOV.U32 R112, RZ, RZ, R41 ;  /* 0x000000ffff707224 */ /* 0x000fe200078e0029 */
[----:B------:R-:W-:Y:S01]  /*1add0*/  SHF.R.U32.HI R3, RZ, 0x8, R3 ;  /* 0x00000008ff037819 */ /* 0x000fe20000011603 */
[----:B------:R-:W-:Y:S01]  /*1ade0*/  IMAD.MOV.U32 R135, RZ, RZ, R156 ;  /* 0x000000ffff877224 */ /* 0x000fe200078e009c */
[----:B------:R-:W-:Y:S01]  /*1adf0*/  SHF.R.U32.HI R9, RZ, 0x18, R34 ;  /* 0x00000018ff097819 */ /* 0x000fe20000011622 */
[----:B------:R-:W-:Y:S01]  /*1ae00*/  IMAD.MOV.U32 R134, RZ, RZ, R151 ;  /* 0x000000ffff867224 */ /* 0x000fe200078e0097 */
[----:B------:R-:W-:Y:S01]  /*1ae10*/  LOP3.LUT R2, R2, 0xff, RZ, 0xc0, !PT ;  /* 0x000000ff02027812 */ /* 0x000fe200078ec0ff */
[----:B------:R-:W-:Y:S01]  /*1ae20*/  IMAD.MOV.U32 R133, RZ, RZ, R150 ;  /* 0x000000ffff857224 */ /* 0x000fe200078e0096 */
[----:B------:R-:W-:Y:S01]  /*1ae30*/  PRMT R8, R8, 0x5410, R3 ;  /* 0x0000541008087816 */ /* 0x000fe20000000003 */
[----:B------:R-:W-:Y:S01]  /*1ae40*/  HMMA.16816.F32 R168, R4, R24, R108 ;  /* 0x0000001804a8723c */ /* 0x000fe2000000186c */
[----:B------:R-:W-:Y:S01]  /*1ae50*/  PRMT R3, R2, 0x5410, R9 ;  /* 0x0000541002037816 */ /* 0x000fe20000000009 */
[----:B------:R-:W-:Y:S01]  /*1ae60*/  IMAD.MOV.U32 R111, RZ, RZ, R159 ;  /* 0x000000ffff6f7224 */ /* 0x000fe200078e009f */
[----:B------:R-:W-:Y:S01]  /*1ae70*/  MOV R113, R40 ;  /* 0x0000002800717202 */ /* 0x000fe20000000f00 */
[----:B------:R-:W1:Y:S01]  /*1ae80*/  LDSM.16.MT88.4 R164, [R47+0x9c00] ;  /* 0x009c00002fa4783b */ /* 0x000e620000004200 */
[----:B------:R-:W-:-:S03]  /*1ae90*/  MOV R29, R157 ;  /* 0x0000009d001d7202 */ /* 0x000fc60000000f00 */
[C---:B------:R-:W-:Y:S01]  /*1aea0*/  HMMA.16816.F32 R52, R4.reuse, R26, R96 ;  /* 0x0000001a0434723c */ /* 0x040fe20000001860 */
[--C-:B------:R-:W-:Y:S01]  /*1aeb0*/  HSET2.LE.AND R2, R8, R0.reuse, PT ;  /* 0x0000000008027233 */ /* 0x100fe20003803000 */
[----:B------:R-:W3:Y:S01]  /*1aec0*/  LDSM.16.MT88.4 R156, [R28+0xc00] ;  /* 0x000c00001c9c783b */ /* 0x000ee20000004200 */
[----:B------:R-:W-:Y:S02]  /*1aed0*/  HSET2.LE.AND R3, R3, R0, PT ;  /* 0x0000000003037233 */ /* 0x000fe40003803000 */
[----:B------:R-:W-:Y:S01]  /*1aee0*/  LOP3.LUT R9, R11, 0xff00ff, RZ, 0xc0, !PT ;  /* 0x00ff00ff0b097812 */ /* 0x000fe200078ec0ff */
[----:B------:R-:W4:Y:S02]  /*1aef0*/  LDSM.16.MT88.4 R148, [R47+0xac00] ;  /* 0x00ac00002f94783b */ /* 0x000f240000004200 */
[C---:B------:R-:W-:Y:S08]  /*1af00*/  HMMA.16816.F32 R160, R4.reuse, R20, R88 ;  /* 0x0000001404a0723c */ /* 0x040ff00000001858 */
[C---:B------:R-:W-:Y:S08]  /*1af10*/  HMMA.16816.F32 R24, R4.reuse, R22, R84 ;  /* 0x000000160418723c */ /* 0x040ff00000001854 */
[----:B------:R-:W-:Y:S01]  /*1af20*/  HMMA.16816.F32 R152, R4, R12, R80 ;  /* 0x0000000c0498723c */ /* 0x000fe20000001850 */
[----:B------:R-:W-:-:S07]  /*1af30*/  IMAD.MOV.U32 R12, RZ, RZ, R211 ;  /* 0x000000ffff0c7224 */ /* 0x000fce00078e00d3 */
[C---:B------:R-:W-:Y:S08]  /*1af40*/  HMMA.16816.F32 R68, R4.reuse, R16, R68 ;  /* 0x000000100444723c */ /* 0x040ff00000001844 */
[----:B------:R-:W-:Y:S01]  /*1af50*/  HMMA.16816.F32 R20, R4, R14, R76 ;  /* 0x0000000e0414723c */ /* 0x000fe2000000184c */
[----:B------:R-:W-:-:S07]  /*1af60*/  IMAD.MOV.U32 R14, RZ, RZ, R206 ;  /* 0x000000ffff0e7224 */ /* 0x000fce00078e00ce */
[----:B------:R-:W-:Y:S01]  /*1af70*/  HMMA.16816.F32 R40, R4, R18, R92 ;  /* 0x000000120428723c */ /* 0x000fe2000000185c */
[----:B------:R2:W-:Y:S01]  /*1af80*/  LDSM.16.MT88.4 R16, [R28+0x2c00] ;  /* 0x002c00001c10783b */ /* 0x0005e20000004200 */
[----:B------:R-:W-:-:S06]  /*1af90*/  LOP3.LUT R92, R12, R2, RZ, 0xc0, !PT ;  /* 0x000000020c5c7212 */ /* 0x000fcc00078ec0ff */
[C---:B------:R-:W-:Y:S01]  /*1afa0*/  HMMA.16816.F32 R84, R4.reuse, R36, R232 ;  /* 0x000000240454723c */ /* 0x040fe200000018e8 */
[----:B------:R-:W-:Y:S01]  /*1afb0*/  MOV R234, R29 ;  /* 0x0000001d00ea7202 */ /* 0x000fe20000000f00 */
[----:B------:R-:W-:Y:S01]  /*1afc0*/  IMAD.MOV.U32 R235, RZ, RZ, R111 ;  /* 0x000000ffffeb7224 */ /* 0x000fe200078e006f */
[----:B------:R-:W-:Y:S01]  /*1afd0*/  LOP3.LUT R93, R14, R3, RZ, 0xc0, !PT ;  /* 0x000000030e5d7212 */ /* 0x000fe200078ec0ff */
[----:B------:R-:W-:Y:S01]  /*1afe0*/  IMAD.MOV.U32 R13, RZ, RZ, R189 ;  /* 0x000000ffff0d7224 */ /* 0x000fe200078e00bd */
[--C-:B------:R-:W-:Y:S01]  /*1aff0*/  HSET2.LE.AND R8, R10, R0.reuse, PT ;  /* 0x000000000a087233 */ /* 0x100fe20003803000 */
[----:B------:R-:W-:Y:S02]  /*1b000*/  IMAD.MOV.U32 R97, RZ, RZ, R134 ;  /* 0x000000ffff617224 */ /* 0x000fe400078e0086 */
[----:B------:R-:W-:Y:S01]  /*1b010*/  IMAD.MOV.U32 R96, RZ, RZ, R135 ;  /* 0x000000ffff607224 */ /* 0x000fe200078e0087 */
[----:B------:R-:W-:Y:S01]  /*1b020*/  HMMA.16816.F32 R36, R4, R38, R236 ;  /* 0x000000260424723c */ /* 0x000fe200000018ec */
[----:B------:R-:W-:Y:S01]  /*1b030*/  MOV R238, R116 ;  /* 0x0000007400ee7202 */ /* 0x000fe20000000f00 */
[----:B------:R-:W-:Y:S01]  /*1b040*/  IMAD.MOV.U32 R239, RZ, RZ, R117 ;  /* 0x000000ffffef7224 */ /* 0x000fe200078e0075 */
[----:B------:R-:W-:Y:S01]  /*1b050*/  HSET2.LE.AND R2, R9, R0, PT ;  /* 0x0000000009027233 */ /* 0x000fe20003803000 */
[----:B------:R-:W-:Y:S01]  /*1b060*/  IMAD.MOV.U32 R3, RZ, RZ, R176 ;  /* 0x000000ffff037224 */ /* 0x000fe200078e00b0 */
[----:B------:R-:W-:Y:S01]  /*1b070*/  MOV R98, R133 ;  /* 0x0000008500627202 */ /* 0x000fe20000000f00 */
[----:B------:R-:W-:Y:S01]  /*1b080*/  IMAD.MOV.U32 R11, RZ, RZ, R122 ;  /* 0x000000ffff0b7224 */ /* 0x000fe200078e007a */
[----:B------:R-:W4:Y:S01]  /*1b090*/  LDSM.16.MT88.4 R80, [R47+0xbc00] ;  /* 0x00bc00002f50783b */ /* 0x000f220000004200 */
[----:B--2---:R-:W-:-:S03]  /*1b0a0*/  IMAD.MOV.U32 R28, RZ, RZ, R115 ;  /* 0x000000ffff1c7224 */ /* 0x004fc600078e0073 */
[----:B------:R-:W-:Y:S01]  /*1b0b0*/  STG.E.U16 desc[UR28][R238.64+-0xf0], R217 ;  /* 0xffff10d9ee007986 */ /* 0x000fe2000c10151c */
[----:B------:R-:W-:-:S03]  /*1b0c0*/  LOP3.LUT R95, R3, R2, RZ, 0xc0, !PT ;  /* 0x00000002035f7212 */ /* 0x000fc600078ec0ff */
[----:B------:R-:W-:Y:S01]  /*1b0d0*/  STG.E.U16 desc[UR28][R238.64+-0xee], R28 ;  /* 0xffff121cee007986 */ /* 0x000fe2000c10151c */
[----:B------:R-:W-:-:S03]  /*1b0e0*/  MOV R2, R48 ;  /* 0x0000003000027202 */ /* 0x000fc60000000f00 */
[----:B------:R2:W-:Y:S01]  /*1b0f0*/  STG.E.U16 desc[UR28][R30.64+-0xee], R234 ;  /* 0xffff12ea1e007986 */ /* 0x0005e2000c10151c */
[----:B------:R-:W-:Y:S02]  /*1b100*/  LOP3.LUT R6, R2, 0xff, RZ, 0xc0, !PT ;  /* 0x000000ff02067812 */ /* 0x000fe400078ec0ff */
[C---:B------:R-:W-:Y:S02]  /*1b110*/  LOP3.LUT R3, R49.reuse, 0xffff, RZ, 0xc0, !PT ;  /* 0x0000ffff31037812 */ /* 0x040fe400078ec0ff */
[C---:B------:R-:W-:Y:S02]  /*1b120*/  PRMT R2, R49.reuse, 0x7632, R2 ;  /* 0x0000763231027816 */ /* 0x040fe40000000002 */
[C---:B------:R-:W-:Y:S02]  /*1b130*/  PRMT R5, R48.reuse, 0x7773, RZ ;  /* 0x0000777330057816 */ /* 0x040fe400000000ff */
[----:B------:R-:W-:Y:S02]  /*1b140*/  PRMT R4, R48, 0x7772, RZ ;  /* 0x0000777230047816 */ /* 0x000fe400000000ff */
[----:B------:R-:W-:-:S02]  /*1b150*/  LOP3.LUT R7, R49, 0xff, RZ, 0xc0, !PT ;  /* 0x000000ff31077812 */ /* 0x000fc400078ec0ff */
[----:B------:R-:W-:Y:S02]  /*1b160*/  SHF.R.U32.HI R3, RZ, 0x8, R3 ;  /* 0x00000008ff037819 */ /* 0x000fe40000011603 */
[----:B------:R-:W-:Y:S01]  /*1b170*/  SHF.R.U32.HI R9, RZ, 0x18, R49 ;  /* 0x00000018ff097819 */ /* 0x000fe20000011631 */
[----:B--2---:R-:W-:Y:S02]  /*1b180*/  IMAD.MOV.U32 R234, RZ, RZ, R235 ;  /* 0x000000ffffea7224 */ /* 0x004fe400078e00eb */
[----:B------:R-:W-:Y:S02]  /*1b190*/  IMAD.MOV.U32 R235, RZ, RZ, R35 ;  /* 0x000000ffffeb7224 */ /* 0x000fe400078e0023 */
[----:B------:R-:W2:Y:S01]  /*1b1a0*/  LDC R35, c[0x0][0x448] ;  /* 0x00011200ff237b82 */ /* 0x000ea20000000800 */
[----:B------:R-:W-:Y:S02]  /*1b1b0*/  LOP3.LUT R2, R2, 0xff, RZ, 0xc0, !PT ;  /* 0x000000ff02027812 */ /* 0x000fe400078ec0ff */
[----:B------:R-:W-:-:S02]  /*1b1c0*/  PRMT R4, R4, 0x5410, R5 ;  /* 0x0000541004047816 */ /* 0x000fc40000000005 */
[----:B------:R-:W-:Y:S02]  /*1b1d0*/  PRMT R3, R7, 0x5410, R3 ;  /* 0x0000541007037816 */ /* 0x000fe40000000003 */
[----:B------:R-:W-:Y:S02]  /*1b1e0*/  PRMT R5, R2, 0x5410, R9 ;  /* 0x0000541002057816 */ /* 0x000fe40000000009 */
[----:B------:R-:W-:Y:S02]  /*1b1f0*/  LOP3.LUT R94, R13, R8, RZ, 0xc0, !PT ;  /* 0x000000080d5e7212 */ /* 0x000fe400078ec0ff */
[----:B------:R-:W-:Y:S02]  /*1b200*/  PRMT R8, R48, 0x7771, RZ ;  /* 0x0000777130087816 */ /* 0x000fe400000000ff */
[--C-:B------:R-:W-:Y:S02]  /*1b210*/  HSET2.LE.AND R2, R3, R0.reuse, PT ;  /* 0x0000000003027233 */ /* 0x100fe40003803000 */
[----:B------:R-:W-:-:S02]  /*1b220*/  HSET2.LE.AND R3, R5, R0, PT ;  /* 0x0000000005037233 */ /* 0x000fc40003803000 */
[----:B------:R-:W-:Y:S01]  /*1b230*/  PRMT R8, R6, 0x5410, R8 ;  /* 0x0000541006087816 */ /* 0x000fe20000000008 */
[----:B------:R-:W-:Y:S01]  /*1b240*/  IMAD.MOV.U32 R12, RZ, RZ, R44 ;  /* 0x000000ffff0c7224 */ /* 0x000fe200078e002c */
[----:B------:R-:W-:Y:S02]  /*1b250*/  LOP3.LUT R6, R4, 0xff00ff, RZ, 0xc0, !PT ;  /* 0x00ff00ff04067812 */ /* 0x000fe400078ec0ff */
[----:B------:R-:W-:Y:S02]  /*1b260*/  LOP3.LUT R96, R96, R2, RZ, 0xc0, !PT ;  /* 0x0000000260607212 */ /* 0x000fe400078ec0ff */
[----:B------:R-:W-:Y:S01]  /*1b270*/  LOP3.LUT R97, R97, R3, RZ, 0xc0, !PT ;  /* 0x0000000361617212 */ /* 0x000fe200078ec0ff */
[----:B--2---:R-:W-:Y:S01]  /*1b280*/  IMAD.WIDE R2, R35, 0x70, R50 ;  /* 0x0000007023027825 */ /* 0x004fe200078e0232 */
[----:B------:R-:W-:Y:S01]  /*1b290*/  HSET2.LE.AND R4, R8, R0, PT ;  /* 0x0000000008047233 */ /* 0x000fe20003803000 */
[----:B------:R-:W-:Y:S02]  /*1b2a0*/  STG.E.U16 desc[UR28][R30.64+-0xf0], R12 ;  /* 0xffff100c1e007986 */ /* 0x000fe4000c10151c */
[----:B------:R-:W-:-:S02]  /*1b2b0*/  IMAD.MOV.U32 R10, RZ, RZ, R131 ;  /* 0x000000ffff0a7224 */ /* 0x000fc400078e0083 */
[----:B------:R-:W-:Y:S02]  /*1b2c0*/  IMAD.MOV.U32 R206, RZ, RZ, R120 ;  /* 0x000000ffffce7224 */ /* 0x000fe400078e0078 */
[----:B------:R-:W-:Y:S01]  /*1b2d0*/  IMAD.MOV.U32 R189, RZ, RZ, R132 ;  /* 0x000000ffffbd7224 */ /* 0x000fe200078e0084 */
[----:B------:R-:W-:Y:S01]  /*1b2e0*/  LOP3.LUT R98, R98, R4, RZ, 0xc0, !PT ;  /* 0x0000000462627212 */ /* 0x000fe200078ec0ff */
[----:B------:R-:W-:Y:S01]  /*1b2f0*/  STG.E.U16 desc[UR28][R32.64+-0xe0], R248 ;  /* 0xffff20f820007986 */ /* 0x000fe2000c10151c */
[----:B------:R-:W-:Y:S02]  /*1b300*/  IMAD.MOV.U32 R232, RZ, RZ, R113 ;  /* 0x000000ffffe87224 */ /* 0x000fe400078e0071 */
[----:B------:R-:W-:Y:S01]  /*1b310*/  IMAD.MOV.U32 R211, RZ, RZ, R114 ;  /* 0x000000ffffd37224 */ /* 0x000fe200078e0072 */
[----:B------:R-:W-:Y:S01]  /*1b320*/  STG.E.U16 desc[UR28][R32.64+-0xde], R247 ;  /* 0xffff22f720007986 */ /* 0x000fe2000c10151c */
[----:B------:R-:W-:-:S03]  /*1b330*/  IMAD.WIDE R4, R35, -0x70, R2 ;  /* 0xffffff9023047825 */ /* 0x000fc600078e0202 */
[----:B------:R-:W-:Y:S04]  /*1b340*/  STG.E.U16 desc[UR28][R250.64+-0xe0], R246 ;  /* 0xffff20f6fa007986 */ /* 0x000fe8000c10151c */
[----:B------:R-:W-:Y:S01]  /*1b350*/  STG.E.U16 desc[UR28][R250.64+-0xde], R245 ;  /* 0xffff22f5fa007986 */ /* 0x000fe2000c10151c */
[----:B------:R-:W-:-:S03]  /*1b360*/  IMAD.MOV.U32 R233, RZ, RZ, R112 ;  /* 0x000000ffffe97224 */ /* 0x000fc600078e0070 */
[----:B------:R-:W-:Y:S04]  /*1b370*/  STG.E.U16 desc[UR28][R220.64+-0xe0], R10 ;  /* 0xffff200adc007986 */ /* 0x000fe8000c10151c */
        /* <DEDUP_REMOVED lines=15> */
[----:B------:R2:W-:Y:S01]  /*1b470*/  STG.E.U16 desc[UR28][R4.64+-0xbe], R210 ;  /* 0xffff42d204007986 */ /* 0x0005e2000c10151c */
[----:B------:R-:W-:Y:S01]  /*1b480*/  MOV R34, R129 ;  /* 0x0000008100227202 */ /* 0x000fe20000000f00 */
[----:B------:R-:W-:Y:S02]  /*1b490*/  IMAD.MOV.U32 R47, RZ, RZ, R130 ;  /* 0x000000ffff2f7224 */ /* 0x000fe400078e0082 */
[----:B------:R-:W-:Y:S04]  /*1b4a0*/  STG.E.U16 desc[UR28][R2.64+-0xc0], R235 ;  /* 0xffff40eb02007986 */ /* 0x000fe8000c10151c */
[----:B------:R1:W-:Y:S01]  /*1b4b0*/  STG.E.U16 desc[UR28][R2.64+-0xbe], R222 ;  /* 0xffff42de02007986 */ /* 0x0003e2000c10151c */
[----:B------:R-:W-:-:S03]  /*1b4c0*/  IMAD.MOV.U32 R46, RZ, RZ, R118 ;  /* 0x000000ffff2e7224 */ /* 0x000fc600078e0076 */
[----:B------:R-:W-:Y:S04]  /*1b4d0*/  STG.E.U16 desc[UR28][R30.64+-0xc0], R47 ;  /* 0xffff402f1e007986 */ /* 0x000fe8000c10151c */
[----:B------:R-:W-:Y:S01]  /*1b4e0*/  STG.E.U16 desc[UR28][R30.64+-0xbe], R34 ;  /* 0xffff42221e007986 */ /* 0x000fe2000c10151c */
[----:B--2---:R-:W-:-:S03]  /*1b4f0*/  IMAD.WIDE R4, R35, -0x70, R2 ;  /* 0xffffff9023047825 */ /* 0x004fc600078e0202 */
[----:B------:R-:W-:Y:S01]  /*1b500*/  STG.E.U16 desc[UR28][R32.64+-0xb0], R204 ;  /* 0xffff50cc20007986 */ /* 0x000fe2000c10151c */
[----:B-1----:R-:W-:-:S03]  /*1b510*/  IMAD.WIDE R2, R35, 0x70, R4 ;  /* 0x0000007023027825 */ /* 0x002fc600078e0204 */
[----:B------:R-:W-:Y:S04]  /*1b520*/  STG.E.U16 desc[UR28][R32.64+-0xae], R205 ;  /* 0xffff52cd20007986 */ /* 0x000fe8000c10151c */
[----:B------:R-:W-:Y:S04]  /*1b530*/  STG.E.U16 desc[UR28][R4.64+-0xb0], R190 ;  /* 0xffff50be04007986 */ /* 0x000fe8000c10151c */
[----:B------:R1:W-:Y:S01]  /*1b540*/  STG.E.U16 desc[UR28][R4.64+-0xae], R191 ;  /* 0xffff52bf04007986 */ /* 0x0003e2000c10151c */
[----:B------:R-:W-:-:S03]  /*1b550*/  IMAD.MOV.U32 R15, RZ, RZ, R119 ;  /* 0x000000ffff0f7224 */ /* 0x000fc600078e0077 */
[----:B------:R-:W-:Y:S04]  /*1b560*/  STG.E.U16 desc[UR28][R2.64+-0xb0], R46 ;  /* 0xffff502e02007986 */ /* 0x000fe8000c10151c */
[----:B------:R2:W-:Y:S01]  /*1b570*/  STG.E.U16 desc[UR28][R2.64+-0xae], R216 ;  /* 0xffff52d802007986 */ /* 0x0005e2000c10151c */
[----:B------:R-:W-:-:S03]  /*1b580*/  MOV R29, R45 ;  /* 0x0000002d001d7202 */ /* 0x000fc60000000f00 */
[----:B------:R-:W-:Y:S04]  /*1b590*/  STG.E.U16 desc[UR28][R30.64+-0xb0], R215 ;  /* 0xffff50d71e007986 */ /* 0x000fe8000c10151c */
[----:B------:R-:W-:Y:S01]  /*1b5a0*/  STG.E.U16 desc[UR28][R30.64+-0xae], R15 ;  /* 0xffff520f1e007986 */ /* 0x000fe2000c10151c */
[----:B------:R-:W-:Y:S01]  /*1b5b0*/  IMAD.MOV.U32 R44, RZ, RZ, R128 ;  /* 0x000000ffff2c7224 */ /* 0x000fe200078e0080 */
[----:B------:R-:W-:Y:S02]  /*1b5c0*/  HSET2.LE.AND R0, R6, R0, PT ;  /* 0x0000000006007233 */ /* 0x000fe40003803000 */
[----:B------:R-:W-:Y:S01]  /*1b5d0*/  MOV R99, R121 ;  /* 0x0000007900637202 */ /* 0x000fe20000000f00 */
[----:B------:R3:W5:Y:S01]  /*1b5e0*/  LDL.LU R222, [R1+0x19c] ;  /* 0x00019c0001de7983 */ /* 0x0007620000300800 */
        /* <DEDUP_REMOVED lines=8> */
[----:B------:R4:W-:Y:S04]  /*1b670*/  STG.E.U16 desc[UR28][R30.64+-0xa0], R214 ;  /* 0xffff60d61e007986 */ /* 0x0009e8000c10151c */
[----:B------:R3:W-:Y:S01]  /*1b680*/  STG.E.U16 desc[UR28][R30.64+-0x9e], R209 ;  /* 0xffff62d11e007986 */ /* 0x0007e2000c10151c */
[----:B------:R-:W-:Y:S01]  /*1b690*/  LOP3.LUT R99, R99, R0, RZ, 0xc0, !PT ;  /* 0x0000000063637212 */ /* 0x000fe200078ec0ff */
[----:B------:R-:W-:-:S02]  /*1b6a0*/  IMAD.MOV.U32 R45, RZ, RZ, R123 ;  /* 0x000000ffff2d7224 */ /* 0x000fc400078e007b */
[----:B------:R3:W5:Y:S01]  /*1b6b0*/  LDL.LU R216, [R1+0x198] ;  /* 0x0001980001d87983 */ /* 0x0007620000300800 */
[----:B-1----:R-:W-:-:S03]  /*1b6c0*/  IMAD.WIDE R4, R35, -0x70, R2 ;  /* 0xffffff9023047825 */ /* 0x002fc600078e0202 */
[----:B------:R-:W-:Y:S04]  /*1b6d0*/  STG.E.U16 desc[UR28][R32.64+-0x90], R173 ;  /* 0xffff70ad20007986 */ /* 0x000fe8000c10151c */
[----:B------:R-:W-:Y:S01]  /*1b6e0*/  STG.E.U16 desc[UR28][R32.64+-0x8e], R175 ;  /* 0xffff72af20007986 */ /* 0x000fe2000c10151c */
[----:B--2---:R-:W-:-:S03]  /*1b6f0*/  IMAD.WIDE R2, R35, 0x70, R4 ;  /* 0x0000007023027825 */ /* 0x004fc600078e0204 */
[----:B------:R-:W-:Y:S04]  /*1b700*/  STG.E.U16 desc[UR28][R4.64+-0x90], R172 ;  /* 0xffff70ac04007986 */ /* 0x000fe8000c10151c */
[----:B------:R-:W-:Y:S04]  /*1b710*/  STG.E.U16 desc[UR28][R4.64+-0x8e], R174 ;  /* 0xffff72ae04007986 */ /* 0x000fe8000c10151c */
[----:B------:R-:W-:Y:S04]  /*1b720*/  STG.E.U16 desc[UR28][R2.64+-0x90], R44 ;  /* 0xffff702c02007986 */ /* 0x000fe8000c10151c */
[----:B------:R1:W-:Y:S04]  /*1b730*/  STG.E.U16 desc[UR28][R2.64+-0x8e], R208 ;  /* 0xffff72d002007986 */ /* 0x0003e8000c10151c */
[----:B------:R2:W5:Y:S04]  /*1b740*/  LDL.LU R215, [R1+0x194] ;  /* 0x0001940001d77983 */ /* 0x0005680000300800 */
[----:B----4-:R2:W5:Y:S01]  /*1b750*/  LDL.LU R214, [R1+0x190] ;  /* 0x0001900001d67983 */ /* 0x0105620000300800 */
[C---:B------:R-:W-:Y:S03]  /*1b760*/  HMMA.16816.F32 R136, R92.reuse, R164, R136 ;  /* 0x000000a45c88723c */ /* 0x040fe60000001888 */
[----:B---3--:R2:W5:Y:S04]  /*1b770*/  LDL.LU R209, [R1+0x18c] ;  /* 0x00018c0001d17983 */ /* 0x0085680000300800 */
[----:B------:R3:W-:Y:S01]  /*1b780*/  STG.E.U16 desc[UR28][R30.64+-0x8e], R219 ;  /* 0xffff72db1e007986 */ /* 0x0007e2000c10151c */
[----:B------:R-:W-:Y:S01]  /*1b790*/  HMMA.16816.F32 R132, R92, R166, R228 ;  /* 0x000000a65c84723c */ /* 0x000fe200000018e4 */
[----:B-1----:R-:W-:-:S02]  /*1b7a0*/  IADD3 R2, P0, PT, R32, -0x180, RZ ;  /* 0xfffffe8020027810 */ /* 0x002fc40007f1e0ff */
[----:B------:R2:W5:Y:S02]  /*1b7b0*/  LDL.LU R208, [R1+0x188] ;  /* 0x0001880001d07983 */ /* 0x0005640000300800 */
[----:B------:R-:W-:Y:S02]  /*1b7c0*/  IADD3.X R0, PT, PT, R33, -0x1, RZ, P0, !PT ;  /* 0xffffffff21007810 */ /* 0x000fe400007fe4ff */
[----:B------:R2:W-:Y:S01]  /*1b7d0*/  STL [R1+0x4], R2 ;  /* 0x0000040201007387 */ /* 0x0005e20000100800 */
[C---:B------:R-:W-:Y:S03]  /*1b7e0*/  HMMA.16816.F32 R128, R92.reuse, R156, R200 ;  /* 0x0000009c5c80723c */ /* 0x040fe600000018c8 */
[----:B------:R2:W-:Y:S04]  /*1b7f0*/  STG.E.U16 desc[UR28][R30.64+-0x90], R45 ;  /* 0xffff702d1e007986 */ /* 0x0005e8000c10151c */
[----:B------:R2:W-:Y:S01]  /*1b800*/  STL [R1], R0 ;  /* 0x0000000001007387 */ /* 0x0005e20000100800 */
[C---:B------:R-:W-:Y:S01]  /*1b810*/  HMMA.16816.F32 R124, R92.reuse, R158, R124 ;  /* 0x0000009e5c7c723c */ /* 0x040fe2000000187c */
[----:B---3--:R-:W1:Y:S07]  /*1b820*/  S2R R219, SR_TID.X ;  /* 0x0000000000db7919 */ /* 0x008e6e0000002100 */
        /* <DEDUP_REMOVED lines=21> */
[----:B------:R-:W-:Y:S01]  /*1b980*/  @UP0 UIADD3 UR22, UPT, UPT, UR22, -0x4, URZ ;  /* 0xfffffffc16160890 */ /* 0x000fe2000fffe0ff */
[----:B------:R-:W-:-:S03]  /*1b990*/  NOP ;  /* 0x0000000000007918 */ /* 0x000fc60000000000 */
[----:B-12---:R-:W-:-:S15]  /*1b9a0*/  BRA.U UP0, `(.L_x_1110) ;  /* 0x0000000100047547 */ /* 0x006fde000b800000 */
.L_x_1101:
[----:B------:R-:W-:-:S12]  /*1b9b0*/  UIADD3 UR22, UPT, UPT, UR27, -0x1, URZ ;  /* 0xffffffff1b167890 */ /* 0x000fd8000fffe0ff */
.L_x_1110:
[----:B------:R-:W-:-:S09]  /*1b9c0*/  UISETP.GE.AND UP0, UPT, UR22, UR18, UPT ;  /* 0x000000121600728c */ /* 0x000fd2000bf06270 */
[----:B------:R-:W-:Y:S05]  /*1b9d0*/  BRA.U !UP0, `(.L_x_1111) ;  /* 0x0000008508507547 */ /* 0x000fea000b800000 */
[C---:B------:R-:W-:Y:S01]  /*1b9e0*/  IMAD.SHL.U32 R0, R219.reuse, 0x20, RZ ;  /* 0x00000020db007824 */ /* 0x040fe200078e00ff */
[C---:B------:R-:W-:Y:S01]  /*1b9f0*/  LOP3.LUT P1, RZ, R219.reuse, 0x4, RZ, 0xc0, !PT ;  /* 0x00000004dbff7812 */ /* 0x040fe2000782c0ff */
[C---:B------:R-:W-:Y:S01]  /*1ba00*/  IMAD.SHL.U32 R220, R219.reuse, 0x20, RZ ;  /* 0x00000020dbdc7824 */ /* 0x040fe200078e00ff */
[----:B------:R-:W-:Y:S01]  /*1ba10*/  SHF.R.U32.HI R213, RZ, 0x1, R219 ;  /* 0x00000001ffd57819 */ /* 0x000fe200000116db */
[----:B------:R-:W1:Y:S01]  /*1ba20*/  S2R R4, SR_CTAID.X ;  /* 0x0000000000047919 */ /* 0x000e620000002500 */
[----:B------:R-:W-:Y:S01]  /*1ba30*/  LOP3.LUT R2, R0, 0xc0, RZ, 0xc0, !PT ;  /* 0x000000c000027812 */ /* 0x000fe200078ec0ff */
[----:B------:R-:W-:Y:S01]  /*1ba40*/  IMAD.SHL.U32 R0, R219, 0x10, RZ ;  /* 0x00000010db007824 */ /* 0x000fe200078e00ff */
[----:B------:R-:W2:Y:S01]  /*1ba50*/  LDC R221, c[0x0][0x4f8] ;  /* 0x00013e00ffdd7b82 */ /* 0x000ea20000000800 */
[----:B------:R-:W3:Y:S01]  /*1ba60*/  S2R R219, SR_TID.X ;  /* 0x0000000000db7919 */ /* 0x000ee20000002100 */
[----:B-----5:R-:W-:Y:S01]  /*1ba70*/  LOP3.LUT R215, R2, 0x18, R215, 0xf8, !PT ;  /* 0x0000001802d77812 */ /* 0x020fe200078ef8d7 */
[----:B------:R-:W4:Y:S01]  /*1ba80*/  LDCU UR6, c[0x0][0x440] ;  /* 0x00008800ff0677ac */ /* 0x000f220008000800 */
[----:B------:R-:W-:Y:S01]  /*1ba90*/  LOP3.LUT R217, R0, 0x100, RZ, 0xc0, !PT ;  /* 0x0000010000d97812 */ /* 0x000fe200078ec0ff */
[----:B------:R-:W4:Y:S01]  /*1baa0*/  S2R R6, SR_CTAID.X ;  /* 0x0000000000067919 */ /* 0x000f220000002500 */
[----:B------:R-:W-:Y:S01]  /*1bab0*/  LOP3.LUT R213, R215, 0x8, R213, 0x78, !PT ;  /* 0x00000008d7d57812 */ /* 0x000fe200078e78d5 */
[----:B------:R-:W1:Y:S01]  /*1bac0*/  LDCU UR20, c[0x0][0x448] ;  /* 0x00008900ff1477ac */ /* 0x000e620008000800 */
[----:B------:R-:W-:Y:S01]  /*1bad0*/  MOV R218, 0x20 ;  /* 0x0000002000da7802 */ /* 0x000fe20000000f00 */
[----:B------:R-:W-:Y:S01]  /*1bae0*/  IMAD.MOV.U32 R104, RZ, RZ, R100 ;  /* 0x000000ffff687224 */ /* 0x000fe200078e0064 */
[----:B------:R-:W-:Y:S01]  /*1baf0*/  IADD3 R211, PT, PT, R223, 0x48, RZ ;  /* 0x00000048dfd37810 */ /* 0x000fe20007ffe0ff */
[----:B------:R-:W-:Y:S01]  /*1bb00*/  IMAD.MOV.U32 R106, RZ, RZ, R101 ;  /* 0x000000ffff6a7224 */ /* 0x000fe200078e0065 */
[----:B------:R-:W-:Y:S01]  /*1bb10*/  SEL R218, R218, 0xffffffe0, !P1 ;  /* 0xffffffe0dada7807 */ /* 0x000fe20004800000 */
[----:B------:R-:W-:Y:S01]  /*1bb20*/  IMAD.MOV.U32 R105, RZ, RZ, R103 ;  /* 0x000000ffff697224 */ /* 0x000fe200078e0067 */
[----:B------:R-:W-:Y:S01]  /*1bb30*/  LOP3.LUT R217, R217, 0x20, R220, 0xf8, !PT ;  /* 0x00000020d9d97812 */ /* 0x000fe200078ef8dc */
[C---:B------:R-:W-:Y:S01]  /*1bb40*/  VIADD R224, R223.reuse, 0x8 ;  /* 0x00000008dfe07836 */ /* 0x040fe20000000000 */
[----:B------:R-:W1:Y:S01]  /*1bb50*/  LDCU UR17, c[0x0][0x440] ;  /* 0x00008800ff1177ac */ /* 0x000e620008000800 */
[----:B------:R-:W-:Y:S01]  /*1bb60*/  VIADD R212, R223, 0x40 ;  /* 0x00000040dfd47836 */ /* 0x000fe20000000000 */
[----:B------:R-:W1:Y:S01]  /*1bb70*/  LDCU UR4, c[0x0][0x45c] ;  /* 0x00008b80ff0477ac */ /* 0x000e620008000800 */
[----:B--2---:R-:W-:Y:S01]  /*1bb80*/  LOP3.LUT R221, R221, 0xff, RZ, 0xc0, !PT ;  /* 0x000000ffdddd7812 */ /* 0x004fe200078ec0ff */
[----:B------:R-:W2:Y:S04]  /*1bb90*/  LDCU.U8 UR10, c[0x0][0x4f8] ;  /* 0x00009f00ff0a77ac */ /* 0x000ea80008000000 */
[----:B------:R-:W-:Y:S01]  /*1bba0*/  IMAD R221, R221, 0x10000, R221 ;  /* 0x00010000dddd7824 */ /* 0x000fe200078e02dd */
[----:B-1----:R-:W-:Y:S01]  /*1bbb0*/  USHF.L.U32 UR20, UR20, 0x3, URZ ;  /* 0x0000000314147899 */ /* 0x002fe200080006ff */
[----:B---3--:R-:W-:-:S02]  /*1bbc0*/  SHF.R.U32.HI R3, RZ, 0x5, R219 ;  /* 0x00000005ff037819 */ /* 0x008fc400000116db */
[----:B------:R-:W-:Y:S02]  /*1bbd0*/  SHF.R.U32.HI R8, RZ, 0x5, R219 ;  /* 0x00000005ff087819 */ /* 0x000fe400000116db */
[----:B------:R-:W-:Y:S01]  /*1bbe0*/  SHF.L.U32 R2, R219, 0x5, RZ ;  /* 0x00000005db027819 */ /* 0x000fe200000006ff */
[----:B------:R-:W-:Y:S02]  /*1bbf0*/  IMAD R4, R4, 0x8, R3 ;  /* 0x0000000804047824 */ /* 0x000fe400078e0203 */
[----:B----4-:R-:W-:Y:S01]  /*1bc00*/  IMAD R6, R6, 0x8, R8 ;  /* 0x0000000806067824 */ /* 0x010fe200078e0208 */
[----:B------:R-:W-:Y:S01]  /*1bc10*/  LOP3.LUT R213, R213, 0x120, R2, 0xf8, !PT ;  /* 0x00000120d5d57812 */ /* 0x000fe200078ef802 */
[----:B------:R-:W-:Y:S02]  /*1bc20*/  VIADD R4, R4, 0x4 ;  /* 0x0000000404047836 */ /* 0x000fe40000000000 */
[----:B------:R-:W-:Y:S01]  /*1bc30*/  IMAD.WIDE.U32 R6, R6, -0x326172a9, RZ ;  /* 0xcd9e8d5706067825 */ /* 0x000fe200078e00ff */
[----:B------:R-:W-:-:S03]  /*1bc40*/  LEA R213, R213, UR5, 0x1 ;  /* 0x00000005d5d57c11 */ /* 0x000fc6000f8e08ff */
[----:B------:R-:W-:Y:S01]  /*1bc50*/  IMAD.WIDE.U32 R4, R4, -0x326172a9, RZ ;  /* 0xcd9e8d5704047825 */ /* 0x000fe200078e00ff */
[----:B------:R-:W-:-:S03]  /*1bc60*/  LOP3.LUT R6, R6, UR33, RZ, 0x3c, !PT ;  /* 0x0000002106067c12 */ /* 0x000fc6000f8e3cff */
[----:B------:R-:W-:Y:S01]  /*1bc70*/  VIADD R0, R213, 0x9000 ;  /* 0x00009000d5007836 */ /* 0x000fe20000000000 */
[----:B------:R-:W-:Y:S01]  /*1bc80*/  LOP3.LUT R3, R4, UR33, RZ, 0x3c, !PT ;  /* 0x0000002104037c12 */ /* 0x000fe2000f8e3cff */
[----:B------:R-:W-:Y:S01]  /*1bc90*/  STL [R1+0x12c], R6 ;  /* 0x00012c0601007387 */ /* 0x000fe20000100800 */
[----:B------:R-:W1:Y:S01]  /*1bca0*/  LDC.64 R4, c[0x0][0x3c0] ;  /* 0x0000f000ff047b82 */ /* 0x000e620000000a00 */
[----:B------:R-:W-:Y:S02]  /*1bcb0*/  IMAD.MOV.U32 R2, RZ, RZ, R102 ;  /* 0x000000ffff027224 */ /* 0x000fe400078e0066 */
[----:B------:R3:W-:Y:S04]  /*1bcc0*/  STL [R1+0x128], R3 ;  /* 0x0001280301007387 */ /* 0x0007e80000100800 */
[----:B-1----:R1:W-:Y:S04]  /*1bcd0*/  STL.64 [R1+0x98], R4 ;  /* 0x0000980401007387 */ /* 0x0023e80000100a00 */
[----:B------:R1:W-:Y:S01]  /*1bce0*/  STL [R1+0x150], R0 ;  /* 0x0001500001007387 */ /* 0x0003e20000100800 */
[----:B---3--:R-:W-:-:S05]  /*1bcf0*/  IMAD.SHL.U32 R3, R219, 0x8, RZ ;  /* 0x00000008db037824 */ /* 0x008fca00078e00ff */
[----:B------:R-:W-:-:S04]  /*1bd00*/  LOP3.LUT R3, R3, 0x18, RZ, 0xc0, !PT ;  /* 0x0000001803037812 */ /* 0x000fc800078ec0ff */
[----:B------:R-:W-:Y:S01]  /*1bd10*/  ISETP.GE.AND P4, PT, R3, UR6, PT ;  /* 0x0000000603007c0c */ /* 0x000fe2000bf86270 */
[----:B--2---:R-:W-:-:S12]  /*1bd20*/  BRA `(.L_x_1112) ;  /* 0x0000000000b87947 */ /* 0x004fd80003800000 */
.L_x_1114:
        /* <DEDUP_REMOVED lines=10> */
[C---:B--2---:R-:W-:Y:S04]  /*1bdd0*/  LEA R30, P0, R4.reuse, R63, 0x7 ;  /* 0x0000003f041e7211 */ /* 0x044fe800078038ff */
[----:B---3--:R-:W-:Y:S02]  /*1bde0*/  LEA.HI.X R31, R4, R61, R5, 0x7, P0 ;  /* 0x0000003d041f7211 */ /* 0x008fe400000f3c05 */
        /* <DEDUP_REMOVED lines=34> */
.L_x_1112:
[----:B------:R-:W1:Y:S01]  /*1c010*/  LDL R10, [R1+0x98] ;  /* 0x00009800010a7983 */ /* 0x000e620000100800 */
[----:B------:R-:W-:Y:S04]  /*1c020*/  DEPBAR.LE SB0, 0x0 ;  /* 0x000080000000791a */ /* 0x000fe80000000000 */
[----:B--2---:R-:W2:Y:S01]  /*1c030*/  LDL R13, [R1+0x9c] ;  /* 0x00009c00010d7983 */ /* 0x004ea20000100800 */
[C---:B------:R-:W-:Y:S01]  /*1c040*/  IMAD.SHL.U32 R12, R219.reuse, 0x8, RZ ;  /* 0x00000008db0c7824 */ /* 0x040fe200078e00ff */
[----:B-----5:R-:W-:Y:S01]  /*1c050*/  SHF.R.U32.HI R214, RZ, 0x1, R219 ;  /* 0x00000001ffd67819 */ /* 0x020fe200000116db */
[C---:B------:R-:W-:Y:S01]  /*1c060*/  IMAD.SHL.U32 R215, R219.reuse, 0x4, RZ ;  /* 0x00000004dbd77824 */ /* 0x040fe200078e00ff */
[----:B------:R-:W3:Y:S01]  /*1c070*/  LDL R8, [R1+0x184] ;  /* 0x0001840001087983 */ /* 0x000ee20000100800 */
[C---:B------:R-:W-:Y:S01]  /*1c080*/  IMAD.SHL.U32 R15, R219.reuse, 0x10, RZ ;  /* 0x00000010db0f7824 */ /* 0x040fe200078e00ff */
[----:B------:R-:W-:Y:S01]  /*1c090*/  LOP3.LUT R12, R12, 0x18, RZ, 0xc0, !PT ;  /* 0x000000180c0c7812 */ /* 0x000fe200078ec0ff */
[----:B------:R-:W-:Y:S01]  /*1c0a0*/  IMAD.SHL.U32 R227, R219, 0x2, RZ ;  /* 0x00000002dbe37824 */ /* 0x000fe200078e00ff */
[----:B------:R-:W4:Y:S01]  /*1c0b0*/  LDL R11, [R1+0x180] ;  /* 0x00018000010b7983 */ /* 0x000f220000100800 */
[----:B------:R-:W-:Y:S01]  /*1c0c0*/  P2R R234, PR, RZ, 0x2 ;  /* 0x00000002ffea7803 */ /* 0x000fe20000000000 */
[----:B------:R-:W-:Y:S01]  /*1c0d0*/  USHF.L.U32 UR6, UR22, 0x1, URZ ;  /* 0x0000000116067899 */ /* 0x000fe200080006ff */
[C---:B------:R-:W-:Y:S01]  /*1c0e0*/  LOP3.LUT R14, R12.reuse, 0x20, RZ, 0xfc, !PT ;  /* 0x000000200c0e7812 */ /* 0x040fe200078efcff */
[----:B------:R-:W-:Y:S01]  /*1c0f0*/  BAR.SYNC.DEFER_BLOCKING 0x0 ;  /* 0x0000000000007b1d */ /* 0x000fe20000010000 */
[----:B------:R-:W-:Y:S01]  /*1c100*/  LOP3.LUT R3, R12, 0x40, RZ, 0xfc, !PT ;  /* 0x000000400c037812 */ /* 0x000fe200078efcff */
[----:B------:R-:W-:Y:S01]  /*1c110*/  UIADD3 UR7, UPT, UPT, UR34, 0x3c6ef372, URZ ;  /* 0x3c6ef37222077890 */ /* 0x000fe2000fffe0ff */
[----:B------:R-:W-:Y:S01]  /*1c120*/  ISETP.GE.AND P6, PT, R14, UR17, PT ;  /* 0x000000110e007c0c */ /* 0x000fe2000bfc6270 */
[----:B------:R-:W-:Y:S01]  /*1c130*/  UIADD3 UR16, UPT, UPT, UR35, 0x76cf5d0a, URZ ;  /* 0x76cf5d0a23107890 */ /* 0x000fe2000fffe0ff */
[----:B------:R-:W-:Y:S01]  /*1c140*/  ISETP.GE.AND P5, PT, R3, UR17, PT ;  /* 0x0000001103007c0c */ /* 0x000fe2000bfa6270 */
[----:B------:R-:W-:Y:S01]  /*1c150*/  UIADD3 UR15, UPT, UPT, UR35, 0x32370b8f, URZ ;  /* 0x32370b8f230f7890 */ /* 0x000fe2000fffe0ff */
[----:B------:R-:W-:Y:S01]  /*1c160*/  LOP3.LUT R216, R15, 0x3e00, RZ, 0xc0, !PT ;  /* 0x00003e000fd87812 */ /* 0x000fe200078ec0ff */
[----:B------:R-:W-:Y:S01]  /*1c170*/  STL [R1+0x154], R14 ;  /* 0x0001540e01007387 */ /* 0x000fe20000100800 */
[----:B------:R-:W-:Y:S01]  /*1c180*/  LOP3.LUT R227, R227, 0x6, RZ, 0xc0, !PT ;  /* 0x00000006e3e37812 */ /* 0x000fe200078ec0ff */
[----:B------:R-:W-:Y:S02]  /*1c190*/  UIADD3 UR9, UPT, UPT, UR34, -0x255992d5, URZ ;  /* 0xdaa66d2b22097890 */ /* 0x000fe4000fffe0ff */
[----:B------:R5:W-:Y:S01]  /*1c1a0*/  STL [R1+0x158], R3 ;  /* 0x0001580301007387 */ /* 0x000be20000100800 */
[----:B------:R-:W-:Y:S02]  /*1c1b0*/  UIADD3 UR8, UPT, UPT, UR34, 0x78dde6e4, URZ ;  /* 0x78dde6e422087890 */ /* 0x000fe4000fffe0ff */
[----:B------:R-:W-:Y:S01]  /*1c1c0*/  UIADD3 UR13, UPT, UPT, UR35, -0x126145ec, URZ ;  /* 0xed9eba14230d7890 */ /* 0x000fe2000fffe0ff */
[----:B------:R-:W-:Y:S01]  /*1c1d0*/  STL [R1+0x15c], R227 ;  /* 0x00015ce301007387 */ /* 0x000fe20000100800 */
[----:B------:R-:W-:Y:S02]  /*1c1e0*/  UIADD3 UR12, UPT, UPT, UR35, -0x56f99767, URZ ;  /* 0xa9066899230c7890 */ /* 0x000fe4000fffe0ff */
[----:B------:R-:W-:Y:S01]  /*1c1f0*/  UISETP.GT.AND UP0, UPT, UR22, UR18, UPT ;  /* 0x000000121600728c */ /* 0x000fe2000bf04270 */
[----:B------:R-:W4:Y:S06]  /*1c200*/  LDL.64 R236, [R1+0x168] ;  /* 0x0001680001ec7983 */ /* 0x000f2c0000100a00 */
[----:B------:R-:W4:Y:S06]  /*1c210*/  LDL.64 R244, [R1+0x138] ;  /* 0x0001380001f47983 */ /* 0x000f2c0000100a00 */
[----:B------:R-:W4:Y:S01]  /*1c220*/  LDL.64 R242, [R1+0x170] ;  /* 0x0001700001f27983 */ /* 0x000f220000100a00 */
[----:B-----5:R-:W-:Y:S05]  /*1c230*/  LOP3.LUT R3, R214, 0x8, RZ, 0xc0, !PT ;  /* 0x00000008d6037812 */ /* 0x020fea00078ec0ff */
[----:B------:R-:W5:Y:S01]  /*1c240*/  LDL.64 R238, [R1+0x160] ;  /* 0x0001600001ee7983 */ /* 0x000f620000100a00 */
[----:B-1----:R-:W-:Y:S04]  /*1c250*/  IMAD.WIDE.U32 R4, R10, UR22, RZ ;  /* 0x000000160a047c25 */ /* 0x002fe8000f8e00ff */
[C---:B------:R-:W-:Y:S02]  /*1c260*/  IMAD.SHL.U32 R9, R4.reuse, 0x40, RZ ;  /* 0x0000004004097824 */ /* 0x040fe400078e00ff */
[----:B--2---:R-:W-:Y:S01]  /*1c270*/  IMAD R0, R13, UR22, R5 ;  /* 0x000000160d007c24 */ /* 0x004fe2000f8e0205 */
[CC--:B---3--:R-:W-:Y:S04]  /*1c280*/  LEA R6, P0, R4.reuse, R8.reuse, 0x7 ;  /* 0x0000000804067211 */ /* 0x0c8fe800078038ff */
[C-C-:B------:R-:W-:Y:S02]  /*1c290*/  SHF.L.U64.HI R5, R4.reuse, 0x6, R0.reuse ;  /* 0x0000000604057819 */ /* 0x140fe40000010200 */
[----:B----4-:R-:W-:Y:S02]  /*1c2a0*/  LEA.HI.X R7, R4, R11, R0, 0x7, P0 ;  /* 0x0000000b04077211 */ /* 0x010fe400000f3c00 */
[C---:B------:R-:W-:Y:S02]  /*1c2b0*/  LEA R9, P0, R10.reuse, R9, 0x5 ;  /* 0x000000090a097211 */ /* 0x040fe400078028ff */
[----:B------:R-:W-:Y:S01]  /*1c2c0*/  LOP3.LUT R0, R215, 0x18, RZ, 0xc0, !PT ;  /* 0x00000018d7007812 */ /* 0x000fe200078ec0ff */
[----:B------:R-:W-:Y:S01]  /*1c2d0*/  @!PT LDS RZ, [RZ] ;  /* 0x00000000fffff984 */ /* 0x000fe20000000800 */
[----:B------:R-:W-:Y:S01]  /*1c2e0*/  @!PT LDS RZ, [RZ] ;  /* 0x00000000fffff984 */ /* 0x000fe20000000800 */
[----:B------:R-:W-:Y:S01]  /*1c2f0*/  @!PT LDS RZ, [RZ] ;  /* 0x00000000fffff984 */ /* 0x000fe20000000800 */
[----:B------:R-:W-:Y:S01]  /*1c300*/  @!P4 LDGSTS.E.BYPASS.LTC128B.128 [R222+0x9000], desc[UR28][R6.64] ;  /* 0x0900000006decfae */ /* 0x000fe2000b981a1c */
[----:B------:R-:W-:Y:S02]  /*1c310*/  LEA.HI.X R10, R10, R5, R13, 0x5, P0 ;  /* 0x000000050a0a7211 */ /* 0x000fe400000f2c0d */
[C---:B------:R-:W-:Y:S02]  /*1c320*/  LEA R8, P0, R9.reuse, R8, 0x1 ;  /* 0x0000000809087211 */ /* 0x040fe400078008ff */
[----:B------:R-:W-:Y:S02]  /*1c330*/  LOP3.LUT R0, R0, 0xc0, R220, 0xf8, !PT ;  /* 0x000000c000007812 */ /* 0x000fe400078ef8dc */
[----:B------:R-:W-:Y:S01]  /*1c340*/  LEA.HI.X R9, R9, R11, R10, 0x1, P0 ;  /* 0x0000000b09097211 */ /* 0x000fe200000f0c0a */
[----:B------:R-:W-:Y:S01]  /*1c350*/  @P4 STS.128 [R222+0x9000], RZ ;  /* 0x009000ffde004388 */ /* 0x000fe20000000c00 */
[----:B------:R-:W-:Y:S02]  /*1c360*/  ISETP.GE.AND P4, PT, R12, UR17, PT ;  /* 0x000000110c007c0c */ /* 0x000fe4000bf86270 */
[----:B------:R-:W-:Y:S02]  /*1c370*/  LOP3.LUT R4, R216, 0x120, R220, 0xf8, !PT ;  /* 0x00000120d8047812 */ /* 0x000fe400078ef8dc */
[----:B------:R-:W-:Y:S02]  /*1c380*/  LOP3.LUT R5, R0, 0x8, R219, 0x78, !PT ;  /* 0x0000000800057812 */ /* 0x000fe400078e78db */
[----:B------:R-:W-:Y:S01]  /*1c390*/  LOP3.LUT R0, R4, R0, R3, 0xf6, !PT ;  /* 0x0000000004007212 */ /* 0x000fe200078ef603 */
[----:B------:R-:W-:Y:S01]  /*1c3a0*/  @!PT LDS RZ, [RZ] ;  /* 0x00000000fffff984 */ /* 0x000fe20000000800 */
[----:B------:R-:W-:Y:S01]  /*1c3b0*/  @!PT LDS RZ, [RZ] ;  /* 0x00000000fffff984 */ /* 0x000fe20000000800 */
[----:B------:R-:W-:Y:S01]  /*1c3c0*/  @!PT LDS RZ, [RZ] ;  /* 0x00000000fffff984 */ /* 0x000fe20000000800 */
[----:B------:R-:W-:Y:S01]  /*1c3d0*/  @!P6 LDGSTS.E.BYPASS.LTC128B.128 [R222+0xa000], desc[UR28][R6.64+0x40] ;  /* 0x0a00004006deefae */ /* 0x000fe2000b981a1c */
[----:B------:R-:W-:Y:S02]  /*1c3e0*/  LOP3.LUT R3, R217, R5, RZ, 0xfc, !PT ;  /* 0x00000005d9037212 */ /* 0x000fe400078efcff */
[----:B------:R-:W-:Y:S02]  /*1c3f0*/  LEA R107, R0, UR5, 0x1 ;  /* 0x00000005006b7c11 */ /* 0x000fe4000f8e08ff */
[----:B------:R-:W-:Y:S03]  /*1c400*/  LEA R0, R3, UR5, 0x1 ;  /* 0x0000000503007c11 */ /* 0x000fe6000f8e08ff */
[----:B------:R-:W-:Y:S01]  /*1c410*/  @P6 STS.128 [R222+0xa000], RZ ;  /* 0x00a000ffde006388 */ /* 0x000fe20000000c00 */
[C---:B------:R-:W-:Y:S02]  /*1c420*/  IMAD.IADD R210, R218.reuse, 0x1, R107 ;  /* 0x00000001dad27824 */ /* 0x040fe400078e026b */
[----:B------:R-:W-:Y:S05]  /*1c430*/  IMAD.IADD R3, R218, 0x1, R0 ;  /* 0x00000001da037824 */ /* 0x000fea00078e0200 */
        /* <DEDUP_REMOVED lines=73> */
[----:B------:R-:W-:Y:S07]  /*1c8d0*/  LDSM.16.M88.4 R172, [R210+0x2000] ;  /* 0x00200000d2ac783b */ /* 0x000fee0000000200 */
[-C--:B------:R-:W-:Y:S01]  /*1c8e0*/  HMMA.16816.F32 R4, R188, R192.reuse, R4 ;  /* 0x000000c0bc04723c */ /* 0x080fe20000001804 */
[----:B------:R-:W1:Y:S07]  /*1c8f0*/  LDSM.16.M88.4 R176, [R3+0x7000] ;  /* 0x0070000003b0783b */ /* 0x000e6e0000000200 */
        /* <DEDUP_REMOVED lines=36> */
[-C--:B--2---:R-:W-:Y:S08]  /*1cb40*/  HMMA.16816.F32 R52, R172, R184.reuse, R52 ;  /* 0x000000b8ac34723c */ /* 0x084ff00000001834 */
[C---:B------:R-:W-:Y:S08]  /*1cb50*/  HMMA.16816.F32 R56, R180.reuse, R184, R56 ;  /* 0x000000b8b438723c */ /* 0x040ff00000001838 */
[-C--:B------:R-:W-:Y:S01]  /*1cb60*/  HMMA.16816.F32 R60, R180, R186.reuse, R60 ;  /* 0x000000bab43c723c */ /* 0x080fe2000000183c */
[----:B------:R-:W2:Y:S01]  /*1cb70*/  LDSM.16.M88.4 R180, [R210+0x4000] ;  /* 0x00400000d2b4783b */ /* 0x000ea20000000200 */
[----:B----4-:R-:W-:Y:S04]  /*1cb80*/  IMAD.U32 R0, RZ, RZ, UR22 ;  /* 0x00000016ff007e24 */ /* 0x010fe8000f8e00ff */
[----:B------:R-:W-:Y:S02]  /*1cb90*/  IMAD R0, R0, 0x40, R227 ;  /* 0x0000004000007824 */ /* 0x000fe400078e02e3 */
[----:B------:R-:W-:Y:S01]  /*1cba0*/  HMMA.16816.F32 R64, R172, R186, R64 ;  /* 0x000000baac40723c */ /* 0x000fe20000001840 */
[----:B------:R-:W4:Y:S03]  /*1cbb0*/  LDSM.16.M88.4 R172, [R210+0x5000] ;  /* 0x00500000d2ac783b */ /* 0x000f260000000200 */
[CC--:B------:R-:W-:Y:S01]  /*1cbc0*/  ISETP.GT.AND P0, PT, R223.reuse, R0.reuse, PT ;  /* 0x00000000df00720c */ /* 0x0c0fe20003f04270 */
[----:B------:R-:W-:Y:S01]  /*1cbd0*/  VIADD R107, R0, 0x9 ;  /* 0x00000009006b7836 */ /* 0x000fe20000000000 */
[----:B------:R-:W-:Y:S02]  /*1cbe0*/  ISETP.GT.AND P2, PT, R224, R0, PT ;  /* 0x00000000e000720c */ /* 0x000fe40003f44270 */
[C---:B------:R-:W-:Y:S01]  /*1cbf0*/  ISETP.GE.AND P1, PT, R0.reuse, R226, PT ;  /* 0x000000e20000720c */ /* 0x040fe20003f26270 */
[-C--:B-1----:R-:W-:Y:S08]  /*1cc00*/  HMMA.16816.F32 R4, R100, R176.reuse, R4 ;  /* 0x000000b06404723c */ /* 0x082ff00000001804 */
[C---:B------:R-:W-:Y:S04]  /*1cc10*/  HMMA.16816.F32 R8, R188.reuse, R176, R8 ;  /* 0x000000b0bc08723c */ /* 0x040fe80000001808 */
[C---:B------:R-:W-:Y:S02]  /*1cc20*/  VIADD R177, R0.reuse, 0x1 ;  /* 0x0000000100b17836 */ /* 0x040fe40000000000 */
[----:B------:R-:W-:Y:S02]  /*1cc30*/  VIADD R176, R0, 0x8 ;  /* 0x0000000800b07836 */ /* 0x000fe40000000000 */
[-C--:B------:R-:W-:Y:S03]  /*1cc40*/  HMMA.16816.F32 R12, R188, R178.reuse, R12 ;  /* 0x000000b2bc0c723c */ /* 0x080fe6000000180c */
[-C--:B------:R-:W-:Y:S05]  /*1cc50*/  ISETP.GT.AND P3, PT, R223, R177.reuse, PT ;  /* 0x000000b1df00720c */ /* 0x080fea0003f64270 */
[C---:B------:R-:W-:Y:S08]  /*1cc60*/  HMMA.16816.F32 R16, R100.reuse, R178, R16 ;  /* 0x000000b26410723c */ /* 0x040ff00000001810 */
[-C--:B---3--:R-:W-:Y:S08]  /*1cc70*/  HMMA.16816.F32 R20, R100, R192.reuse, R20 ;  /* 0x000000c06414723c */ /* 0x088ff00000001814 */
[C---:B------:R-:W-:Y:S01]  /*1cc80*/  HMMA.16816.F32 R24, R188.reuse, R192, R24 ;  /* 0x000000c0bc18723c */ /* 0x040fe20000001818 */
[----:B------:R-:W3:Y:S07]  /*1cc90*/  LDL.64 R192, [R1+0x130] ;  /* 0x0001300001c07983 */ /* 0x000eee0000100a00 */
[-C--:B------:R-:W-:Y:S08]  /*1cca0*/  HMMA.16816.F32 R28, R188, R194.reuse, R28 ;  /* 0x000000c2bc1c723c */ /* 0x080ff0000000181c */
[C---:B------:R-:W-:Y:S01]  /*1ccb0*/  HMMA.16816.F32 R32, R100.reuse, R194, R32 ;  /* 0x000000c26420723c */ /* 0x040fe20000001820 */
[----:B------:R-:W3:Y:S04]  /*1ccc0*/  LDL R195, [R1+0x12c] ;  /* 0x00012c0001c37983 */ /* 0x000ee80000100800 */
[----:B------:R-:W3:Y:S03]  /*1ccd0*/  LDL R194, [R1+0x128] ;  /* 0x0001280001c27983 */ /* 0x000ee60000100800 */
[-C--:B------:R-:W-:Y:S08]  /*1cce0*/  HMMA.16816.F32 R36, R100, R196.reuse, R36 ;  /* 0x000000c46424723c */ /* 0x080ff00000001824 */
[C---:B------:R-:W-:Y:S08]  /*1ccf0*/  HMMA.16816.F32 R40, R188.reuse, R196, R40 ;  /* 0x000000c4bc28723c */ /* 0x040ff00000001828 */
[-C--:B------:R-:W-:Y:S08]  /*1cd00*/  HMMA.16816.F32 R44, R188, R198.reuse, R44 ;  /* 0x000000c6bc2c723c */ /* 0x080ff0000000182c */
[C---:B------:R-:W-:Y:S08]  /*1cd10*/  HMMA.16816.F32 R48, R100.reuse, R198, R48 ;  /* 0x000000c66430723c */ /* 0x040ff00000001830 */
[-C--:B-----5:R-:W-:Y:S08]  /*1cd20*/  HMMA.16816.F32 R52, R100, R200.reuse, R52 ;  /* 0x000000c86434723c */ /* 0x0a0ff00000001834 */
[C---:B------:R-:W-:Y:S08]  /*1cd30*/  HMMA.16816.F32 R56, R188.reuse, R200, R56 ;  /* 0x000000c8bc38723c */ /* 0x040ff00000001838 */
[-C--:B------:R-:W-:Y:S08]  /*1cd40*/  HMMA.16816.F32 R60, R188, R202.reuse, R60 ;  /* 0x000000cabc3c723c */ /* 0x080ff0000000183c */
[----:B------:R-:W-:Y:S01]  /*1cd50*/  HMMA.16816.F32 R64, R100, R202, R64 ;  /* 0x000000ca6440723c */ /* 0x000fe20000001840 */
[----:B------:R-:W1:Y:S07]  /*1cd60*/  LDSM.16.M88.4 R100, [R3+0x8400] ;  /* 0x008400000364783b */ /* 0x000e6e0000000200 */
[-C--:B--2---:R-:W-:Y:S08]  /*1cd70*/  HMMA.16816.F32 R4, R180, R204.reuse, R4 ;  /* 0x000000ccb404723c */ /* 0x084ff00000001804 */
[C---:B----4-:R-:W-:Y:S08]  /*1cd80*/  HMMA.16816.F32 R8, R172.reuse, R204, R8 ;  /* 0x000000ccac08723c */ /* 0x050ff00000001808 */
[-C--:B------:R-:W-:Y:S03]  /*1cd90*/  HMMA.16816.F32 R12, R172, R206.reuse, R12 ;  /* 0x000000ceac0c723c */ /* 0x080fe6000000180c */
[----:B------:R-:W-:Y:S02]  /*1cda0*/  FSEL R204, R4, -INF , !P0 ;  /* 0xff80000004cc7808 */ /* 0x000fe40004000000 */
[-C--:B------:R-:W-:Y:S02]  /*1cdb0*/  ISETP.GT.AND P0, PT, R224, R177.reuse, PT ;  /* 0x000000b1e000720c */ /* 0x080fe40003f04270 */
[----:B------:R-:W-:Y:S01]  /*1cdc0*/  FSEL R205, R5, -INF , !P3 ;  /* 0xff80000005cd7808 */ /* 0x000fe20005800000 */
[C---:B------:R-:W-:Y:S04]  /*1cdd0*/  HMMA.16816.F32 R16, R180.reuse, R206, R16 ;  /* 0x000000ceb410723c */ /* 0x040fe80000001810 */
[----:B------:R-:W-:Y:S02]  /*1cde0*/  FSEL R190, R7, -INF , !P0 ;  /* 0xff80000007be7808 */ /* 0x000fe40004000000 */
[-C--:B------:R-:W-:Y:S02]  /*1cdf0*/  ISETP.GT.AND P0, PT, R212, R0.reuse, PT ;  /* 0x00000000d400720c */ /* 0x080fe40003f04270 */
[----:B------:R-:W-:Y:S01]  /*1ce00*/  FSEL R191, R6, -INF , !P2 ;  /* 0xff80000006bf7808 */ /* 0x000fe20005000000 */
[-C--:B-1----:R-:W-:Y:S01]  /*1ce10*/  HMMA.16816.F32 R20, R180, R100.reuse, R20 ;  /* 0x00000064b414723c */ /* 0x082fe20000001814 */
[----:B------:R-:W1:Y:S02]  /*1ce20*/  LDSM.16.M88.4 R4, [R3+0x8800] ;  /* 0x008800000304783b */ /* 0x000e640000000200 */
[----:B------:R-:W-:Y:S02]  /*1ce30*/  FSEL R189, R8, -INF , !P0 ;  /* 0xff80000008bd7808 */ /* 0x000fe40004000000 */
[-C--:B------:R-:W-:Y:S02]  /*1ce40*/  ISETP.GT.AND P0, PT, R211, R177.reuse, PT ;  /* 0x000000b1d300720c */ /* 0x080fe40003f04270 */
[----:B------:R-:W-:Y:S01]  /*1ce50*/  ISETP.GT.AND P3, PT, R212, R177, PT ;  /* 0x000000b1d400720c */ /* 0x000fe20003f64270 */
[C---:B------:R-:W-:Y:S04]  /*1ce60*/  HMMA.16816.F32 R24, R172.reuse, R100, R24 ;  /* 0x00000064ac18723c */ /* 0x040fe80000001818 */
[----:B------:R-:W-:Y:S01]  /*1ce70*/  FSEL R186, R11, -INF , !P0 ;  /* 0xff8000000bba7808 */ /* 0x000fe20004000000 */
[C---:B------:R-:W-:Y:S01]  /*1ce80*/  VIADD R101, R0.reuse, 0x10 ;  /* 0x0000001000657836 */ /* 0x040fe20000000000 */
[----:B------:R-:W-:Y:S01]  /*1ce90*/  FSEL R188, R9, -INF , !P3 ;  /* 0xff80000009bc7808 */ /* 0x000fe20005800000 */
[----:B------:R-:W-:Y:S01]  /*1cea0*/  VIADD R100, R0, 0x11 ;  /* 0x0000001100647836 */ /* 0x000fe20000000000 */
[C---:B------:R-:W-:Y:S01]  /*1ceb0*/  ISETP.GT.AND P2, PT, R211.reuse, R0, PT ;  /* 0x00000000d300720c */ /* 0x040fe20003f44270 */
[-C--:B------:R-:W-:Y:S03]  /*1cec0*/  HMMA.16816.F32 R28, R172, R102.reuse, R28 ;  /* 0x00000066ac1c723c */ /* 0x080fe6000000181c */
[----:B------:R-:W-:Y:S02]  /*1ced0*/  FSEL R187, R10, -INF , !P2 ;  /* 0xff8000000abb7808 */ /* 0x000fe40005000000 */
[CC--:B------:R-:W-:Y:S01]  /*1cee0*/  ISETP.GT.AND P0, PT, R212.reuse, R176.reuse, PT ;  /* 0x000000b0d400720c */ /* 0x0c0fe20003f04270 */
[----:B------:R2:W4:Y:S01]  /*1cef0*/  LDSM.16.M88.4 R8, [R3+0x8c00] ;  /* 0x008c00000308783b */ /* 0x0005220000000200 */
[-C--:B------:R-:W-:Y:S01]  /*1cf00*/  ISETP.GT.AND P3, PT, R212, R107.reuse, PT ;  /* 0x0000006bd400720c */ /* 0x080fe20003f64270 */
[----:B------:R-:W-:Y:S04]  /*1cf10*/  DEPBAR.LE SB0, 0x0 ;  /* 0x000080000000791a */ /* 0x000fe80000000000 */
[----:B------:R-:W-:Y:S01]  /*1cf20*/  FSEL R185, R12, -INF , !P0 ;  /* 0xff8000000cb97808 */ /* 0x000fe20004000000 */
[C---:B------:R-:W-:Y:S01]  /*1cf30*/  HMMA.16816.F32 R32, R180.reuse, R102, R32 ;  /* 0x00000066b420723c */ /* 0x040fe20000001820 */
[----:B------:R-:W-:Y:S04]  /*1cf40*/  BAR.SYNC.DEFER_BLOCKING 0x0 ;  /* 0x0000000000007b1d */ /* 0x000fe80000010000 */
[-C--:B------:R-:W-:Y:S01]  /*1cf50*/  ISETP.GT.AND P0, PT, R211, R107.reuse, PT ;  /* 0x0000006bd300720c */ /* 0x080fe20003f04270 */
[C---:B------:R-:W-:Y:S01]  /*1cf60*/  VIADD R12, R0.reuse, 0x28 ;  /* 0x00000028000c7836 */ /* 0x040fe20000000000 */
[----:B------:R-:W-:Y:S01]  /*1cf70*/  FSEL R184, R13, -INF , !P3 ;  /* 0xff8000000db87808 */ /* 0x000fe20005800000 */
[C---:B------:R-:W-:Y:S01]  /*1cf80*/  VIADD R13, R0.reuse, 0x21 ;  /* 0x00000021000d7836 */ /* 0x040fe20000000000 */
[----:B------:R-:W-:Y:S01]  /*1cf90*/  FSEL R178, R15, -INF , !P0 ;  /* 0xff8000000fb27808 */ /* 0x000fe20004000000 */
[----:B------:R-:W-:Y:S01]  /*1cfa0*/  VIADD R15, R0, 0x19 ;  /* 0x00000019000f7836 */ /* 0x000fe20000000000 */
[C---:B------:R-:W-:Y:S01]  /*1cfb0*/  ISETP.GT.AND P0, PT, R223.reuse, R176, PT ;  /* 0x000000b0df00720c */ /* 0x040fe20003f04270 */
[-C--:B-1----:R-:W-:Y:S03]  /*1cfc0*/  HMMA.16816.F32 R36, R180, R4.reuse, R36 ;  /* 0x00000004b424723c */ /* 0x082fe60000001824 */
[----:B------:R-:W-:Y:S01]  /*1cfd0*/  FSEL R229, R16, -INF , !P0 ;  /* 0xff80000010e57808 */ /* 0x000fe20004000000 */
[----:B------:R-:W-:Y:S01]  /*1cfe0*/  VIADD R16, R0, 0x18 ;  /* 0x0000001800107836 */ /* 0x000fe20000000000 */
[-C--:B------:R-:W-:Y:S01]  /*1cff0*/  ISETP.GT.AND P0, PT, R224, R107.reuse, PT ;  /* 0x0000006be000720c */ /* 0x080fe20003f04270 */
[C---:B--2---:R-:W-:Y:S01]  /*1d000*/  VIADD R3, R0.reuse, 0x39 ;  /* 0x0000003900037836 */ /* 0x044fe20000000000 */
[----:B------:R-:W-:Y:S01]  /*1d010*/  ISETP.GT.AND P3, PT, R223, R107, PT ;  /* 0x0000006bdf00720c */ /* 0x000fe20003f64270 */
[C---:B------:R-:W-:Y:S04]  /*1d020*/  HMMA.16816.F32 R40, R172.reuse, R4, R40 ;  /* 0x00000004ac28723c */ /* 0x040fe80000001828 */
[----:B------:R-:W-:Y:S01]  /*1d030*/  FSEL R232, R19, -INF , !P0 ;  /* 0xff80000013e87808 */ /* 0x000fe20004000000 */
[C---:B------:R-:W-:Y:S01]  /*1d040*/  VIADD R5, R0.reuse, 0x31 ;  /* 0x0000003100057836 */ /* 0x040fe20000000000 */
[-C--:B------:R-:W-:Y:S01]  /*1d050*/  ISETP.GT.AND P0, PT, R223, R101.reuse, PT ;  /* 0x00000065df00720c */ /* 0x080fe20003f04270 */
[----:B------:R-:W-:Y:S01]  /*1d060*/  VIADD R4, R0, 0x38 ;  /* 0x0000003800047836 */ /* 0x000fe20000000000 */
[----:B------:R-:W-:Y:S01]  /*1d070*/  FSEL R228, R17, -INF , !P3 ;  /* 0xff80000011e47808 */ /* 0x000fe20005800000 */
[-C--:B------:R-:W-:Y:S03]  /*1d080*/  HMMA.16816.F32 R44, R172, R6.reuse, R44 ;  /* 0x00000006ac2c723c */ /* 0x080fe6000000182c */
[----:B------:R-:W-:Y:S02]  /*1d090*/  FSEL R227, R20, -INF , !P0 ;  /* 0xff80000014e37808 */ /* 0x000fe40004000000 */
[-C--:B------:R-:W-:Y:S02]  /*1d0a0*/  ISETP.GT.AND P0, PT, R224, R100.reuse, PT ;  /* 0x00000064e000720c */ /* 0x080fe40003f04270 */
[-C--:B------:R-:W-:Y:S01]  /*1d0b0*/  ISETP.GT.AND P3, PT, R223, R100.reuse, PT ;  /* 0x00000064df00720c */ /* 0x080fe20003f64270 */
[C---:B------:R-:W-:Y:S04]  /*1d0c0*/  HMMA.16816.F32 R48, R180.reuse, R6, R48 ;  /* 0x00000006b430723c */ /* 0x040fe80000001830 */
[----:B------:R-:W-:Y:S01]  /*1d0d0*/  FSEL R230, R23, -INF , !P0 ;  /* 0xff80000017e67808 */ /* 0x000fe20004000000 */
[----:B------:R-:W-:Y:S01]  /*1d0e0*/  VIADD R7, R0, 0x29 ;  /* 0x0000002900077836 */ /* 0x000fe20000000000 */
[----:B------:R-:W-:Y:S01]  /*1d0f0*/  ISETP.GT.AND P0, PT, R212, R101, PT ;  /* 0x00000065d400720c */ /* 0x000fe20003f04270 */
[----:B------:R-:W-:Y:S01]  /*1d100*/  VIADD R6, R0, 0x30 ;  /* 0x0000003000067836 */ /* 0x000fe20000000000 */
[----:B------:R-:W-:Y:S01]  /*1d110*/  FSEL R210, R21, -INF , !P3 ;  /* 0xff80000015d27808 */ /* 0x000fe20005800000 */
[-C--:B----4-:R-:W-:Y:S03]  /*1d120*/  HMMA.16816.F32 R52, R180, R8.reuse, R52 ;  /* 0x00000008b434723c */ /* 0x090fe60000001834 */
[----:B------:R-:W-:Y:S02]  /*1d130*/  FSEL R103, R24, -INF , !P0 ;  /* 0xff80000018677808 */ /* 0x000fe40004000000 */
[-C--:B------:R-:W-:Y:S02]  /*1d140*/  ISETP.GT.AND P0, PT, R211, R100.reuse, PT ;  /* 0x00000064d300720c */ /* 0x080fe40003f04270 */
[C---:B------:R-:W-:Y:S01]  /*1d150*/  ISETP.GT.AND P3, PT, R212.reuse, R100, PT ;  /* 0x00000064d400720c */ /* 0x040fe20003f64270 */
[C---:B------:R-:W-:Y:S04]  /*1d160*/  HMMA.16816.F32 R56, R172.reuse, R8, R56 ;  /* 0x00000008ac38723c */ /* 0x040fe80000001838 */
[----:B------:R-:W-:Y:S02]  /*1d170*/  FSEL R27, R27, -INF , !P0 ;  /* 0xff8000001b1b7808 */ /* 0x000fe40004000000 */
[----:B------:R-:W-:Y:S02]  /*1d180*/  ISETP.GT.AND P0, PT, R212, R16, PT ;  /* 0x00000010d400720c */ /* 0x000fe40003f04270 */
[----:B------:R-:W-:Y:S01]  /*1d190*/  FSEL R24, R25, -INF , !P3 ;  /* 0xff80000019187808 */ /* 0x000fe20005800000 */
[-C--:B------:R-:W-:Y:S03]  /*1d1a0*/  HMMA.16816.F32 R60, R172, R10.reuse, R60 ;  /* 0x0000000aac3c723c */ /* 0x080fe6000000183c */
[----:B------:R-:W-:Y:S02]  /*1d1b0*/  FSEL R23, R28, -INF , !P0 ;  /* 0xff8000001c177808 */ /* 0x000fe40004000000 */
[CC--:B------:R-:W-:Y:S02]  /*1d1c0*/  ISETP.GT.AND P0, PT, R211.reuse, R15.reuse, PT ;  /* 0x0000000fd300720c */ /* 0x0c0fe40003f04270 */
[----:B------:R-:W-:Y:S01]  /*1d1d0*/  ISETP.GT.AND P2, PT, R211, R176, PT ;  /* 0x000000b0d300720c */ /* 0x000fe20003f44270 */
[----:B------:R-:W-:Y:S04]  /*1d1e0*/  HMMA.16816.F32 R64, R180, R10, R64 ;  /* 0x0000000ab440723c */ /* 0x000fe80000001840 */
[----:B------:R-:W-:Y:S02]  /*1d1f0*/  FSEL R25, R31, -INF , !P0 ;  /* 0xff8000001f197808 */ /* 0x000fe40004000000 */
[----:B------:R-:W-:Y:S02]  /*1d200*/  ISETP.GT.AND P0, PT, R223, R16, PT ;  /* 0x00000010df00720c */ /* 0x000fe40003f04270 */
[----:B------:R-:W-:Y:S01]  /*1d210*/  FSEL R179, R14, -INF , !P2 ;  /* 0xff8000000eb37808 */ /* 0x000fe20005000000 */
[----:B------:R-:W-:Y:S01]  /*1d220*/  VIADD R14, R0, 0x20 ;  /* 0x00000020000e7836 */ /* 0x000fe20000000000 */
[----:B------:R-:W-:Y:S02]  /*1d230*/  FSEL R32, R32, -INF , !P0 ;  /* 0xff80000020207808 */ /* 0x000fe40004000000 */
[C---:B------:R-:W-:Y:S02]  /*1d240*/  ISETP.GT.AND P0, PT, R224.reuse, R15, PT ;  /* 0x0000000fe000720c */ /* 0x040fe40003f04270 */
[----:B------:R-:W-:Y:S02]  /*1d250*/  ISETP.GT.AND P2, PT, R224, R176, PT ;  /* 0x000000b0e000720c */ /* 0x000fe40003f44270 */
[----:B------:R-:W-:Y:S02]  /*1d260*/  FSEL R35, R35, -INF , !P0 ;  /* 0xff80000023237808 */ /* 0x000fe40004000000 */
[-C--:B------:R-:W-:Y:S02]  /*1d270*/  ISETP.GT.AND P0, PT, R223, R14.reuse, PT ;  /* 0x0000000edf00720c */ /* 0x080fe40003f04270 */
[----:B------:R-:W-:Y:S02]  /*1d280*/  FSEL R233, R18, -INF , !P2 ;  /* 0xff80000012e97808 */ /* 0x000fe40005000000 */
[----:B------:R-:W-:Y:S02]  /*1d290*/  FSEL R36, R36, -INF , !P0 ;  /* 0xff80000024247808 */ /* 0x000fe40004000000 */
[C---:B------:R-:W-:Y:S02]  /*1d2a0*/  ISETP.GT.AND P0, PT, R224.reuse, R13, PT ;  /* 0x0000000de000720c */ /* 0x040fe40003f04270 */
[-C--:B------:R-:W-:Y:S02]  /*1d2b0*/  ISETP.GT.AND P2, PT, R224, R101.reuse, PT ;  /* 0x00000065e000720c */ /* 0x080fe40003f44270 */
[----:B------:R-:W-:Y:S02]  /*1d2c0*/  FSEL R39, R39, -INF , !P0 ;  /* 0xff80000027277808 */ /* 0x000fe40004000000 */
[----:B------:R-:W-:Y:S02]  /*1d2d0*/  ISETP.GT.AND P0, PT, R212, R14, PT ;  /* 0x0000000ed400720c */ /* 0x000fe40003f04270 */
[----:B------:R-:W-:Y:S02]  /*1d2e0*/  FSEL R231, R22, -INF , !P2 ;  /* 0xff80000016e77808 */ /* 0x000fe40005000000 */
[C---:B------:R-:W-:Y:S02]  /*1d2f0*/  ISETP.GT.AND P2, PT, R211.reuse, R101, PT ;  /* 0x00000065d300720c */ /* 0x040fe40003f44270 */
[----:B------:R-:W-:Y:S02]  /*1d300*/  FSEL R21, R40, -INF , !P0 ;  /* 0xff80000028157808 */ /* 0x000fe40004000000 */
[----:B------:R-:W-:Y:S02]  /*1d310*/  ISETP.GT.AND P3, PT, R212, R15, PT ;  /* 0x0000000fd400720c */ /* 0x000fe40003f64270 */
[C---:B------:R-:W-:Y:S02]  /*1d320*/  ISETP.GT.AND P0, PT, R211.reuse, R13, PT ;  /* 0x0000000dd300720c */ /* 0x040fe40003f04270 */
        /* <DEDUP_REMOVED lines=22> */
[-C--:B------:R-:W-:Y:S02]  /*1d490*/  ISETP.GT.AND P3, PT, R212, R7.reuse, PT ;  /* 0x00000007d400720c */ /* 0x080fe40003f64270 */
        /* <DEDUP_REMOVED lines=40> */
[----:B------:R-:W-:Y:S02]  /*1d720*/  FSEL R174, R67, -INF , !P3 ;  /* 0xff80000043ae7808 */ /* 0x000fe40005800000 */
[C---:B------:R-:W-:Y:S02]  /*1d730*/  ISETP.GE.AND P3, PT, R177.reuse, R226, PT ;  /* 0x000000e2b100720c */ /* 0x040fe40003f66270 */
[-C--:B------:R-:W-:Y:S02]  /*1d740*/  ISETP.GE.AND P0, PT, R177, R225.reuse, PT ;  /* 0x000000e1b100720c */ /* 0x080fe40003f06270 */
[----:B------:R-:W-:Y:S02]  /*1d750*/  FSEL R173, R65, -INF , !P2 ;  /* 0xff80000041ad7808 */ /* 0x000fe40005000000 */
[----:B------:R-:W-:Y:S02]  /*1d760*/  ISETP.GE.AND P2, PT, R0, R225, PT ;  /* 0x000000e10000720c */ /* 0x000fe40003f46270 */
[----:B------:R-:W-:Y:S02]  /*1d770*/  FSEL R205, R205, -INF , !P3 ;  /* 0xff800000cdcd7808 */ /* 0x000fe40005800000 */
[----:B------:R-:W-:Y:S02]  /*1d780*/  FSEL R207, R190, -INF , !P0 ;  /* 0xff800000becf7808 */ /* 0x000fe40004000000 */
[CC--:B------:R-:W-:Y:S02]  /*1d790*/  ISETP.GE.AND P3, PT, R0.reuse, R209.reuse, PT ;  /* 0x000000d10000720c */ /* 0x0c0fe40003f66270 */
[-C--:B------:R-:W-:Y:S01]  /*1d7a0*/  ISETP.GE.AND P0, PT, R0, R208.reuse, PT ;  /* 0x000000d00000720c */ /* 0x080fe20003f06270 */
[----:B------:R-:W-:Y:S01]  /*1d7b0*/  IMAD.U32 R0, RZ, RZ, UR35 ;  /* 0x00000023ff007e24 */ /* 0x000fe2000f8e00ff */
[----:B------:R-:W-:Y:S02]  /*1d7c0*/  FSEL R206, R191, -INF , !P2 ;  /* 0xff800000bfce7808 */ /* 0x000fe40005000000 */
[-C--:B------:R-:W-:Y:S02]  /*1d7d0*/  ISETP.GE.AND P2, PT, R177, R209.reuse, PT ;  /* 0x000000d1b100720c */ /* 0x080fe40003f46270 */
[----:B------:R-:W-:Y:S02]  /*1d7e0*/  FSEL R59, R189, -INF , !P3 ;  /* 0xff800000bd3b7808 */ /* 0x000fe40005800000 */
[----:B------:R-:W-:Y:S02]  /*1d7f0*/  FSEL R65, R187, -INF , !P0 ;  /* 0xff800000bb417808 */ /* 0x000fe40004000000 */
[-C--:B------:R-:W-:Y:S02]  /*1d800*/  ISETP.GE.AND P3, PT, R177, R208.reuse, PT ;  /* 0x000000d0b100720c */ /* 0x080fe40003f66270 */
[-C--:B------:R-:W-:Y:S02]  /*1d810*/  ISETP.GE.AND P0, PT, R107, R209.reuse, PT ;  /* 0x000000d16b00720c */ /* 0x080fe40003f06270 */
[----:B------:R-:W-:Y:S02]  /*1d820*/  FSEL R57, R188, -INF , !P2 ;  /* 0xff800000bc397808 */ /* 0x000fe40005000000 */
[----:B------:R-:W-:Y:S02]  /*1d830*/  ISETP.GE.AND P2, PT, R176, R209, PT ;  /* 0x000000d1b000720c */ /* 0x000fe40003f46270 */
[----:B------:R-:W-:Y:S02]  /*1d840*/  FSEL R66, R186, -INF , !P3 ;  /* 0xff800000ba427808 */ /* 0x000fe40005800000 */
[----:B------:R-:W-:Y:S02]  /*1d850*/  FSEL R62, R184, -INF , !P0 ;  /* 0xff800000b83e7808 */ /* 0x000fe40004000000 */
[C---:B------:R-:W-:Y:S02]  /*1d860*/  ISETP.GE.AND P3, PT, R176.reuse, R208, PT ;  /* 0x000000d0b000720c */ /* 0x040fe40003f66270 */
[----:B------:R-:W-:Y:S02]  /*1d870*/  ISETP.GE.AND P0, PT, R176, R226, PT ;  /* 0x000000e2b000720c */ /* 0x000fe40003f06270 */
[----:B------:R-:W-:Y:S02]  /*1d880*/  FSEL R60, R185, -INF , !P2 ;  /* 0xff800000b93c7808 */ /* 0x000fe40005000000 */
[----:B------:R-:W-:Y:S02]  /*1d890*/  ISETP.GE.AND P2, PT, R107, R208, PT ;  /* 0x000000d06b00720c */ /* 0x000fe40003f46270 */
[----:B------:R-:W-:Y:S02]  /*1d8a0*/  FSEL R172, R179, -INF , !P3 ;  /* 0xff800000b3ac7808 */ /* 0x000fe40005800000 */
[----:B------:R-:W-:Y:S02]  /*1d8b0*/  FSEL R229, R229, -INF , !P0 ;  /* 0xff800000e5e57808 */ /* 0x000fe40004000000 */
[CC--:B------:R-:W-:Y:S02]  /*1d8c0*/  ISETP.GE.AND P3, PT, R107.reuse, R226.reuse, PT ;  /* 0x000000e26b00720c */ /* 0x0c0fe40003f66270 */
[-C--:B------:R-:W-:Y:S02]  /*1d8d0*/  ISETP.GE.AND P0, PT, R107, R225.reuse, PT ;  /* 0x000000e16b00720c */ /* 0x080fe40003f06270 */
[----:B------:R-:W-:Y:S02]  /*1d8e0*/  FSEL R67, R178, -INF , !P2 ;  /* 0xff800000b2437808 */ /* 0x000fe40005000000 */
[-C--:B------:R-:W-:Y:S02]  /*1d8f0*/  ISETP.GE.AND P2, PT, R176, R225.reuse, PT ;  /* 0x000000e1b000720c */ /* 0x080fe40003f46270 */
[----:B------:R-:W-:Y:S02]  /*1d900*/  FSEL R228, R228, -INF , !P3 ;  /* 0xff800000e4e47808 */ /* 0x000fe40005800000 */
[----:B------:R-:W-:Y:S02]  /*1d910*/  FSEL R232, R232, -INF , !P0 ;  /* 0xff800000e8e87808 */ /* 0x000fe40004000000 */
[CC--:B------:R-:W-:Y:S02]  /*1d920*/  ISETP.GE.AND P3, PT, R101.reuse, R226.reuse, PT ;  /* 0x000000e26500720c */ /* 0x0c0fe40003f66270 */
[-C--:B------:R-:W-:Y:S02]  /*1d930*/  ISETP.GE.AND P0, PT, R101, R225.reuse, PT ;  /* 0x000000e16500720c */ /* 0x080fe40003f06270 */
[----:B------:R-:W-:Y:S02]  /*1d940*/  FSEL R233, R233, -INF , !P2 ;  /* 0xff800000e9e97808 */ /* 0x000fe40005000000 */
[C---:B------:R-:W-:Y:S02]  /*1d950*/  ISETP.GE.AND P2, PT, R100.reuse, R226, PT ;  /* 0x000000e26400720c */ /* 0x040fe40003f46270 */
[----:B------:R-:W-:Y:S02]  /*1d960*/  FSEL R227, R227, -INF , !P3 ;  /* 0xff800000e3e37808 */ /* 0x000fe40005800000 */
[----:B------:R-:W-:Y:S02]  /*1d970*/  FSEL R231, R231, -INF , !P0 ;  /* 0xff800000e7e77808 */ /* 0x000fe40004000000 */
[C---:B------:R-:W-:Y:S02]  /*1d980*/  ISETP.GE.AND P3, PT, R100.reuse, R225, PT ;  /* 0x000000e16400720c */ /* 0x040fe40003f66270 */
[-C--:B------:R-:W-:Y:S02]  /*1d990*/  ISETP.GE.AND P0, PT, R100, R209.reuse, PT ;  /* 0x000000d16400720c */ /* 0x080fe40003f06270 */
[----:B------:R-:W-:Y:S02]  /*1d9a0*/  FSEL R210, R210, -INF , !P2 ;  /* 0xff800000d2d27808 */ /* 0x000fe40005000000 */
[CC--:B------:R-:W-:Y:S02]  /*1d9b0*/  ISETP.GE.AND P2, PT, R101.reuse, R209.reuse, PT ;  /* 0x000000d16500720c */ /* 0x0c0fe40003f46270 */
        /* <DEDUP_REMOVED lines=32> */
[----:B------:R-:W-:Y:S02]  /*1dbc0*/  ISETP.GE.AND P3, PT, R14, R208, PT ;  /* 0x000000d00e00720c */ /* 0x000fe40003f66270 */
[-C--:B------:R-:W-:Y:S02]  /*1dbd0*/  ISETP.GE.AND P0, PT, R12, R209.reuse, PT ;  /* 0x000000d10c00720c */ /* 0x080fe40003f06270 */
[----:B------:R-:W-:Y:S02]  /*1dbe0*/  FSEL R204, R204, -INF , !P1 ;  /* 0xff800000cccc7808 */ /* 0x000fe40004800000 */
[----:B------:R-:W-:Y:S02]  /*1dbf0*/  ISETP.GE.AND P1, PT, R16, R226, PT ;  /* 0x000000e21000720c */ /* 0x000fe40003f26270 */
[----:B------:R-:W-:Y:S02]  /*1dc00*/  FSEL R21, R21, -INF , !P2 ;  /* 0xff80000015157808 */ /* 0x000fe40005000000 */
[-C--:B------:R-:W-:Y:S02]  /*1dc10*/  ISETP.GE.AND P2, PT, R13, R208.reuse, PT ;  /* 0x000000d00d00720c */ /* 0x080fe40003f46270 */
[----:B------:R-:W-:Y:S02]  /*1dc20*/  FSEL R20, R20, -INF , !P3 ;  /* 0xff80000014147808 */ /* 0x000fe40005800000 */
[----:B------:R-:W-:Y:S02]  /*1dc30*/  FSEL R16, R44, -INF , !P0 ;  /* 0xff8000002c107808 */ /* 0x000fe40004000000 */
[C---:B------:R-:W-:Y:S02]  /*1dc40*/  ISETP.GE.AND P3, PT, R7.reuse, R209, PT ;  /* 0x000000d10700720c */ /* 0x040fe40003f66270 */
[-C--:B------:R-:W-:Y:S02]  /*1dc50*/  ISETP.GE.AND P0, PT, R7, R208.reuse, PT ;  /* 0x000000d00700720c */ /* 0x080fe40003f06270 */
[----:B------:R-:W-:Y:S02]  /*1dc60*/  FSEL R19, R19, -INF , !P2 ;  /* 0xff80000013137808 */ /* 0x000fe40005000000 */
[C---:B------:R-:W-:Y:S02]  /*1dc70*/  ISETP.GE.AND P2, PT, R12.reuse, R208, PT ;  /* 0x000000d00c00720c */ /* 0x040fe40003f46270 */
        /* <DEDUP_REMOVED lines=14> */
[----:B------:R-:W-:Y:S01]  /*1dd60*/  LOP3.LUT R0, R237, UR6, R0, 0x96, !PT ;  /* 0x00000006ed007c12 */ /* 0x000fe2000f8e9600 */
[----:B------:R-:W-:Y:S01]  /*1dd70*/  UIADD3 UR6, UPT, UPT, UR6, 0x1, URZ ;  /* 0x0000000106067890 */ /* 0x000fe2000fffe0ff */
[-C--:B------:R-:W-:Y:S02]  /*1dd80*/  ISETP.GE.AND P3, PT, R6, R225.reuse, PT ;  /* 0x000000e10600720c */ /* 0x080fe40003f66270 */
[----:B------:R-:W-:Y:S02]  /*1dd90*/  ISETP.GE.AND P0, PT, R5, R225, PT ;  /* 0x000000e10500720c */ /* 0x000fe40003f06270 */
[----:B------:R-:W-:Y:S02]  /*1dda0*/  FSEL R53, R53, -INF , !P2 ;  /* 0xff80000035357808 */ /* 0x000fe40005000000 */
[----:B------:R-:W-:Y:S01]  /*1ddb0*/  FSEL R203, R32, -INF , !P1 ;  /* 0xff80000020cb7808 */ /* 0x000fe20004800000 */
[----:B------:R-:W-:Y:S01]  /*1ddc0*/  IMAD.WIDE.U32 R32, R0, -0x326172a9, RZ ;  /* 0xcd9e8d5700207825 */ /* 0x000fe200078e00ff */
[-C--:B------:R-:W-:Y:S02]  /*1ddd0*/  ISETP.GE.AND P2, PT, R6, R209.reuse, PT ;  /* 0x000000d10600720c */ /* 0x080fe40003f46270 */
[----:B------:R-:W-:Y:S02]  /*1dde0*/  FSEL R54, R54, -INF , !P3 ;  /* 0xff80000036367808 */ /* 0x000fe40005800000 */
[----:B------:R-:W-:Y:S02]  /*1ddf0*/  FSEL R55, R55, -INF , !P0 ;  /* 0xff80000037377808 */ /* 0x000fe40004000000 */
[-C--:B------:R-:W-:Y:S02]  /*1de00*/  ISETP.GE.AND P3, PT, R6, R208.reuse, PT ;  /* 0x000000d00600720c */ /* 0x080fe40003f66270 */
[----:B------:R-:W-:Y:S02]  /*1de10*/  ISETP.GE.AND P0, PT, R5, R209, PT ;  /* 0x000000d10500720c */ /* 0x000fe40003f06270 */
[----:B---3--:R-:W-:Y:S02]  /*1de20*/  LOP3.LUT R36, R193, UR7, RZ, 0x3c, !PT ;  /* 0x00000007c1247c12 */ /* 0x008fe4000f8e3cff */
[----:B------:R-:W-:Y:S02]  /*1de30*/  FSEL R13, R56, -INF , !P2 ;  /* 0xff800000380d7808 */ /* 0x000fe40005000000 */
[----:B------:R-:W-:Y:S02]  /*1de40*/  ISETP.GE.AND P2, PT, R5, R208, PT ;  /* 0x000000d00500720c */ /* 0x000fe40003f46270 */
[----:B------:R-:W-:Y:S02]  /*1de50*/  FSEL R9, R9, -INF , !P0 ;  /* 0xff80000009097808 */ /* 0x000fe40004000000 */
[----:B------:R-:W-:Y:S02]  /*1de60*/  FSEL R12, R58, -INF , !P3 ;  /* 0xff8000003a0c7808 */ /* 0x000fe40005800000 */
[C---:B------:R-:W-:Y:S02]  /*1de70*/  LOP3.LUT R5, R33.reuse, R194, RZ, 0x3c, !PT ;  /* 0x000000c221057212 */ /* 0x040fe400078e3cff */
[----:B------:R-:W-:Y:S02]  /*1de80*/  LOP3.LUT R30, R33, R195, RZ, 0x3c, !PT ;  /* 0x000000c3211e7212 */ /* 0x000fe400078e3cff */
[-C--:B------:R-:W-:Y:S01]  /*1de90*/  ISETP.GE.AND P0, PT, R4, R209.reuse, PT ;  /* 0x000000d10400720c */ /* 0x080fe20003f06270 */
[----:B------:R-:W-:Y:S01]  /*1dea0*/  IMAD.WIDE.U32 R40, R5, -0x2daee0ad, RZ ;  /* 0xd2511f5305287825 */ /* 0x000fe200078e00ff */
[----:B------:R-:W-:Y:S02]  /*1deb0*/  ISETP.GE.AND P3, PT, R3, R209, PT ;  /* 0x000000d10300720c */ /* 0x000fe40003f66270 */
[----:B------:R-:W-:Y:S01]  /*1dec0*/  LOP3.LUT R34, R32, R36, RZ, 0x3c, !PT ;  /* 0x0000002420227212 */ /* 0x000fe200078e3cff */
[----:B------:R-:W-:Y:S01]  /*1ded0*/  IMAD.WIDE.U32 R38, R30, -0x2daee0ad, RZ ;  /* 0xd2511f531e267825 */ /* 0x000fe200078e00ff */
[----:B------:R-:W-:Y:S01]  /*1dee0*/  LOP3.LUT R0, R245, UR7, RZ, 0x3c, !PT ;  /* 0x00000007f5007c12 */ /* 0x000fe2000f8e3cff */
[----:B------:R-:W-:Y:S01]  /*1def0*/  UIADD3 UR7, UPT, UPT, UR34, 0x1715609d, URZ ;  /* 0x1715609d22077890 */ /* 0x000fe2000fffe0ff */
[----:B------:R-:W-:Y:S01]  /*1df00*/  FSEL R11, R11, -INF , !P2 ;  /* 0xff8000000b0b7808 */ /* 0x000fe20005000000 */
[----:B------:R-:W-:Y:S01]  /*1df10*/  IMAD.WIDE.U32 R34, R34, -0x2daee0ad, RZ ;  /* 0xd2511f5322227825 */ /* 0x000fe200078e00ff */
[-C--:B------:R-:W-:Y:S02]  /*1df20*/  ISETP.GE.AND P2, PT, R4, R208.reuse, PT ;  /* 0x000000d00400720c */ /* 0x080fe40003f46270 */
[----:B------:R-:W-:Y:S02]  /*1df30*/  FSEL R8, R8, -INF , !P0 ;  /* 0xff80000008087808 */ /* 0x000fe40004000000 */
[----:B------:R-:W-:Y:S02]  /*1df40*/  FSEL R7, R61, -INF , !P3 ;  /* 0xff8000003d077808 */ /* 0x000fe40005800000 */
[----:B------:R-:W-:Y:S02]  /*1df50*/  ISETP.GE.AND P0, PT, R3, R208, PT ;  /* 0x000000d00300720c */ /* 0x000fe40003f06270 */
[----:B------:R-:W-:Y:S02]  /*1df60*/  ISETP.GE.AND P3, PT, R4, R226, PT ;  /* 0x000000e20400720c */ /* 0x000fe40003f66270 */
[----:B------:R-:W-:Y:S02]  /*1df70*/  LOP3.LUT R32, R32, R0, RZ, 0x3c, !PT ;  /* 0x0000000020207212 */ /* 0x000fe400078e3cff */
[----:B------:R-:W-:Y:S02]  /*1df80*/  FSEL R10, R10, -INF , !P2 ;  /* 0xff8000000a0a7808 */ /* 0x000fe40005000000 */
[-C--:B------:R-:W-:Y:S01]  /*1df90*/  ISETP.GE.AND P2, PT, R4, R225.reuse, PT ;  /* 0x000000e10400720c */ /* 0x080fe20003f46270 */
[----:B------:R-:W-:Y:S01]  /*1dfa0*/  IMAD.WIDE.U32 R32, R32, -0x2daee0ad, RZ ;  /* 0xd2511f5320207825 */ /* 0x000fe200078e00ff */
[----:B------:R-:W-:Y:S02]  /*1dfb0*/  FSEL R6, R63, -INF , !P0 ;  /* 0xff8000003f067808 */ /* 0x000fe40004000000 */
[----:B------:R-:W-:Y:S02]  /*1dfc0*/  FSEL R64, R64, -INF , !P3 ;  /* 0xff80000040407808 */ /* 0x000fe40005800000 */
[C---:B------:R-:W-:Y:S02]  /*1dfd0*/  ISETP.GE.AND P0, PT, R3.reuse, R226, PT ;  /* 0x000000e20300720c */ /* 0x040fe40003f06270 */
[----:B------:R-:W-:Y:S02]  /*1dfe0*/  ISETP.GE.AND P3, PT, R3, R225, PT ;  /* 0x000000e10300720c */ /* 0x000fe40003f66270 */
[----:B------:R-:W-:Y:S02]  /*1dff0*/  LOP3.LUT R30, R238, UR16, R41, 0x96, !PT ;  /* 0x00000010ee1e7c12 */ /* 0x000fe4000f8e9629 */
[----:B------:R-:W-:Y:S02]  /*1e000*/  LOP3.LUT R4, R242, UR16, R39, 0x96, !PT ;  /* 0x00000010f2047c12 */ /* 0x000fe4000f8e9627 */
[----:B------:R-:W-:Y:S01]  /*1e010*/  LOP3.LUT R3, R38, UR15, R35, 0x96, !PT ;  /* 0x0000000f26037c12 */ /* 0x000fe2000f8e9623 */
[----:B------:R-:W-:Y:S01]  /*1e020*/  IMAD.WIDE.U32 R30, R30, -0x326172a9, RZ ;  /* 0xcd9e8d571e1e7825 */ /* 0x000fe200078e00ff */
[----:B------:R-:W-:Y:S03]  /*1e030*/  ISETP.NE.AND P1, PT, R234, RZ, PT ;  /* 0x000000ffea00720c */ /* 0x000fe60003f25270 */
[----:B------:R-:W-:Y:S01]  /*1e040*/  IMAD.WIDE.U32 R38, R4, -0x326172a9, RZ ;  /* 0xcd9e8d5704267825 */ /* 0x000fe200078e00ff */
[----:B------:R-:W-:Y:S02]  /*1e050*/  LOP3.LUT R4, R40, UR15, R33, 0x96, !PT ;  /* 0x0000000f28047c12 */ /* 0x000fe4000f8e9621 */
[----:B------:R-:W-:Y:S01]  /*1e060*/  LOP3.LUT R5, R244, UR9, R31, 0x96, !PT ;  /* 0x00000009f4057c12 */ /* 0x000fe2000f8e961f */
[----:B------:R-:W-:Y:S01]  /*1e070*/  IMAD.WIDE.U32 R44, R3, -0x326172a9, RZ ;  /* 0xcd9e8d57032c7825 */ /* 0x000fe200078e00ff */
[----:B------:R-:W-:Y:S03]  /*1e080*/  LOP3.LUT R31, R192, UR9, R39, 0x96, !PT ;  /* 0x00000009c01f7c12 */ /* 0x000fe6000f8e9627 */
[----:B------:R-:W-:Y:S01]  /*1e090*/  IMAD.U32 R3, RZ, RZ, UR6 ;  /* 0x00000006ff037e24 */ /* 0x000fe2000f8e00ff */
[----:B------:R-:W-:Y:S01]  /*1e0a0*/  LOP3.LUT R40, R38, UR8, R45, 0x96, !PT ;  /* 0x0000000826287c12 */ /* 0x000fe2000f8e962d */
[----:B------:R-:W-:Y:S01]  /*1e0b0*/  IMAD.WIDE.U32 R42, R4, -0x326172a9, RZ ;  /* 0xcd9e8d57042a7825 */ /* 0x000fe200078e00ff */
[----:B------:R-:W-:Y:S02]  /*1e0c0*/  UIADD3 UR6, UPT, UPT, UR34, -0x4ab325aa, URZ ;  /* 0xb54cda5622067890 */ /* 0x000fe4000fffe0ff */
[----:B------:R-:W-:Y:S01]  /*1e0d0*/  LOP3.LUT R3, R237, UR35, R3, 0x96, !PT ;  /* 0x00000023ed037c12 */ /* 0x000fe2000f8e9603 */
[----:B------:R-:W-:Y:S01]  /*1e0e0*/  IMAD.WIDE.U32 R46, R31, -0x2daee0ad, RZ ;  /* 0xd2511f531f2e7825 */ /* 0x000fe200078e00ff */
[----:B------:R-:W-:Y:S03]  /*1e0f0*/  LOP3.LUT R38, R30, UR8, R43, 0x96, !PT ;  /* 0x000000081e267c12 */ /* 0x000fe6000f8e962b */
[----:B------:R-:W-:Y:S01]  /*1e100*/  IMAD.WIDE.U32 R30, R3, -0x326172a9, RZ ;  /* 0xcd9e8d57031e7825 */ /* 0x000fe200078e00ff */
[----:B------:R-:W-:Y:S02]  /*1e110*/  FMNMX3.FTZ R3, R106, R206, R207, !PT ;  /* 0x000000ce6a037276 */ /* 0x000fe400078100cf */
[----:B------:R-:W-:Y:S01]  /*1e120*/  LOP3.LUT R37, R34, UR13, R47, 0x96, !PT ;  /* 0x0000000d22257c12 */ /* 0x000fe2000f8e962f */
[----:B------:R-:W-:Y:S01]  /*1e130*/  IMAD.WIDE.U32 R4, R5, -0x2daee0ad, RZ ;  /* 0xd2511f5305047825 */ /* 0x000fe200078e00ff */
[----:B------:R-:W-:Y:S02]  /*1e140*/  LOP3.LUT R185, R30, R0, RZ, 0x3c, !PT ;  /* 0x000000001eb97212 */ /* 0x000fe400078e3cff */
[----:B------:R-:W-:Y:S01]  /*1e150*/  FMNMX3.FTZ R0, R2, R59, R57, !PT ;  /* 0x0000003b02007276 */ /* 0x000fe20007810039 */
[----:B------:R-:W-:Y:S01]  /*1e160*/  IMAD.WIDE.U32 R38, R38, -0x2daee0ad, RZ ;  /* 0xd2511f5326267825 */ /* 0x000fe200078e00ff */
[----:B------:R-:W-:Y:S02]  /*1e170*/  LOP3.LUT R35, R32, UR13, R5, 0x96, !PT ;  /* 0x0000000d20237c12 */ /* 0x000fe4000f8e9605 */
[----:B------:R-:W-:Y:S01]  /*1e180*/  FMNMX3.FTZ R5, R104, R65, R66, !PT ;  /* 0x0000004168057276 */ /* 0x000fe20007810042 */
[----:B------:R-:W-:Y:S01]  /*1e190*/  IMAD.WIDE.U32 R40, R40, -0x2daee0ad, RZ ;  /* 0xd2511f5328287825 */ /* 0x000fe200078e00ff */
[----:B------:R-:W-:Y:S02]  /*1e1a0*/  LOP3.LUT R45, R4, UR12, R39, 0x96, !PT ;  /* 0x0000000c042d7c12 */ /* 0x000fe4000f8e9627 */
        /* <DEDUP_REMOVED lines=19> */
[----:B------:R-:W-:Y:S01]  /*1e2e0*/  LOP3.LUT R58, R30, R36, RZ, 0x3c, !PT ;  /* 0x000000241e3a7212 */ /* 0x000fe200078e3cff */
[----:B------:R-:W-:Y:S01]  /*1e2f0*/  IMAD.WIDE.U32 R36, R37, -0x326172a9, RZ ;  /* 0xcd9e8d5725247825 */ /* 0x000fe200078e00ff */
[----:B------:R-:W-:Y:S02]  /*1e300*/  FMNMX3.FTZ R4, R4, R48, R49, !PT ;  /* 0x0000003004047276 */ /* 0x000fe40007810031 */
[----:B------:R-:W-:Y:S02]  /*1e310*/  FMNMX3.FTZ R3, R3, R50, R51, !PT ;  /* 0x0000003203037276 */ /* 0x000fe40007810033 */
[----:B------:R-:W-:Y:S02]  /*1e320*/  FMNMX3.FTZ R0, R0, R18, R14, !PT ;  /* 0x0000001200007276 */ /* 0x000fe4000781000e */
[----:B------:R-:W-:Y:S02]  /*1e330*/  FMNMX3.FTZ R102, R102, R13, R9, !PT ;  /* 0x0000000d66667276 */ /* 0x000fe40007810009 */
[----:B------:R-:W-:Y:S02]  /*1e340*/  LOP3.LUT R33, R46, UR12, R41, 0x96, !PT ;  /* 0x0000000c2e217c12 */ /* 0x000fe4000f8e9629 */
[----:B------:R-:W-:Y:S02]  /*1e350*/  LOP3.LUT R46, R42, UR7, R35, 0x96, !PT ;  /* 0x000000072a2e7c12 */ /* 0x000fe4000f8e9623 */
[----:B------:R-:W-:Y:S02]  /*1e360*/  LOP3.LUT R47, R44, UR7, R37, 0x96, !PT ;  /* 0x000000072c2f7c12 */ /* 0x000fe4000f8e9625 */
[C---:B------:R-:W-:Y:S02]  /*1e370*/  LOP3.LUT R56, R31.reuse, R195, RZ, 0x3c, !PT ;  /* 0x000000c31f387212 */ /* 0x040fe400078e3cff */
[----:B------:R-:W-:Y:S02]  /*1e380*/  LOP3.LUT R252, R31, R194, RZ, 0x3c, !PT ;  /* 0x000000c21ffc7212 */ /* 0x000fe400078e3cff */
[----:B------:R-:W-:Y:S02]  /*1e390*/  FMNMX3.FTZ R44, R4, R52, R53, !PT ;  /* 0x00000034042c7276 */ /* 0x000fe40007810035 */
[----:B------:R-:W-:Y:S02]  /*1e3a0*/  FMNMX3.FTZ R43, R3, R54, R55, !PT ;  /* 0x00000036032b7276 */ /* 0x000fe40007810037 */
[----:B------:R-:W-:Y:S02]  /*1e3b0*/  FMNMX3.FTZ R32, R0, R12, R11, !PT ;  /* 0x0000000c00207276 */ /* 0x000fe4000781000b */
[----:B------:R-:W-:Y:S02]  /*1e3c0*/  FMNMX3.FTZ R102, R102, R8, R7, !PT ;  /* 0x0000000866667276 */ /* 0x000fe40007810007 */
[----:B------:R-:W-:Y:S01]  /*1e3d0*/  FSEL R42, R173, -INF , !P0 ;  /* 0xff800000ad2a7808 */ /* 0x000fe20004000000 */
[----:B------:R-:W-:Y:S06]  /*1e3e0*/  BRA.U.ANY UP0, `(.L_x_1114) ;  /* 0xffffffd900507547 */ /* 0x000fec000b93ffff */
.L_x_1113:
[----:B------:R-:W2:Y:S01]  /*1e3f0*/  SHFL.BFLY PT, R41, R102, 0x2, 0x1f ;  /* 0x0c401f0066297f89 */ /* 0x000ea200000e0000 */
[----:B------:R-:W-:Y:S01]  /*1e400*/  FMNMX3.FTZ R0, R32, R10, R6, !PT ;  /* 0x0000000a20007276 */ /* 0x000fe20007810006 */
[----:B------:R-:W-:Y:S01]  /*1e410*/  UIADD3 UR11, UPT, UPT, UR35, 0x646e171e, URZ ;  /* 0x646e171e230b7890 */ /* 0x000fe2000fffe0ff */
[----:B------:R-:W-:Y:S05]  /*1e420*/  FMNMX3.FTZ R35, R44, R64, R42, !PT ;  /* 0x000000402c237276 */ /* 0x000fea000781002a */
[----:B------:R3:W-:Y:S01]  /*1e430*/  STL.64 [R1+0x190], R214 ;  /* 0x000190d601007387 */ /* 0x0007e20000100a00 */
[----:B------:R-:W-:Y:S01]  /*1e440*/  FSEL R39, R175, -INF , !P2 ;  /* 0xff800000af277808 */ /* 0x000fe20005000000 */
[----:B------:R-:W-:Y:S01]  /*1e450*/  IMAD.WIDE.U32 R32, R33, -0x326172a9, RZ ;  /* 0xcd9e8d5721207825 */ /* 0x000fe200078e00ff */
[----:B------:R-:W-:Y:S01]  /*1e460*/  FSEL R37, R174, -INF , !P3 ;  /* 0xff800000ae257808 */ /* 0x000fe20005800000 */
[----:B------:R-:W-:Y:S02]  /*1e470*/  UISETP.GT.AND UP0, UPT, UR22, UR18, UPT ;  /* 0x000000121600728c */ /* 0x000fe4000bf04270 */
[----:B------:R-:W-:Y:S01]  /*1e480*/  SHFL.BFLY PT, R44, R0, 0x2, 0x1f ;  /* 0x0c401f00002c7f89 */ /* 0x000fe200000e0000 */
[----:B------:R-:W-:Y:S01]  /*1e490*/  FMNMX3.FTZ R3, R43, R39, R37, !PT ;  /* 0x000000272b037276 */ /* 0x000fe20007810025 */
[----:B-1----:R-:W-:Y:S01]  /*1e4a0*/  IMAD.WIDE.U32 R30, R47, -0x2daee0ad, RZ ;  /* 0xd2511f532f1e7825 */ /* 0x002fe200078e00ff */
[----:B------:R-:W-:Y:S05]  /*1e4b0*/  LOP3.LUT R36, R36, UR6, R33, 0x96, !PT ;  /* 0x0000000624247c12 */ /* 0x000fea000f8e9621 */
[----:B------:R-:W-:Y:S01]  /*1e4c0*/  SHFL.BFLY PT, R43, R35, 0x2, 0x1f ;  /* 0x0c401f00232b7f89 */ /* 0x000fe200000e0000 */
[----:B------:R-:W-:Y:S01]  /*1e4d0*/  PRMT R61, R32, 0x7771, RZ ;  /* 0x00007771203d7816 */ /* 0x000fe200000000ff */
[----:B------:R-:W-:Y:S01]  /*1e4e0*/  IMAD.MOV.U32 R178, RZ, RZ, R32 ;  /* 0x000000ffffb27224 */ /* 0x000fe200078e0020 */
[----:B------:R-:W-:Y:S05]  /*1e4f0*/  LOP3.LUT R235, R40, UR11, R31, 0x96, !PT ;  /* 0x0000000b28eb7c12 */ /* 0x000fea000f8e961f */
[----:B------:R-:W1:Y:S01]  /*1e500*/  SHFL.BFLY PT, R33, R3, 0x2, 0x1f ;  /* 0x0c401f0003217f89 */ /* 0x000e6200000e0000 */
[----:B------:R-:W-:Y:S01]  /*1e510*/  IMAD.WIDE.U32 R4, R45, -0x326172a9, RZ ;  /* 0xcd9e8d572d047825 */ /* 0x000fe200078e00ff */
[----:B------:R-:W-:Y:S01]  /*1e520*/  PRMT R183, R30, 0x7771, RZ ;  /* 0x000077711eb77816 */ /* 0x000fe200000000ff */
[----:B------:R-:W-:Y:S05]  /*1e530*/  UIADD3 UR22, UPT, UPT, UR22, -0x1, URZ ;  /* 0xffffffff16167890 */ /* 0x000fea000fffe0ff */
[----:B------:R-:W-:Y:S01]  /*1e540*/  STL [R1+0x18c], R209 ;  /* 0x00018cd101007387 */ /* 0x000fe20000100800 */
[----:B------:R-:W-:Y:S01]  /*1e550*/  IMAD.MOV.U32 R186, RZ, RZ, R4 ;  /* 0x000000ffffba7224 */ /* 0x000fe200078e0004 */
[----:B------:R-:W-:Y:S01]  /*1e560*/  LOP3.LUT R180, R34, UR6, R5, 0x96, !PT ;  /* 0x0000000622b47c12 */ /* 0x000fe2000f8e9605 */
[----:B------:R-:W-:Y:S01]  /*1e570*/  IMAD.MOV.U32 R196, RZ, RZ, R30 ;  /* 0x000000ffffc47224 */ /* 0x000fe200078e001e */
[----:B------:R-:W-:Y:S01]  /*1e580*/  STL [R1+0x188], R208 ;  /* 0x000188d001007387 */ /* 0x000fe20000100800 */
[C---:B------:R-:W-:Y:S02]  /*1e590*/  PRMT R191, R4.reuse, 0x7771, RZ ;  /* 0x0000777104bf7816 */ /* 0x040fe400000000ff */
[C---:B------:R-:W-:Y:S02]  /*1e5a0*/  PRMT R184, R4.reuse, 0x7772, RZ ;  /* 0x0000777204b87816 */ /* 0x040fe400000000ff */
[----:B---3--:R-:W-:Y:S01]  /*1e5b0*/  PRMT R214, R4, 0x7773, RZ ;  /* 0x0000777304d67816 */ /* 0x008fe200000000ff */
[----:B------:R-:W-:Y:S01]  /*1e5c0*/  IMAD.WIDE.U32 R4, R46, -0x2daee0ad, RZ ;  /* 0xd2511f532e047825 */ /* 0x000fe200078e00ff */
[----:B------:R-:W-:Y:S02]  /*1e5d0*/  LOP3.LUT R34, R36, 0xffff, RZ, 0xc0, !PT ;  /* 0x0000ffff24227812 */ /* 0x000fe400078ec0ff */
[----:B------:R-:W-:Y:S01]  /*1e5e0*/  PRMT R215, R30, 0x7773, RZ ;  /* 0x000077731ed77816 */ /* 0x000fe200000000ff */
[----:B------:R-:W-:Y:S01]  /*1e5f0*/  IMAD.MOV.U32 R195, RZ, RZ, R4 ;  /* 0x000000ffffc37224 */ /* 0x000fe200078e0004 */
[----:B------:R-:W-:Y:S02]  /*1e600*/  LOP3.LUT R236, R38, UR11, R5, 0x96, !PT ;  /* 0x0000000b26ec7c12 */ /* 0x000fe4000f8e9605 */
[----:B------:R-:W-:Y:S02]  /*1e610*/  SHF.R.U32.HI R34, RZ, 0x8, R34 ;  /* 0x00000008ff227819 */ /* 0x000fe40000011622 */
[----:B------:R-:W-:Y:S02]  /*1e620*/  PRMT R63, R4, 0x7771, RZ ;  /* 0x00007771043f7816 */ /* 0x000fe400000000ff */
[----:B--2---:R-:W-:Y:S02]  /*1e630*/  FMNMX.FTZ R102, R102, R41, !PT ;  /* 0x0000002966667209 */ /* 0x004fe40007810000 */
[----:B------:R-:W-:Y:S02]  /*1e640*/  PRMT R45, R32, 0x7773, RZ ;  /* 0x00007773202d7816 */ /* 0x000fe400000000ff */
[----:B-1----:R-:W-:Y:S01]  /*1e650*/  FMNMX.FTZ R33, R3, R33, !PT ;  /* 0x0000002103217209 */ /* 0x002fe20007810000 */
[----:B------:R-:W1:Y:S01]  /*1e660*/  SHFL.BFLY PT, R31, R102, 0x1, 0x1f ;  /* 0x0c201f00661f7f89 */ /* 0x000e6200000e0000 */
[----:B------:R-:W-:Y:S02]  /*1e670*/  FMNMX.FTZ R44, R0, R44, !PT ;  /* 0x0000002c002c7209 */ /* 0x000fe40007810000 */
[----:B------:R-:W-:Y:S05]  /*1e680*/  LOP3.LUT R3, R34, 0xffff, RZ, 0xc0, !PT ;  /* 0x0000ffff22037812 */ /* 0x000fea00078ec0ff */
[----:B------:R-:W-:Y:S01]  /*1e690*/  SHFL.BFLY PT, R101, R33, 0x1, 0x1f ;  /* 0x0c201f0021657f89 */ /* 0x000fe200000e0000 */
[----:B------:R-:W-:Y:S02]  /*1e6a0*/  LOP3.LUT R0, R180, 0xffff, RZ, 0xc0, !PT ;  /* 0x0000ffffb4007812 */ /* 0x000fe400078ec0ff */
[----:B------:R-:W-:Y:S05]  /*1e6b0*/  ISETP.LE.U32.AND P6, PT, R3, UR10, PT ;  /* 0x0000000a03007c0c */ /* 0x000fea000bfc3070 */
[----:B------:R-:W2:Y:S01]  /*1e6c0*/  SHFL.BFLY PT, R100, R44, 0x1, 0x1f ;  /* 0x0c201f002c647f89 */ /* 0x000ea200000e0000 */
[----:B------:R-:W-:Y:S02]  /*1e6d0*/  SHF.R.U32.HI R234, RZ, 0x8, R0 ;  /* 0x00000008ffea7819 */ /* 0x000fe40000011600 */
[----:B------:R-:W-:Y:S02]  /*1e6e0*/  PRMT R220, R4, 0x7773, RZ ;  /* 0x0000777304dc7816 */ /* 0x000fe400000000ff */
[----:B------:R-:W-:Y:S02]  /*1e6f0*/  LOP3.LUT R0, R234, 0xffff, RZ, 0xc0, !PT ;  /* 0x0000ffffea007812 */ /* 0x000fe400078ec0ff */
[----:B------:R-:W-:Y:S01]  /*1e700*/  PRMT R219, R4, 0x7772, RZ ;  /* 0x0000777204db7816 */ /* 0x000fe200000000ff */
[----:B------:R-:W-:Y:S01]  /*1e710*/  IMAD.WIDE.U32 R4, R56, -0x2daee0ad, RZ ;  /* 0xd2511f5338047825 */ /* 0x000fe200078e00ff */
[----:B------:R-:W-:Y:S02]  /*1e720*/  ISETP.LE.U32.AND P3, PT, R0, UR10, PT ;  /* 0x0000000a00007c0c */ /* 0x000fe4000bf63070 */
[----:B------:R-:W-:Y:S01]  /*1e730*/  LOP3.LUT R0, R236, 0xffff, RZ, 0xc0, !PT ;  /* 0x0000ffffec007812 */ /* 0x000fe200078ec0ff */
[----:B------:R-:W-:Y:S01]  /*1e740*/  IMAD.MOV.U32 R56, RZ, RZ, R178 ;  /* 0x000000ffff387224 */ /* 0x000fe200078e00b2 */
[----:B------:R-:W-:Y:S02]  /*1e750*/  LOP3.LUT R5, R242, UR16, R5, 0x96, !PT ;  /* 0x00000010f2057c12 */ /* 0x000fe4000f8e9605 */
[----:B------:R-:W-:Y:S02]  /*1e760*/  SHF.R.U32.HI R241, RZ, 0x8, R0 ;  /* 0x00000008fff17819 */ /* 0x000fe40000011600 */
[----:B-1----:R-:W-:Y:S01]  /*1e770*/  FMNMX.FTZ R102, R102, R31, !PT ;  /* 0x0000001f66667209 */ /* 0x002fe20007810000 */
[----:B------:R-:W-:Y:S01]  /*1e780*/  IMAD.WIDE.U32 R40, R5, -0x326172a9, RZ ;  /* 0xcd9e8d5705287825 */ /* 0x000fe200078e00ff */
[----:B------:R-:W-:Y:S02]  /*1e790*/  LOP3.LUT R3, R235, 0xffff, RZ, 0xc0, !PT ;  /* 0x0000ffffeb037812 */ /* 0x000fe400078ec0ff */
[----:B------:R-:W-:Y:S01]  /*1e7a0*/  LOP3.LUT R0, R241, 0xffff, RZ, 0xc0, !PT ;  /* 0x0000fffff1007812 */ /* 0x000fe200078ec0ff */
[C---:B------:R-:W-:Y:S01]  /*1e7b0*/  FMUL.FTZ R5, R102.reuse, UR4 ;  /* 0x0000000466057c20 */ /* 0x040fe20008410000 */
[----:B------:R-:W-:Y:S02]  /*1e7c0*/  SHF.R.U32.HI R237, RZ, 0x8, R3 ;  /* 0x00000008ffed7819 */ /* 0x000fe40000011603 */
[----:B------:R-:W-:Y:S02]  /*1e7d0*/  FSETP.NEU.FTZ.AND P0, PT, R102, -INF , PT ;  /* 0xff8000006600780b */ /* 0x000fe40003f1d000 */
[----:B--2---:R-:W-:Y:S01]  /*1e7e0*/  FMNMX.FTZ R100, R44, R100, !PT ;  /* 0x000000642c647209 */ /* 0x004fe20007810000 */
[----:B------:R-:W-:Y:S01]  /*1e7f0*/  IMAD.MOV.U32 R44, RZ, RZ, R220 ;  /* 0x000000ffff2c7224 */ /* 0x000fe200078e00dc */
[----:B------:R-:W-:Y:S02]  /*1e800*/  ISETP.LE.U32.AND P2, PT, R0, UR10, PT ;  /* 0x0000000a00007c0c */ /* 0x000fe4000bf43070 */
[----:B------:R-:W-:Y:S02]  /*1e810*/  LOP3.LUT R3, R237, 0xffff, RZ, 0xc0, !PT ;  /* 0x0000ffffed037812 */ /* 0x000fe400078ec0ff */
[----:B------:R-:W-:Y:S02]  /*1e820*/  FSEL R0, R102, RZ, P0 ;  /* 0x000000ff66007208 */ /* 0x000fe40000000000 */
[----:B------:R-:W-:Y:S02]  /*1e830*/  FSEL R5, R5, RZ, P0 ;  /* 0x000000ff05057208 */ /* 0x000fe40000000000 */
[----:B------:R-:W-:Y:S02]  /*1e840*/  FSETP.NEU.FTZ.AND P0, PT, R100, -INF , PT ;  /* 0xff8000006400780b */ /* 0x000fe40003f1d000 */
[----:B------:R-:W-:Y:S01]  /*1e850*/  ISETP.LE.U32.AND P5, PT, R3, UR10, PT ;  /* 0x0000000a03007c0c */ /* 0x000fe2000bfa3070 */
[----:B------:R-:W-:Y:S01]  /*1e860*/  FADD.FTZ R3, -R0, R2 ;  /* 0x0000000200037221 */ /* 0x000fe20000010100 */
[----:B------:R-:W-:Y:S01]  /*1e870*/  PRMT R177, R30, 0x7772, RZ ;  /* 0x000077721eb17816 */ /* 0x000fe200000000ff */
[----:B------:R-:W-:Y:S01]  /*1e880*/  IMAD.WIDE.U32 R30, R58, -0x2daee0ad, RZ ;  /* 0xd2511f533a1e7825 */ /* 0x000fe200078e00ff */
[----:B------:R-:W-:Y:S02]  /*1e890*/  FSEL R0, R100, RZ, P0 ;  /* 0x000000ff64007208 */ /* 0x000fe40000000000 */
[----:B------:R-:W-:Y:S01]  /*1e8a0*/  PRMT R189, R32, 0x7772, RZ ;  /* 0x0000777220bd7816 */ /* 0x000fe200000000ff */
[----:B------:R-:W-:Y:S01]  /*1e8b0*/  FMUL.FTZ R2, R100, UR4 ;  /* 0x0000000464027c20 */ /* 0x000fe20008410000 */
[----:B------:R-:W-:Y:S01]  /*1e8c0*/  LOP3.LUT R32, R192, UR9, R41, 0x96, !PT ;  /* 0x00000009c0207c12 */ /* 0x000fe2000f8e9629 */
[--C-:B------:R-:W-:Y:S01]  /*1e8d0*/  FFMA.FTZ R194, R7, UR4, -R5.reuse ;  /* 0x0000000407c27c23 */ /* 0x100fe20008010805 */
[----:B------:R-:W-:Y:S01]  /*1e8e0*/  FMNMX.FTZ R43, R35, R43, !PT ;  /* 0x0000002b232b7209 */ /* 0x000fe20007810000 */
[----:B------:R-:W-:Y:S01]  /*1e8f0*/  FFMA.FTZ R38, R62, UR4, -R5 ;  /* 0x000000043e267c23 */ /* 0x000fe20008010805 */
[----:B------:R-:W-:Y:S01]  /*1e900*/  LOP3.LUT R35, R4, UR15, R31, 0x96, !PT ;  /* 0x0000000f04237c12 */ /* 0x000fe2000f8e961f */
[----:B------:R-:W-:Y:S01]  /*1e910*/  FADD.FTZ R4, -R0, R104 ;  /* 0x0000006800047221 */ /* 0x000fe20000010100 */
[----:B------:R-:W-:Y:S01]  /*1e920*/  FSEL R0, R2, RZ, P0 ;  /* 0x000000ff02007208 */ /* 0x000fe20000000000 */
[----:B------:R-:W1:Y:S01]  /*1e930*/  SHFL.BFLY PT, R103, R43, 0x1, 0x1f ;  /* 0x0c201f002b677f89 */ /* 0x000e6200000e0000 */
[----:B------:R-:W-:Y:S01]  /*1e940*/  FMNMX.FTZ R101, R33, R101, !PT ;  /* 0x0000006521657209 */ /* 0x000fe20007810000 */
[----:B------:R-:W-:Y:S04]  /*1e950*/  IMAD.WIDE.U32 R32, R32, -0x2daee0ad, RZ ;  /* 0xd2511f5320207825 */ /* 0x000fe800078e00ff */
[--C-:B------:R-:W-:Y:S01]  /*1e960*/  FFMA.FTZ R187, R15, UR4, -R5.reuse ;  /* 0x000000040fbb7c23 */ /* 0x100fe20008010805 */
[--C-:B------:R-:W-:Y:S01]  /*1e970*/  FFMA.FTZ R178, R25, UR4, -R0.reuse ;  /* 0x0000000419b27c23 */ /* 0x100fe20008010800 */
[----:B------:R-:W-:Y:S01]  /*1e980*/  FFMA.FTZ R175, R24, UR4, -R5 ;  /* 0x0000000418af7c23 */ /* 0x000fe20008010805 */
[----:B------:R-:W2:Y:S01]  /*1e990*/  LDL.LU R25, [R1+0x4] ;  /* 0x0000040001197983 */ /* 0x000ea20000300800 */
[----:B------:R-:W-:Y:S01]  /*1e9a0*/  LOP3.LUT R243, R30, UR13, R33, 0x96, !PT ;  /* 0x0000000d1ef37c12 */ /* 0x000fe2000f8e9621 */
[----:B------:R-:W-:Y:S01]  /*1e9b0*/  FFMA.FTZ R30, R59, UR4, -R5 ;  /* 0x000000043b1e7c23 */ /* 0x000fe20008010805 */
[----:B------:R-:W-:Y:S02]  /*1e9c0*/  IMAD.MOV.U32 R59, RZ, RZ, R185 ;  /* 0x000000ffff3b7224 */ /* 0x000fe400078e00b9 */
[--C-:B------:R-:W-:Y:S01]  /*1e9d0*/  FFMA.FTZ R185, R14, UR4, -R0.reuse ;  /* 0x000000040eb97c23 */ /* 0x100fe20008010800 */
[--C-:B------:R-:W-:Y:S01]  /*1e9e0*/  FFMA.FTZ R176, R23, UR4, -R5.reuse ;  /* 0x0000000417b07c23 */ /* 0x100fe20008010805 */
[----:B------:R-:W3:Y:S01]  /*1e9f0*/  LDL.LU R14, [R1] ;  /* 0x00000000010e7983 */ /* 0x000ee20000300800 */
[--C-:B------:R-:W-:Y:S01]  /*1ea00*/  FFMA.FTZ R190, R13, UR4, -R5.reuse ;  /* 0x000000040dbe7c23 */ /* 0x100fe20008010805 */
[--C-:B------:R-:W-:Y:S01]  /*1ea10*/  FFMA.FTZ R33, R60, UR4, -R5.reuse ;  /* 0x000000043c217c23 */ /* 0x100fe20008010805 */
[----:B------:R-:W-:Y:S01]  /*1ea20*/  FFMA.FTZ R181, R21, UR4, -R5 ;  /* 0x0000000415b57c23 */ /* 0x000fe20008010805 */
[--C-:B------:R-:W-:Y:S01]  /*1ea30*/  FFMA.FTZ R13, R65, UR4, -R0.reuse ;  /* 0x00000004410d7c23 */ /* 0x100fe20008010800 */
[--C-:B------:R-:W-:Y:S01]  /*1ea40*/  FFMA.FTZ R15, R66, UR4, -R0.reuse ;  /* 0x00000004420f7c23 */ /* 0x100fe20008010800 */
[----:B------:R-:W-:Y:S02]  /*1ea50*/  IMAD.MOV.U32 R65, RZ, RZ, R191 ;  /* 0x000000ffff417224 */ /* 0x000fe400078e00bf */
[--C-:B------:R-:W-:Y:S01]  /*1ea60*/  FFMA.FTZ R21, R172, UR4, -R0.reuse ;  /* 0x00000004ac157c23 */ /* 0x100fe20008010800 */
[----:B------:R-:W-:Y:S02]  /*1ea70*/  IMAD.MOV.U32 R58, RZ, RZ, R183 ;  /* 0x000000ffff3a7224 */ /* 0x000fe400078e00b7 */
[--C-:B------:R-:W-:Y:S01]  /*1ea80*/  FFMA.FTZ R183, R20, UR4, -R0.reuse ;  /* 0x0000000414b77c23 */ /* 0x100fe20008010800 */
[----:B------:R-:W-:Y:S01]  /*1ea90*/  IMAD.MOV.U32 R24, RZ, RZ, R177 ;  /* 0x000000ffff187224 */ /* 0x000fe200078e00b1 */
[----:B-1----:R-:W-:Y:S01]  /*1eaa0*/  FMNMX.FTZ R103, R43, R103, !PT ;  /* 0x000000672b677209 */ /* 0x002fe20007810000 */
[----:B------:R-:W-:Y:S02]  /*1eab0*/  IMAD.MOV.U32 R23, RZ, RZ, R189 ;  /* 0x000000ffff177224 */ /* 0x000fe400078e00bd */
[----:B------:R-:W-:Y:S01]  /*1eac0*/  FFMA.FTZ R191, R11, UR4, -R0 ;  /* 0x000000040bbf7c23 */ /* 0x000fe20008010800 */
[----:B------:R-:W-:Y:S01]  /*1ead0*/  IMAD.MOV.U32 R62, RZ, RZ, R186 ;  /* 0x000000ffff3e7224 */ /* 0x000fe200078e00ba */
[----:B------:R-:W4:Y:S01]  /*1eae0*/  LDL.LU R11, [R1+0x148] ;  /* 0x00014800010b7983 */ /* 0x000f220000300800 */
[C---:B------:R-:W-:Y:S01]  /*1eaf0*/  FMUL.FTZ R2, R103.reuse, UR4 ;  /* 0x0000000467027c20 */ /* 0x040fe20008410000 */
[C---:B------:R-:W-:Y:S01]  /*1eb00*/  FSETP.NEU.FTZ.AND P0, PT, R103.reuse, -INF , PT ;  /* 0xff8000006700780b */ /* 0x040fe20003f1d000 */
[----:B------:R-:W-:Y:S02]  /*1eb10*/  IMAD.MOV.U32 R43, RZ, RZ, R184 ;  /* 0x000000ffff2b7224 */ /* 0x000fe400078e00b8 */
[----:B------:R-:W-:Y:S01]  /*1eb20*/  FFMA.FTZ R173, R28, UR4, -R0 ;  /* 0x000000041cad7c23 */ /* 0x000fe20008010800 */
[----:B------:R-:W-:Y:S01]  /*1eb30*/  IMAD.MOV.U32 R60, RZ, RZ, R196 ;  /* 0x000000ffff3c7224 */ /* 0x000fe200078e00c4 */
[----:B------:R-:W-:Y:S01]  /*1eb40*/  FSEL R7, R2, RZ, P0 ;  /* 0x000000ff02077208 */ /* 0x000fe20000000000 */
[----:B------:R-:W-:Y:S01]  /*1eb50*/  IMAD.MOV.U32 R66, RZ, RZ, R195 ;  /* 0x000000ffff427224 */ /* 0x000fe200078e00c3 */
[----:B------:R-:W-:Y:S01]  /*1eb60*/  FSEL R2, R103, RZ, P0 ;  /* 0x000000ff67027208 */ /* 0x000fe20000000000 */
[--C-:B------:R-:W-:Y:S01]  /*1eb70*/  FFMA.FTZ R172, R27, UR4, -R0.reuse ;  /* 0x000000041bac7c23 */ /* 0x100fe20008010800 */
[----:B------:R-:W-:Y:S01]  /*1eb80*/  FSETP.NEU.FTZ.AND P0, PT, R101, -INF , PT ;  /* 0xff8000006500780b */ /* 0x000fe20003f1d000 */
        /* <DEDUP_REMOVED lines=16> */
[----:B------:R-:W-:Y:S01]  /*1ec90*/  FMUL.FTZ R2, R101, UR4 ;  /* 0x0000000465027c20 */ /* 0x000fe20008410000 */
[----:B------:R-:W-:Y:S01]  /*1eca0*/  FADD.FTZ R6, -R0, R106 ;  /* 0x0000006a00067221 */ /* 0x000fe20000010100 */
[----:B------:R-:W-:Y:S01]  /*1ecb0*/  FMUL.FTZ R0, R3, UR4 ;  /* 0x0000000403007c20 */ /* 0x000fe20008410000 */
[--C-:B------:R-:W-:Y:S01]  /*1ecc0*/  FFMA.FTZ R9, R204, UR4, -R7.reuse ;  /* 0x00000004cc097c23 */ /* 0x100fe20008010807 */
[--C-:B------:R-:W-:Y:S01]  /*1ecd0*/  FFMA.FTZ R204, R200, UR4, -R7.reuse ;  /* 0x00000004c8cc7c23 */ /* 0x100fe20008010807 */
[----:B------:R-:W-:Y:S01]  /*1ece0*/  FSEL R2, R2, RZ, P0 ;  /* 0x000000ff02027208 */ /* 0x000fe20000000000 */
[--C-:B------:R-:W-:Y:S01]  /*1ecf0*/  FFMA.FTZ R240, R198, UR4, -R7.reuse ;  /* 0x00000004c6f07c23 */ /* 0x100fe20008010807 */
[----:B------:R-:W-:Y:S01]  /*1ed00*/  IMAD.U32 R200, RZ, RZ, UR20 ;  /* 0x00000014ffc87e24 */ /* 0x000fe2000f8e00ff */
[----:B------:R-:W1:Y:S01]  /*1ed10*/  MUFU.EX2 R0, R0 ;  /* 0x0000000000007308 */ /* 0x000e620000000800 */
[----:B------:R-:W-:Y:S02]  /*1ed20*/  IMAD.MOV.U32 R28, RZ, RZ, R244 ;  /* 0x000000ffff1c7224 */ /* 0x000fe400078e00f4 */
[----:B------:R-:W-:Y:S01]  /*1ed30*/  FFMA.FTZ R209, R64, UR4, -R7 ;  /* 0x0000000440d17c23 */ /* 0x000fe20008010807 */
[----:B------:R-:W-:Y:S06]  /*1ed40*/  IMAD.MOV.U32 R29, RZ, RZ, R245 ;  /* 0x000000ffff1d7224 */ /* 0x000fec00078e00f5 */
        /* <DEDUP_REMOVED lines=33> */
[----:B------:R-:W-:Y:S01]  /*1ef60*/  IMAD.U32 R4, RZ, RZ, UR20 ;  /* 0x00000014ff047e24 */ /* 0x000fe2000f8e00ff */
[----:B------:R-:W-:Y:S01]  /*1ef70*/  LOP3.LUT R3, R36, 0xff, RZ, 0xc0, !PT ;  /* 0x000000ff24037812 */ /* 0x000fe200078ec0ff */
[----:B------:R-:W-:Y:S02]  /*1ef80*/  IMAD.MOV.U32 R48, RZ, RZ, R45 ;  /* 0x000000ffff307224 */ /* 0x000fe400078e002d */
[C---:B-1----:R-:W-:Y:S01]  /*1ef90*/  FMUL.FTZ R9, R0.reuse, R137 ;  /* 0x0000008900097220 */ /* 0x042fe20000410000 */
[----:B------:R-:W-:Y:S01]  /*1efa0*/  MUFU.EX2 R20, R30 ;  /* 0x0000001e00147308 */ /* 0x000fe20000000800 */
[----:B------:R-:W-:Y:S01]  /*1efb0*/  PRMT R197, R3, 0x5410, R34 ;  /* 0x0000541003c57816 */ /* 0x000fe20000000022 */
[----:B------:R-:W-:Y:S02]  /*1efc0*/  IMAD.MOV.U32 R137, RZ, RZ, R48 ;  /* 0x000000ffff897224 */ /* 0x000fe400078e0030 */
[C---:B------:R-:W-:Y:S06]  /*1efd0*/  FMUL.FTZ R12, R0.reuse, R132 ;  /* 0x00000084000c7220 */ /* 0x040fec0000410000 */
[----:B------:R1:W-:Y:S01]  /*1efe0*/  MUFU.EX2 R22, R13 ;  /* 0x0000000d00167308 */ /* 0x0003e20000000800 */
[----:B------:R-:W-:Y:S04]  /*1eff0*/  IMAD.WIDE.U32 R46, R35, -0x326172a9, RZ ;  /* 0xcd9e8d57232e7825 */ /* 0x000fe800078e00ff */
[----:B------:R-:W-:Y:S05]  /*1f000*/  FMUL.FTZ R41, R0, R121 ;  /* 0x0000007900297220 */ /* 0x000fea0000410000 */
[----:B------:R-:W1:Y:S01]  /*1f010*/  MUFU.EX2 R2, R2 ;  /* 0x0000000200027308 */ /* 0x000e620000000800 */
[----:B------:R-:W-:Y:S01]  /*1f020*/  IMAD.MOV.U32 R107, RZ, RZ, R61 ;  /* 0x000000ffff6b7224 */ /* 0x000fe200078e003d */
[----:B------:R-:W-:Y:S01]  /*1f030*/  LOP3.LUT R8, R40, UR8, R47, 0x96, !PT ;  /* 0x0000000828087c12 */ /* 0x000fe2000f8e962f */
[----:B------:R-:W-:Y:S02]  /*1f040*/  IMAD.MOV.U32 R52, RZ, RZ, R28 ;  /* 0x000000ffff347224 */ /* 0x000fe400078e001c */
[C---:B------:R-:W-:Y:S01]  /*1f050*/  FMUL.FTZ R28, R0.reuse, R124 ;  /* 0x0000007c001c7220 */ /* 0x040fe20000410000 */
[----:B------:R-:W-:Y:S02]  /*1f060*/  IMAD.MOV.U32 R53, RZ, RZ, R29 ;  /* 0x000000ffff357224 */ /* 0x000fe400078e001d */
[C---:B------:R-:W-:Y:S01]  /*1f070*/  FMUL.FTZ R29, R0.reuse, R125 ;  /* 0x0000007d001d7220 */ /* 0x040fe20000410000 */
[----:B------:R-:W-:Y:S02]  /*1f080*/  IMAD.MOV.U32 R49, RZ, RZ, R56 ;  /* 0x000000ffff317224 */ /* 0x000fe400078e0038 */
[C---:B------:R-:W-:Y:S01]  /*1f090*/  FMUL.FTZ R40, R0.reuse, R120 ;  /* 0x0000007800287220 */ /* 0x040fe20000410000 */
[C---:B------:R-:W-:Y:S01]  /*1f0a0*/  FMUL.FTZ R45, R0.reuse, R117 ;  /* 0x00000075002d7220 */ /* 0x040fe20000410000 */
[C---:B-1----:R-:W-:Y:S01]  /*1f0b0*/  FMUL.FTZ R13, R0.reuse, R133 ;  /* 0x00000085000d7220 */ /* 0x042fe20000410000 */
        /* <DEDUP_REMOVED lines=11> */
[----:B------:R-:W-:Y:S02]  /*1f170*/  IMAD.MOV.U32 R37, RZ, RZ, R49 ;  /* 0x000000ffff257224 */ /* 0x000fe400078e0031 */
[C---:B------:R-:W-:Y:S01]  /*1f180*/  FMUL.FTZ R42, R2.reuse, R122 ;  /* 0x0000007a022a7220 */ /* 0x040fe20000410000 */
[----:B------:R-:W-:Y:S02]  /*1f190*/  IMAD.MOV.U32 R49, RZ, RZ, R59 ;  /* 0x000000ffff317224 */ /* 0x000fe400078e003b */
[C---:B------:R-:W-:Y:S01]  /*1f1a0*/  FMUL.FTZ R59, R2.reuse, R115 ;  /* 0x00000073023b7220 */ /* 0x040fe20000410000 */
[----:B------:R-:W-:Y:S03]  /*1f1b0*/  IMAD.MOV.U32 R132, RZ, RZ, R107 ;  /* 0x000000ffff847224 */ /* 0x000fe600078e006b */
[----:B------:R-:W-:Y:S01]  /*1f1c0*/  MUFU.EX2 R115, R38 ;  /* 0x0000002600737308 */ /* 0x000fe20000000800 */
[----:B------:R-:W-:Y:S02]  /*1f1d0*/  IMAD.MOV.U32 R107, RZ, RZ, R63 ;  /* 0x000000ffff6b7224 */ /* 0x000fe400078e003f */
[C---:B------:R-:W-:Y:S01]  /*1f1e0*/  FMUL.FTZ R63, R2.reuse, R111 ;  /* 0x0000006f023f7220 */ /* 0x040fe20000410000 */
[----:B------:R-:W-:Y:S06]  /*1f1f0*/  IMAD.MOV.U32 R50, RZ, RZ, R66 ;  /* 0x000000ffff327224 */ /* 0x000fec00078e0042 */
[----:B------:R1:W-:Y:S01]  /*1f200*/  MUFU.EX2 R229, R33 ;  /* 0x0000002100e57308 */ /* 0x0003e20000000800 */
[----:B------:R-:W-:Y:S02]  /*1f210*/  IMAD.MOV.U32 R66, RZ, RZ, R23 ;  /* 0x000000ffff427224 */ /* 0x000fe400078e0017 */
[C---:B------:R-:W-:Y:S01]  /*1f220*/  FMUL.FTZ R74, R2.reuse, R74 ;  /* 0x0000004a024a7220 */ /* 0x040fe20000410000 */
[----:B------:R-:W-:Y:S02]  /*1f230*/  IMAD.MOV.U32 R23, RZ, RZ, R62 ;  /* 0x000000ffff177224 */ /* 0x000fe400078e003e */
[C---:B------:R-:W-:Y:S04]  /*1f240*/  FMUL.FTZ R62, R2.reuse, R110 ;  /* 0x0000006e023e7220 */ /* 0x040fe80000410000 */
[----:B------:R1:W1:Y:S01]  /*1f250*/  MUFU.EX2 R18, R31 ;  /* 0x0000001f00127308 */ /* 0x0002620000000800 */
[----:B------:R-:W-:Y:S02]  /*1f260*/  IMAD.MOV.U32 R54, RZ, RZ, R26 ;  /* 0x000000ffff367224 */ /* 0x000fe400078e001a */
[C---:B-1----:R-:W-:Y:S01]  /*1f270*/  FMUL.FTZ R10, R2.reuse, R138 ;  /* 0x0000008a020a7220 */ /* 0x042fe20000410000 */
[----:B------:R-:W-:Y:S06]  /*1f280*/  IMAD.MOV.U32 R55, RZ, RZ, R27 ;  /* 0x000000ffff377224 */ /* 0x000fec00078e001b */
[----:B------:R-:W-:Y:S01]  /*1f290*/  MUFU.EX2 R110, R7 ;  /* 0x00000007006e7308 */ /* 0x000fe20000000800 */
[C---:B------:R-:W-:Y:S01]  /*1f2a0*/  FMUL.FTZ R26, R2.reuse, R130 ;  /* 0x00000082021a7220 */ /* 0x040fe20000410000 */
[C---:B------:R-:W-:Y:S01]  /*1f2b0*/  FMUL.FTZ R27, R2.reuse, R131 ;  /* 0x00000083021b7220 */ /* 0x040fe20000410000 */
[C---:B------:R-:W-:Y:S07]  /*1f2c0*/  FMUL.FTZ R75, R2.reuse, R75 ;  /* 0x0000004b024b7220 */ /* 0x040fee0000410000 */
[----:B------:R1:W1:Y:S01]  /*1f2d0*/  MUFU.EX2 R19, R15 ;  /* 0x0000000f00137308 */ /* 0x0002620000000800 */
        /* <DEDUP_REMOVED lines=11> */
[----:B------:R-:W-:Y:S01]  /*1f390*/  MUFU.EX2 R112, R16 ;  /* 0x0000001000707308 */ /* 0x000fe20000000800 */
[----:B------:R-:W-:Y:S02]  /*1f3a0*/  IMAD.MOV.U32 R117, RZ, RZ, R137 ;  /* 0x000000ffff757224 */ /* 0x000fe400078e0089 */
[----:B-1----:R-:W-:Y:S01]  /*1f3b0*/  FMUL.FTZ R15, R2, R135 ;  /* 0x00000087020f7220 */ /* 0x002fe20000410000 */
[----:B------:R-:W-:Y:S06]  /*1f3c0*/  IMAD.MOV.U32 R131, RZ, RZ, R33 ;  /* 0x000000ffff837224 */ /* 0x000fec00078e0021 */
[----:B------:R-:W-:Y:S01]  /*1f3d0*/  MUFU.EX2 R120, R17 ;  /* 0x0000001100787308 */ /* 0x000fe20000000800 */
[----:B------:R-:W-:Y:S01]  /*1f3e0*/  IMAD.MOV.U32 R119, RZ, RZ, R53 ;  /* 0x000000ffff777224 */ /* 0x000fe200078e0035 */
[----:B------:R-:W-:Y:S08]  /*1f3f0*/  PRMT R125, R180, 0x7632, R125 ;  /* 0x00007632b47d7816 */ /* 0x000ff0000000007d */
[----:B------:R-:W-:Y:S01]  /*1f400*/  MUFU.EX2 R228, R228 ;  /* 0x000000e400e47308 */ /* 0x000fe20000000800 */
[----:B------:R-:W-:Y:S02]  /*1f410*/  F2FP.F16.F32.PACK_AB R121, R19, R22 ;  /* 0x000000161379723e */ /* 0x000fe400000000ff */
[----:B------:R-:W-:Y:S02]  /*1f420*/  LOP3.LUT R125, R125, 0xff, RZ, 0xc0, !PT ;  /* 0x000000ff7d7d7812 */ /* 0x000fe400078ec0ff */
[----:B------:R-:W-:Y:S01]  /*1f430*/  PRMT R122, R121, 0x7632, R122 ;  /* 0x00007632797a7816 */ /* 0x000fe2000000007a */
[----:B--2---:R-:W-:Y:S02]  /*1f440*/  IMAD.MOV.U32 R198, RZ, RZ, R25 ;  /* 0x000000ffffc67224 */ /* 0x004fe400078e0019 */
[----:B------:R-:W-:Y:S02]  /*1f450*/  IMAD.MOV.U32 R25, RZ, RZ, R60 ;  /* 0x000000ffff197224 */ /* 0x000fe400078e003c */
[----:B------:R-:W-:Y:S01]  /*1f460*/  IMAD.MOV.U32 R60, RZ, RZ, R44 ;  /* 0x000000ffff3c7224 */ /* 0x000fe200078e002c */
[----:B------:R-:W-:Y:S01]  /*1f470*/  LEA R200, P0, R200, R198, 0x1 ;  /* 0x000000c6c8c87211 */ /* 0x000fe200078008ff */
[----:B---3--:R-:W-:Y:S02]  /*1f480*/  IMAD.MOV.U32 R199, RZ, RZ, R14 ;  /* 0x000000ffffc77224 */ /* 0x008fe400078e000e */
[----:B------:R-:W-:Y:S02]  /*1f490*/  IMAD.MOV.U32 R14, RZ, RZ, R24 ;  /* 0x000000ffff0e7224 */ /* 0x000fe400078e0018 */
[----:B------:R-:W-:Y:S01]  /*1f4a0*/  IMAD.MOV.U32 R24, RZ, RZ, R57 ;  /* 0x000000ffff187224 */ /* 0x000fe200078e0039 */
[----:B------:R-:W-:Y:S01]  /*1f4b0*/  LEA.HI.X.SX32 R201, R4, R199, 0x1, P0 ;  /* 0x000000c704c97211 */ /* 0x000fe200000f0eff */
[----:B------:R-:W-:Y:S01]  /*1f4c0*/  IMAD.MOV.U32 R57, RZ, RZ, R214 ;  /* 0x000000ffff397224 */ /* 0x000fe200078e00d6 */
[----:B------:R-:W-:Y:S01]  /*1f4d0*/  ISETP.LE.U32.AND P0, PT, R3, UR10, PT ;  /* 0x0000000a03007c0c */ /* 0x000fe2000bf03070 */
[----:B------:R-:W-:Y:S01]  /*1f4e0*/  FMUL.FTZ R3, R5, UR4 ;  /* 0x0000000405037c20 */ /* 0x000fe20008410000 */
[----:B------:R-:W-:Y:S01]  /*1f4f0*/  IMAD.MOV.U32 R44, RZ, RZ, R215 ;  /* 0x000000ffff2c7224 */ /* 0x000fe200078e00d7 */
[----:B------:R-:W2:Y:S01]  /*1f500*/  LDL.LU R5, [R1+0x14c] ;  /* 0x00014c0001057983 */ /* 0x000ea20000300800 */
[----:B------:R-:W-:Y:S04]  /*1f510*/  IMAD.WIDE.U32 R214, R8, -0x2daee0ad, RZ ;  /* 0xd2511f5308d67825 */ /* 0x000fe800078e00ff */
[C---:B------:R-:W-:Y:S01]  /*1f520*/  FMUL.FTZ R8, R0.reuse, R136 ;  /* 0x0000008800087220 */ /* 0x040fe20000410000 */
[----:B------:R-:W3:Y:S01]  /*1f530*/  LDL.LU R48, [R1+0x140] ;  /* 0x0001400001307983 */ /* 0x000ee20000300800 */
[C---:B----4-:R-:W-:Y:S01]  /*1f540*/  FFMA.FTZ R4, R0.reuse, R11, R20 ;  /* 0x0000000b00047223 */ /* 0x050fe20000010014 */
[----:B------:R-:W-:Y:S02]  /*1f550*/  IMAD.MOV.U32 R11, RZ, RZ, R25 ;  /* 0x000000ffff0b7224 */ /* 0x000fe400078e0019 */
[C---:B------:R-:W-:Y:S01]  /*1f560*/  FMUL.FTZ R25, R0.reuse, R129 ;  /* 0x0000008100197220 */ /* 0x040fe20000410000 */
[----:B------:R4:W4:Y:S01]  /*1f570*/  LDL.S16 R38, [R1+0xf0] ;  /* 0x0000f00001267983 */ /* 0x0009220000100600 */
[----:B------:R-:W-:Y:S02]  /*1f580*/  IMAD.MOV.U32 R35, RZ, RZ, R24 ;  /* 0x000000ffff237224 */ /* 0x000fe400078e0018 */
[C---:B------:R-:W-:Y:S01]  /*1f590*/  FMUL.FTZ R24, R0.reuse, R128 ;  /* 0x0000008000187220 */ /* 0x040fe20000410000 */
[----:B------:R-:W-:Y:S02]  /*1f5a0*/  IMAD.MOV.U32 R105, RZ, RZ, R60 ;  /* 0x000000ffff697224 */ /* 0x000fe400078e003c */
[C---:B------:R-:W-:Y:S01]  /*1f5b0*/  FMUL.FTZ R60, R0.reuse, R108 ;  /* 0x0000006c003c7220 */ /* 0x040fe20000410000 */
[----:B------:R-:W-:Y:S02]  /*1f5c0*/  IMAD.MOV.U32 R30, RZ, RZ, R57 ;  /* 0x000000ffff1e7224 */ /* 0x000fe400078e0039 */
[C---:B------:R-:W-:Y:S01]  /*1f5d0*/  FMUL.FTZ R57, R0.reuse, R113 ;  /* 0x0000007100397220 */ /* 0x040fe20000410000 */
[----:B------:R-:W-:Y:S02]  /*1f5e0*/  IMAD.MOV.U32 R64, RZ, RZ, R44 ;  /* 0x000000ffff407224 */ /* 0x000fe400078e002c */
[----:B------:R-:W-:Y:S01]  /*1f5f0*/  FMUL.FTZ R44, R0, R116 ;  /* 0x00000074002c7220 */ /* 0x000fe20000410000 */
[----:B------:R-:W-:Y:S01]  /*1f600*/  LOP3.LUT R206, R32, UR12, R215, 0x96, !PT ;  /* 0x0000000c20ce7c12 */ /* 0x000fe2000f8e96d7 */
[----:B------:R1:W1:Y:S01]  /*1f610*/  MUFU.EX2 R0, R3 ;  /* 0x0000000300007308 */ /* 0x0002620000000800 */
[----:B------:R-:W-:Y:S02]  /*1f620*/  IMAD.MOV.U32 R34, RZ, RZ, R35 ;  /* 0x000000ffff227224 */ /* 0x000fe400078e0023 */
[----:B------:R-:W-:Y:S01]  /*1f630*/  FADD.FTZ R108, R18, R4 ;  /* 0x00000004126c7221 */ /* 0x000fe20000010000 */
[----:B------:R-:W-:Y:S01]  /*1f640*/  IMAD.MOV.U32 R32, RZ, RZ, R52 ;  /* 0x000000ffff207224 */ /* 0x000fe200078e0034 */
[----:B------:R-:W-:Y:S01]  /*1f650*/  SHF.R.U32.HI R4, RZ, 0x18, R36 ;  /* 0x00000018ff047819 */ /* 0x000fe20000011624 */
[----:B------:R-:W-:Y:S04]  /*1f660*/  IMAD.MOV.U32 R128, RZ, RZ, R105 ;  /* 0x000000ffff807224 */ /* 0x000fe800078e0069 */
[----:B------:R1:W4:Y:S01]  /*1f670*/  MUFU.EX2 R113, R21 ;  /* 0x0000001500717308 */ /* 0x0003220000000800 */
[----:B------:R-:W-:Y:S02]  /*1f680*/  IMAD.MOV.U32 R35, RZ, RZ, R65 ;  /* 0x000000ffff237224 */ /* 0x000fe400078e0041 */
[----:B------:R-:W-:Y:S01]  /*1f690*/  FADD.FTZ R108, R229, R108 ;  /* 0x0000006ce56c7221 */ /* 0x000fe20000010000 */
[----:B------:R-:W-:Y:S02]  /*1f6a0*/  IMAD.MOV.U32 R133, RZ, RZ, R30 ;  /* 0x000000ffff857224 */ /* 0x000fe400078e001e */
[C---:B------:R-:W-:Y:S01]  /*1f6b0*/  FMUL.FTZ R30, R2.reuse, R126 ;  /* 0x0000007e021e7220 */ /* 0x040fe20000410000 */
[----:B------:R-:W-:Y:S02]  /*1f6c0*/  IMAD.MOV.U32 R39, RZ, RZ, R11 ;  /* 0x000000ffff277224 */ /* 0x000fe400078e000b */
[C---:B------:R-:W-:Y:S01]  /*1f6d0*/  FMUL.FTZ R11, R2.reuse, R139 ;  /* 0x0000008b020b7220 */ /* 0x040fe20000410000 */
[----:B------:R-:W-:Y:S01]  /*1f6e0*/  IMAD.MOV.U32 R51, RZ, RZ, R14 ;  /* 0x000000ffff337224 */ /* 0x000fe200078e000e */
[----:B-1----:R-:W-:Y:S01]  /*1f6f0*/  F2FP.F16.F32.PACK_AB R3, R207, R106 ;  /* 0x0000006acf03723e */ /* 0x002fe200000000ff */
[----:B------:R-:W-:Y:S02]  /*1f700*/  IMAD.MOV.U32 R65, RZ, RZ, R43 ;  /* 0x000000ffff417224 */ /* 0x000fe400078e002b */
[C---:B------:R-:W-:Y:S01]  /*1f710*/  FMUL.FTZ R14, R2.reuse, R134 ;  /* 0x00000086020e7220 */ /* 0x040fe20000410000 */
[----:B------:R-:W-:Y:S01]  /*1f720*/  IMAD.MOV.U32 R105, RZ, RZ, R58 ;  /* 0x000000ffff697224 */ /* 0x000fe200078e003a */
[----:B------:R-:W-:Y:S01]  /*1f730*/  PRMT R104, R3, 0x7632, R104 ;  /* 0x0000763203687816 */ /* 0x000fe20000000068 */
[----:B------:R-:W-:Y:S02]  /*1f740*/  IMAD.MOV.U32 R52, RZ, RZ, R46 ;  /* 0x000000ffff347224 */ /* 0x000fe400078e002e */
[C---:B------:R-:W-:Y:S01]  /*1f750*/  FMUL.FTZ R43, R2.reuse, R123 ;  /* 0x0000007b022b7220 */ /* 0x040fe20000410000 */
[C---:B------:R-:W-:Y:S01]  /*1f760*/  FMUL.FTZ R46, R2.reuse, R118 ;  /* 0x00000076022e7220 */ /* 0x040fe20000410000 */
[----:B------:R-:W-:Y:S01]  /*1f770*/  FMUL.FTZ R58, R2, R114 ;  /* 0x00000072023a7220 */ /* 0x000fe20000410000 */
        /* <DEDUP_REMOVED lines=27> */
[----:B------:R-:W-:Y:S01]  /*1f930*/  IMAD.MOV.U32 R134, RZ, RZ, R105 ;  /* 0x000000ffff867224 */ /* 0x000fe200078e0069 */
[----:B------:R-:W-:Y:S01]  /*1f940*/  F2FP.F16.F32.PACK_AB R140, R115, R229 ;  /* 0x000000e5738c723e */ /* 0x000fe200000000ff */
[----:B------:R-:W-:Y:S01]  /*1f950*/  IMAD.MOV.U32 R164, RZ, RZ, R23 ;  /* 0x000000ffffa47224 */ /* 0x000fe200078e0017 */
[----:B------:R-:W1:Y:S01]  /*1f960*/  MUFU.EX2 R114, R67 ;  /* 0x0000004300727308 */ /* 0x000e620000000800 */
[----:B------:R-:W-:Y:S01]  /*1f970*/  IMAD.MOV.U32 R157, RZ, RZ, R119 ;  /* 0x000000ffff9d7224 */ /* 0x000fe200078e0077 */
[----:B------:R-:W-:Y:S01]  /*1f980*/  PRMT R141, R140, 0x7632, R141 ;  /* 0x000076328c8d7816 */ /* 0x000fe2000000008d */
[----:B------:R-:W-:Y:S01]  /*1f990*/  IMAD.MOV.U32 R119, RZ, RZ, R116 ;  /* 0x000000ffff777224 */ /* 0x000fe200078e0074 */
[----:B------:R-:W-:Y:S01]  /*1f9a0*/  PRMT R136, R138, 0x7632, R136 ;  /* 0x000076328a887816 */ /* 0x000fe20000000088 */
[----:B------:R-:W-:Y:S05]  /*1f9b0*/  IMAD.MOV.U32 R123, RZ, RZ, R128 ;  /* 0x000000ffff7b7224 */ /* 0x000fea00078e0080 */
[----:B------:R-:W-:Y:S01]  /*1f9c0*/  MUFU.EX2 R144, R176 ;  /* 0x000000b000907308 */ /* 0x000fe20000000800 */
[----:B------:R-:W-:Y:S02]  /*1f9d0*/  IMAD.MOV.U32 R153, RZ, RZ, R35 ;  /* 0x000000ffff997224 */ /* 0x000fe400078e0023 */
[----:B------:R-:W-:Y:S07]  /*1f9e0*/  IMAD.MOV.U32 R156, RZ, RZ, R118 ;  /* 0x000000ffff9c7224 */ /* 0x000fee00078e0076 */
[----:B------:R-:W-:Y:S01]  /*1f9f0*/  MUFU.EX2 R145, R177 ;  /* 0x000000b100917308 */ /* 0x000fe20000000800 */
[----:B------:R-:W-:Y:S02]  /*1fa00*/  IMAD.MOV.U32 R118, RZ, RZ, R117 ;  /* 0x000000ffff767224 */ /* 0x000fe400078e0075 */
[----:B------:R-:W-:Y:S02]  /*1fa10*/  IMAD.MOV.U32 R126, RZ, RZ, R34 ;  /* 0x000000ffff7e7224 */ /* 0x000fe400078e0022 */
[----:B------:R-:W-:Y:S02]  /*1fa20*/  IMAD.MOV.U32 R117, RZ, RZ, R39 ;  /* 0x000000ffff757224 */ /* 0x000fe400078e0027 */
[----:B------:R-:W-:Y:S02]  /*1fa30*/  IMAD.MOV.U32 R116, RZ, RZ, R51 ;  /* 0x000000ffff747224 */ /* 0x000fe400078e0033 */
[----:B------:R-:W-:Y:S02]  /*1fa40*/  IMAD.MOV.U32 R128, RZ, RZ, R50 ;  /* 0x000000ffff807224 */ /* 0x000fe400078e0032 */
[----:B------:R-:W-:Y:S02]  /*1fa50*/  IMAD.MOV.U32 R161, RZ, RZ, R55 ;  /* 0x000000ffffa17224 */ /* 0x000fe400078e0037 */
[----:B--2---:R-:W-:Y:S01]  /*1fa60*/  FFMA.FTZ R5, R2, R5, R22 ;  /* 0x0000000502057223 */ /* 0x004fe20000010016 */
[----:B------:R-:W-:Y:S01]  /*1fa70*/  PRMT R2, R36, 0x7632, R2 ;  /* 0x0000763224027816 */ /* 0x000fe20000000002 */
[C---:B------:R-:W-:Y:S01]  /*1fa80*/  FMUL.FTZ R36, R0.reuse, R152 ;  /* 0x0000009800247220 */ /* 0x040fe20000410000 */
[----:B------:R-:W-:Y:S02]  /*1fa90*/  IMAD.MOV.U32 R152, RZ, RZ, R66 ;  /* 0x000000ffff987224 */ /* 0x000fe400078e0042 */
[----:B---3--:R-:W-:Y:S01]  /*1faa0*/  FFMA.FTZ R106, R0, R48, R106 ;  /* 0x00000030006a7223 */ /* 0x008fe2000001006a */
[----:B------:R-:W-:Y:S01]  /*1fab0*/  IMAD.MOV.U32 R48, RZ, RZ, R107 ;  /* 0x000000ffff307224 */ /* 0x000fe200078e006b */
[----:B------:R-:W-:Y:S01]  /*1fac0*/  LOP3.LUT R2, R2, 0xff, RZ, 0xc0, !PT ;  /* 0x000000ff02027812 */ /* 0x000fe200078ec0ff */
[----:B------:R2:W3:Y:S01]  /*1fad0*/  LDL.S16 R107, [R1+0xe8] ;  /* 0x0000e800016b7983 */ /* 0x0004e20000100600 */
[----:B----4-:R-:W-:Y:S02]  /*1fae0*/  @!P6 HADD2 R38, -R104.H0_H0, -RZ.H0_H0 ;  /* 0xa00000ff6826e230 */ /* 0x010fe40000000900 */
[----:B------:R-:W-:Y:S01]  /*1faf0*/  IMAD.MOV.U32 R133, RZ, RZ, R48 ;  /* 0x000000ffff857224 */ /* 0x000fe200078e0030 */
[----:B------:R-:W-:Y:S01]  /*1fb00*/  PRMT R111, R2, 0x5410, R4 ;  /* 0x00005410026f7816 */ /* 0x000fe20000000004 */
[----:B------:R-:W-:Y:S01]  /*1fb10*/  FADD.FTZ R109, R19, R5 ;  /* 0x00000005136d7221 */ /* 0x000fe20000010000 */
[----:B------:R-:W-:Y:S01]  /*1fb20*/  FMUL.FTZ R5, R0, R169 ;  /* 0x000000a900057220 */ /* 0x000fe20000410000 */
[----:B------:R-:W-:Y:S01]  /*1fb30*/  PRMT R18, R38, 0x7610, R18 ;  /* 0x0000761026127816 */ /* 0x000fe20000000012 */
[----:B------:R-:W-:Y:S01]  /*1fb40*/  FMUL.FTZ R48, R0, R148 ;  /* 0x0000009400307220 */ /* 0x000fe20000410000 */
[----:B------:R-:W-:Y:S01]  /*1fb50*/  FADD.FTZ R106, R207, R106 ;  /* 0x0000006acf6a7221 */ /* 0x000fe20000010000 */
[----:B------:R-:W-:Y:S02]  /*1fb60*/  IMAD.MOV.U32 R148, RZ, RZ, R164 ;  /* 0x000000ffff947224 */ /* 0x000fe400078e00a4 */
[----:B------:R-:W-:Y:S01]  /*1fb70*/  FADD.FTZ R109, R113, R109 ;  /* 0x0000006d716d7221 */ /* 0x000fe20000010000 */
[----:B------:R-:W-:Y:S02]  /*1fb80*/  IMAD.MOV.U32 R149, RZ, RZ, R152 ;  /* 0x000000ffff957224 */ /* 0x000fe400078e0098 */
[----:B------:R-:W-:Y:S01]  /*1fb90*/  FADD.FTZ R106, R120, R106 ;  /* 0x0000006a786a7221 */ /* 0x000fe20000010000 */
[----:B------:R-:W-:Y:S01]  /*1fba0*/  F2FP.F16.F32.PACK_AB R120, R228, R120 ;  /* 0x00000078e478723e */ /* 0x000fe200000000ff */
[----:B------:R-:W-:Y:S01]  /*1fbb0*/  IMAD.MOV.U32 R152, RZ, RZ, R118 ;  /* 0x000000ffff987224 */ /* 0x000fe200078e0076 */
[----:B------:R-:W-:Y:S01]  /*1fbc0*/  LOP3.LUT R148, R148, 0xff, RZ, 0xc0, !PT ;  /* 0x000000ff94947812 */ /* 0x000fe200078ec0ff */
[----:B-1----:R-:W-:Y:S01]  /*1fbd0*/  FADD.FTZ R109, R114, R109 ;  /* 0x0000006d726d7221 */ /* 0x002fe20000010000 */
[----:B------:R-:W-:Y:S01]  /*1fbe0*/  IMAD.MOV.U32 R118, RZ, RZ, R117 ;  /* 0x000000ffff767224 */ /* 0x000fe200078e0075 */
[----:B------:R-:W-:Y:S01]  /*1fbf0*/  LOP3.LUT R117, R180, 0xff, RZ, 0xc0, !PT ;  /* 0x000000ffb4757812 */ /* 0x000fe200078ec0ff */
[----:B------:R-:W-:Y:S01]  /*1fc00*/  IMAD.MOV.U32 R229, RZ, RZ, R149 ;  /* 0x000000ffffe57224 */ /* 0x000fe200078e0095 */
[----:B------:R-:W-:Y:S01]  /*1fc10*/  PRMT R124, R120, 0x7632, R124 ;  /* 0x00007632787c7816 */ /* 0x000fe2000000007c */
[----:B---3--:R-:W-:Y:S05]  /*1fc20*/  @!P0 HADD2 R107, -R3.H0_H0, -RZ.H0_H0 ;  /* 0xa00000ff036b8230 */ /* 0x008fea0000000900 */
[----:B------:R1:W-:Y:S01]  /*1fc30*/  @!P0 STL.S16 [R1+0xe8], R107 ;  /* 0x0000e86b01008387 */ /* 0x0003e20000100600 */
[----:B------:R-:W-:Y:S03]  /*1fc40*/  PRMT R20, R107, 0x7610, R20 ;  /* 0x000076106b147816 */ /* 0x000fe60000000014 */
[----:B------:R3:W-:Y:S04]  /*1fc50*/  @!P6 STL.S16 [R1+0xf0], R38 ;  /* 0x0000f0260100e387 */ /* 0x0007e80000100600 */
[----:B------:R-:W4:Y:S01]  /*1fc60*/  LDL.LU R7, [R1+0x144] ;  /* 0x0001440001077983 */ /* 0x000f220000300800 */
[----:B-1----:R-:W-:Y:S02]  /*1fc70*/  PRMT R107, R3, 0x5410, R104 ;  /* 0x00005410036b7816 */ /* 0x002fe40000000068 */
[----:B------:R-:W-:Y:S02]  /*1fc80*/  @!P6 PRMT R104, R18, 0x5410, RZ ;  /* 0x000054101268e816 */ /* 0x000fe400000000ff */
[----:B------:R-:W-:Y:S01]  /*1fc90*/  ISETP.LE.U32.AND P6, PT, R2, UR10, PT ;  /* 0x0000000a02007c0c */ /* 0x000fe2000bfc3070 */
[----:B------:R-:W-:Y:S01]  /*1fca0*/  FMUL.FTZ R2, R6, UR4 ;  /* 0x0000000406027c20 */ /* 0x000fe20008410000 */
[----:B------:R-:W-:Y:S01]  /*1fcb0*/  @!P0 PRMT R3, R20, 0x5410, RZ ;  /* 0x0000541014038816 */ /* 0x000fe200000000ff */
[----:B------:R-:W-:Y:S01]  /*1fcc0*/  STG.E.U16 desc[UR28][R198.64+0x2], R104 ;  /* 0x00000268c6007986 */ /* 0x000fe2000c10151c */
[----:B------:R-:W-:Y:S01]  /*1fcd0*/  ISETP.LE.U32.AND P0, PT, R4, UR10, PT ;  /* 0x0000000a04007c0c */ /* 0x000fe2000bf03070 */
[C---:B------:R-:W-:Y:S01]  /*1fce0*/  FMUL.FTZ R4, R0.reuse, R168 ;  /* 0x000000a800047220 */ /* 0x040fe20000410000 */
[----:B------:R-:W-:Y:S01]  /*1fcf0*/  FMUL.FTZ R20, R0, R160 ;  /* 0x000000a000147220 */ /* 0x000fe20000410000 */
[----:B------:R1:W-:Y:S01]  /*1fd00*/  STG.E.U16 desc[UR28][R198.64], R3 ;  /* 0x00000003c6007986 */ /* 0x0003e2000c10151c */
[----:B------:R-:W2:Y:S01]  /*1fd10*/  MUFU.EX2 R2, R2 ;  /* 0x0000000200027308 */ /* 0x000ea20000000800 */
[----:B------:R-:W-:Y:S01]  /*1fd20*/  F2FP.F16.F32.PACK_AB R0, R112, R110 ;  /* 0x0000006e7000723e */ /* 0x000fe200000000ff */
[----:B------:R-:W-:Y:S08]  /*1fd30*/  IMAD.MOV.U32 R168, RZ, RZ, R129 ;  /* 0x000000ffffa87224 */ /* 0x000ff000078e0081 */
[----:B------:R3:W-:Y:S01]  /*1fd40*/  MUFU.EX2 R129, R232 ;  /* 0x000000e800817308 */ /* 0x0007e20000000800 */
[----:B------:R-:W-:Y:S02]  /*1fd50*/  IMAD.MOV.U32 R160, RZ, RZ, R54 ;  /* 0x000000ffffa07224 */ /* 0x000fe400078e0036 */
[----:B------:R-:W-:Y:S02]  /*1fd60*/  IMAD.MOV.U32 R164, RZ, RZ, R168 ;  /* 0x000000ffffa47224 */ /* 0x000fe400078e00a8 */
[----:B------:R-:W-:Y:S02]  /*1fd70*/  IMAD.MOV.U32 R168, RZ, RZ, R119 ;  /* 0x000000ffffa87224 */ /* 0x000fe400078e0077 */
[----:B------:R-:W-:Y:S01]  /*1fd80*/  FADD.FTZ R119, R228, R106 ;  /* 0x0000006ae4777221 */ /* 0x000fe20000010000 */
[----:B------:R-:W-:Y:S02]  /*1fd90*/  IMAD.MOV.U32 R228, RZ, RZ, R164 ;  /* 0x000000ffffe47224 */ /* 0x000fe400078e00a4 */
[----:B------:R-:W4:Y:S01]  /*1fda0*/  MUFU.EX2 R106, R174 ;  /* 0x000000ae006a7308 */ /* 0x000f220000000800 */
[----:B------:R-:W-:Y:S02]  /*1fdb0*/  IMAD.MOV.U32 R164, RZ, RZ, R123 ;  /* 0x000000ffffa47224 */ /* 0x000fe400078e007b */
[C---:B--2---:R-:W-:Y:S01]  /*1fdc0*/  FMUL.FTZ R6, R2.reuse, R170 ;  /* 0x000000aa02067220 */ /* 0x044fe20000410000 */
[----:B------:R-:W-:Y:S06]  /*1fdd0*/  IMAD.MOV.U32 R170, RZ, RZ, R135 ;  /* 0x000000ffffaa7224 */ /* 0x000fec00078e0087 */
[----:B------:R-:W-:Y:S01]  /*1fde0*/  MUFU.EX2 R123, R173 ;  /* 0x000000ad007b7308 */ /* 0x000fe20000000800 */
[----:B------:R-:W-:Y:S02]  /*1fdf0*/  IMAD.MOV.U32 R135, RZ, RZ, R134 ;  /* 0x000000ffff877224 */ /* 0x000fe400078e0086 */
[----:B------:R-:W-:Y:S01]  /*1fe00*/  FMUL.FTZ R66, R2, R142 ;  /* 0x0000008e02427220 */ /* 0x000fe20000410000 */
[----:B------:R-:W-:Y:S01]  /*1fe10*/  IMAD.MOV.U32 R134, RZ, RZ, R139 ;  /* 0x000000ffff867224 */ /* 0x000fe200078e008b */
[----:B------:R-:W-:Y:S05]  /*1fe20*/  F2FP.F16.F32.PACK_AB R142, R114, R113 ;  /* 0x00000071728e723e */ /* 0x000fea00000000ff */
[----:B------:R2:W4:Y:S01]  /*1fe30*/  MUFU.EX2 R139, R233 ;  /* 0x000000e9008b7308 */ /* 0x0005220000000800 */
[----:B---3--:R-:W-:Y:S02]  /*1fe40*/  IMAD.MOV.U32 R232, RZ, RZ, R153 ;  /* 0x000000ffffe87224 */ /* 0x008fe400078e0099 */
[C---:B------:R-:W-:Y:S01]  /*1fe50*/  FMUL.FTZ R39, R2.reuse, R155 ;  /* 0x0000009b02277220 */ /* 0x040fe20000410000 */
[----:B------:R-:W-:Y:S02]  /*1fe60*/  IMAD.MOV.U32 R153, RZ, RZ, R168 ;  /* 0x000000ffff997224 */ /* 0x000fe400078e00a8 */
[----:B------:R-:W-:Y:S01]  /*1fe70*/  FMUL.FTZ R38, R2, R154 ;  /* 0x0000009a02267220 */ /* 0x000fe20000410000 */
[----:B------:R-:W-:Y:S01]  /*1fe80*/  IMAD.MOV.U32 R168, RZ, RZ, R126 ;  /* 0x000000ffffa87224 */ /* 0x000fe200078e007e */
[----:B------:R-:W-:Y:S01]  /*1fe90*/  PRMT R114, R148, 0x5410, R232 ;  /* 0x0000541094727816 */ /* 0x000fe200000000e8 */
[----:B------:R-:W-:Y:S01]  /*1fea0*/  IMAD.MOV.U32 R155, RZ, RZ, R153 ;  /* 0x000000ffff9b7224 */ /* 0x000fe200078e0099 */
[----:B------:R-:W-:Y:S01]  /*1feb0*/  SHF.R.U32.HI R126, RZ, 0x18, R180 ;  /* 0x00000018ff7e7819 */ /* 0x000fe200000116b4 */
[----:B------:R-:W-:Y:S01]  /*1fec0*/  IMAD.MOV.U32 R153, RZ, RZ, R157 ;  /* 0x000000ffff997224 */ /* 0x000fe200078e009d */
[----:B-1----:R-:W-:Y:S01]  /*1fed0*/  PRMT R3, R138, 0x5410, R136 ;  /* 0x000054108a037816 */ /* 0x002fe20000000088 */
[----:B------:R-:W-:Y:S01]  /*1fee0*/  IMAD.MOV.U32 R157, RZ, RZ, R116 ;  /* 0x000000ffff9d7224 */ /* 0x000fe200078e0074 */
[--C-:B------:R-:W-:Y:S01]  /*1fef0*/  HSET2.LE.AND R114, R114, R221.reuse, PT ;  /* 0x000000dd72727233 */ /* 0x100fe20003803000 */
[----:B------:R-:W-:Y:S01]  /*1ff00*/  IMAD.MOV.U32 R116, RZ, RZ, R128 ;  /* 0x000000ffff747224 */ /* 0x000fe200078e0080 */
[----:B------:R-:W-:Y:S01]  /*1ff10*/  PRMT R113, R125, 0x5410, R126 ;  /* 0x000054107d717816 */ /* 0x000fe2000000007e */
[----:B--2---:R-:W-:Y:S02]  /*1ff20*/  IMAD.MOV.U32 R233, RZ, RZ, R152 ;  /* 0x000000ffffe97224 */ /* 0x004fe400078e0098 */
[C---:B------:R-:W-:Y:S01]  /*1ff30*/  FMUL.FTZ R18, R2.reuse, R166 ;  /* 0x000000a602127220 */ /* 0x040fe20000410000 */
[----:B------:R-:W-:Y:S02]  /*1ff40*/  IMAD.MOV.U32 R152, RZ, RZ, R156 ;  /* 0x000000ffff987224 */ /* 0x000fe400078e009c */
[C---:B------:R-:W-:Y:S01]  /*1ff50*/  FMUL.FTZ R19, R2.reuse, R167 ;  /* 0x000000a702137220 */ /* 0x040fe20000410000 */
[----:B------:R-:W-:Y:S01]  /*1ff60*/  IMAD.MOV.U32 R156, RZ, RZ, R168 ;  /* 0x000000ffff9c7224 */ /* 0x000fe200078e00a8 */
[--C-:B------:R-:W-:Y:S01]  /*1ff70*/  HSET2.LE.AND R113, R113, R221.reuse, PT ;  /* 0x000000dd71717233 */ /* 0x100fe20003803000 */
        /* <DEDUP_REMOVED lines=18> */
[----:B------:R-:W-:Y:S01]  /*200a0*/  PRMT R143, R142, 0x7632, R143 ;  /* 0x000076328e8f7816 */ /* 0x000fe2000000008f */
[----:B------:R-:W-:Y:S01]  /*200b0*/  IMAD.MOV.U32 R150, RZ, RZ, R152 ;  /* 0x000000ffff967224 */ /* 0x000fe200078e0098 */
[----:B------:R-:W-:Y:S01]  /*200c0*/  LOP3.LUT R149, R134, 0xff, RZ, 0xc0, !PT ;  /* 0x000000ff86957812 */ /* 0x000fe200078ec0ff */
[----:B------:R-:W-:Y:S01]  /*200d0*/  IMAD.MOV.U32 R152, RZ, RZ, R133 ;  /* 0x000000ffff987224 */ /* 0x000fe200078e0085 */
[----:B------:R1:W-:Y:S01]  /*200e0*/  MUFU.EX2 R134, R231 ;  /* 0x000000e700867308 */ /* 0x0003e20000000800 */
[----:B------:R-:W-:Y:S02]  /*200f0*/  IMAD.MOV.U32 R133, RZ, RZ, R132 ;  /* 0x000000ffff857224 */ /* 0x000fe400078e0084 */
[----:B------:R-:W-:Y:S07]  /*20100*/  IMAD.MOV.U32 R166, RZ, RZ, R160 ;  /* 0x000000ffffa67224 */ /* 0x000fee00078e00a0 */
[----:B------:R-:W-:Y:S01]  /*20110*/  MUFU.EX2 R132, R227 ;  /* 0x000000e300847308 */ /* 0x000fe20000000800 */
[----:B------:R-:W-:Y:S02]  /*20120*/  IMAD.MOV.U32 R160, RZ, RZ, R130 ;  /* 0x000000ffffa07224 */ /* 0x000fe400078e0082 */
[----:B------:R-:W-:Y:S07]  /*20130*/  IMAD.MOV.U32 R167, RZ, RZ, R161 ;  /* 0x000000ffffa77224 */ /* 0x000fee00078e00a1 */
[----:B------:R-:W-:Y:S01]  /*20140*/  MUFU.EX2 R130, R210 ;  /* 0x000000d200827308 */ /* 0x000fe20000000800 */
[----:B------:R-:W-:Y:S02]  /*20150*/  IMAD.MOV.U32 R161, RZ, RZ, R131 ;  /* 0x000000ffffa17224 */ /* 0x000fe400078e0083 */
[----:B------:R-:W-:Y:S07]  /*20160*/  IMAD.MOV.U32 R151, RZ, RZ, R153 ;  /* 0x000000ffff977224 */ /* 0x000fee00078e0099 */
[----:B------:R2:W-:Y:S01]  /*20170*/  MUFU.EX2 R131, R230 ;  /* 0x000000e600837308 */ /* 0x0005e20000000800 */
[----:B------:R-:W-:Y:S02]  /*20180*/  IMAD.MOV.U32 R153, RZ, RZ, R157 ;  /* 0x000000ffff997224 */ /* 0x000fe400078e009d */
[----:B------:R-:W-:Y:S07]  /*20190*/  IMAD.MOV.U32 R157, RZ, RZ, R116 ;  /* 0x000000ffff9d7224 */ /* 0x000fee00078e0074 */
[----:B------:R-:W-:Y:S01]  /*201a0*/  MUFU.EX2 R146, R204 ;  /* 0x000000cc00927308 */ /* 0x000fe20000000800 */
[----:B-1----:R-:W-:Y:S02]  /*201b0*/  IMAD.MOV.U32 R231, RZ, RZ, R151 ;  /* 0x000000ffffe77224 */ /* 0x002fe400078e0097 */
[----:B------:R-:W-:Y:S07]  /*201c0*/  IMAD.MOV.U32 R151, RZ, RZ, R167 ;  /* 0x000000ffff977224 */ /* 0x000fee00078e00a7 */
[----:B------:R-:W-:Y:S01]  /*201d0*/  MUFU.EX2 R116, R179 ;  /* 0x000000b300747308 */ /* 0x000fe20000000800 */
[----:B------:R-:W-:Y:S02]  /*201e0*/  IMAD.MOV.U32 R167, RZ, RZ, R137 ;  /* 0x000000ffffa77224 */ /* 0x000fe400078e0089 */
[----:B------:R-:W-:Y:S07]  /*201f0*/  IMAD.MOV.U32 R162, RZ, RZ, R133 ;  /* 0x000000ffffa27224 */ /* 0x000fee00078e0085 */
[----:B------:R1:W-:Y:S01]  /*20200*/  MUFU.EX2 R137, R203 ;  /* 0x000000cb00897308 */ /* 0x0003e20000000800 */
[----:B------:R-:W-:Y:S02]  /*20210*/  VIADD R180, R213, 0x9020 ;  /* 0x00009020d5b47836 */ /* 0x000fe40000000000 */
[----:B--2---:R-:W-:Y:S07]  /*20220*/  IMAD.MOV.U32 R230, RZ, RZ, R150 ;  /* 0x000000ffffe67224 */ /* 0x004fee00078e0096 */
[----:B------:R-:W-:Y:S01]  /*20230*/  MUFU.EX2 R147, R181 ;  /* 0x000000b500937308 */ /* 0x000fe20000000800 */
[----:B------:R-:W-:Y:S02]  /*20240*/  IMAD.MOV.U32 R150, RZ, RZ, R166 ;  /* 0x000000ffff967224 */ /* 0x000fe400078e00a6 */
[----:B------:R-:W-:Y:S02]  /*20250*/  IMAD.MOV.U32 R166, RZ, RZ, R152 ;  /* 0x000000ffffa67224 */ /* 0x000fe400078e0098 */
[----:B------:R-:W-:Y:S02]  /*20260*/  IMAD.MOV.U32 R152, RZ, RZ, R160 ;  /* 0x000000ffff987224 */ /* 0x000fe400078e00a0 */
[----:B------:R-:W-:Y:S02]  /*20270*/  IMAD.MOV.U32 R159, RZ, RZ, R166 ;  /* 0x000000ffff9f7224 */ /* 0x000fe400078e00a6 */
[----:B------:R-:W-:Y:S02]  /*20280*/  IMAD.MOV.U32 R227, RZ, RZ, R170 ;  /* 0x000000ffffe37224 */ /* 0x000fe400078e00aa */
[----:B-1----:R-:W-:Y:S02]  /*20290*/  IMAD.MOV.U32 R203, RZ, RZ, R151 ;  /* 0x000000ffffcb7224 */ /* 0x002fe400078e0097 */
[----:B------:R-:W-:Y:S04]  /*202a0*/  IMAD.MOV.U32 R151, RZ, RZ, R159 ;  /* 0x000000ffff977224 */ /* 0x000fe800078e009f */
[----:B------:R-:W-:Y:S02]  /*202b0*/  IMAD.MOV.U32 R207, RZ, RZ, R151 ;  /* 0x000000ffffcf7224 */ /* 0x000fe400078e0097 */
[C---:B----4-:R-:W-:Y:S01]  /*202c0*/  FFMA.FTZ R105, R2.reuse, R7, R110 ;  /* 0x0000000702697223 */ /* 0x050fe2000001006e */
[----:B------:R-:W-:Y:S01]  /*202d0*/  FADD.FTZ R110, R115, R108 ;  /* 0x0000006c736e7221 */ /* 0x000fe20000010000 */
[----:B------:R-:W-:Y:S01]  /*202e0*/  FMUL.FTZ R7, R2, R171 ;  /* 0x000000ab02077220 */ /* 0x000fe20000410000 */
[----:B------:R2:W3:Y:S01]  /*202f0*/  LDL.S16 R115, [R1+0xec] ;  /* 0x0000ec0001737983 */ /* 0x0004e20000100600 */
[----:B------:R-:W-:Y:S01]  /*20300*/  FADD.FTZ R105, R112, R105 ;  /* 0x0000006970697221 */ /* 0x000fe20000010000 */
[----:B------:R-:W-:Y:S01]  /*20310*/  MUFU.EX2 R108, R172 ;  /* 0x000000ac006c7308 */ /* 0x000fe20000000800 */
[----:B------:R-:W-:Y:S01]  /*20320*/  FADD.FTZ R104, R106, R110 ;  /* 0x0000006e6a687221 */ /* 0x000fe20000010000 */
[----:B------:R-:W-:Y:S01]  /*20330*/  PRMT R112, R117, 0x5410, R234 ;  /* 0x0000541075707816 */ /* 0x000fe200000000ea */
[----:B------:R-:W-:Y:S01]  /*20340*/  FADD.FTZ R105, R139, R105 ;  /* 0x000000698b697221 */ /* 0x000fe20000010000 */
[C---:B------:R-:W-:Y:S01]  /*20350*/  F2FP.F16.F32.PACK_AB R139, R129.reuse, R139 ;  /* 0x0000008b818b723e */ /* 0x040fe200000000ff */
[----:B------:R-:W-:Y:S01]  /*20360*/  IMAD.MOV.U32 R171, RZ, RZ, R153 ;  /* 0x000000ffffab7224 */ /* 0x000fe200078e0099 */
[----:B------:R-:W-:Y:S01]  /*20370*/  PRMT R2, R0, 0x7632, R2 ;  /* 0x0000763200027816 */ /* 0x000fe20000000002 */
[----:B------:R-:W-:Y:S01]  /*20380*/  FADD.FTZ R129, R129, R105 ;  /* 0x0000006981817221 */ /* 0x000fe20000010000 */
[--C-:B------:R-:W-:Y:S02]  /*20390*/  HSET2.LE.AND R112, R112, R221.reuse, PT ;  /* 0x000000dd70707233 */ /* 0x100fe40003803000 */
[----:B------:R-:W1:Y:S01]  /*203a0*/  MUFU.EX2 R105, R175 ;  /* 0x000000af00697308 */ /* 0x000e620000000800 */
[----:B------:R-:W-:Y:S01]  /*203b0*/  PRMT R127, R139, 0x7632, R127 ;  /* 0x000076328b7f7816 */ /* 0x000fe2000000007f */
[----:B------:R-:W-:Y:S01]  /*203c0*/  IMAD.MOV.U32 R153, RZ, RZ, R161 ;  /* 0x000000ffff997224 */ /* 0x000fe200078e00a1 */
[----:B------:R-:W-:Y:S01]  /*203d0*/  LOP3.LUT R112, R3, R112, RZ, 0xc0, !PT ;  /* 0x0000007003707212 */ /* 0x000fe200078ec0ff */
[----:B------:R-:W-:Y:S01]  /*203e0*/  IMAD.MOV.U32 R166, RZ, RZ, R171 ;  /* 0x000000ffffa67224 */ /* 0x000fe200078e00ab */
[----:B------:R-:W-:Y:S01]  /*203f0*/  PRMT R3, R121, 0x5410, R122 ;  /* 0x0000541079037816 */ /* 0x000fe2000000007a */
[----:B------:R-:W-:Y:S02]  /*20400*/  IMAD.MOV.U32 R171, RZ, RZ, R156 ;  /* 0x000000ffffab7224 */ /* 0x000fe400078e009c */
[----:B------:R-:W-:Y:S01]  /*20410*/  IMAD.MOV.U32 R156, RZ, RZ, R164 ;  /* 0x000000ffff9c7224 */ /* 0x000fe200078e00a4 */
[----:B------:R-:W-:Y:S01]  /*20420*/  LOP3.LUT R113, R3, R113, RZ, 0xc0, !PT ;  /* 0x0000007103717212 */ /* 0x000fe200078ec0ff */
[----:B------:R-:W-:Y:S02]  /*20430*/  IMAD.MOV.U32 R164, RZ, RZ, R135 ;  /* 0x000000ffffa47224 */ /* 0x000fe400078e0087 */
[----:B------:R4:W-:Y:S01]  /*20440*/  MUFU.EX2 R135, R202 ;  /* 0x000000ca00877308 */ /* 0x0009e20000000800 */
[C---:B-1----:R-:W-:Y:S01]  /*20450*/  FADD.FTZ R118, R105.reuse, R104 ;  /* 0x0000006869767221 */ /* 0x042fe20000010000 */
[----:B------:R-:W-:Y:S01]  /*20460*/  PRMT R104, R140, 0x5410, R141 ;  /* 0x000054108c687816 */ /* 0x000fe2000000008d */
[----:B------:R-:W-:Y:S01]  /*20470*/  IMAD.MOV.U32 R231, RZ, RZ, R153 ;  /* 0x000000ffffe77224 */ /* 0x000fe200078e0099 */
[----:B------:R-:W-:Y:S01]  /*20480*/  F2FP.F16.F32.PACK_AB R3, R105, R106 ;  /* 0x0000006a6903723e */ /* 0x000fe200000000ff */
[----:B------:R-:W-:Y:S01]  /*20490*/  IMAD.MOV.U32 R234, RZ, RZ, R207 ;  /* 0x000000ffffea7224 */ /* 0x000fe200078e00cf */
[----:B------:R-:W-:Y:S01]  /*204a0*/  LOP3.LUT R114, R104, R114, RZ, 0xc0, !PT ;  /* 0x0000007268727212 */ /* 0x000fe200078ec0ff */
[----:B------:R-:W-:Y:S01]  /*204b0*/  FADD.FTZ R104, R123, R109 ;  /* 0x0000006d7b687221 */ /* 0x000fe20000010000 */
[----:B------:R-:W-:Y:S01]  /*204c0*/  F2FP.F16.F32.PACK_AB R123, R108, R123 ;  /* 0x0000007b6c7b723e */ /* 0x000fe200000000ff */
[----:B------:R-:W-:Y:S01]  /*204d0*/  IMAD.MOV.U32 R210, RZ, RZ, R234 ;  /* 0x000000ffffd27224 */ /* 0x000fe200078e00ea */
[----:B------:R-:W-:Y:S01]  /*204e0*/  PRMT R106, R0, 0x5410, R2 ;  /* 0x00005410006a7816 */ /* 0x000fe20000000002 */
[----:B------:R-:W-:Y:S01]  /*204f0*/  FADD.FTZ R128, R108, R104 ;  /* 0x000000686c807221 */ /* 0x000fe20000010000 */
[--C-:B------:R-:W-:Y:S01]  /*20500*/  HSET2.LE.AND R104, R197, R221.reuse, PT ;  /* 0x000000ddc5687233 */ /* 0x100fe20003803000 */
[----:B------:R-:W-:Y:S01]  /*20510*/  IMAD.MOV.U32 R234, RZ, RZ, R171 ;  /* 0x000000ffffea7224 */ /* 0x000fe200078e00ab */
[----:B------:R-:W1:Y:S01]  /*20520*/  LDC R197, c[0x0][0x448] ;  /* 0x00011200ffc57b82 */ /* 0x000e620000000800 */
[----:B------:R-:W-:Y:S01]  /*20530*/  PRMT R165, R123, 0x7610, R165 ;  /* 0x000076107ba57816 */ /* 0x000fe200000000a5 */
[----:B----4-:R-:W-:Y:S01]  /*20540*/  IMAD.MOV.U32 R202, RZ, RZ, R150 ;  /* 0x000000ffffca7224 */ /* 0x010fe200078e0096 */
[----:B------:R-:W-:Y:S02]  /*20550*/  LOP3.LUT R104, R107, R104, RZ, 0xc0, !PT ;  /* 0x000000686b687212 */ /* 0x000fe400078ec0ff */
[----:B------:R-:W-:Y:S02]  /*20560*/  PRMT R107, R229, 0x5410, R233 ;  /* 0x00005410e56b7816 */ /* 0x000fe400000000e9 */
[----:B------:R-:W-:Y:S02]  /*20570*/  PRMT R163, R3, 0x7632, R163 ;  /* 0x0000763203a37816 */ /* 0x000fe400000000a3 */
[----:B------:R-:W-:Y:S02]  /*20580*/  LOP3.LUT R107, R107, 0xff00ff, RZ, 0xc0, !PT ;  /* 0x00ff00ff6b6b7812 */ /* 0x000fe400078ec0ff */
[----:B------:R-:W-:Y:S03]  /*20590*/  PRMT R158, R123, 0x7632, R158 ;  /* 0x000076327b9e7816 */ /* 0x000fe6000000009e */
[--C-:B------:R-:W-:Y:S01]  /*205a0*/  HSET2.LE.AND R107, R107, R221.reuse, PT ;  /* 0x000000dd6b6b7233 */ /* 0x100fe20003803000 */
[----:B-1----:R-:W-:Y:S04]  /*205b0*/  IMAD.WIDE R160, R197, 0x70, R200 ;  /* 0x00000070c5a07825 */ /* 0x002fe800078e02c8 */
[----:B---3--:R-:W-:Y:S05]  /*205c0*/  @!P6 HADD2 R115, -R0.H0_H0, -RZ.H0_H0 ;  /* 0xa00000ff0073e230 */ /* 0x008fea0000000900 */
[----:B------:R1:W-:Y:S01]  /*205d0*/  @!P6 STL.S16 [R1+0xec], R115 ;  /* 0x0000ec730100e387 */ /* 0x0003e20000100600 */
[----:B------:R-:W-:Y:S03]  /*205e0*/  PRMT R105, R115, 0x7610, R105 ;  /* 0x0000761073697816 */ /* 0x000fe60000000069 */
[----:B------:R2:W3:Y:S01]  /*205f0*/  LDL.S16 R108, [R1+0xf4] ;  /* 0x0000f400016c7983 */ /* 0x0004e20000100600 */
[----:B------:R-:W-:Y:S02]  /*20600*/  @!P6 PRMT R0, R105, 0x5410, RZ ;  /* 0x000054106900e816 */ /* 0x000fe400000000ff */
[--C-:B------:R-:W-:Y:S03]  /*20610*/  HSET2.LE.AND R105, R111, R221.reuse, PT ;  /* 0x000000dd6f697233 */ /* 0x100fe60003803000 */
[----:B------:R4:W-:Y:S02]  /*20620*/  STG.E.U16 desc[UR28][R200.64], R0 ;  /* 0x00000000c8007986 */ /* 0x0009e4000c10151c */
[----:B------:R-:W-:Y:S02]  /*20630*/  LOP3.LUT R105, R106, R105, RZ, 0xc0, !PT ;  /* 0x000000696a697212 */ /* 0x000fe400078ec0ff */
[----:B------:R-:W-:Y:S05]  /*20640*/  PRMT R106, R149, 0x5410, R155 ;  /* 0x00005410956a7816 */ /* 0x000fea000000009b */
[--C-:B------:R-:W-:Y:S02]  /*20650*/  HSET2.LE.AND R106, R106, R221.reuse, PT ;  /* 0x000000dd6a6a7233 */ /* 0x100fe40003803000 */
[----:B-1----:R-:W-:Y:S04]  /*20660*/  PRMT R115, R170, 0x5410, R228 ;  /* 0x00005410aa737816 */ /* 0x002fe800000000e4 */
[----:B------:R-:W-:Y:S05]  /*20670*/  LOP3.LUT R115, R115, 0xff00ff, RZ, 0xc0, !PT ;  /* 0x00ff00ff73737812 */ /* 0x000fea00078ec0ff */
[--C-:B------:R-:W-:Y:S02]  /*20680*/  HSET2.LE.AND R115, R115, R221.reuse, PT ;  /* 0x000000dd73737233 */ /* 0x100fe40003803000 */
[----:B----4-:R-:W-:Y:S04]  /*20690*/  PRMT R0, R142, 0x5410, R143 ;  /* 0x000054108e007816 */ /* 0x010fe8000000008f */
[----:B------:R-:W-:Y:S01]  /*206a0*/  LOP3.LUT R115, R0, R115, RZ, 0xc0, !PT ;  /* 0x0000007300737212 */ /* 0x000fe200078ec0ff */
[----:B---3--:R-:W-:Y:S05]  /*206b0*/  @!P0 HADD2 R108, -R2.H0_H0, -RZ.H0_H0 ;  /* 0xa00000ff026c8230 */ /* 0x008fea0000000900 */
[----:B------:R-:W-:Y:S01]  /*206c0*/  @!P0 STL.S16 [R1+0xf4], R108 ;  /* 0x0000f46c01008387 */ /* 0x000fe20000100600 */
[----:B------:R-:W-:Y:S03]  /*206d0*/  PRMT R0, R108, 0x7610, R0 ;  /* 0x000076106c007816 */ /* 0x000fe60000000000 */
[----:B------:R-:W3:Y:S01]  /*206e0*/  LDL R154, [R1+0x150] ;  /* 0x00015000019a7983 */ /* 0x000ee20000100800 */
[----:B------:R-:W-:Y:S01]  /*206f0*/  @!P0 PRMT R2, R0, 0x5410, RZ ;  /* 0x0000541000028816 */ /* 0x000fe200000000ff */
[----:B------:R-:W-:Y:S01]  /*20700*/  FADD.FTZ R0, R132, R119 ;  /* 0x0000007784007221 */ /* 0x000fe20000010000 */
[C---:B------:R-:W-:Y:S01]  /*20710*/  F2FP.F16.F32.PACK_AB R132, R130.reuse, R132 ;  /* 0x000000848284723e */ /* 0x040fe200000000ff */
[----:B------:R2:W4:Y:S02]  /*20720*/  LDL.S16 R176, [R1+0x11c] ;  /* 0x00011c0001b07983 */ /* 0x0005240000100600 */
[----:B------:R-:W-:Y:S01]  /*20730*/  FADD.FTZ R119, R130, R0 ;  /* 0x0000000082777221 */ /* 0x000fe20000010000 */
[----:B------:R-:W-:Y:S01]  /*20740*/  PRMT R0, R120, 0x5410, R124 ;  /* 0x0000541078007816 */ /* 0x000fe2000000007c */
[----:B------:R2:W2:Y:S03]  /*20750*/  LDL.S16 R175, [R1+0x118] ;  /* 0x0001180001af7983 */ /* 0x0004a60000100600 */
[----:B------:R-:W-:Y:S01]  /*20760*/  LOP3.LUT R106, R0, R106, RZ, 0xc0, !PT ;  /* 0x0000006a006a7212 */ /* 0x000fe200078ec0ff */
[----:B------:R-:W1:Y:S01]  /*20770*/  LDSM.16.MT88.4 R108, [R213+0x9000] ;  /* 0x00900000d56c783b */ /* 0x000e620000004200 */
[----:B------:R-:W-:Y:S01]  /*20780*/  FADD.FTZ R0, R134, R129 ;  /* 0x0000008186007221 */ /* 0x000fe20000010000 */
[C---:B------:R-:W-:Y:S03]  /*20790*/  F2FP.F16.F32.PACK_AB R134, R131.reuse, R134 ;  /* 0x000000868386723e */ /* 0x040fe600000000ff */
[----:B------:R-:W-:Y:S01]  /*207a0*/  FADD.FTZ R131, R131, R0 ;  /* 0x0000000083837221 */ /* 0x000fe20000010000 */
[--C-:B------:R-:W-:Y:S01]  /*207b0*/  FADD.FTZ R0, R144, R118.reuse ;  /* 0x0000007690007221 */ /* 0x100fe20000010000 */
[----:B------:R-:W-:Y:S01]  /*207c0*/  PRMT R118, R236, 0x7632, R118 ;  /* 0x00007632ec767816 */ /* 0x000fe20000000076 */
[----:B------:R1:W-:Y:S01]  /*207d0*/  STG.E.U16 desc[UR28][R200.64+0x2], R2 ;  /* 0x00000202c8007986 */ /* 0x0003e2000c10151c */
[C---:B------:R-:W-:Y:S01]  /*207e0*/  F2FP.F16.F32.PACK_AB R144, R116.reuse, R144 ;  /* 0x000000907490723e */ /* 0x040fe200000000ff */
[----:B------:R-:W-:Y:S01]  /*207f0*/  FADD.FTZ R130, R116, R0 ;  /* 0x0000000074827221 */ /* 0x000fe20000010000 */
[----:B------:R-:W-:Y:S01]  /*20800*/  PRMT R0, R139, 0x5410, R127 ;  /* 0x000054108b007816 */ /* 0x000fe2000000007f */
[----:B------:R-:W-:Y:S01]  /*20810*/  FADD.FTZ R116, R145, R128 ;  /* 0x0000008091747221 */ /* 0x000fe20000010000 */
[----:B------:R-:W-:Y:S01]  /*20820*/  LOP3.LUT R129, R118, 0xff, RZ, 0xc0, !PT ;  /* 0x000000ff76817812 */ /* 0x000fe200078ec0ff */
[----:B------:R-:W-:Y:S01]  /*20830*/  MUFU.EX2 R128, R205 ;  /* 0x000000cd00807308 */ /* 0x000fe20000000800 */
[----:B------:R-:W-:Y:S01]  /*20840*/  LOP3.LUT R107, R0, R107, RZ, 0xc0, !PT ;  /* 0x0000006b006b7212 */ /* 0x000fe200078ec0ff */
[----:B------:R-:W-:Y:S01]  /*20850*/  FADD.FTZ R0, R137, R119 ;  /* 0x0000007789007221 */ /* 0x000fe20000010000 */
[C---:B------:R-:W-:Y:S02]  /*20860*/  F2FP.F16.F32.PACK_AB R137, R146.reuse, R137 ;  /* 0x000000899289723e */ /* 0x040fe400000000ff */
[----:B------:R-:W-:Y:S01]  /*20870*/  ISETP.LE.U32.AND P6, PT, R129, UR10, PT ;  /* 0x0000000a81007c0c */ /* 0x000fe2000bfc3070 */
[----:B------:R-:W-:Y:S01]  /*20880*/  FADD.FTZ R146, R146, R0 ;  /* 0x0000000092927221 */ /* 0x000fe20000010000 */
[----:B------:R-:W-:Y:S03]  /*20890*/  IMAD.U32 R0, RZ, RZ, UR20 ;  /* 0x00000014ff007e24 */ /* 0x000fe6000f8e00ff */
[----:B-1----:R-:W1:Y:S01]  /*208a0*/  MUFU.EX2 R2, R178 ;  /* 0x000000b200027308 */ /* 0x002e620000000800 */
[-C--:B------:R-:W-:Y:S08]  /*208b0*/  HMMA.16816.F32 R4, R104, R108.reuse, R4 ;  /* 0x0000006c6804723c */ /* 0x080ff00000001804 */
[C---:B------:R-:W-:Y:S04]  /*208c0*/  HMMA.16816.F32 R8, R112.reuse, R108, R8 ;  /* 0x0000006c7008723c */ /* 0x040fe80000001808 */
[C---:B-1----:R-:W-:Y:S01]  /*208d0*/  FADD.FTZ R133, R2.reuse, R116 ;  /* 0x0000007402857221 */ /* 0x042fe20000010000 */
[----:B------:R-:W-:Y:S01]  /*208e0*/  F2FP.F16.F32.PACK_AB R145, R2, R145 ;  /* 0x000000910291723e */ /* 0x000fe200000000ff */
[----:B------:R-:W-:Y:S02]  /*208f0*/  IMAD.U32 R2, RZ, RZ, UR20 ;  /* 0x00000014ff027e24 */ /* 0x000fe4000f8e00ff */
[----:B------:R-:W-:Y:S01]  /*20900*/  FADD.FTZ R108, R147, R130 ;  /* 0x00000082936c7221 */ /* 0x000fe20000010000 */
[-C--:B------:R-:W-:Y:S03]  /*20910*/  HMMA.16816.F32 R12, R112, R110.reuse, R12 ;  /* 0x0000006e700c723c */ /* 0x080fe6000000180c */
[----:B------:R-:W-:Y:S02]  /*20920*/  LEA R200, P0, R2, R160, 0x1 ;  /* 0x000000a002c87211 */ /* 0x000fe400078008ff */
[----:B------:R1:W2:Y:S02]  /*20930*/  LDL.S16 R2, [R1+0x108] ;  /* 0x0001080001027983 */ /* 0x0002a40000100600 */
[----:B------:R-:W-:Y:S01]  /*20940*/  LEA.HI.X.SX32 R201, R0, R161, 0x1, P0 ;  /* 0x000000a100c97211 */ /* 0x000fe200000f0eff */
[C---:B------:R-:W-:Y:S01]  /*20950*/  HMMA.16816.F32 R16, R104.reuse, R110, R16 ;  /* 0x0000006e6810723c */ /* 0x040fe20000001810 */
[----:B------:R1:W2:Y:S03]  /*20960*/  LDL.S16 R0, [R1+0x104] ;  /* 0x0001040001007983 */ /* 0x0002a60000100600 */
[----:B------:R-:W-:Y:S01]  /*20970*/  ISETP.LE.U32.AND P0, PT, R117, UR10, PT ;  /* 0x0000000a75007c0c */ /* 0x000fe2000bf03070 */
[----:B---3--:R-:W-:Y:S11]  /*20980*/  @P1 VIADD R180, R154, 0xffffffe0 ;  /* 0xffffffe09ab41836 */ /* 0x008ff60000000000 */
[----:B------:R-:W-:Y:S01]  /*20990*/  @!UPT UIADD3 URZ, UPT, UPT, URZ, URZ, URZ ;  /* 0x000000fffffff290 */ /* 0x000fe2000fffe0ff */
[----:B----4-:R-:W-:Y:S01]  /*209a0*/  @!P0 HADD2 R176, -R138.H0_H0, -RZ.H0_H0 ;  /* 0xa00000ff8ab08230 */ /* 0x010fe20000000900 */
[----:B------:R-:W3:Y:S01]  /*209b0*/  LDSM.16.MT88.4 R116, [R180] ;  /* 0x00000000b474783b */ /* 0x000ee20000004200 */
[----:B--2---:R-:W-:Y:S01]  /*209c0*/  @!P3 HADD2 R175, -R136.H0_H0, -RZ.H0_H0 ;  /* 0xa00000ff88afb230 */ /* 0x004fe20000000900 */
[-C--:B---3--:R-:W-:Y:S08]  /*209d0*/  HMMA.16816.F32 R20, R104, R116.reuse, R20 ;  /* 0x000000746814723c */ /* 0x088ff00000001814 */
[C---:B------:R-:W-:Y:S08]  /*209e0*/  HMMA.16816.F32 R24, R112.reuse, R116, R24 ;  /* 0x000000747018723c */ /* 0x040ff00000001818 */
[-C--:B------:R-:W-:Y:S08]  /*209f0*/  HMMA.16816.F32 R28, R112, R118.reuse, R28 ;  /* 0x00000076701c723c */ /* 0x080ff0000000181c */
[C---:B------:R-:W-:Y:S04]  /*20a00*/  HMMA.16816.F32 R32, R104.reuse, R118, R32 ;  /* 0x000000766820723c */ /* 0x040fe80000001820 */
[----:B------:R-:W-:Y:S02]  /*20a10*/  @!P2 HADD2 R2, -R3.H1_H1, -RZ.H0_H0 ;  /* 0xa00000ff0302a230 */ /* 0x000fe40000000d00 */
[----:B------:R-:W-:Y:S03]  /*20a20*/  @!P6 HADD2 R0, -R123.H0_H0, -RZ.H0_H0 ;  /* 0xa00000ff7b00e230 */ /* 0x000fe60000000900 */
[----:B------:R2:W-:Y:S01]  /*20a30*/  @!P2 STL.S16 [R1+0x108], R2 ;  /* 0x000108020100a387 */ /* 0x0005e20000100600 */
[----:B------:R-:W-:Y:S03]  /*20a40*/  PRMT R179, R2, 0x7610, R179 ;  /* 0x0000761002b37816 */ /* 0x000fe600000000b3 */
[----:B------:R3:W-:Y:S01]  /*20a50*/  @!P6 STL.S16 [R1+0x104], R0 ;  /* 0x000104000100e387 */ /* 0x0007e20000100600 */
[----:B------:R-:W-:Y:S02]  /*20a60*/  PRMT R177, R0, 0x7610, R177 ;  /* 0x0000761000b17816 */ /* 0x000fe400000000b1 */
[----:B------:R-:W-:Y:S02]  /*20a70*/  @!P2 PRMT R163, R179, 0x5410, RZ ;  /* 0x00005410b3a3a816 */ /* 0x000fe400000000ff */
[----:B------:R-:W-:Y:S02]  /*20a80*/  @!P6 PRMT R165, R177, 0x5410, RZ ;  /* 0x00005410b1a5e816 */ /* 0x000fe400000000ff */
[----:B------:R-:W-:Y:S02]  /*20a90*/  ISETP.LE.U32.AND P6, PT, R125, UR10, PT ;  /* 0x0000000a7d007c0c */ /* 0x000fe4000bfc3070 */
[----:B------:R-:W-:Y:S02]  /*20aa0*/  PRMT R125, R176, 0x7610, R125 ;  /* 0x00007610b07d7816 */ /* 0x000fe4000000007d */
[----:B------:R-:W-:Y:S01]  /*20ab0*/  ISETP.GT.U32.AND P2, PT, R233, UR10, PT ;  /* 0x0000000ae9007c0c */ /* 0x000fe2000bf44070 */
[----:B------:R-:W-:Y:S01]  /*20ac0*/  IMAD.MOV.U32 R233, RZ, RZ, R166 ;  /* 0x000000ffffe97224 */ /* 0x000fe200078e00a6 */
[----:B------:R-:W-:Y:S01]  /*20ad0*/  @!P0 PRMT R138, R125, 0x5410, RZ ;  /* 0x000054107d8a8816 */ /* 0x000fe200000000ff */
[----:B------:R-:W-:Y:S02]  /*20ae0*/  IMAD.MOV.U32 R166, RZ, RZ, R156 ;  /* 0x000000ffffa67224 */ /* 0x000fe400078e009c */
[----:B------:R-:W-:Y:S01]  /*20af0*/  MUFU.EX2 R156, R245 ;  /* 0x000000f5009c7308 */ /* 0x000fe20000000800 */
[----:B------:R-:W-:Y:S01]  /*20b00*/  IMAD.MOV.U32 R207, RZ, RZ, R233 ;  /* 0x000000ffffcf7224 */ /* 0x000fe200078e00e9 */
[----:B------:R4:W-:Y:S01]  /*20b10*/  STG.E.U16 desc[UR28][R160.64], R138 ;  /* 0x0000008aa0007986 */ /* 0x0009e2000c10151c */
[----:B--2---:R-:W-:Y:S01]  /*20b20*/  FADD.FTZ R2, R135, R131 ;  /* 0x0000008387027221 */ /* 0x004fe20000010000 */
[C---:B------:R-:W-:Y:S01]  /*20b30*/  F2FP.F16.F32.PACK_AB R135, R128.reuse, R135 ;  /* 0x000000878087723e */ /* 0x040fe200000000ff */
[----:B------:R-:W-:Y:S05]  /*20b40*/  IMAD.WIDE.U32 R130, R243, -0x326172a9, RZ ;  /* 0xcd9e8d57f3827825 */ /* 0x000fea00078e00ff */
[----:B---3--:R-:W2:Y:S01]  /*20b50*/  MUFU.EX2 R0, R182 ;  /* 0x000000b600007308 */ /* 0x008ea20000000800 */
[--C-:B------:R-:W-:Y:S01]  /*20b60*/  FADD.FTZ R128, R128, R2.reuse ;  /* 0x0000000280807221 */ /* 0x100fe20000010000 */
[----:B------:R-:W-:Y:S04]  /*20b70*/  PRMT R2, R175, 0x7610, R2 ;  /* 0x00007610af027816 */ /* 0x000fe80000000002 */
[----:B------:R-:W-:Y:S05]  /*20b80*/  @!P3 PRMT R136, R2, 0x5410, RZ ;  /* 0x000054100288b816 */ /* 0x000fea00000000ff */
[----:B------:R3:W-:Y:S01]  /*20b90*/  STG.E.U16 desc[UR28][R160.64+0x2], R136 ;  /* 0x00000288a0007986 */ /* 0x0007e2000c10151c */
[C---:B--2---:R-:W-:Y:S01]  /*20ba0*/  F2FP.F16.F32.PACK_AB R147, R0.reuse, R147 ;  /* 0x000000930093723e */ /* 0x044fe200000000ff */
[----:B------:R-:W-:Y:S02]  /*20bb0*/  FADD.FTZ R154, R0, R108 ;  /* 0x0000006c009a7221 */ /* 0x000fe40000010000 */
[----:B------:R1:W2:Y:S01]  /*20bc0*/  LDL.S16 R0, [R1+0x10c] ;  /* 0x00010c0001007983 */ /* 0x0002a20000100600 */
[----:B----4-:R-:W-:Y:S03]  /*20bd0*/  PRMT R138, R135, 0x7632, R138 ;  /* 0x00007632878a7816 */ /* 0x010fe6000000008a */
[----:B------:R-:W4:Y:S08]  /*20be0*/  LDSM.16.MT88.4 R108, [R213+0xa000] ;  /* 0x00a00000d56c783b */ /* 0x000f300000004200 */
[----:B------:R1:W-:Y:S01]  /*20bf0*/  @!P0 STL.S16 [R1+0x11c], R176 ;  /* 0x00011cb001008387 */ /* 0x0003e20000100600 */
[----:B------:R-:W-:Y:S02]  /*20c00*/  ISETP.LE.U32.AND P0, PT, R126, UR10, PT ;  /* 0x0000000a7e007c0c */ /* 0x000fe4000bf03070 */
[----:B------:R-:W-:Y:S01]  /*20c10*/  MUFU.EX2 R126, R240 ;  /* 0x000000f0007e7308 */ /* 0x000fe20000000800 */
[----:B------:R-:W-:Y:S01]  /*20c20*/  @!P3 STL.S16 [R1+0x118], R175 ;  /* 0x000118af0100b387 */ /* 0x000fe20000100600 */
[----:B------:R-:W-:Y:S08]  /*20c30*/  ISETP.LE.U32.AND P3, PT, R148, UR10, PT ;  /* 0x0000000a94007c0c */ /* 0x000ff0000bf63070 */
[----:B------:R-:W-:Y:S01]  /*20c40*/  MUFU.EX2 R148, R183 ;  /* 0x000000b700947308 */ /* 0x000fe20000000800 */
[----:B------:R2:W2:Y:S01]  /*20c50*/  LDL.S16 R2, [R1+0xf8] ;  /* 0x0000f80001027983 */ /* 0x0004a20000100600 */
[----:B---3--:R-:W-:Y:S03]  /*20c60*/  PRMT R136, R137, 0x7632, R136 ;  /* 0x0000763289887816 */ /* 0x008fe60000000088 */
[----:B------:R3:W3:Y:S01]  /*20c70*/  LDL.S16 R125, [R1+0x114] ;  /* 0x00011400017d7983 */ /* 0x0006e20000100600 */
[----:B-1----:R-:W-:Y:S01]  /*20c80*/  LOP3.LUT R176, R230, UR7, R131, 0x96, !PT ;  /* 0x00000007e6b07c12 */ /* 0x002fe2000f8e9683 */
[----:B------:R-:W-:Y:S03]  /*20c90*/  IMAD.MOV.U32 R230, RZ, RZ, R152 ;  /* 0x000000ffffe67224 */ /* 0x000fe600078e0098 */
[----:B------:R-:W1:Y:S01]  /*20ca0*/  MUFU.EX2 R131, R242 ;  /* 0x000000f200837308 */ /* 0x000e620000000800 */
[----:B------:R-:W-:Y:S01]  /*20cb0*/  IMAD.WIDE.U32 R152, R206, -0x326172a9, RZ ;  /* 0xcd9e8d57ce987825 */ /* 0x000fe200078e00ff */
[-C--:B----4-:R-:W-:Y:S04]  /*20cc0*/  HMMA.16816.F32 R36, R104, R108.reuse, R36 ;  /* 0x0000006c6824723c */ /* 0x090fe80000001824 */
[----:B------:R-:W-:Y:S04]  /*20cd0*/  LOP3.LUT R153, R130, UR6, R153, 0x96, !PT ;  /* 0x0000000682997c12 */ /* 0x000fe8000f8e9699 */
[----:B------:R-:W-:Y:S01]  /*20ce0*/  MUFU.EX2 R130, R238 ;  /* 0x000000ee00827308 */ /* 0x000fe20000000800 */
[C---:B------:R-:W-:Y:S04]  /*20cf0*/  HMMA.16816.F32 R40, R112.reuse, R108, R40 ;  /* 0x0000006c7028723c */ /* 0x040fe80000001828 */
[----:B-1----:R-:W-:Y:S01]  /*20d00*/  F2FP.F16.F32.PACK_AB R169, R131, R126 ;  /* 0x0000007e83a9723e */ /* 0x002fe200000000ff */
[----:B------:R-:W-:Y:S03]  /*20d10*/  IMAD.WIDE.U32 R108, R252, -0x2daee0ad, RZ ;  /* 0xd2511f53fc6c7825 */ /* 0x000fe600078e00ff */
[-C--:B------:R-:W-:Y:S08]  /*20d20*/  HMMA.16816.F32 R44, R112, R110.reuse, R44 ;  /* 0x0000006e702c723c */ /* 0x080ff0000000182c */
[C---:B------:R-:W-:Y:S04]  /*20d30*/  HMMA.16816.F32 R48, R104.reuse, R110, R48 ;  /* 0x0000006e6830723c */ /* 0x040fe80000001830 */
[----:B--2---:R-:W-:Y:S05]  /*20d40*/  @!P6 HADD2 R0, -R121.H0_H0, -RZ.H0_H0 ;  /* 0xa00000ff7900e230 */ /* 0x004fea0000000900 */
[----:B------:R1:W-:Y:S01]  /*20d50*/  @!P6 STL.S16 [R1+0x10c], R0 ;  /* 0x00010c000100e387 */ /* 0x0003e20000100600 */
[----:B------:R-:W-:Y:S03]  /*20d60*/  PRMT R116, R0, 0x7610, R116 ;  /* 0x0000761000747816 */ /* 0x000fe60000000074 */
[----:B------:R2:W4:Y:S01]  /*20d70*/  LDL.S16 R150, [R1+0x100] ;  /* 0x0001000001967983 */ /* 0x0005220000100600 */
[----:B------:R-:W-:Y:S02]  /*20d80*/  @!P6 PRMT R121, R116, 0x5410, RZ ;  /* 0x000054107479e816 */ /* 0x000fe400000000ff */
[----:B------:R-:W-:Y:S01]  /*20d90*/  ISETP.LE.U32.AND P6, PT, R149, UR10, PT ;  /* 0x0000000a95007c0c */ /* 0x000fe2000bfc3070 */
[----:B------:R-:W2:Y:S01]  /*20da0*/  LDSM.16.MT88.4 R116, [R180+0x1000] ;  /* 0x00100000b474783b */ /* 0x000ea20000004200 */
[----:B------:R-:W-:Y:S07]  /*20db0*/  @!P0 HADD2 R2, -R122.H0_H0, -RZ.H0_H0 ;  /* 0xa00000ff7a028230 */ /* 0x000fee0000000900 */
[----:B------:R-:W-:Y:S01]  /*20dc0*/  STG.E.U16 desc[UR28][R200.64], R121 ;  /* 0x00000079c8007986 */ /* 0x000fe2000c10151c */
[----:B---3--:R-:W-:Y:S03]  /*20dd0*/  @!P3 HADD2 R125, -R140.H0_H0, -RZ.H0_H0 ;  /* 0xa00000ff8c7db230 */ /* 0x008fe60000000900 */
[----:B------:R3:W-:Y:S01]  /*20de0*/  @!P0 STL.S16 [R1+0xf8], R2 ;  /* 0x0000f80201008387 */ /* 0x0007e20000100600 */
[----:B------:R-:W-:Y:S03]  /*20df0*/  PRMT R173, R2, 0x7610, R173 ;  /* 0x0000761002ad7816 */ /* 0x000fe600000000ad */
[----:B------:R2:W-:Y:S01]  /*20e00*/  @!P3 STL.S16 [R1+0x114], R125 ;  /* 0x0001147d0100b387 */ /* 0x0005e20000100600 */
[----:B------:R-:W-:Y:S01]  /*20e10*/  @!P0 PRMT R122, R173, 0x5410, RZ ;  /* 0x00005410ad7a8816 */ /* 0x000fe200000000ff */
[----:B-1----:R-:W1:Y:S01]  /*20e20*/  MUFU.EX2 R0, R184 ;  /* 0x000000b800007308 */ /* 0x002e620000000800 */
[----:B------:R-:W-:Y:S01]  /*20e30*/  ISETP.GT.U32.AND P0, PT, R155, UR10, PT ;  /* 0x0000000a9b007c0c */ /* 0x000fe2000bf04070 */
[----:B------:R1:W4:Y:S01]  /*20e40*/  LDL.S16 R173, [R1+0x124] ;  /* 0x0001240001ad7983 */ /* 0x0003220000100600 */
[----:B------:R-:W-:Y:S07]  /*20e50*/  PRMT R149, R125, 0x7610, R149 ;  /* 0x000076107d957816 */ /* 0x000fee0000000095 */
[----:B------:R-:W-:Y:S01]  /*20e60*/  MUFU.EX2 R155, R239 ;  /* 0x000000ef009b7308 */ /* 0x000fe20000000800 */
[----:B------:R-:W-:Y:S01]  /*20e70*/  STG.E.U16 desc[UR28][R200.64+0x2], R122 ;  /* 0x0000027ac8007986 */ /* 0x000fe2000c10151c */
[----:B------:R-:W-:Y:S08]  /*20e80*/  @!P3 PRMT R140, R149, 0x5410, RZ ;  /* 0x00005410958cb816 */ /* 0x000ff000000000ff */
[----:B------:R-:W1:Y:S01]  /*20e90*/  MUFU.EX2 R149, R186 ;  /* 0x000000ba00957308 */ /* 0x000e620000000800 */
[----:B---3--:R-:W-:Y:S01]  /*20ea0*/  LOP3.LUT R2, R153, 0xffff, RZ, 0xc0, !PT ;  /* 0x0000ffff99027812 */ /* 0x008fe200078ec0ff */
[-C--:B--2---:R-:W-:Y:S03]  /*20eb0*/  HMMA.16816.F32 R52, R104, R116.reuse, R52 ;  /* 0x000000746834723c */ /* 0x084fe60000001834 */
[----:B------:R-:W-:Y:S01]  /*20ec0*/  FADD.FTZ R125, R148, R133 ;  /* 0x00000085947d7221 */ /* 0x000fe20000010000 */
[----:B------:R-:W-:Y:S01]  /*20ed0*/  SHF.R.U32.HI R159, RZ, 0x8, R2 ;  /* 0x00000008ff9f7819 */ /* 0x000fe20000011602 */
[----:B------:R2:W3:Y:S01]  /*20ee0*/  LDL.S16 R133, [R1+0x120] ;  /* 0x0001200001857983 */ /* 0x0004e20000100600 */
[C---:B-1----:R-:W-:Y:S01]  /*20ef0*/  F2FP.F16.F32.PACK_AB R148, R0.reuse, R148 ;  /* 0x000000940094723e */ /* 0x042fe200000000ff */
[----:B------:R-:W-:Y:S01]  /*20f00*/  FADD.FTZ R125, R0, R125 ;  /* 0x0000007d007d7221 */ /* 0x000fe20000010000 */
[----:B------:R-:W-:Y:S01]  /*20f10*/  LOP3.LUT R0, R159, 0xffff, RZ, 0xc0, !PT ;  /* 0x0000ffff9f007812 */ /* 0x000fe200078ec0ff */
[C---:B------:R-:W-:Y:S01]  /*20f20*/  HMMA.16816.F32 R56, R112.reuse, R116, R56 ;  /* 0x000000747038723c */ /* 0x040fe20000001838 */
[----:B------:R-:W-:Y:S03]  /*20f30*/  MUFU.EX2 R2, R187 ;  /* 0x000000bb00027308 */ /* 0x000fe60000000800 */
[----:B------:R-:W-:Y:S01]  /*20f40*/  ISETP.LE.U32.AND P3, PT, R0, UR10, PT ;  /* 0x0000000a00007c0c */ /* 0x000fe2000bf63070 */
[----:B------:R-:W-:Y:S01]  /*20f50*/  FADD.FTZ R0, R126, R146 ;  /* 0x000000927e007221 */ /* 0x000fe20000010000 */
[----:B------:R-:W-:Y:S05]  /*20f60*/  FADD.FTZ R125, R149, R125 ;  /* 0x0000007d957d7221 */ /* 0x000fea0000010000 */
[----:B------:R-:W1:Y:S01]  /*20f70*/  MUFU.EX2 R146, R188 ;  /* 0x000000bc00927308 */ /* 0x000e620000000800 */
[-C--:B------:R-:W-:Y:S03]  /*20f80*/  HMMA.16816.F32 R60, R112, R118.reuse, R60 ;  /* 0x00000076703c723c */ /* 0x080fe6000000183c */
[----:B------:R-:W-:Y:S01]  /*20f90*/  FADD.FTZ R131, R131, R0 ;  /* 0x0000000083837221 */ /* 0x000fe20000010000 */
[----:B------:R-:W-:Y:S01]  /*20fa0*/  FADD.FTZ R0, R130, R128 ;  /* 0x0000008082007221 */ /* 0x000fe20000010000 */
[C---:B------:R-:W-:Y:S02]  /*20fb0*/  F2FP.F16.F32.PACK_AB R128, R155.reuse, R130 ;  /* 0x000000829b80723e */ /* 0x040fe400000000ff */
[----:B------:R-:W-:Y:S01]  /*20fc0*/  LOP3.LUT R130, R202, UR16, R109, 0x96, !PT ;  /* 0x00000010ca827c12 */ /* 0x000fe2000f8e966d */
[----:B------:R-:W-:Y:S01]  /*20fd0*/  FADD.FTZ R155, R155, R0 ;  /* 0x000000009b9b7221 */ /* 0x000fe20000010000 */
[----:B------:R-:W-:Y:S01]  /*20fe0*/  FADD.FTZ R116, R156, R131 ;  /* 0x000000839c747221 */ /* 0x000fe20000010000 */
[----:B------:R-:W2:Y:S01]  /*20ff0*/  MUFU.EX2 R0, R185 ;  /* 0x000000b900007308 */ /* 0x000ea20000000800 */
[C---:B------:R-:W-:Y:S09]  /*21000*/  HMMA.16816.F32 R64, R104.reuse, R118, R64 ;  /* 0x000000766840723c */ /* 0x040ff20000001840 */
[----:B------:R-:W-:Y:S01]  /*21010*/  MUFU.EX2 R131, R246 ;  /* 0x000000f600837308 */ /* 0x000fe20000000800 */
[----:B-1----:R-:W-:Y:S01]  /*21020*/  FADD.FTZ R126, R146, R154 ;  /* 0x0000009a927e7221 */ /* 0x002fe20000010000 */
[C---:B------:R-:W-:Y:S08]  /*21030*/  F2FP.F16.F32.PACK_AB R146, R2.reuse, R146 ;  /* 0x000000920292723e */ /* 0x040ff000000000ff */
[----:B------:R-:W-:Y:S01]  /*21040*/  MUFU.EX2 R185, R196 ;  /* 0x000000c400b97308 */ /* 0x000fe20000000800 */
[----:B------:R-:W-:Y:S01]  /*21050*/  FADD.FTZ R126, R2, R126 ;  /* 0x0000007e027e7221 */ /* 0x000fe20000010000 */
[----:B--2---:R-:W-:Y:S01]  /*21060*/  F2FP.F16.F32.PACK_AB R149, R0, R149 ;  /* 0x000000950095723e */ /* 0x004fe200000000ff */
[----:B----4-:R-:W-:Y:S05]  /*21070*/  @!P6 HADD2 R150, -R120.H0_H0, -RZ.H0_H0 ;  /* 0xa00000ff7896e230 */ /* 0x010fea0000000900 */
[----:B------:R1:W-:Y:S01]  /*21080*/  @!P6 STL.S16 [R1+0x100], R150 ;  /* 0x000100960100e387 */ /* 0x0003e20000100600 */
[----:B------:R-:W-:Y:S03]  /*21090*/  PRMT R174, R150, 0x7610, R174 ;  /* 0x0000761096ae7816 */ /* 0x000fe600000000ae */
[----:B------:R2:W4:Y:S01]  /*210a0*/  LDL.S16 R179, [R1+0x110] ;  /* 0x0001100001b37983 */ /* 0x0005220000100600 */
[----:B------:R-:W-:Y:S01]  /*210b0*/  @!P6 PRMT R120, R174, 0x5410, RZ ;  /* 0x00005410ae78e816 */ /* 0x000fe200000000ff */
[----:B------:R-:W-:Y:S01]  /*210c0*/  IMAD.WIDE.U32 R174, R130, -0x326172a9, RZ ;  /* 0xcd9e8d5782ae7825 */ /* 0x000fe200078e00ff */
[----:B------:R-:W-:Y:S01]  /*210d0*/  ISETP.GT.U32.AND P6, PT, R229, UR10, PT ;  /* 0x0000000ae5007c0c */ /* 0x000fe2000bfc4070 */
[----:B------:R2:W2:Y:S02]  /*210e0*/  LDL.S16 R177, [R1+0xfc] ;  /* 0x0000fc0001b17983 */ /* 0x0004a40000100600 */
[----:B------:R-:W-:Y:S01]  /*210f0*/  IMAD.MOV.U32 R229, RZ, RZ, R157 ;  /* 0x000000ffffe57224 */ /* 0x000fe200078e009d */
[----:B------:R-:W-:Y:S01]  /*21100*/  LOP3.LUT R2, R230, UR9, R175, 0x96, !PT ;  /* 0x00000009e6027c12 */ /* 0x000fe2000f8e96af */
[----:B------:R-:W-:Y:S01]  /*21110*/  STG.E.U16 desc[UR28][R198.64+0x10], R120 ;  /* 0x00001078c6007986 */ /* 0x000fe2000c10151c */
[----:B------:R-:W-:Y:S01]  /*21120*/  MUFU.EX2 R157, R247 ;  /* 0x000000f7009d7308 */ /* 0x000fe20000000800 */
[----:B------:R-:W-:Y:S05]  /*21130*/  @P0 HADD2 R173, -R124.H0_H0, -RZ.H0_H0 ;  /* 0xa00000ff7cad0230 */ /* 0x000fea0000000900 */
[----:B------:R3:W-:Y:S01]  /*21140*/  @P0 STL.S16 [R1+0x124], R173 ;  /* 0x000124ad01000387 */ /* 0x0007e20000100600 */
[----:B------:R-:W-:Y:S01]  /*21150*/  PRMT R172, R173, 0x7610, R172 ;  /* 0x00007610adac7816 */ /* 0x000fe200000000ac */
[----:B-1----:R-:W-:Y:S03]  /*21160*/  IMAD.WIDE.U32 R150, R162, -0x2daee0ad, RZ ;  /* 0xd2511f53a2967825 */ /* 0x002fe600078e00ff */
[----:B------:R-:W-:Y:S01]  /*21170*/  @P0 PRMT R124, R172, 0x5410, RZ ;  /* 0x00005410ac7c0816 */ /* 0x000fe200000000ff */
[----:B------:R-:W-:Y:S02]  /*21180*/  IMAD.MOV.U32 R162, RZ, RZ, R167 ;  /* 0x000000ffffa27224 */ /* 0x000fe400078e00a7 */
[----:B------:R-:W-:Y:S01]  /*21190*/  IMAD.MOV.U32 R167, RZ, RZ, R164 ;  /* 0x000000ffffa77224 */ /* 0x000fe200078e00a4 */
[----:B------:R-:W-:Y:S01]  /*211a0*/  LOP3.LUT R164, R108, UR15, R151, 0x96, !PT ;  /* 0x0000000f6ca47c12 */ /* 0x000fe2000f8e9697 */
[----:B------:R1:W-:Y:S01]  /*211b0*/  STG.E.U16 desc[UR28][R198.64+0x12], R124 ;  /* 0x0000127cc6007986 */ /* 0x0003e2000c10151c */
[----:B------:R-:W3:Y:S01]  /*211c0*/  MUFU.EX2 R151, R244 ;  /* 0x000000f400977308 */ /* 0x000ee20000000800 */
[----:B------:R-:W-:Y:S02]  /*211d0*/  IMAD.MOV.U32 R233, RZ, RZ, R162 ;  /* 0x000000ffffe97224 */ /* 0x000fe400078e00a2 */
[----:B------:R-:W1:Y:S01]  /*211e0*/  LDSM.16.MT88.4 R108, [R213+0xb000] ;  /* 0x00b00000d56c783b */ /* 0x000e620000004200 */
[----:B---3--:R-:W-:Y:S07]  /*211f0*/  @P2 HADD2 R133, -R127.H0_H0, -RZ.H0_H0 ;  /* 0xa00000ff7f852230 */ /* 0x008fee0000000900 */
[----:B------:R3:W-:Y:S01]  /*21200*/  @P2 STL.S16 [R1+0x120], R133 ;  /* 0x0001208501002387 */ /* 0x0007e20000100600 */
[----:B------:R-:W-:Y:S01]  /*21210*/  PRMT R181, R133, 0x7610, R181 ;  /* 0x0000761085b57816 */ /* 0x000fe200000000b5 */
[C---:B------:R-:W-:Y:S01]  /*21220*/  FADD.FTZ R154, R151.reuse, R116 ;  /* 0x00000074979a7221 */ /* 0x040fe20000010000 */
[----:B------:R-:W-:Y:S01]  /*21230*/  F2FP.F16.F32.PACK_AB R130, R151, R156 ;  /* 0x0000009c9782723e */ /* 0x000fe200000000ff */
[----:B------:R-:W3:Y:S01]  /*21240*/  LDSM.16.MT88.4 R116, [R180+0x2000] ;  /* 0x00200000b474783b */ /* 0x000ee20000004200 */
[----:B------:R-:W-:Y:S01]  /*21250*/  @P2 PRMT R127, R181, 0x5410, RZ ;  /* 0x00005410b57f2816 */ /* 0x000fe200000000ff */
[----:B------:R-:W-:Y:S01]  /*21260*/  IMAD.WIDE.U32 R172, R2, -0x2daee0ad, RZ ;  /* 0xd2511f5302ac7825 */ /* 0x000fe200078e00ff */
[----:B------:R-:W-:Y:S01]  /*21270*/  ISETP.GT.U32.AND P2, PT, R232, UR10, PT ;  /* 0x0000000ae8007c0c */ /* 0x000fe2000bf44070 */
[----:B------:R-:W-:Y:S02]  /*21280*/  MUFU.EX2 R2, R192 ;  /* 0x000000c000027308 */ /* 0x000fe40000000800 */
[----:B------:R-:W-:Y:S01]  /*21290*/  IMAD.MOV.U32 R232, RZ, RZ, R166 ;  /* 0x000000ffffe87224 */ /* 0x000fe200078e00a6 */
[----:B------:R-:W-:Y:S07]  /*212a0*/  LOP3.LUT R162, R150, UR13, R173, 0x96, !PT ;  /* 0x0000000d96a27c12 */ /* 0x000fee000f8e96ad */
[----:B------:R-:W-:Y:S10]  /*212b0*/  MUFU.EX2 R151, R189 ;  /* 0x000000bd00977308 */ /* 0x000ff40000000800 */
[----:B------:R-:W3:Y:S10]  /*212c0*/  MUFU.EX2 R150, R190 ;  /* 0x000000be00967308 */ /* 0x000ef40000000800 */
[----:B-1----:R-:W-:Y:S01]  /*212d0*/  MUFU.EX2 R124, R251 ;  /* 0x000000fb007c7308 */ /* 0x002fe20000000800 */
[----:B---3--:R-:W-:Y:S01]  /*212e0*/  FADD.FTZ R133, R0, R125 ;  /* 0x0000007d00857221 */ /* 0x008fe20000010000 */
[----:B------:R-:W-:Y:S01]  /*212f0*/  SHF.R.U32.HI R0, RZ, 0x18, R236 ;  /* 0x00000018ff007819 */ /* 0x000fe200000116ec */
[-C--:B------:R-:W-:Y:S03]  /*21300*/  HMMA.16816.F32 R68, R104, R108.reuse, R68 ;  /* 0x0000006c6844723c */ /* 0x080fe60000001844 */
[----:B------:R-:W-:Y:S02]  /*21310*/  ISETP.LE.U32.AND P0, PT, R0, UR10, PT ;  /* 0x0000000a00007c0c */ /* 0x000fe4000bf03070 */
[----:B------:R-:W-:Y:S01]  /*21320*/  PRMT R125, R129, 0x5410, R0 ;  /* 0x00005410817d7816 */ /* 0x000fe20000000000 */
[----:B------:R-:W-:Y:S01]  /*21330*/  FADD.FTZ R0, R131, R155 ;  /* 0x0000009b83007221 */ /* 0x000fe20000010000 */
[C---:B------:R-:W-:Y:S01]  /*21340*/  F2FP.F16.F32.PACK_AB R131, R157.reuse, R131 ;  /* 0x000000839d83723e */ /* 0x040fe200000000ff */
[C---:B------:R-:W-:Y:S01]  /*21350*/  HMMA.16816.F32 R72, R112.reuse, R108, R72 ;  /* 0x0000006c7048723c */ /* 0x040fe20000001848 */
[----:B------:R-:W-:Y:S03]  /*21360*/  MUFU.EX2 R155, R248 ;  /* 0x000000f8009b7308 */ /* 0x000fe60000000800 */
[----:B------:R-:W-:Y:S01]  /*21370*/  FADD.FTZ R157, R157, R0 ;  /* 0x000000009d9d7221 */ /* 0x000fe20000010000 */
[--C-:B------:R-:W-:Y:S06]  /*21380*/  HSET2.LE.AND R125, R125, R221.reuse, PT ;  /* 0x000000dd7d7d7233 */ /* 0x100fec0003803000 */
[----:B------:R-:W1:Y:S01]  /*21390*/  MUFU.EX2 R0, R191 ;  /* 0x000000bf00007308 */ /* 0x000e620000000800 */
[----:B------:R-:W-:Y:S01]  /*213a0*/  FADD.FTZ R108, R150, R126 ;  /* 0x0000007e966c7221 */ /* 0x000fe20000010000 */
[-C--:B------:R-:W-:Y:S08]  /*213b0*/  HMMA.16816.F32 R76, R112, R110.reuse, R76 ;  /* 0x0000006e704c723c */ /* 0x080ff0000000184c */
[----:B------:R-:W-:Y:S01]  /*213c0*/  MUFU.EX2 R109, R249 ;  /* 0x000000f9006d7308 */ /* 0x000fe20000000800 */
[C---:B------:R-:W-:Y:S01]  /*213d0*/  F2FP.F16.F32.PACK_AB R150, R2.reuse, R150 ;  /* 0x000000960296723e */ /* 0x040fe200000000ff */
[----:B------:R-:W-:Y:S01]  /*213e0*/  FADD.FTZ R166, R2, R108 ;  /* 0x0000006c02a67221 */ /* 0x000fe20000010000 */
[----:B------:R-:W-:Y:S01]  /*213f0*/  LOP3.LUT R125, R123, R125, RZ, 0xc0, !PT ;  /* 0x0000007d7b7d7212 */ /* 0x000fe200078ec0ff */
[----:B------:R-:W-:Y:S01]  /*21400*/  FADD.FTZ R2, R151, R133 ;  /* 0x0000008597027221 */ /* 0x000fe20000010000 */
[----:B------:R-:W-:Y:S01]  /*21410*/  PRMT R129, R132, 0x7632, R129 ;  /* 0x0000763284817816 */ /* 0x000fe20000000081 */
[C---:B------:R-:W-:Y:S04]  /*21420*/  HMMA.16816.F32 R80, R104.reuse, R110, R80 ;  /* 0x0000006e6850723c */ /* 0x040fe80000001850 */
[----:B-1----:R-:W-:Y:S02]  /*21430*/  F2FP.F16.F32.PACK_AB R151, R0, R151 ;  /* 0x000000970097723e */ /* 0x002fe400000000ff */
[----:B------:R-:W-:Y:S02]  /*21440*/  PRMT R133, R134, 0x7632, R133 ;  /* 0x0000763286857816 */ /* 0x000fe40000000085 */
[-C--:B------:R-:W-:Y:S03]  /*21450*/  HMMA.16816.F32 R84, R104, R116.reuse, R84 ;  /* 0x000000746854723c */ /* 0x080fe60000001854 */
[----:B------:R-:W-:Y:S04]  /*21460*/  PRMT R111, R207, 0x5410, R233 ;  /* 0x00005410cf6f7816 */ /* 0x000fe800000000e9 */
[----:B------:R-:W-:Y:S01]  /*21470*/  LOP3.LUT R111, R111, 0xff00ff, RZ, 0xc0, !PT ;  /* 0x00ff00ff6f6f7812 */ /* 0x000fe200078ec0ff */
[C---:B------:R-:W-:Y:S04]  /*21480*/  HMMA.16816.F32 R88, R112.reuse, R116, R88 ;  /* 0x000000747058723c */ /* 0x040fe80000001858 */
[----:B------:R-:W-:Y:S01]  /*21490*/  IMAD.WIDE R116, R197, -0x70, R160 ;  /* 0xffffff90c5747825 */ /* 0x000fe200078e02a0 */
[--C-:B------:R-:W-:Y:S01]  /*214a0*/  HSET2.LE.AND R111, R111, R221.reuse, PT ;  /* 0x000000dd6f6f7233 */ /* 0x100fe20003803000 */
[----:B------:R-:W1:Y:S02]  /*214b0*/  MUFU.EX2 R160, R250 ;  /* 0x000000fa00a07308 */ /* 0x000e640000000800 */
[-C--:B------:R-:W-:Y:S01]  /*214c0*/  HMMA.16816.F32 R92, R112, R118.reuse, R92 ;  /* 0x00000076705c723c */ /* 0x080fe2000000185c */
[----:B------:R3:W-:Y:S07]  /*214d0*/  STG.E.U16 desc[UR28][R116.64+0x12], R127 ;  /* 0x0000127f74007986 */ /* 0x0007ee000c10151c */
[----:B------:R-:W-:Y:S01]  /*214e0*/  HMMA.16816.F32 R96, R104, R118, R96 ;  /* 0x000000766860723c */ /* 0x000fe20000001860 */
[----:B------:R-:W-:Y:S03]  /*214f0*/  LDSM.16.MT88.4 R104, [R180+0x400] ;  /* 0x00040000b468783b */ /* 0x000fe60000004200 */
[--C-:B-1----:R-:W-:Y:S01]  /*21500*/  FADD.FTZ R112, R160, R157.reuse ;  /* 0x0000009da0707221 */ /* 0x102fe20000010000 */
[----:B------:R-:W-:Y:S02]  /*21510*/  LOP3.LUT R118, R236, 0xff, RZ, 0xc0, !PT ;  /* 0x000000ffec767812 */ /* 0x000fe400078ec0ff */
[----:B------:R-:W-:Y:S01]  /*21520*/  PRMT R157, R144, 0x7610, R157 ;  /* 0x00007610909d7816 */ /* 0x000fe2000000009d */
[----:B------:R-:W-:Y:S01]  /*21530*/  FADD.FTZ R170, R124, R112 ;  /* 0x000000707caa7221 */ /* 0x000fe20000010000 */
[----:B------:R-:W-:Y:S01]  /*21540*/  IMAD.MOV.U32 R112, RZ, RZ, R3 ;  /* 0x000000ffff707224 */ /* 0x000fe200078e0003 */
[----:B---3--:R-:W-:Y:S04]  /*21550*/  PRMT R127, R234, 0x5410, R232 ;  /* 0x00005410ea7f7816 */ /* 0x008fe800000000e8 */
[----:B------:R-:W-:Y:S05]  /*21560*/  LOP3.LUT R127, R127, 0xff00ff, RZ, 0xc0, !PT ;  /* 0x00ff00ff7f7f7812 */ /* 0x000fea00078ec0ff */
[--C-:B------:R-:W-:Y:S05]  /*21570*/  HSET2.LE.AND R127, R127, R221.reuse, PT ;  /* 0x000000dd7f7f7233 */ /* 0x100fea0003803000 */
[----:B------:R-:W-:Y:S01]  /*21580*/  LOP3.LUT R127, R145, R127, RZ, 0xc0, !PT ;  /* 0x0000007f917f7212 */ /* 0x000fe200078ec0ff */
[----:B----4-:R-:W-:Y:S01]  /*21590*/  @!P0 HADD2 R179, -R123.H1_H1, -RZ.H0_H0 ;  /* 0xa00000ff7bb38230 */ /* 0x010fe20000000d00 */
[----:B------:R-:W-:Y:S01]  /*215a0*/  LOP3.LUT R123, R229, 0xff, RZ, 0xc0, !PT ;  /* 0x000000ffe57b7812 */ /* 0x000fe200078ec0ff */
[----:B------:R-:W-:Y:S02]  /*215b0*/  IMAD.MOV.U32 R229, RZ, RZ, R167 ;  /* 0x000000ffffe57224 */ /* 0x000fe400078e00a7 */
[----:B--2---:R-:W-:Y:S01]  /*215c0*/  @P6 HADD2 R177, -R139.H0_H0, -RZ.H0_H0 ;  /* 0xa00000ff8bb16230 */ /* 0x004fe20000000900 */
[----:B------:R1:W-:Y:S01]  /*215d0*/  @!P0 STL.S16 [R1+0x110], R179 ;  /* 0x000110b301008387 */ /* 0x0003e20000100600 */
[----:B------:R-:W-:Y:S01]  /*215e0*/  PRMT R178, R179, 0x7610, R178 ;  /* 0x00007610b3b27816 */ /* 0x000fe200000000b2 */
[----:B------:R-:W-:Y:S01]  /*215f0*/  IMAD.MOV.U32 R167, RZ, RZ, R168 ;  /* 0x000000ffffa77224 */ /* 0x000fe200078e00a8 */
[----:B------:R-:W-:Y:S01]  /*21600*/  PRMT R126, R123, 0x5410, R210 ;  /* 0x000054107b7e7816 */ /* 0x000fe200000000d2 */
[----:B------:R2:W-:Y:S01]  /*21610*/  @P6 STL.S16 [R1+0xfc], R177 ;  /* 0x0000fcb101006387 */ /* 0x0005e20000100600 */
[----:B------:R-:W-:Y:S01]  /*21620*/  PRMT R156, R177, 0x7610, R156 ;  /* 0x00007610b19c7816 */ /* 0x000fe2000000009c */
[----:B------:R-:W-:Y:S01]  /*21630*/  FADD.FTZ R168, R0, R2 ;  /* 0x0000000200a87221 */ /* 0x000fe20000010000 */
[----:B------:R-:W-:Y:S01]  /*21640*/  LOP3.LUT R167, R167, 0xff, RZ, 0xc0, !PT ;  /* 0x000000ffa7a77812 */ /* 0x000fe200078ec0ff */
[----:B------:R3:W4:Y:S01]  /*21650*/  LDL.S16 R182, [R1+0xd8] ;  /* 0x0000d80001b67983 */ /* 0x0007220000100600 */
[----:B------:R-:W-:Y:S01]  /*21660*/  @P6 PRMT R139, R156, 0x5410, RZ ;  /* 0x000054109c8b6816 */ /* 0x000fe200000000ff */
[----:B------:R-:W-:Y:S01]  /*21670*/  FADD.FTZ R2, R155, R154 ;  /* 0x0000009a9b027221 */ /* 0x000fe20000010000 */
[----:B------:R-:W-:Y:S01]  /*21680*/  ISETP.LE.U32.AND P6, PT, R123, UR10, PT ;  /* 0x0000000a7b007c0c */ /* 0x000fe2000bfc3070 */
[----:B------:R3:W3:Y:S01]  /*21690*/  LDL.S16 R181, [R1+0xe0] ;  /* 0x0000e00001b57983 */ /* 0x0006e20000100600 */
[----:B------:R-:W-:Y:S01]  /*216a0*/  PRMT R110, R167, 0x5410, R229 ;  /* 0x00005410a76e7816 */ /* 0x000fe200000000e5 */
[----:B------:R-:W-:Y:S01]  /*216b0*/  FADD.FTZ R171, R109, R2 ;  /* 0x000000026dab7221 */ /* 0x000fe20000010000 */
[----:B------:R-:W-:Y:S01]  /*216c0*/  @!P0 PRMT R158, R178, 0x5410, RZ ;  /* 0x00005410b29e8816 */ /* 0x000fe200000000ff */
[----:B------:R-:W2:Y:S01]  /*216d0*/  LDSM.16.MT88.4 R120, [R213+0x9400] ;  /* 0x00940000d578783b */ /* 0x000ea20000004200 */
[----:B------:R-:W-:Y:S02]  /*216e0*/  ISETP.GT.U32.AND P0, PT, R210, UR10, PT ;  /* 0x0000000ad2007c0c */ /* 0x000fe4000bf04070 */
[----:B------:R-:W-:Y:S02]  /*216f0*/  LOP3.LUT R156, R235, 0xff, RZ, 0xc0, !PT ;  /* 0x000000ffeb9c7812 */ /* 0x000fe400078ec0ff */
[----:B------:R-:W-:Y:S02]  /*21700*/  F2FP.F16.F32.PACK_AB R0, R109, R155 ;  /* 0x0000009b6d00723e */ /* 0x000fe400000000ff */
[----:B------:R-:W-:Y:S01]  /*21710*/  SHF.R.U32.HI R155, RZ, 0x18, R235 ;  /* 0x00000018ff9b7819 */ /* 0x000fe200000116eb */
[----:B------:R2:W-:Y:S01]  /*21720*/  STG.E.U16 desc[UR28][R116.64+0x10], R139 ;  /* 0x0000108b74007986 */ /* 0x0005e2000c10151c */
[----:B------:R-:W-:Y:S02]  /*21730*/  PRMT R2, R132, 0x5410, R129 ;  /* 0x0000541084027816 */ /* 0x000fe40000000081 */
[--C-:B------:R-:W-:Y:S01]  /*21740*/  HSET2.LE.AND R110, R110, R221.reuse, PT ;  /* 0x000000dd6e6e7233 */ /* 0x100fe20003803000 */
[----:B-1----:R1:W3:Y:S01]  /*21750*/  LDL.S16 R179, [R1+0xe4] ;  /* 0x0000e40001b37983 */ /* 0x0022e20000100600 */
[----:B------:R-:W-:Y:S02]  /*21760*/  PRMT R154, R235, 0x7632, R154 ;  /* 0x00007632eb9a7816 */ /* 0x000fe4000000009a */
[----:B------:R-:W-:Y:S01]  /*21770*/  PRMT R108, R156, 0x5410, R237 ;  /* 0x000054109c6c7816 */ /* 0x000fe200000000ed */
[----:B--2---:R1:W2:Y:S01]  /*21780*/  LDL.S16 R177, [R1+0xdc] ;  /* 0x0000dc0001b17983 */ /* 0x0042a20000100600 */
[----:B------:R-:W-:Y:S02]  /*21790*/  LOP3.LUT R154, R154, 0xff, RZ, 0xc0, !PT ;  /* 0x000000ff9a9a7812 */ /* 0x000fe400078ec0ff */
[--C-:B------:R-:W-:Y:S02]  /*217a0*/  HSET2.LE.AND R126, R126, R221.reuse, PT ;  /* 0x000000dd7e7e7233 */ /* 0x100fe40003803000 */
[----:B------:R-:W-:Y:S02]  /*217b0*/  PRMT R109, R154, 0x5410, R155 ;  /* 0x000054109a6d7816 */ /* 0x000fe4000000009b */
[--C-:B------:R-:W-:Y:S02]  /*217c0*/  HSET2.LE.AND R108, R108, R221.reuse, PT ;  /* 0x000000dd6c6c7233 */ /* 0x100fe40003803000 */
[----:B------:R-:W-:Y:S02]  /*217d0*/  LOP3.LUT R126, R144, R126, RZ, 0xc0, !PT ;  /* 0x0000007e907e7212 */ /* 0x000fe400078ec0ff */
[--C-:B------:R-:W-:Y:S02]  /*217e0*/  HSET2.LE.AND R109, R109, R221.reuse, PT ;  /* 0x000000dd6d6d7233 */ /* 0x100fe40003803000 */
[----:B------:R-:W-:Y:S02]  /*217f0*/  LOP3.LUT R108, R2, R108, RZ, 0xc0, !PT ;  /* 0x0000006c026c7212 */ /* 0x000fe400078ec0ff */
[----:B------:R-:W-:Y:S04]  /*21800*/  PRMT R2, R134, 0x5410, R133 ;  /* 0x0000541086027816 */ /* 0x000fe80000000085 */
[----:B------:R-:W-:Y:S01]  /*21810*/  LOP3.LUT R109, R2, R109, RZ, 0xc0, !PT ;  /* 0x0000006d026d7212 */ /* 0x000fe200078ec0ff */
[----:B------:R-:W-:Y:S01]  /*21820*/  IMAD.WIDE R116, R197, 0x70, R116 ;  /* 0x00000070c5747825 */ /* 0x000fe200078e0274 */
[----:B------:R-:W-:Y:S04]  /*21830*/  PRMT R2, R137, 0x5410, R136 ;  /* 0x0000541089027816 */ /* 0x000fe80000000088 */
[----:B------:R-:W-:Y:S01]  /*21840*/  STG.E.U16 desc[UR28][R116.64+0x10], R140 ;  /* 0x0000108c74007986 */ /* 0x000fe2000c10151c */
[----:B------:R-:W-:Y:S02]  /*21850*/  LOP3.LUT R110, R2, R110, RZ, 0xc0, !PT ;  /* 0x0000006e026e7212 */ /* 0x000fe400078ec0ff */
[----:B------:R-:W-:Y:S04]  /*21860*/  PRMT R2, R135, 0x5410, R138 ;  /* 0x0000541087027816 */ /* 0x000fe8000000008a */
[----:B------:R-:W-:Y:S02]  /*21870*/  LOP3.LUT R111, R2, R111, RZ, 0xc0, !PT ;  /* 0x0000006f026f7212 */ /* 0x000fe400078ec0ff */
[----:B------:R-:W-:Y:S01]  /*21880*/  F2FP.F16.F32.PACK_AB R2, R124, R160 ;  /* 0x000000a07c02723e */ /* 0x000fe200000000ff */
[----:B------:R-:W-:Y:S01]  /*21890*/  IMAD.WIDE.U32 R160, R164, -0x326172a9, RZ ;  /* 0xcd9e8d57a4a07825 */ /* 0x000fe200078e00ff */
[----:B------:R-:W-:Y:S03]  /*218a0*/  PRMT R124, R118, 0x5410, R241 ;  /* 0x00005410767c7816 */ /* 0x000fe600000000f1 */
[-C--:B------:R-:W-:Y:S05]  /*218b0*/  HMMA.16816.F32 R4, R108, R120.reuse, R4 ;  /* 0x000000786c04723c */ /* 0x080fea0000001804 */
[--C-:B------:R-:W-:Y:S05]  /*218c0*/  HSET2.LE.AND R124, R124, R221.reuse, PT ;  /* 0x000000dd7c7c7233 */ /* 0x100fea0003803000 */
[----:B------:R-:W-:Y:S02]  /*218d0*/  LOP3.LUT R124, R112, R124, RZ, 0xc0, !PT ;  /* 0x0000007c707c7212 */ /* 0x000fe400078ec0ff */
[----:B------:R-:W-:Y:S05]  /*218e0*/  LOP3.LUT R112, R174, UR8, R161, 0x96, !PT ;  /* 0x00000008ae707c12 */ /* 0x000fea000f8e96a1 */
[----:B------:R-:W-:Y:S01]  /*218f0*/  IMAD.WIDE.U32 R174, R112, -0x2daee0ad, RZ ;  /* 0xd2511f5370ae7825 */ /* 0x000fe200078e00ff */
[C---:B------:R-:W-:Y:S04]  /*21900*/  HMMA.16816.F32 R8, R124.reuse, R120, R8 ;  /* 0x000000787c08723c */ /* 0x040fe80000001808 */
[----:B------:R-:W-:Y:S01]  /*21910*/  IMAD.WIDE.U32 R120, R162, -0x326172a9, RZ ;  /* 0xcd9e8d57a2787825 */ /* 0x000fe200078e00ff */
[----:B------:R-:W-:Y:S03]  /*21920*/  LOP3.LUT R119, R172, UR12, R175, 0x96, !PT ;  /* 0x0000000cac777c12 */ /* 0x000fe6000f8e96af */
[-C--:B------:R-:W-:Y:S03]  /*21930*/  HMMA.16816.F32 R12, R124, R122.reuse, R12 ;  /* 0x0000007a7c0c723c */ /* 0x080fe6000000180c */
[----:B------:R-:W-:Y:S05]  /*21940*/  LOP3.LUT R160, R160, UR7, R121, 0x96, !PT ;  /* 0x00000007a0a07c12 */ /* 0x000fea000f8e9679 */
[C---:B------:R-:W-:Y:S08]  /*21950*/  HMMA.16816.F32 R16, R108.reuse, R122, R16 ;  /* 0x0000007a6c10723c */ /* 0x040ff00000001810 */
[-C--:B------:R-:W-:Y:S08]  /*21960*/  HMMA.16816.F32 R20, R108, R104.reuse, R20 ;  /* 0x000000686c14723c */ /* 0x080ff00000001814 */
[C---:B------:R-:W-:Y:S08]  /*21970*/  HMMA.16816.F32 R24, R124.reuse, R104, R24 ;  /* 0x000000687c18723c */ /* 0x040ff00000001818 */
[-C--:B------:R-:W-:Y:S08]  /*21980*/  HMMA.16816.F32 R28, R124, R106.reuse, R28 ;  /* 0x0000006a7c1c723c */ /* 0x080ff0000000181c */
[C---:B------:R-:W-:Y:S04]  /*21990*/  HMMA.16816.F32 R32, R108.reuse, R106, R32 ;  /* 0x0000006a6c20723c */ /* 0x040fe80000001820 */
[C---:B----4-:R-:W-:Y:S05]  /*219a0*/  @P0 HADD2 R182, -R144.reuse.H1_H1, -RZ.H0_H0 ;  /* 0xa00000ff90b60230 */ /* 0x050fea0000000d00 */
[----:B------:R-:W-:Y:S01]  /*219b0*/  PRMT R162, R182, 0x7610, R162 ;  /* 0x00007610b6a27816 */ /* 0x000fe200000000a2 */
[----:B---3--:R-:W-:Y:S02]  /*219c0*/  @P2 HADD2 R179, -R141.H0_H0, -RZ.H0_H0 ;  /* 0xa00000ff8db32230 */ /* 0x008fe40000000900 */
[----:B--2---:R-:W-:Y:S03]  /*219d0*/  @!P6 HADD2 R177, -R144.H0_H0, -RZ.H0_H0 ;  /* 0xa00000ff90b1e230 */ /* 0x004fe60000000900 */
[----:B------:R2:W-:Y:S01]  /*219e0*/  @P2 STL.S16 [R1+0xe4], R179 ;  /* 0x0000e4b301002387 */ /* 0x0005e20000100600 */
[----:B------:R-:W-:Y:S02]  /*219f0*/  PRMT R114, R179, 0x7610, R114 ;  /* 0x00007610b3727816 */ /* 0x000fe40000000072 */
[----:B------:R-:W-:Y:S01]  /*21a00*/  PRMT R144, R144, 0x7632, R144 ;  /* 0x0000763290907816 */ /* 0x000fe20000000090 */
[----:B------:R1:W3:Y:S01]  /*21a10*/  LDL.S16 R139, [R1+0xcc] ;  /* 0x0000cc00018b7983 */ /* 0x0002e20000100600 */
[----:B------:R-:W-:Y:S02]  /*21a20*/  @P2 PRMT R141, R114, 0x5410, RZ ;  /* 0x00005410728d2816 */ /* 0x000fe400000000ff */
[----:B------:R-:W-:Y:S02]  /*21a30*/  ISETP.GT.U32.AND P2, PT, R227, UR10, PT ;  /* 0x0000000ae3007c0c */ /* 0x000fe4000bf44070 */
[----:B------:R-:W-:Y:S01]  /*21a40*/  PRMT R113, R177, 0x7610, R113 ;  /* 0x00007610b1717816 */ /* 0x000fe20000000071 */
[----:B------:R4:W-:Y:S01]  /*21a50*/  STG.E.U16 desc[UR28][R116.64+0x12], R141 ;  /* 0x0000128d74007986 */ /* 0x0009e2000c10151c */
[----:B------:R-:W-:Y:S02]  /*21a60*/  @P0 PRMT R144, R162, 0x5410, RZ ;  /* 0x00005410a2900816 */ /* 0x000fe400000000ff */
[----:B------:R-:W-:Y:S02]  /*21a70*/  @!P6 PRMT R157, R113, 0x5410, RZ ;  /* 0x00005410719de816 */ /* 0x000fe400000000ff */
[----:B------:R-:W1:Y:S05]  /*21a80*/  LDSM.16.MT88.4 R112, [R213+0xa400] ;  /* 0x00a40000d570783b */ /* 0x000e6a0000004200 */
[----:B------:R-:W-:Y:S03]  /*21a90*/  @P2 HADD2 R181, -R142.H0_H0, -RZ.H0_H0 ;  /* 0xa00000ff8eb52230 */ /* 0x000fe60000000900 */
[----:B--2---:R2:W2:Y:S02]  /*21aa0*/  LDL.S16 R179, [R1+0xd4] ;  /* 0x0000d40001b37983 */ /* 0x0044a40000100600 */
[----:B------:R-:W-:Y:S02]  /*21ab0*/  PRMT R122, R181, 0x7610, R122 ;  /* 0x00007610b57a7816 */ /* 0x000fe4000000007a */
[----:B------:R1:W-:Y:S01]  /*21ac0*/  @!P6 STL.S16 [R1+0xdc], R177 ;  /* 0x0000dcb10100e387 */ /* 0x0003e20000100600 */
[----:B------:R-:W-:Y:S02]  /*21ad0*/  ISETP.GT.U32.AND P6, PT, R234, UR10, PT ;  /* 0x0000000aea007c0c */ /* 0x000fe4000bfc4070 */
[----:B------:R-:W-:Y:S01]  /*21ae0*/  @P2 PRMT R142, R122, 0x5410, RZ ;  /* 0x000054107a8e2816 */ /* 0x000fe200000000ff */
[----:B------:R2:W2:Y:S04]  /*21af0*/  LDL.S16 R178, [R1+0xc4] ;  /* 0x0000c40001b27983 */ /* 0x0004a80000100600 */
[----:B------:R2:W-:Y:S01]  /*21b00*/  STG.E.U16 desc[UR28][R200.64+0x10], R142 ;  /* 0x0000108ec8007986 */ /* 0x0005e2000c10151c */
[----:B----4-:R-:W-:Y:S05]  /*21b10*/  IMAD.WIDE.U32 R140, R119, -0x326172a9, RZ ;  /* 0xcd9e8d57778c7825 */ /* 0x010fea00078e00ff */
[--C-:B------:R-:W-:Y:S02]  /*21b20*/  LOP3.LUT R120, R120, UR6, R141.reuse, 0x96, !PT ;  /* 0x0000000678787c12 */ /* 0x100fe4000f8e968d */
[----:B------:R-:W-:Y:S02]  /*21b30*/  PRMT R141, R145, 0x7610, R141 ;  /* 0x00007610918d7816 */ /* 0x000fe4000000008d */
[----:B------:R-:W-:Y:S01]  /*21b40*/  LOP3.LUT R122, R120, 0xff, RZ, 0xc0, !PT ;  /* 0x000000ff787a7812 */ /* 0x000fe200078ec0ff */
[----:B-1----:R4:W4:Y:S01]  /*21b50*/  LDL.S16 R177, [R1+0xc0] ;  /* 0x0000c00001b17983 */ /* 0x0029220000100600 */
[-C--:B------:R-:W-:Y:S03]  /*21b60*/  HMMA.16816.F32 R36, R108, R112.reuse, R36 ;  /* 0x000000706c24723c */ /* 0x080fe60000001824 */
[----:B------:R-:W-:Y:S01]  /*21b70*/  @P0 STL.S16 [R1+0xd8], R182 ;  /* 0x0000d8b601000387 */ /* 0x000fe20000100600 */
[----:B------:R-:W-:Y:S03]  /*21b80*/  ISETP.GT.U32.AND P0, PT, R228, UR10, PT ;  /* 0x0000000ae4007c0c */ /* 0x000fe6000bf04070 */
[----:B------:R-:W-:Y:S01]  /*21b90*/  @P2 STL.S16 [R1+0xe0], R181 ;  /* 0x0000e0b501002387 */ /* 0x000fe20000100600 */
[----:B------:R-:W-:Y:S01]  /*21ba0*/  ISETP.GT.U32.AND P2, PT, R232, UR10, PT ;  /* 0x0000000ae8007c0c */ /* 0x000fe2000bf44070 */
[C---:B------:R-:W-:Y:S02]  /*21bb0*/  HMMA.16816.F32 R40, R124.reuse, R112, R40 ;  /* 0x000000707c28723c */ /* 0x040fe40000001828 */
[----:B------:R1:W4:Y:S04]  /*21bc0*/  LDL.S16 R172, [R1+0xd0] ;  /* 0x0000d00001ac7983 */ /* 0x0003280000100600 */
[----:B------:R1:W4:Y:S02]  /*21bd0*/  LDL.S16 R162, [R1+0xc8] ;  /* 0x0000c80001a27983 */ /* 0x0003240000100600 */
[-C--:B------:R-:W-:Y:S08]  /*21be0*/  HMMA.16816.F32 R44, R124, R114.reuse, R44 ;  /* 0x000000727c2c723c */ /* 0x080ff0000000182c */
[C---:B------:R-:W-:Y:S04]  /*21bf0*/  HMMA.16816.F32 R48, R108.reuse, R114, R48 ;  /* 0x000000726c30723c */ /* 0x040fe80000001830 */
[----:B---3--:R-:W-:Y:S05]  /*21c00*/  @P0 HADD2 R139, -R143.H0_H0, -RZ.H0_H0 ;  /* 0xa00000ff8f8b0230 */ /* 0x008fea0000000900 */
[----:B------:R-:W-:Y:S04]  /*21c10*/  PRMT R104, R139, 0x7610, R104 ;  /* 0x000076108b687816 */ /* 0x000fe80000000068 */
[----:B------:R-:W-:Y:S02]  /*21c20*/  @P0 PRMT R143, R104, 0x5410, RZ ;  /* 0x00005410688f0816 */ /* 0x000fe400000000ff */
[----:B------:R-:W3:Y:S08]  /*21c30*/  LDSM.16.MT88.4 R104, [R180+0x1400] ;  /* 0x00140000b468783b */ /* 0x000ef00000004200 */
[----:B------:R-:W-:Y:S01]  /*21c40*/  STG.E.U16 desc[UR28][R200.64+0x12], R143 ;  /* 0x0000128fc8007986 */ /* 0x000fe2000c10151c */
[C---:B--2---:R-:W-:Y:S05]  /*21c50*/  @P6 HADD2 R179, -R145.reuse.H0_H0, -RZ.H0_H0 ;  /* 0xa00000ff91b36230 */ /* 0x044fea0000000900 */
[----:B------:R-:W-:Y:S01]  /*21c60*/  @P6 STL.S16 [R1+0xd4], R179 ;  /* 0x0000d4b301006387 */ /* 0x000fe20000100600 */
[----:B------:R-:W-:Y:S01]  /*21c70*/  PRMT R119, R179, 0x7610, R119 ;  /* 0x00007610b3777816 */ /* 0x000fe20000000077 */
[----:B------:R-:W-:Y:S02]  /*21c80*/  @P2 HADD2 R178, -R145.H1_H1, -RZ.H0_H0 ;  /* 0xa00000ff91b22230 */ /* 0x000fe40000000d00 */
[----:B------:R2:W-:Y:S01]  /*21c90*/  @P0 STL.S16 [R1+0xcc], R139 ;  /* 0x0000cc8b01000387 */ /* 0x0005e20000100600 */
[----:B------:R-:W-:Y:S02]  /*21ca0*/  @P6 PRMT R141, R119, 0x5410, RZ ;  /* 0x00005410778d6816 */ /* 0x000fe400000000ff */
[----:B------:R-:W-:Y:S01]  /*21cb0*/  ISETP.LE.U32.AND P6, PT, R122, UR10, PT ;  /* 0x0000000a7a007c0c */ /* 0x000fe2000bfc3070 */
[----:B------:R1:W2:Y:S01]  /*21cc0*/  LDL.S16 R161, [R1+0xbc] ;  /* 0x0000bc0001a17983 */ /* 0x0002a20000100600 */
[----:B------:R-:W-:Y:S02]  /*21cd0*/  ISETP.LE.U32.AND P0, PT, R156, UR10, PT ;  /* 0x0000000a9c007c0c */ /* 0x000fe4000bf03070 */
[----:B------:R-:W-:Y:S01]  /*21ce0*/  PRMT R156, R147, 0x7610, R156 ;  /* 0x00007610939c7816 */ /* 0x000fe2000000009c */
[----:B------:R1:W2:Y:S01]  /*21cf0*/  LDL.S16 R119, [R1+0xb8] ;  /* 0x0000b80001777983 */ /* 0x0002a20000100600 */
[----:B------:R-:W-:Y:S02]  /*21d00*/  PRMT R173, R178, 0x7610, R173 ;  /* 0x00007610b2ad7816 */ /* 0x000fe400000000ad */
[----:B------:R-:W-:Y:S01]  /*21d10*/  PRMT R145, R145, 0x7632, R145 ;  /* 0x0000763291917816 */ /* 0x000fe20000000091 */
[----:B------:R1:W2:Y:S01]  /*21d20*/  LDL.S16 R142, [R1+0xac] ;  /* 0x0000ac00018e7983 */ /* 0x0002a20000100600 */
[----:B------:R-:W-:Y:S03]  /*21d30*/  @P2 PRMT R145, R173, 0x5410, RZ ;  /* 0x00005410ad912816 */ /* 0x000fe600000000ff */
[----:B----4-:R-:W-:Y:S01]  /*21d40*/  @!P6 HADD2 R177, -R147.H0_H0, -RZ.H0_H0 ;  /* 0xa00000ff93b1e230 */ /* 0x010fe20000000900 */
[-C--:B---3--:R-:W-:Y:S01]  /*21d50*/  HMMA.16816.F32 R52, R108, R104.reuse, R52 ;  /* 0x000000686c34723c */ /* 0x088fe20000001834 */
[----:B--2---:R1:W2:Y:S03]  /*21d60*/  LDL.S16 R139, [R1+0xb0] ;  /* 0x0000b000018b7983 */ /* 0x0042a60000100600 */
[----:B------:R-:W-:Y:S01]  /*21d70*/  PRMT R164, R177, 0x7610, R164 ;  /* 0x00007610b1a47816 */ /* 0x000fe200000000a4 */
[----:B------:R-:W-:Y:S03]  /*21d80*/  @P2 STL.S16 [R1+0xc4], R178 ;  /* 0x0000c4b201002387 */ /* 0x000fe60000100600 */
[----:B------:R-:W-:Y:S01]  /*21d90*/  @!P6 PRMT R156, R164, 0x5410, RZ ;  /* 0x00005410a49ce816 */ /* 0x000fe200000000ff */
[C---:B------:R-:W-:Y:S01]  /*21da0*/  HMMA.16816.F32 R56, R124.reuse, R104, R56 ;  /* 0x000000687c38723c */ /* 0x040fe20000001838 */
[----:B------:R-:W-:Y:S03]  /*21db0*/  @!P6 STL.S16 [R1+0xc0], R177 ;  /* 0x0000c0b10100e387 */ /* 0x000fe60000100600 */
[----:B------:R-:W-:Y:S01]  /*21dc0*/  @!P0 HADD2 R172, -R132.H0_H0, -RZ.H0_H0 ;  /* 0xa00000ff84ac8230 */ /* 0x000fe20000000900 */
[----:B------:R-:W-:Y:S01]  /*21dd0*/  ISETP.LE.U32.AND P6, PT, R155, UR10, PT ;  /* 0x0000000a9b007c0c */ /* 0x000fe2000bfc3070 */
[----:B------:R-:W-:Y:S01]  /*21de0*/  @!P5 HADD2 R162, -R129.H0_H0, -RZ.H0_H0 ;  /* 0xa00000ff81a2d230 */ /* 0x000fe20000000900 */
[----:B------:R-:W-:Y:S01]  /*21df0*/  ISETP.LE.U32.AND P2, PT, R154, UR10, PT ;  /* 0x0000000a9a007c0c */ /* 0x000fe2000bf43070 */
[-C--:B------:R-:W-:Y:S01]  /*21e00*/  HMMA.16816.F32 R60, R124, R106.reuse, R60 ;  /* 0x0000006a7c3c723c */ /* 0x080fe2000000183c */
[----:B------:R-:W-:Y:S02]  /*21e10*/  @!P0 STL.S16 [R1+0xd0], R172 ;  /* 0x0000d0ac01008387 */ /* 0x000fe40000100600 */
[----:B------:R-:W-:Y:S01]  /*21e20*/  PRMT R143, R162, 0x7610, R143 ;  /* 0x00007610a28f7816 */ /* 0x000fe2000000008f */
[----:B------:R-:W-:Y:S01]  /*21e30*/  IMAD.MOV.U32 R154, RZ, RZ, R152 ;  /* 0x000000ffff9a7224 */ /* 0x000fe200078e0098 */
[----:B------:R-:W-:Y:S01]  /*21e40*/  @!P5 STL.S16 [R1+0xc8], R162 ;  /* 0x0000c8a20100d387 */ /* 0x000fe20000100600 */
[----:B------:R-:W-:Y:S02]  /*21e50*/  PRMT R121, R172, 0x7610, R121 ;  /* 0x00007610ac797816 */ /* 0x000fe40000000079 */
[----:B------:R-:W-:Y:S01]  /*21e60*/  @!P5 PRMT R129, R143, 0x5410, RZ ;  /* 0x000054108f81d816 */ /* 0x000fe200000000ff */
[----:B------:R1:W3:Y:S01]  /*21e70*/  LDL.S16 R155, [R1+0xb4] ;  /* 0x0000b400019b7983 */ /* 0x0002e20000100600 */
[----:B------:R-:W-:Y:S01]  /*21e80*/  @!P0 PRMT R132, R121, 0x5410, RZ ;  /* 0x0000541079848816 */ /* 0x000fe200000000ff */
[C---:B------:R-:W-:Y:S02]  /*21e90*/  HMMA.16816.F32 R64, R108.reuse, R106, R64 ;  /* 0x0000006a6c40723c */ /* 0x040fe40000001840 */
[----:B------:R4:W-:Y:S02]  /*21ea0*/  STG.E.U16 desc[UR28][R198.64+0x22], R129 ;  /* 0x00002281c6007986 */ /* 0x0009e4000c10151c */
[----:B------:R-:W-:Y:S02]  /*21eb0*/  ISETP.LE.U32.AND P0, PT, R118, UR10, PT ;  /* 0x0000000a76007c0c */ /* 0x000fe4000bf03070 */
[----:B------:R-:W-:Y:S01]  /*21ec0*/  STG.E.U16 desc[UR28][R198.64+0x20], R132 ;  /* 0x00002084c6007986 */ /* 0x000fe2000c10151c */
[----:B------:R-:W-:Y:S02]  /*21ed0*/  ISETP.LE.U32.AND P5, PT, R167, UR10, PT ;  /* 0x0000000aa7007c0c */ /* 0x000fe4000bfa3070 */
[----:B------:R-:W-:Y:S02]  /*21ee0*/  LOP3.LUT R121, R120, 0xffff, RZ, 0xc0, !PT ;  /* 0x0000ffff78797812 */ /* 0x000fe400078ec0ff */
[----:B------:R-:W-:Y:S02]  /*21ef0*/  PRMT R143, R152, 0x7772, RZ ;  /* 0x00007772988f7816 */ /* 0x000fe400000000ff */
[----:B------:R-:W-:Y:S04]  /*21f00*/  SHF.R.U32.HI R121, RZ, 0x8, R121 ;  /* 0x00000008ff797819 */ /* 0x000fe80000011679 */
[----:B------:R-:W-:Y:S01]  /*21f10*/  LOP3.LUT R112, R121, 0xffff, RZ, 0xc0, !PT ;  /* 0x0000ffff79707812 */ /* 0x000fe200078ec0ff */
[----:B------:R-:W-:Y:S02]  /*21f20*/  @!P2 HADD2 R161, -R134.H0_H0, -RZ.H0_H0 ;  /* 0xa00000ff86a1a230 */ /* 0x000fe40000000900 */
[----:B------:R-:W-:Y:S03]  /*21f30*/  @!P6 HADD2 R119, -R133.H0_H0, -RZ.H0_H0 ;  /* 0xa00000ff8577e230 */ /* 0x000fe60000000900 */
[----:B------:R-:W-:Y:S01]  /*21f40*/  @!P2 STL.S16 [R1+0xbc], R161 ;  /* 0x0000bca10100a387 */ /* 0x000fe20000100600 */
[----:B------:R-:W-:Y:S01]  /*21f50*/  PRMT R118, R161, 0x7610, R118 ;  /* 0x00007610a1767816 */ /* 0x000fe20000000076 */
[----:B------:R-:W-:Y:S02]  /*21f60*/  @!P0 HADD2 R142, -R3.H0_H0, -RZ.H0_H0 ;  /* 0xa00000ff038e8230 */ /* 0x000fe40000000900 */
[----:B------:R1:W-:Y:S01]  /*21f70*/  @!P6 STL.S16 [R1+0xb8], R119 ;  /* 0x0000b8770100e387 */ /* 0x0003e20000100600 */
[----:B------:R-:W-:Y:S02]  /*21f80*/  PRMT R113, R119, 0x7610, R113 ;  /* 0x0000761077717816 */ /* 0x000fe40000000071 */
[----:B------:R-:W-:Y:S01]  /*21f90*/  @!P2 PRMT R134, R118, 0x5410, RZ ;  /* 0x000054107686a816 */ /* 0x000fe200000000ff */
[----:B------:R3:W3:Y:S01]  /*21fa0*/  LDL.S16 R164, [R1+0xa8] ;  /* 0x0000a80001a47983 */ /* 0x0006e20000100600 */
[----:B------:R-:W-:Y:S02]  /*21fb0*/  @!P6 PRMT R133, R113, 0x5410, RZ ;  /* 0x000054107185e816 */ /* 0x000fe400000000ff */
[----:B------:R-:W-:Y:S01]  /*21fc0*/  ISETP.GT.U32.AND P2, PT, R229, UR10, PT ;  /* 0x0000000ae5007c0c */ /* 0x000fe2000bf44070 */
[----:B------:R3:W-:Y:S01]  /*21fd0*/  @!P0 STL.S16 [R1+0xac], R142 ;  /* 0x0000ac8e01008387 */ /* 0x0007e20000100600 */
[----:B----4-:R-:W-:Y:S02]  /*21fe0*/  PRMT R129, R142, 0x7610, R129 ;  /* 0x000076108e817816 */ /* 0x010fe40000000081 */
[----:B------:R-:W-:Y:S01]  /*21ff0*/  ISETP.LE.U32.AND P6, PT, R112, UR10, PT ;  /* 0x0000000a70007c0c */ /* 0x000fe2000bfc3070 */
[----:B--2---:R-:W-:Y:S01]  /*22000*/  @!P5 HADD2 R139, -R137.H0_H0, -RZ.H0_H0 ;  /* 0xa00000ff898bd230 */ /* 0x004fe20000000900 */
[----:B------:R-:W2:Y:S01]  /*22010*/  LDSM.16.MT88.4 R112, [R213+0xb400] ;  /* 0x00b40000d570783b */ /* 0x000ea20000004200 */
[----:B------:R-:W-:Y:S02]  /*22020*/  @!P0 PRMT R3, R129, 0x5410, RZ ;  /* 0x0000541081038816 */ /* 0x000fe400000000ff */
[----:B------:R-:W-:Y:S02]  /*22030*/  ISETP.GT.U32.AND P0, PT, R207, UR10, PT ;  /* 0x0000000acf007c0c */ /* 0x000fe4000bf04070 */
[----:B------:R-:W-:Y:S02]  /*22040*/  PRMT R123, R139, 0x7610, R123 ;  /* 0x000076108b7b7816 */ /* 0x000fe4000000007b */
[----:B------:R-:W-:Y:S01]  /*22050*/  PRMT R129, R122, 0x5410, R121 ;  /* 0x000054107a817816 */ /* 0x000fe20000000079 */
[----:B------:R4:W-:Y:S01]  /*22060*/  @!P5 STL.S16 [R1+0xb0], R139 ;  /* 0x0000b08b0100d387 */ /* 0x0009e20000100600 */
[----:B------:R-:W-:Y:S02]  /*22070*/  @!P5 PRMT R137, R123, 0x5410, RZ ;  /* 0x000054107b89d816 */ /* 0x000fe400000000ff */
[----:B------:R-:W-:Y:S01]  /*22080*/  ISETP.GT.U32.AND P5, PT, R233, UR10, PT ;  /* 0x0000000ae9007c0c */ /* 0x000fe2000bfa4070 */
[----:B-1----:R-:W-:Y:S01]  /*22090*/  IMAD.WIDE R118, R197, -0x70, R116 ;  /* 0xffffff90c5767825 */ /* 0x002fe200078e0274 */
[----:B------:R-:W-:Y:S01]  /*220a0*/  PRMT R122, R169, 0x7610, R122 ;  /* 0x00007610a97a7816 */ /* 0x000fe2000000007a */
[----:B------:R-:W1:Y:S01]  /*220b0*/  MUFU.EX2 R117, R193 ;  /* 0x000000c100757308 */ /* 0x000e620000000800 */
[----:B------:R-:W-:Y:S02]  /*220c0*/  PRMT R161, R140, 0x7773, RZ ;  /* 0x000077738ca17816 */ /* 0x000fe400000000ff */
[----:B------:R2:W-:Y:S07]  /*220d0*/  STG.E.U16 desc[UR28][R118.64+0x22], R133 ;  /* 0x0000228576007986 */ /* 0x0005ee000c10151c */
[----:B------:R-:W4:Y:S01]  /*220e0*/  MUFU.EX2 R116, R194 ;  /* 0x000000c200747308 */ /* 0x000f220000000800 */
[----:B---3--:R-:W-:Y:S01]  /*220f0*/  PRMT R142, R152, 0x7773, RZ ;  /* 0x00007773988e7816 */ /* 0x008fe200000000ff */
[----:B------:R3:W-:Y:S01]  /*22100*/  STG.E.U16 desc[UR28][R118.64+0x20], R134 ;  /* 0x0000208676007986 */ /* 0x0007e2000c10151c */
[----:B------:R-:W-:Y:S05]  /*22110*/  @P2 HADD2 R155, -R136.H0_H0, -RZ.H0_H0 ;  /* 0xa00000ff889b2230 */ /* 0x000fea0000000900 */
[----:B------:R-:W-:Y:S01]  /*22120*/  PRMT R132, R155, 0x7610, R132 ;  /* 0x000076109b847816 */ /* 0x000fe20000000084 */
[----:B-1----:R-:W-:Y:S03]  /*22130*/  FADD.FTZ R123, R117, R166 ;  /* 0x000000a6757b7221 */ /* 0x002fe60000010000 */
[----:B------:R-:W-:Y:S01]  /*22140*/  @P2 PRMT R136, R132, 0x5410, RZ ;  /* 0x0000541084882816 */ /* 0x000fe200000000ff */
[C-C-:B----4-:R-:W-:Y:S01]  /*22150*/  FADD.FTZ R105, R116.reuse, R123.reuse ;  /* 0x0000007b74697221 */ /* 0x150fe20000010000 */
[----:B------:R-:W-:Y:S02]  /*22160*/  F2FP.F16.F32.PACK_AB R186, R116, R117 ;  /* 0x0000007574ba723e */ /* 0x000fe400000000ff */
[----:B------:R-:W-:Y:S02]  /*22170*/  PRMT R123, R169, 0x7632, R123 ;  /* 0x00007632a97b7816 */ /* 0x000fe4000000007b */
[----:B------:R-:W-:Y:S01]  /*22180*/  PRMT R139, R152, 0x7771, RZ ;  /* 0x00007771988b7816 */ /* 0x000fe200000000ff */
[----:B------:R-:W-:Y:S01]  /*22190*/  IMAD.MOV.U32 R152, RZ, RZ, R140 ;  /* 0x000000ffff987224 */ /* 0x000fe200078e008c */
[----:B------:R-:W-:Y:S01]  /*221a0*/  PRMT R116, R153, 0x7632, R116 ;  /* 0x0000763299747816 */ /* 0x000fe20000000074 */
[-C--:B--2---:R-:W-:Y:S03]  /*221b0*/  HMMA.16816.F32 R68, R108, R112.reuse, R68 ;  /* 0x000000706c44723c */ /* 0x084fe60000001844 */
[----:B------:R-:W-:Y:S01]  /*221c0*/  LOP3.LUT R116, R116, 0xff, RZ, 0xc0, !PT ;  /* 0x000000ff74747812 */ /* 0x000fe200078ec0ff */
[----:B------:R2:W4:Y:S04]  /*221d0*/  LDL.S16 R133, [R1+0x90] ;  /* 0x0000900001857983 */ /* 0x0005280000100600 */
[----:B------:R1:W-:Y:S01]  /*221e0*/  @P2 STL.S16 [R1+0xb4], R155 ;  /* 0x0000b49b01002387 */ /* 0x0003e20000100600 */
[----:B---3--:R-:W-:Y:S01]  /*221f0*/  IMAD.WIDE R118, R197, 0x70, R118 ;  /* 0x00000070c5767825 */ /* 0x008fe200078e0276 */
[C---:B------:R-:W-:Y:S02]  /*22200*/  HMMA.16816.F32 R72, R124.reuse, R112, R72 ;  /* 0x000000707c48723c */ /* 0x040fe40000001848 */
[----:B------:R2:W3:Y:S02]  /*22210*/  LDL.S16 R162, [R1+0xa4] ;  /* 0x0000a40001a27983 */ /* 0x0004e40000100600 */
[----:B------:R-:W-:Y:S02]  /*22220*/  PRMT R113, R122, 0x5410, R123 ;  /* 0x000054107a717816 */ /* 0x000fe4000000007b */
[----:B------:R2:W2:Y:S01]  /*22230*/  LDL.S16 R117, [R1+0xa0] ;  /* 0x0000a00001757983 */ /* 0x0004a20000100600 */
[----:B------:R-:W-:Y:S01]  /*22240*/  PRMT R112, R120, 0x7632, R112 ;  /* 0x0000763278707816 */ /* 0x000fe20000000070 */
[-C--:B------:R-:W-:Y:S02]  /*22250*/  HMMA.16816.F32 R76, R124, R114.reuse, R76 ;  /* 0x000000727c4c723c */ /* 0x080fe4000000184c */
[----:B------:R1:W-:Y:S01]  /*22260*/  STG.E.U16 desc[UR28][R118.64+0x20], R3 ;  /* 0x0000200376007986 */ /* 0x0003e2000c10151c */
[----:B------:R-:W-:Y:S02]  /*22270*/  SHF.R.U32.HI R120, RZ, 0x18, R120 ;  /* 0x00000018ff787819 */ /* 0x000fe40000011678 */
[----:B------:R-:W-:Y:S01]  /*22280*/  LOP3.LUT R112, R112, 0xff, RZ, 0xc0, !PT ;  /* 0x000000ff70707812 */ /* 0x000fe200078ec0ff */
[----:B------:R-:W-:Y:S02]  /*22290*/  STL [R1+0x148], R105 ;  /* 0x0001486901007387 */ /* 0x000fe40000100800 */
[C---:B------:R-:W-:Y:S02]  /*222a0*/  HMMA.16816.F32 R80, R108.reuse, R114, R80 ;  /* 0x000000726c50723c */ /* 0x040fe40000001850 */
[----:B------:R-:W-:Y:S04]  /*222b0*/  STG.E.U16 desc[UR28][R118.64+0x22], R163 ;  /* 0x000022a376007986 */ /* 0x000fe8000c10151c */
[----:B------:R-:W-:Y:S01]  /*222c0*/  STG.E.U16 desc[UR28][R200.64+0x22], R158 ;  /* 0x0000229ec8007986 */ /* 0x000fe2000c10151c */
[C---:B-1----:R-:W-:Y:S02]  /*222d0*/  PRMT R155, R140.reuse, 0x7772, RZ ;  /* 0x000077728c9b7816 */ /* 0x042fe400000000ff */
[----:B------:R-:W-:Y:S01]  /*222e0*/  PRMT R140, R140, 0x7771, RZ ;  /* 0x000077718c8c7816 */ /* 0x000fe200000000ff */
[----:B------:R-:W-:Y:S04]  /*222f0*/  STG.E.U16 desc[UR28][R200.64+0x20], R165 ;  /* 0x000020a5c8007986 */ /* 0x000fe8000c10151c */
[----:B------:R-:W-:Y:S04]  /*22300*/  STG.E.U16 desc[UR28][R198.64+0x30], R137 ;  /* 0x00003089c6007986 */ /* 0x000fe8000c10151c */
[----:B------:R-:W-:Y:S01]  /*22310*/  STG.E.U16 desc[UR28][R198.64+0x32], R136 ;  /* 0x00003288c6007986 */ /* 0x000fe2000c10151c */
[----:B------:R-:W-:Y:S04]  /*22320*/  LOP3.LUT R3, R153, 0xff, RZ, 0xc0, !PT ;  /* 0x000000ff99037812 */ /* 0x000fe800078ec0ff */
[C---:B------:R-:W-:Y:S02]  /*22330*/  ISETP.LE.U32.AND P2, PT, R3.reuse, UR10, PT ;  /* 0x0000000a03007c0c */ /* 0x040fe4000bf43070 */
[----:B------:R-:W-:Y:S02]  /*22340*/  PRMT R132, R3, 0x5410, R159 ;  /* 0x0000541003847816 */ /* 0x000fe4000000009f */
[----:B------:R-:W-:Y:S01]  /*22350*/  SHF.R.U32.HI R3, RZ, 0x18, R153 ;  /* 0x00000018ff037819 */ /* 0x000fe20000011699 */
[----:B------:R-:W-:Y:S05]  /*22360*/  @P0 HADD2 R164, -R135.H0_H0, -RZ.H0_H0 ;  /* 0xa00000ff87a40230 */ /* 0x000fea0000000900 */
[----:B------:R-:W-:Y:S01]  /*22370*/  @P0 STL.S16 [R1+0xa8], R164 ;  /* 0x0000a8a401000387 */ /* 0x000fe20000100600 */
[----:B------:R-:W-:Y:S03]  /*22380*/  PRMT R104, R164, 0x7610, R104 ;  /* 0x00007610a4687816 */ /* 0x000fe60000000068 */
[----:B------:R-:W-:Y:S01]  /*22390*/  LDSM.16.MT88.4 R164, [R213+0x9c00] ;  /* 0x009c0000d5a4783b */ /* 0x000fe20000004200 */
[----:B------:R-:W-:Y:S02]  /*223a0*/  @P0 PRMT R135, R104, 0x5410, RZ ;  /* 0x0000541068870816 */ /* 0x000fe400000000ff */
[----:B------:R-:W-:Y:S05]  /*223b0*/  ISETP.LE.U32.AND P0, PT, R3, UR10, PT ;  /* 0x0000000a03007c0c */ /* 0x000fea000bf03070 */
[----:B------:R-:W1:Y:S01]  /*223c0*/  LDSM.16.MT88.4 R104, [R180+0x2400] ;  /* 0x00240000b468783b */ /* 0x000e620000004200 */
[----:B----4-:R-:W-:Y:S01]  /*223d0*/  @P5 HADD2 R133, -R138.H0_H0, -RZ.H0_H0 ;  /* 0xa00000ff8a855230 */ /* 0x010fe20000000900 */
[-C--:B-1----:R-:W-:Y:S06]  /*223e0*/  HMMA.16816.F32 R84, R108, R104.reuse, R84 ;  /* 0x000000686c54723c */ /* 0x082fec0000001854 */
[----:B------:R1:W-:Y:S01]  /*223f0*/  @P5 STL.S16 [R1+0x90], R133 ;  /* 0x0000908501005387 */ /* 0x0003e20000100600 */
[----:B------:R-:W-:Y:S01]  /*22400*/  PRMT R121, R133, 0x7610, R121 ;  /* 0x0000761085797816 */ /* 0x000fe20000000079 */
[----:B---3--:R-:W-:Y:S03]  /*22410*/  @!P2 HADD2 R162, -R122.H0_H0, -RZ.H0_H0 ;  /* 0xa00000ff7aa2a230 */ /* 0x008fe60000000900 */
[----:B------:R-:W-:Y:S01]  /*22420*/  @P5 PRMT R138, R121, 0x5410, RZ ;  /* 0x00005410798a5816 */ /* 0x000fe200000000ff */
[----:B--2---:R-:W-:Y:S01]  /*22430*/  @!P3 HADD2 R117, -R123.H0_H0, -RZ.H0_H0 ;  /* 0xa00000ff7b75b230 */ /* 0x004fe20000000900 */
[----:B------:R2:W-:Y:S01]  /*22440*/  @!P2 STL.S16 [R1+0xa4], R162 ;  /* 0x0000a4a20100a387 */ /* 0x0005e20000100600 */
[----:B------:R-:W-:Y:S01]  /*22450*/  ISETP.LE.U32.AND P5, PT, R116, UR10, PT ;  /* 0x0000000a74007c0c */ /* 0x000fe2000bfa3070 */
[C---:B------:R-:W-:Y:S02]  /*22460*/  HMMA.16816.F32 R88, R124.reuse, R104, R88 ;  /* 0x000000687c58723c */ /* 0x040fe40000001858 */
[----:B------:R3:W-:Y:S02]  /*22470*/  @!P3 STL.S16 [R1+0xa0], R117 ;  /* 0x0000a0750100b387 */ /* 0x0007e40000100600 */
[----:B------:R-:W-:Y:S02]  /*22480*/  PRMT R134, R117, 0x7610, R134 ;  /* 0x0000761075867816 */ /* 0x000fe40000000086 */
[----:B------:R4:W4:Y:S01]  /*22490*/  LDL.S16 R163, [R1+0x8c] ;  /* 0x00008c0001a37983 */ /* 0x0009220000100600 */
[----:B------:R-:W-:Y:S01]  /*224a0*/  PRMT R105, R143, 0x5410, R142 ;  /* 0x000054108f697816 */ /* 0x000fe2000000008e */
[-C--:B------:R-:W-:Y:S02]  /*224b0*/  HMMA.16816.F32 R92, R124, R106.reuse, R92 ;  /* 0x0000006a7c5c723c */ /* 0x080fe4000000185c */
[----:B------:R4:W4:Y:S01]  /*224c0*/  LDL.S16 R159, [R1+0x84] ;  /* 0x00008400019f7983 */ /* 0x0009220000100600 */
[----:B------:R-:W-:Y:S02]  /*224d0*/  @!P3 PRMT R123, R134, 0x5410, RZ ;  /* 0x00005410867bb816 */ /* 0x000fe400000000ff */
[----:B------:R-:W-:Y:S01]  /*224e0*/  ISETP.LE.U32.AND P3, PT, R112, UR10, PT ;  /* 0x0000000a70007c0c */ /* 0x000fe2000bf63070 */
[----:B------:R4:W4:Y:S01]  /*224f0*/  LDL.S16 R158, [R1+0x80] ;  /* 0x00008000019e7983 */ /* 0x0009220000100600 */
[--C-:B-1----:R-:W-:Y:S01]  /*22500*/  PRMT R133, R116, 0x5410, R3.reuse ;  /* 0x0000541074857816 */ /* 0x102fe20000000003 */
[----:B------:R-:W-:Y:S04]  /*22510*/  HMMA.16816.F32 R96, R108, R106, R96 ;  /* 0x0000006a6c60723c */ /* 0x000fe80000001860 */
[----:B------:R-:W-:Y:S02]  /*22520*/  PRMT R3, R162, 0x7610, R3 ;  /* 0x00007610a2037816 */ /* 0x000fe40000000003 */
[----:B------:R-:W-:Y:S01]  /*22530*/  LOP3.LUT R105, R105, 0xff00ff, RZ, 0xc0, !PT ;  /* 0x00ff00ff69697812 */ /* 0x000fe200078ec0ff */
[----:B--2---:R2:W2:Y:S01]  /*22540*/  LDL.S16 R162, [R1+0x88] ;  /* 0x0000880001a27983 */ /* 0x0044a20000100600 */
[----:B------:R-:W-:Y:S02]  /*22550*/  @!P2 PRMT R122, R3, 0x5410, RZ ;  /* 0x00005410037aa816 */ /* 0x000fe400000000ff */
[----:B------:R-:W1:Y:S01]  /*22560*/  MUFU.EX2 R3, R195 ;  /* 0x000000c300037308 */ /* 0x000e620000000800 */
[----:B---3--:R-:W-:Y:S01]  /*22570*/  IMAD.WIDE R116, R197, -0x70, R118 ;  /* 0xffffff90c5747825 */ /* 0x008fe200078e0276 */
[----:B------:R-:W-:Y:S03]  /*22580*/  PRMT R121, R112, 0x5410, R120 ;  /* 0x0000541070797816 */ /* 0x000fe60000000078 */
[----:B------:R-:W-:Y:S01]  /*22590*/  FADD.FTZ R112, R185, R168 ;  /* 0x000000a8b9707221 */ /* 0x000fe20000010000 */
[----:B------:R-:W-:Y:S01]  /*225a0*/  ISETP.LE.U32.AND P2, PT, R120, UR10, PT ;  /* 0x0000000a78007c0c */ /* 0x000fe2000bf43070 */
[----:B------:R3:W-:Y:S01]  /*225b0*/  STG.E.U16 desc[UR28][R116.64+0x30], R135 ;  /* 0x0000308774007986 */ /* 0x0007e2000c10151c */
[--C-:B------:R-:W-:Y:S02]  /*225c0*/  HSET2.LE.AND R115, R105, R221.reuse, PT ;  /* 0x000000dd69737233 */ /* 0x100fe40003803000 */
[----:B------:R-:W-:Y:S01]  /*225d0*/  LOP3.LUT R124, R152, 0xff, RZ, 0xc0, !PT ;  /* 0x000000ff987c7812 */ /* 0x000fe200078ec0ff */
[----:B------:R-:W-:Y:S01]  /*225e0*/  STG.E.U16 desc[UR28][R116.64+0x32], R138 ;  /* 0x0000328a74007986 */ /* 0x000fe2000c10151c */
[--C-:B------:R-:W-:Y:S02]  /*225f0*/  HSET2.LE.AND R120, R129, R221.reuse, PT ;  /* 0x000000dd81787233 */ /* 0x100fe40003803000 */
[----:B------:R-:W-:Y:S01]  /*22600*/  PRMT R129, R130, 0x7632, R129 ;  /* 0x0000763282817816 */ /* 0x000fe20000000081 */
[C---:B-1----:R-:W-:Y:S01]  /*22610*/  FADD.FTZ R112, R3.reuse, R112 ;  /* 0x0000007003707221 */ /* 0x042fe20000010000 */
[----:B------:R-:W-:Y:S02]  /*22620*/  F2FP.F16.F32.PACK_AB R185, R3, R185 ;  /* 0x000000b903b9723e */ /* 0x000fe400000000ff */
[C---:B------:R-:W-:Y:S02]  /*22630*/  PRMT R3, R128.reuse, 0x7632, R3 ;  /* 0x0000763280037816 */ /* 0x040fe40000000003 */
[----:B------:R1:W-:Y:S01]  /*22640*/  STL [R1+0x14c], R112 ;  /* 0x00014c7001007387 */ /* 0x0003e20000100800 */
[----:B------:R-:W-:Y:S02]  /*22650*/  LOP3.LUT R120, R147, R120, RZ, 0xc0, !PT ;  /* 0x0000007893787212 */ /* 0x000fe400078ec0ff */
[----:B------:R-:W-:Y:S02]  /*22660*/  PRMT R104, R128, 0x5410, R3 ;  /* 0x0000541080687816 */ /* 0x000fe40000000003 */
[----:B------:R-:W-:Y:S02]  /*22670*/  PRMT R127, R146, 0x7632, R127 ;  /* 0x00007632927f7816 */ /* 0x000fe4000000007f */
[--C-:B------:R-:W-:Y:S05]  /*22680*/  HSET2.LE.AND R121, R121, R221.reuse, PT ;  /* 0x000000dd79797233 */ /* 0x100fea0003803000 */
[----:B------:R-:W-:Y:S01]  /*22690*/  LOP3.LUT R121, R148, R121, RZ, 0xc0, !PT ;  /* 0x0000007994797212 */ /* 0x000fe200078ec0ff */
[----:B---3--:R-:W-:Y:S02]  /*226a0*/  IMAD.WIDE R134, R197, 0x70, R116 ;  /* 0x00000070c5867825 */ /* 0x008fe400078e0274 */
[----:B------:R-:W3:Y:S08]  /*226b0*/  LDSM.16.MT88.4 R116, [R213+0x9800] ;  /* 0x00980000d574783b */ /* 0x000ef00000004200 */
[----:B------:R-:W-:Y:S01]  /*226c0*/  STG.E.U16 desc[UR28][R134.64+0x30], R157 ;  /* 0x0000309d86007986 */ /* 0x000fe2000c10151c */
[--C-:B-1----:R-:W-:Y:S02]  /*226d0*/  HSET2.LE.AND R112, R132, R221.reuse, PT ;  /* 0x000000dd84707233 */ /* 0x102fe40003803000 */
[----:B------:R-:W-:Y:S01]  /*226e0*/  PRMT R132, R131, 0x7632, R132 ;  /* 0x0000763283847816 */ /* 0x000fe20000000084 */
[----:B------:R-:W-:Y:S02]  /*226f0*/  STG.E.U16 desc[UR28][R134.64+0x32], R144 ;  /* 0x0000329086007986 */ /* 0x000fe4000c10151c */
[----:B------:R-:W-:Y:S02]  /*22700*/  LOP3.LUT R112, R113, R112, RZ, 0xc0, !PT ;  /* 0x0000007071707212 */ /* 0x000fe400078ec0ff */
[----:B------:R-:W-:Y:S01]  /*22710*/  STG.E.U16 desc[UR28][R200.64+0x30], R141 ;  /* 0x0000308dc8007986 */ /* 0x000fe2000c10151c */
[--C-:B------:R-:W-:Y:S02]  /*22720*/  HSET2.LE.AND R113, R133, R221.reuse, PT ;  /* 0x000000dd85717233 */ /* 0x100fe40003803000 */
[----:B------:R-:W-:Y:S01]  /*22730*/  LOP3.LUT R133, R154, 0xff, RZ, 0xc0, !PT ;  /* 0x000000ff9a857812 */ /* 0x000fe200078ec0ff */
[----:B------:R-:W-:Y:S02]  /*22740*/  STG.E.U16 desc[UR28][R200.64+0x32], R145 ;  /* 0x00003291c8007986 */ /* 0x000fe4000c10151c */
[----:B------:R-:W-:Y:S02]  /*22750*/  LOP3.LUT R113, R104, R113, RZ, 0xc0, !PT ;  /* 0x0000007168717212 */ /* 0x000fe400078ec0ff */
[----:B------:R1:W-:Y:S01]  /*22760*/  STG.E.U16 desc[UR28][R198.64+0x42], R123 ;  /* 0x0000427bc6007986 */ /* 0x0003e2000c10151c */
[----:B------:R-:W-:Y:S02]  /*22770*/  PRMT R114, R133, 0x5410, R139 ;  /* 0x0000541085727816 */ /* 0x000fe4000000008b */
[----:B------:R-:W-:Y:S01]  /*22780*/  PRMT R104, R130, 0x5410, R129 ;  /* 0x0000541082687816 */ /* 0x000fe20000000081 */
[----:B------:R1:W-:Y:S02]  /*22790*/  STG.E.U16 desc[UR28][R198.64+0x40], R122 ;  /* 0x0000407ac6007986 */ /* 0x0003e4000c10151c */
[--C-:B------:R-:W-:Y:S05]  /*227a0*/  HSET2.LE.AND R114, R114, R221.reuse, PT ;  /* 0x000000dd72727233 */ /* 0x100fea0003803000 */
[----:B------:R-:W-:Y:S02]  /*227b0*/  LOP3.LUT R114, R104, R114, RZ, 0xc0, !PT ;  /* 0x0000007268727212 */ /* 0x000fe400078ec0ff */
[----:B------:R-:W-:Y:S04]  /*227c0*/  PRMT R104, R131, 0x5410, R132 ;  /* 0x0000541083687816 */ /* 0x000fe80000000084 */
[----:B------:R-:W-:Y:S02]  /*227d0*/  LOP3.LUT R115, R104, R115, RZ, 0xc0, !PT ;  /* 0x0000007368737212 */ /* 0x000fe400078ec0ff */
[----:B------:R-:W-:Y:S04]  /*227e0*/  PRMT R104, R155, 0x5410, R161 ;  /* 0x000054109b687816 */ /* 0x000fe800000000a1 */
[----:B------:R-:W-:Y:S01]  /*227f0*/  LOP3.LUT R108, R104, 0xff00ff, RZ, 0xc0, !PT ;  /* 0x00ff00ff686c7812 */ /* 0x000fe200078ec0ff */
[-C--:B---3--:R-:W-:Y:S01]  /*22800*/  HMMA.16816.F32 R4, R112, R116.reuse, R4 ;  /* 0x000000747004723c */ /* 0x088fe20000001804 */
[----:B------:R-:W3:Y:S04]  /*22810*/  LDSM.16.MT88.4 R104, [R180+0x800] ;  /* 0x00080000b468783b */ /* 0x000ee80000004200 */
[--C-:B-1----:R-:W-:Y:S01]  /*22820*/  HSET2.LE.AND R123, R108, R221.reuse, PT ;  /* 0x000000dd6c7b7233 */ /* 0x102fe20003803000 */
[----:B------:R-:W-:Y:S01]  /*22830*/  IMAD.WIDE R108, R197, -0x70, R134 ;  /* 0xffffff90c56c7825 */ /* 0x000fe200078e0286 */
[----:B------:R-:W-:Y:S03]  /*22840*/  PRMT R122, R124, 0x5410, R140 ;  /* 0x000054107c7a7816 */ /* 0x000fe6000000008c */
[----:B------:R-:W-:Y:S01]  /*22850*/  IMAD.WIDE.U32 R134, R176, -0x2daee0ad, RZ ;  /* 0xd2511f53b0867825 */ /* 0x000fe200078e00ff */
[----:B------:R-:W-:Y:S02]  /*22860*/  LOP3.LUT R123, R149, R123, RZ, 0xc0, !PT ;  /* 0x0000007b957b7212 */ /* 0x000fe400078ec0ff */
[--C-:B------:R-:W-:Y:S02]  /*22870*/  HSET2.LE.AND R122, R122, R221.reuse, PT ;  /* 0x000000dd7a7a7233 */ /* 0x100fe40003803000 */
[C---:B------:R-:W-:Y:S02]  /*22880*/  PRMT R175, R134.reuse, 0x7772, RZ ;  /* 0x0000777286af7816 */ /* 0x040fe400000000ff */
[----:B------:R-:W-:Y:S02]  /*22890*/  PRMT R187, R134, 0x7773, RZ ;  /* 0x0000777386bb7816 */ /* 0x000fe400000000ff */
[----:B------:R-:W-:Y:S07]  /*228a0*/  LOP3.LUT R122, R146, R122, RZ, 0xc0, !PT ;  /* 0x0000007a927a7212 */ /* 0x000fee00078ec0ff */
[C---:B------:R-:W-:Y:S04]  /*228b0*/  HMMA.16816.F32 R8, R120.reuse, R116, R8 ;  /* 0x000000747808723c */ /* 0x040fe80000001808 */
[----:B------:R-:W-:Y:S04]  /*228c0*/  IMAD.WIDE R116, R197, 0x70, R108 ;  /* 0x00000070c5747825 */ /* 0x000fe800078e026c */
[-C--:B------:R-:W-:Y:S08]  /*228d0*/  HMMA.16816.F32 R12, R120, R118.reuse, R12 ;  /* 0x00000076780c723c */ /* 0x080ff0000000180c */
[C---:B------:R-:W-:Y:S08]  /*228e0*/  HMMA.16816.F32 R16, R112.reuse, R118, R16 ;  /* 0x000000767010723c */ /* 0x040ff00000001810 */
[-C--:B---3--:R-:W-:Y:S08]  /*228f0*/  HMMA.16816.F32 R20, R112, R104.reuse, R20 ;  /* 0x000000687014723c */ /* 0x088ff00000001814 */
[C---:B------:R-:W-:Y:S08]  /*22900*/  HMMA.16816.F32 R24, R120.reuse, R104, R24 ;  /* 0x000000687818723c */ /* 0x040ff00000001818 */
[-C--:B------:R-:W-:Y:S08]  /*22910*/  HMMA.16816.F32 R28, R120, R106.reuse, R28 ;  /* 0x0000006a781c723c */ /* 0x080ff0000000181c */
[C---:B------:R-:W-:Y:S04]  /*22920*/  HMMA.16816.F32 R32, R112.reuse, R106, R32 ;  /* 0x0000006a7020723c */ /* 0x040fe80000001820 */
[----:B----4-:R-:W-:Y:S02]  /*22930*/  @!P5 HADD2 R163, -R128.H0_H0, -RZ.H0_H0 ;  /* 0xa00000ff80a3d230 */ /* 0x010fe40000000900 */
[----:B------:R-:W-:Y:S03]  /*22940*/  @!P6 HADD2 R159, -R147.H1_H1, -RZ.H0_H0 ;  /* 0xa00000ff939fe230 */ /* 0x000fe60000000d00 */
[----:B------:R-:W-:Y:S01]  /*22950*/  @!P5 STL.S16 [R1+0x8c], R163 ;  /* 0x00008ca30100d387 */ /* 0x000fe20000100600 */
[----:B------:R-:W-:Y:S01]  /*22960*/  PRMT R136, R163, 0x7610, R136 ;  /* 0x00007610a3887816 */ /* 0x000fe20000000088 */
[C---:B------:R-:W-:Y:S01]  /*22970*/  @!P3 HADD2 R158, -R148.reuse.H0_H0, -RZ.H0_H0 ;  /* 0xa00000ff949eb230 */ /* 0x040fe20000000900 */
[----:B------:R-:W-:Y:S02]  /*22980*/  PRMT R125, R159, 0x7610, R125 ;  /* 0x000076109f7d7816 */ /* 0x000fe4000000007d */
[----:B------:R-:W-:Y:S02]  /*22990*/  @!P5 PRMT R128, R136, 0x5410, RZ ;  /* 0x000054108880d816 */ /* 0x000fe400000000ff */
[----:B------:R-:W-:Y:S02]  /*229a0*/  PRMT R147, R147, 0x7632, R147 ;  /* 0x0000763293937816 */ /* 0x000fe40000000093 */
[----:B------:R-:W-:Y:S01]  /*229b0*/  @!P6 PRMT R147, R125, 0x5410, RZ ;  /* 0x000054107d93e816 */ /* 0x000fe200000000ff */
[----:B------:R-:W-:Y:S01]  /*229c0*/  STG.E.U16 desc[UR28][R108.64+0x40], R128 ;  /* 0x000040806c007986 */ /* 0x000fe2000c10151c */
[----:B--2---:R-:W-:Y:S01]  /*229d0*/  @!P0 HADD2 R162, -R3.H0_H0, -RZ.H0_H0 ;  /* 0xa00000ff03a28230 */ /* 0x004fe20000000900 */
[----:B------:R-:W-:Y:S02]  /*229e0*/  LOP3.LUT R125, R214, UR11, R135, 0x96, !PT ;  /* 0x0000000bd67d7c12 */ /* 0x000fe4000f8e9687 */
[----:B------:R-:W-:Y:S02]  /*229f0*/  ISETP.GT.U32.AND P5, PT, R140, UR10, PT ;  /* 0x0000000a8c007c0c */ /* 0x000fe4000bfa4070 */
[----:B------:R-:W-:Y:S01]  /*22a00*/  @!P0 STL.S16 [R1+0x88], R162 ;  /* 0x000088a201008387 */ /* 0x000fe20000100600 */
[----:B------:R-:W-:Y:S02]  /*22a10*/  PRMT R144, R162, 0x7610, R144 ;  /* 0x00007610a2907816 */ /* 0x000fe40000000090 */
[----:B------:R-:W-:Y:S01]  /*22a20*/  PRMT R137, R158, 0x7610, R137 ;  /* 0x000076109e897816 */ /* 0x000fe20000000089 */
[----:B------:R2:W3:Y:S01]  /*22a30*/  LDL.S16 R136, [R1+0x78] ;  /* 0x0000780001887983 */ /* 0x0004e20000100600 */
[----:B------:R-:W-:Y:S02]  /*22a40*/  @!P0 PRMT R3, R144, 0x5410, RZ ;  /* 0x0000541090038816 */ /* 0x000fe400000000ff */
[----:B------:R-:W-:Y:S01]  /*22a50*/  ISETP.LE.U32.AND P0, PT, R124, UR10, PT ;  /* 0x0000000a7c007c0c */ /* 0x000fe2000bf03070 */
[----:B------:R2:W4:Y:S04]  /*22a60*/  LDL.S16 R111, [R1+0x74] ;  /* 0x00007400016f7983 */ /* 0x0005280000100600 */
[----:B------:R2:W2:Y:S04]  /*22a70*/  LDL.S16 R110, [R1+0x7c] ;  /* 0x00007c00016e7983 */ /* 0x0004a80000100600 */
[----:B------:R-:W-:Y:S01]  /*22a80*/  @!P6 STL.S16 [R1+0x84], R159 ;  /* 0x0000849f0100e387 */ /* 0x000fe20000100600 */
[----:B------:R-:W-:Y:S03]  /*22a90*/  ISETP.GT.U32.AND P6, PT, R139, UR10, PT ;  /* 0x0000000a8b007c0c */ /* 0x000fe6000bfc4070 */
[----:B------:R-:W-:Y:S04]  /*22aa0*/  @!P3 STL.S16 [R1+0x80], R158 ;  /* 0x0000809e0100b387 */ /* 0x000fe80000100600 */
[----:B------:R1:W5:Y:S06]  /*22ab0*/  LDL.LU.64 R214, [R1+0x190] ;  /* 0x0001900001d67983 */ /* 0x00036c0000300a00 */
[----:B------:R1:W2:Y:S04]  /*22ac0*/  LDL.S16 R135, [R1+0x70] ;  /* 0x0000700001877983 */ /* 0x0002a80000100600 */
[----:B------:R1:W2:Y:S04]  /*22ad0*/  LDL.S16 R152, [R1+0x6c] ;  /* 0x00006c0001987983 */ /* 0x0002a80000100600 */
[----:B------:R1:W2:Y:S04]  /*22ae0*/  LDL.S16 R144, [R1+0x68] ;  /* 0x0000680001907983 */ /* 0x0002a80000100600 */
[----:B------:R1:W-:Y:S04]  /*22af0*/  STG.E.U16 desc[UR28][R108.64+0x42], R3 ;  /* 0x000042036c007986 */ /* 0x0003e8000c10151c */
[----:B------:R-:W-:Y:S04]  /*22b00*/  STG.E.U16 desc[UR28][R116.64+0x40], R156 ;  /* 0x0000409c74007986 */ /* 0x000fe8000c10151c */
[----:B------:R-:W-:Y:S08]  /*22b10*/  LDSM.16.MT88.4 R156, [R180+0xc00] ;  /* 0x000c0000b49c783b */ /* 0x000ff00000004200 */
[----:B------:R1:W-:Y:S02]  /*22b20*/  STG.E.U16 desc[UR28][R116.64+0x42], R147 ;  /* 0x0000429374007986 */ /* 0x0003e4000c10151c */
[C---:B-1----:R-:W-:Y:S02]  /*22b30*/  PRMT R3, R148.reuse, 0x7610, R3 ;  /* 0x0000761094037816 */ /* 0x042fe40000000003 */
[----:B------:R-:W-:Y:S02]  /*22b40*/  @!P3 PRMT R3, R137, 0x5410, RZ ;  /* 0x000054108903b816 */ /* 0x000fe400000000ff */
[----:B------:R-:W-:Y:S02]  /*22b50*/  ISETP.LE.U32.AND P3, PT, R133, UR10, PT ;  /* 0x0000000a85007c0c */ /* 0x000fe4000bf63070 */
[----:B------:R-:W-:Y:S01]  /*22b60*/  LOP3.LUT R108, R125, 0xffff, RZ, 0xc0, !PT ;  /* 0x0000ffff7d6c7812 */ /* 0x000fe200078ec0ff */
[----:B------:R-:W-:Y:S03]  /*22b70*/  STG.E.U16 desc[UR28][R200.64+0x40], R3 ;  /* 0x00004003c8007986 */ /* 0x000fe6000c10151c */
[----:B------:R-:W-:Y:S04]  /*22b80*/  SHF.R.U32.HI R133, RZ, 0x8, R108 ;  /* 0x00000008ff857819 */ /* 0x000fe8000001166c */
[----:B------:R-:W-:Y:S01]  /*22b90*/  LOP3.LUT R118, R133, 0xffff, RZ, 0xc0, !PT ;  /* 0x0000ffff85767812 */ /* 0x000fe200078ec0ff */
[----:B------:R-:W-:Y:S04]  /*22ba0*/  IMAD.WIDE R116, R197, -0x70, R116 ;  /* 0xffffff90c5747825 */ /* 0x000fe800078e0274 */
[----:B---3--:R-:W-:Y:S01]  /*22bb0*/  @!P2 HADD2 R136, -R148.H1_H1, -RZ.H0_H0 ;  /* 0xa00000ff9488a230 */ /* 0x008fe20000000d00 */
[----:B------:R-:W-:Y:S01]  /*22bc0*/  PRMT R148, R148, 0x7632, R148 ;  /* 0x0000763294947816 */ /* 0x000fe20000000094 */
[C---:B----4-:R-:W-:Y:S03]  /*22bd0*/  @!P0 HADD2 R111, -R146.reuse.H0_H0, -RZ.H0_H0 ;  /* 0xa00000ff926f8230 */ /* 0x050fe60000000900 */
[----:B------:R1:W-:Y:S01]  /*22be0*/  @!P2 STL.S16 [R1+0x78], R136 ;  /* 0x000078880100a387 */ /* 0x0003e20000100600 */
[----:B------:R-:W-:Y:S01]  /*22bf0*/  PRMT R128, R136, 0x7610, R128 ;  /* 0x0000761088807816 */ /* 0x000fe20000000080 */
[----:B--2---:R-:W-:Y:S02]  /*22c00*/  @P5 HADD2 R110, -R146.H1_H1, -RZ.H0_H0 ;  /* 0xa00000ff926e5230 */ /* 0x004fe40000000d00 */
[----:B------:R-:W-:Y:S01]  /*22c10*/  @!P0 STL.S16 [R1+0x74], R111 ;  /* 0x0000746f01008387 */ /* 0x000fe20000100600 */
[----:B------:R-:W-:Y:S02]  /*22c20*/  PRMT R126, R111, 0x7610, R126 ;  /* 0x000076106f7e7816 */ /* 0x000fe4000000007e */
[----:B------:R-:W-:Y:S01]  /*22c30*/  @!P2 PRMT R148, R128, 0x5410, RZ ;  /* 0x000054108094a816 */ /* 0x000fe200000000ff */
[----:B------:R-:W-:Y:S01]  /*22c40*/  @P5 STL.S16 [R1+0x7c], R110 ;  /* 0x00007c6e01005387 */ /* 0x000fe20000100600 */
[----:B------:R-:W-:Y:S02]  /*22c50*/  @!P0 PRMT R146, R126, 0x5410, RZ ;  /* 0x000054107e928816 */ /* 0x000fe400000000ff */
[----:B------:R-:W-:Y:S01]  /*22c60*/  ISETP.LE.U32.AND P2, PT, R118, UR10, PT ;  /* 0x0000000a76007c0c */ /* 0x000fe2000bf43070 */
[----:B------:R2:W3:Y:S01]  /*22c70*/  LDL.S16 R126, [R1+0x58] ;  /* 0x00005800017e7983 */ /* 0x0004e20000100600 */
[----:B------:R-:W-:Y:S01]  /*22c80*/  PRMT R124, R110, 0x7610, R124 ;  /* 0x000076106e7c7816 */ /* 0x000fe2000000007c */
[----:B------:R-:W-:Y:S01]  /*22c90*/  IMAD.WIDE.U32 R118, R160, -0x2daee0ad, RZ ;  /* 0xd2511f53a0767825 */ /* 0x000fe200078e00ff */
[----:B------:R-:W-:Y:S01]  /*22ca0*/  ISETP.GT.U32.AND P0, PT, R143, UR10, PT ;  /* 0x0000000a8f007c0c */ /* 0x000fe2000bf04070 */
[----:B------:R2:W4:Y:S01]  /*22cb0*/  LDL.S16 R128, [R1+0x48] ;  /* 0x0000480001807983 */ /* 0x0005220000100600 */
[----:B------:R-:W-:Y:S01]  /*22cc0*/  @P5 PRMT R127, R124, 0x5410, RZ ;  /* 0x000054107c7f5816 */ /* 0x000fe200000000ff */
[----:B------:R-:W-:Y:S01]  /*22cd0*/  IMAD.MOV.U32 R137, RZ, RZ, R118 ;  /* 0x000000ffff897224 */ /* 0x000fe200078e0076 */
[----:B------:R-:W-:Y:S01]  /*22ce0*/  LOP3.LUT R124, R174, UR11, R119, 0x96, !PT ;  /* 0x0000000bae7c7c12 */ /* 0x000fe2000f8e9677 */
[----:B------:R-:W2:Y:S01]  /*22cf0*/  LDSM.16.MT88.4 R108, [R213+0xa800] ;  /* 0x00a80000d56c783b */ /* 0x000ea20000004200 */
[----:B------:R-:W-:Y:S01]  /*22d00*/  @!P3 HADD2 R135, -R130.H0_H0, -RZ.H0_H0 ;  /* 0xa00000ff8287b230 */ /* 0x000fe20000000900 */
[C---:B------:R-:W-:Y:S02]  /*22d10*/  PRMT R179, R118.reuse, 0x7773, RZ ;  /* 0x0000777376b37816 */ /* 0x040fe400000000ff */
[----:B------:R-:W-:Y:S01]  /*22d20*/  PRMT R178, R118, 0x7771, RZ ;  /* 0x0000777176b27816 */ /* 0x000fe200000000ff */
[----:B------:R-:W-:Y:S01]  /*22d30*/  @P6 HADD2 R152, -R129.H0_H0, -RZ.H0_H0 ;  /* 0xa00000ff81986230 */ /* 0x000fe20000000900 */
[----:B------:R-:W-:Y:S02]  /*22d40*/  ISETP.GT.U32.AND P5, PT, R142, UR10, PT ;  /* 0x0000000a8e007c0c */ /* 0x000fe4000bfa4070 */
[----:B-1----:R1:W4:Y:S01]  /*22d50*/  LDL.S16 R136, [R1+0x4c] ;  /* 0x00004c0001887983 */ /* 0x0023220000100600 */
[----:B------:R-:W-:Y:S01]  /*22d60*/  @P0 HADD2 R144, -R131.H0_H0, -RZ.H0_H0 ;  /* 0xa00000ff83900230 */ /* 0x000fe20000000900 */
[----:B------:R-:W-:Y:S02]  /*22d70*/  PRMT R143, R152, 0x7610, R143 ;  /* 0x00007610988f7816 */ /* 0x000fe4000000008f */
[----:B------:R1:W-:Y:S01]  /*22d80*/  @!P3 STL.S16 [R1+0x70], R135 ;  /* 0x000070870100b387 */ /* 0x0003e20000100600 */
[----:B------:R-:W-:Y:S02]  /*22d90*/  PRMT R153, R135, 0x7610, R153 ;  /* 0x0000761087997816 */ /* 0x000fe40000000099 */
[----:B------:R-:W-:Y:S01]  /*22da0*/  @P6 PRMT R129, R143, 0x5410, RZ ;  /* 0x000054108f816816 */ /* 0x000fe200000000ff */
[----:B------:R2:W4:Y:S01]  /*22db0*/  LDL.S16 R119, [R1+0x54] ;  /* 0x0000540001777983 */ /* 0x0005220000100600 */
[----:B------:R-:W-:Y:S02]  /*22dc0*/  @!P3 PRMT R130, R153, 0x5410, RZ ;  /* 0x000054109982b816 */ /* 0x000fe400000000ff */
[----:B------:R-:W-:Y:S01]  /*22dd0*/  ISETP.GT.U32.AND P3, PT, R155, UR10, PT ;  /* 0x0000000a9b007c0c */ /* 0x000fe2000bf64070 */
[----:B------:R-:W-:Y:S01]  /*22de0*/  STG.E.U16 desc[UR28][R200.64+0x42], R148 ;  /* 0x00004294c8007986 */ /* 0x000fe2000c10151c */
[----:B------:R-:W-:Y:S02]  /*22df0*/  PRMT R105, R144, 0x7610, R105 ;  /* 0x0000761090697816 */ /* 0x000fe40000000069 */
[----:B------:R-:W-:Y:S01]  /*22e00*/  PRMT R174, R134, 0x7771, RZ ;  /* 0x0000777186ae7816 */ /* 0x000fe200000000ff */
[----:B------:R2:W-:Y:S01]  /*22e10*/  STG.E.U16 desc[UR28][R198.64+0x50], R130 ;  /* 0x00005082c6007986 */ /* 0x0005e2000c10151c */
[----:B------:R-:W-:Y:S02]  /*22e20*/  @P0 PRMT R131, R105, 0x5410, RZ ;  /* 0x0000541069830816 */ /* 0x000fe400000000ff */
[----:B------:R-:W-:Y:S01]  /*22e30*/  LOP3.LUT R3, R124, 0xffff, RZ, 0xc0, !PT ;  /* 0x0000ffff7c037812 */ /* 0x000fe200078ec0ff */
[----:B------:R2:W-:Y:S03]  /*22e40*/  STG.E.U16 desc[UR28][R198.64+0x52], R129 ;  /* 0x00005281c6007986 */ /* 0x0005e6000c10151c */
[----:B------:R-:W-:Y:S01]  /*22e50*/  SHF.R.U32.HI R176, RZ, 0x8, R3 ;  /* 0x00000008ffb07819 */ /* 0x000fe20000011603 */
[----:B------:R-:W-:Y:S03]  /*22e60*/  STG.E.U16 desc[UR28][R116.64+0x50], R131 ;  /* 0x0000508374007986 */ /* 0x000fe6000c10151c */
[----:B------:R-:W-:Y:S02]  /*22e70*/  LOP3.LUT R3, R176, 0xffff, RZ, 0xc0, !PT ;  /* 0x0000ffffb0037812 */ /* 0x000fe400078ec0ff */
[----:B-1----:R-:W-:Y:S02]  /*22e80*/  PRMT R135, R118, 0x7772, RZ ;  /* 0x0000777276877816 */ /* 0x002fe400000000ff */
[----:B------:R1:W4:Y:S01]  /*22e90*/  LDL.S16 R118, [R1+0x50] ;  /* 0x0000500001767983 */ /* 0x0003220000100600 */
[-C--:B--2---:R-:W-:Y:S03]  /*22ea0*/  HMMA.16816.F32 R36, R112, R108.reuse, R36 ;  /* 0x0000006c7024723c */ /* 0x084fe60000001824 */
[----:B------:R-:W-:Y:S01]  /*22eb0*/  @P6 STL.S16 [R1+0x6c], R152 ;  /* 0x00006c9801006387 */ /* 0x000fe20000100600 */
[----:B------:R-:W-:Y:S03]  /*22ec0*/  ISETP.GT.U32.AND P6, PT, R161, UR10, PT ;  /* 0x0000000aa1007c0c */ /* 0x000fe6000bfc4070 */
[----:B------:R-:W-:Y:S01]  /*22ed0*/  @P0 STL.S16 [R1+0x68], R144 ;  /* 0x0000689001000387 */ /* 0x000fe20000100600 */
[C---:B------:R-:W-:Y:S01]  /*22ee0*/  HMMA.16816.F32 R40, R120.reuse, R108, R40 ;  /* 0x0000006c7828723c */ /* 0x040fe20000001828 */
[----:B------:R2:W-:Y:S03]  /*22ef0*/  MUFU.EX2 R108, R219 ;  /* 0x000000db006c7308 */ /* 0x0005e60000000800 */
[----:B------:R-:W-:Y:S07]  /*22f00*/  ISETP.LE.U32.AND P0, PT, R3, UR10, PT ;  /* 0x0000000a03007c0c */ /* 0x000fee000bf03070 */
[----:B------:R1:W-:Y:S01]  /*22f10*/  MUFU.EX2 R130, R209 ;  /* 0x000000d100827308 */ /* 0x0003e20000000800 */
[----:B------:R-:W-:Y:S01]  /*22f20*/  PRMT R3, R0, 0x7632, R3 ;  /* 0x0000763200037816 */ /* 0x000fe20000000003 */
[-C--:B------:R-:W-:Y:S03]  /*22f30*/  HMMA.16816.F32 R44, R120, R110.reuse, R44 ;  /* 0x0000006e782c723c */ /* 0x080fe6000000182c */
[----:B------:R-:W-:Y:S02]  /*22f40*/  LOP3.LUT R129, R125, 0xff, RZ, 0xc0, !PT ;  /* 0x000000ff7d817812 */ /* 0x000fe400078ec0ff */
[----:B------:R-:W-:Y:S01]  /*22f50*/  PRMT R109, R149, 0x7632, R109 ;  /* 0x00007632956d7816 */ /* 0x000fe2000000006d */
[----:B--2---:R-:W2:Y:S02]  /*22f60*/  S2R R219, SR_TID.X ;  /* 0x0000000000db7919 */ /* 0x004ea40000002100 */
[C---:B------:R-:W-:Y:S04]  /*22f70*/  HMMA.16816.F32 R48, R112.reuse, R110, R48 ;  /* 0x0000006e7030723c */ /* 0x040fe80000001830 */
[C---:B------:R-:W-:Y:S05]  /*22f80*/  PRMT R172, R129.reuse, 0x5410, R133 ;  /* 0x0000541081ac7816 */ /* 0x040fea0000000085 */
[--C-:B------:R-:W-:Y:S01]  /*22f90*/  HSET2.LE.AND R172, R172, R221.reuse, PT ;  /* 0x000000ddacac7233 */ /* 0x100fe20003803000 */
[----:B---3--:R-:W-:Y:S02]  /*22fa0*/  @P5 HADD2 R126, -R132.H0_H0, -RZ.H0_H0 ;  /* 0xa00000ff847e5230 */ /* 0x008fe40000000900 */
[C---:B----4-:R-:W-:Y:S03]  /*22fb0*/  @P6 HADD2 R128, -R149.reuse.H1_H1, -RZ.H0_H0 ;  /* 0xa00000ff95806230 */ /* 0x050fe60000000d00 */
[----:B------:R3:W-:Y:S01]  /*22fc0*/  @P5 STL.S16 [R1+0x58], R126 ;  /* 0x0000587e01005387 */ /* 0x0007e20000100600 */
[----:B------:R-:W-:Y:S03]  /*22fd0*/  PRMT R104, R126, 0x7610, R104 ;  /* 0x000076107e687816 */ /* 0x000fe60000000068 */
[----:B-1----:R4:W5:Y:S01]  /*22fe0*/  LDL.LU R209, [R1+0x18c] ;  /* 0x00018c0001d17983 */ /* 0x0029620000300800 */
[----:B------:R-:W-:Y:S02]  /*22ff0*/  @P5 PRMT R132, R104, 0x5410, RZ ;  /* 0x0000541068845816 */ /* 0x000fe400000000ff */
[----:B------:R-:W-:Y:S01]  /*23000*/  ISETP.LE.U32.AND P5, PT, R129, UR10, PT ;  /* 0x0000000a81007c0c */ /* 0x000fe2000bfa3070 */
[----:B------:R-:W1:Y:S01]  /*23010*/  LDSM.16.MT88.4 R104, [R180+0x1800] ;  /* 0x00180000b468783b */ /* 0x000e620000004200 */
[----:B------:R-:W-:Y:S01]  /*23020*/  PRMT R140, R128, 0x7610, R140 ;  /* 0x00007610808c7816 */ /* 0x000fe2000000008c */
[----:B------:R-:W-:Y:S03]  /*23030*/  @P3 HADD2 R136, -R149.H0_H0, -RZ.H0_H0 ;  /* 0xa00000ff95883230 */ /* 0x000fe60000000900 */
[----:B------:R-:W-:Y:S03]  /*23040*/  @P6 PRMT R109, R140, 0x5410, RZ ;  /* 0x000054108c6d6816 */ /* 0x000fe600000000ff */
[----:B------:R2:W-:Y:S01]  /*23050*/  STG.E.U16 desc[UR28][R116.64+0x52], R132 ;  /* 0x0000528474007986 */ /* 0x0005e2000c10151c */
[----:B------:R-:W-:Y:S03]  /*23060*/  PRMT R142, R136, 0x7610, R142 ;  /* 0x00007610888e7816 */ /* 0x000fe6000000008e */
[----:B------:R-:W-:Y:S01]  /*23070*/  @!P5 HADD2 R119, -R0.H0_H0, -RZ.H0_H0 ;  /* 0xa00000ff0077d230 */ /* 0x000fe20000000900 */
[----:B------:R-:W-:Y:S01]  /*23080*/  @P3 PRMT R149, R142, 0x5410, RZ ;  /* 0x000054108e953816 */ /* 0x000fe200000000ff */
[----:B---3--:R3:W3:Y:S03]  /*23090*/  MUFU.EX2 R126, R208 ;  /* 0x000000d0007e7308 */ /* 0x0086e60000000800 */
[----:B------:R-:W-:Y:S01]  /*230a0*/  PRMT R147, R119, 0x7610, R147 ;  /* 0x0000761077937816 */ /* 0x000fe20000000093 */
[----:B---3--:R4:W5:Y:S01]  /*230b0*/  LDL.LU R208, [R1+0x188] ;  /* 0x0001880001d07983 */ /* 0x0089620000300800 */
[----:B------:R-:W-:Y:S01]  /*230c0*/  F2FP.F16.F32.PACK_AB R131, R108, R126 ;  /* 0x0000007e6c83723e */ /* 0x000fe200000000ff */
[----:B------:R-:W-:Y:S02]  /*230d0*/  @!P2 HADD2 R118, -R3.H0_H0, -RZ.H0_H0 ;  /* 0xa00000ff0376a230 */ /* 0x000fe40000000900 */
[----:B------:R3:W-:Y:S01]  /*230e0*/  @P3 STL.S16 [R1+0x4c], R136 ;  /* 0x00004c8801003387 */ /* 0x0007e20000100600 */
[----:B--2---:R-:W-:Y:S01]  /*230f0*/  IMAD.MOV.U32 R132, RZ, RZ, R134 ;  /* 0x000000ffff847224 */ /* 0x004fe200078e0086 */
[----:B------:R-:W-:Y:S02]  /*23100*/  PRMT R184, R131, 0x7632, R184 ;  /* 0x0000763283b87816 */ /* 0x000fe400000000b8 */
[----:B------:R2:W-:Y:S01]  /*23110*/  @P6 STL.S16 [R1+0x48], R128 ;  /* 0x0000488001006387 */ /* 0x0005e20000100600 */
[-C--:B-1----:R-:W-:Y:S03]  /*23120*/  HMMA.16816.F32 R52, R112, R104.reuse, R52 ;  /* 0x000000687034723c */ /* 0x082fe60000001834 */
[----:B------:R-:W-:Y:S01]  /*23130*/  @!P5 STL.S16 [R1+0x54], R119 ;  /* 0x000054770100d387 */ /* 0x000fe20000100600 */
[----:B------:R-:W-:Y:S03]  /*23140*/  PRMT R145, R118, 0x7610, R145 ;  /* 0x0000761076917816 */ /* 0x000fe60000000091 */
[----:B------:R1:W-:Y:S01]  /*23150*/  @!P2 STL.S16 [R1+0x50], R118 ;  /* 0x000050760100a387 */ /* 0x0003e20000100600 */
[C---:B------:R-:W-:Y:S08]  /*23160*/  HMMA.16816.F32 R56, R120.reuse, R104, R56 ;  /* 0x000000687838723c */ /* 0x040ff00000001838 */
[-C--:B------:R-:W-:Y:S01]  /*23170*/  HMMA.16816.F32 R60, R120, R106.reuse, R60 ;  /* 0x0000006a783c723c */ /* 0x080fe2000000183c */
[----:B---3--:R3:W4:Y:S07]  /*23180*/  MUFU.EX2 R136, R220 ;  /* 0x000000dc00887308 */ /* 0x00872e0000000800 */
[C---:B------:R-:W-:Y:S04]  /*23190*/  HMMA.16816.F32 R64, R112.reuse, R106, R64 ;  /* 0x0000006a7040723c */ /* 0x040fe80000001840 */
[----:B--2---:R-:W-:Y:S01]  /*231a0*/  FADD.FTZ R128, R130, R171 ;  /* 0x000000ab82807221 */ /* 0x004fe20000010000 */
[----:B-1----:R-:W-:Y:S04]  /*231b0*/  IMAD.WIDE R118, R197, 0x70, R116 ;  /* 0x00000070c5767825 */ /* 0x002fe800078e0274 */
[----:B------:R-:W-:Y:S01]  /*231c0*/  FADD.FTZ R116, R126, R170 ;  /* 0x000000aa7e747221 */ /* 0x000fe20000010000 */
[----:B---3--:R-:W1:Y:S01]  /*231d0*/  S2R R220, SR_TID.X ;  /* 0x0000000000dc7919 */ /* 0x008e620000002100 */
[----:B----4-:R-:W-:Y:S01]  /*231e0*/  FADD.FTZ R117, R136, R128 ;  /* 0x0000008088757221 */ /* 0x010fe20000010000 */
[----:B------:R-:W-:Y:S01]  /*231f0*/  LOP3.LUT R126, R124, 0xff, RZ, 0xc0, !PT ;  /* 0x000000ff7c7e7812 */ /* 0x000fe200078ec0ff */
[----:B------:R-:W-:Y:S01]  /*23200*/  FADD.FTZ R116, R108, R116 ;  /* 0x000000746c747221 */ /* 0x000fe20000010000 */
[----:B------:R2:W-:Y:S01]  /*23210*/  STG.E.U16 desc[UR28][R118.64+0x52], R127 ;  /* 0x0000527f76007986 */ /* 0x0005e2000c10151c */
[----:B------:R-:W-:Y:S01]  /*23220*/  PRMT R128, R125, 0x7632, R128 ;  /* 0x000076327d807816 */ /* 0x000fe20000000080 */
[C---:B------:R-:W-:Y:S01]  /*23230*/  IMAD.WIDE R104, R197.reuse, -0x70, R118 ;  /* 0xffffff90c5687825 */ /* 0x040fe200078e0276 */
[----:B------:R-:W-:Y:S01]  /*23240*/  ISETP.LE.U32.AND P3, PT, R126, UR10, PT ;  /* 0x0000000a7e007c0c */ /* 0x000fe2000bf63070 */
[----:B------:R3:W-:Y:S01]  /*23250*/  STL [R1+0x140], R117 ;  /* 0x0001407501007387 */ /* 0x0007e20000100800 */
[----:B------:R-:W-:Y:S02]  /*23260*/  LOP3.LUT R128, R128, 0xff, RZ, 0xc0, !PT ;  /* 0x000000ff80807812 */ /* 0x000fe400078ec0ff */
[----:B------:R-:W-:Y:S01]  /*23270*/  PRMT R108, R124, 0x7632, R108 ;  /* 0x000076327c6c7816 */ /* 0x000fe2000000006c */
[----:B------:R4:W4:Y:S01]  /*23280*/  LDL.S16 R144, [R1+0x64] ;  /* 0x0000640001907983 */ /* 0x0009220000100600 */
[----:B------:R-:W-:Y:S01]  /*23290*/  F2FP.F16.F32.PACK_AB R130, R136, R130 ;  /* 0x000000828882723e */ /* 0x000fe200000000ff */
[----:B------:R-:W-:Y:S01]  /*232a0*/  IMAD.WIDE R188, R197, 0x70, R104 ;  /* 0x00000070c5bc7825 */ /* 0x000fe200078e0268 */
[----:B------:R-:W-:Y:S01]  /*232b0*/  SHF.R.U32.HI R124, RZ, 0x18, R124 ;  /* 0x00000018ff7c7819 */ /* 0x000fe2000001167c */
[----:B------:R1:W-:Y:S01]  /*232c0*/  STL [R1+0x144], R116 ;  /* 0x0001447401007387 */ /* 0x0003e20000100800 */
[----:B------:R-:W-:Y:S03]  /*232d0*/  PRMT R176, R126, 0x5410, R176 ;  /* 0x000054107eb07816 */ /* 0x000fe600000000b0 */
[----:B------:R4:W4:Y:S02]  /*232e0*/  LDL.S16 R143, [R1+0x60] ;  /* 0x00006000018f7983 */ /* 0x0009240000100600 */
[--C-:B------:R-:W-:Y:S02]  /*232f0*/  HSET2.LE.AND R176, R176, R221.reuse, PT ;  /* 0x000000ddb0b07233 */ /* 0x100fe40003803000 */
[----:B------:R4:W4:Y:S04]  /*23300*/  LDL.S16 R142, [R1+0x40] ;  /* 0x00004000018e7983 */ /* 0x0009280000100600 */
[----:B------:R4:W4:Y:S01]  /*23310*/  LDL.S16 R140, [R1+0x34] ;  /* 0x00003400018c7983 */ /* 0x0009220000100600 */
[----:B--2---:R-:W-:Y:S03]  /*23320*/  SHF.R.U32.HI R127, RZ, 0x18, R125 ;  /* 0x00000018ff7f7819 */ /* 0x004fe6000001167d */
[----:B------:R2:W-:Y:S01]  /*23330*/  STG.E.U16 desc[UR28][R118.64+0x50], R146 ;  /* 0x0000509276007986 */ /* 0x0005e2000c10151c */
[----:B---3--:R-:W-:Y:S01]  /*23340*/  PRMT R117, R0, 0x5410, R3 ;  /* 0x0000541000757816 */ /* 0x008fe20000000003 */
[----:B-1----:R-:W-:Y:S01]  /*23350*/  IMAD.SHL.U32 R220, R220, 0x20, RZ ;  /* 0x00000020dcdc7824 */ /* 0x002fe200078e00ff */
[----:B------:R-:W-:Y:S01]  /*23360*/  @!P5 PRMT R0, R147, 0x5410, RZ ;  /* 0x000054109300d816 */ /* 0x000fe200000000ff */
[----:B------:R-:W-:Y:S01]  /*23370*/  STG.E.U16 desc[UR28][R200.64+0x50], R149 ;  /* 0x00005095c8007986 */ /* 0x000fe2000c10151c */
[----:B------:R-:W-:Y:S02]  /*23380*/  ISETP.LE.U32.AND P5, PT, R128, UR10, PT ;  /* 0x0000000a80007c0c */ /* 0x000fe4000bfa3070 */
[----:B------:R-:W-:Y:S01]  /*23390*/  LOP3.LUT R125, R108, 0xff, RZ, 0xc0, !PT ;  /* 0x000000ff6c7d7812 */ /* 0x000fe200078ec0ff */
[----:B------:R-:W-:Y:S01]  /*233a0*/  STG.E.U16 desc[UR28][R200.64+0x52], R109 ;  /* 0x0000526dc8007986 */ /* 0x000fe2000c10151c */
[----:B------:R-:W-:Y:S02]  /*233b0*/  @!P2 PRMT R3, R145, 0x5410, RZ ;  /* 0x000054109103a816 */ /* 0x000fe400000000ff */
[----:B------:R-:W-:Y:S01]  /*233c0*/  ISETP.LE.U32.AND P2, PT, R125, UR10, PT ;  /* 0x0000000a7d007c0c */ /* 0x000fe2000bf43070 */
[----:B------:R3:W3:Y:S01]  /*233d0*/  LDL.S16 R116, [R1+0x3c] ;  /* 0x00003c0001747983 */ /* 0x0006e20000100600 */
[----:B------:R-:W-:Y:S02]  /*233e0*/  ISETP.LE.U32.AND P6, PT, R127, UR10, PT ;  /* 0x0000000a7f007c0c */ /* 0x000fe4000bfc3070 */
[----:B------:R-:W-:Y:S01]  /*233f0*/  LOP3.LUT R172, R117, R172, RZ, 0xc0, !PT ;  /* 0x000000ac75ac7212 */ /* 0x000fe200078ec0ff */
[----:B------:R1:W-:Y:S01]  /*23400*/  STG.E.U16 desc[UR28][R198.64+0x60], R0 ;  /* 0x00006000c6007986 */ /* 0x0003e2000c10151c */
[----:B------:R-:W-:Y:S02]  /*23410*/  PRMT R173, R128, 0x5410, R127 ;  /* 0x0000541080ad7816 */ /* 0x000fe4000000007f */
[----:B------:R-:W-:Y:S01]  /*23420*/  PRMT R177, R125, 0x5410, R124 ;  /* 0x000054107db17816 */ /* 0x000fe2000000007c */
[----:B------:R1:W-:Y:S02]  /*23430*/  STG.E.U16 desc[UR28][R198.64+0x62], R3 ;  /* 0x00006203c6007986 */ /* 0x0003e4000c10151c */
[--C-:B------:R-:W-:Y:S02]  /*23440*/  HSET2.LE.AND R173, R173, R221.reuse, PT ;  /* 0x000000ddadad7233 */ /* 0x100fe40003803000 */
[----:B------:R-:W1:Y:S01]  /*23450*/  LDSM.16.MT88.4 R108, [R213+0xb800] ;  /* 0x00b80000d56c783b */ /* 0x000e620000004200 */
[--C-:B------:R-:W-:Y:S02]  /*23460*/  HSET2.LE.AND R177, R177, R221.reuse, PT ;  /* 0x000000ddb1b17233 */ /* 0x100fe40003803000 */
[----:B--2---:R-:W-:Y:S02]  /*23470*/  LOP3.LUT R119, R132, 0xff, RZ, 0xc0, !PT ;  /* 0x000000ff84777812 */ /* 0x004fe400078ec0ff */
[----:B------:R-:W-:Y:S02]  /*23480*/  LOP3.LUT R118, R137, 0xff, RZ, 0xc0, !PT ;  /* 0x000000ff89767812 */ /* 0x000fe400078ec0ff */
[----:B-1----:R-:W-:Y:S02]  /*23490*/  PRMT R0, R2, 0x7632, R0 ;  /* 0x0000763202007816 */ /* 0x002fe40000000000 */
[----:B------:R-:W-:Y:S01]  /*234a0*/  PRMT R3, R151, 0x7632, R3 ;  /* 0x0000763297037816 */ /* 0x000fe20000000003 */
[-C--:B------:R-:W-:Y:S08]  /*234b0*/  HMMA.16816.F32 R68, R112, R108.reuse, R68 ;  /* 0x0000006c7044723c */ /* 0x080ff00000001844 */
[C---:B------:R-:W-:Y:S04]  /*234c0*/  HMMA.16816.F32 R72, R120.reuse, R108, R72 ;  /* 0x0000006c7848723c */ /* 0x040fe80000001848 */
[----:B------:R-:W-:Y:S04]  /*234d0*/  IMAD.MOV.U32 R109, RZ, RZ, R151 ;  /* 0x000000ffff6d7224 */ /* 0x000fe800078e0097 */
[-C--:B------:R-:W-:Y:S03]  /*234e0*/  HMMA.16816.F32 R76, R120, R110.reuse, R76 ;  /* 0x0000006e784c723c */ /* 0x080fe6000000184c */
[----:B------:R-:W-:Y:S05]  /*234f0*/  LOP3.LUT R177, R109, R177, RZ, 0xc0, !PT ;  /* 0x000000b16db17212 */ /* 0x000fea00078ec0ff */
[C---:B------:R-:W-:Y:S04]  /*23500*/  HMMA.16816.F32 R80, R112.reuse, R110, R80 ;  /* 0x0000006e7050723c */ /* 0x040fe80000001850 */
[C---:B----4-:R-:W-:Y:S05]  /*23510*/  @!P3 HADD2 R144, -R150.reuse.H0_H0, -RZ.H0_H0 ;  /* 0xa00000ff9690b230 */ /* 0x050fea0000000900 */
[----:B------:R-:W-:Y:S01]  /*23520*/  @!P3 STL.S16 [R1+0x64], R144 ;  /* 0x000064900100b387 */ /* 0x000fe20000100600 */
[----:B------:R-:W-:Y:S01]  /*23530*/  PRMT R136, R144, 0x7610, R136 ;  /* 0x0000761090887816 */ /* 0x000fe20000000088 */
[----:B------:R-:W-:Y:S02]  /*23540*/  @!P0 HADD2 R143, -R150.H1_H1, -RZ.H0_H0 ;  /* 0xa00000ff968f8230 */ /* 0x000fe40000000d00 */
[----:B------:R-:W-:Y:S03]  /*23550*/  @!P5 HADD2 R142, -R2.H0_H0, -RZ.H0_H0 ;  /* 0xa00000ff028ed230 */ /* 0x000fe60000000900 */
[----:B------:R-:W-:Y:S01]  /*23560*/  @!P0 STL.S16 [R1+0x60], R143 ;  /* 0x0000608f01008387 */ /* 0x000fe20000100600 */
[----:B------:R-:W-:Y:S01]  /*23570*/  PRMT R134, R143, 0x7610, R134 ;  /* 0x000076108f867816 */ /* 0x000fe20000000086 */
[----:B------:R-:W-:Y:S02]  /*23580*/  @!P2 HADD2 R140, -R151.H0_H0, -RZ.H0_H0 ;  /* 0xa00000ff978ca230 */ /* 0x000fe40000000900 */
[----:B------:R1:W-:Y:S01]  /*23590*/  @!P5 STL.S16 [R1+0x40], R142 ;  /* 0x0000408e0100d387 */ /* 0x0003e20000100600 */
[----:B------:R-:W-:Y:S03]  /*235a0*/  PRMT R139, R142, 0x7610, R139 ;  /* 0x000076108e8b7816 */ /* 0x000fe6000000008b */
[----:B------:R2:W-:Y:S01]  /*235b0*/  @!P2 STL.S16 [R1+0x34], R140 ;  /* 0x0000348c0100a387 */ /* 0x0005e20000100600 */
[----:B------:R-:W-:Y:S01]  /*235c0*/  PRMT R141, R140, 0x7610, R141 ;  /* 0x000076108c8d7816 */ /* 0x000fe2000000008d */
[----:B---3--:R-:W-:Y:S05]  /*235d0*/  @!P6 HADD2 R116, -R0.H0_H0, -RZ.H0_H0 ;  /* 0xa00000ff0074e230 */ /* 0x008fea0000000900 */
[----:B------:R-:W-:Y:S01]  /*235e0*/  PRMT R138, R116, 0x7610, R138 ;  /* 0x00007610748a7816 */ /* 0x000fe2000000008a */
[----:B-1----:R3:W4:Y:S04]  /*235f0*/  LDL.S16 R142, [R1+0x44] ;  /* 0x00004400018e7983 */ /* 0x0027280000100600 */
[----:B------:R1:W-:Y:S04]  /*23600*/  @!P6 STL.S16 [R1+0x3c], R116 ;  /* 0x00003c740100e387 */ /* 0x0003e80000100600 */
[----:B--2---:R3:W2:Y:S01]  /*23610*/  LDL.S16 R140, [R1+0x38] ;  /* 0x00003800018c7983 */ /* 0x0046a20000100600 */
[----:B-1----:R-:W-:Y:S02]  /*23620*/  PRMT R116, R2, 0x5410, R0 ;  /* 0x0000541002747816 */ /* 0x002fe40000000000 */
[----:B------:R-:W-:Y:S02]  /*23630*/  @!P5 PRMT R2, R139, 0x5410, RZ ;  /* 0x000054108b02d816 */ /* 0x000fe400000000ff */
[----:B------:R-:W-:Y:S01]  /*23640*/  @!P6 PRMT R0, R138, 0x5410, RZ ;  /* 0x000054108a00e816 */ /* 0x000fe200000000ff */
[----:B------:R3:W3:Y:S01]  /*23650*/  LDL.S16 R139, [R1+0x30] ;  /* 0x00003000018b7983 */ /* 0x0006e20000100600 */
[----:B------:R-:W-:Y:S02]  /*23660*/  ISETP.LE.U32.AND P5, PT, R124, UR10, PT ;  /* 0x0000000a7c007c0c */ /* 0x000fe4000bfa3070 */
[----:B------:R-:W-:Y:S01]  /*23670*/  ISETP.GT.U32.AND P6, PT, R135, UR10, PT ;  /* 0x0000000a87007c0c */ /* 0x000fe2000bfc4070 */
[----:B------:R1:W-:Y:S01]  /*23680*/  STG.E.U16 desc[UR28][R104.64+0x60], R2 ;  /* 0x0000600268007986 */ /* 0x0003e2000c10151c */
[----:B------:R-:W-:Y:S03]  /*23690*/  LOP3.LUT R173, R116, R173, RZ, 0xc0, !PT ;  /* 0x000000ad74ad7212 */ /* 0x000fe600078ec0ff */
[----:B------:R1:W-:Y:S04]  /*236a0*/  STG.E.U16 desc[UR28][R104.64+0x62], R0 ;  /* 0x0000620068007986 */ /* 0x0003e8000c10151c */
[----:B------:R2:W3:Y:S04]  /*236b0*/  LDL.S16 R138, [R1+0x2c] ;  /* 0x00002c00018a7983 */ /* 0x0004e80000100600 */
[----:B------:R-:W1:Y:S02]  /*236c0*/  LDSM.16.MT88.4 R104, [R180+0x2800] ;  /* 0x00280000b468783b */ /* 0x000e640000004200 */
[----:B-1----:R-:W-:Y:S02]  /*236d0*/  PRMT R2, R150, 0x7610, R2 ;  /* 0x0000761096027816 */ /* 0x002fe40000000002 */
[----:B------:R-:W-:Y:S04]  /*236e0*/  @!P3 PRMT R2, R136, 0x5410, RZ ;  /* 0x000054108802b816 */ /* 0x000fe800000000ff */
[----:B------:R1:W3:Y:S01]  /*236f0*/  LDL.S16 R136, [R1+0x28] ;  /* 0x0000280001887983 */ /* 0x0002e20000100600 */
[----:B------:R-:W-:Y:S02]  /*23700*/  PRMT R0, R150, 0x7632, R0 ;  /* 0x0000763296007816 */ /* 0x000fe40000000000 */
[----:B------:R-:W-:Y:S01]  /*23710*/  @!P0 PRMT R0, R134, 0x5410, RZ ;  /* 0x0000541086008816 */ /* 0x000fe200000000ff */
[----:B------:R1:W-:Y:S01]  /*23720*/  STG.E.U16 desc[UR28][R188.64+0x60], R2 ;  /* 0x00006002bc007986 */ /* 0x0003e2000c10151c */
[----:B------:R-:W-:Y:S02]  /*23730*/  ISETP.LE.U32.AND P0, PT, R119, UR10, PT ;  /* 0x0000000a77007c0c */ /* 0x000fe4000bf03070 */
[----:B------:R-:W-:Y:S01]  /*23740*/  ISETP.GT.U32.AND P3, PT, R179, UR10, PT ;  /* 0x0000000ab3007c0c */ /* 0x000fe2000bf64070 */
[----:B------:R1:W3:Y:S01]  /*23750*/  LDL.S16 R134, [R1+0x24] ;  /* 0x0000240001867983 */ /* 0x0002e20000100600 */
[----:B------:R-:W-:Y:S03]  /*23760*/  PRMT R179, R135, 0x5410, R179 ;  /* 0x0000541087b37816 */ /* 0x000fe600000000b3 */
[----:B------:R1:W-:Y:S01]  /*23770*/  STG.E.U16 desc[UR28][R188.64+0x62], R0 ;  /* 0x00006200bc007986 */ /* 0x0003e2000c10151c */
[----:B------:R-:W-:Y:S05]  /*23780*/  LOP3.LUT R179, R179, 0xff00ff, RZ, 0xc0, !PT ;  /* 0x00ff00ffb3b37812 */ /* 0x000fea00078ec0ff */
[--C-:B------:R-:W-:Y:S01]  /*23790*/  HSET2.LE.AND R179, R179, R221.reuse, PT ;  /* 0x000000ddb3b37233 */ /* 0x100fe20003803000 */
[-C--:B------:R-:W-:Y:S04]  /*237a0*/  HMMA.16816.F32 R84, R112, R104.reuse, R84 ;  /* 0x000000687054723c */ /* 0x080fe80000001854 */
[----:B------:R-:W-:Y:S04]  /*237b0*/  LOP3.LUT R179, R185, R179, RZ, 0xc0, !PT ;  /* 0x000000b3b9b37212 */ /* 0x000fe800078ec0ff */
[C---:B------:R-:W-:Y:S04]  /*237c0*/  HMMA.16816.F32 R88, R120.reuse, R104, R88 ;  /* 0x000000687858723c */ /* 0x040fe80000001858 */
[----:B-1----:R-:W-:Y:S02]  /*237d0*/  PRMT R2, R151, 0x7610, R2 ;  /* 0x0000761097027816 */ /* 0x002fe40000000002 */
[----:B------:R-:W-:Y:S02]  /*237e0*/  @!P2 PRMT R2, R141, 0x5410, RZ ;  /* 0x000054108d02a816 */ /* 0x000fe400000000ff */
[-C--:B------:R-:W-:Y:S03]  /*237f0*/  HMMA.16816.F32 R92, R120, R106.reuse, R92 ;  /* 0x0000006a785c723c */ /* 0x080fe6000000185c */
[----:B------:R-:W-:Y:S01]  /*23800*/  ISETP.LE.U32.AND P2, PT, R118, UR10, PT ;  /* 0x0000000a76007c0c */ /* 0x000fe2000bf43070 */
[----:B------:R1:W-:Y:S01]  /*23810*/  STG.E.U16 desc[UR28][R200.64+0x60], R2 ;  /* 0x00006002c8007986 */ /* 0x0003e2000c10151c */
[C---:B------:R-:W-:Y:S03]  /*23820*/  PRMT R0, R130.reuse, 0x7610, R0 ;  /* 0x0000761082007816 */ /* 0x040fe60000000000 */
[----:B------:R-:W-:Y:S01]  /*23830*/  HMMA.16816.F32 R96, R112, R106, R96 ;  /* 0x0000006a7060723c */ /* 0x000fe20000001860 */
[----:B------:R-:W-:Y:S03]  /*23840*/  LDSM.16.MT88.4 R104, [R213+0xbc00] ;  /* 0x00bc0000d568783b */ /* 0x000fe60000004200 */
[----:B-1----:R-:W-:Y:S04]  /*23850*/  PRMT R2, R130, 0x7632, R2 ;  /* 0x0000763282027816 */ /* 0x002fe80000000002 */
[----:B------:R-:W-:Y:S01]  /*23860*/  PRMT R108, R0, 0x5410, R2 ;  /* 0x00005410006c7816 */ /* 0x000fe20000000002 */
[----:B----4-:R-:W-:Y:S05]  /*23870*/  @!P5 HADD2 R142, -R151.H1_H1, -RZ.H0_H0 ;  /* 0xa00000ff978ed230 */ /* 0x010fea0000000d00 */
[----:B------:R-:W-:Y:S01]  /*23880*/  @!P5 STL.S16 [R1+0x44], R142 ;  /* 0x0000448e0100d387 */ /* 0x000fe20000100600 */
[----:B------:R-:W-:Y:S01]  /*23890*/  PRMT R135, R142, 0x7610, R135 ;  /* 0x000076108e877816 */ /* 0x000fe20000000087 */
[----:B--2---:R-:W-:Y:S02]  /*238a0*/  @!P0 HADD2 R140, -R0.H0_H0, -RZ.H0_H0 ;  /* 0xa00000ff008c8230 */ /* 0x004fe40000000900 */
[----:B------:R2:W4:Y:S01]  /*238b0*/  LDL.S16 R132, [R1+0x20] ;  /* 0x0000200001847983 */ /* 0x0005220000100600 */
[----:B------:R-:W-:Y:S02]  /*238c0*/  @!P5 PRMT R3, R135, 0x5410, RZ ;  /* 0x000054108703d816 */ /* 0x000fe400000000ff */
[----:B------:R-:W-:Y:S01]  /*238d0*/  ISETP.GT.U32.AND P5, PT, R178, UR10, PT ;  /* 0x0000000ab2007c0c */ /* 0x000fe2000bfa4070 */
[----:B------:R-:W-:Y:S01]  /*238e0*/  @!P0 STL.S16 [R1+0x38], R140 ;  /* 0x0000388c01008387 */ /* 0x000fe20000100600 */
[----:B------:R-:W-:Y:S02]  /*238f0*/  PRMT R178, R118, 0x5410, R178 ;  /* 0x0000541076b27816 */ /* 0x000fe400000000b2 */
[----:B------:R-:W-:Y:S01]  /*23900*/  PRMT R130, R140, 0x7610, R130 ;  /* 0x000076108c827816 */ /* 0x000fe20000000082 */
[----:B------:R1:W-:Y:S02]  /*23910*/  STG.E.U16 desc[UR28][R200.64+0x62], R3 ;  /* 0x00006203c8007986 */ /* 0x0003e4000c10151c */
[--C-:B------:R-:W-:Y:S02]  /*23920*/  HSET2.LE.AND R178, R178, R221.reuse, PT ;  /* 0x000000ddb2b27233 */ /* 0x100fe40003803000 */
[----:B------:R-:W-:Y:S01]  /*23930*/  @!P0 PRMT R0, R130, 0x5410, RZ ;  /* 0x0000541082008816 */ /* 0x000fe200000000ff */
[----:B------:R-:W-:Y:S01]  /*23940*/  LDSM.16.MT88.4 R140, [R180+0x1c00] ;  /* 0x001c0000b48c783b */ /* 0x000fe20000004200 */
[----:B------:R-:W-:Y:S02]  /*23950*/  ISETP.GT.U32.AND P0, PT, R174, UR10, PT ;  /* 0x0000000aae007c0c */ /* 0x000fe4000bf04070 */
[----:B------:R-:W-:Y:S05]  /*23960*/  PRMT R174, R119, 0x5410, R174 ;  /* 0x0000541077ae7816 */ /* 0x000fea00000000ae */
[----:B------:R2:W-:Y:S01]  /*23970*/  STG.E.U16 desc[UR28][R198.64+0x70], R0 ;  /* 0x00007000c6007986 */ /* 0x0005e2000c10151c */
[--C-:B------:R-:W-:Y:S01]  /*23980*/  HSET2.LE.AND R174, R174, R221.reuse, PT ;  /* 0x000000ddaeae7233 */ /* 0x100fe20003803000 */
[C---:B---3--:R-:W-:Y:S02]  /*23990*/  @!P2 HADD2 R139, -R186.reuse.H0_H0, -RZ.H0_H0 ;  /* 0xa00000ffba8ba230 */ /* 0x048fe40000000900 */
[----:B------:R-:W-:Y:S02]  /*239a0*/  LDSM.16.MT88.4 R180, [R180+0x2c00] ;  /* 0x002c0000b4b4783b */ /* 0x000fe40000004200 */
[----:B------:R-:W-:Y:S02]  /*239b0*/  LOP3.LUT R174, R108, R174, RZ, 0xc0, !PT ;  /* 0x000000ae6cae7212 */ /* 0x000fe400078ec0ff */
[----:B------:R-:W-:Y:S04]  /*239c0*/  PRMT R193, R139, 0x7610, R193 ;  /* 0x000076108bc17816 */ /* 0x000fe800000000c1 */
[----:B------:R-:W-:Y:S01]  /*239d0*/  @!P2 STL.S16 [R1+0x30], R139 ;  /* 0x0000308b0100a387 */ /* 0x000fe20000100600 */
[----:B-1----:R-:W-:Y:S02]  /*239e0*/  IMAD.MOV.U32 R3, RZ, RZ, R150 ;  /* 0x000000ffff037224 */ /* 0x002fe400078e0096 */
[----:B------:R-:W-:Y:S01]  /*239f0*/  @P5 HADD2 R138, -R186.H1_H1, -RZ.H0_H0 ;  /* 0xa00000ffba8a5230 */ /* 0x000fe20000000d00 */
[----:B------:R-:W1:Y:S02]  /*23a00*/  LDSM.16.MT88.4 R148, [R213+0xac00] ;  /* 0x00ac0000d594783b */ /* 0x000e640000004200 */
[----:B------:R-:W-:Y:S02]  /*23a10*/  LOP3.LUT R176, R3, R176, RZ, 0xc0, !PT ;  /* 0x000000b003b07212 */ /* 0x000fe400078ec0ff */
[----:B------:R-:W-:Y:S02]  /*23a20*/  PRMT R3, R131, 0x7610, R3 ;  /* 0x0000761083037816 */ /* 0x000fe40000000003 */
[----:B------:R-:W-:Y:S02]  /*23a30*/  PRMT R192, R138, 0x7610, R192 ;  /* 0x000076108ac07816 */ /* 0x000fe400000000c0 */
[----:B------:R-:W-:Y:S01]  /*23a40*/  @P5 STL.S16 [R1+0x2c], R138 ;  /* 0x00002c8a01005387 */ /* 0x000fe20000100600 */
[----:B--2---:R-:W-:Y:S01]  /*23a50*/  PRMT R0, R3, 0x5410, R184 ;  /* 0x0000541003007816 */ /* 0x004fe200000000b8 */
[C---:B------:R-:W-:Y:S05]  /*23a60*/  @P6 HADD2 R136, -R185.reuse.H0_H0, -RZ.H0_H0 ;  /* 0xa00000ffb9886230 */ /* 0x040fea0000000900 */
[----:B------:R2:W-:Y:S01]  /*23a70*/  @P6 STL.S16 [R1+0x28], R136 ;  /* 0x0000288801006387 */ /* 0x0005e20000100600 */
[----:B------:R-:W-:Y:S01]  /*23a80*/  PRMT R191, R136, 0x7610, R191 ;  /* 0x0000761088bf7816 */ /* 0x000fe200000000bf */
[----:B------:R-:W-:Y:S05]  /*23a90*/  @P3 HADD2 R134, -R185.H1_H1, -RZ.H0_H0 ;  /* 0xa00000ffb9863230 */ /* 0x000fea0000000d00 */
[----:B------:R-:W-:Y:S01]  /*23aa0*/  @P3 STL.S16 [R1+0x24], R134 ;  /* 0x0000248601003387 */ /* 0x000fe20000100600 */
[----:B------:R-:W-:Y:S03]  /*23ab0*/  PRMT R190, R134, 0x7610, R190 ;  /* 0x0000761086be7816 */ /* 0x000fe600000000be */
[----:B------:R3:W3:Y:S01]  /*23ac0*/  LDL.S16 R118, [R1+0x1c] ;  /* 0x00001c0001767983 */ /* 0x0006e20000100600 */
[----:B----4-:R-:W-:Y:S05]  /*23ad0*/  @P0 HADD2 R132, -R2.H0_H0, -RZ.H0_H0 ;  /* 0xa00000ff02840230 */ /* 0x010fea0000000900 */
[----:B------:R4:W-:Y:S01]  /*23ae0*/  @P0 STL.S16 [R1+0x20], R132 ;  /* 0x0000208401000387 */ /* 0x0009e20000100600 */
[----:B------:R-:W-:Y:S03]  /*23af0*/  PRMT R110, R132, 0x7610, R110 ;  /* 0x00007610846e7816 */ /* 0x000fe6000000006e */
[----:B------:R1:W3:Y:S01]  /*23b00*/  LDL.S16 R194, [R1+0x18] ;  /* 0x0000180001c27983 */ /* 0x0002e20000100600 */
[----:B------:R-:W-:Y:S02]  /*23b10*/  @P0 PRMT R2, R110, 0x5410, RZ ;  /* 0x000054106e020816 */ /* 0x000fe400000000ff */
[C---:B------:R-:W-:Y:S02]  /*23b20*/  ISETP.GT.U32.AND P0, PT, R175.reuse, UR10, PT ;  /* 0x0000000aaf007c0c */ /* 0x040fe4000bf04070 */
[----:B------:R-:W-:Y:S01]  /*23b30*/  PRMT R175, R175, 0x5410, R187 ;  /* 0x00005410afaf7816 */ /* 0x000fe200000000bb */
[----:B------:R1:W-:Y:S03]  /*23b40*/  STG.E.U16 desc[UR28][R198.64+0x72], R2 ;  /* 0x00007202c6007986 */ /* 0x0003e6000c10151c */
[----:B------:R-:W-:Y:S05]  /*23b50*/  LOP3.LUT R175, R175, 0xff00ff, RZ, 0xc0, !PT ;  /* 0x00ff00ffafaf7812 */ /* 0x000fea00078ec0ff */
[----:B------:R-:W-:Y:S05]  /*23b60*/  HSET2.LE.AND R175, R175, R221, PT ;  /* 0x000000ddafaf7233 */ /* 0x000fea0003803000 */
[----:B------:R-:W-:Y:S01]  /*23b70*/  LOP3.LUT R175, R0, R175, RZ, 0xc0, !PT ;  /* 0x000000af00af7212 */ /* 0x000fe200078ec0ff */
[----:B------:R-:W-:Y:S05]  /*23b80*/  IMAD.MOV.U32 R0, RZ, RZ, R186 ;  /* 0x000000ffff007224 */ /* 0x000fea00078e00ba */
[----:B------:R-:W-:Y:S01]  /*23b90*/  LOP3.LUT R178, R0, R178, RZ, 0xc0, !PT ;  /* 0x000000b200b27212 */ /* 0x000fe200078ec0ff */
[-C--:B------:R-:W-:Y:S05]  /*23ba0*/  HMMA.16816.F32 R168, R172, R164.reuse, R4 ;  /* 0x000000a4aca8723c */ /* 0x080fea0000001804 */
[----:B------:R-:W-:Y:S01]  /*23bb0*/  IMAD.WIDE R4, R197, -0x70, R188 ;  /* 0xffffff90c5047825 */ /* 0x000fe200078e02bc */
[----:B------:R-:W-:Y:S02]  /*23bc0*/  PRMT R0, R185, 0x7632, R0 ;  /* 0x00007632b9007816 */ /* 0x000fe40000000000 */
[C---:B--2---:R-:W-:Y:S04]  /*23bd0*/  HMMA.16816.F32 R136, R176.reuse, R164, R8 ;  /* 0x000000a4b088723c */ /* 0x044fe80000001808 */
[----:B------:R-:W-:Y:S02]  /*23be0*/  @P3 PRMT R0, R190, 0x5410, RZ ;  /* 0x00005410be003816 */ /* 0x000fe400000000ff */
[----:B------:R-:W-:Y:S02]  /*23bf0*/  @P6 PRMT R185, R191, 0x5410, RZ ;  /* 0x00005410bfb96816 */ /* 0x000fe400000000ff */
[-C--:B----4-:R-:W-:Y:S03]  /*23c00*/  HMMA.16816.F32 R132, R176, R166.reuse, R12 ;  /* 0x000000a6b084723c */ /* 0x090fe6000000180c */
[----:B-1----:R-:W-:Y:S02]  /*23c10*/  PRMT R2, R186, 0x7632, R2 ;  /* 0x00007632ba027816 */ /* 0x002fe40000000002 */
[----:B------:R-:W-:Y:S02]  /*23c20*/  @!P2 PRMT R186, R193, 0x5410, RZ ;  /* 0x00005410c1baa816 */ /* 0x000fe400000000ff */
[----:B------:R-:W-:Y:S01]  /*23c30*/  @P5 PRMT R2, R192, 0x5410, RZ ;  /* 0x00005410c0025816 */ /* 0x000fe200000000ff */
[C---:B------:R-:W-:Y:S08]  /*23c40*/  HMMA.16816.F32 R164, R172.reuse, R166, R16 ;  /* 0x000000a6aca4723c */ /* 0x040ff00000001810 */
[-C--:B------:R-:W-:Y:S08]  /*23c50*/  HMMA.16816.F32 R160, R172, R156.reuse, R20 ;  /* 0x0000009caca0723c */ /* 0x080ff00000001814 */
[C---:B------:R-:W-:Y:S04]  /*23c60*/  HMMA.16816.F32 R128, R176.reuse, R156, R24 ;  /* 0x0000009cb080723c */ /* 0x040fe80000001818 */
[----:B---3--:R-:W-:Y:S04]  /*23c70*/  @P0 HADD2 R118, -R3.H0_H0, -RZ.H0_H0 ;  /* 0xa00000ff03760230 */ /* 0x008fe80000000900 */
[-C--:B------:R-:W-:Y:S01]  /*23c80*/  HMMA.16816.F32 R124, R176, R158.reuse, R28 ;  /* 0x0000009eb07c723c */ /* 0x080fe2000000181c */
[----:B------:R1:W-:Y:S02]  /*23c90*/  @P0 STL.S16 [R1+0x1c], R118 ;  /* 0x00001c7601000387 */ /* 0x0003e40000100600 */
[----:B------:R-:W-:Y:S04]  /*23ca0*/  PRMT R108, R118, 0x7610, R108 ;  /* 0x00007610766c7816 */ /* 0x000fe8000000006c */
[----:B------:R-:W-:Y:S01]  /*23cb0*/  @P0 PRMT R3, R108, 0x5410, RZ ;  /* 0x000054106c030816 */ /* 0x000fe200000000ff */
[C---:B------:R-:W-:Y:S04]  /*23cc0*/  HMMA.16816.F32 R156, R172.reuse, R158, R32 ;  /* 0x0000009eac9c723c */ /* 0x040fe80000001820 */
[----:B------:R2:W-:Y:S01]  /*23cd0*/  STG.E.U16 desc[UR28][R4.64+0x70], R3 ;  /* 0x0000700304007986 */ /* 0x0005e2000c10151c */
[----:B------:R-:W-:Y:S03]  /*23ce0*/  ISETP.GT.U32.AND P0, PT, R187, UR10, PT ;  /* 0x0000000abb007c0c */ /* 0x000fe6000bf04070 */
        /* <DEDUP_REMOVED lines=13> */
[C---:B------:R-:W-:Y:S04]  /*23dc0*/  HMMA.16816.F32 R80, R172.reuse, R106, R80 ;  /* 0x0000006aac50723c */ /* 0x040fe80000001850 */
[----:B------:R-:W-:Y:S04]  /*23dd0*/  IMAD.MOV.U32 R106, RZ, RZ, R101 ;  /* 0x000000ffff6a7224 */ /* 0x000fe800078e0065 */
[-C--:B------:R-:W-:Y:S08]  /*23de0*/  HMMA.16816.F32 R84, R172, R180.reuse, R84 ;  /* 0x000000b4ac54723c */ /* 0x080ff00000001854 */
[C---:B------:R-:W-:Y:S08]  /*23df0*/  HMMA.16816.F32 R88, R176.reuse, R180, R88 ;  /* 0x000000b4b058723c */ /* 0x040ff00000001858 */
[-C--:B------:R-:W-:Y:S08]  /*23e00*/  HMMA.16816.F32 R92, R176, R182.reuse, R92 ;  /* 0x000000b6b05c723c */ /* 0x080ff0000000185c */
[----:B------:R-:W-:Y:S04]  /*23e10*/  HMMA.16816.F32 R96, R172, R182, R96 ;  /* 0x000000b6ac60723c */ /* 0x000fe80000001860 */
[----:B------:R-:W-:Y:S05]  /*23e20*/  @P0 HADD2 R194, -R184.H0_H0, -RZ.H0_H0 ;  /* 0xa00000ffb8c20230 */ /* 0x000fea0000000900 */
[----:B------:R-:W-:Y:S01]  /*23e30*/  @P0 STL.S16 [R1+0x18], R194 ;  /* 0x000018c201000387 */ /* 0x000fe20000100600 */
[----:B--2---:R-:W-:Y:S04]  /*23e40*/  PRMT R3, R194, 0x7610, R3 ;  /* 0x00007610c2037816 */ /* 0x004fe80000000003 */
[----:B------:R-:W-:Y:S05]  /*23e50*/  @P0 PRMT R184, R3, 0x5410, RZ ;  /* 0x0000541003b80816 */ /* 0x000fea00000000ff */
[----:B------:R1:W-:Y:S02]  /*23e60*/  STG.E.U16 desc[UR28][R4.64+0x72], R184 ;  /* 0x000072b804007986 */ /* 0x0003e4000c10151c */
[----:B-1----:R-:W-:Y:S05]  /*23e70*/  IMAD.WIDE R4, R197, 0x70, R4 ;  /* 0x00000070c5047825 */ /* 0x002fea00078e0204 */
[----:B------:R-:W-:Y:S04]  /*23e80*/  STG.E.U16 desc[UR28][R4.64+0x70], R186 ;  /* 0x000070ba04007986 */ /* 0x000fe8000c10151c */
[----:B------:R1:W-:Y:S04]  /*23e90*/  STG.E.U16 desc[UR28][R4.64+0x72], R2 ;  /* 0x0000720204007986 */ /* 0x0003e8000c10151c */
[----:B------:R2:W-:Y:S04]  /*23ea0*/  STG.E.U16 desc[UR28][R200.64+0x72], R0 ;  /* 0x00007200c8007986 */ /* 0x0005e8000c10151c */
[----:B------:R-:W-:Y:S01]  /*23eb0*/  STG.E.U16 desc[UR28][R200.64+0x70], R185 ;  /* 0x000070b9c8007986 */ /* 0x000fe2000c10151c */
[----:B-1----:R-:W-:Y:S01]  /*23ec0*/  IMAD.MOV.U32 R2, RZ, RZ, R102 ;  /* 0x000000ffff027224 */ /* 0x002fe200078e0066 */
[----:B--2---:R-:W-:Y:S05]  /*23ed0*/  IADD3 R0, P0, PT, R198, -0x80, RZ ;  /* 0xffffff80c6007810 */ /* 0x004fea0007f1e0ff */
[----:B------:R1:W-:Y:S02]  /*23ee0*/  STL [R1+0x4], R0 ;  /* 0x0000040001007387 */ /* 0x0003e40000100800 */
[----:B-1----:R-:W-:Y:S05]  /*23ef0*/  IADD3.X R0, PT, PT, R199, -0x1, RZ, P0, !PT ;  /* 0xffffffffc7007810 */ /* 0x002fea00007fe4ff */
[----:B------:R2:W-:Y:S01]  /*23f00*/  STL [R1], R0 ;  /* 0x0000000001007387 */ /* 0x0005e20000100800 */
[----:B------:R-:W-:Y:S05]  /*23f10*/  BRA.U UP0, `(.L_x_1112) ;  /* 0xffffff81003c7547 */ /* 0x000fea000b83ffff */
.L_x_1111:
[----:B--2---:R-:W2:Y:S01]  /*23f20*/  LDL.LU R0, [R1+0x140] ;  /* 0x0001400001007983 */ /* 0x004ea20000300800 */
[----:B------:R-:W-:Y:S01]  /*23f30*/  SHF.L.U32 R51, R219, 0x3, RZ ;  /* 0x00000003db337819 */ /* 0x000fe200000006ff */
[----:B------:R-:W1:Y:S02]  /*23f40*/  LDCU UR4, c[0x0][0x4fc] ;  /* 0x00009f80ff0477ac */ /* 0x000e640008000800 */
[----:B------:R-:W3:Y:S01]  /*23f50*/  LDL.LU R8, [R1+0x144] ;  /* 0x0001440001087983 */ /* 0x000ee20000300800 */
[----:B------:R-:W4:Y:S01]  /*23f60*/  S2UR UR10, SR_CgaCtaId ;  /* 0x00000000000a79c3 */ /* 0x000f220000008800 */
[----:B------:R-:W-:Y:S02]  /*23f70*/  UISETP.NE.AND UP3, UPT, UR19, -0x1, UPT ;  /* 0xffffffff1300788c */ /* 0x000fe4000bf65270 */
[----:B------:R-:W4:Y:S05]  /*23f80*/  LDL.LU R7, [R1+0x148] ;  /* 0x0001480001077983 */ /* 0x000f2a0000300800 */
[----:B------:R-:W1:Y:S01]  /*23f90*/  S2UR UR11, SR_CTAID.Y ;  /* 0x00000000000b79c3 */ /* 0x000e620000002600 */
[----:B------:R-:W4:Y:S01]  /*23fa0*/  LDL.LU R5, [R1+0x14c] ;  /* 0x00014c0001057983 */ /* 0x000f220000300800 */
[----:B------:R-:W1:Y:S03]  /*23fb0*/  LDCU.U8 UR6, c[0x0][0x549] ;  /* 0x0000a920ff0677ac */ /* 0x000e660008000000 */
[----:B------:R-:W4:Y:S01]  /*23fc0*/  LDL.LU R6, [R1+0x15c] ;  /* 0x00015c0001067983 */ /* 0x000f220000300800 */
[----:B------:R-:W1:Y:S01]  /*23fd0*/  LDCU UR8, c[0x0][0x434] ;  /* 0x00008680ff0877ac */ /* 0x000e620008000800 */
[----:B------:R-:W1:Y:S01]  /*23fe0*/  LDCU.U8 UR9, c[0x0][0x548] ;  /* 0x0000a900ff0977ac */ /* 0x000e620008000000 */
[----:B------:R-:W-:Y:S01]  /*23ff0*/  UISETP.NE.AND UP2, UPT, UR19, -0x1, UPT ;  /* 0xffffffff1300788c */ /* 0x000fe2000bf45270 */
[----:B------:R-:W1:Y:S02]  /*24000*/  LDCU UR13, c[0x0][0x434] ;  /* 0x00008680ff0d77ac */ /* 0x000e640008000800 */
[----:B-1----:R-:W-:Y:S01]  /*24010*/  UISETP.NE.AND UP1, UPT, UR6, URZ, UPT ;  /* 0x000000ff0600728c */ /* 0x002fe2000bf25270 */
[----:B------:R-:W1:Y:S03]  /*24020*/  S2UR UR6, SR_CTAID.X ;  /* 0x00000000000679c3 */ /* 0x000e660000002500 */
[----:B------:R-:W-:-:S07]  /*24030*/  UISETP.NE.AND UP0, UPT, UR9, URZ, !UP1 ;  /* 0x000000ff0900728c */ /* 0x000fce000cf05270 */
[----:B------:R-:W1:Y:S01]  /*24040*/  @UP1 LDCU UR7, c[0x0][0x430] ;  /* 0x00008600ff0717ac */ /* 0x000e620008000800 */
[----:B------:R-:W2:Y:S01]  /*24050*/  @UP1 LDCU UR15, c[0x0][0x430] ;  /* 0x00008600ff0f17ac */ /* 0x000ea20008000800 */
[----:B-1----:R-:W-:Y:S01]  /*24060*/  @UP1 UIMAD UR13, UR7, UR8, URZ ;  /* 0x00000008070d12a4 */ /* 0x002fe2000f8e02ff */
        /* <DEDUP_REMOVED lines=15> */
[----:B---3--:R-:W-:Y:S01]  /*24160*/  FADD.FTZ R49, R3, R49 ;  /* 0x0000003103317221 */ /* 0x008fe20000010000 */
[----:B------:R-:W2:Y:S01]  /*24170*/  MUFU.RCP R4, R48 ;  /* 0x0000003000047308 */ /* 0x000ea20000001000 */
[----:B------:R-:W-:Y:S01]  /*24180*/  LOP3.LUT R3, R51, 0xc0, RZ, 0xc0, !PT ;  /* 0x000000c033037812 */ /* 0x000fe200078ec0ff */
[----:B----4-:R-:W-:Y:S01]  /*24190*/  FADD.FTZ R47, R2, R47 ;  /* 0x0000002f022f7221 */ /* 0x010fe20000010000 */
[----:B------:R-:W-:Y:S02]  /*241a0*/  FSETP.NE.FTZ.AND P3, PT, R48, RZ, PT ;  /* 0x000000ff3000720b */ /* 0x000fe40003f75000 */
[----:B------:R-:W-:-:S03]  /*241b0*/  LOP3.LUT R3, R3, 0x18, R219, 0xf8, !PT ;  /* 0x0000001803037812 */ /* 0x000fc600078ef8db */
[----:B------:R-:W3:Y:S01]  /*241c0*/  MUFU.RCP R5, R49 ;  /* 0x0000003100057308 */ /* 0x000ee20000001000 */
[----:B------:R-:W-:Y:S02]  /*241d0*/  FSETP.NE.FTZ.AND P2, PT, R49, RZ, PT ;  /* 0x000000ff3100720b */ /* 0x000fe40003f55000 */
[----:B------:R-:W-:Y:S02]  /*241e0*/  LOP3.LUT R216, R216, R3, RZ, 0xfc, !PT ;  /* 0x00000003d8d87212 */ /* 0x000fe400078efcff */
[----:B------:R-:W-:-:S03]  /*241f0*/  FSETP.NE.FTZ.AND P1, PT, R47, RZ, PT ;  /* 0x000000ff2f00720b */ /* 0x000fc60003f35000 */
[----:B------:R-:W4:Y:S01]  /*24200*/  MUFU.RCP R3, R47 ;  /* 0x0000002f00037308 */ /* 0x000f220000001000 */
[----:B--2---:R-:W-:Y:S01]  /*24210*/  FSEL R2, R4, 1, P3 ;  /* 0x3f80000004027808 */ /* 0x004fe20001800000 */
[----:B-1----:R-:W-:-:S04]  /*24220*/  FADD.FTZ R50, R0, R50 ;  /* 0x0000003200327221 */ /* 0x002fc80000010000 */
[----:B------:R-:W-:Y:S02]  /*24230*/  FMUL.FTZ R0, R2, UR4 ;  /* 0x0000000402007c20 */ /* 0x000fe40008410000 */
[----:B------:R-:W1:Y:S01]  /*24240*/  MUFU.RCP R42, R50 ;  /* 0x00000032002a7308 */ /* 0x000e620000001000 */
        /* <DEDUP_REMOVED lines=25> */
[----:B---3--:R-:W-:-:S02]  /*243e0*/  FSEL R4, R5, 1, P2 ;  /* 0x3f80000005047808 */ /* 0x008fc40001000000 */
[----:B----4-:R-:W-:Y:S02]  /*243f0*/  FSEL R0, R3, 1, P1 ;  /* 0x3f80000003007808 */ /* 0x010fe40000800000 */
[----:B-1----:R-:W-:Y:S01]  /*24400*/  FSEL R42, R42, 1, P0 ;  /* 0x3f8000002a2a7808 */ /* 0x002fe20000000000 */
        /* <DEDUP_REMOVED lines=188> */
[--C-:B------:R-:W-:Y:S01]  /*24fd0*/  LOP3.LUT R4, R4, 0xd8, R51.reuse, 0x78, !PT ;  /* 0x000000d804047812 */ /* 0x100fe200078e7833 */
        /* <DEDUP_REMOVED lines=13> */
.L_x_1115:
        /* <DEDUP_REMOVED lines=75> */
.L_x_1117:
[----:B------:R-:W-:Y:S05]  /*25560*/  BSYNC.RECONVERGENT B0 ;  /* 0x0000000000007941 */ /* 0x000fea0003800200 */
.L_x_1116:
        /* <DEDUP_REMOVED lines=41> */
.L_x_1119:
[----:B------:R-:W-:Y:S05]  /*25800*/  BSYNC.RECONVERGENT B0 ;  /* 0x0000000000007941 */ /* 0x000fea0003800200 */
.L_x_1118:
        /* <DEDUP_REMOVED lines=24> */
.L_x_1121:
[----:B------:R-:W-:Y:S05]  /*25990*/  BSYNC.RECONVERGENT B0 ;  /* 0x0000000000007941 */ /* 0x000fea0003800200 */
.L_x_1120:
        /* <DEDUP_REMOVED lines=24> */
.L_x_1123:
[----:B------:R-:W-:Y:S05]  /*25b20*/  BSYNC.RECONVERGENT B0 ;  /* 0x0000000000007941 */ /* 0x000fea0003800200 */
.L_x_1122:
        /* <DEDUP_REMOVED lines=24> */
.L_x_1124:
        /* <DEDUP_REMOVED lines=13> */
.L_x_1368:


//--------------------- .text._ZN5flash16flash_fwd_kernelI23Flash_fwd_kernel_traitsILi96ELi128ELi64ELi4ELb0ELb0EN7cutlass6half_tE19Flash_kernel_traitsILi96ELi128ELi64ELi4ES3_EELb0ELb0ELb1ELb0ELb0ELb0ELb1ELb0EEEvNS_16Flash_fwd_paramsE --------------------------
	.section	.text._ZN5flash16flash_fwd_kernelI23Flash_fwd_kernel_traitsILi96ELi128ELi64ELi4ELb0ELb0EN7cutlass6half_tE19Flash_kernel_traitsILi96ELi128ELi64ELi4ES3_EELb0ELb0ELb1ELb0ELb0ELb0ELb1ELb0EEEvNS_16Flash_fwd_paramsE,"ax",@progbits
	.align	128
        .global         _ZN5flash16flash_fwd_kernelI23Flash_fwd_kernel_traitsILi96ELi128ELi64ELi4ELb0ELb0EN7cutlass6half_tE19Flash_kernel_traitsILi96ELi128ELi64ELi4ES3_EELb0ELb0ELb1ELb0ELb0ELb0ELb1ELb0EEEvNS_16Flash_fwd_paramsE
        .type           _ZN5flash16flash_fwd_kernelI23Flash_fwd_kernel_traitsILi96ELi128ELi64ELi4ELb0ELb0EN7cutlass6half_tE19Flash_kernel_traitsILi96ELi128ELi64ELi4ES3_EELb0ELb0ELb1ELb0ELb0ELb0ELb1ELb0EEEvNS_16Flash_fwd_paramsE,@function
        .size           _ZN5flash16flash_fwd_kernelI23Flash_fwd_kernel_traitsILi96ELi128ELi64ELi4ELb0ELb0EN7cutlass6half_tE19Flash_kernel_traitsILi96ELi128ELi64ELi4ES3_EELb0ELb0ELb1ELb0ELb0ELb0ELb1ELb0EEEvNS_16Flash_fwd_paramsE,(.L_x_1369 - _ZN5flash16flash_fwd_kernelI23Flash_fwd_kernel_traitsILi96ELi128ELi64ELi4ELb0ELb0EN7cutlass6half_tE19Flash_kernel_traitsILi96ELi128ELi64ELi4ES3_EELb0ELb0ELb1ELb0ELb0ELb0ELb1ELb0EEEvNS_16Flash_fwd_paramsE)
        .other          _ZN5flash16flash_fwd_kernelI23Flash_fwd_kernel_traitsILi96ELi128ELi64ELi4ELb0ELb0EN7cutlass6half_tE19Flash_kernel_traitsILi96ELi128ELi64ELi4ES3_EELb0ELb0ELb1ELb0ELb0ELb0ELb1ELb0EEEvNS_16Flash_fwd_paramsE,@"STO_CUDA_ENTRY STV_DEFAULT"
_ZN5flash16flash_fwd_kernelI23Flash_fwd_kernel_traitsILi96ELi128ELi64ELi4ELb0ELb0EN7cutlass6half_tE19Flash_kernel_traitsILi96ELi128ELi64ELi4ES3_EELb0ELb0ELb1ELb0ELb0ELb0ELb1ELb0EEEvNS_16Flash_fwd_paramsE:
.text._ZN5flash16flash_fwd_kernelI23Flash_fwd_kernel_traitsILi96ELi128ELi64ELi4ELb0ELb0EN7cutlass6half_tE19Flash_kernel_traitsILi96ELi128ELi64ELi4ES3_EELb0ELb0ELb1ELb0ELb0ELb0ELb1ELb0EEEvNS_16Flash_fwd_paramsE:
        /* <DEDUP_REMOVED lines=72> */
.L_x_1125:
        /* <DEDUP_REMOVED lines=58> */
.L_x_1127:
        /* <DEDUP_REMOVED lines=55> */
.L_x_1129:
[----:B------:R-:W-:Y:S05]  /*0b90*/  BSYNC.RECONVERGENT B0 ;  /* 0x0000000000007941 */ /* 0x000fea0003800200 */
.L_x_1128:
        /* <DEDUP_REMOVED lines=22> */
.L_x_1131:
[----:B------:R-:W-:Y:S05]  /*0d00*/  BSYNC.RECONVERGENT B0 ;  /* 0x0000000000007941 */ /* 0x000fea0003800200 */
.L_x_1130:
        /* <DEDUP_REMOVED lines=22> */
.L_x_1133:
[----:B------:R-:W-:Y:S05]  /*0e70*/  BSYNC.RECONVERGENT B0 ;  /* 0x0000000000007941 */ /* 0x000fea0003800200 */
.L_x_1132:
        /* <DEDUP_REMOVED lines=24> */
.L_x_1135:
[----:B------:R-:W-:Y:S05]  /*1000*/  BSYNC.RECONVERGENT B0 ;  /* 0x0000000000007941 */ /* 0x000fea0003800200 */
.L_x_1134:
        /* <DEDUP_REMOVED lines=10> */
.L_x_1137:
[----:B------:R-:W-:Y:S05]  /*10b0*/  BSYNC.RECONVERGENT B0 ;  /* 0x0000000000007941 */ /* 0x000fea0003800200 */
.L_x_1136:
        /* <DEDUP_REMOVED lines=10> */
.L_x_1139:
[----:B------:R-:W-:Y:S05]  /*1160*/  BSYNC.RECONVERGENT B0 ;  /* 0x0000000000007941 */ /* 0x000fea0003800200 */
.L_x_1138:
        /* <DEDUP_REMOVED lines=10> */
.L_x_1141:
[----:B------:R-:W-:Y:S05]  /*1210*/  BSYNC.RECONVERGENT B0 ;  /* 0x0000000000007941 */ /* 0x000fea0003800200 */
.L_x_1140:
        /* <DEDUP_REMOVED lines=10> */
.L_x_1126:
        /* <DEDUP_REMOVED lines=21> */
.L_x_1142:
[----:B------:R-:W1:Y:S01]  /*1410*/  LDCU.64 UR10, c[0x0][0x3b8] ;  /* 0x00007700ff0a77ac */ /* 0x000e620008000a00 */
[----:B------:R-:W-:-:S04]  /*1420*/  UIADD3 UR6, UPT, UPT, UR12, UR13, URZ ;  /* 0x0000000d0c067290 */ /* 0x000fc8000fffe0ff */
[----:B-1----:R-:W-:Y:S02]  /*1430*/  UIMAD.WIDE.U32 UR14, UR6, UR10, URZ ;  /* 0x0000000a060e72a5 */ /* 0x002fe4000f8e00ff */
[----:B------:R-:W-:-:S04]  /*1440*/  UIMAD UR6, UR6, UR11, URZ ;  /* 0x0000000b060672a4 */ /* 0x000fc8000f8e02ff */
[----:B------:R-:W-:Y:S02]  /*1450*/  UIADD3 UR6, UPT, UPT, UR15, UR6, URZ ;  /* 0x000000060f067290 */ /* 0x000fe4000fffe0ff */
.L_x_1143:
        /* <DEDUP_REMOVED lines=38> */
.L_x_1144:
[----:B------:R-:W1:Y:S01]  /*16c0*/  LDCU.64 UR8, c[0x0][0x3c0] ;  /* 0x00007800ff0877ac */ /* 0x000e620008000a00 */
[----:B------:R-:W-:-:S04]  /*16d0*/  UIADD3 UR12, UPT, UPT, UR12, UR13, URZ ;  /* 0x0000000d0c0c7290 */ /* 0x000fc8000fffe0ff */
[----:B-1----:R-:W-:Y:S02]  /*16e0*/  UIMAD.WIDE.U32 UR4, UR12, UR8, URZ ;  /* 0x000000080c0472a5 */ /* 0x002fe4000f8e00ff */
[----:B------:R-:W-:-:S04]  /*16f0*/  UIMAD UR12, UR12, UR9, URZ ;  /* 0x000000090c0c72a4 */ /* 0x000fc8000f8e02ff */
[----:B------:R-:W-:-:S12]  /*1700*/  UIADD3 UR5, UPT, UPT, UR5, UR12, URZ ;  /* 0x0000000c05057290 */ /* 0x000fd8000fffe0ff */
.L_x_1145:
        /* <DEDUP_REMOVED lines=35> */
[----:B------:R-:W-:Y:S01]  /*1940*/  IMAD R10, R0, UR5, R8 ;  /* 0x00000005000a7c24 */ /* 0x000fe2000f8e0208 */
        /* <DEDUP_REMOVED lines=61> */
.L_x_1148:
[----:B------:R3:W-:Y:S02]  /*1d20*/  STS.128 [R226+0x4000], RZ ;  /* 0x004000ffe2007388 */ /* 0x0007e40000000c00 */
.L_x_1147:
[----:B------:R-:W-:Y:S05]  /*1d30*/  BSYNC.RECONVERGENT B0 ;  /* 0x0000000000007941 */ /* 0x000fea0003800200 */
.L_x_1146:
        /* <DEDUP_REMOVED lines=36> */
.L_x_1151:
[----:B------:R2:W-:Y:S02]  /*1f80*/  STS.128 [R226+0x4800], RZ ;  /* 0x004800ffe2007388 */ /* 0x0005e40000000c00 */
.L_x_1150:
[----:B------:R-:W-:Y:S05]  /*1f90*/  BSYNC.RECONVERGENT B0 ;  /* 0x0000000000007941 */ /* 0x000fea0003800200 */
.L_x_1149:
        /* <DEDUP_REMOVED lines=36> */
.L_x_1154:
[----:B------:R2:W-:Y:S02]  /*21e0*/  STS.128 [R226+0x5000], RZ ;  /* 0x005000ffe2007388 */ /* 0x0005e40000000c00 */
.L_x_1153:
[----:B------:R-:W-:Y:S05]  /*21f0*/  BSYNC.RECONVERGENT B0 ;  /* 0x0000000000007941 */ /* 0x000fea0003800200 */
.L_x_1152:
        /* <DEDUP_REMOVED lines=37> */
.L_x_1157:
[----:B------:R2:W-:Y:S02]  /*2450*/  STS.128 [R226+0x5800], RZ ;  /* 0x005800ffe2007388 */ /* 0x0005e40000000c00 */
.L_x_1156:
[----:B------:R-:W-:Y:S05]  /*2460*/  BSYNC.RECONVERGENT B0 ;  /* 0x0000000000007941 */ /* 0x000fea0003800200 */
.L_x_1155:
        /* <DEDUP_REMOVED lines=33> */
.L_x_1160:
[----:B------:R2:W-:Y:S02]  /*2680*/  STS.128 [R226+0x8000], RZ ;  /* 0x008000ffe2007388 */ /* 0x0005e40000000c00 */
.L_x_1159:
[----:B------:R-:W-:Y:S05]  /*2690*/  BSYNC.RECONVERGENT B0 ;  /* 0x0000000000007941 */ /* 0x000fea0003800200 */
.L_x_1158:
        /* <DEDUP_REMOVED lines=33> */
.L_x_1163:
[----:B------:R2:W-:Y:S02]  /*28b0*/  STS.128 [R226+0x8800], RZ ;  /* 0x008800ffe2007388 */ /* 0x0005e40000000c00 */
.L_x_1162:
[----:B------:R-:W-:Y:S05]  /*28c0*/  BSYNC.RECONVERGENT B0 ;  /* 0x0000000000007941 */ /* 0x000fea0003800200 */
.L_x_1161:
        /* <DEDUP_REMOVED lines=35> */
.L_x_1166:
[----:B------:R4:W-:Y:S01]  /*2b00*/  STS.128 [R226+0xb000], RZ ;  /* 0x00b000ffe2007388 */ /* 0x0009e20000000c00 */
[----:B------:R-:W-:Y:S05]  /*2b10*/  BRA `(.L_x_1167) ;  /* 0x00000000000c7947 */ /* 0x000fea0003800000 */
.L_x_1165:
[----:B------:R1:W-:Y:S04]  /*2b20*/  STS.128 [R226+0x9000], RZ ;  /* 0x009000ffe2007388 */ /* 0x0003e80000000c00 */
[----:B------:R1:W-:Y:S04]  /*2b30*/  STS.128 [R226+0xa000], RZ ;  /* 0x00a000ffe2007388 */ /* 0x0003e80000000c00 */
[----:B------:R1:W-:Y:S02]  /*2b40*/  STS.128 [R226+0xb000], RZ ;  /* 0x00b000ffe2007388 */ /* 0x0003e40000000c00 */
.L_x_1167:
[----:B------:R-:W-:Y:S05]  /*2b50*/  BSYNC.RECONVERGENT B0 ;  /* 0x0000000000007941 */ /* 0x000fea0003800200 */
.L_x_1164:
        /* <DEDUP_REMOVED lines=37> */
.L_x_1170:
[----:B------:R4:W-:Y:S02]  /*2db0*/  STS.128 [R226+0xb800], RZ ;  /* 0x00b800ffe2007388 */ /* 0x0009e40000000c00 */
.L_x_1169:
[----:B------:R-:W-:Y:S05]  /*2dc0*/  BSYNC.RECONVERGENT B0 ;  /* 0x0000000000007941 */ /* 0x000fea0003800200 */
.L_x_1168:
[----:B------:R-:W-:Y:S01]  /*2dd0*/  LOP3.LUT R0, R15, 0x100, RZ, 0xc0, !PT ;  /* 0x000001000f007812 */ /* 0x000fe200078ec0ff */
[----:B------:R-:W5:Y:S01]  /*2de0*/  LDCU UR6, c[0x0][0x50c] ;  /* 0x0000a180ff0677ac */ /* 0x000f620008000800 */
[----:B--2-4-:R-:W-:Y:S01]  /*2df0*/  LOP3.LUT R2, R14, R4, RZ, 0x3c, !PT ;  /* 0x000000040e027212 */ /* 0x014fe200078e3cff */
[----:B------:R-:W0:Y:S01]  /*2e00*/  LDGDEPBAR ;  /* 0x00000000000079af */ /* 0x000e220000000000 */
[----:B------:R-:W-:Y:S01]  /*2e10*/  LOP3.LUT R6, R0, 0x20, R155, 0xf8, !PT ;  /* 0x0000002000067812 */ /* 0x000fe200078ef89b */
[----:B------:R-:W-:Y:S01]  /*2e20*/  UISETP.GT.U32.AND UP0, UPT, UR13, UR18, UPT ;  /* 0x000000120d00728c */ /* 0x000fe2000bf04070 */
[----:B------:R-:W-:Y:S02]  /*2e30*/  IADD3 R3, PT, PT, R147, R5, R223 ;  /* 0x0000000593037210 */ /* 0x000fe40007ffe0df */
[----:B------:R-:W-:Y:S01]  /*2e40*/  IADD3 R0, PT, PT, R2, R6, RZ ;  /* 0x0000000602007210 */ /* 0x000fe20007ffe0ff */
[----:B------:R-:W-:Y:S01]  /*2e50*/  STL [R1+0xc], R6 ;  /* 0x00000c0601007387 */ /* 0x000fe20000100800 */
[----:B------:R-:W-:-:S02]  /*2e60*/  LEA R3, R3, UR5, 0x1 ;  /* 0x0000000503037c11 */ /* 0x000fc4000f8e08ff */
[----:B------:R-:W-:Y:S02]  /*2e70*/  LEA R132, R0, UR5, 0x1 ;  /* 0x0000000500847c11 */ /* 0x000fe4000f8e08ff */
[----:B------:R-:W-:Y:S01]  /*2e80*/  LOP3.LUT P6, RZ, R221, 0x4, RZ, 0xc0, !PT ;  /* 0x00000004ddff7812 */ /* 0x000fe200078cc0ff */
[----:B------:R-:W-:Y:S01]  /*2e90*/  LDSM.16.M88.4 R12, [R3] ;  /* 0x00000000030c783b */ /* 0x000fe20000000200 */
[----:B------:R-:W-:-:S03]  /*2ea0*/  MOV R0, 0x20 ;  /* 0x0000002000007802 */ /* 0x000fc60000000f00 */
[----:B------:R-:W2:Y:S01]  /*2eb0*/  LDSM.16.M88.4 R4, [R132+0x6000] ;  /* 0x006000008404783b */ /* 0x000ea20000000200 */
[----:B------:R-:W-:-:S03]  /*2ec0*/  SEL R154, R0, 0xffffffe0, !P6 ;  /* 0xffffffe0009a7807 */ /* 0x000fc60007000000 */
[----:B------:R-:W4:Y:S01]  /*2ed0*/  LDSM.16.M88.4 R8, [R3+0x1000] ;  /* 0x001000000308783b */ /* 0x000f220000000200 */
[-C--:B------:R-:W-:Y:S02]  /*2ee0*/  IADD3 R0, PT, PT, R3, R154.reuse, RZ ;  /* 0x0000009a03007210 */ /* 0x080fe40007ffe0ff */
[----:B------:R-:W-:Y:S01]  /*2ef0*/  IADD3 R2, PT, PT, R132, R154, RZ ;  /* 0x0000009a84027210 */ /* 0x000fe20007ffe0ff */
[----:B------:R-:W3:Y:S04]  /*2f00*/  LDSM.16.M88.4 R40, [R132+0x6400] ;  /* 0x006400008428783b */ /* 0x000ee80000000200 */
[----:B------:R-:W-:Y:S04]  /*2f10*/  LDSM.16.M88.4 R24, [R0] ;  /* 0x000000000018783b */ /* 0x000fe80000000200 */
[----:B------:R-:W1:Y:S04]  /*2f20*/  LDSM.16.M88.4 R44, [R2+0x6000] ;  /* 0x00600000022c783b */ /* 0x000e680000000200 */
[----:B------:R-:W5:Y:S04]  /*2f30*/  LDSM.16.M88.4 R16, [R132+0x6c00] ;  /* 0x006c00008410783b */ /* 0x000f680000000200 */
[----:B------:R-:W5:Y:S04]  /*2f40*/  LDSM.16.M88.4 R20, [R132+0x6800] ;  /* 0x006800008414783b */ /* 0x000f680000000200 */
[----:B------:R-:W-:Y:S04]  /*2f50*/  LDSM.16.M88.4 R36, [R3+0x2000] ;  /* 0x002000000324783b */ /* 0x000fe80000000200 */
[----:B------:R-:W-:Y:S04]  /*2f60*/  LDSM.16.M88.4 R52, [R2+0x6400] ;  /* 0x006400000234783b */ /* 0x000fe80000000200 */
[----:B------:R-:W-:Y:S01]  /*2f70*/  LDSM.16.M88.4 R60, [R132+0x7000] ;  /* 0x00700000843c783b */ /* 0x000fe20000000200 */
[-C--:B--2---:R-:W-:Y:S03]  /*2f80*/  HMMA.16816.F32 R56, R12, R4.reuse, RZ ;  /* 0x000000040c38723c */ /* 0x084fe600000018ff */
[----:B------:R-:W-:Y:S04]  /*2f90*/  LDSM.16.M88.4 R64, [R2+0x6c00] ;  /* 0x006c00000240783b */ /* 0x000fe80000000200 */
[----:B------:R-:W-:Y:S01]  /*2fa0*/  LDSM.16.M88.4 R48, [R2+0x6800] ;  /* 0x006800000230783b */ /* 0x000fe20000000200 */
[C---:B----4-:R-:W-:Y:S03]  /*2fb0*/  HMMA.16816.F32 R68, R8.reuse, R4, RZ ;  /* 0x000000040844723c */ /* 0x050fe600000018ff */
[----:B------:R-:W-:Y:S04]  /*2fc0*/  LDSM.16.M88.4 R28, [R0+0x2000] ;  /* 0x00200000001c783b */ /* 0x000fe80000000200 */
[----:B------:R-:W-:Y:S01]  /*2fd0*/  LDSM.16.M88.4 R84, [R2+0x7000] ;  /* 0x007000000254783b */ /* 0x000fe20000000200 */
[-C--:B------:R-:W-:Y:S03]  /*2fe0*/  HMMA.16816.F32 R104, R8, R6.reuse, RZ ;  /* 0x000000060868723c */ /* 0x080fe600000018ff */
[----:B------:R-:W-:Y:S04]  /*2ff0*/  LDSM.16.M88.4 R32, [R3+0x3000] ;  /* 0x003000000320783b */ /* 0x000fe80000000200 */
[----:B------:R-:W-:Y:S01]  /*3000*/  STL [R1+0x8], R154 ;  /* 0x0000089a01007387 */ /* 0x000fe20000100800 */
[----:B------:R-:W-:Y:S03]  /*3010*/  HMMA.16816.F32 R128, R12, R6, RZ ;  /* 0x000000060c80723c */ /* 0x000fe600000018ff */
[----:B------:R-:W2:Y:S05]  /*3020*/  LDSM.16.M88.4 R4, [R0+0x1000] ;  /* 0x001000000004783b */ /* 0x000eaa0000000200 */
[----:B---3--:R-:W-:Y:S08]  /*3030*/  HMMA.16816.F32 R72, R8, R40, RZ ;  /* 0x000000280848723c */ /* 0x008ff000000018ff */
[----:B-1----:R-:W-:Y:S08]  /*3040*/  HMMA.16816.F32 R56, R24, R44, R56 ;  /* 0x0000002c1838723c */ /* 0x002ff00000001838 */
[C---:B-----5:R-:W-:Y:S08]  /*3050*/  HMMA.16816.F32 R88, R8.reuse, R16, RZ ;  /* 0x000000100858723c */ /* 0x060ff000000018ff */
[C---:B------:R-:W-:Y:S08]  /*3060*/  HMMA.16816.F32 R96, R8.reuse, R20, RZ ;  /* 0x000000140860723c */ /* 0x040ff000000018ff */
[----:B------:R-:W-:Y:S08]  /*3070*/  HMMA.16816.F32 R100, R8, R42, RZ ;  /* 0x0000002a0864723c */ /* 0x000ff000000018ff */
[C---:B------:R-:W-:Y:S08]  /*3080*/  HMMA.16816.F32 R76, R12.reuse, R40, RZ ;  /* 0x000000280c4c723c */ /* 0x040ff000000018ff */
[----:B------:R-:W-:Y:S08]  /*3090*/  HMMA.16816.F32 R120, R12, R42, RZ ;  /* 0x0000002a0c78723c */ /* 0x000ff000000018ff */
[C---:B------:R-:W-:Y:S08]  /*30a0*/  HMMA.16816.F32 R92, R8.reuse, R22, RZ ;  /* 0x00000016085c723c */ /* 0x040ff000000018ff */
[----:B------:R-:W-:Y:S08]  /*30b0*/  HMMA.16816.F32 R80, R8, R18, RZ ;  /* 0x000000120850723c */ /* 0x000ff000000018ff */
[C---:B------:R-:W-:Y:S08]  /*30c0*/  HMMA.16816.F32 R40, R12.reuse, R20, RZ ;  /* 0x000000140c28723c */ /* 0x040ff000000018ff */
[C---:B------:R-:W-:Y:S01]  /*30d0*/  HMMA.16816.F32 R116, R12.reuse, R22, RZ ;  /* 0x000000160c74723c */ /* 0x040fe200000018ff */
[----:B------:R-:W-:Y:S07]  /*30e0*/  LDSM.16.M88.4 R20, [R0+0x3000] ;  /* 0x003000000014783b */ /* 0x000fee0000000200 */
[C---:B------:R-:W-:Y:S08]  /*30f0*/  HMMA.16816.F32 R108, R12.reuse, R16, RZ ;  /* 0x000000100c6c723c */ /* 0x040ff000000018ff */
[----:B------:R-:W-:Y:S01]  /*3100*/  HMMA.16816.F32 R112, R12, R18, RZ ;  /* 0x000000120c70723c */ /* 0x000fe200000018ff */
[----:B------:R-:W-:Y:S07]  /*3110*/  LDSM.16.M88.4 R16, [R3+0x4000] ;  /* 0x004000000310783b */ /* 0x000fee0000000200 */
[----:B--2---:R-:W-:Y:S01]  /*3120*/  HMMA.16816.F32 R124, R4, R52, R72 ;  /* 0x00000034047c723c */ /* 0x004fe20000001848 */
[----:B------:R-:W1:Y:S07]  /*3130*/  LDSM.16.M88.4 R72, [R132+0x8000] ;  /* 0x008000008448783b */ /* 0x000e6e0000000200 */
        /* <DEDUP_REMOVED lines=8> */
[C---:B------:R-:W-:Y:S01]  /*31c0*/  HMMA.16816.F32 R96, R24.reuse, R48, R40 ;  /* 0x000000301860723c */ /* 0x040fe20000001828 */
[----:B------:R-:W2:Y:S07]  /*31d0*/  LDSM.16.M88.4 R40, [R132+0x7400] ;  /* 0x007400008428783b */ /* 0x000eae0000000200 */
[----:B------:R-:W-:Y:S01]  /*31e0*/  HMMA.16816.F32 R80, R24, R52, R76 ;  /* 0x000000341850723c */ /* 0x000fe2000000184c */
[----:B------:R-:W-:Y:S07]  /*31f0*/  LDSM.16.M88.4 R76, [R2+0x8000] ;  /* 0x00800000024c783b */ /* 0x000fee0000000200 */
[----:B------:R-:W-:Y:S01]  /*3200*/  HMMA.16816.F32 R4, R28, R84, R8 ;  /* 0x000000541c04723c */ /* 0x000fe20000001808 */
[----:B------:R-:W3:Y:S07]  /*3210*/  LDSM.16.M88.4 R8, [R0+0x4000] ;  /* 0x004000000008783b */ /* 0x000eee0000000200 */
[----:B------:R-:W-:Y:S01]  /*3220*/  HMMA.16816.F32 R56, R32, R60, R12 ;  /* 0x0000003c2038723c */ /* 0x000fe2000000180c */
[----:B------:R4:W5:Y:S07]  /*3230*/  LDSM.16.M88.4 R12, [R3+0x5000] ;  /* 0x00500000030c783b */ /* 0x00096e0000000200 */
[C---:B------:R-:W-:Y:S08]  /*3240*/  HMMA.16816.F32 R68, R24.reuse, R46, R128 ;  /* 0x0000002e1844723c */ /* 0x040ff00000001880 */
[C---:B------:R-:W-:Y:S08]  /*3250*/  HMMA.16816.F32 R108, R24.reuse, R64, R108 ;  /* 0x00000040186c723c */ /* 0x040ff0000000186c */
[----:B------:R-:W-:Y:S01]  /*3260*/  HMMA.16816.F32 R52, R24, R54, R120 ;  /* 0x000000361834723c */ /* 0x000fe20000001878 */
[----:B----4-:R-:W-:-:S07]  /*3270*/  MOV R3, UR23 ;  /* 0x0000001700037c02 */ /* 0x010fce0008000f00 */
[C---:B------:R-:W-:Y:S08]  /*3280*/  HMMA.16816.F32 R116, R24.reuse, R50, R116 ;  /* 0x000000321874723c */ /* 0x040ff00000001874 */
[----:B------:R-:W-:Y:S08]  /*3290*/  HMMA.16816.F32 R112, R24, R66, R112 ;  /* 0x000000421870723c */ /* 0x000ff00000001870 */
[----:B-1----:R-:W-:Y:S01]  /*32a0*/  HMMA.16816.F32 R24, R16, R72, R4 ;  /* 0x000000481018723c */ /* 0x002fe20000001804 */
[----:B------:R1:W4:Y:S07]  /*32b0*/  LDSM.16.M88.4 R4, [R0+0x5000] ;  /* 0x005000000004783b */ /* 0x00032e0000000200 */
[----:B------:R-:W-:Y:S08]  /*32c0*/  HMMA.16816.F32 R44, R20, R84, R56 ;  /* 0x00000054142c723c */ /* 0x000ff00000001838 */
[C---:B------:R-:W-:Y:S08]  /*32d0*/  HMMA.16816.F32 R48, R36.reuse, R62, R68 ;  /* 0x0000003e2430723c */ /* 0x040ff00000001844 */
[----:B--2---:R-:W-:Y:S08]  /*32e0*/  HMMA.16816.F32 R92, R36, R42, R52 ;  /* 0x0000002a245c723c */ /* 0x004ff00000001834 */
[----:B---3--:R-:W-:Y:S08]  /*32f0*/  HMMA.16816.F32 R52, R8, R76, R24 ;  /* 0x0000004c0834723c */ /* 0x008ff00000001818 */
[----:B------:R-:W-:Y:S08]  /*3300*/  HMMA.16816.F32 R56, R32, R62, R88 ;  /* 0x0000003e2038723c */ /* 0x000ff00000001858 */
[----:B-----5:R-:W-:Y:S03]  /*3310*/  HMMA.16816.F32 R24, R12, R72, R44 ;  /* 0x000000480c18723c */ /* 0x020fe6000000182c */
[----:B-1----:R-:W-:-:S04]  /*3320*/  FMUL.FTZ R0, R52, UR6 ;  /* 0x0000000634007c20 */ /* 0x002fc80008410000 */
[----:B------:R1:W2:Y:S01]  /*3330*/  MUFU.TANH R146, R0 ;  /* 0x0000000000927308 */ /* 0x0002a20000002400 */
[-C--:B------:R-:W-:Y:S01]  /*3340*/  HMMA.16816.F32 R68, R36, R40.reuse, R80 ;  /* 0x000000282444723c */ /* 0x080fe20000001850 */
[----:B------:R-:W-:Y:S07]  /*3350*/  LDSM.16.M88.4 R80, [R132+0x7800] ;  /* 0x007800008450783b */ /* 0x000fee0000000200 */
[C---:B------:R-:W-:Y:S08]  /*3360*/  HMMA.16816.F32 R88, R32.reuse, R40, R124 ;  /* 0x000000282058723c */ /* 0x040ff0000000187c */
[----:B------:R-:W-:Y:S01]  /*3370*/  HMMA.16816.F32 R100, R32, R42, R100 ;  /* 0x0000002a2064723c */ /* 0x000fe20000001864 */
[----:B------:R-:W3:Y:S01]  /*3380*/  LDSM.16.M88.4 R40, [R2+0x7400] ;  /* 0x007400000228783b */ /* 0x000ee20000000200 */
[----:B-1----:R-:W-:-:S04]  /*3390*/  FMUL.FTZ R0, R53, UR6 ;  /* 0x0000000635007c20 */ /* 0x002fc80008410000 */
[----:B------:R1:W1:Y:S02]  /*33a0*/  MUFU.TANH R145, R0 ;  /* 0x0000000000917308 */ /* 0x0002640000002400 */
[----:B------:R-:W-:Y:S08]  /*33b0*/  HMMA.16816.F32 R44, R28, R86, R48 ;  /* 0x000000561c2c723c */ /* 0x000ff00000001830 */
[----:B----4-:R-:W-:Y:S08]  /*33c0*/  HMMA.16816.F32 R64, R4, R76, R24 ;  /* 0x0000004c0440723c */ /* 0x010ff00000001818 */
[----:B------:R-:W-:Y:S01]  /*33d0*/  HMMA.16816.F32 R48, R20, R86, R56 ;  /* 0x000000561430723c */ /* 0x000fe20000001838 */
[----:B-1----:R-:W-:Y:S01]  /*33e0*/  FMUL.FTZ R0, R54, UR6 ;  /* 0x0000000636007c20 */ /* 0x002fe20008410000 */
[----:B------:R-:W-:Y:S03]  /*33f0*/  LDSM.16.M88.4 R84, [R132+0x7c00] ;  /* 0x007c00008454783b */ /* 0x000fe60000000200 */
[----:B------:R1:W4:Y:S03]  /*3400*/  MUFU.TANH R131, R0 ;  /* 0x0000000000837308 */ /* 0x0003260000002400 */
[----:B------:R-:W-:Y:S01]  /*3410*/  HMMA.16816.F32 R24, R16, R74, R44 ;  /* 0x0000004a1018723c */ /* 0x000fe2000000182c */
[----:B------:R-:W5:Y:S07]  /*3420*/  LDSM.16.M88.4 R44, [R132+0x8400] ;  /* 0x00840000842c783b */ /* 0x000f6e0000000200 */
[----:B---3--:R-:W-:Y:S01]  /*3430*/  HMMA.16816.F32 R56, R20, R40, R88 ;  /* 0x000000281438723c */ /* 0x008fe20000001858 */
[----:B-1----:R-:W-:-:S07]  /*3440*/  FMUL.FTZ R0, R55, UR6 ;  /* 0x0000000637007c20 */ /* 0x002fce0008410000 */
[----:B------:R-:W-:Y:S01]  /*3450*/  HMMA.16816.F32 R60, R12, R74, R48 ;  /* 0x0000004a0c3c723c */ /* 0x000fe20000001830 */
[----:B------:R1:W3:Y:S07]  /*3460*/  MUFU.TANH R128, R0 ;  /* 0x0000000000807308 */ /* 0x0002ee0000002400 */
[----:B------:R-:W-:Y:S01]  /*3470*/  HMMA.16816.F32 R52, R8, R78, R24 ;  /* 0x0000004e0834723c */ /* 0x000fe20000001818 */
[----:B------:R-:W2:Y:S07]  /*3480*/  LDSM.16.M88.4 R24, [R2+0x8400] ;  /* 0x008400000218783b */ /* 0x000eae0000000200 */
[----:B------:R-:W-:Y:S01]  /*3490*/  HMMA.16816.F32 R48, R28, R40, R68 ;  /* 0x000000281c30723c */ /* 0x000fe20000001844 */
[----:B-1----:R-:W-:-:S04]  /*34a0*/  FMUL.FTZ R0, R64, UR6 ;  /* 0x0000000640007c20 */ /* 0x002fc80008410000 */
[----:B------:R1:W1:Y:S03]  /*34b0*/  MUFU.TANH R130, R0 ;  /* 0x0000000000827308 */ /* 0x0002660000002400 */
[----:B-----5:R-:W-:Y:S08]  /*34c0*/  HMMA.16816.F32 R56, R12, R44, R56 ;  /* 0x0000002c0c38723c */ /* 0x020ff00000001838 */
[----:B------:R-:W-:Y:S08]  /*34d0*/  HMMA.16816.F32 R68, R36, R80, R96 ;  /* 0x000000502444723c */ /* 0x000ff00000001860 */
[----:B------:R-:W-:Y:S01]  /*34e0*/  HMMA.16816.F32 R48, R16, R44, R48 ;  /* 0x0000002c1030723c */ /* 0x000fe20000001830 */
[----:B-1----:R-:W-:-:S04]  /*34f0*/  FMUL.FTZ R0, R65, UR6 ;  /* 0x0000000641007c20 */ /* 0x002fc80008410000 */
[----:B------:R1:W1:Y:S03]  /*3500*/  MUFU.TANH R129, R0 ;  /* 0x0000000000817308 */ /* 0x0002660000002400 */
[----:B------:R-:W-:Y:S08]  /*3510*/  HMMA.16816.F32 R72, R32, R80, R136 ;  /* 0x000000502048723c */ /* 0x000ff00000001888 */
[----:B------:R-:W-:Y:S01]  /*3520*/  HMMA.16816.F32 R88, R36, R86, R112 ;  /* 0x000000562458723c */ /* 0x000fe20000001870 */
[----:B-1----:R-:W-:-:S04]  /*3530*/  FMUL.FTZ R0, R66, UR6 ;  /* 0x0000000642007c20 */ /* 0x002fc80008410000 */
[----:B------:R1:W1:Y:S02]  /*3540*/  MUFU.TANH R133, R0 ;  /* 0x0000000000857308 */ /* 0x0002640000002400 */
[----:B-1----:R-:W-:Y:S02]  /*3550*/  FMUL.FTZ R0, R67, UR6 ;  /* 0x0000000643007c20 */ /* 0x002fe40008410000 */
[----:B------:R-:W-:Y:S04]  /*3560*/  HMMA.16816.F32 R64, R4, R78, R60 ;  /* 0x0000004e0440723c */ /* 0x000fe8000000183c */
[----:B------:R1:W1:Y:S04]  /*3570*/  MUFU.TANH R144, R0 ;  /* 0x0000000000907308 */ /* 0x0002680000002400 */
[-C--:B--2---:R-:W-:Y:S01]  /*3580*/  HMMA.16816.F32 R60, R8, R24.reuse, R48 ;  /* 0x00000018083c723c */ /* 0x084fe20000001830 */
[----:B------:R-:W2:Y:S07]  /*3590*/  LDSM.16.M88.4 R48, [R2+0x7800] ;  /* 0x007800000230783b */ /* 0x000eae0000000200 */
[----:B------:R-:W-:Y:S01]  /*35a0*/  HMMA.16816.F32 R76, R4, R24, R56 ;  /* 0x00000018044c723c */ /* 0x000fe20000001838 */
[----:B-1----:R-:W-:-:S04]  /*35b0*/  FMUL.FTZ R0, R52, UR6 ;  /* 0x0000000634007c20 */ /* 0x002fc80008410000 */
[----:B------:R1:W1:Y:S02]  /*35c0*/  MUFU.TANH R135, R0 ;  /* 0x0000000000877308 */ /* 0x0002640000002400 */
[----:B-1----:R-:W-:-:S06]  /*35d0*/  FMUL.FTZ R0, R53, UR6 ;  /* 0x0000000635007c20 */ /* 0x002fcc0008410000 */
[----:B------:R1:W1:Y:S01]  /*35e0*/  MUFU.TANH R134, R0 ;  /* 0x0000000000867308 */ /* 0x0002620000002400 */
[----:B--2---:R-:W-:Y:S01]  /*35f0*/  HMMA.16816.F32 R72, R20, R48, R72 ;  /* 0x000000301448723c */ /* 0x004fe20000001848 */
[----:B-1----:R-:W-:-:S06]  /*3600*/  FMUL.FTZ R0, R54, UR6 ;  /* 0x0000000636007c20 */ /* 0x002fcc0008410000 */
[----:B------:R1:W2:Y:S02]  /*3610*/  MUFU.TANH R123, R0 ;  /* 0x00000000007b7308 */ /* 0x0002a40000002400 */
[----:B-1----:R-:W-:Y:S02]  /*3620*/  FMUL.FTZ R0, R55, UR6 ;  /* 0x0000000637007c20 */ /* 0x002fe40008410000 */
[-C--:B------:R-:W-:Y:S04]  /*3630*/  HMMA.16816.F32 R52, R20, R42.reuse, R100 ;  /* 0x0000002a1434723c */ /* 0x080fe80000001864 */
[----:B------:R1:W1:Y:S04]  /*3640*/  MUFU.TANH R120, R0 ;  /* 0x0000000000787308 */ /* 0x0002680000002400 */
[----:B------:R-:W-:Y:S01]  /*3650*/  HMMA.16816.F32 R40, R28, R42, R92 ;  /* 0x0000002a1c28723c */ /* 0x000fe2000000185c */
[----:B-1----:R-:W-:-:S11]  /*3660*/  FMUL.FTZ R0, R64, UR6 ;  /* 0x0000000640007c20 */ /* 0x002fd60008410000 */
[-C--:B------:R-:W-:Y:S01]  /*3670*/  HMMA.16816.F32 R56, R12, R46.reuse, R52 ;  /* 0x0000002e0c38723c */ /* 0x080fe20000001834 */
[----:B------:R1:W1:Y:S07]  /*3680*/  MUFU.TANH R122, R0 ;  /* 0x00000000007a7308 */ /* 0x00026e0000002400 */
[----:B------:R-:W-:Y:S01]  /*3690*/  HMMA.16816.F32 R40, R16, R46, R40 ;  /* 0x0000002e1028723c */ /* 0x000fe20000001828 */
[----:B------:R-:W5:Y:S01]  /*36a0*/  LDSM.16.M88.4 R44, [R132+0x8800] ;  /* 0x00880000842c783b */ /* 0x000f620000000200 */
[----:B-1----:R-:W-:-:S04]  /*36b0*/  FMUL.FTZ R0, R65, UR6 ;  /* 0x0000000641007c20 */ /* 0x002fc80008410000 */
[----:B------:R1:W1:-:S14]  /*36c0*/  MUFU.TANH R121, R0 ;  /* 0x0000000000797308 */ /* 0x00025c0000002400 */
[----:B------:R-:W-:Y:S01]  /*36d0*/  HMMA.16816.F32 R52, R8, R26, R40 ;  /* 0x0000001a0834723c */ /* 0x000fe20000001828 */
[----:B------:R-:W4:Y:S01]  /*36e0*/  LDSM.16.M88.4 R40, [R2+0x8800] ;  /* 0x008800000228783b */ /* 0x000f220000000200 */
[----:B-1----:R-:W-:-:S04]  /*36f0*/  FMUL.FTZ R0, R66, UR6 ;  /* 0x0000000642007c20 */ /* 0x002fc80008410000 */
[----:B------:R1:W1:Y:S02]  /*3700*/  MUFU.TANH R127, R0 ;  /* 0x00000000007f7308 */ /* 0x0002640000002400 */
[----:B-1----:R-:W-:Y:S02]  /*3710*/  FMUL.FTZ R0, R67, UR6 ;  /* 0x0000000643007c20 */ /* 0x002fe40008410000 */
[----:B------:R-:W-:Y:S04]  /*3720*/  HMMA.16816.F32 R64, R28, R48, R68 ;  /* 0x000000301c40723c */ /* 0x000fe80000001844 */
[----:B------:R1:W1:Y:S04]  /*3730*/  MUFU.TANH R126, R0 ;  /* 0x00000000007e7308 */ /* 0x0002680000002400 */
[----:B------:R-:W-:Y:S08]  /*3740*/  HMMA.16816.F32 R68, R4, R26, R56 ;  /* 0x0000001a0444723c */ /* 0x000ff00000001838 */
[----:B-----5:R-:W-:Y:S01]  /*3750*/  HMMA.16816.F32 R24, R12, R44, R72 ;  /* 0x0000002c0c18723c */ /* 0x020fe20000001848 */
[----:B-1----:R-:W-:-:S04]  /*3760*/  FMUL.FTZ R0, R60, UR6 ;  /* 0x000000063c007c20 */ /* 0x002fc80008410000 */
[----:B------:R1:W1:Y:S03]  /*3770*/  MUFU.TANH R125, R0 ;  /* 0x00000000007d7308 */ /* 0x0002660000002400 */
[----:B------:R-:W-:-:S12]  /*3780*/  HMMA.16816.F32 R56, R16, R44, R64 ;  /* 0x0000002c1038723c */ /* 0x000fd80000001840 */
[----:B----4-:R-:W-:Y:S01]  /*3790*/  HMMA.16816.F32 R64, R4, R40, R24 ;  /* 0x000000280440723c */ /* 0x010fe20000001818 */
[----:B------:R-:W4:Y:S01]  /*37a0*/  LDSM.16.M88.4 R24, [R2+0x7c00] ;  /* 0x007c00000218783b */ /* 0x000f220000000200 */
[----:B-1----:R-:W-:-:S06]  /*37b0*/  FMUL.FTZ R0, R61, UR6 ;  /* 0x000000063d007c20 */ /* 0x002fcc0008410000 */
[----:B------:R-:W-:Y:S01]  /*37c0*/  HMMA.16816.F32 R56, R8, R40, R56 ;  /* 0x000000280838723c */ /* 0x000fe20000001838 */
[----:B------:R1:W1:Y:S02]  /*37d0*/  MUFU.TANH R124, R0 ;  /* 0x00000000007c7308 */ /* 0x0002640000002400 */
[----:B-1----:R-:W-:-:S06]  /*37e0*/  FMUL.FTZ R0, R62, UR6 ;  /* 0x000000063e007c20 */ /* 0x002fcc0008410000 */
[----:B------:R1:W1:Y:S02]  /*37f0*/  MUFU.TANH R98, R0 ;  /* 0x0000000000627308 */ /* 0x0002640000002400 */
[----:B-1----:R-:W-:Y:S02]  /*3800*/  FMUL.FTZ R0, R63, UR6 ;  /* 0x000000063f007c20 */ /* 0x002fe40008410000 */
[----:B------:R-:W-:Y:S04]  /*3810*/  HMMA.16816.F32 R60, R36, R82, R116 ;  /* 0x00000052243c723c */ /* 0x000fe80000001874 */
[----:B------:R1:W1:Y:S02]  /*3820*/  MUFU.TANH R96, R0 ;  /* 0x0000000000607308 */ /* 0x0002640000002400 */
[----:B-1----:R-:W-:-:S06]  /*3830*/  FMUL.FTZ R0, R76, UR6 ;  /* 0x000000064c007c20 */ /* 0x002fcc0008410000 */
[----:B------:R1:W1:Y:S02]  /*3840*/  MUFU.TANH R99, R0 ;  /* 0x0000000000637308 */ /* 0x0002640000002400 */
[----:B-1----:R-:W-:-:S06]  /*3850*/  FMUL.FTZ R0, R77, UR6 ;  /* 0x000000064d007c20 */ /* 0x002fcc0008410000 */
[----:B------:R1:W1:Y:S02]  /*3860*/  MUFU.TANH R97, R0 ;  /* 0x0000000000617308 */ /* 0x0002640000002400 */
[----:B-1----:R-:W-:-:S06]  /*3870*/  FMUL.FTZ R0, R78, UR6 ;  /* 0x000000064e007c20 */ /* 0x002fcc0008410000 */
[----:B------:R1:W1:Y:S02]  /*3880*/  MUFU.TANH R102, R0 ;  /* 0x0000000000667308 */ /* 0x0002640000002400 */
[----:B-1----:R-:W-:Y:S02]  /*3890*/  FMUL.FTZ R0, R79, UR6 ;  /* 0x000000064f007c20 */ /* 0x002fe40008410000 */
[----:B------:R-:W-:Y:S04]  /*38a0*/  HMMA.16816.F32 R76, R36, R84, R108 ;  /* 0x00000054244c723c */ /* 0x000fe8000000186c */
[----:B------:R1:W1:Y:S04]  /*38b0*/  MUFU.TANH R103, R0 ;  /* 0x0000000000677308 */ /* 0x0002680000002400 */
[----:B------:R-:W-:Y:S01]  /*38c0*/  HMMA.16816.F32 R36, R28, R50, R60 ;  /* 0x000000321c24723c */ /* 0x000fe2000000183c */
[----:B-1----:R-:W-:-:S04]  /*38d0*/  FMUL.FTZ R0, R52, UR6 ;  /* 0x0000000634007c20 */ /* 0x002fc80008410000 */
[----:B------:R1:W1:-:S15]  /*38e0*/  MUFU.TANH R101, R0 ;  /* 0x0000000000657308 */ /* 0x00025e0000002400 */
[----:B------:R-:W-:Y:S01]  /*38f0*/  HMMA.16816.F32 R36, R16, R46, R36 ;  /* 0x0000002e1024723c */ /* 0x000fe20000001824 */
[----:B-1----:R-:W-:-:S04]  /*3900*/  FMUL.FTZ R0, R53, UR6 ;  /* 0x0000000635007c20 */ /* 0x002fc80008410000 */
[----:B------:R1:W1:-:S15]  /*3910*/  MUFU.TANH R108, R0 ;  /* 0x00000000006c7308 */ /* 0x00025e0000002400 */
[----:B------:R-:W-:Y:S08]  /*3920*/  HMMA.16816.F32 R60, R8, R42, R36 ;  /* 0x0000002a083c723c */ /* 0x000ff00000001824 */
[----:B----4-:R-:W-:Y:S01]  /*3930*/  HMMA.16816.F32 R36, R28, R24, R76 ;  /* 0x000000181c24723c */ /* 0x010fe2000000184c */
[----:B-1----:R-:W-:-:S07]  /*3940*/  FMUL.FTZ R0, R54, UR6 ;  /* 0x0000000636007c20 */ /* 0x002fce0008410000 */
[----:B------:R-:W-:Y:S01]  /*3950*/  HMMA.16816.F32 R28, R28, R26, R88 ;  /* 0x0000001a1c1c723c */ /* 0x000fe20000001858 */
[----:B------:R1:W4:Y:S02]  /*3960*/  MUFU.TANH R93, R0 ;  /* 0x00000000005d7308 */ /* 0x0003240000002400 */
[----:B-1----:R-:W-:-:S05]  /*3970*/  FMUL.FTZ R0, R55, UR6 ;  /* 0x0000000637007c20 */ /* 0x002fca0008410000 */
[----:B------:R-:W-:Y:S01]  /*3980*/  HMMA.16816.F32 R52, R32, R82, R104 ;  /* 0x000000522034723c */ /* 0x000fe20000001868 */
[----:B------:R1:W1:Y:S02]  /*3990*/  MUFU.TANH R81, R0 ;  /* 0x0000000000517308 */ /* 0x0002640000002400 */
[----:B-1----:R-:W-:-:S15]  /*39a0*/  FMUL.FTZ R0, R68, UR6 ;  /* 0x0000000644007c20 */ /* 0x002fde0008410000 */
[----:B------:R-:W-:-:S02]  /*39b0*/  NOP ;  /* 0x0000000000007918 */ /* 0x000fc40000000000 */
[----:B------:R-:W-:Y:S01]  /*39c0*/  HMMA.16816.F32 R48, R20, R50, R52 ;  /* 0x000000321430723c */ /* 0x000fe20000001834 */
[----:B------:R-:W1:Y:S01]  /*39d0*/  LDSM.16.M88.4 R52, [R132+0x8c00] ;  /* 0x008c00008434783b */ /* 0x000e620000000200 */
[----:B------:R5:W1:-:S15]  /*39e0*/  MUFU.TANH R94, R0 ;  /* 0x00000000005e7308 */ /* 0x000a5e0000002400 */
[----:B------:R-:W-:-:S03]  /*39f0*/  NOP ;  /* 0x0000000000007918 */ /* 0x000fc60000000000 */
[----:B------:R-:W-:Y:S01]  /*3a00*/  HMMA.16816.F32 R44, R12, R46, R48 ;  /* 0x0000002e0c2c723c */ /* 0x000fe20000001830 */
[----:B-----5:R-:W-:Y:S01]  /*3a10*/  FMUL.FTZ R0, R69, UR6 ;  /* 0x0000000645007c20 */ /* 0x020fe20008410000 */
[----:B------:R5:W3:Y:S01]  /*3a20*/  LDSM.16.M88.4 R48, [R2+0x8c00] ;  /* 0x008c00000230783b */ /* 0x000ae20000000200 */
[----:B------:R-:W-:-:S04]  /*3a30*/  DEPBAR.LE SB0, 0x0 ;  /* 0x000080000000791a */ /* 0x000fc80000000000 */
[----:B------:R2:W1:-:S13]  /*3a40*/  MUFU.TANH R92, R0 ;  /* 0x00000000005c7308 */ /* 0x00045a0000002400 */
[----:B------:R-:W-:Y:S01]  /*3a50*/  HMMA.16816.F32 R44, R4, R42, R44 ;  /* 0x0000002a042c723c */ /* 0x000fe2000000182c */
[----:B--2---:R-:W-:Y:S01]  /*3a60*/  FMUL.FTZ R0, R70, UR6 ;  /* 0x0000000646007c20 */ /* 0x004fe20008410000 */
[----:B-----5:R-:W-:-:S06]  /*3a70*/  MOV R2, UR25 ;  /* 0x0000001900027c02 */ /* 0x020fcc0008000f00 */
[C---:B-1----:R-:W-:Y:S01]  /*3a80*/  HMMA.16816.F32 R36, R16.reuse, R52, R36 ;  /* 0x000000341024723c */ /* 0x042fe20000001824 */
[----:B------:R1:W2:Y:S07]  /*3a90*/  MUFU.TANH R95, R0 ;  /* 0x00000000005f7308 */ /* 0x0002ae0000002400 */
[----:B------:R-:W-:Y:S03]  /*3aa0*/  HMMA.16816.F32 R16, R16, R54, R28 ;  /* 0x000000361010723c */ /* 0x000fe6000000181c */
[----:B------:R-:W-:Y:S01]  /*3ab0*/  FMUL.FTZ R46, R46, UR6 ;  /* 0x000000062e2e7c20 */ /* 0x000fe20008410000 */
[----:B------:R-:W-:-:S03]  /*3ac0*/  FMUL.FTZ R47, R47, UR6 ;  /* 0x000000062f2f7c20 */ /* 0x000fc60008410000 */
[----:B------:R-:W2:Y:S01]  /*3ad0*/  MUFU.TANH R69, R46 ;  /* 0x0000002e00457308 */ /* 0x000ea20000002400 */
[----:B-1----:R-:W-:-:S04]  /*3ae0*/  FMUL.FTZ R0, R71, UR6 ;  /* 0x0000000647007c20 */ /* 0x002fc80008410000 */
[C---:B---3--:R-:W-:Y:S03]  /*3af0*/  HMMA.16816.F32 R36, R8.reuse, R48, R36 ;  /* 0x000000300824723c */ /* 0x048fe60000001824 */
[----:B------:R1:W3:Y:S05]  /*3b00*/  MUFU.TANH R82, R0 ;  /* 0x0000000000527308 */ /* 0x0002ea0000002400 */
[----:B------:R-:W-:Y:S03]  /*3b10*/  HMMA.16816.F32 R16, R8, R50, R16 ;  /* 0x000000320810723c */ /* 0x000fe60000001810 */
[----:B------:R-:W2:Y:S08]  /*3b20*/  MUFU.TANH R68, R47 ;  /* 0x0000002f00447308 */ /* 0x000eb00000002400 */
[----:B------:R-:W-:Y:S01]  /*3b30*/  FMUL.FTZ R37, R37, UR6 ;  /* 0x0000000625257c20 */ /* 0x000fe20008410000 */
[----:B------:R-:W-:Y:S01]  /*3b40*/  FMUL.FTZ R36, R36, UR6 ;  /* 0x0000000624247c20 */ /* 0x000fe20008410000 */
[----:B-1----:R-:W-:-:S02]  /*3b50*/  FMUL.FTZ R0, R56, UR6 ;  /* 0x0000000638007c20 */ /* 0x002fc40008410000 */
[----:B------:R-:W1:Y:S08]  /*3b60*/  MUFU.TANH R70, R37 ;  /* 0x0000002500467308 */ /* 0x000e700000002400 */
[----:B------:R5:W1:Y:S08]  /*3b70*/  MUFU.TANH R100, R0 ;  /* 0x0000000000647308 */ /* 0x000a700000002400 */
[----:B------:R-:W1:Y:S01]  /*3b80*/  MUFU.TANH R74, R36 ;  /* 0x00000024004a7308 */ /* 0x000e620000002400 */
[----:B-----5:R-:W-:-:S07]  /*3b90*/  FMUL.FTZ R0, R57, UR6 ;  /* 0x0000000639007c20 */ /* 0x020fce0008410000 */
[----:B------:R5:W1:Y:S02]  /*3ba0*/  MUFU.TANH R83, R0 ;  /* 0x0000000000537308 */ /* 0x000a640000002400 */
[----:B-----5:R-:W-:-:S06]  /*3bb0*/  FMUL.FTZ R0, R58, UR6 ;  /* 0x000000063a007c20 */ /* 0x020fcc0008410000 */
[----:B------:R5:W1:Y:S02]  /*3bc0*/  MUFU.TANH R72, R0 ;  /* 0x0000000000487308 */ /* 0x000a640000002400 */
[----:B-----5:R-:W-:Y:S02]  /*3bd0*/  FMUL.FTZ R0, R59, UR6 ;  /* 0x000000063b007c20 */ /* 0x020fe40008410000 */
[C---:B------:R-:W-:Y:S04]  /*3be0*/  HMMA.16816.F32 R56, R32.reuse, R84, R140 ;  /* 0x000000542038723c */ /* 0x040fe8000000188c */
[----:B------:R5:W1:Y:S04]  /*3bf0*/  MUFU.TANH R71, R0 ;  /* 0x0000000000477308 */ /* 0x000a680000002400 */
[----:B------:R-:W-:Y:S01]  /*3c00*/  HMMA.16816.F32 R32, R32, R86, R148 ;  /* 0x000000562020723c */ /* 0x000fe20000001894 */
[----:B-----5:R-:W-:-:S11]  /*3c10*/  FMUL.FTZ R0, R64, UR6 ;  /* 0x0000000640007c20 */ /* 0x020fd60008410000 */
[C---:B------:R-:W-:Y:S01]  /*3c20*/  HMMA.16816.F32 R56, R20.reuse, R24, R56 ;  /* 0x000000181438723c */ /* 0x040fe20000001838 */
[----:B------:R5:W1:Y:S07]  /*3c30*/  MUFU.TANH R75, R0 ;  /* 0x00000000004b7308 */ /* 0x000a6e0000002400 */
[----:B------:R-:W-:-:S12]  /*3c40*/  HMMA.16816.F32 R20, R20, R26, R32 ;  /* 0x0000001a1414723c */ /* 0x000fd80000001820 */
[----:B------:R-:W-:Y:S01]  /*3c50*/  HMMA.16816.F32 R40, R12, R52, R56 ;  /* 0x000000340c28723c */ /* 0x000fe20000001838 */
[----:B-----5:R-:W-:-:S04]  /*3c60*/  FMUL.FTZ R0, R65, UR6 ;  /* 0x0000000641007c20 */ /* 0x020fc80008410000 */
[----:B------:R5:W1:Y:S03]  /*3c70*/  MUFU.TANH R73, R0 ;  /* 0x0000000000497308 */ /* 0x000a660000002400 */
[----:B------:R-:W-:-:S12]  /*3c80*/  HMMA.16816.F32 R12, R12, R54, R20 ;  /* 0x000000360c0c723c */ /* 0x000fd80000001814 */
[----:B------:R-:W-:Y:S01]  /*3c90*/  HMMA.16816.F32 R28, R4, R48, R40 ;  /* 0x00000030041c723c */ /* 0x000fe20000001828 */
[----:B-----5:R-:W-:-:S04]  /*3ca0*/  FMUL.FTZ R0, R66, UR6 ;  /* 0x0000000642007c20 */ /* 0x020fc80008410000 */
[----:B------:R5:W1:Y:S03]  /*3cb0*/  MUFU.TANH R80, R0 ;  /* 0x0000000000507308 */ /* 0x000a660000002400 */
[----:B------:R-:W-:Y:S01]  /*3cc0*/  HMMA.16816.F32 R4, R4, R50, R12 ;  /* 0x000000320404723c */ /* 0x000fe2000000180c */
[----:B-----5:R-:W-:-:S15]  /*3cd0*/  FMUL.FTZ R0, R67, UR6 ;  /* 0x0000000643007c20 */ /* 0x020fde0008410000 */
[----:B------:R-:W-:-:S03]  /*3ce0*/  NOP ;  /* 0x0000000000007918 */ /* 0x000fc60000000000 */
[----:B------:R-:W-:Y:S01]  /*3cf0*/  FMUL.FTZ R5, R5, UR6 ;  /* 0x0000000605057c20 */ /* 0x000fe20008410000 */
[----:B------:R-:W-:Y:S01]  /*3d00*/  FMUL.FTZ R6, R6, UR6 ;  /* 0x0000000606067c20 */ /* 0x000fe20008410000 */
[----:B------:R5:W1:Y:S01]  /*3d10*/  MUFU.TANH R76, R0 ;  /* 0x00000000004c7308 */ /* 0x000a620000002400 */
[----:B------:R-:W-:Y:S01]  /*3d20*/  FMUL.FTZ R7, R7, UR6 ;  /* 0x0000000607077c20 */ /* 0x000fe20008410000 */
[----:B------:R-:W-:-:S06]  /*3d30*/  FMUL.FTZ R4, R4, UR6 ;  /* 0x0000000604047c20 */ /* 0x000fcc0008410000 */
[----:B------:R-:W1:Y:S08]  /*3d40*/  MUFU.TANH R46, R6 ;  /* 0x00000006002e7308 */ /* 0x000e700000002400 */
[----:B------:R-:W1:Y:S01]  /*3d50*/  MUFU.TANH R49, R7 ;  /* 0x0000000700317308 */ /* 0x000e620000002400 */
[----:B-----5:R-:W-:-:S07]  /*3d60*/  FMUL.FTZ R0, R60, UR6 ;  /* 0x000000063c007c20 */ /* 0x020fce0008410000 */
[----:B------:R5:W1:Y:S02]  /*3d70*/  MUFU.TANH R78, R0 ;  /* 0x00000000004e7308 */ /* 0x000a640000002400 */
[----:B-----5:R-:W-:-:S06]  /*3d80*/  FMUL.FTZ R0, R61, UR6 ;  /* 0x000000063d007c20 */ /* 0x020fcc0008410000 */
        /* <DEDUP_REMOVED lines=10> */
[----:B------:R-:W1:Y:S08]  /*3e30*/  MUFU.TANH R38, R5 ;  /* 0x0000000500267308 */ /* 0x000e700000002400 */
[----:B------:R5:W1:Y:S02]  /*3e40*/  MUFU.TANH R27, R0 ;  /* 0x00000000001b7308 */ /* 0x000a640000002400 */
[----:B-----5:R-:W-:-:S06]  /*3e50*/  FMUL.FTZ R0, R39, UR6 ;  /* 0x0000000627007c20 */ /* 0x020fcc0008410000 */
[----:B------:R5:W1:Y:S08]  /*3e60*/  MUFU.TANH R39, R4 ;  /* 0x0000000400277308 */ /* 0x000a700000002400 */
[----:B------:R4:W1:Y:S01]  /*3e70*/  MUFU.TANH R25, R0 ;  /* 0x0000000000197308 */ /* 0x0008620000002400 */
[----:B-----5:R-:W-:Y:S01]  /*3e80*/  MOV R4, UR22 ;  /* 0x0000001600047c02 */ /* 0x020fe20008000f00 */
[----:B----4-:R-:W-:-:S06]  /*3e90*/  FMUL.FTZ R0, R28, UR6 ;  /* 0x000000061c007c20 */ /* 0x010fcc0008410000 */
[----:B------:R4:W1:Y:S02]  /*3ea0*/  MUFU.TANH R37, R0 ;  /* 0x0000000000257308 */ /* 0x0008640000002400 */
        /* <DEDUP_REMOVED lines=14> */
[----:B----4-:R-:W-:-:S04]  /*3f90*/  IADD3 R0, PT, PT, R152, UR24, R153 ;  /* 0x0000001898007c10 */ /* 0x010fc8000fffe099 */
[C---:B------:R-:W-:Y:S02]  /*3fa0*/  IADD3 R3, PT, PT, R0.reuse, 0x1, R3 ;  /* 0x0000000100037810 */ /* 0x040fe40007ffe003 */
[----:B------:R-:W-:Y:S02]  /*3fb0*/  IADD3 R227, PT, PT, R0, UR25, -R4 ;  /* 0x0000001900e37c10 */ /* 0x000fe4000fffe804 */
[C-C-:B------:R-:W-:Y:S02]  /*3fc0*/  VIADDMNMX R231, R3.reuse, 0x8, R2.reuse, PT ;  /* 0x0000000803e77846 */ /* 0x140fe40003800102 */
[C-C-:B------:R-:W-:Y:S02]  /*3fd0*/  VIADDMNMX R228, R3.reuse, 0x40, R2.reuse, PT ;  /* 0x0000004003e47846 */ /* 0x140fe40003800102 */
[C---:B------:R-:W-:Y:S02]  /*3fe0*/  VIADDMNMX R230, R3.reuse, 0x48, R2, PT ;  /* 0x0000004803e67846 */ /* 0x040fe40003800102 */
[----:B------:R-:W-:Y:S01]  /*3ff0*/  VIMNMX R229, PT, PT, R3, UR25, PT ;  /* 0x0000001903e57c48 */ /* 0x000fe2000bfe0100 */
[----:B------:R-:W-:Y:S06]  /*4000*/  BAR.SYNC.DEFER_BLOCKING 0x0 ;  /* 0x0000000000007b1d */ /* 0x000fec0000010000 */
[----:B-123--:R-:W-:Y:S05]  /*4010*/  BRA.U !UP0, `(.L_x_1171) ;  /* 0x0000000108d87547 */ /* 0x00efea000b800000 */
        /* <DEDUP_REMOVED lines=51> */
.L_x_1173:
[----:B------:R3:W-:Y:S02]  /*4350*/  STS.128 [R226+0x8800], RZ ;  /* 0x008800ffe2007388 */ /* 0x0007e40000000c00 */
.L_x_1174:
[----:B------:R-:W-:Y:S05]  /*4360*/  BSYNC.RECONVERGENT B0 ;  /* 0x0000000000007941 */ /* 0x000fea0003800200 */
.L_x_1172:
[----:B------:R-:W0:Y:S02]  /*4370*/  LDGDEPBAR ;  /* 0x00000000000079af */ /* 0x000e240000000000 */
.L_x_1171:
[----:B-12---:R-:W-:Y:S01]  /*4380*/  IMAD.SHL.U32 R2, R221, 0x2, RZ ;  /* 0x00000002dd027824 */ /* 0x006fe200078e00ff */
[----:B------:R-:W1:Y:S01]  /*4390*/  LDCU UR4, c[0x0][0x45c] ;  /* 0x00008b80ff0477ac */ /* 0x000e620008000800 */
[----:B------:R-:W-:Y:S02]  /*43a0*/  IMAD.U32 R0, RZ, RZ, UR13 ;  /* 0x0000000dff007e24 */ /* 0x000fe4000f8e00ff */
[C---:B------:R-:W-:Y:S01]  /*43b0*/  VIADD R18, R227.reuse, 0x8 ;  /* 0x00000008e3127836 */ /* 0x040fe20000000000 */
[----:B------:R-:W-:Y:S01]  /*43c0*/  LOP3.LUT R3, R2, 0x6, RZ, 0xc0, !PT ;  /* 0x0000000602037812 */ /* 0x000fe200078ec0ff */
[----:B------:R-:W-:Y:S01]  /*43d0*/  VIADD R17, R227, 0x40 ;  /* 0x00000040e3117836 */ /* 0x000fe20000000000 */
[----:B------:R-:W-:-:S03]  /*43e0*/  UISETP.GT.U32.AND UP0, UPT, UR13, UR18, UPT ;  /* 0x000000120d00728c */ /* 0x000fc6000bf04070 */
[----:B------:R-:W-:Y:S01]  /*43f0*/  IMAD R0, R0, 0x40, R3 ;  /* 0x0000004000007824 */ /* 0x000fe200078e0203 */
[----:B------:R2:W-:Y:S03]  /*4400*/  STL [R1+0x48], R3 ;  /* 0x0000480301007387 */ /* 0x0005e60000100800 */
[----:B------:R-:W-:Y:S01]  /*4410*/  VIADD R15, R0, 0x8 ;  /* 0x00000008000f7836 */ /* 0x000fe20000000000 */
[-C--:B------:R-:W-:Y:S01]  /*4420*/  ISETP.GT.AND P0, PT, R18, R0.reuse, PT ;  /* 0x000000001200720c */ /* 0x080fe20003f04270 */
[C---:B------:R-:W-:Y:S01]  /*4430*/  VIADD R13, R0.reuse, 0x10 ;  /* 0x00000010000d7836 */ /* 0x040fe20000000000 */
[----:B------:R-:W-:Y:S01]  /*4440*/  ISETP.GT.AND P4, PT, R17, R0, PT ;  /* 0x000000001100720c */ /* 0x000fe20003f84270 */
[C---:B------:R-:W-:Y:S01]  /*4450*/  VIADD R12, R0.reuse, 0x11 ;  /* 0x00000011000c7836 */ /* 0x040fe20000000000 */
[----:B------:R-:W-:Y:S01]  /*4460*/  FSEL R20, R131, -INF , !P0 ;  /* 0xff80000083147808 */ /* 0x000fe20004000000 */
[----:B------:R-:W-:Y:S01]  /*4470*/  VIADD R16, R0, 0x1 ;  /* 0x0000000100107836 */ /* 0x000fe20000000000 */
[----:B------:R-:W-:Y:S01]  /*4480*/  ISETP.GT.AND P0, PT, R18, R15, PT ;  /* 0x0000000f1200720c */ /* 0x000fe20003f04270 */
[----:B------:R-:W-:Y:S01]  /*4490*/  VIADD R10, R0, 0x19 ;  /* 0x00000019000a7836 */ /* 0x000fe20000000000 */
[----:B------:R-:W-:Y:S01]  /*44a0*/  ISETP.GT.AND P1, PT, R18, R13, PT ;  /* 0x0000000d1200720c */ /* 0x000fe20003f24270 */
        /* <DEDUP_REMOVED lines=9> */
[----:B------:R-:W-:Y:S01]  /*4540*/  FSEL R28, R98, -INF , !P1 ;  /* 0xff800000621c7808 */ /* 0x000fe20004800000 */
[----:B------:R-:W-:Y:S01]  /*4550*/  VIADD R9, R0, 0x20 ;  /* 0x0000002000097836 */ /* 0x000fe20000000000 */
[----:B------:R-:W-:Y:S01]  /*4560*/  ISETP.GT.AND P3, PT, R18, R14, PT ;  /* 0x0000000e1200720c */ /* 0x000fe20003f64270 */
[----:B--2---:R-:W-:Y:S01]  /*4570*/  VIADD R3, R0, 0x38 ;  /* 0x0000003800037836 */ /* 0x004fe20000000000 */
[----:B------:R-:W-:Y:S01]  /*4580*/  ISETP.GT.AND P1, PT, R18, R8, PT ;  /* 0x000000081200720c */ /* 0x000fe20003f24270 */
[----:B------:R-:W-:Y:S01]  /*4590*/  VIADD R2, R0, 0x39 ;  /* 0x0000003900027836 */ /* 0x000fe20000000000 */
[----:B------:R-:W-:Y:S01]  /*45a0*/  FSEL R43, R96, -INF , !P2 ;  /* 0xff800000602b7808 */ /* 0x000fe20005000000 */
[----:B------:R-:W-:Y:S01]  /*45b0*/  VIADD R6, R0, 0x29 ;  /* 0x0000002900067836 */ /* 0x000fe20000000000 */
[----:B------:R-:W-:Y:S01]  /*45c0*/  ISETP.GT.AND P2, PT, R18, R7, PT ;  /* 0x000000071200720c */ /* 0x000fe20003f44270 */
[----:B------:R-:W-:Y:S01]  /*45d0*/  VIADD R4, R0, 0x31 ;  /* 0x0000003100047836 */ /* 0x000fe20000000000 */
[----:B------:R-:W-:-:S02]  /*45e0*/  FSEL R22, R128, -INF , !P5 ;  /* 0xff80000080167808 */ /* 0x000fc40006800000 */
[----:B------:R-:W-:Y:S02]  /*45f0*/  ISETP.GT.AND P5, PT, R18, R11, PT ;  /* 0x0000000b1200720c */ /* 0x000fe40003fa4270 */
[----:B------:R-:W-:Y:S02]  /*4600*/  FSEL R45, R81, -INF , !P0 ;  /* 0xff800000512d7808 */ /* 0x000fe40004000000 */
[----:B------:R-:W-:Y:S02]  /*4610*/  FSEL R26, R120, -INF , !P3 ;  /* 0xff800000781a7808 */ /* 0x000fe40005800000 */
[C---:B------:R-:W-:Y:S02]  /*4620*/  ISETP.GT.AND P0, PT, R18.reuse, R5, PT ;  /* 0x000000051200720c */ /* 0x040fe40003f04270 */
        /* <DEDUP_REMOVED lines=10> */
[----:B------:R-:W-:Y:S02]  /*46d0*/  FSEL R48, R72, -INF , !P3 ;  /* 0xff80000048307808 */ /* 0x000fe40005800000 */
[----:B------:R-:W-:Y:S02]  /*46e0*/  ISETP.GT.AND P0, PT, R17, R15, PT ;  /* 0x0000000f1100720c */ /* 0x000fe40003f04270 */
[----:B------:R-:W-:Y:S02]  /*46f0*/  FSEL R64, R23, -INF , !P1 ;  /* 0xff80000017407808 */ /* 0x000fe40004800000 */
[----:B------:R-:W-:Y:S01]  /*4700*/  ISETP.GT.AND P3, PT, R18, R4, PT ;  /* 0x000000041200720c */ /* 0x000fe20003f64270 */
[----:B------:R-:W-:Y:S01]  /*4710*/  VIADD R18, R227, 0x48 ;  /* 0x00000048e3127836 */ /* 0x000fe20000000000 */
[----:B------:R-:W-:-:S02]  /*4720*/  ISETP.GT.AND P1, PT, R17, R13, PT ;  /* 0x0000000d1100720c */ /* 0x000fc40003f24270 */
[----:B------:R-:W-:Y:S02]  /*4730*/  FSEL R65, R21, -INF , !P2 ;  /* 0xff80000015417808 */ /* 0x000fe40005000000 */
[----:B------:R-:W-:Y:S02]  /*4740*/  FSEL R21, R129, -INF , !P4 ;  /* 0xff80000081157808 */ /* 0x000fe40006000000 */
[----:B------:R-:W-:Y:S02]  /*4750*/  FSEL R60, R60, -INF , !P5 ;  /* 0xff8000003c3c7808 */ /* 0x000fe40006800000 */
[C---:B------:R-:W-:Y:S02]  /*4760*/  ISETP.GT.AND P4, PT, R17.reuse, R10, PT ;  /* 0x0000000a1100720c */ /* 0x040fe40003f84270 */
[----:B------:R-:W-:Y:S02]  /*4770*/  ISETP.GT.AND P5, PT, R17, R14, PT ;  /* 0x0000000e1100720c */ /* 0x000fe40003fa4270 */
[----:B------:R-:W-:-:S02]  /*4780*/  FSEL R23, R122, -INF , !P0 ;  /* 0xff8000007a177808 */ /* 0x000fc40004000000 */
[----:B------:R-:W-:Y:S02]  /*4790*/  FSEL R63, R25, -INF , !P3 ;  /* 0xff800000193f7808 */ /* 0x000fe40005800000 */
[----:B------:R-:W-:Y:S02]  /*47a0*/  ISETP.GT.AND P0, PT, R17, R9, PT ;  /* 0x000000091100720c */ /* 0x000fe40003f04270 */
[----:B------:R-:W-:Y:S02]  /*47b0*/  FSEL R27, R99, -INF , !P1 ;  /* 0xff800000631b7808 */ /* 0x000fe40004800000 */
[C---:B------:R-:W-:Y:S02]  /*47c0*/  ISETP.GT.AND P3, PT, R17.reuse, R12, PT ;  /* 0x0000000c1100720c */ /* 0x040fe40003f64270 */
[C---:B------:R-:W-:Y:S02]  /*47d0*/  ISETP.GT.AND P2, PT, R17.reuse, R11, PT ;  /* 0x0000000b1100720c */ /* 0x040fe40003f44270 */
        /* <DEDUP_REMOVED lines=10> */
[C---:B------:R-:W-:Y:S02]  /*4880*/  ISETP.GT.AND P3, PT, R17.reuse, R6, PT ;  /* 0x000000061100720c */ /* 0x040fe40003f64270 */
[----:B------:R-:W-:Y:S02]  /*4890*/  ISETP.GT.AND P2, PT, R17, R5, PT ;  /* 0x000000051100720c */ /* 0x000fe40003f44270 */
[----:B------:R-:W-:-:S02]  /*48a0*/  ISETP.GT.AND P1, PT, R227, R0, PT ;  /* 0x00000000e300720c */ /* 0x000fc40003f24270 */
[----:B------:R-:W-:Y:S02]  /*48b0*/  FSEL R36, R36, -INF , !P4 ;  /* 0xff80000024247808 */ /* 0x000fe40006000000 */
[----:B------:R-:W-:Y:S02]  /*48c0*/  FSEL R34, R73, -INF , !P5 ;  /* 0xff80000049227808 */ /* 0x000fe40006800000 */
[----:B------:R-:W-:Y:S02]  /*48d0*/  ISETP.GT.AND P4, PT, R18, R0, PT ;  /* 0x000000001200720c */ /* 0x000fe40003f84270 */
[----:B------:R-:W-:Y:S02]  /*48e0*/  ISETP.GT.AND P5, PT, R17, R2, PT ;  /* 0x000000021100720c */ /* 0x000fe40003fa4270 */
[----:B------:R-:W-:Y:S02]  /*48f0*/  FSEL R39, R39, -INF , !P0 ;  /* 0xff80000027277808 */ /* 0x000fe40004000000 */
[----:B------:R-:W-:-:S02]  /*4900*/  FSEL R35, R52, -INF , !P3 ;  /* 0xff80000034237808 */ /* 0x000fc40005800000 */
[----:B------:R-:W-:Y:S02]  /*4910*/  FSEL R37, R37, -INF , !P2 ;  /* 0xff80000025257808 */ /* 0x000fe40005000000 */
[----:B------:R-:W-:Y:S02]  /*4920*/  ISETP.GE.AND P0, PT, R0, R228, PT ;  /* 0x000000e40000720c */ /* 0x000fe40003f06270 */
[----:B------:R-:W-:Y:S02]  /*4930*/  FSEL R17, R146, -INF , !P1 ;  /* 0xff80000092117808 */ /* 0x000fe40004800000 */
[C---:B------:R-:W-:Y:S02]  /*4940*/  ISETP.GE.AND P3, PT, R0.reuse, R229, PT ;  /* 0x000000e50000720c */ /* 0x040fe40003f66270 */
[C---:B------:R-:W-:Y:S02]  /*4950*/  ISETP.GE.AND P2, PT, R0.reuse, R231, PT ;  /* 0x000000e70000720c */ /* 0x040fe40003f46270 */
[----:B------:R-:W-:-:S02]  /*4960*/  ISETP.GE.AND P1, PT, R0, R230, PT ;  /* 0x000000e60000720c */ /* 0x000fc40003f26270 */
[----:B------:R-:W-:Y:S02]  /*4970*/  FSEL R0, R133, -INF , !P4 ;  /* 0xff80000085007808 */ /* 0x000fe40006000000 */
[-C--:B------:R-:W-:Y:S02]  /*4980*/  ISETP.GT.AND P4, PT, R227, R16.reuse, PT ;  /* 0x00000010e300720c */ /* 0x080fe40003f84270 */
[----:B------:R-:W-:Y:S02]  /*4990*/  FSEL R19, R19, -INF , !P0 ;  /* 0xff80000013137808 */ /* 0x000fe40004000000 */
[----:B------:R-:W-:Y:S02]  /*49a0*/  ISETP.GT.AND P0, PT, R18, R16, PT ;  /* 0x000000101200720c */ /* 0x000fe40003f04270 */
[----:B------:R-:W-:Y:S02]  /*49b0*/  FSEL R56, R17, -INF , !P3 ;  /* 0xff80000011387808 */ /* 0x000fe40005800000 */
[----:B------:R-:W-:-:S02]  /*49c0*/  FSEL R58, R20, -INF , !P2 ;  /* 0xff800000143a7808 */ /* 0x000fc40005000000 */
[----:B------:R-:W-:Y:S02]  /*49d0*/  FSEL R17, R145, -INF , !P4 ;  /* 0xff80000091117808 */ /* 0x000fe40006000000 */
[----:B------:R-:W-:Y:S02]  /*49e0*/  FSEL R20, R0, -INF , !P1 ;  /* 0xff80000000147808 */ /* 0x000fe40004800000 */
[----:B------:R-:W-:Y:S02]  /*49f0*/  ISETP.GT.AND P4, PT, R227, R15, PT ;  /* 0x0000000fe300720c */ /* 0x000fe40003f84270 */
[----:B------:R-:W-:Y:S02]  /*4a00*/  FSEL R38, R38, -INF , !P5 ;  /* 0xff80000026267808 */ /* 0x000fe40006800000 */
[----:B------:R-:W-:Y:S02]  /*4a10*/  ISETP.GE.AND P1, PT, R16, R230, PT ;  /* 0x000000e61000720c */ /* 0x000fe40003f26270 */
[----:B------:R-:W-:-:S02]  /*4a20*/  FSEL R0, R144, -INF , !P0 ;  /* 0xff80000090007808 */ /* 0x000fc40004000000 */
[----:B------:R-:W-:Y:S02]  /*4a30*/  ISETP.GE.AND P5, PT, R16, R229, PT ;  /* 0x000000e51000720c */ /* 0x000fe40003fa6270 */
[----:B------:R-:W-:Y:S02]  /*4a40*/  ISETP.GT.AND P0, PT, R18, R15, PT ;  /* 0x0000000f1200720c */ /* 0x000fe40003f04270 */
[C---:B------:R-:W-:Y:S02]  /*4a50*/  ISETP.GE.AND P3, PT, R16.reuse, R231, PT ;  /* 0x000000e71000720c */ /* 0x040fe40003f66270 */
[----:B------:R-:W-:Y:S02]  /*4a60*/  ISETP.GE.AND P2, PT, R16, R228, PT ;  /* 0x000000e41000720c */ /* 0x000fe40003f46270 */
[----:B------:R-:W-:Y:S02]  /*4a70*/  FSEL R16, R135, -INF , !P4 ;  /* 0xff80000087107808 */ /* 0x000fe40006000000 */
[----:B------:R-:W-:-:S02]  /*4a80*/  FSEL R42, R0, -INF , !P1 ;  /* 0xff800000002a7808 */ /* 0x000fc40004800000 */
[----:B------:R-:W-:Y:S02]  /*4a90*/  ISETP.GT.AND P4, PT, R227, R14, PT ;  /* 0x0000000ee300720c */ /* 0x000fe40003f84270 */
[----:B------:R-:W-:Y:S02]  /*4aa0*/  FSEL R54, R17, -INF , !P5 ;  /* 0xff80000011367808 */ /* 0x000fe40006800000 */
[----:B------:R-:W-:Y:S02]  /*4ab0*/  ISETP.GE.AND P1, PT, R15, R230, PT ;  /* 0x000000e60f00720c */ /* 0x000fe40003f26270 */
[----:B------:R-:W-:Y:S02]  /*4ac0*/  FSEL R0, R127, -INF , !P0 ;  /* 0xff8000007f007808 */ /* 0x000fe40004000000 */
[----:B------:R-:W-:Y:S02]  /*4ad0*/  ISETP.GE.AND P5, PT, R15, R229, PT ;  /* 0x000000e50f00720c */ /* 0x000fe40003fa6270 */
[----:B------:R-:W-:-:S02]  /*4ae0*/  FSEL R55, R22, -INF , !P3 ;  /* 0xff80000016377808 */ /* 0x000fc40005800000 */
[----:B------:R-:W-:Y:S02]  /*4af0*/  FSEL R21, R21, -INF , !P2 ;  /* 0xff80000015157808 */ /* 0x000fe40005000000 */
        /* <DEDUP_REMOVED lines=21> */
[----:B------:R-:W-:Y:S02]  /*4c50*/  FSEL R51, R26, -INF , !P3 ;  /* 0xff8000001a337808 */ /* 0x000fe40005800000 */
[----:B------:R-:W-:-:S02]  /*4c60*/  FSEL R15, R25, -INF , !P2 ;  /* 0xff800000190f7808 */ /* 0x000fc40005000000 */
[----:B------:R-:W-:Y:S02]  /*4c70*/  ISETP.GT.AND P0, PT, R18, R12, PT ;  /* 0x0000000c1200720c */ /* 0x000fe40003f04270 */
[C---:B------:R-:W-:Y:S02]  /*4c80*/  ISETP.GE.AND P5, PT, R13.reuse, R229, PT ;  /* 0x000000e50d00720c */ /* 0x040fe40003fa6270 */
[C---:B------:R-:W-:Y:S02]  /*4c90*/  ISETP.GE.AND P3, PT, R13.reuse, R231, PT ;  /* 0x000000e70d00720c */ /* 0x040fe40003f66270 */
[----:B------:R-:W-:Y:S02]  /*4ca0*/  ISETP.GE.AND P2, PT, R13, R228, PT ;  /* 0x000000e40d00720c */ /* 0x000fe40003f46270 */
[----:B------:R-:W-:Y:S02]  /*4cb0*/  FSEL R13, R124, -INF , !P4 ;  /* 0xff8000007c0d7808 */ /* 0x000fe40006000000 */
[----:B------:R-:W-:-:S02]  /*4cc0*/  FSEL R124, R0, -INF , !P1 ;  /* 0xff800000007c7808 */ /* 0x000fc40004800000 */
[----:B------:R-:W-:Y:S02]  /*4cd0*/  ISETP.GE.AND P1, PT, R12, R230, PT ;  /* 0x000000e60c00720c */ /* 0x000fe40003f26270 */
[-C--:B------:R-:W-:Y:S02]  /*4ce0*/  ISETP.GT.AND P4, PT, R227, R11.reuse, PT ;  /* 0x0000000be300720c */ /* 0x080fe40003f84270 */
[----:B------:R-:W-:Y:S02]  /*4cf0*/  FSEL R0, R103, -INF , !P0 ;  /* 0xff80000067007808 */ /* 0x000fe40004000000 */
[----:B------:R-:W-:Y:S02]  /*4d00*/  ISETP.GT.AND P0, PT, R18, R11, PT ;  /* 0x0000000b1200720c */ /* 0x000fe40003f04270 */
[----:B------:R-:W-:Y:S02]  /*4d10*/  FSEL R136, R14, -INF , !P5 ;  /* 0xff8000000e887808 */ /* 0x000fe40006800000 */
[----:B------:R-:W-:-:S02]  /*4d20*/  FSEL R107, R0, -INF , !P1 ;  /* 0xff800000006b7808 */ /* 0x000fc40004800000 */
[----:B------:R-:W-:Y:S02]  /*4d30*/  FSEL R14, R101, -INF , !P4 ;  /* 0xff800000650e7808 */ /* 0x000fe40006000000 */
[----:B------:R-:W-:Y:S02]  /*4d40*/  ISETP.GE.AND P4, PT, R11, R230, PT ;  /* 0x000000e60b00720c */ /* 0x000fe40003f86270 */
[----:B------:R-:W-:Y:S02]  /*4d50*/  FSEL R0, R95, -INF , !P0 ;  /* 0xff8000005f007808 */ /* 0x000fe40004000000 */
[----:B------:R-:W-:Y:S02]  /*4d60*/  ISETP.GT.AND P0, PT, R18, R10, PT ;  /* 0x0000000a1200720c */ /* 0x000fe40003f04270 */
        /* <DEDUP_REMOVED lines=8> */
[----:B------:R-:W-:Y:S02]  /*4df0*/  ISETP.GT.AND P0, PT, R18, R8, PT ;  /* 0x000000081200720c */ /* 0x000fe40003f04270 */
[----:B------:R-:W-:Y:S02]  /*4e00*/  FSEL R30, R30, -INF , !P1 ;  /* 0xff8000001e1e7808 */ /* 0x000fe40004800000 */
        /* <DEDUP_REMOVED lines=19> */
[----:B------:R-:W-:Y:S02]  /*4f40*/  FSEL R28, R27, -INF , !P2 ;  /* 0xff8000001b1c7808 */ /* 0x000fe40005000000 */
[----:B------:R-:W-:Y:S02]  /*4f50*/  ISETP.GE.AND P1, PT, R7, R228, PT ;  /* 0x000000e40700720c */ /* 0x000fe40003f26270 */
[----:B------:R-:W-:-:S02]  /*4f60*/  ISETP.GE.AND P5, PT, R12, R229, PT ;  /* 0x000000e50c00720c */ /* 0x000fc40003fa6270 */
[----:B------:R-:W-:Y:S02]  /*4f70*/  ISETP.GE.AND P2, PT, R12, R228, PT ;  /* 0x000000e40c00720c */ /* 0x000fe40003f46270 */
[----:B------:R-:W-:Y:S02]  /*4f80*/  FSEL R168, R0, -INF , !P4 ;  /* 0xff80000000a87808 */ /* 0x000fe40006000000 */
[----:B------:R-:W-:Y:S02]  /*4f90*/  ISETP.GE.AND P4, PT, R5, R230, PT ;  /* 0x000000e60500720c */ /* 0x000fe40003f86270 */
[----:B------:R-:W-:Y:S02]  /*4fa0*/  FSEL R0, R62, -INF , !P0 ;  /* 0xff8000003e007808 */ /* 0x000fe40004000000 */
[----:B------:R-:W-:Y:S02]  /*4fb0*/  ISETP.GT.AND P0, PT, R18, R4, PT ;  /* 0x000000041200720c */ /* 0x000fe40003f04270 */
[----:B------:R-:W-:-:S02]  /*4fc0*/  FSEL R162, R33, -INF , !P1 ;  /* 0xff80000021a27808 */ /* 0x000fc40004800000 */
[----:B------:R-:W-:Y:S02]  /*4fd0*/  FSEL R127, R13, -INF , !P5 ;  /* 0xff8000000d7f7808 */ /* 0x000fe40006800000 */
[----:B------:R-:W-:Y:S02]  /*4fe0*/  FSEL R29, R29, -INF , !P2 ;  /* 0xff8000001d1d7808 */ /* 0x000fe40005000000 */
[----:B------:R-:W-:Y:S02]  /*4ff0*/  ISETP.GE.AND P1, PT, R6, R228, PT ;  /* 0x000000e40600720c */ /* 0x000fe40003f26270 */
[C---:B------:R-:W-:Y:S02]  /*5000*/  ISETP.GE.AND P5, PT, R11.reuse, R229, PT ;  /* 0x000000e50b00720c */ /* 0x040fe40003fa6270 */
[----:B------:R-:W-:Y:S02]  /*5010*/  ISETP.GE.AND P2, PT, R11, R231, PT ;  /* 0x000000e70b00720c */ /* 0x000fe40003f46270 */
[----:B------:R-:W-:-:S02]  /*5020*/  FSEL R217, R0, -INF , !P4 ;  /* 0xff80000000d97808 */ /* 0x000fc40006000000 */
[----:B------:R-:W-:Y:S02]  /*5030*/  ISETP.GE.AND P4, PT, R4, R230, PT ;  /* 0x000000e60400720c */ /* 0x000fe40003f86270 */
[----:B------:R-:W-:Y:S02]  /*5040*/  FSEL R11, R61, -INF , !P0 ;  /* 0xff8000003d0b7808 */ /* 0x000fe40004000000 */
[----:B------:R-:W-:Y:S02]  /*5050*/  ISETP.GE.AND P3, PT, R12, R231, PT ;  /* 0x000000e70c00720c */ /* 0x000fe40003f66270 */
[----:B------:R-:W-:Y:S02]  /*5060*/  FMNMX3.FTZ R0, R19, R21, R23, !PT ;  /* 0x0000001513007276 */ /* 0x000fe40007810017 */
[----:B------:R-:W-:Y:S02]  /*5070*/  FSEL R163, R35, -INF , !P1 ;  /* 0xff80000023a37808 */ /* 0x000fe40004800000 */
[----:B------:R-:W-:-:S02]  /*5080*/  FMNMX3.FTZ R12, R20, R42, R41, !PT ;  /* 0x0000002a140c7276 */ /* 0x000fc40007810029 */
[----:B------:R-:W-:Y:S02]  /*5090*/  ISETP.GE.AND P1, PT, R5, R228, PT ;  /* 0x000000e40500720c */ /* 0x000fe40003f26270 */
[----:B------:R-:W-:Y:S02]  /*50a0*/  FSEL R218, R11, -INF , !P4 ;  /* 0xff8000000bda7808 */ /* 0x000fe40006000000 */
[----:B------:R-:W-:Y:S02]  /*50b0*/  FMNMX3.FTZ R11, R0, R15, R28, !PT ;  /* 0x0000000f000b7276 */ /* 0x000fe4000781001c */
[----:B------:R-:W-:Y:S02]  /*50c0*/  FMNMX3.FTZ R0, R12, R40, R124, !PT ;  /* 0x000000280c007276 */ /* 0x000fe4000781007c */
[----:B------:R-:W-:Y:S02]  /*50d0*/  FSEL R212, R37, -INF , !P1 ;  /* 0xff80000025d47808 */ /* 0x000fe40004800000 */
[----:B------:R-:W-:-:S02]  /*50e0*/  ISETP.GE.AND P1, PT, R4, R228, PT ;  /* 0x000000e40400720c */ /* 0x000fc40003f26270 */
[----:B------:R-:W-:Y:S02]  /*50f0*/  FMNMX3.FTZ R0, R0, R107, R126, !PT ;  /* 0x0000006b00007276 */ /* 0x000fe4000781007e */
[----:B------:R-:W-:Y:S02]  /*5100*/  FSEL R211, R36, -INF , !P1 ;  /* 0xff80000024d37808 */ /* 0x000fe40004800000 */
[C---:B------:R-:W-:Y:S02]  /*5110*/  ISETP.GT.AND P0, PT, R18.reuse, R2, PT ;  /* 0x000000021200720c */ /* 0x040fe40003f04270 */
[----:B------:R-:W-:Y:S02]  /*5120*/  ISETP.GT.AND P1, PT, R18, R3, PT ;  /* 0x000000031200720c */ /* 0x000fe40003f24270 */
[----:B------:R-:W-:Y:S02]  /*5130*/  FMNMX3.FTZ R0, R0, R125, R166, !PT ;  /* 0x0000007d00007276 */ /* 0x000fe400078100a6 */
[----:B------:R-:W-:-:S02]  /*5140*/  FSEL R12, R49, -INF , !P0 ;  /* 0xff800000310c7808 */ /* 0x000fc40004000000 */
[----:B------:R-:W-:Y:S02]  /*5150*/  FSEL R13, R46, -INF , !P1 ;  /* 0xff8000002e0d7808 */ /* 0x000fe40004800000 */
[-C--:B------:R-:W-:Y:S02]  /*5160*/  ISETP.GE.AND P0, PT, R3, R230.reuse, PT ;  /* 0x000000e60300720c */ /* 0x080fe40003f06270 */
[----:B------:R-:W-:Y:S02]  /*5170*/  FMNMX3.FTZ R0, R0, R169, R171, !PT ;  /* 0x000000a900007276 */ /* 0x000fe400078100ab */
[----:B------:R-:W-:Y:S02]  /*5180*/  FSEL R216, R13, -INF , !P0 ;  /* 0xff8000000dd87808 */ /* 0x000fe40004000000 */
[----:B------:R-:W-:Y:S02]  /*5190*/  ISETP.GE.AND P0, PT, R2, R230, PT ;  /* 0x000000e60200720c */ /* 0x000fe40003f06270 */
[----:B------:R-:W-:-:S02]  /*51a0*/  FMNMX3.FTZ R0, R0, R168, R217, !PT ;  /* 0x000000a800007276 */ /* 0x000fc400078100d9 */
[----:B------:R-:W-:Y:S02]  /*51b0*/  FSEL R214, R12, -INF , !P0 ;  /* 0xff8000000cd67808 */ /* 0x000fe40004000000 */
[----:B------:R-:W-:Y:S02]  /*51c0*/  FMNMX3.FTZ R0, R0, R218, R216, !PT ;  /* 0x000000da00007276 */ /* 0x000fe400078100d8 */
[----:B------:R-:W-:Y:S02]  /*51d0*/  ISETP.GE.AND P1, PT, R3, R228, PT ;  /* 0x000000e40300720c */ /* 0x000fe40003f26270 */
[----:B------:R-:W-:Y:S02]  /*51e0*/  FMNMX.FTZ R0, R214, R0, !PT ;  /* 0x00000000d6007209 */ /* 0x000fe40007810000 */
[----:B------:R-:W-:Y:S02]  /*51f0*/  FSEL R175, R39, -INF , !P1 ;  /* 0xff80000027af7808 */ /* 0x000fe40004800000 */
[----:B------:R-:W-:Y:S01]  /*5200*/  ISETP.GE.AND P1, PT, R2, R228, PT ;  /* 0x000000e40200720c */ /* 0x000fe20003f26270 */
[----:B------:R-:W2:Y:S01]  /*5210*/  SHFL.BFLY PT, R101, R0, 0x2, 0x1f ;  /* 0x0c401f0000657f89 */ /* 0x000ea200000e0000 */
[----:B------:R-:W-:-:S02]  /*5220*/  ISETP.GT.AND P4, PT, R227, R10, PT ;  /* 0x0000000ae300720c */ /* 0x000fc40003f84270 */
[----:B------:R-:W-:Y:S02]  /*5230*/  FSEL R174, R38, -INF , !P1 ;  /* 0xff80000026ae7808 */ /* 0x000fe40004800000 */
[----:B------:R-:W-:Y:S02]  /*5240*/  FSEL R106, R43, -INF , !P3 ;  /* 0xff8000002b6a7808 */ /* 0x000fe40005800000 */
[C---:B------:R-:W-:Y:S02]  /*5250*/  ISETP.GE.AND P0, PT, R10.reuse, R229, PT ;  /* 0x000000e50a00720c */ /* 0x040fe40003f06270 */
[----:B------:R-:W-:Y:S02]  /*5260*/  ISETP.GE.AND P1, PT, R10, R231, PT ;  /* 0x000000e70a00720c */ /* 0x000fe40003f26270 */
[----:B------:R-:W-:Y:S02]  /*5270*/  ISETP.GT.AND P3, PT, R227, R9, PT ;  /* 0x00000009e300720c */ /* 0x000fe40003f64270 */
[----:B------:R-:W-:-:S02]  /*5280*/  FSEL R10, R108, -INF , !P4 ;  /* 0xff8000006c0a7808 */ /* 0x000fc40006000000 */
        /* <DEDUP_REMOVED lines=10> */
[----:B------:R-:W-:Y:S02]  /*5330*/  FSEL R8, R83, -INF , !P4 ;  /* 0xff80000053087808 */ /* 0x000fe40006000000 */
[----:B------:R-:W-:-:S02]  /*5340*/  ISETP.GT.AND P3, PT, R227, R7, PT ;  /* 0x00000007e300720c */ /* 0x000fc40003f64270 */
[----:B------:R-:W-:Y:S02]  /*5350*/  ISETP.GT.AND P4, PT, R227, R6, PT ;  /* 0x00000006e300720c */ /* 0x000fe40003f84270 */
[----:B------:R-:W-:Y:S02]  /*5360*/  FSEL R164, R8, -INF , !P0 ;  /* 0xff80000008a47808 */ /* 0x000fe40004000000 */
[----:B------:R-:W-:Y:S02]  /*5370*/  FSEL R172, R47, -INF , !P1 ;  /* 0xff8000002fac7808 */ /* 0x000fe40004800000 */
[----:B------:R-:W-:Y:S02]  /*5380*/  FSEL R165, R9, -INF , !P5 ;  /* 0xff80000009a57808 */ /* 0x000fe40006800000 */
[C---:B------:R-:W-:Y:S02]  /*5390*/  ISETP.GE.AND P0, PT, R6.reuse, R229, PT ;  /* 0x000000e50600720c */ /* 0x040fe40003f06270 */
[----:B------:R-:W-:-:S02]  /*53a0*/  ISETP.GE.AND P1, PT, R6, R231, PT ;  /* 0x000000e70600720c */ /* 0x000fc40003f26270 */
[----:B--2---:R-:W-:Y:S02]  /*53b0*/  FMNMX.FTZ R101, R0, R101, !PT ;  /* 0x0000006500657209 */ /* 0x004fe40007810000 */
[----:B------:R-:W-:Y:S02]  /*53c0*/  ISETP.GE.AND P5, PT, R7, R229, PT ;  /* 0x000000e50700720c */ /* 0x000fe40003fa6270 */
[----:B------:R-:W-:Y:S02]  /*53d0*/  FSEL R6, R78, -INF , !P3 ;  /* 0xff8000004e067808 */ /* 0x000fe40005800000 */
[----:B------:R-:W-:Y:S02]  /*53e0*/  FSEL R0, R77, -INF , !P4 ;  /* 0xff8000004d007808 */ /* 0x000fe40006000000 */
[----:B------:R-:W-:Y:S02]  /*53f0*/  ISETP.GT.AND P3, PT, R227, R5, PT ;  /* 0x00000005e300720c */ /* 0x000fe40003f64270 */
[----:B------:R-:W-:-:S02]  /*5400*/  FMNMX3.FTZ R11, R11, R29, R30, !PT ;  /* 0x0000001d0b0b7276 */ /* 0x000fc4000781001e */
[----:B------:R-:W-:Y:S02]  /*5410*/  FSEL R173, R48, -INF , !P2 ;  /* 0xff80000030ad7808 */ /* 0x000fe40005000000 */
[----:B------:R-:W-:Y:S02]  /*5420*/  ISETP.GE.AND P2, PT, R7, R231, PT ;  /* 0x000000e70700720c */ /* 0x000fe40003f46270 */
[----:B------:R-:W-:Y:S02]  /*5430*/  FSEL R161, R6, -INF , !P5 ;  /* 0xff80000006a17808 */ /* 0x000fe40006800000 */
[----:B------:R-:W-:Y:S02]  /*5440*/  FSEL R160, R0, -INF , !P0 ;  /* 0xff80000000a07808 */ /* 0x000fe40004000000 */
[----:B------:R-:W-:Y:S02]  /*5450*/  ISETP.GE.AND P5, PT, R5, R229, PT ;  /* 0x000000e50500720c */ /* 0x000fe40003fa6270 */
[----:B------:R-:W-:-:S02]  /*5460*/  FSEL R0, R74, -INF , !P3 ;  /* 0xff8000004a007808 */ /* 0x000fc40005800000 */
[----:B------:R-:W-:Y:S02]  /*5470*/  FMNMX3.FTZ R104, R11, R31, R138, !PT ;  /* 0x0000001f0b687276 */ /* 0x000fe4000781008a */
[----:B------:R-:W-:Y:S02]  /*5480*/  ISETP.GT.AND P4, PT, R227, R4, PT ;  /* 0x00000004e300720c */ /* 0x000fe40003f84270 */
[----:B------:R-:W-:Y:S02]  /*5490*/  FSEL R170, R57, -INF , !P2 ;  /* 0xff80000039aa7808 */ /* 0x000fe40005000000 */
[----:B------:R-:W-:Y:S02]  /*54a0*/  ISETP.GE.AND P2, PT, R5, R231, PT ;  /* 0x000000e70500720c */ /* 0x000fe40003f46270 */
[----:B------:R-:W-:Y:S01]  /*54b0*/  FSEL R234, R0, -INF , !P5 ;  /* 0xff80000000ea7808 */ /* 0x000fe20006800000 */
[----:B------:R-:W2:Y:S01]  /*54c0*/  SHFL.BFLY PT, R5, R101, 0x1, 0x1f ;  /* 0x0c201f0065057f89 */ /* 0x000ea200000e0000 */
[----:B------:R-:W-:-:S02]  /*54d0*/  FMNMX3.FTZ R104, R104, R139, R162, !PT ;  /* 0x0000008b68687276 */ /* 0x000fc400078100a2 */
[----:B------:R-:W-:Y:S02]  /*54e0*/  ISETP.GE.AND P0, PT, R4, R229, PT ;  /* 0x000000e50400720c */ /* 0x000fe40003f06270 */
[----:B------:R-:W-:Y:S02]  /*54f0*/  FSEL R0, R70, -INF , !P4 ;  /* 0xff80000046007808 */ /* 0x000fe40006000000 */
[----:B------:R-:W-:Y:S02]  /*5500*/  FMNMX3.FTZ R104, R104, R163, R212, !PT ;  /* 0x000000a368687276 */ /* 0x000fe400078100d4 */
[----:B------:R-:W-:Y:S02]  /*5510*/  FSEL R233, R0, -INF , !P0 ;  /* 0xff80000000e97808 */ /* 0x000fe40004000000 */
[----:B------:R-:W-:Y:S02]  /*5520*/  ISETP.GT.AND P3, PT, R227, R3, PT ;  /* 0x00000003e300720c */ /* 0x000fe40003f64270 */
[----:B------:R-:W-:-:S02]  /*5530*/  FMNMX3.FTZ R0, R56, R54, R52, !PT ;  /* 0x0000003638007276 */ /* 0x000fc40007810034 */
[----:B------:R-:W-:Y:S02]  /*5540*/  FMNMX3.FTZ R104, R104, R211, R175, !PT ;  /* 0x000000d368687276 */ /* 0x000fe400078100af */
[----:B------:R-:W-:Y:S02]  /*5550*/  FSEL R7, R67, -INF , !P3 ;  /* 0xff80000043077808 */ /* 0x000fe40005800000 */
[----:B------:R-:W-:Y:S02]  /*5560*/  FMNMX3.FTZ R0, R0, R50, R136, !PT ;  /* 0x0000003200007276 */ /* 0x000fe40007810088 */
[----:B------:R-:W-:Y:S02]  /*5570*/  ISETP.GT.AND P4, PT, R227, R2, PT ;  /* 0x00000002e300720c */ /* 0x000fe40003f84270 */
[C---:B------:R-:W-:Y:S02]  /*5580*/  ISETP.GE.AND P0, PT, R2.reuse, R229, PT ;  /* 0x000000e50200720c */ /* 0x040fe40003f06270 */
[----:B------:R-:W-:-:S02]  /*5590*/  ISETP.GE.AND P3, PT, R2, R231, PT ;  /* 0x000000e70200720c */ /* 0x000fc40003f66270 */
[----:B------:R-:W-:Y:S02]  /*55a0*/  FSEL R237, R59, -INF , !P2 ;  /* 0xff8000003bed7808 */ /* 0x000fe40005000000 */
[----:B------:R-:W-:Y:S02]  /*55b0*/  FMNMX3.FTZ R2, R58, R55, R53, !PT ;  /* 0x000000373a027276 */ /* 0x000fe40007810035 */
[----:B------:R-:W-:Y:S02]  /*55c0*/  FMNMX.FTZ R104, R174, R104, !PT ;  /* 0x00000068ae687209 */ /* 0x000fe40007810000 */
[C---:B------:R-:W-:Y:S02]  /*55d0*/  ISETP.GE.AND P5, PT, R3.reuse, R229, PT ;  /* 0x000000e50300720c */ /* 0x040fe40003fa6270 */
[----:B------:R-:W-:Y:S01]  /*55e0*/  ISETP.GE.AND P2, PT, R3, R231, PT ;  /* 0x000000e70300720c */ /* 0x000fe20003f46270 */
[----:B------:R-:W4:Y:S01]  /*55f0*/  SHFL.BFLY PT, R11, R104, 0x2, 0x1f ;  /* 0x0c401f00680b7f89 */ /* 0x000f2200000e0000 */
[----:B------:R-:W-:-:S02]  /*5600*/  FMNMX3.FTZ R3, R0, R127, R14, !PT ;  /* 0x0000007f00037276 */ /* 0x000fc4000781000e */
[----:B------:R-:W-:Y:S02]  /*5610*/  FMNMX3.FTZ R2, R2, R51, R137, !PT ;  /* 0x0000003302027276 */ /* 0x000fe40007810089 */
[----:B------:R-:W-:Y:S02]  /*5620*/  FMNMX3.FTZ R3, R3, R13, R165, !PT ;  /* 0x0000000d03037276 */ /* 0x000fe400078100a5 */
[----:B------:R-:W-:Y:S02]  /*5630*/  LOP3.LUT R0, R147, 0x120, R155, 0xf8, !PT ;  /* 0x0000012093007812 */ /* 0x000fe400078ef89b */
[----:B------:R-:W-:Y:S02]  /*5640*/  FSEL R167, R60, -INF , !P1 ;  /* 0xff8000003ca77808 */ /* 0x000fe40004800000 */
[----:B------:R-:W-:Y:S02]  /*5650*/  FMNMX3.FTZ R2, R2, R106, R105, !PT ;  /* 0x0000006a02027276 */ /* 0x000fe40007810069 */
[----:B------:R-:W-:-:S02]  /*5660*/  ISETP.GE.AND P1, PT, R4, R231, PT ;  /* 0x000000e70400720c */ /* 0x000fc40003f26270 */
[----:B------:R-:W-:Y:S02]  /*5670*/  FMNMX3.FTZ R4, R3, R164, R161, !PT ;  /* 0x000000a403047276 */ /* 0x000fe400078100a1 */
[----:B------:R-:W-:Y:S02]  /*5680*/  LEA R220, R0, UR5, 0x1 ;  /* 0x0000000500dc7c11 */ /* 0x000fe4000f8e08ff */
[----:B------:R-:W-:Y:S02]  /*5690*/  FMNMX3.FTZ R0, R2, R100, R173, !PT ;  /* 0x0000006402007276 */ /* 0x000fe400078100ad */
[----:B--2---:R-:W-:Y:S01]  /*56a0*/  FMNMX.FTZ R101, R101, R5, !PT ;  /* 0x0000000565657209 */ /* 0x004fe20007810000 */
[----:B------:R-:W-:Y:S01]  /*56b0*/  IMAD.IADD R186, R154, 0x1, R220 ;  /* 0x000000019aba7824 */ /* 0x000fe200078e02dc */
[----:B------:R-:W-:Y:S01]  /*56c0*/  FSEL R5, R66, -INF , !P4 ;  /* 0xff80000042057808 */ /* 0x000fe20006000000 */
[----:B------:R-:W-:Y:S01]  /*56d0*/  LDSM.16.MT88.4 R24, [R220+0x9000] ;  /* 0x00900000dc18783b */ /* 0x000fe20000004200 */
[----:B------:R-:W-:-:S02]  /*56e0*/  FSEL R213, R7, -INF , !P5 ;  /* 0xff80000007d57808 */ /* 0x000fc40006800000 */
[----:B------:R-:W-:Y:S01]  /*56f0*/  FMNMX3.FTZ R4, R4, R160, R234, !PT ;  /* 0x000000a004047276 */ /* 0x000fe200078100ea */
[----:B------:R-:W-:Y:S01]  /*5700*/  LDSM.16.MT88.4 R44, [R186+0xa000] ;  /* 0x00a00000ba2c783b */ /* 0x000fe20000004200 */
[----:B------:R-:W-:Y:S02]  /*5710*/  FMNMX3.FTZ R0, R0, R172, R170, !PT ;  /* 0x000000ac00007276 */ /* 0x000fe400078100aa */
[----:B------:R-:W-:Y:S01]  /*5720*/  FSEL R215, R5, -INF , !P0 ;  /* 0xff80000005d77808 */ /* 0x000fe20004000000 */
[----:B------:R-:W-:Y:S01]  /*5730*/  LDSM.16.MT88.4 R36, [R186+0xb000] ;  /* 0x00b00000ba24783b */ /* 0x000fe20000004200 */
[----:B------:R-:W-:Y:S02]  /*5740*/  FMNMX3.FTZ R4, R4, R233, R213, !PT ;  /* 0x000000e904047276 */ /* 0x000fe400078100d5 */
[----:B------:R-:W-:Y:S01]  /*5750*/  FSEL R225, R63, -INF , !P1 ;  /* 0xff8000003fe17808 */ /* 0x000fe20004800000 */
[----:B------:R-:W-:Y:S01]  /*5760*/  LDSM.16.MT88.4 R32, [R186+0x9400] ;  /* 0x00940000ba20783b */ /* 0x000fe20000004200 */
[----:B------:R-:W-:-:S02]  /*5770*/  FSEL R232, R64, -INF , !P2 ;  /* 0xff80000040e87808 */ /* 0x000fc40005000000 */
[----:B------:R-:W-:Y:S02]  /*5780*/  FMNMX3.FTZ R0, R0, R167, R237, !PT ;  /* 0x000000a700007276 */ /* 0x000fe400078100ed */
[----:B------:R-:W-:Y:S02]  /*5790*/  FMNMX.FTZ R4, R215, R4, !PT ;  /* 0x00000004d7047209 */ /* 0x000fe40007810000 */
[----:B------:R-:W-:Y:S02]  /*57a0*/  FSEL R219, R65, -INF , !P3 ;  /* 0xff80000041db7808 */ /* 0x000fe40005800000 */
[----:B------:R-:W-:Y:S01]  /*57b0*/  FMNMX3.FTZ R3, R0, R225, R232, !PT ;  /* 0x000000e100037276 */ /* 0x000fe200078100e8 */
[----:B------:R-:W2:Y:S01]  /*57c0*/  SHFL.BFLY PT, R8, R4, 0x2, 0x1f ;  /* 0x0c401f0004087f89 */ /* 0x000ea200000e0000 */
[----:B----4-:R-:W-:Y:S01]  /*57d0*/  FMNMX.FTZ R104, R104, R11, !PT ;  /* 0x0000000b68687209 */ /* 0x010fe20007810000 */
[----:B-1----:R-:W-:Y:S01]  /*57e0*/  FMUL.FTZ R0, R101, UR4 ;  /* 0x0000000465007c20 */ /* 0x002fe20008410000 */
[----:B------:R-:W-:-:S03]  /*57f0*/  FMNMX.FTZ R3, R219, R3, !PT ;  /* 0x00000003db037209 */ /* 0x000fc60007810000 */
[----:B------:R-:W1:Y:S04]  /*5800*/  SHFL.BFLY PT, R6, R104, 0x1, 0x1f ;  /* 0x0c201f0068067f89 */ /* 0x000e6800000e0000 */
[----:B------:R-:W4:Y:S01]  /*5810*/  SHFL.BFLY PT, R9, R3, 0x2, 0x1f ;  /* 0x0c401f0003097f89 */ /* 0x000f2200000e0000 */
[----:B--2---:R-:W-:-:S05]  /*5820*/  FMNMX.FTZ R8, R4, R8, !PT ;  /* 0x0000000804087209 */ /* 0x004fca0007810000 */
[----:B------:R-:W2:Y:S01]  /*5830*/  SHFL.BFLY PT, R10, R8, 0x1, 0x1f ;  /* 0x0c201f00080a7f89 */ /* 0x000ea200000e0000 */
[----:B-1----:R-:W-:Y:S02]  /*5840*/  FMNMX.FTZ R104, R104, R6, !PT ;  /* 0x0000000668687209 */ /* 0x002fe40007810000 */
[----:B----4-:R-:W-:-:S03]  /*5850*/  FMNMX.FTZ R3, R3, R9, !PT ;  /* 0x0000000903037209 */ /* 0x010fc60007810000 */
[C---:B------:R-:W-:Y:S01]  /*5860*/  FMUL.FTZ R2, R104.reuse, UR4 ;  /* 0x0000000468027c20 */ /* 0x040fe20008410000 */
[----:B------:R-:W-:Y:S01]  /*5870*/  FSETP.NEU.FTZ.AND P0, PT, R104, -INF , PT ;  /* 0xff8000006800780b */ /* 0x000fe20003f1d000 */
[----:B------:R-:W1:Y:S03]  /*5880*/  SHFL.BFLY PT, R9, R3, 0x1, 0x1f ;  /* 0x0c201f0003097f89 */ /* 0x000e6600000e0000 */
[----:B------:R-:W-:Y:S02]  /*5890*/  FSEL R2, R2, RZ, P0 ;  /* 0x000000ff02027208 */ /* 0x000fe40000000000 */
[----:B------:R-:W-:-:S03]  /*58a0*/  FSETP.NEU.FTZ.AND P0, PT, R101, -INF , PT ;  /* 0xff8000006500780b */ /* 0x000fc60003f1d000 */
[--C-:B------:R-:W-:Y:S01]  /*58b0*/  FFMA.FTZ R5, R19, UR4, -R2.reuse ;  /* 0x0000000413057c23 */ /* 0x100fe20008010802 */
[--C-:B------:R-:W-:Y:S01]  /*58c0*/  FFMA.FTZ R6, R21, UR4, -R2.reuse ;  /* 0x0000000415067c23 */ /* 0x100fe20008010802 */
[----:B------:R-:W-:Y:S01]  /*58d0*/  FSEL R0, R0, RZ, P0 ;  /* 0x000000ff00007208 */ /* 0x000fe20000000000 */
[----:B------:R-:W4:Y:S01]  /*58e0*/  LDSM.16.MT88.4 R16, [R186+0x9000] ;  /* 0x00900000ba10783b */ /* 0x000f220000004200 */
[----:B------:R5:W-:Y:S01]  /*58f0*/  MUFU.EX2 R144, R5 ;  /* 0x0000000500907308 */ /* 0x000be20000000800 */
[----:B------:R-:W-:Y:S02]  /*5900*/  FFMA.FTZ R7, R15, UR4, -R2 ;  /* 0x000000040f077c23 */ /* 0x000fe40008010802 */
[--C-:B------:R-:W-:Y:S01]  /*5910*/  FFMA.FTZ R4, R40, UR4, -R0.reuse ;  /* 0x0000000428047c23 */ /* 0x100fe20008010800 */
[----:B------:R3:W3:Y:S01]  /*5920*/  MUFU.EX2 R187, R6 ;  /* 0x0000000600bb7308 */ /* 0x0006e20000000800 */
[----:B--2---:R-:W-:Y:S01]  /*5930*/  FMNMX.FTZ R103, R8, R10, !PT ;  /* 0x0000000a08677209 */ /* 0x004fe20007810000 */
[----:B------:R-:W-:-:S02]  /*5940*/  FFMA.FTZ R15, R169, UR4, -R0 ;  /* 0x00000004a90f7c23 */ /* 0x000fc40008010800 */
[----:B------:R-:W-:Y:S01]  /*5950*/  MUFU.EX2 R185, R7 ;  /* 0x0000000700b97308 */ /* 0x000fe20000000800 */
[C---:B------:R-:W-:Y:S01]  /*5960*/  FSETP.NEU.FTZ.AND P0, PT, R103.reuse, -INF , PT ;  /* 0xff8000006700780b */ /* 0x040fe20003f1d000 */
[----:B------:R-:W-:Y:S02]  /*5970*/  FMUL.FTZ R8, R103, UR4 ;  /* 0x0000000467087c20 */ /* 0x000fe40008410000 */
[----:B------:R2:W-:Y:S01]  /*5980*/  MUFU.EX2 R184, R4 ;  /* 0x0000000400b87308 */ /* 0x0005e20000000800 */
[----:B-----5:R-:W-:Y:S01]  /*5990*/  FFMA.FTZ R5, R23, UR4, -R2 ;  /* 0x0000000417057c23 */ /* 0x020fe20008010802 */
[----:B-1----:R-:W-:Y:S02]  /*59a0*/  FMNMX.FTZ R102, R3, R9, !PT ;  /* 0x0000000903667209 */ /* 0x002fe40007810000 */
[----:B------:R-:W-:Y:S01]  /*59b0*/  FSEL R3, R8, RZ, P0 ;  /* 0x000000ff08037208 */ /* 0x000fe20000000000 */
[----:B---3--:R-:W-:Y:S01]  /*59c0*/  FFMA.FTZ R6, R20, UR4, -R0 ;  /* 0x0000000414067c23 */ /* 0x008fe20008010800 */
[----:B------:R1:W-:Y:S01]  /*59d0*/  MUFU.EX2 R146, R5 ;  /* 0x0000000500927308 */ /* 0x0003e20000000800 */
[----:B------:R-:W3:Y:S01]  /*59e0*/  LDSM.16.MT88.4 R20, [R220+0xa000] ;  /* 0x00a00000dc14783b */ /* 0x000ee20000004200 */
[C---:B------:R-:W-:Y:S01]  /*59f0*/  FMUL.FTZ R8, R102.reuse, UR4 ;  /* 0x0000000466087c20 */ /* 0x040fe20008410000 */
[----:B------:R-:W-:Y:S01]  /*5a00*/  FSETP.NEU.FTZ.AND P0, PT, R102, -INF , PT ;  /* 0xff8000006600780b */ /* 0x000fe20003f1d000 */
[----:B------:R5:W-:Y:S01]  /*5a10*/  MUFU.EX2 R60, R6 ;  /* 0x00000006003c7308 */ /* 0x000be20000000800 */
[--C-:B------:R-:W-:Y:S01]  /*5a20*/  FFMA.FTZ R9, R56, UR4, -R3.reuse ;  /* 0x0000000438097c23 */ /* 0x100fe20008010803 */
[--C-:B------:R-:W-:Y:S01]  /*5a30*/  FFMA.FTZ R10, R54, UR4, -R3.reuse ;  /* 0x00000004360a7c23 */ /* 0x100fe20008010803 */
[----:B------:R-:W-:Y:S01]  /*5a40*/  FSEL R12, R8, RZ, P0 ;  /* 0x000000ff080c7208 */ /* 0x000fe20000000000 */
[----:B------:R-:W-:Y:S01]  /*5a50*/  FFMA.FTZ R8, R52, UR4, -R3 ;  /* 0x0000000434087c23 */ /* 0x000fe20008010803 */
[----:B------:R4:W-:Y:S01]  /*5a60*/  MUFU.EX2 R248, R9 ;  /* 0x0000000900f87308 */ /* 0x0009e20000000800 */
[----:B--2---:R-:W-:-:S03]  /*5a70*/  F2FP.F16.F32.PACK_AB R4, R187, R144 ;  /* 0x00000090bb04723e */ /* 0x004fc600000000ff */
[----:B------:R2:W-:Y:S01]  /*5a80*/  MUFU.EX2 R250, R8 ;  /* 0x0000000800fa7308 */ /* 0x0005e20000000800 */
[----:B-1----:R-:W-:-:S03]  /*5a90*/  FFMA.FTZ R5, R42, UR4, -R0 ;  /* 0x000000042a057c23 */ /* 0x002fc60008010800 */
[----:B------:R1:W-:Y:S01]  /*5aa0*/  MUFU.EX2 R246, R10 ;  /* 0x0000000a00f67308 */ /* 0x0003e20000000800 */
[----:B-----5:R-:W-:Y:S02]  /*5ab0*/  FFMA.FTZ R6, R41, UR4, -R0 ;  /* 0x0000000429067c23 */ /* 0x020fe40008010800 */
[----:B------:R-:W5:Y:S01]  /*5ac0*/  LDSM.16.MT88.4 R40, [R220+0xb000] ;  /* 0x00b00000dc28783b */ /* 0x000f620000004200 */
[----:B------:R-:W1:Y:S01]  /*5ad0*/  MUFU.EX2 R145, R5 ;  /* 0x0000000500917308 */ /* 0x000e620000000800 */
[----:B----4-:R-:W-:-:S03]  /*5ae0*/  FFMA.FTZ R9, R50, UR4, -R3 ;  /* 0x0000000432097c23 */ /* 0x010fc60008010803 */
[----:B------:R4:W3:Y:S01]  /*5af0*/  MUFU.EX2 R252, R6 ;  /* 0x0000000600fc7308 */ /* 0x0008e20000000800 */
[----:B--2---:R-:W-:-:S03]  /*5b00*/  FFMA.FTZ R8, R58, UR4, -R12 ;  /* 0x000000043a087c23 */ /* 0x004fc6000801080c */
[----:B------:R2:W2:Y:S01]  /*5b10*/  MUFU.EX2 R251, R9 ;  /* 0x0000000900fb7308 */ /* 0x0004a20000000800 */
[----:B------:R-:W-:Y:S01]  /*5b20*/  LDSM.16.MT88.4 R56, [R220+0xa400] ;  /* 0x00a40000dc38783b */ /* 0x000fe20000004200 */
[----:B-1----:R-:W-:Y:S02]  /*5b30*/  FFMA.FTZ R10, R55, UR4, -R12 ;  /* 0x00000004370a7c23 */ /* 0x002fe4000801080c */
[----:B------:R1:W-:Y:S01]  /*5b40*/  MUFU.EX2 R242, R8 ;  /* 0x0000000800f27308 */ /* 0x0003e20000000800 */
[----:B------:R-:W-:-:S03]  /*5b50*/  F2FP.F16.F32.PACK_AB R5, R145, R60 ;  /* 0x0000003c9105723e */ /* 0x000fc600000000ff */
[----:B------:R1:W5:Y:S01]  /*5b60*/  MUFU.EX2 R240, R10 ;  /* 0x0000000a00f07308 */ /* 0x0003620000000800 */
[----:B----4-:R-:W-:Y:S02]  /*5b70*/  F2FP.F16.F32.PACK_AB R6, R185, R146 ;  /* 0x00000092b906723e */ /* 0x010fe400000000ff */
[----:B---3--:R-:W-:Y:S01]  /*5b80*/  F2FP.F16.F32.PACK_AB R7, R184, R252 ;  /* 0x000000fcb807723e */ /* 0x008fe200000000ff */
[--C-:B--2---:R-:W-:Y:S02]  /*5b90*/  FFMA.FTZ R9, R53, UR4, -R12.reuse ;  /* 0x0000000435097c23 */ /* 0x104fe4000801080c */
[----:B------:R-:W-:Y:S01]  /*5ba0*/  LDSM.16.MT88.4 R52, [R220+0xb400] ;  /* 0x00b40000dc34783b */ /* 0x000fe20000004200 */
[----:B-1----:R-:W-:Y:S01]  /*5bb0*/  FFMA.FTZ R8, R51, UR4, -R12 ;  /* 0x0000000433087c23 */ /* 0x002fe2000801080c */
[----:B------:R5:W-:Y:S02]  /*5bc0*/  MUFU.EX2 R243, R9 ;  /* 0x0000000900f37308 */ /* 0x000be40000000800 */
[C---:B------:R-:W-:Y:S01]  /*5bd0*/  HMMA.16816.F32 R132, R4.reuse, R24, RZ ;  /* 0x000000180484723c */ /* 0x040fe200000018ff */
[----:B------:R-:W-:Y:S01]  /*5be0*/  LDSM.16.MT88.4 R48, [R186+0xa400] ;  /* 0x00a40000ba30783b */ /* 0x000fe20000004200 */
[----:B------:R-:W-:Y:S01]  /*5bf0*/  F2FP.F16.F32.PACK_AB R10, R251, R250 ;  /* 0x000000fafb0a723e */ /* 0x000fe200000000ff */
[----:B------:R1:W2:Y:S05]  /*5c00*/  MUFU.EX2 R249, R8 ;  /* 0x0000000800f97308 */ /* 0x0002aa0000000800 */
[----:B------:R-:W-:Y:S01]  /*5c10*/  HMMA.16816.F32 R128, R4, R16, RZ ;  /* 0x000000100480723c */ /* 0x000fe200000018ff */
        /* <DEDUP_REMOVED lines=16> */
[----:B------:R-:W-:Y:S01]  /*5d20*/  IMAD.MOV.U32 R107, RZ, RZ, R60 ;  /* 0x000000ffff6b7224 */ /* 0x000fe200078e003c */
[----:B------:R1:W-:Y:S03]  /*5d30*/  MUFU.EX2 R241, R4 ;  /* 0x0000000400f17308 */ /* 0x0003e60000000800 */
[C---:B------:R-:W-:Y:S01]  /*5d40*/  HMMA.16816.F32 R68, R8.reuse, R16, RZ ;  /* 0x000000100844723c */ /* 0x040fe200000018ff */
[----:B------:R2:W-:Y:S04]  /*5d50*/  MUFU.EX2 R245, R5 ;  /* 0x0000000500f57308 */ /* 0x0005e80000000800 */
[----:B------:R-:W-:Y:S03]  /*5d60*/  MUFU.EX2 R236, R6 ;  /* 0x0000000600ec7308 */ /* 0x000fe60000000800 */
[----:B------:R-:W-:Y:S01]  /*5d70*/  HMMA.16816.F32 R176, R8, R18, RZ ;  /* 0x0000001208b0723c */ /* 0x000fe200000018ff */
[----:B------:R-:W3:Y:S01]  /*5d80*/  LDSM.16.MT88.4 R16, [R220+0x9400] ;  /* 0x00940000dc10783b */ /* 0x000ee20000004200 */
[--C-:B-1----:R-:W-:Y:S01]  /*5d90*/  FFMA.FTZ R4, R30, UR4, -R2.reuse ;  /* 0x000000041e047c23 */ /* 0x102fe20008010802 */
[----:B--2---:R-:W-:-:S03]  /*5da0*/  FFMA.FTZ R5, R31, UR4, -R2 ;  /* 0x000000041f057c23 */ /* 0x004fc60008010802 */
[----:B------:R1:W-:Y:S01]  /*5db0*/  MUFU.EX2 R244, R4 ;  /* 0x0000000400f47308 */ /* 0x0003e20000000800 */
[----:B------:R-:W2:Y:S01]  /*5dc0*/  LDSM.16.MT88.4 R28, [R186+0xb400] ;  /* 0x00b40000ba1c783b */ /* 0x000ea20000004200 */
[C---:B------:R-:W-:Y:S02]  /*5dd0*/  HMMA.16816.F32 R76, R8.reuse, R24, RZ ;  /* 0x00000018084c723c */ /* 0x040fe400000018ff */
[----:B------:R4:W5:Y:S06]  /*5de0*/  MUFU.EX2 R247, R5 ;  /* 0x0000000500f77308 */ /* 0x00096c0000000800 */
[----:B------:R-:W-:Y:S01]  /*5df0*/  HMMA.16816.F32 R140, R8, R26, RZ ;  /* 0x0000001a088c723c */ /* 0x000fe200000018ff */
[----:B-1----:R-:W-:Y:S01]  /*5e00*/  FFMA.FTZ R4, R124, UR4, -R0 ;  /* 0x000000047c047c23 */ /* 0x002fe20008010800 */
[----:B------:R-:W-:-:S03]  /*5e10*/  IMAD.MOV.U32 R124, RZ, RZ, R144 ;  /* 0x000000ffff7c7224 */ /* 0x000fc600078e0090 */
[----:B------:R1:W3:Y:S01]  /*5e20*/  MUFU.EX2 R235, R4 ;  /* 0x0000000400eb7308 */ /* 0x0002e20000000800 */
[--C-:B----4-:R-:W-:Y:S02]  /*5e30*/  FFMA.FTZ R5, R126, UR4, -R0.reuse ;  /* 0x000000047e057c23 */ /* 0x110fe40008010800 */
[C---:B------:R-:W-:Y:S01]  /*5e40*/  HMMA.16816.F32 R64, R8.reuse, R20, RZ ;  /* 0x000000140840723c */ /* 0x040fe200000018ff */
[----:B------:R-:W-:Y:S01]  /*5e50*/  IMAD.MOV.U32 R126, RZ, RZ, R145 ;  /* 0x000000ffff7e7224 */ /* 0x000fe200078e0091 */
[----:B-----5:R-:W-:Y:S01]  /*5e60*/  F2FP.F16.F32.PACK_AB R6, R247, R244 ;  /* 0x000000f4f706723e */ /* 0x020fe200000000ff */
[----:B------:R3:W-:Y:S05]  /*5e70*/  MUFU.EX2 R238, R5 ;  /* 0x0000000500ee7308 */ /* 0x0007ea0000000800 */
[----:B------:R-:W-:Y:S01]  /*5e80*/  HMMA.16816.F32 R180, R8, R22, RZ ;  /* 0x0000001608b4723c */ /* 0x000fe200000018ff */
[----:B-1----:R-:W-:Y:S01]  /*5e90*/  FFMA.FTZ R4, R125, UR4, -R0 ;  /* 0x000000047d047c23 */ /* 0x002fe20008010800 */
[----:B------:R-:W-:-:S06]  /*5ea0*/  IMAD.MOV.U32 R125, RZ, RZ, R146 ;  /* 0x000000ffff7d7224 */ /* 0x000fcc00078e0092 */
[----:B------:R-:W-:Y:S01]  /*5eb0*/  HMMA.16816.F32 R60, R8, R44, RZ ;  /* 0x0000002c083c723c */ /* 0x000fe200000018ff */
[----:B------:R1:W4:Y:S01]  /*5ec0*/  MUFU.EX2 R239, R4 ;  /* 0x0000000400ef7308 */ /* 0x0003220000000800 */
[----:B---3--:R-:W-:-:S06]  /*5ed0*/  F2FP.F16.F32.PACK_AB R5, R236, R235 ;  /* 0x000000ebec05723e */ /* 0x008fcc00000000ff */
[----:B------:R-:W-:Y:S01]  /*5ee0*/  HMMA.16816.F32 R156, R8, R46, RZ ;  /* 0x0000002e089c723c */ /* 0x000fe200000018ff */
[----:B-1----:R-:W-:-:S07]  /*5ef0*/  F2FP.F16.F32.PACK_AB R4, R245, R241 ;  /* 0x000000f1f504723e */ /* 0x002fce00000000ff */
[----:B------:R-:W-:Y:S01]  /*5f00*/  HMMA.16816.F32 R24, R8, R40, RZ ;  /* 0x000000280818723c */ /* 0x000fe200000018ff */
[----:B----4-:R-:W-:-:S07]  /*5f10*/  F2FP.F16.F32.PACK_AB R7, R239, R238 ;  /* 0x000000eeef07723e */ /* 0x010fce00000000ff */
        /* <DEDUP_REMOVED lines=14> */
[----:B-1----:R-:W-:Y:S01]  /*6000*/  FFMA.FTZ R8, R14, UR4, -R3 ;  /* 0x000000040e087c23 */ /* 0x002fe20008010803 */
[----:B------:R-:W-:-:S03]  /*6010*/  FFMA.FTZ R14, R139, UR4, -R2 ;  /* 0x000000048b0e7c23 */ /* 0x000fc60008010802 */
[----:B------:R1:W-:Y:S01]  /*6020*/  MUFU.EX2 R208, R8 ;  /* 0x0000000800d07308 */ /* 0x0003e20000000800 */
[----:B---3--:R-:W-:Y:S02]  /*6030*/  FFMA.FTZ R9, R13, UR4, -R3 ;  /* 0x000000040d097c23 */ /* 0x008fe40008010803 */
[C---:B------:R-:W-:Y:S01]  /*6040*/  HMMA.16816.F32 R128, R4.reuse, R56, R120 ;  /* 0x000000380480723c */ /* 0x040fe20000001878 */
[----:B------:R-:W-:Y:S01]  /*6050*/  FFMA.FTZ R13, R138, UR4, -R2 ;  /* 0x000000048a0d7c23 */ /* 0x000fe20008010802 */
[----:B------:R3:W-:Y:S04]  /*6060*/  MUFU.EX2 R192, R14 ;  /* 0x0000000e00c07308 */ /* 0x0007e80000000800 */
[----:B------:R5:W-:Y:S02]  /*6070*/  MUFU.EX2 R209, R9 ;  /* 0x0000000900d17308 */ /* 0x000be40000000800 */
[----:B------:R-:W-:Y:S02]  /*6080*/  HMMA.16816.F32 R120, R4, R48, R116 ;  /* 0x000000300478723c */ /* 0x000fe40000001874 */
[----:B------:R4:W-:Y:S01]  /*6090*/  MUFU.EX2 R187, R13 ;  /* 0x0000000d00bb7308 */ /* 0x0009e20000000800 */
[----:B-1----:R-:W-:Y:S01]  /*60a0*/  FFMA.FTZ R8, R137, UR4, -R12 ;  /* 0x0000000489087c23 */ /* 0x002fe2000801080c */
[----:B------:R-:W-:-:S02]  /*60b0*/  IMAD.MOV.U32 R137, RZ, RZ, R184 ;  /* 0x000000ffff897224 */ /* 0x000fc400078e00b8 */
[----:B------:R1:W-:Y:S02]  /*60c0*/  MUFU.EX2 R184, R15 ;  /* 0x0000000f00b87308 */ /* 0x0003e40000000800 */
[----:B------:R-:W-:Y:S01]  /*60d0*/  HMMA.16816.F32 R112, R4, R52, R112 ;  /* 0x000000340470723c */ /* 0x000fe20000001870 */
[----:B---3--:R-:W-:Y:S01]  /*60e0*/  FFMA.FTZ R14, R163, UR4, -R2 ;  /* 0x00000004a30e7c23 */ /* 0x008fe20008010802 */
[----:B------:R3:W3:Y:S01]  /*60f0*/  MUFU.EX2 R195, R8 ;  /* 0x0000000800c37308 */ /* 0x0006e20000000800 */
[----:B-----5:R-:W-:-:S03]  /*6100*/  FFMA.FTZ R9, R105, UR4, -R12 ;  /* 0x0000000469097c23 */ /* 0x020fc6000801080c */
[----:B------:R5:W-:Y:S02]  /*6110*/  MUFU.EX2 R194, R14 ;  /* 0x0000000e00c27308 */ /* 0x000be40000000800 */
[----:B--2---:R-:W-:Y:S01]  /*6120*/  HMMA.16816.F32 R108, R4, R28, R108 ;  /* 0x0000001c046c723c */ /* 0x004fe2000000186c */
[----:B----4-:R-:W-:Y:S01]  /*6130*/  FFMA.FTZ R13, R162, UR4, -R2 ;  /* 0x00000004a20d7c23 */ /* 0x010fe20008010802 */
[----:B------:R-:W-:Y:S01]  /*6140*/  MUFU.EX2 R206, R9 ;  /* 0x0000000900ce7308 */ /* 0x000fe20000000800 */
[----:B-1----:R-:W-:-:S03]  /*6150*/  FFMA.FTZ R15, R172, UR4, -R12 ;  /* 0x00000004ac0f7c23 */ /* 0x002fc6000801080c */
[----:B------:R1:W-:Y:S02]  /*6160*/  MUFU.EX2 R193, R13 ;  /* 0x0000000d00c17308 */ /* 0x0003e40000000800 */
[----:B------:R-:W-:Y:S01]  /*6170*/  HMMA.16816.F32 R96, R4, R18, R96 ;  /* 0x000000120460723c */ /* 0x000fe20000001860 */
[----:B---3--:R-:W-:Y:S02]  /*6180*/  FFMA.FTZ R8, R100, UR4, -R12 ;  /* 0x0000000464087c23 */ /* 0x008fe4000801080c */
[----:B------:R-:W-:Y:S01]  /*6190*/  MUFU.EX2 R100, R15 ;  /* 0x0000000f00647308 */ /* 0x000fe20000000800 */
[----:B-----5:R-:W-:-:S03]  /*61a0*/  FFMA.FTZ R14, R171, UR4, -R0 ;  /* 0x00000004ab0e7c23 */ /* 0x020fc60008010800 */
[----:B------:R2:W3:Y:S01]  /*61b0*/  MUFU.EX2 R205, R8 ;  /* 0x0000000800cd7308 */ /* 0x0004e20000000800 */
[----:B------:R-:W-:Y:S03]  /*61c0*/  HMMA.16816.F32 R92, R4, R34, R92 ;  /* 0x00000022045c723c */ /* 0x000fe6000000185c */
[----:B------:R4:W-:Y:S01]  /*61d0*/  MUFU.EX2 R185, R14 ;  /* 0x0000000e00b97308 */ /* 0x0009e20000000800 */
[----:B-1----:R-:W-:-:S04]  /*61e0*/  FFMA.FTZ R13, R166, UR4, -R0 ;  /* 0x00000004a60d7c23 */ /* 0x002fc80008010800 */
[C---:B------:R-:W-:Y:S01]  /*61f0*/  HMMA.16816.F32 R88, R4.reuse, R58, R88 ;  /* 0x0000003a0458723c */ /* 0x040fe20000001858 */
[----:B--2---:R-:W-:Y:S07]  /*6200*/  LDSM.16.MT88.4 R8, [R220+0xa800] ;  /* 0x00a80000dc08783b */ /* 0x004fee0000004200 */
[----:B------:R-:W-:Y:S01]  /*6210*/  HMMA.16816.F32 R84, R4, R50, R84 ;  /* 0x000000320454723c */ /* 0x000fe20000001854 */
[----:B----4-:R-:W-:-:S07]  /*6220*/  FFMA.FTZ R14, R164, UR4, -R3 ;  /* 0x00000004a40e7c23 */ /* 0x010fce0008010803 */
[C---:B------:R-:W-:Y:S08]  /*6230*/  HMMA.16816.F32 R80, R4.reuse, R54, R80 ;  /* 0x000000360450723c */ /* 0x040ff00000001850 */
[----:B------:R-:W-:Y:S01]  /*6240*/  HMMA.16816.F32 R72, R4, R30, R72 ;  /* 0x0000001e0448723c */ /* 0x000fe20000001848 */
[----:B------:R-:W-:Y:S02]  /*6250*/  F2FP.F16.F32.PACK_AB R4, R210, R207 ;  /* 0x000000cfd204723e */ /* 0x000fe400000000ff */
[----:B------:R-:W-:-:S02]  /*6260*/  F2FP.F16.F32.PACK_AB R5, R204, R195 ;  /* 0x000000c3cc05723e */ /* 0x000fc400000000ff */
[----:B------:R-:W-:Y:S02]  /*6270*/  F2FP.F16.F32.PACK_AB R6, R209, R208 ;  /* 0x000000d0d106723e */ /* 0x000fe400000000ff */
[----:B---3--:R-:W-:-:S07]  /*6280*/  F2FP.F16.F32.PACK_AB R7, R205, R206 ;  /* 0x000000cecd07723e */ /* 0x008fce00000000ff */
[C---:B------:R-:W-:Y:S08]  /*6290*/  HMMA.16816.F32 R68, R4.reuse, R32, R68 ;  /* 0x000000200444723c */ /* 0x040ff00000001844 */
[C---:B------:R-:W-:Y:S01]  /*62a0*/  HMMA.16816.F32 R40, R4.reuse, R34, R176 ;  /* 0x000000220428723c */ /* 0x040fe200000018b0 */
[----:B------:R-:W1:Y:S01]  /*62b0*/  LDSM.16.MT88.4 R32, [R186+0xb800] ;  /* 0x00b80000ba20783b */ /* 0x000e620000004200 */
[----:B------:R2:W3:Y:S04]  /*62c0*/  MUFU.EX2 R178, R13 ;  /* 0x0000000d00b27308 */ /* 0x0004e80000000800 */
[----:B------:R4:W-:Y:S02]  /*62d0*/  MUFU.EX2 R177, R14 ;  /* 0x0000000e00b17308 */ /* 0x0009e40000000800 */
[----:B------:R-:W-:Y:S01]  /*62e0*/  HMMA.16816.F32 R188, R4, R52, R24 ;  /* 0x0000003404bc723c */ /* 0x000fe20000001818 */
[----:B------:R-:W5:Y:S01]  /*62f0*/  LDSM.16.MT88.4 R24, [R186+0xa800] ;  /* 0x00a80000ba18783b */ /* 0x000f620000004200 */
[----:B--2---:R-:W-:-:S06]  /*6300*/  FFMA.FTZ R13, R168, UR4, -R0 ;  /* 0x00000004a80d7c23 */ /* 0x004fcc0008010800 */
[----:B------:R-:W-:Y:S01]  /*6310*/  HMMA.16816.F32 R200, R4, R28, R20 ;  /* 0x0000001c04c8723c */ /* 0x000fe20000001814 */
[----:B------:R-:W2:Y:S01]  /*6320*/  LDSM.16.MT88.4 R20, [R220+0x9800] ;  /* 0x00980000dc14783b */ /* 0x000ea20000004200 */
[----:B------:R3:W1:Y:S01]  /*6330*/  MUFU.EX2 R179, R13 ;  /* 0x0000000d00b37308 */ /* 0x0006620000000800 */
[----:B----4-:R-:W-:-:S05]  /*6340*/  FFMA.FTZ R14, R160, UR4, -R3 ;  /* 0x00000004a00e7c23 */ /* 0x010fca0008010803 */
[C---:B------:R-:W-:Y:S08]  /*6350*/  HMMA.16816.F32 R76, R4.reuse, R16, R76 ;  /* 0x00000010044c723c */ /* 0x040ff0000000184c */
[----:B------:R-:W-:Y:S01]  /*6360*/  HMMA.16816.F32 R44, R4, R18, R140 ;  /* 0x00000012042c723c */ /* 0x000fe2000000188c */
[----:B------:R-:W4:Y:S01]  /*6370*/  LDSM.16.MT88.4 R16, [R186+0x9800] ;  /* 0x00980000ba10783b */ /* 0x000f220000004200 */
[----:B---3--:R-:W-:Y:S01]  /*6380*/  FFMA.FTZ R13, R165, UR4, -R3 ;  /* 0x00000004a50d7c23 */ /* 0x008fe20008010803 */
[----:B------:R-:W-:-:S03]  /*6390*/  IMAD.MOV.U32 R143, RZ, RZ, R136 ;  /* 0x000000ffff8f7224 */ /* 0x000fc600078e0088 */
[----:B------:R3:W4:Y:S02]  /*63a0*/  MUFU.EX2 R176, R13 ;  /* 0x0000000d00b07308 */ /* 0x0007240000000800 */
[C---:B------:R-:W-:Y:S08]  /*63b0*/  HMMA.16816.F32 R64, R4.reuse, R56, R64 ;  /* 0x000000380440723c */ /* 0x040ff00000001840 */
[----:B------:R-:W-:Y:S01]  /*63c0*/  HMMA.16816.F32 R60, R4, R48, R60 ;  /* 0x00000030043c723c */ /* 0x000fe2000000183c */
[----:B---3--:R-:W-:-:S07]  /*63d0*/  FFMA.FTZ R13, R161, UR4, -R3 ;  /* 0x00000004a10d7c23 */ /* 0x008fce0008010803 */
[C---:B------:R-:W-:Y:S08]  /*63e0*/  HMMA.16816.F32 R56, R4.reuse, R58, R180 ;  /* 0x0000003a0438723c */ /* 0x040ff000000018b4 */
[C---:B------:R-:W-:Y:S01]  /*63f0*/  HMMA.16816.F32 R48, R4.reuse, R50, R156 ;  /* 0x000000320430723c */ /* 0x040fe2000000189c */
[----:B------:R-:W-:Y:S07]  /*6400*/  LDSM.16.MT88.4 R156, [R220+0xac00] ;  /* 0x00ac0000dc9c783b */ /* 0x000fee0000004200 */
[C---:B------:R-:W-:Y:S08]  /*6410*/  HMMA.16816.F32 R52, R4.reuse, R54, R152 ;  /* 0x000000360434723c */ /* 0x040ff00000001898 */
[----:B------:R-:W-:Y:S01]  /*6420*/  HMMA.16816.F32 R28, R4, R30, R144 ;  /* 0x0000001e041c723c */ /* 0x000fe20000001890 */
[----:B------:R-:W-:-:S02]  /*6430*/  F2FP.F16.F32.PACK_AB R4, R192, R187 ;  /* 0x000000bbc004723e */ /* 0x000fc400000000ff */
[----:B------:R-:W-:Y:S02]  /*6440*/  F2FP.F16.F32.PACK_AB R6, R194, R193 ;  /* 0x000000c1c206723e */ /* 0x000fe400000000ff */
[----:B------:R-:W-:Y:S02]  /*6450*/  F2FP.F16.F32.PACK_AB R5, R184, R178 ;  /* 0x000000b2b805723e */ /* 0x000fe400000000ff */
[----:B-1----:R-:W-:-:S07]  /*6460*/  F2FP.F16.F32.PACK_AB R7, R179, R185 ;  /* 0x000000b9b307723e */ /* 0x002fce00000000ff */
[C---:B------:R-:W-:Y:S01]  /*6470*/  HMMA.16816.F32 R180, R4.reuse, R32, R108 ;  /* 0x0000002004b4723c */ /* 0x040fe2000000186c */
[----:B------:R1:W-:Y:S01]  /*6480*/  MUFU.EX2 R108, R13 ;  /* 0x0000000d006c7308 */ /* 0x0003e20000000800 */
[----:B------:R-:W-:Y:S02]  /*6490*/  IMAD.MOV.U32 R110, RZ, RZ, R127 ;  /* 0x000000ffff6e7224 */ /* 0x000fe400078e007f */
[----:B------:R-:W-:Y:S01]  /*64a0*/  IMAD.MOV.U32 R127, RZ, RZ, R125 ;  /* 0x000000ffff7f7224 */ /* 0x000fe200078e007d */
[----:B------:R3:W-:Y:S01]  /*64b0*/  MUFU.EX2 R109, R14 ;  /* 0x0000000e006d7308 */ /* 0x0007e20000000800 */
[----:B------:R-:W-:Y:S02]  /*64c0*/  IMAD.MOV.U32 R125, RZ, RZ, R107 ;  /* 0x000000ffff7d7224 */ /* 0x000fe400078e006b */
[----:B-----5:R-:W-:Y:S01]  /*64d0*/  HMMA.16816.F32 R144, R4, R24, R120 ;  /* 0x000000180490723c */ /* 0x020fe20000001878 */
[----:B------:R-:W-:Y:S02]  /*64e0*/  IMAD.MOV.U32 R111, RZ, RZ, R137 ;  /* 0x000000ffff6f7224 */ /* 0x000fe400078e0089 */
[----:B-1----:R-:W-:-:S05]  /*64f0*/  FFMA.FTZ R13, R173, UR4, -R12 ;  /* 0x00000004ad0d7c23 */ /* 0x002fca000801080c */
[----:B--2---:R-:W-:Y:S01]  /*6500*/  HMMA.16816.F32 R116, R4, R20, R148 ;  /* 0x000000140474723c */ /* 0x004fe20000001894 */
[----:B------:R1:W2:Y:S01]  /*6510*/  MUFU.EX2 R105, R13 ;  /* 0x0000000d00697308 */ /* 0x0002a20000000800 */
[----:B---3--:R-:W-:-:S04]  /*6520*/  FFMA.FTZ R14, R170, UR4, -R12 ;  /* 0x00000004aa0e7c23 */ /* 0x008fc8000801080c */
[----:B------:R-:W-:Y:S02]  /*6530*/  MUFU.EX2 R107, R14 ;  /* 0x0000000e006b7308 */ /* 0x000fe40000000800 */
[----:B------:R-:W-:Y:S01]  /*6540*/  HMMA.16816.F32 R120, R4, R22, R96 ;  /* 0x000000160478723c */ /* 0x000fe20000001860 */
[----:B-1----:R-:W-:-:S07]  /*6550*/  FFMA.FTZ R13, R167, UR4, -R12 ;  /* 0x00000004a70d7c23 */ /* 0x002fce000801080c */
[C---:B------:R-:W-:Y:S01]  /*6560*/  HMMA.16816.F32 R152, R4.reuse, R10, R88 ;  /* 0x0000000a0498723c */ /* 0x040fe20000001858 */
[----:B------:R-:W1:Y:S07]  /*6570*/  MUFU.EX2 R106, R13 ;  /* 0x0000000d006a7308 */ /* 0x000e6e0000000800 */
[C---:B----4-:R-:W-:Y:S08]  /*6580*/  HMMA.16816.F32 R132, R4.reuse, R16, R132 ;  /* 0x000000100484723c */ /* 0x050ff00000001884 */
[C---:B------:R-:W-:Y:S08]  /*6590*/  HMMA.16816.F32 R148, R4.reuse, R8, R128 ;  /* 0x000000080494723c */ /* 0x040ff00000001880 */
[C---:B------:R-:W-:Y:S08]  /*65a0*/  HMMA.16816.F32 R196, R4.reuse, R36, R112 ;  /* 0x0000002404c4723c */ /* 0x040ff00000001870 */
[C---:B------:R-:W-:Y:S08]  /*65b0*/  HMMA.16816.F32 R136, R4.reuse, R18, R92 ;  /* 0x000000120488723c */ /* 0x040ff0000000185c */
[C---:B------:R-:W-:Y:S08]  /*65c0*/  HMMA.16816.F32 R168, R4.reuse, R26, R84 ;  /* 0x0000001a04a8723c */ /* 0x040ff00000001854 */
[C---:B------:R-:W-:Y:S01]  /*65d0*/  HMMA.16816.F32 R88, R4.reuse, R38, R80 ;  /* 0x000000260458723c */ /* 0x040fe20000001850 */
[----:B------:R-:W3:Y:S07]  /*65e0*/  LDSM.16.MT88.4 R80, [R220+0xbc00] ;  /* 0x00bc0000dc50783b */ /* 0x000eee0000004200 */
[----:B------:R-:W-:Y:S01]  /*65f0*/  HMMA.16816.F32 R96, R4, R34, R72 ;  /* 0x000000220460723c */ /* 0x000fe20000001848 */
[----:B------:R-:W-:-:S02]  /*6600*/  F2FP.F16.F32.PACK_AB R4, R177, R176 ;  /* 0x000000b0b104723e */ /* 0x000fc400000000ff */
[----:B--2---:R-:W-:Y:S02]  /*6610*/  F2FP.F16.F32.PACK_AB R5, R100, R105 ;  /* 0x000000696405723e */ /* 0x004fe400000000ff */
[----:B------:R-:W-:Y:S02]  /*6620*/  F2FP.F16.F32.PACK_AB R6, R109, R108 ;  /* 0x0000006c6d06723e */ /* 0x000fe400000000ff */
[----:B-1----:R-:W-:-:S07]  /*6630*/  F2FP.F16.F32.PACK_AB R7, R106, R107 ;  /* 0x0000006b6a07723e */ /* 0x002fce00000000ff */
[----:B------:R-:W-:Y:S01]  /*6640*/  HMMA.16816.F32 R64, R4, R8, R64 ;  /* 0x000000080440723c */ /* 0x000fe20000001840 */
[--C-:B------:R-:W-:Y:S01]  /*6650*/  FFMA.FTZ R8, R212, UR4, -R2.reuse ;  /* 0x00000004d4087c23 */ /* 0x100fe20008010802 */
[----:B------:R-:W-:Y:S01]  /*6660*/  FFMA.FTZ R9, R211, UR4, -R2 ;  /* 0x00000004d3097c23 */ /* 0x000fe20008010802 */
[----:B------:R-:W-:Y:S02]  /*6670*/  IMAD.MOV.U32 R212, RZ, RZ, R127 ;  /* 0x000000ffffd47224 */ /* 0x000fe400078e007f */
[----:B------:R-:W-:-:S03]  /*6680*/  IMAD.MOV.U32 R211, RZ, RZ, R125 ;  /* 0x000000ffffd37224 */ /* 0x000fc600078e007d */
        /* <DEDUP_REMOVED lines=9> */
[----:B--2---:R-:W-:-:S03]  /*6720*/  IMAD.MOV.U32 R9, RZ, RZ, R143 ;  /* 0x000000ffff097224 */ /* 0x004fc600078e008f */
[C---:B------:R-:W-:Y:S01]  /*6730*/  HMMA.16816.F32 R48, R4.reuse, R26, R48 ;  /* 0x0000001a0430723c */ /* 0x040fe20000001830 */
[----:B------:R-:W-:Y:S01]  /*6740*/  IMAD.MOV.U32 R27, RZ, RZ, R126 ;  /* 0x000000ffff1b7224 */ /* 0x000fe200078e007e */
[----:B------:R-:W-:Y:S01]  /*6750*/  LDSM.16.MT88.4 R140, [R186+0x9c00] ;  /* 0x009c0000ba8c783b */ /* 0x000fe20000004200 */
[----:B------:R-:W-:Y:S01]  /*6760*/  IMAD.MOV.U32 R26, RZ, RZ, R124 ;  /* 0x000000ffff1a7224 */ /* 0x000fe200078e007c */
[----:B------:R2:W5:Y:S01]  /*6770*/  MUFU.EX2 R25, R2 ;  /* 0x0000000200197308 */ /* 0x0005620000000800 */
[----:B----4-:R-:W-:Y:S01]  /*6780*/  F2FP.F16.F32.PACK_AB R92, R22, R24 ;  /* 0x00000018165c723e */ /* 0x010fe200000000ff */
[----:B------:R-:W4:Y:S02]  /*6790*/  LDSM.16.MT88.4 R124, [R220+0x9c00] ;  /* 0x009c0000dc7c783b */ /* 0x000f240000004200 */
[----:B------:R-:W-:Y:S01]  /*67a0*/  HMMA.16816.F32 R112, R4, R20, R76 ;  /* 0x000000140470723c */ /* 0x000fe2000000184c */
[----:B-1----:R-:W-:-:S07]  /*67b0*/  FFMA.FTZ R8, R217, UR4, -R0 ;  /* 0x00000004d9087c23 */ /* 0x002fce0008010800 */
[----:B------:R-:W-:Y:S01]  /*67c0*/  HMMA.16816.F32 R40, R4, R18, R40 ;  /* 0x000000120428723c */ /* 0x000fe20000001828 */
[----:B------:R1:W-:Y:S01]  /*67d0*/  MUFU.EX2 R18, R8 ;  /* 0x0000000800127308 */ /* 0x0003e20000000800 */
[----:B--2---:R-:W-:Y:S01]  /*67e0*/  FFMA.FTZ R2, R218, UR4, -R0 ;  /* 0x00000004da027c23 */ /* 0x004fe20008010800 */
[----:B-----5:R-:W-:-:S03]  /*67f0*/  F2FP.F16.F32.PACK_AB R94, R25, R23 ;  /* 0x00000017195e723e */ /* 0x020fc600000000ff */
[----:B------:R2:W5:Y:S02]  /*6800*/  MUFU.EX2 R20, R2 ;  /* 0x0000000200147308 */ /* 0x0005640000000800 */
[----:B------:R-:W-:Y:S01]  /*6810*/  HMMA.16816.F32 R56, R4, R10, R56 ;  /* 0x0000000a0438723c */ /* 0x000fe20000001838 */
[----:B-1----:R-:W-:-:S07]  /*6820*/  FFMA.FTZ R8, R216, UR4, -R0 ;  /* 0x00000004d8087c23 */ /* 0x002fce0008010800 */
[C---:B------:R-:W-:Y:S01]  /*6830*/  HMMA.16816.F32 R68, R4.reuse, R36, R188 ;  /* 0x000000240444723c */ /* 0x040fe200000018bc */
[----:B------:R-:W-:Y:S01]  /*6840*/  FFMA.FTZ R0, R214, UR4, -R0 ;  /* 0x00000004d6007c23 */ /* 0x000fe20008010800 */
[----:B------:R1:W-:Y:S01]  /*6850*/  MUFU.EX2 R21, R8 ;  /* 0x0000000800157308 */ /* 0x0003e20000000800 */
[--C-:B--2---:R-:W-:Y:S01]  /*6860*/  FFMA.FTZ R2, R234, UR4, -R3.reuse ;  /* 0x00000004ea027c23 */ /* 0x104fe20008010803 */
[----:B-----5:R-:W-:Y:S02]  /*6870*/  F2FP.F16.F32.PACK_AB R93, R20, R18 ;  /* 0x00000012145d723e */ /* 0x020fe400000000ff */
[----:B------:R2:W5:Y:S02]  /*6880*/  MUFU.EX2 R19, R0 ;  /* 0x0000000000137308 */ /* 0x0005640000000800 */
[C---:B------:R-:W-:Y:S02]  /*6890*/  HMMA.16816.F32 R52, R4.reuse, R38, R52 ;  /* 0x000000260434723c */ /* 0x040fe40000001834 */
[----:B------:R3:W-:Y:S06]  /*68a0*/  MUFU.EX2 R13, R2 ;  /* 0x00000002000d7308 */ /* 0x0007ec0000000800 */
[----:B------:R-:W-:Y:S01]  /*68b0*/  HMMA.16816.F32 R84, R4, R32, R200 ;  /* 0x000000200454723c */ /* 0x000fe200000018c8 */
[----:B-1----:R-:W-:Y:S01]  /*68c0*/  FADD.FTZ R8, R242, R240 ;  /* 0x000000f0f2087221 */ /* 0x002fe20000010000 */
[----:B--2---:R-:W-:Y:S01]  /*68d0*/  FFMA.FTZ R0, R233, UR4, -R3 ;  /* 0x00000004e9007c23 */ /* 0x004fe20008010803 */
[----:B-----5:R-:W-:-:S02]  /*68e0*/  F2FP.F16.F32.PACK_AB R95, R19, R21 ;  /* 0x00000015135f723e */ /* 0x020fc400000000ff */
[----:B------:R-:W-:-:S03]  /*68f0*/  FADD.FTZ R8, R243, R8 ;  /* 0x00000008f3087221 */ /* 0x000fc60000010000 */
[----:B------:R-:W-:Y:S01]  /*6900*/  HMMA.16816.F32 R28, R4, R34, R28 ;  /* 0x00000022041c723c */ /* 0x000fe2000000181c */
[----:B------:R-:W1:Y:S01]  /*6910*/  LDSM.16.MT88.4 R4, [R186+0xbc00] ;  /* 0x00bc0000ba04783b */ /* 0x000e620000004200 */
[--C-:B---3--:R-:W-:Y:S01]  /*6920*/  FFMA.FTZ R2, R213, UR4, -R3.reuse ;  /* 0x00000004d5027c23 */ /* 0x108fe20008010803 */
[----:B------:R2:W3:Y:S01]  /*6930*/  MUFU.EX2 R15, R0 ;  /* 0x00000000000f7308 */ /* 0x0004e20000000800 */
[----:B------:R-:W-:-:S03]  /*6940*/  FFMA.FTZ R3, R215, UR4, -R3 ;  /* 0x00000004d7037c23 */ /* 0x000fc60008010803 */
[----:B------:R5:W-:Y:S01]  /*6950*/  MUFU.EX2 R16, R2 ;  /* 0x0000000200107308 */ /* 0x000be20000000800 */
[C---:B------:R-:W-:Y:S03]  /*6960*/  HMMA.16816.F32 R76, R92.reuse, R82, R88 ;  /* 0x000000525c4c723c */ /* 0x040fe60000001858 */
[----:B------:R3:W-:Y:S05]  /*6970*/  MUFU.EX2 R17, R3 ;  /* 0x0000000300117308 */ /* 0x0007ea0000000800 */
[----:B----4-:R-:W-:Y:S01]  /*6980*/  HMMA.16816.F32 R116, R92, R124, R116 ;  /* 0x0000007c5c74723c */ /* 0x010fe20000001874 */
[--C-:B--2---:R-:W-:Y:S01]  /*6990*/  FFMA.FTZ R0, R237, UR4, -R12.reuse ;  /* 0x00000004ed007c23 */ /* 0x104fe2000801080c */
[----:B-----5:R-:W-:-:S03]  /*69a0*/  FFMA.FTZ R2, R225, UR4, -R12 ;  /* 0x00000004e1027c23 */ /* 0x020fc6000801080c */
[----:B------:R2:W-:Y:S03]  /*69b0*/  MUFU.EX2 R10, R0 ;  /* 0x00000000000a7308 */ /* 0x0005e60000000800 */
[----:B------:R-:W-:Y:S01]  /*69c0*/  HMMA.16816.F32 R120, R92, R126, R120 ;  /* 0x0000007e5c78723c */ /* 0x000fe20000001878 */
[----:B---3--:R-:W-:Y:S01]  /*69d0*/  FADD.FTZ R3, R248, R246 ;  /* 0x000000f6f8037221 */ /* 0x008fe20000010000 */
[----:B------:R3:W4:Y:S03]  /*69e0*/  MUFU.EX2 R11, R2 ;  /* 0x00000002000b7308 */ /* 0x0007260000000800 */
[----:B------:R-:W-:-:S03]  /*69f0*/  FADD.FTZ R3, R250, R3 ;  /* 0x00000003fa037221 */ /* 0x000fc60000010000 */
[----:B------:R-:W-:Y:S01]  /*6a00*/  HMMA.16816.F32 R132, R92, R140, R132 ;  /* 0x0000008c5c84723c */ /* 0x000fe20000001884 */
[--C-:B--2---:R-:W-:Y:S01]  /*6a10*/  FFMA.FTZ R0, R232, UR4, -R12.reuse ;  /* 0x00000004e8007c23 */ /* 0x104fe2000801080c */
[----:B---3--:R-:W-:-:S06]  /*6a20*/  FFMA.FTZ R2, R219, UR4, -R12 ;  /* 0x00000004db027c23 */ /* 0x008fcc000801080c */
[C---:B------:R-:W-:Y:S01]  /*6a30*/  HMMA.16816.F32 R136, R92.reuse, R142, R136 ;  /* 0x0000008e5c88723c */ /* 0x040fe20000001888 */
[----:B------:R2:W-:Y:S04]  /*6a40*/  MUFU.EX2 R12, R0 ;  /* 0x00000000000c7308 */ /* 0x0005e80000000800 */
[----:B------:R3:W5:Y:S03]  /*6a50*/  MUFU.EX2 R14, R2 ;  /* 0x00000002000e7308 */ /* 0x0007660000000800 */
[----:B------:R-:W-:Y:S01]  /*6a60*/  HMMA.16816.F32 R148, R92, R156, R148 ;  /* 0x0000009c5c94723c */ /* 0x000fe20000001894 */
[----:B--2---:R-:W-:-:S07]  /*6a70*/  FADD.FTZ R0, R211, R27 ;  /* 0x0000001bd3007221 */ /* 0x004fce0000010000 */
[----:B------:R-:W-:Y:S01]  /*6a80*/  HMMA.16816.F32 R152, R92, R158, R152 ;  /* 0x0000009e5c98723c */ /* 0x000fe20000001898 */
[----:B---3--:R-:W-:Y:S01]  /*6a90*/  FADD.FTZ R2, R26, R9 ;  /* 0x000000091a027221 */ /* 0x008fe20000010000 */
        /* <DEDUP_REMOVED lines=14> */
[----:B------:R-:W-:-:S02]  /*6b80*/  F2FP.F16.F32.PACK_AB R96, R15, R13 ;  /* 0x0000000d0f60723e */ /* 0x000fc400000000ff */
[----:B----4-:R-:W-:Y:S02]  /*6b90*/  F2FP.F16.F32.PACK_AB R97, R11, R10 ;  /* 0x0000000a0b61723e */ /* 0x010fe400000000ff */
[----:B------:R-:W-:Y:S02]  /*6ba0*/  F2FP.F16.F32.PACK_AB R98, R17, R16 ;  /* 0x000000101162723e */ /* 0x000fe400000000ff */
[----:B-----5:R-:W-:-:S07]  /*6bb0*/  F2FP.F16.F32.PACK_AB R99, R14, R12 ;  /* 0x0000000c0e63723e */ /* 0x020fce00000000ff */
        /* <DEDUP_REMOVED lines=67> */
[----:B------:R-:W4:Y:S04]  /*6ff0*/  LDL.LU R191, [R1+0xc] ;  /* 0x00000c0001bf7983 */ /* 0x000f280000300800 */
[----:B------:R-:W2:Y:S04]  /*7000*/  LDL R217, [R1+0x18] ;  /* 0x0000180001d97983 */ /* 0x000ea80000100800 */
[----:B------:R-:W5:Y:S04]  /*7010*/  LDL R26, [R1+0x5c] ;  /* 0x00005c00011a7983 */ /* 0x000f680000100800 */
[----:B------:R-:W5:Y:S04]  /*7020*/  LDL.LU R111, [R1+0x8] ;  /* 0x00000800016f7983 */ /* 0x000f680000300800 */
[----:B------:R-:W1:Y:S04]  /*7030*/  LDL R27, [R1+0x2c] ;  /* 0x00002c00011b7983 */ /* 0x000e680000100800 */
        /* <DEDUP_REMOVED lines=9> */
[----:B------:R-:W-:Y:S01]  /*70d0*/  MOV R6, UR16 ;  /* 0x0000001000067c02 */ /* 0x000fe20008000f00 */
[----:B------:R-:W-:Y:S02]  /*70e0*/  ULEA UR13, UP0, UR8, UR13, 0x5 ;  /* 0x0000000d080d7291 */ /* 0x000fe4000f8028ff */
[----:B------:R-:W-:Y:S01]  /*70f0*/  USHF.L.U64.HI UR7, UR16, 0x6, UR12 ;  /* 0x0000000610077899 */ /* 0x000fe2000801020c */
[----:B------:R-:W-:-:S03]  /*7100*/  MOV R7, UR17 ;  /* 0x0000001100077c02 */ /* 0x000fc60008000f00 */
[----:B------:R-:W-:Y:S01]  /*7110*/  ULEA.HI.X UR7, UR8, UR7, UR9, 0x5, UP0 ;  /* 0x0000000708077291 */ /* 0x000fe200080f2c09 */
[----:B------:R-:W-:-:S05]  /*7120*/  MOV R5, UR13 ;  /* 0x0000000d00057c02 */ /* 0x000fca0008000f00 */
[----:B------:R-:W-:Y:S01]  /*7130*/  MOV R8, UR7 ;  /* 0x0000000700087c02 */ /* 0x000fe20008000f00 */
        /* <DEDUP_REMOVED lines=8> */
[----:B------:R-:W-:-:S02]  /*71c0*/  LOP3.LUT R7, R2, R3, R0, 0xf6, !PT ;  /* 0x0000000302077212 */ /* 0x000fc400078ef600 */
[----:B-----5:R-:W-:Y:S02]  /*71d0*/  ISETP.GE.AND P3, PT, R211, UR6, PT ;  /* 0x00000006d3007c0c */ /* 0x020fe4000bf66270 */
[----:B------:R-:W-:Y:S02]  /*71e0*/  MOV R0, UR12 ;  /* 0x0000000c00007c02 */ /* 0x000fe40008000f00 */
[-C--:B------:R-:W-:Y:S02]  /*71f0*/  LEA R2, P1, R6, R26.reuse, 0x7 ;  /* 0x0000001a06027211 */ /* 0x080fe400078238ff */
[----:B------:R-:W-:Y:S01]  /*7200*/  ISETP.GE.AND P2, PT, R110, UR6, PT ;  /* 0x000000066e007c0c */ /* 0x000fe2000bf46270 */
[----:B------:R1:W-:Y:S01]  /*7210*/  STL [R1+0x1c], R3 ;  /* 0x00001c0301007387 */ /* 0x0003e20000100800 */
[C---:B------:R-:W-:Y:S01]  /*7220*/  LEA R4, P0, R5.reuse, R26, 0x1 ;  /* 0x0000001a05047211 */ /* 0x040fe200078008ff */
[----:B------:R-:W-:Y:S02]  /*7230*/  UMOV UR6, 0x400 ;  /* 0x0000040000067882 */ /* 0x000fe40000000000 */
[----:B------:R-:W-:Y:S01]  /*7240*/  ULEA UR5, UR5, UR6, 0x18 ;  /* 0x0000000605057291 */ /* 0x000fe2000f8ec0ff */
[----:B------:R-:W-:Y:S01]  /*7250*/  LEA.HI.X R5, R5, R212, R8, 0x1, P0 ;  /* 0x000000d405057211 */ /* 0x000fe200000f0c08 */
[----:B------:R-:W-:Y:S01]  /*7260*/  STL [R1+0x20], R9 ;  /* 0x0000200901007387 */ /* 0x000fe20000100800 */
[----:B------:R-:W2:Y:S03]  /*7270*/  LDCU UR6, c[0x0][0x50c] ;  /* 0x0000a180ff0677ac */ /* 0x000ea60008000800 */
[----:B------:R-:W-:-:S02]  /*7280*/  LEA R100, R9, UR5, 0x1 ;  /* 0x0000000509647c11 */ /* 0x000fc4000f8e08ff */
        /* <DEDUP_REMOVED lines=33> */
[----:B------:R-:W4:Y:S04]  /*74a0*/  LDSM.16.M88.4 R32, [R100+0x6000] ;  /* 0x006000006420783b */ /* 0x000f280000000200 */
[----:B------:R-:W5:Y:S04]  /*74b0*/  LDSM.16.M88.4 R8, [R0+0x1000] ;  /* 0x001000000008783b */ /* 0x000f680000000200 */
[----:B------:R-:W2:Y:S04]  /*74c0*/  LDSM.16.M88.4 R28, [R100+0x6400] ;  /* 0x00640000641c783b */ /* 0x000ea80000000200 */
[----:B------:R-:W2:Y:S04]  /*74d0*/  LDSM.16.M88.4 R24, [R100+0x6800] ;  /* 0x006800006418783b */ /* 0x000ea80000000200 */
[----:B------:R-:W2:Y:S01]  /*74e0*/  LDSM.16.M88.4 R20, [R100+0x6c00] ;  /* 0x006c00006414783b */ /* 0x000ea20000000200 */
[----:B-1----:R-:W-:-:S02]  /*74f0*/  IADD3 R2, PT, PT, R111, R100, RZ ;  /* 0x000000646f027210 */ /* 0x002fc40007ffe0ff */
[----:B------:R-:W-:Y:S01]  /*7500*/  IADD3 R3, PT, PT, R111, R0, RZ ;  /* 0x000000006f037210 */ /* 0x000fe20007ffe0ff */
[----:B------:R-:W0:Y:S04]  /*7510*/  LDGDEPBAR ;  /* 0x00000000000079af */ /* 0x000e280000000000 */
[----:B---3--:R-:W-:Y:S04]  /*7520*/  LDSM.16.M88.4 R4, [R3+0x1000] ;  /* 0x001000000304783b */ /* 0x008fe80000000200 */
[----:B------:R-:W1:Y:S04]  /*7530*/  LDSM.16.M88.4 R40, [R2+0x6400] ;  /* 0x006400000228783b */ /* 0x000e680000000200 */
[----:B------:R-:W3:Y:S04]  /*7540*/  LDSM.16.M88.4 R44, [R2+0x6800] ;  /* 0x00680000022c783b */ /* 0x000ee80000000200 */
[----:B------:R-:W3:Y:S04]  /*7550*/  LDSM.16.M88.4 R36, [R2+0x6000] ;  /* 0x006000000224783b */ /* 0x000ee80000000200 */
[----:B------:R-:W3:Y:S04]  /*7560*/  LDSM.16.M88.4 R48, [R2+0x6c00] ;  /* 0x006c00000230783b */ /* 0x000ee80000000200 */
[----:B------:R-:W3:Y:S01]  /*7570*/  LDSM.16.M88.4 R16, [R3] ;  /* 0x000000000310783b */ /* 0x000ee20000000200 */
[-C--:B----4-:R-:W-:Y:S08]  /*7580*/  HMMA.16816.F32 R188, R12, R32.reuse, RZ ;  /* 0x000000200cbc723c */ /* 0x090ff000000018ff */
[C---:B-----5:R-:W-:Y:S08]  /*7590*/  HMMA.16816.F32 R184, R8.reuse, R32, RZ ;  /* 0x0000002008b8723c */ /* 0x060ff000000018ff */
[-C--:B------:R-:W-:Y:S08]  /*75a0*/  HMMA.16816.F32 R180, R8, R34.reuse, RZ ;  /* 0x0000002208b4723c */ /* 0x080ff000000018ff */
[----:B------:R-:W-:Y:S08]  /*75b0*/  HMMA.16816.F32 R192, R12, R34, RZ ;  /* 0x000000220cc0723c */ /* 0x000ff000000018ff */
[C---:B--2---:R-:W-:Y:S08]  /*75c0*/  HMMA.16816.F32 R176, R8.reuse, R28, RZ ;  /* 0x0000001c08b0723c */ /* 0x044ff000000018ff */
        /* <DEDUP_REMOVED lines=17> */
[----:B------:R-:W-:Y:S04]  /*76e0*/  LDSM.16.M88.4 R4, [R0+0x2000] ;  /* 0x002000000004783b */ /* 0x000fe80000000200 */
[----:B------:R-:W-:Y:S03]  /*76f0*/  LDSM.16.M88.4 R52, [R100+0x7c00] ;  /* 0x007c00006434783b */ /* 0x000fe60000000200 */
[C---:B------:R-:W-:Y:S01]  /*7700*/  HMMA.16816.F32 R176, R16.reuse, R40, R32 ;  /* 0x0000002810b0723c */ /* 0x040fe20000001820 */
[----:B------:R-:W-:Y:S07]  /*7710*/  LDSM.16.M88.4 R32, [R100+0x7000] ;  /* 0x007000006420783b */ /* 0x000fee0000000200 */
[C---:B------:R-:W-:Y:S01]  /*7720*/  HMMA.16816.F32 R108, R16.reuse, R44, R28 ;  /* 0x0000002c106c723c */ /* 0x040fe2000000181c */
[----:B------:R-:W1:Y:S07]  /*7730*/  LDSM.16.M88.4 R28, [R0+0x3000] ;  /* 0x00300000001c783b */ /* 0x000e6e0000000200 */
[----:B------:R-:W-:Y:S01]  /*7740*/  HMMA.16816.F32 R60, R16, R48, R8 ;  /* 0x00000030103c723c */ /* 0x000fe20000001808 */
[----:B------:R-:W2:Y:S07]  /*7750*/  LDSM.16.M88.4 R8, [R100+0x7800] ;  /* 0x007800006408783b */ /* 0x000eae0000000200 */
[C---:B------:R-:W-:Y:S08]  /*7760*/  HMMA.16816.F32 R24, R12.reuse, R26, RZ ;  /* 0x0000001a0c18723c */ /* 0x040ff000000018ff */
[----:B------:R-:W-:Y:S01]  /*7770*/  HMMA.16816.F32 R20, R12, R22, RZ ;  /* 0x000000160c14723c */ /* 0x000fe200000018ff */
[----:B------:R-:W3:Y:S01]  /*7780*/  LDSM.16.M88.4 R12, [R100+0x7400] ;  /* 0x00740000640c783b */ /* 0x000ee20000000200 */
[----:B------:R-:W-:-:S04]  /*7790*/  MOV R2, 0x20 ;  /* 0x0000002000027802 */ /* 0x000fc80000000f00 */
[----:B------:R-:W-:-:S04]  /*77a0*/  SEL R2, R2, 0xffffffe0, !P6 ;  /* 0xffffffe002027807 */ /* 0x000fc80007000000 */
[C---:B------:R-:W-:Y:S02]  /*77b0*/  IADD3 R3, PT, PT, R2.reuse, R0, RZ ;  /* 0x0000000002037210 */ /* 0x040fe40007ffe0ff */
[----:B------:R-:W-:Y:S01]  /*77c0*/  IADD3 R2, PT, PT, R2, R100, RZ ;  /* 0x0000006402027210 */ /* 0x000fe20007ffe0ff */
[C---:B------:R-:W-:Y:S08]  /*77d0*/  HMMA.16816.F32 R188, R16.reuse, R36, R188 ;  /* 0x0000002410bc723c */ /* 0x040ff000000018bc */
[C---:B------:R-:W-:Y:S01]  /*77e0*/  HMMA.16816.F32 R56, R16.reuse, R38, R192 ;  /* 0x000000261038723c */ /* 0x040fe200000018c0 */
[----:B------:R-:W-:Y:S07]  /*77f0*/  LDSM.16.M88.4 R36, [R2+0x7000] ;  /* 0x007000000224783b */ /* 0x000fee0000000200 */
[C---:B------:R-:W-:Y:S08]  /*7800*/  HMMA.16816.F32 R40, R16.reuse, R42, R196 ;  /* 0x0000002a1028723c */ /* 0x040ff000000018c4 */
[C---:B------:R-:W-:Y:S01]  /*7810*/  HMMA.16816.F32 R44, R16.reuse, R46, R24 ;  /* 0x0000002e102c723c */ /* 0x040fe20000001818 */
[----:B------:R-:W4:Y:S07]  /*7820*/  LDSM.16.M88.4 R24, [R3+0x3000] ;  /* 0x003000000318783b */ /* 0x000f2e0000000200 */
[----:B------:R-:W-:Y:S01]  /*7830*/  HMMA.16816.F32 R16, R16, R50, R20 ;  /* 0x000000321010723c */ /* 0x000fe20000001814 */
[----:B------:R5:W4:Y:S07]  /*7840*/  LDSM.16.M88.4 R20, [R3+0x2000] ;  /* 0x002000000314783b */ /* 0x000b2e0000000200 */
[----:B-1----:R-:W-:Y:S08]  /*7850*/  HMMA.16816.F32 R64, R28, R32, R184 ;  /* 0x000000201c40723c */ /* 0x002ff000000018b8 */
[C---:B--2---:R-:W-:Y:S08]  /*7860*/  HMMA.16816.F32 R212, R4.reuse, R8, R108 ;  /* 0x0000000804d4723c */ /* 0x044ff0000000186c */
[C---:B------:R-:W-:Y:S08]  /*7870*/  HMMA.16816.F32 R188, R4.reuse, R32, R188 ;  /* 0x0000002004bc723c */ /* 0x040ff000000018bc */
[C---:B---3--:R-:W-:Y:S08]  /*7880*/  HMMA.16816.F32 R176, R4.reuse, R12, R176 ;  /* 0x0000000c04b0723c */ /* 0x048ff000000018b0 */
[C---:B------:R-:W-:Y:S08]  /*7890*/  HMMA.16816.F32 R240, R4.reuse, R52, R60 ;  /* 0x0000003404f0723c */ /* 0x040ff0000000183c */
[C---:B------:R-:W-:Y:S08]  /*78a0*/  HMMA.16816.F32 R108, R4.reuse, R34, R56 ;  /* 0x00000022046c723c */ /* 0x040ff00000001838 */
[C---:B------:R-:W-:Y:S01]  /*78b0*/  HMMA.16816.F32 R184, R4.reuse, R14, R40 ;  /* 0x0000000e04b8723c */ /* 0x040fe20000001828 */
[----:B------:R-:W-:Y:S07]  /*78c0*/  LDSM.16.M88.4 R40, [R100+0x8000] ;  /* 0x008000006428783b */ /* 0x000fee0000000200 */
[C---:B------:R-:W-:Y:S08]  /*78d0*/  HMMA.16816.F32 R208, R4.reuse, R10, R44 ;  /* 0x0000000a04d0723c */ /* 0x040ff0000000182c */
[----:B------:R-:W-:Y:S01]  /*78e0*/  HMMA.16816.F32 R244, R4, R54, R16 ;  /* 0x0000003604f4723c */ /* 0x000fe20000001810 */
[----:B------:R-:W1:Y:S04]  /*78f0*/  LDSM.16.M88.4 R4, [R2+0x7400] ;  /* 0x007400000204783b */ /* 0x000e680000000200 */
[----:B------:R-:W2:Y:S03]  /*7900*/  LDSM.16.M88.4 R16, [R0+0x4000] ;  /* 0x004000000010783b */ /* 0x000ea60000000200 */
[----:B------:R-:W-:Y:S01]  /*7910*/  HMMA.16816.F32 R44, R28, R34, R180 ;  /* 0x000000221c2c723c */ /* 0x000fe200000018b4 */
[----:B-----5:R-:W-:-:S04]  /*7920*/  MOV R3, 0x20 ;  /* 0x0000002000037802 */ /* 0x020fc80000000f00 */
[----:B------:R-:W-:-:S03]  /*7930*/  SEL R105, R3, 0xffffffe0, !P6 ;  /* 0xffffffe003697807 */ /* 0x000fc60007000000 */
[----:B------:R-:W-:Y:S01]  /*7940*/  HMMA.16816.F32 R60, R28, R12, R216 ;  /* 0x0000000c1c3c723c */ /* 0x000fe200000018d8 */
[----:B------:R-:W-:-:S07]  /*7950*/  IADD3 R3, PT, PT, R105, R100, RZ ;  /* 0x0000006469037210 */ /* 0x000fce0007ffe0ff */
[C---:B------:R-:W-:Y:S01]  /*7960*/  HMMA.16816.F32 R48, R28.reuse, R14, R200 ;  /* 0x0000000e1c30723c */ /* 0x040fe200000018c8 */
[----:B------:R3:W5:Y:S07]  /*7970*/  LDSM.16.M88.4 R12, [R0+0x5000] ;  /* 0x00500000000c783b */ /* 0x00076e0000000200 */
[C---:B------:R-:W-:Y:S08]  /*7980*/  HMMA.16816.F32 R196, R28.reuse, R8, R232 ;  /* 0x000000081cc4723c */ /* 0x040ff000000018e8 */
[----:B------:R-:W-:Y:S01]  /*7990*/  HMMA.16816.F32 R200, R28, R10, R204 ;  /* 0x0000000a1cc8723c */ /* 0x000fe200000018cc */
[----:B---3--:R-:W-:-:S07]  /*79a0*/  IADD3 R0, PT, PT, R105, R0, RZ ;  /* 0x0000000069007210 */ /* 0x008fce0007ffe0ff */
[----:B----4-:R-:W-:Y:S01]  /*79b0*/  HMMA.16816.F32 R180, R24, R38, R44 ;  /* 0x0000002618b4723c */ /* 0x010fe2000000182c */
[----:B------:R-:W-:Y:S04]  /*79c0*/  LDSM.16.M88.4 R44, [R3+0x8000] ;  /* 0x00800000032c783b */ /* 0x000fe80000000200 */
[----:B------:R-:W3:Y:S03]  /*79d0*/  LDSM.16.M88.4 R8, [R0+0x4000] ;  /* 0x004000000008783b */ /* 0x000ee60000000200 */
[-C--:B------:R-:W-:Y:S08]  /*79e0*/  HMMA.16816.F32 R32, R20, R36.reuse, R188 ;  /* 0x000000241420723c */ /* 0x080ff000000018bc */
[----:B------:R-:W-:Y:S08]  /*79f0*/  HMMA.16816.F32 R56, R24, R36, R64 ;  /* 0x000000241838723c */ /* 0x000ff00000001840 */
[C---:B------:R-:W-:Y:S01]  /*7a00*/  HMMA.16816.F32 R64, R20.reuse, R38, R108 ;  /* 0x000000261440723c */ /* 0x040fe2000000186c */
[----:B------:R-:W4:Y:S07]  /*7a10*/  LDSM.16.M88.4 R36, [R2+0x7800] ;  /* 0x007800000224783b */ /* 0x000f2e0000000200 */
[-C--:B-1----:R-:W-:Y:S08]  /*7a20*/  HMMA.16816.F32 R176, R20, R4.reuse, R176 ;  /* 0x0000000414b0723c */ /* 0x082ff000000018b0 */
[C---:B------:R-:W-:Y:S08]  /*7a30*/  HMMA.16816.F32 R108, R24.reuse, R4, R60 ;  /* 0x00000004186c723c */ /* 0x040ff0000000183c */
[-C--:B------:R-:W-:Y:S08]  /*7a40*/  HMMA.16816.F32 R192, R24, R6.reuse, R48 ;  /* 0x0000000618c0723c */ /* 0x080ff00000001830 */
[----:B------:R-:W-:Y:S01]  /*7a50*/  HMMA.16816.F32 R184, R20, R6, R184 ;  /* 0x0000000614b8723c */ /* 0x000fe200000018b8 */
[----:B------:R1:W1:Y:S07]  /*7a60*/  LDSM.16.M88.4 R4, [R0+0x5000] ;  /* 0x005000000004783b */ /* 0x00026e0000000200 */
[-C--:B--2---:R-:W-:Y:S08]  /*7a70*/  HMMA.16816.F32 R32, R16, R40.reuse, R32 ;  /* 0x000000281020723c */ /* 0x084ff00000001820 */
[----:B-----5:R-:W-:-:S12]  /*7a80*/  HMMA.16816.F32 R48, R12, R40, R56 ;  /* 0x000000280c30723c */ /* 0x020fd80000001838 */
[----:B---3--:R-:W-:Y:S01]  /*7a90*/  HMMA.16816.F32 R56, R8, R44, R32 ;  /* 0x0000002c0838723c */ /* 0x008fe20000001820 */
[----:B------:R-:W2:Y:S07]  /*7aa0*/  LDSM.16.M88.4 R32, [R100+0x8400] ;  /* 0x008400006420783b */ /* 0x000eae0000000200 */
[-C--:B----4-:R-:W-:Y:S08]  /*7ab0*/  HMMA.16816.F32 R188, R20, R36.reuse, R212 ;  /* 0x0000002414bc723c */ /* 0x090ff000000018d4 */
[----:B------:R-:W-:Y:S03]  /*7ac0*/  HMMA.16816.F32 R196, R24, R36, R196 ;  /* 0x0000002418c4723c */ /* 0x000fe600000018c4 */
[----:B-1----:R-:W-:-:S05]  /*7ad0*/  FMUL.FTZ R0, R56, UR6 ;  /* 0x0000000638007c20 */ /* 0x002fca0008410000 */
[-C--:B------:R-:W-:Y:S01]  /*7ae0*/  HMMA.16816.F32 R200, R24, R38.reuse, R200 ;  /* 0x0000002618c8723c */ /* 0x080fe200000018c8 */
[----:B------:R1:W3:Y:S07]  /*7af0*/  MUFU.TANH R217, R0 ;  /* 0x0000000000d97308 */ /* 0x0002ee0000002400 */
[----:B------:R-:W-:Y:S08]  /*7b00*/  HMMA.16816.F32 R204, R20, R38, R208 ;  /* 0x0000002614cc723c */ /* 0x000ff000000018d0 */
[----:B------:R-:W-:Y:S01]  /*7b10*/  HMMA.16816.F32 R60, R4, R44, R48 ;  /* 0x0000002c043c723c */ /* 0x000fe20000001830 */
[----:B-1----:R-:W-:-:S07]  /*7b20*/  FMUL.FTZ R0, R57, UR6 ;  /* 0x0000000639007c20 */ /* 0x002fce0008410000 */
[----:B------:R-:W-:Y:S01]  /*7b30*/  HMMA.16816.F32 R36, R16, R42, R64 ;  /* 0x0000002a1024723c */ /* 0x000fe20000001840 */
[----:B------:R1:W4:Y:S07]  /*7b40*/  MUFU.TANH R232, R0 ;  /* 0x0000000000e87308 */ /* 0x00032e0000002400 */
[----:B------:R-:W-:Y:S01]  /*7b50*/  HMMA.16816.F32 R236, R28, R52, R236 ;  /* 0x000000341cec723c */ /* 0x000fe200000018ec */
[----:B-1----:R-:W-:-:S04]  /*7b60*/  FMUL.FTZ R0, R58, UR6 ;  /* 0x000000063a007c20 */ /* 0x002fc80008410000 */
[----:B------:R1:W1:Y:S03]  /*7b70*/  MUFU.TANH R52, R0 ;  /* 0x0000000000347308 */ /* 0x0002660000002400 */
[----:B------:R-:W-:Y:S01]  /*7b80*/  HMMA.16816.F32 R48, R12, R42, R180 ;  /* 0x0000002a0c30723c */ /* 0x000fe200000018b4 */
[----:B------:R-:W5:Y:S01]  /*7b90*/  LDSM.16.M88.4 R40, [R3+0x8400] ;  /* 0x008400000328783b */ /* 0x000f620000000200 */
[----:B-1----:R-:W-:-:S06]  /*7ba0*/  FMUL.FTZ R0, R59, UR6 ;  /* 0x000000063b007c20 */ /* 0x002fcc0008410000 */
[----:B------:R-:W-:Y:S01]  /*7bb0*/  HMMA.16816.F32 R56, R8, R46, R36 ;  /* 0x0000002e0838723c */ /* 0x000fe20000001824 */
[----:B------:R-:W1:Y:S01]  /*7bc0*/  LDSM.16.M88.4 R36, [R100+0x8800] ;  /* 0x008800006424783b */ /* 0x000e620000000200 */
[----:B------:R2:W1:Y:S02]  /*7bd0*/  MUFU.TANH R218, R0 ;  /* 0x0000000000da7308 */ /* 0x0004640000002400 */
[----:B--2---:R-:W-:-:S06]  /*7be0*/  FMUL.FTZ R0, R60, UR6 ;  /* 0x000000063c007c20 */ /* 0x004fcc0008410000 */
[----:B------:R2:W1:Y:S01]  /*7bf0*/  MUFU.TANH R210, R0 ;  /* 0x0000000000d27308 */ /* 0x0004620000002400 */
[----:B------:R-:W-:Y:S01]  /*7c00*/  HMMA.16816.F32 R176, R16, R32, R176 ;  /* 0x0000002010b0723c */ /* 0x000fe200000018b0 */
[----:B--2---:R-:W-:-:S06]  /*7c10*/  FMUL.FTZ R0, R61, UR6 ;  /* 0x000000063d007c20 */ /* 0x004fcc0008410000 */
[----:B------:R2:W1:Y:S01]  /*7c20*/  MUFU.TANH R216, R0 ;  /* 0x0000000000d87308 */ /* 0x0004620000002400 */
[----:B------:R-:W-:Y:S01]  /*7c30*/  HMMA.16816.F32 R48, R4, R46, R48 ;  /* 0x0000002e0430723c */ /* 0x000fe20000001830 */
[----:B--2---:R-:W-:-:S06]  /*7c40*/  FMUL.FTZ R0, R62, UR6 ;  /* 0x000000063e007c20 */ /* 0x004fcc0008410000 */
        /* <DEDUP_REMOVED lines=8> */
[----:B------:R2:W1:Y:S01]  /*7cd0*/  MUFU.TANH R219, R0 ;  /* 0x0000000000db7308 */ /* 0x0004620000002400 */
[----:B-----5:R-:W-:Y:S01]  /*7ce0*/  HMMA.16816.F32 R44, R8, R40, R176 ;  /* 0x00000028082c723c */ /* 0x020fe200000018b0 */
[----:B--2---:R-:W-:-:S06]  /*7cf0*/  FMUL.FTZ R0, R58, UR6 ;  /* 0x000000063a007c20 */ /* 0x004fcc0008410000 */
[----:B------:R2:W1:Y:S02]  /*7d00*/  MUFU.TANH R194, R0 ;  /* 0x0000000000c27308 */ /* 0x0004640000002400 */
[----:B--2---:R-:W-:-:S06]  /*7d10*/  FMUL.FTZ R0, R59, UR6 ;  /* 0x000000063b007c20 */ /* 0x004fcc0008410000 */
[----:B------:R2:W1:Y:S02]  /*7d20*/  MUFU.TANH R193, R0 ;  /* 0x0000000000c17308 */ /* 0x0004640000002400 */
[----:B--2---:R-:W-:-:S06]  /*7d30*/  FMUL.FTZ R0, R48, UR6 ;  /* 0x0000000630007c20 */ /* 0x004fcc0008410000 */
[----:B------:R2:W1:Y:S01]  /*7d40*/  MUFU.TANH R208, R0 ;  /* 0x0000000000d07308 */ /* 0x0004620000002400 */
[----:B------:R-:W-:Y:S01]  /*7d50*/  HMMA.16816.F32 R108, R16, R34, R184 ;  /* 0x00000022106c723c */ /* 0x000fe200000018b8 */
[----:B------:R-:W5:Y:S01]  /*7d60*/  LDSM.16.M88.4 R32, [R3+0x8800] ;  /* 0x008800000320783b */ /* 0x000f620000000200 */
[----:B--2---:R-:W-:-:S05]  /*7d70*/  FMUL.FTZ R0, R49, UR6 ;  /* 0x0000000631007c20 */ /* 0x004fca0008410000 */
[----:B------:R2:W1:Y:S02]  /*7d80*/  MUFU.TANH R195, R0 ;  /* 0x0000000000c37308 */ /* 0x0004640000002400 */
[----:B--2---:R-:W-:-:S06]  /*7d90*/  FMUL.FTZ R0, R50, UR6 ;  /* 0x0000000632007c20 */ /* 0x004fcc0008410000 */
[----:B------:R2:W1:Y:S02]  /*7da0*/  MUFU.TANH R215, R0 ;  /* 0x0000000000d77308 */ /* 0x0004640000002400 */
[----:B--2---:R-:W-:Y:S02]  /*7db0*/  FMUL.FTZ R0, R51, UR6 ;  /* 0x0000000633007c20 */ /* 0x004fe40008410000 */
[----:B------:R-:W-:Y:S04]  /*7dc0*/  HMMA.16816.F32 R48, R4, R40, R64 ;  /* 0x000000280430723c */ /* 0x000fe80000001840 */
[----:B------:R2:W1:Y:S02]  /*7dd0*/  MUFU.TANH R214, R0 ;  /* 0x0000000000d67308 */ /* 0x0004640000002400 */
[----:B--2---:R-:W-:-:S06]  /*7de0*/  FMUL.FTZ R0, R44, UR6 ;  /* 0x000000062c007c20 */ /* 0x004fcc0008410000 */
[----:B------:R2:W1:Y:S02]  /*7df0*/  MUFU.TANH R213, R0 ;  /* 0x0000000000d57308 */ /* 0x0004640000002400 */
[----:B--2---:R-:W-:-:S06]  /*7e00*/  FMUL.FTZ R0, R45, UR6 ;  /* 0x000000062d007c20 */ /* 0x004fcc0008410000 */
[----:B------:R2:W1:Y:S02]  /*7e10*/  MUFU.TANH R212, R0 ;  /* 0x0000000000d47308 */ /* 0x0004640000002400 */
[----:B--2---:R-:W-:-:S06]  /*7e20*/  FMUL.FTZ R0, R46, UR6 ;  /* 0x000000062e007c20 */ /* 0x004fcc0008410000 */
[----:B------:R2:W1:Y:S02]  /*7e30*/  MUFU.TANH R185, R0 ;  /* 0x0000000000b97308 */ /* 0x0004640000002400 */
[----:B--2---:R-:W-:Y:S02]  /*7e40*/  FMUL.FTZ R0, R47, UR6 ;  /* 0x000000062f007c20 */ /* 0x004fe40008410000 */
[----:B------:R-:W-:Y:S04]  /*7e50*/  HMMA.16816.F32 R44, R8, R42, R108 ;  /* 0x0000002a082c723c */ /* 0x000fe8000000186c */
[----:B------:R2:W1:Y:S02]  /*7e60*/  MUFU.TANH R184, R0 ;  /* 0x0000000000b87308 */ /* 0x0004640000002400 */
[----:B--2---:R-:W-:-:S06]  /*7e70*/  FMUL.FTZ R0, R48, UR6 ;  /* 0x0000000630007c20 */ /* 0x004fcc0008410000 */
[----:B------:R2:W2:Y:S01]  /*7e80*/  MUFU.TANH R187, R0 ;  /* 0x0000000000bb7308 */ /* 0x0004a20000002400 */
[----:B-1----:R-:W-:Y:S01]  /*7e90*/  HMMA.16816.F32 R56, R16, R36, R188 ;  /* 0x000000241038723c */ /* 0x002fe200000018bc */
[----:B--2---:R-:W-:-:S06]  /*7ea0*/  FMUL.FTZ R0, R49, UR6 ;  /* 0x0000000631007c20 */ /* 0x004fcc0008410000 */
[----:B------:R1:W2:Y:S01]  /*7eb0*/  MUFU.TANH R186, R0 ;  /* 0x0000000000ba7308 */ /* 0x0002a20000002400 */
[----:B------:R-:W-:Y:S01]  /*7ec0*/  HMMA.16816.F32 R60, R12, R36, R196 ;  /* 0x000000240c3c723c */ /* 0x000fe200000018c4 */
[----:B-1----:R-:W-:-:S06]  /*7ed0*/  FMUL.FTZ R0, R50, UR6 ;  /* 0x0000000632007c20 */ /* 0x002fcc0008410000 */
[----:B------:R1:W1:Y:S02]  /*7ee0*/  MUFU.TANH R191, R0 ;  /* 0x0000000000bf7308 */ /* 0x0002640000002400 */
[----:B-1----:R-:W-:Y:S02]  /*7ef0*/  FMUL.FTZ R0, R51, UR6 ;  /* 0x0000000633007c20 */ /* 0x002fe40008410000 */
[----:B------:R-:W-:Y:S01]  /*7f00*/  HMMA.16816.F32 R48, R4, R42, R180 ;  /* 0x0000002a0430723c */ /* 0x000fe200000018b4 */
[----:B------:R-:W1:Y:S03]  /*7f10*/  LDSM.16.M88.4 R40, [R2+0x7c00] ;  /* 0x007c00000228783b */ /* 0x000e660000000200 */
[----:B------:R3:W1:Y:S02]  /*7f20*/  MUFU.TANH R196, R0 ;  /* 0x0000000000c47308 */ /* 0x0006640000002400 */
[----:B---3--:R-:W-:-:S06]  /*7f30*/  FMUL.FTZ R0, R44, UR6 ;  /* 0x000000062c007c20 */ /* 0x008fcc0008410000 */
[----:B------:R3:W1:Y:S01]  /*7f40*/  MUFU.TANH R190, R0 ;  /* 0x0000000000be7308 */ /* 0x0006620000002400 */
[----:B-----5:R-:W-:Y:S01]  /*7f50*/  HMMA.16816.F32 R56, R8, R32, R56 ;  /* 0x000000200838723c */ /* 0x020fe20000001838 */
[----:B---3--:R-:W-:-:S06]  /*7f60*/  FMUL.FTZ R0, R45, UR6 ;  /* 0x000000062d007c20 */ /* 0x008fcc0008410000 */
[----:B------:R3:W1:Y:S02]  /*7f70*/  MUFU.TANH R192, R0 ;  /* 0x0000000000c07308 */ /* 0x0006640000002400 */
[----:B---3--:R-:W-:-:S06]  /*7f80*/  FMUL.FTZ R0, R46, UR6 ;  /* 0x000000062e007c20 */ /* 0x008fcc0008410000 */
[----:B------:R3:W1:Y:S02]  /*7f90*/  MUFU.TANH R109, R0 ;  /* 0x00000000006d7308 */ /* 0x0006640000002400 */
[----:B---3--:R-:W-:-:S06]  /*7fa0*/  FMUL.FTZ R0, R47, UR6 ;  /* 0x000000062f007c20 */ /* 0x008fcc0008410000 */
[----:B------:R3:W1:Y:S02]  /*7fb0*/  MUFU.TANH R108, R0 ;  /* 0x00000000006c7308 */ /* 0x0006640000002400 */
[----:B---3--:R-:W-:-:S06]  /*7fc0*/  FMUL.FTZ R0, R48, UR6 ;  /* 0x0000000630007c20 */ /* 0x008fcc0008410000 */
[----:B------:R3:W1:Y:S01]  /*7fd0*/  MUFU.TANH R177, R0 ;  /* 0x0000000000b17308 */ /* 0x0006620000002400 */
[----:B------:R-:W-:Y:S01]  /*7fe0*/  HMMA.16816.F32 R64, R4, R32, R60 ;  /* 0x000000200440723c */ /* 0x000fe2000000183c */
[----:B---3--:R-:W-:-:S06]  /*7ff0*/  FMUL.FTZ R0, R49, UR6 ;  /* 0x0000000631007c20 */ /* 0x008fcc0008410000 */
[----:B------:R3:W1:Y:S01]  /*8000*/  MUFU.TANH R176, R0 ;  /* 0x0000000000b07308 */ /* 0x0006620000002400 */
[----:B------:R-:W-:Y:S01]  /*8010*/  HMMA.16816.F32 R44, R16, R38, R204 ;  /* 0x00000026102c723c */ /* 0x000fe200000018cc */
[----:B---3--:R-:W-:-:S06]  /*8020*/  FMUL.FTZ R0, R50, UR6 ;  /* 0x0000000632007c20 */ /* 0x008fcc0008410000 */
[----:B------:R3:W1:Y:S02]  /*8030*/  MUFU.TANH R188, R0 ;  /* 0x0000000000bc7308 */ /* 0x0006640000002400 */
[----:B---3--:R-:W-:-:S06]  /*8040*/  FMUL.FTZ R0, R51, UR6 ;  /* 0x0000000633007c20 */ /* 0x008fcc0008410000 */
[----:B------:R3:W1:Y:S01]  /*8050*/  MUFU.TANH R189, R0 ;  /* 0x0000000000bd7308 */ /* 0x0006620000002400 */
[----:B------:R5:W-:Y:S01]  /*8060*/  STL [R1+0x14], R105 ;  /* 0x0000146901007387 */ /* 0x000be20000100800 */
[----:B------:R-:W-:Y:S03]  /*8070*/  HMMA.16816.F32 R60, R12, R38, R200 ;  /* 0x000000260c3c723c */ /* 0x000fe600000018c8 */
[----:B------:R4:W2:Y:S01]  /*8080*/  LDSM.16.M88.4 R36, [R100+0x8c00] ;  /* 0x008c00006424783b */ /* 0x0008a20000000200 */
[----:B---3--:R-:W-:-:S04]  /*8090*/  FMUL.FTZ R0, R56, UR6 ;  /* 0x0000000638007c20 */ /* 0x008fc80008410000 */
[----:B------:R3:W1:Y:S01]  /*80a0*/  MUFU.TANH R183, R0 ;  /* 0x0000000000b77308 */ /* 0x0006620000002400 */
[----:B------:R-:W-:Y:S01]  /*80b0*/  HMMA.16816.F32 R28, R28, R54, R248 ;  /* 0x000000361c1c723c */ /* 0x000fe200000018f8 */
[----:B---3--:R-:W-:-:S06]  /*80c0*/  FMUL.FTZ R0, R57, UR6 ;  /* 0x0000000639007c20 */ /* 0x008fcc0008410000 */
[----:B------:R3:W1:Y:S01]  /*80d0*/  MUFU.TANH R182, R0 ;  /* 0x0000000000b67308 */ /* 0x0006620000002400 */
[----:B------:R-:W-:Y:S01]  /*80e0*/  HMMA.16816.F32 R44, R8, R34, R44 ;  /* 0x00000022082c723c */ /* 0x000fe2000000182c */
[----:B---3--:R-:W-:-:S06]  /*80f0*/  FMUL.FTZ R0, R58, UR6 ;  /* 0x000000063a007c20 */ /* 0x008fcc0008410000 */
[----:B-----5:R3:W1:Y:S02]  /*8100*/  MUFU.TANH R105, R0 ;  /* 0x0000000000697308 */ /* 0x0206640000002400 */
[----:B---3--:R-:W-:-:S06]  /*8110*/  FMUL.FTZ R0, R59, UR6 ;  /* 0x000000063b007c20 */ /* 0x008fcc0008410000 */
[----:B----4-:R3:W4:Y:S01]  /*8120*/  MUFU.TANH R100, R0 ;  /* 0x0000000000647308 */ /* 0x0107220000002400 */
[----:B------:R-:W-:Y:S01]  /*8130*/  HMMA.16816.F32 R60, R4, R34, R60 ;  /* 0x00000022043c723c */ /* 0x000fe2000000183c */
[----:B------:R-:W5:Y:S01]  /*8140*/  LDSM.16.M88.4 R32, [R3+0x8c00] ;  /* 0x008c00000320783b */ /* 0x000f620000000200 */
[----:B------:R-:W-:-:S04]  /*8150*/  DEPBAR.LE SB0, 0x0 ;  /* 0x000080000000791a */ /* 0x000fc80000000000 */
[----:B---3--:R-:W-:-:S04]  /*8160*/  FMUL.FTZ R0, R64, UR6 ;  /* 0x0000000640007c20 */ /* 0x008fc80008410000 */
[----:B------:R3:W2:Y:S01]  /*8170*/  MUFU.TANH R107, R0 ;  /* 0x00000000006b7308 */ /* 0x0006a20000002400 */
[----:B-1----:R-:W-:Y:S01]  /*8180*/  HMMA.16816.F32 R48, R20, R40, R240 ;  /* 0x000000281430723c */ /* 0x002fe200000018f0 */
[----:B---3--:R-:W-:-:S06]  /*8190*/  FMUL.FTZ R0, R65, UR6 ;  /* 0x0000000641007c20 */ /* 0x008fcc0008410000 */
[----:B------:R1:W3:Y:S01]  /*81a0*/  MUFU.TANH R106, R0 ;  /* 0x00000000006a7308 */ /* 0x0002e20000002400 */
[----:B------:R-:W-:Y:S08]  /*81b0*/  HMMA.16816.F32 R56, R24, R40, R236 ;  /* 0x000000281838723c */ /* 0x000ff000000018ec */
[----:B------:R-:W-:Y:S01]  /*81c0*/  HMMA.16816.F32 R20, R20, R42, R244 ;  /* 0x0000002a1414723c */ /* 0x000fe200000018f4 */
[----:B-1----:R-:W-:-:S04]  /*81d0*/  FMUL.FTZ R0, R66, UR6 ;  /* 0x0000000642007c20 */ /* 0x002fc80008410000 */
[----:B------:R1:W1:Y:S03]  /*81e0*/  MUFU.TANH R181, R0 ;  /* 0x0000000000b57308 */ /* 0x0002660000002400 */
[----:B------:R-:W-:Y:S01]  /*81f0*/  HMMA.16816.F32 R24, R24, R42, R28 ;  /* 0x0000002a1818723c */ /* 0x000fe2000000181c */
[----:B-1----:R-:W-:-:S04]  /*8200*/  FMUL.FTZ R0, R67, UR6 ;  /* 0x0000000643007c20 */ /* 0x002fc80008410000 */
[----:B------:R1:W1:Y:S03]  /*8210*/  MUFU.TANH R180, R0 ;  /* 0x0000000000b47308 */ /* 0x0002660000002400 */
[----:B--2---:R-:W-:Y:S01]  /*8220*/  HMMA.16816.F32 R48, R16, R36, R48 ;  /* 0x000000241030723c */ /* 0x004fe20000001830 */
[----:B-1----:R-:W-:-:S04]  /*8230*/  FMUL.FTZ R0, R44, UR6 ;  /* 0x000000062c007c20 */ /* 0x002fc80008410000 */
[----:B------:R1:W2:Y:S03]  /*8240*/  MUFU.TANH R179, R0 ;  /* 0x0000000000b37308 */ /* 0x0002a60000002400 */
[----:B------:R-:W-:Y:S01]  /*8250*/  HMMA.16816.F32 R16, R16, R38, R20 ;  /* 0x000000261010723c */ /* 0x000fe20000001814 */
[----:B-1----:R-:W-:-:S04]  /*8260*/  FMUL.FTZ R0, R45, UR6 ;  /* 0x000000062d007c20 */ /* 0x002fc80008410000 */
[----:B------:R1:W1:Y:S02]  /*8270*/  MUFU.TANH R178, R0 ;  /* 0x0000000000b27308 */ /* 0x0002640000002400 */
[----:B-1----:R-:W-:-:S06]  /*8280*/  FMUL.FTZ R0, R46, UR6 ;  /* 0x000000062e007c20 */ /* 0x002fcc0008410000 */
[----:B------:R1:W1:Y:S02]  /*8290*/  MUFU.TANH R65, R0 ;  /* 0x0000000000417308 */ /* 0x0002640000002400 */
[----:B-1----:R-:W-:Y:S02]  /*82a0*/  FMUL.FTZ R0, R47, UR6 ;  /* 0x000000062f007c20 */ /* 0x002fe40008410000 */
[C---:B------:R-:W-:Y:S08]  /*82b0*/  HMMA.16816.F32 R44, R12.reuse, R36, R56 ;  /* 0x000000240c2c723c */ /* 0x040ff00000001838 */
[----:B------:R-:W-:Y:S08]  /*82c0*/  HMMA.16816.F32 R12, R12, R38, R24 ;  /* 0x000000260c0c723c */ /* 0x000ff00000001818 */
[-C--:B-----5:R-:W-:Y:S08]  /*82d0*/  HMMA.16816.F32 R48, R8, R32.reuse, R48 ;  /* 0x000000200830723c */ /* 0x0a0ff00000001830 */
[----:B------:R-:W-:Y:S08]  /*82e0*/  HMMA.16816.F32 R20, R4, R32, R44 ;  /* 0x000000200414723c */ /* 0x000ff0000000182c */
[-C--:B------:R-:W-:Y:S08]  /*82f0*/  HMMA.16816.F32 R8, R8, R34.reuse, R16 ;  /* 0x000000220808723c */ /* 0x080ff00000001810 */
[----:B------:R-:W-:Y:S01]  /*8300*/  HMMA.16816.F32 R4, R4, R34, R12 ;  /* 0x000000220404723c */ /* 0x000fe2000000180c */
        /* <DEDUP_REMOVED lines=14> */
[----:B-1----:R-:W-:Y:S01]  /*83f0*/  FMUL.FTZ R0, R60, UR6 ;  /* 0x000000063c007c20 */ /* 0x002fe20008410000 */
[----:B------:R-:W-:-:S03]  /*8400*/  FMUL.FTZ R11, R11, UR6 ;  /* 0x000000060b0b7c20 */ /* 0x000fc60008410000 */
[----:B------:R-:W-:Y:S01]  /*8410*/  FMUL.FTZ R4, R4, UR6 ;  /* 0x0000000604047c20 */ /* 0x000fe20008410000 */
[----:B------:R-:W-:Y:S01]  /*8420*/  FMUL.FTZ R5, R5, UR6 ;  /* 0x0000000605057c20 */ /* 0x000fe20008410000 */
[----:B------:R1:W1:Y:S01]  /*8430*/  MUFU.TANH R64, R0 ;  /* 0x0000000000407308 */ /* 0x0002620000002400 */
[----:B------:R-:W-:Y:S01]  /*8440*/  FMUL.FTZ R6, R6, UR6 ;  /* 0x0000000606067c20 */ /* 0x000fe20008410000 */
[----:B------:R-:W-:Y:S01]  /*8450*/  FMUL.FTZ R7, R7, UR6 ;  /* 0x0000000607077c20 */ /* 0x000fe20008410000 */
[----:B------:R-:W-:-:S05]  /*8460*/  UIADD3 UR13, UPT, UPT, UR21, -0x2, URZ ;  /* 0xfffffffe150d7890 */ /* 0x000fca000fffe0ff */
[----:B------:R2:W2:Y:S01]  /*8470*/  MUFU.TANH R110, R62 ;  /* 0x0000003e006e7308 */ /* 0x0004a20000002400 */
[----:B------:R-:W-:Y:S01]  /*8480*/  UISETP.GT.U32.AND UP1, UPT, UR13, UR18, UPT ;  /* 0x000000120d00728c */ /* 0x000fe2000bf24070 */
[----:B-1----:R-:W-:-:S06]  /*8490*/  FMUL.FTZ R0, R61, UR6 ;  /* 0x000000063d007c20 */ /* 0x002fcc0008410000 */
[----:B------:R1:W1:Y:S08]  /*84a0*/  MUFU.TANH R66, R63 ;  /* 0x0000003f00427308 */ /* 0x0002700000002400 */
[----:B------:R1:W1:Y:S08]  /*84b0*/  MUFU.TANH R42, R21 ;  /* 0x00000015002a7308 */ /* 0x0002700000002400 */
[----:B------:R1:W1:Y:S08]  /*84c0*/  MUFU.TANH R40, R0 ;  /* 0x0000000000287308 */ /* 0x0002700000002400 */
[----:B------:R1:W1:Y:S08]  /*84d0*/  MUFU.TANH R111, R48 ;  /* 0x00000030006f7308 */ /* 0x0002700000002400 */
[----:B------:R1:W1:Y:S08]  /*84e0*/  MUFU.TANH R67, R49 ;  /* 0x0000003100437308 */ /* 0x0002700000002400 */
[----:B------:R-:W1:Y:S08]  /*84f0*/  MUFU.TANH R30, R30 ;  /* 0x0000001e001e7308 */ /* 0x000e700000002400 */
[----:B------:R-:W1:Y:S08]  /*8500*/  MUFU.TANH R28, R28 ;  /* 0x0000001c001c7308 */ /* 0x000e700000002400 */
[----:B------:R1:W1:Y:S08]  /*8510*/  MUFU.TANH R41, R20 ;  /* 0x0000001400297308 */ /* 0x0002700000002400 */
        /* <DEDUP_REMOVED lines=9> */
[----:B------:R1:W1:Y:S01]  /*85b0*/  MUFU.TANH R58, R7 ;  /* 0x00000007003a7308 */ /* 0x0002620000002400 */
[----:B------:R-:W1:Y:S01]  /*85c0*/  LDCU.64 UR6, c[0x0][0x358] ;  /* 0x00006b00ff0677ac */ /* 0x000e620008000a00 */
[----:B------:R-:W-:Y:S06]  /*85d0*/  BAR.SYNC.DEFER_BLOCKING 0x0 ;  /* 0x0000000000007b1d */ /* 0x000fec0000010000 */
[----:B--234-:R-:W-:Y:S05]  /*85e0*/  BRA.U !UP1, `(.L_x_1176) ;  /* 0x0000000109fc7547 */ /* 0x01cfea000b800000 */
        /* <DEDUP_REMOVED lines=8> */
[----:B-1----:R-:W-:Y:S01]  /*8670*/  IMAD.U32 R8, RZ, RZ, UR12 ;  /* 0x0000000cff087e24 */ /* 0x002fe2000f8e00ff */
[----:B------:R-:W-:Y:S01]  /*8680*/  ULEA UR16, UP0, UR10, UR12, 0x5 ;  /* 0x0000000c0a107291 */ /* 0x000fe2000f8028ff */
[----:B------:R-:W-:Y:S01]  /*8690*/  IMAD.U32 R2, RZ, RZ, UR12 ;  /* 0x0000000cff027e24 */ /* 0x000fe2000f8e00ff */
[----:B------:R-:W-:Y:S01]  /*86a0*/  MOV R6, UR12 ;  /* 0x0000000c00067c02 */ /* 0x000fe20008000f00 */
[----:B------:R-:W-:Y:S01]  /*86b0*/  IMAD.U32 R4, RZ, RZ, UR12 ;  /* 0x0000000cff047e24 */ /* 0x000fe2000f8e00ff */
[----:B------:R-:W-:Y:S01]  /*86c0*/  MOV R5, UR12 ;  /* 0x0000000c00057c02 */ /* 0x000fe20008000f00 */
[----:B------:R-:W-:Y:S01]  /*86d0*/  IMAD.U32 R0, RZ, RZ, UR15 ;  /* 0x0000000fff007e24 */ /* 0x000fe2000f8e00ff */
[----:B------:R-:W-:Y:S01]  /*86e0*/  MOV R11, UR16 ;  /* 0x00000010000b7c02 */ /* 0x000fe20008000f00 */
[----:B------:R-:W-:Y:S01]  /*86f0*/  IMAD.U32 R7, RZ, RZ, UR12 ;  /* 0x0000000cff077e24 */ /* 0x000fe2000f8e00ff */
[----:B------:R-:W-:Y:S01]  /*8700*/  ULEA.HI.X UR12, UR10, UR15, UR11, 0x5, UP0 ;  /* 0x0000000f0a0c7291 */ /* 0x000fe200080f2c0b */
[----:B------:R-:W-:-:S05]  /*8710*/  IMAD.U32 R3, RZ, RZ, UR15 ;  /* 0x0000000fff037e24 */ /* 0x000fca000f8e00ff */
        /* <DEDUP_REMOVED lines=41> */
.L_x_1178:
[----:B------:R2:W-:Y:S02]  /*89b0*/  STS.128 [R226+0x8800], RZ ;  /* 0x008800ffe2007388 */ /* 0x0005e40000000c00 */
.L_x_1179:
[----:B------:R-:W-:Y:S05]  /*89c0*/  BSYNC.RECONVERGENT B0 ;  /* 0x0000000000007941 */ /* 0x000fea0003800200 */
.L_x_1177:
[----:B------:R-:W0:Y:S02]  /*89d0*/  LDGDEPBAR ;  /* 0x00000000000079af */ /* 0x000e240000000000 */
.L_x_1176:
[----:B-1----:R-:W4:Y:S04]  /*89e0*/  LDL R5, [R1+0x48] ;  /* 0x0000480001057983 */ /* 0x002f280000100800 */
[----:B------:R-:W5:Y:S04]  /*89f0*/  LDL.LU R4, [R1+0x38] ;  /* 0x0000380001047983 */ /* 0x000f680000300800 */
[----:B---3--:R-:W3:Y:S04]  /*8a00*/  LDL.LU R3, [R1+0x40] ;  /* 0x0000400001037983 */ /* 0x008ee80000300800 */
[----:B------:R-:W2:Y:S01]  /*8a10*/  LDL.LU R2, [R1+0x3c] ;  /* 0x00003c0001027983 */ /* 0x000ea20000300800 */
[----:B------:R-:W-:-:S02]  /*8a20*/  IMAD.U32 R0, RZ, RZ, UR21 ;  /* 0x00000015ff007e24 */ /* 0x000fc4000f8e00ff */
[C---:B------:R-:W-:Y:S02]  /*8a30*/  VIADD R16, R227.reuse, 0x8 ;  /* 0x00000008e3107836 */ /* 0x040fe40000000000 */
[C---:B------:R-:W-:Y:S02]  /*8a40*/  VIADD R18, R227.reuse, 0x40 ;  /* 0x00000040e3127836 */ /* 0x040fe40000000000 */
[----:B------:R-:W-:Y:S02]  /*8a50*/  VIADD R17, R227, 0x48 ;  /* 0x00000048e3117836 */ /* 0x000fe40000000000 */
[----:B------:R-:W-:Y:S02]  /*8a60*/  IMAD.MOV.U32 R200, RZ, RZ, R252 ;  /* 0x000000ffffc87224 */ /* 0x000fe400078e00fc */
[----:B------:R-:W-:-:S05]  /*8a70*/  VIADD R241, R220, 0x9000 ;  /* 0x00009000dcf17836 */ /* 0x000fca0000000000 */
[----:B------:R-:W-:Y:S01]  /*8a80*/  STL [R1+0x24], R241 ;  /* 0x000024f101007387 */ /* 0x000fe20000100800 */
[----:B----4-:R-:W-:Y:S02]  /*8a90*/  IMAD R0, R0, 0x40, R5 ;  /* 0x0000004000007824 */ /* 0x010fe400078e0205 */
[----:B-----5:R-:W-:Y:S02]  /*8aa0*/  IMAD.MOV.U32 R234, RZ, RZ, R4 ;  /* 0x000000ffffea7224 */ /* 0x020fe400078e0004 */
[C---:B------:R-:W-:Y:S02]  /*8ab0*/  VIADD R15, R0.reuse, 0xffffff81 ;  /* 0xffffff81000f7836 */ /* 0x040fe40000000000 */
[----:B---3--:R-:W-:Y:S02]  /*8ac0*/  IMAD.MOV.U32 R236, RZ, RZ, R3 ;  /* 0x000000ffffec7224 */ /* 0x008fe400078e0003 */
[----:B------:R-:W-:Y:S02]  /*8ad0*/  VIADD R14, R0, 0xffffff88 ;  /* 0xffffff88000e7836 */ /* 0x000fe40000000000 */
[----:B--2---:R-:W-:-:S02]  /*8ae0*/  IMAD.MOV.U32 R240, RZ, RZ, R2 ;  /* 0x000000fffff07224 */ /* 0x004fc400078e0002 */
[C---:B------:R-:W-:Y:S02]  /*8af0*/  VIADD R2, R0.reuse, 0xffffff80 ;  /* 0xffffff8000027836 */ /* 0x040fe40000000000 */
[C---:B------:R-:W-:Y:S02]  /*8b00*/  VIADD R13, R0.reuse, 0xffffff89 ;  /* 0xffffff89000d7836 */ /* 0x040fe40000000000 */
[C---:B------:R-:W-:Y:S01]  /*8b10*/  VIADD R12, R0.reuse, 0xffffff90 ;  /* 0xffffff90000c7836 */ /* 0x040fe20000000000 */
[-C--:B------:R-:W-:Y:S01]  /*8b20*/  ISETP.GT.AND P0, PT, R227, R2.reuse, PT ;  /* 0x00000002e300720c */ /* 0x080fe20003f04270 */
[----:B------:R-:W-:Y:S01]  /*8b30*/  VIADD R11, R0, 0xffffff91 ;  /* 0xffffff91000b7836 */ /* 0x000fe20000000000 */
[-C--:B------:R-:W-:Y:S01]  /*8b40*/  ISETP.GT.AND P1, PT, R16, R2.reuse, PT ;  /* 0x000000021000720c */ /* 0x080fe20003f24270 */
[C---:B------:R-:W-:Y:S01]  /*8b50*/  VIADD R10, R0.reuse, 0xffffff98 ;  /* 0xffffff98000a7836 */ /* 0x040fe20000000000 */
[----:B------:R-:W-:Y:S01]  /*8b60*/  FSEL R4, R217, -INF , !P0 ;  /* 0xff800000d9047808 */ /* 0x000fe20004000000 */
[----:B------:R-:W-:Y:S01]  /*8b70*/  VIADD R9, R0, 0xffffff99 ;  /* 0xffffff9900097836 */ /* 0x000fe20000000000 */
[----:B------:R-:W-:Y:S01]  /*8b80*/  ISETP.GE.AND P0, PT, R2, R231, PT ;  /* 0x000000e70200720c */ /* 0x000fe20003f06270 */
[----:B------:R-:W-:Y:S01]  /*8b90*/  VIADD R8, R0, 0xffffffa0 ;  /* 0xffffffa000087836 */ /* 0x000fe20000000000 */
[----:B------:R-:W-:Y:S01]  /*8ba0*/  FSEL R3, R52, -INF , !P1 ;  /* 0xff80000034037808 */ /* 0x000fe20004800000 */
[----:B------:R-:W-:Y:S01]  /*8bb0*/  VIADD R7, R0, 0xffffffa1 ;  /* 0xffffffa100077836 */ /* 0x000fe20000000000 */
[----:B------:R-:W-:Y:S01]  /*8bc0*/  ISETP.GE.AND P5, PT, R2, R229, PT ;  /* 0x000000e50200720c */ /* 0x000fe20003fa6270 */
[----:B------:R-:W-:Y:S01]  /*8bd0*/  VIADD R6, R0, 0xffffffa8 ;  /* 0xffffffa800067836 */ /* 0x000fe20000000000 */
[-C--:B------:R-:W-:Y:S01]  /*8be0*/  ISETP.GT.AND P1, PT, R18, R2.reuse, PT ;  /* 0x000000021200720c */ /* 0x080fe20003f24270 */
[C---:B------:R-:W-:Y:S01]  /*8bf0*/  VIADD R5, R0.reuse, 0xffffffa9 ;  /* 0xffffffa900057836 */ /* 0x040fe20000000000 */
[----:B------:R-:W-:Y:S01]  /*8c00*/  FSEL R60, R3, -INF , !P0 ;  /* 0xff800000033c7808 */ /* 0x000fe20004000000 */
[----:B------:R-:W-:Y:S01]  /*8c10*/  VIADD R3, R0, 0xffffffb1 ;  /* 0xffffffb100037836 */ /* 0x000fe20000000000 */
[----:B------:R-:W-:-:S02]  /*8c20*/  ISETP.GT.AND P0, PT, R17, R2, PT ;  /* 0x000000021100720c */ /* 0x000fc40003f04270 */
[----:B------:R-:W-:Y:S01]  /*8c30*/  FSEL R52, R4, -INF , !P5 ;  /* 0xff80000004347808 */ /* 0x000fe20006800000 */
[----:B------:R-:W-:Y:S01]  /*8c40*/  VIADD R4, R0, 0xffffffb0 ;  /* 0xffffffb000047836 */ /* 0x000fe20000000000 */
[----:B------:R-:W-:Y:S01]  /*8c50*/  FSEL R20, R210, -INF , !P1 ;  /* 0xff800000d2147808 */ /* 0x000fe20004800000 */
[----:B------:R-:W-:Y:S01]  /*8c60*/  IMAD.MOV.U32 R210, RZ, RZ, R240 ;  /* 0x000000ffffd27224 */ /* 0x000fe200078e00f0 */
[C---:B------:R-:W-:Y:S02]  /*8c70*/  ISETP.GE.AND P5, PT, R2.reuse, R228, PT ;  /* 0x000000e40200720c */ /* 0x040fe40003fa6270 */
[----:B------:R-:W-:Y:S01]  /*8c80*/  ISETP.GE.AND P1, PT, R2, R230, PT ;  /* 0x000000e60200720c */ /* 0x000fe20003f26270 */
[C---:B------:R-:W-:Y:S01]  /*8c90*/  VIADD R2, R0.reuse, 0xffffffb8 ;  /* 0xffffffb800027836 */ /* 0x040fe20000000000 */
[----:B------:R-:W-:Y:S01]  /*8ca0*/  FSEL R19, R209, -INF , !P0 ;  /* 0xff800000d1137808 */ /* 0x000fe20004000000 */
[----:B------:R-:W-:Y:S01]  /*8cb0*/  VIADD R0, R0, 0xffffffb9 ;  /* 0xffffffb900007836 */ /* 0x000fe20000000000 */
[----:B------:R-:W-:-:S02]  /*8cc0*/  ISETP.GT.AND P0, PT, R227, R15, PT ;  /* 0x0000000fe300720c */ /* 0x000fc40003f04270 */
[----:B------:R-:W-:Y:S02]  /*8cd0*/  FSEL R24, R20, -INF , !P5 ;  /* 0xff80000014187808 */ /* 0x000fe40006800000 */
[----:B------:R-:W-:Y:S02]  /*8ce0*/  FSEL R27, R19, -INF , !P1 ;  /* 0xff800000131b7808 */ /* 0x000fe40004800000 */
[C---:B------:R-:W-:Y:S02]  /*8cf0*/  ISETP.GE.AND P5, PT, R15.reuse, R229, PT ;  /* 0x000000e50f00720c */ /* 0x040fe40003fa6270 */
[----:B------:R-:W-:Y:S02]  /*8d00*/  ISETP.GT.AND P1, PT, R16, R15, PT ;  /* 0x0000000f1000720c */ /* 0x000fe40003f24270 */
[----:B------:R-:W-:Y:S02]  /*8d10*/  FSEL R20, R232, -INF , !P0 ;  /* 0xff800000e8147808 */ /* 0x000fe40004000000 */
[----:B------:R-:W-:-:S02]  /*8d20*/  ISETP.GE.AND P0, PT, R15, R231, PT ;  /* 0x000000e70f00720c */ /* 0x000fc40003f06270 */
[----:B------:R-:W-:Y:S02]  /*8d30*/  FSEL R19, R218, -INF , !P1 ;  /* 0xff800000da137808 */ /* 0x000fe40004800000 */
[----:B------:R-:W-:Y:S02]  /*8d40*/  FSEL R47, R20, -INF , !P5 ;  /* 0xff800000142f7808 */ /* 0x000fe40006800000 */
[-C--:B------:R-:W-:Y:S02]  /*8d50*/  ISETP.GT.AND P5, PT, R18, R15.reuse, PT ;  /* 0x0000000f1200720c */ /* 0x080fe40003fa4270 */
[----:B------:R-:W-:Y:S02]  /*8d60*/  ISETP.GT.AND P1, PT, R17, R15, PT ;  /* 0x0000000f1100720c */ /* 0x000fe40003f24270 */
[----:B------:R-:W-:Y:S02]  /*8d70*/  FSEL R55, R19, -INF , !P0 ;  /* 0xff80000013377808 */ /* 0x000fe40004000000 */
[----:B------:R-:W-:-:S02]  /*8d80*/  ISETP.GE.AND P0, PT, R15, R228, PT ;  /* 0x000000e40f00720c */ /* 0x000fc40003f06270 */
        /* <DEDUP_REMOVED lines=67> */
[----:B------:R-:W-:Y:S02]  /*91c0*/  ISETP.GT.AND P5, PT, R17, R14, PT ;  /* 0x0000000e1100720c */ /* 0x000fe40003fa4270 */
        /* <DEDUP_REMOVED lines=17> */
[C---:B------:R-:W-:Y:S02]  /*92e0*/  ISETP.GE.AND P5, PT, R12.reuse, R229, PT ;  /* 0x000000e50c00720c */ /* 0x040fe40003fa6270 */
        /* <DEDUP_REMOVED lines=32> */
[----:B------:R-:W-:Y:S01]  /*94f0*/  ISETP.GT.AND P1, PT, R227, R9, PT ;  /* 0x00000009e300720c */ /* 0x000fe20003f24270 */
[----:B------:R-:W-:Y:S01]  /*9500*/  LDSM.16.MT88.4 R28, [R220+0xa000] ;  /* 0x00a00000dc1c783b */ /* 0x000fe20000004200 */
        /* <DEDUP_REMOVED lines=28> */
[C---:B------:R-:W-:Y:S02]  /*96d0*/  ISETP.GE.AND P1, PT, R7.reuse, R228, PT ;  /* 0x000000e40700720c */ /* 0x040fe40003f26270 */
        /* <DEDUP_REMOVED lines=9> */
[C---:B------:R-:W-:Y:S02]  /*9770*/  ISETP.GE.AND P5, PT, R6.reuse, R229, PT ;  /* 0x000000e50600720c */ /* 0x040fe40003fa6270 */
[----:B------:R-:W-:Y:S02]  /*9780*/  FSEL R8, R179, -INF , !P1 ;  /* 0xff800000b3087808 */ /* 0x000fe40004800000 */
[----:B------:R-:W-:Y:S02]  /*9790*/  ISETP.GE.AND P1, PT, R6, R231, PT ;  /* 0x000000e70600720c */ /* 0x000fe40003f26270 */
[----:B------:R-:W-:Y:S02]  /*97a0*/  FSEL R218, R8, -INF , !P5 ;  /* 0xff80000008da7808 */ /* 0x000fe40006800000 */
[----:B------:R-:W-:-:S02]  /*97b0*/  FSEL R214, R7, -INF , !P0 ;  /* 0xff80000007d67808 */ /* 0x000fc40004000000 */
[C---:B------:R-:W-:Y:S02]  /*97c0*/  ISETP.GE.AND P5, PT, R6.reuse, R228, PT ;  /* 0x000000e40600720c */ /* 0x040fe40003fa6270 */
[----:B------:R-:W-:Y:S02]  /*97d0*/  ISETP.GT.AND P0, PT, R17, R6, PT ;  /* 0x000000061100720c */ /* 0x000fe40003f04270 */
[----:B------:R-:W-:Y:S02]  /*97e0*/  FSEL R237, R39, -INF , !P1 ;  /* 0xff80000027ed7808 */ /* 0x000fe40004800000 */
[----:B------:R-:W-:Y:S02]  /*97f0*/  ISETP.GE.AND P1, PT, R6, R230, PT ;  /* 0x000000e60600720c */ /* 0x000fe40003f26270 */
[----:B------:R-:W-:Y:S02]  /*9800*/  FSEL R205, R38, -INF , !P5 ;  /* 0xff80000026cd7808 */ /* 0x000fe40006800000 */
[----:B------:R-:W-:-:S02]  /*9810*/  FSEL R6, R110, -INF , !P0 ;  /* 0xff8000006e067808 */ /* 0x000fc40004000000 */
[-C--:B------:R-:W-:Y:S02]  /*9820*/  ISETP.GT.AND P5, PT, R227, R5.reuse, PT ;  /* 0x00000005e300720c */ /* 0x080fe40003fa4270 */
[----:B------:R-:W-:Y:S02]  /*9830*/  ISETP.GT.AND P0, PT, R17, R5, PT ;  /* 0x000000051100720c */ /* 0x000fe40003f04270 */
[----:B------:R-:W-:Y:S02]  /*9840*/  FSEL R213, R6, -INF , !P1 ;  /* 0xff80000006d57808 */ /* 0x000fe40004800000 */
[----:B------:R-:W-:Y:S02]  /*9850*/  FSEL R10, R178, -INF , !P5 ;  /* 0xff800000b20a7808 */ /* 0x000fe40006800000 */
[----:B------:R-:W-:Y:S02]  /*9860*/  ISETP.GE.AND P5, PT, R5, R230, PT ;  /* 0x000000e60500720c */ /* 0x000fe40003fa6270 */
[----:B------:R-:W-:-:S02]  /*9870*/  FSEL R6, R66, -INF , !P0 ;  /* 0xff80000042067808 */ /* 0x000fc40004000000 */
[----:B------:R-:W-:Y:S02]  /*9880*/  ISETP.GT.AND P0, PT, R17, R4, PT ;  /* 0x000000041100720c */ /* 0x000fe40003f04270 */
[----:B------:R-:W-:Y:S02]  /*9890*/  FSEL R212, R6, -INF , !P5 ;  /* 0xff80000006d47808 */ /* 0x000fe40006800000 */
[----:B------:R-:W-:Y:S02]  /*98a0*/  FMNMX3.FTZ R6, R104, R24, R22, !PT ;  /* 0x0000001868067276 */ /* 0x000fe40007810016 */
[----:B------:R-:W-:Y:S02]  /*98b0*/  ISETP.GE.AND P1, PT, R5, R228, PT ;  /* 0x000000e40500720c */ /* 0x000fe40003f26270 */
[----:B------:R-:W-:Y:S02]  /*98c0*/  FMNMX3.FTZ R6, R6, R16, R15, !PT ;  /* 0x0000001006067276 */ /* 0x000fe4000781000f */
[----:B------:R-:W-:-:S02]  /*98d0*/  FSEL R7, R59, -INF , !P0 ;  /* 0xff8000003b077808 */ /* 0x000fc40004000000 */
[----:B------:R-:W-:Y:S02]  /*98e0*/  FMNMX3.FTZ R6, R6, R105, R100, !PT ;  /* 0x0000006906067276 */ /* 0x000fe40007810064 */
[----:B------:R-:W-:Y:S02]  /*98f0*/  FSEL R206, R40, -INF , !P1 ;  /* 0xff80000028ce7808 */ /* 0x000fe40004800000 */
[-C--:B------:R-:W-:Y:S02]  /*9900*/  ISETP.GE.AND P0, PT, R3, R228.reuse, PT ;  /* 0x000000e40300720c */ /* 0x080fe40003f06270 */
[----:B------:R-:W-:Y:S02]  /*9910*/  ISETP.GE.AND P1, PT, R4, R228, PT ;  /* 0x000000e40400720c */ /* 0x000fe40003f26270 */
[----:B------:R-:W-:Y:S02]  /*9920*/  FMNMX3.FTZ R8, R6, R14, R13, !PT ;  /* 0x0000000e06087276 */ /* 0x000fe4000781000d */
[----:B------:R-:W-:-:S02]  /*9930*/  FMNMX3.FTZ R6, R101, R27, R20, !PT ;  /* 0x0000001b65067276 */ /* 0x000fc40007810014 */
[----:B------:R-:W-:Y:S02]  /*9940*/  ISETP.GE.AND P5, PT, R4, R230, PT ;  /* 0x000000e60400720c */ /* 0x000fe40003fa6270 */
[----:B------:R-:W-:Y:S02]  /*9950*/  FSEL R244, R42, -INF , !P0 ;  /* 0xff8000002af47808 */ /* 0x000fe40004000000 */
[----:B------:R-:W-:Y:S02]  /*9960*/  FSEL R245, R41, -INF , !P1 ;  /* 0xff80000029f57808 */ /* 0x000fe40004800000 */
[C---:B------:R-:W-:Y:S02]  /*9970*/  ISETP.GT.AND P0, PT, R17.reuse, R2, PT ;  /* 0x000000021100720c */ /* 0x040fe40003f04270 */
[----:B------:R-:W-:Y:S02]  /*9980*/  ISETP.GT.AND P1, PT, R17, R3, PT ;  /* 0x000000031100720c */ /* 0x000fe40003f24270 */
[----:B------:R-:W-:-:S02]  /*9990*/  FMNMX3.FTZ R6, R6, R19, R18, !PT ;  /* 0x0000001306067276 */ /* 0x000fc40007810012 */
[----:B------:R-:W-:Y:S02]  /*99a0*/  FSEL R201, R7, -INF , !P5 ;  /* 0xff80000007c97808 */ /* 0x000fe40006800000 */
[----:B------:R-:W-:Y:S02]  /*99b0*/  ISETP.GE.AND P5, PT, R2, R228, PT ;  /* 0x000000e40200720c */ /* 0x000fe40003fa6270 */
[----:B------:R-:W-:Y:S02]  /*99c0*/  FSEL R9, R50, -INF , !P0 ;  /* 0xff80000032097808 */ /* 0x000fe40004000000 */
[----:B------:R-:W-:Y:S02]  /*99d0*/  FSEL R7, R61, -INF , !P1 ;  /* 0xff8000003d077808 */ /* 0x000fe40004800000 */
[----:B------:R-:W-:Y:S02]  /*99e0*/  FMNMX3.FTZ R8, R8, R207, R203, !PT ;  /* 0x000000cf08087276 */ /* 0x000fe400078100cb */
[----:B------:R-:W-:-:S02]  /*99f0*/  ISETP.GE.AND P0, PT, R3, R230, PT ;  /* 0x000000e60300720c */ /* 0x000fc40003f06270 */
[----:B------:R-:W-:Y:S02]  /*9a00*/  FMNMX3.FTZ R6, R6, R106, R108, !PT ;  /* 0x0000006a06067276 */ /* 0x000fe4000781006c */
[----:B------:R-:W-:Y:S02]  /*9a10*/  FSEL R248, R43, -INF , !P5 ;  /* 0xff8000002bf87808 */ /* 0x000fe40006800000 */
[----:B------:R-:W-:Y:S02]  /*9a20*/  ISETP.GE.AND P5, PT, R0, R228, PT ;  /* 0x000000e40000720c */ /* 0x000fe40003fa6270 */
[----:B------:R-:W-:Y:S02]  /*9a30*/  FMNMX3.FTZ R8, R8, R205, R206, !PT ;  /* 0x000000cd08087276 */ /* 0x000fe400078100ce */
[----:B------:R-:W-:Y:S02]  /*9a40*/  FSEL R202, R7, -INF , !P0 ;  /* 0xff80000007ca7808 */ /* 0x000fe40004000000 */
[----:B------:R-:W-:-:S02]  /*9a50*/  FMNMX3.FTZ R7, R6, R109, R107, !PT ;  /* 0x0000006d06077276 */ /* 0x000fc4000781006b */
[----:B------:R-:W-:Y:S02]  /*9a60*/  FSEL R247, R44, -INF , !P5 ;  /* 0xff8000002cf77808 */ /* 0x000fe40006800000 */
[----:B------:R-:W-:Y:S02]  /*9a70*/  FMNMX3.FTZ R8, R8, R245, R244, !PT ;  /* 0x000000f508087276 */ /* 0x000fe400078100f4 */
[----:B------:R-:W-:Y:S02]  /*9a80*/  ISETP.GT.AND P1, PT, R17, R0, PT ;  /* 0x000000001100720c */ /* 0x000fe40003f24270 */
[----:B------:R-:W-:Y:S02]  /*9a90*/  ISETP.GE.AND P5, PT, R2, R230, PT ;  /* 0x000000e60200720c */ /* 0x000fe40003fa6270 */
[----:B------:R-:W-:Y:S02]  /*9aa0*/  FMNMX3.FTZ R7, R7, R215, R214, !PT ;  /* 0x000000d707077276 */ /* 0x000fe400078100d6 */
[----:B------:R-:W-:-:S02]  /*9ab0*/  FMNMX3.FTZ R6, R8, R248, R247, !PT ;  /* 0x000000f808067276 */ /* 0x000fc400078100f7 */
[----:B------:R-:W-:Y:S02]  /*9ac0*/  ISETP.GE.AND P0, PT, R0, R230, PT ;  /* 0x000000e60000720c */ /* 0x000fe40003f06270 */
[----:B------:R-:W-:Y:S02]  /*9ad0*/  FSEL R8, R58, -INF , !P1 ;  /* 0xff8000003a087808 */ /* 0x000fe40004800000 */
[----:B------:R-:W-:Y:S02]  /*9ae0*/  FSEL R110, R9, -INF , !P5 ;  /* 0xff800000096e7808 */ /* 0x000fe40006800000 */
[----:B------:R-:W-:Y:S01]  /*9af0*/  FMNMX3.FTZ R7, R7, R213, R212, !PT ;  /* 0x000000d507077276 */ /* 0x000fe200078100d4 */
[----:B------:R-:W1:Y:S01]  /*9b00*/  SHFL.BFLY PT, R9, R6, 0x2, 0x1f ;  /* 0x0c401f0006097f89 */ /* 0x000e6200000e0000 */
[C---:B------:R-:W-:Y:S02]  /*9b10*/  ISETP.GE.AND P5, PT, R5.reuse, R229, PT ;  /* 0x000000e50500720c */ /* 0x040fe40003fa6270 */
[----:B------:R-:W-:-:S02]  /*9b20*/  ISETP.GE.AND P1, PT, R5, R231, PT ;  /* 0x000000e70500720c */ /* 0x000fc40003f26270 */
[----:B------:R-:W-:Y:S02]  /*9b30*/  FSEL R38, R8, -INF , !P0 ;  /* 0xff80000008267808 */ /* 0x000fe40004000000 */
[----:B------:R-:W-:Y:S02]  /*9b40*/  FMNMX3.FTZ R5, R7, R201, R202, !PT ;  /* 0x000000c907057276 */ /* 0x000fe400078100ca */
[----:B------:R-:W-:Y:S02]  /*9b50*/  FSEL R216, R10, -INF , !P5 ;  /* 0xff8000000ad87808 */ /* 0x000fe40006800000 */
[----:B------:R-:W-:Y:S02]  /*9b60*/  ISETP.GT.AND P5, PT, R227, R4, PT ;  /* 0x00000004e300720c */ /* 0x000fe40003fa4270 */
[----:B------:R-:W-:Y:S02]  /*9b70*/  FMNMX3.FTZ R5, R5, R110, R38, !PT ;  /* 0x0000006e05057276 */ /* 0x000fe40007810026 */
[----:B------:R-:W-:-:S02]  /*9b80*/  ISETP.GE.AND P0, PT, R4, R229, PT ;  /* 0x000000e50400720c */ /* 0x000fc40003f06270 */
[----:B------:R-:W-:Y:S01]  /*9b90*/  FSEL R7, R111, -INF , !P5 ;  /* 0xff8000006f077808 */ /* 0x000fe20006800000 */
[----:B------:R-:W2:Y:S01]  /*9ba0*/  SHFL.BFLY PT, R10, R5, 0x2, 0x1f ;  /* 0x0c401f00050a7f89 */ /* 0x000ea200000e0000 */
[----:B------:R-:W-:Y:S02]  /*9bb0*/  FSEL R217, R48, -INF , !P1 ;  /* 0xff80000030d97808 */ /* 0x000fe40004800000 */
[----:B------:R-:W-:Y:S02]  /*9bc0*/  ISETP.GT.AND P1, PT, R227, R3, PT ;  /* 0x00000003e300720c */ /* 0x000fe40003f24270 */
[----:B------:R-:W-:Y:S02]  /*9bd0*/  FSEL R35, R7, -INF , !P0 ;  /* 0xff80000007237808 */ /* 0x000fe40004000000 */
[----:B------:R-:W-:Y:S02]  /*9be0*/  FMNMX3.FTZ R7, R103, R52, R47, !PT ;  /* 0x0000003467077276 */ /* 0x000fe4000781002f */
[----:B------:R-:W-:-:S02]  /*9bf0*/  ISETP.GE.AND P5, PT, R3, R229, PT ;  /* 0x000000e50300720c */ /* 0x000fc40003fa6270 */
[----:B------:R-:W-:Y:S02]  /*9c00*/  FSEL R8, R67, -INF , !P1 ;  /* 0xff80000043087808 */ /* 0x000fe40004800000 */
[----:B------:R-:W-:Y:S02]  /*9c10*/  ISETP.GT.AND P1, PT, R227, R2, PT ;  /* 0x00000002e300720c */ /* 0x000fe40003f24270 */
[----:B------:R-:W-:Y:S02]  /*9c20*/  FMNMX3.FTZ R7, R7, R45, R46, !PT ;  /* 0x0000002d07077276 */ /* 0x000fe4000781002e */
[----:B------:R-:W-:Y:S02]  /*9c30*/  ISETP.GE.AND P0, PT, R4, R231, PT ;  /* 0x000000e70400720c */ /* 0x000fe40003f06270 */
[----:B------:R-:W-:Y:S02]  /*9c40*/  FSEL R32, R8, -INF , !P5 ;  /* 0xff80000008207808 */ /* 0x000fe40006800000 */
[----:B------:R-:W-:-:S02]  /*9c50*/  ISETP.GE.AND P5, PT, R2, R229, PT ;  /* 0x000000e50200720c */ /* 0x000fc40003fa6270 */
[----:B------:R-:W-:Y:S02]  /*9c60*/  FSEL R4, R63, -INF , !P1 ;  /* 0xff8000003f047808 */ /* 0x000fe40004800000 */
[----:B------:R-:W-:Y:S02]  /*9c70*/  FMNMX3.FTZ R7, R7, R195, R194, !PT ;  /* 0x000000c307077276 */ /* 0x000fe400078100c2 */
[----:B------:R-:W-:Y:S02]  /*9c80*/  FSEL R33, R4, -INF , !P5 ;  /* 0xff80000004217808 */ /* 0x000fe40006800000 */
[----:B------:R-:W-:Y:S02]  /*9c90*/  FMNMX3.FTZ R4, R102, R60, R55, !PT ;  /* 0x0000003c66047276 */ /* 0x000fe40007810037 */
[----:B------:R-:W-:Y:S02]  /*9ca0*/  FMNMX3.FTZ R7, R7, R193, R192, !PT ;  /* 0x000000c107077276 */ /* 0x000fe400078100c0 */
[----:B------:R-:W-:-:S02]  /*9cb0*/  ISETP.GE.AND P5, PT, R3, R231, PT ;  /* 0x000000e70300720c */ /* 0x000fc40003fa6270 */
[----:B------:R-:W-:Y:S02]  /*9cc0*/  ISETP.GT.AND P1, PT, R227, R0, PT ;  /* 0x00000000e300720c */ /* 0x000fe40003f24270 */
[----:B------:R-:W-:Y:S02]  /*9cd0*/  FMNMX3.FTZ R3, R4, R53, R54, !PT ;  /* 0x0000003504037276 */ /* 0x000fe40007810036 */
[----:B------:R-:W-:Y:S02]  /*9ce0*/  FMNMX3.FTZ R4, R7, R235, R232, !PT ;  /* 0x000000eb07047276 */ /* 0x000fe400078100e8 */
[----:B-1----:R-:W-:Y:S02]  /*9cf0*/  FMNMX.FTZ R6, R6, R9, !PT ;  /* 0x0000000906067209 */ /* 0x002fe40007810000 */
[----:B------:R-:W-:Y:S02]  /*9d00*/  FSEL R8, R62, -INF , !P1 ;  /* 0xff8000003e087808 */ /* 0x000fe40004800000 */
[----:B------:R-:W-:Y:S01]  /*9d10*/  FMNMX3.FTZ R3, R3, R199, R197, !PT ;  /* 0x000000c703037276 */ /* 0x000fe200078100c5 */
[----:B------:R-:W1:Y:S01]  /*9d20*/  SHFL.BFLY PT, R9, R6, 0x1, 0x1f ;  /* 0x0c201f0006097f89 */ /* 0x000e6200000e0000 */
[----:B------:R-:W-:-:S02]  /*9d30*/  ISETP.GE.AND P1, PT, R0, R229, PT ;  /* 0x000000e50000720c */ /* 0x000fc40003f26270 */
[----:B------:R-:W-:Y:S02]  /*9d40*/  FMNMX3.FTZ R7, R4, R218, R216, !PT ;  /* 0x000000da04077276 */ /* 0x000fe400078100d8 */
[----:B--2---:R-:W-:Y:S02]  /*9d50*/  FMNMX.FTZ R4, R5, R10, !PT ;  /* 0x0000000a05047209 */ /* 0x004fe40007810000 */
[----:B------:R-:W-:Y:S02]  /*9d60*/  FMNMX3.FTZ R5, R3, R198, R196, !PT ;  /* 0x000000c603057276 */ /* 0x000fe400078100c4 */
[----:B------:R-:W-:Y:S02]  /*9d70*/  FSEL R209, R8, -INF , !P1 ;  /* 0xff80000008d17808 */ /* 0x000fe40004800000 */
[----:B------:R-:W-:Y:S02]  /*9d80*/  FMNMX3.FTZ R3, R7, R35, R32, !PT ;  /* 0x0000002307037276 */ /* 0x000fe40007810020 */
[----:B------:R-:W-:Y:S01]  /*9d90*/  FMNMX3.FTZ R5, R5, R239, R238, !PT ;  /* 0x000000ef05057276 */ /* 0x000fe200078100ee */
[----:B------:R-:W2:Y:S01]  /*9da0*/  SHFL.BFLY PT, R7, R4, 0x1, 0x1f ;  /* 0x0c201f0004077f89 */ /* 0x000ea200000e0000 */
[----:B------:R-:W-:-:S02]  /*9db0*/  FMNMX3.FTZ R3, R3, R33, R209, !PT ;  /* 0x0000002103037276 */ /* 0x000fc400078100d1 */
[----:B------:R-:W-:Y:S02]  /*9dc0*/  FSEL R204, R49, -INF , !P0 ;  /* 0xff80000031cc7808 */ /* 0x000fe40004000000 */
[-C--:B------:R-:W-:Y:S02]  /*9dd0*/  ISETP.GE.AND P0, PT, R0, R231.reuse, PT ;  /* 0x000000e70000720c */ /* 0x080fe40003f06270 */
[----:B------:R-:W3:Y:S01]  /*9de0*/  SHFL.BFLY PT, R0, R3, 0x2, 0x1f ;  /* 0x0c401f0003007f89 */ /* 0x000ee200000e0000 */
[----:B------:R-:W-:Y:S02]  /*9df0*/  ISETP.GE.AND P1, PT, R2, R231, PT ;  /* 0x000000e70200720c */ /* 0x000fe40003f26270 */
[----:B------:R-:W-:Y:S02]  /*9e00*/  FSEL R111, R56, -INF , !P5 ;  /* 0xff800000386f7808 */ /* 0x000fe40006800000 */
[----:B------:R-:W-:Y:S02]  /*9e10*/  FMNMX3.FTZ R5, R5, R237, R217, !PT ;  /* 0x000000ed05057276 */ /* 0x000fe400078100d9 */
[----:B------:R-:W-:-:S02]  /*9e20*/  FSEL R233, R57, -INF , !P1 ;  /* 0xff80000039e97808 */ /* 0x000fc40004800000 */
[----:B------:R-:W-:Y:S01]  /*9e30*/  FSEL R208, R51, -INF , !P0 ;  /* 0xff80000033d07808 */ /* 0x000fe20004000000 */
[----:B------:R-:W-:Y:S01]  /*9e40*/  LDSM.16.MT88.4 R56, [R220+0xb000] ;  /* 0x00b00000dc38783b */ /* 0x000fe20000004200 */
[----:B------:R-:W-:Y:S02]  /*9e50*/  FMNMX3.FTZ R5, R5, R204, R111, !PT ;  /* 0x000000cc05057276 */ /* 0x000fe4000781006f */
[----:B-1----:R-:W-:Y:S02]  /*9e60*/  FMNMX.FTZ R252, R6, R9, !PT ;  /* 0x0000000906fc7209 */ /* 0x002fe40007810000 */
[----:B------:R-:W-:Y:S02]  /*9e70*/  FMNMX3.FTZ R5, R5, R233, R208, !PT ;  /* 0x000000e905057276 */ /* 0x000fe400078100d0 */
[----:B--2---:R-:W-:Y:S01]  /*9e80*/  FMNMX.FTZ R225, R4, R7, !PT ;  /* 0x0000000704e17209 */ /* 0x004fe20007810000 */
[C---:B------:R-:W-:Y:S01]  /*9e90*/  FMUL.FTZ R2, R252.reuse, UR4 ;  /* 0x00000004fc027c20 */ /* 0x040fe20008410000 */
[----:B------:R-:W-:Y:S01]  /*9ea0*/  FSETP.NEU.FTZ.AND P1, PT, R252, -INF , PT ;  /* 0xff800000fc00780b */ /* 0x000fe20003f3d000 */
[----:B------:R-:W1:Y:S01]  /*9eb0*/  SHFL.BFLY PT, R9, R5, 0x2, 0x1f ;  /* 0x0c401f0005097f89 */ /* 0x000e6200000e0000 */
[----:B------:R-:W-:-:S02]  /*9ec0*/  FSETP.NEU.FTZ.AND P0, PT, R225, -INF , PT ;  /* 0xff800000e100780b */ /* 0x000fc40003f1d000 */
[----:B------:R-:W-:Y:S02]  /*9ed0*/  FSEL R2, R2, RZ, P1 ;  /* 0x000000ff02027208 */ /* 0x000fe40000800000 */
[----:B---3--:R-:W-:Y:S01]  /*9ee0*/  FMNMX.FTZ R4, R3, R0, !PT ;  /* 0x0000000003047209 */ /* 0x008fe20007810000 */
[----:B------:R-:W-:Y:S01]  /*9ef0*/  FMUL.FTZ R0, R225, UR4 ;  /* 0x00000004e1007c20 */ /* 0x000fe20008410000 */
[----:B------:R-:W-:Y:S01]  /*9f00*/  FSEL R8, R252, RZ, P1 ;  /* 0x000000fffc087208 */ /* 0x000fe20000800000 */
[--C-:B------:R-:W-:Y:S01]  /*9f10*/  FFMA.FTZ R3, R22, UR4, -R2.reuse ;  /* 0x0000000416037c23 */ /* 0x100fe20008010802 */
[----:B------:R-:W-:Y:S01]  /*9f20*/  FFMA.FTZ R6, R24, UR4, -R2 ;  /* 0x0000000418067c23 */ /* 0x000fe20008010802 */
[----:B------:R-:W2:Y:S01]  /*9f30*/  SHFL.BFLY PT, R10, R4, 0x1, 0x1f ;  /* 0x0c201f00040a7f89 */ /* 0x000ea200000e0000 */
[----:B------:R-:W-:Y:S01]  /*9f40*/  FSEL R0, R0, RZ, P0 ;  /* 0x000000ff00007208 */ /* 0x000fe20000000000 */
[----:B------:R1:W-:Y:S01]  /*9f50*/  MUFU.EX2 R34, R3 ;  /* 0x0000000300227308 */ /* 0x0003e20000000800 */
[----:B------:R-:W-:Y:S01]  /*9f60*/  FADD.FTZ R8, R104, -R8 ;  /* 0x8000000868087221 */ /* 0x000fe20000010000 */
[----:B------:R-:W-:Y:S01]  /*9f70*/  FFMA.FTZ R7, R16, UR4, -R2 ;  /* 0x0000000410077c23 */ /* 0x000fe20008010802 */
[----:B------:R-:W-:Y:S01]  /*9f80*/  IMAD.MOV.U32 R104, RZ, RZ, R236 ;  /* 0x000000ffff687224 */ /* 0x000fe200078e00ec */
[----:B------:R3:W-:Y:S01]  /*9f90*/  MUFU.EX2 R211, R6 ;  /* 0x0000000600d37308 */ /* 0x0007e20000000800 */
[----:B------:R-:W-:-:S03]  /*9fa0*/  FMUL.FTZ R8, R8, UR4 ;  /* 0x0000000408087c20 */ /* 0x000fc60008410000 */
[----:B------:R4:W-:Y:S04]  /*9fb0*/  MUFU.EX2 R39, R7 ;  /* 0x0000000700277308 */ /* 0x0009e80000000800 */
[----:B------:R-:W5:Y:S01]  /*9fc0*/  MUFU.EX2 R44, R8 ;  /* 0x00000008002c7308 */ /* 0x000f620000000800 */
[----:B-1----:R-:W-:Y:S01]  /*9fd0*/  FMNMX.FTZ R3, R5, R9, !PT ;  /* 0x0000000905037209 */ /* 0x002fe20007810000 */
[----:B------:R-:W-:Y:S02]  /*9fe0*/  FFMA.FTZ R5, R27, UR4, -R0 ;  /* 0x000000041b057c23 */ /* 0x000fe40008010800 */
[----:B------:R-:W-:Y:S01]  /*9ff0*/  LDSM.16.MT88.4 R24, [R220+0x9000] ;  /* 0x00900000dc18783b */ /* 0x000fe20000004200 */
[----:B---3--:R-:W-:Y:S01]  /*a000*/  FFMA.FTZ R6, R15, UR4, -R2 ;  /* 0x000000040f067c23 */ /* 0x008fe20008010802 */
[----:B------:R1:W-:Y:S02]  /*a010*/  MUFU.EX2 R246, R5 ;  /* 0x0000000500f67308 */ /* 0x0003e40000000800 */
[----:B------:R-:W3:Y:S01]  /*a020*/  SHFL.BFLY PT, R9, R3, 0x1, 0x1f ;  /* 0x0c201f0003097f89 */ /* 0x000ee200000e0000 */
[----:B--2---:R-:W-:Y:S01]  /*a030*/  FMNMX.FTZ R36, R4, R10, !PT ;  /* 0x0000000a04247209 */ /* 0x004fe20007810000 */
[----:B------:R2:W3:Y:S01]  /*a040*/  MUFU.EX2 R37, R6 ;  /* 0x0000000600257308 */ /* 0x0004e20000000800 */
[----:B----4-:R-:W-:-:S02]  /*a050*/  FFMA.FTZ R7, R18, UR4, -R0 ;  /* 0x0000000412077c23 */ /* 0x010fc40008010800 */
[C---:B------:R-:W-:Y:S01]  /*a060*/  FSETP.NEU.FTZ.AND P1, PT, R36.reuse, -INF , PT ;  /* 0xff8000002400780b */ /* 0x040fe20003f3d000 */
[----:B------:R-:W-:Y:S01]  /*a070*/  FMUL.FTZ R4, R36, UR4 ;  /* 0x0000000424047c20 */ /* 0x000fe20008410000 */
[----:B------:R-:W-:Y:S01]  /*a080*/  MUFU.EX2 R250, R7 ;  /* 0x0000000700fa7308 */ /* 0x000fe20000000800 */
[-C--:B-----5:R-:W-:Y:S01]  /*a090*/  FMUL.FTZ R152, R152, R44.reuse ;  /* 0x0000002c98987220 */ /* 0x0a0fe20000410000 */
[-C--:B------:R-:W-:Y:S01]  /*a0a0*/  FMUL.FTZ R153, R153, R44.reuse ;  /* 0x0000002c99997220 */ /* 0x080fe20000410000 */
[-C--:B------:R-:W-:Y:S01]  /*a0b0*/  FMUL.FTZ R164, R164, R44.reuse ;  /* 0x0000002ca4a47220 */ /* 0x080fe20000410000 */
[----:B------:R-:W-:Y:S01]  /*a0c0*/  FSEL R8, R4, RZ, P1 ;  /* 0x000000ff04087208 */ /* 0x000fe20000800000 */
[--C-:B-1----:R-:W-:Y:S01]  /*a0d0*/  FFMA.FTZ R5, R19, UR4, -R0.reuse ;  /* 0x0000000413057c23 */ /* 0x102fe20008010800 */
[----:B------:R-:W-:Y:S01]  /*a0e0*/  F2FP.F16.F32.PACK_AB R4, R34, R211 ;  /* 0x000000d32204723e */ /* 0x000fe200000000ff */
[-C--:B------:R-:W-:Y:S01]  /*a0f0*/  FMUL.FTZ R165, R165, R44.reuse ;  /* 0x0000002ca5a57220 */ /* 0x080fe20000410000 */
[----:B------:R-:W-:Y:S01]  /*a100*/  FMUL.FTZ R168, R168, R44 ;  /* 0x0000002ca8a87220 */ /* 0x000fe20000410000 */
[----:B--2---:R-:W-:Y:S01]  /*a110*/  FFMA.FTZ R6, R20, UR4, -R0 ;  /* 0x0000000414067c23 */ /* 0x004fe20008010800 */
[----:B------:R-:W-:-:S02]  /*a120*/  VIADD R20, R220, 0x9020 ;  /* 0x00009020dc147836 */ /* 0x000fc40000000000 */
[--C-:B------:R-:W-:Y:S01]  /*a130*/  FFMA.FTZ R10, R45, UR4, -R8.reuse ;  /* 0x000000042d0a7c23 */ /* 0x100fe20008010808 */
[----:B------:R-:W-:Y:S01]  /*a140*/  @P6 VIADD R20, R241, 0xffffffe0 ;  /* 0xffffffe0f1146836 */ /* 0x000fe20000000000 */
[----:B------:R1:W-:Y:S01]  /*a150*/  MUFU.EX2 R249, R6 ;  /* 0x0000000600f97308 */ /* 0x0003e20000000800 */
[-C--:B------:R-:W-:Y:S01]  /*a160*/  FMUL.FTZ R169, R169, R44.reuse ;  /* 0x0000002ca9a97220 */ /* 0x080fe20000410000 */
[-C--:B------:R-:W-:Y:S01]  /*a170*/  FMUL.FTZ R116, R116, R44.reuse ;  /* 0x0000002c74747220 */ /* 0x080fe20000410000 */
[----:B------:R-:W-:Y:S01]  /*a180*/  FMUL.FTZ R117, R117, R44 ;  /* 0x0000002c75757220 */ /* 0x000fe20000410000 */
[----:B---3--:R-:W-:Y:S01]  /*a190*/  FMNMX.FTZ R15, R3, R9, !PT ;  /* 0x00000009030f7209 */ /* 0x008fe20007810000 */
[--C-:B------:R-:W-:Y:S01]  /*a1a0*/  FFMA.FTZ R3, R52, UR4, -R8.reuse ;  /* 0x0000000434037c23 */ /* 0x100fe20008010808 */
[----:B------:R-:W-:Y:S01]  /*a1b0*/  FFMA.FTZ R9, R47, UR4, -R8 ;  /* 0x000000042f097c23 */ /* 0x000fe20008010808 */
[----:B------:R-:W2:Y:S01]  /*a1c0*/  LDSM.16.MT88.4 R48, [R20+0x1000] ;  /* 0x001000001430783b */ /* 0x000ea20000004200 */
[----:B------:R3:W4:Y:S01]  /*a1d0*/  MUFU.EX2 R251, R5 ;  /* 0x0000000500fb7308 */ /* 0x0007220000000800 */
[----:B------:R-:W-:-:S02]  /*a1e0*/  IMAD.MOV.U32 R52, RZ, RZ, R233 ;  /* 0x000000ffff347224 */ /* 0x000fc400078e00e9 */
[-C--:B------:R-:W-:Y:S01]  /*a1f0*/  FMUL.FTZ R120, R120, R44.reuse ;  /* 0x0000002c78787220 */ /* 0x080fe20000410000 */
[----:B------:R-:W5:Y:S01]  /*a200*/  LDSM.16.MT88.4 R16, [R20] ;  /* 0x000000001410783b */ /* 0x000f620000004200 */
[----:B------:R4:W-:Y:S01]  /*a210*/  MUFU.EX2 R243, R3 ;  /* 0x0000000300f37308 */ /* 0x0009e20000000800 */
[-C--:B------:R-:W-:Y:S01]  /*a220*/  FMUL.FTZ R121, R121, R44.reuse ;  /* 0x0000002c79797220 */ /* 0x080fe20000410000 */
[----:B-1----:R-:W-:Y:S01]  /*a230*/  FSEL R6, R225, RZ, P0 ;  /* 0x000000ffe1067208 */ /* 0x002fe20000000000 */
[----:B------:R-:W1:Y:S01]  /*a240*/  LDSM.16.MT88.4 R40, [R20+0x2000] ;  /* 0x002000001428783b */ /* 0x000e620000004200 */
[----:B------:R4:W-:Y:S01]  /*a250*/  MUFU.EX2 R242, R9 ;  /* 0x0000000900f27308 */ /* 0x0009e20000000800 */
[----:B------:R-:W-:Y:S01]  /*a260*/  FSETP.NEU.FTZ.AND P0, PT, R15, -INF , PT ;  /* 0xff8000000f00780b */ /* 0x000fe20003f1d000 */
[-C--:B------:R-:W-:Y:S01]  /*a270*/  FMUL.FTZ R132, R132, R44.reuse ;  /* 0x0000002c84847220 */ /* 0x080fe20000410000 */
[-C--:B------:R-:W-:Y:S01]  /*a280*/  FMUL.FTZ R133, R133, R44.reuse ;  /* 0x0000002c85857220 */ /* 0x080fe20000410000 */
[----:B------:R4:W-:Y:S01]  /*a290*/  MUFU.EX2 R241, R10 ;  /* 0x0000000a00f17308 */ /* 0x0009e20000000800 */
[-C--:B------:R-:W-:Y:S01]  /*a2a0*/  FMUL.FTZ R136, R136, R44.reuse ;  /* 0x0000002c88887220 */ /* 0x080fe20000410000 */
[----:B---3--:R-:W-:Y:S01]  /*a2b0*/  FADD.FTZ R5, R101, -R6 ;  /* 0x8000000665057221 */ /* 0x008fe20000010000 */
[----:B------:R-:W-:Y:S01]  /*a2c0*/  IMAD.MOV.U32 R101, RZ, RZ, R234 ;  /* 0x000000ffff657224 */ /* 0x000fe200078e00ea */
[----:B------:R-:W-:Y:S01]  /*a2d0*/  F2FP.F16.F32.PACK_AB R6, R37, R39 ;  /* 0x000000272506723e */ /* 0x000fe200000000ff */
[-C--:B------:R-:W-:Y:S01]  /*a2e0*/  FMUL.FTZ R137, R137, R44.reuse ;  /* 0x0000002c89897220 */ /* 0x080fe20000410000 */
[----:B----4-:R-:W-:Y:S01]  /*a2f0*/  FMUL.FTZ R3, R15, UR4 ;  /* 0x000000040f037c20 */ /* 0x010fe20008410000 */
[----:B------:R-:W-:Y:S01]  /*a300*/  FMUL.FTZ R5, R5, UR4 ;  /* 0x0000000405057c20 */ /* 0x000fe20008410000 */
[----:B------:R-:W-:Y:S01]  /*a310*/  F2FP.F16.F32.PACK_AB R7, R250, R251 ;  /* 0x000000fbfa07723e */ /* 0x000fe200000000ff */
[-C--:B------:R-:W-:Y:S01]  /*a320*/  FMUL.FTZ R148, R148, R44.reuse ;  /* 0x0000002c94947220 */ /* 0x080fe20000410000 */
[----:B------:R-:W-:Y:S01]  /*a330*/  FFMA.FTZ R9, R46, UR4, -R8 ;  /* 0x000000042e097c23 */ /* 0x000fe20008010808 */
[----:B------:R-:W-:Y:S01]  /*a340*/  FSEL R3, R3, RZ, P0 ;  /* 0x000000ff03037208 */ /* 0x000fe20000000000 */
[----:B------:R3:W4:Y:S01]  /*a350*/  MUFU.EX2 R23, R5 ;  /* 0x0000000500177308 */ /* 0x0007220000000800 */
[-C--:B------:R-:W-:Y:S01]  /*a360*/  FMUL.FTZ R149, R149, R44.reuse ;  /* 0x0000002c95957220 */ /* 0x080fe20000410000 */
[-C--:B------:R-:W-:Y:S01]  /*a370*/  FMUL.FTZ R72, R72, R44.reuse ;  /* 0x0000002c48487220 */ /* 0x080fe20000410000 */
[-C--:B------:R-:W-:Y:S01]  /*a380*/  FMUL.FTZ R73, R73, R44.reuse ;  /* 0x0000002c49497220 */ /* 0x080fe20000410000 */
[----:B------:R2:W-:Y:S01]  /*a390*/  MUFU.EX2 R240, R9 ;  /* 0x0000000900f07308 */ /* 0x0005e20000000800 */
[--C-:B------:R-:W-:Y:S01]  /*a3a0*/  FFMA.FTZ R10, R60, UR4, -R3.reuse ;  /* 0x000000043c0a7c23 */ /* 0x100fe20008010803 */
[----:B------:R-:W-:Y:S01]  /*a3b0*/  FFMA.FTZ R11, R55, UR4, -R3 ;  /* 0x00000004370b7c23 */ /* 0x000fe20008010803 */
[-C--:B------:R-:W-:Y:S01]  /*a3c0*/  FMUL.FTZ R76, R76, R44.reuse ;  /* 0x0000002c4c4c7220 */ /* 0x080fe20000410000 */
[-C--:B------:R-:W-:Y:S01]  /*a3d0*/  FMUL.FTZ R77, R77, R44.reuse ;  /* 0x0000002c4d4d7220 */ /* 0x080fe20000410000 */
[----:B------:R5:W-:Y:S01]  /*a3e0*/  MUFU.EX2 R236, R10 ;  /* 0x0000000a00ec7308 */ /* 0x000be20000000800 */
[-C--:B------:R-:W-:Y:S01]  /*a3f0*/  FMUL.FTZ R88, R88, R44.reuse ;  /* 0x0000002c58587220 */ /* 0x080fe20000410000 */
[-C--:B------:R-:W-:Y:S01]  /*a400*/  FMUL.FTZ R89, R89, R44.reuse ;  /* 0x0000002c59597220 */ /* 0x080fe20000410000 */
[----:B------:R-:W-:Y:S01]  /*a410*/  FMUL.FTZ R92, R92, R44 ;  /* 0x0000002c5c5c7220 */ /* 0x000fe20000410000 */
[----:B------:R1:W-:Y:S01]  /*a420*/  MUFU.EX2 R234, R11 ;  /* 0x0000000b00ea7308 */ /* 0x0003e20000000800 */
[----:B---3--:R-:W-:Y:S01]  /*a430*/  F2FP.F16.F32.PACK_AB R5, R249, R246 ;  /* 0x000000f6f905723e */ /* 0x008fe200000000ff */
[-C--:B----4-:R-:W-:Y:S01]  /*a440*/  FMUL.FTZ R154, R154, R23.reuse ;  /* 0x000000179a9a7220 */ /* 0x090fe20000410000 */
[-C--:B------:R-:W-:Y:S01]  /*a450*/  FMUL.FTZ R155, R155, R23.reuse ;  /* 0x000000179b9b7220 */ /* 0x080fe20000410000 */
[-C--:B------:R-:W-:Y:S01]  /*a460*/  FMUL.FTZ R166, R166, R23.reuse ;  /* 0x00000017a6a67220 */ /* 0x080fe20000410000 */
[----:B--2---:R-:W-:Y:S01]  /*a470*/  FSEL R9, R36, RZ, P1 ;  /* 0x000000ff24097208 */ /* 0x004fe20000800000 */
[-C--:B------:R-:W-:Y:S01]  /*a480*/  FMUL.FTZ R167, R167, R23.reuse ;  /* 0x00000017a7a77220 */ /* 0x080fe20000410000 */
[-C--:B------:R-:W-:Y:S01]  /*a490*/  FMUL.FTZ R170, R170, R23.reuse ;  /* 0x00000017aaaa7220 */ /* 0x080fe20000410000 */
[-C--:B------:R-:W-:Y:S01]  /*a4a0*/  FMUL.FTZ R171, R171, R23.reuse ;  /* 0x00000017abab7220 */ /* 0x080fe20000410000 */
[-C--:B------:R-:W-:Y:S01]  /*a4b0*/  FMUL.FTZ R118, R118, R23.reuse ;  /* 0x0000001776767220 */ /* 0x080fe20000410000 */
[----:B------:R-:W-:Y:S01]  /*a4c0*/  FADD.FTZ R12, R103, -R9 ;  /* 0x80000009670c7221 */ /* 0x000fe20000010000 */
[----:B------:R-:W-:Y:S01]  /*a4d0*/  FSEL R9, R15, RZ, P0 ;  /* 0x000000ff0f097208 */ /* 0x000fe20000000000 */
[--C-:B-----5:R-:W-:Y:S01]  /*a4e0*/  FFMA.FTZ R10, R53, UR4, -R3.reuse ;  /* 0x00000004350a7c23 */ /* 0x120fe20008010803 */
[-C--:B------:R-:W-:Y:S01]  /*a4f0*/  FMUL.FTZ R119, R119, R23.reuse ;  /* 0x0000001777777220 */ /* 0x080fe20000410000 */
[----:B-1----:R-:W-:Y:S01]  /*a500*/  FFMA.FTZ R11, R54, UR4, -R3 ;  /* 0x00000004360b7c23 */ /* 0x002fe20008010803 */
[-C--:B------:R-:W-:Y:S01]  /*a510*/  FMUL.FTZ R122, R122, R23.reuse ;  /* 0x000000177a7a7220 */ /* 0x080fe20000410000 */
[----:B------:R-:W-:Y:S01]  /*a520*/  FADD.FTZ R9, R102, -R9 ;  /* 0x8000000966097221 */ /* 0x000fe20000010000 */
[----:B------:R1:W-:Y:S01]  /*a530*/  MUFU.EX2 R233, R10 ;  /* 0x0000000a00e97308 */ /* 0x0003e20000000800 */
[-C--:B------:R-:W-:Y:S01]  /*a540*/  FMUL.FTZ R123, R123, R23.reuse ;  /* 0x000000177b7b7220 */ /* 0x080fe20000410000 */
[-C--:B------:R-:W-:Y:S01]  /*a550*/  FMUL.FTZ R134, R134, R23.reuse ;  /* 0x0000001786867220 */ /* 0x080fe20000410000 */
[----:B------:R-:W-:Y:S01]  /*a560*/  FMUL.FTZ R9, R9, UR4 ;  /* 0x0000000409097c20 */ /* 0x000fe20008410000 */
[----:B------:R-:W-:Y:S01]  /*a570*/  MUFU.EX2 R219, R11 ;  /* 0x0000000b00db7308 */ /* 0x000fe20000000800 */
[-C--:B------:R-:W-:Y:S01]  /*a580*/  FMUL.FTZ R135, R135, R23.reuse ;  /* 0x0000001787877220 */ /* 0x080fe20000410000 */
[-C--:B------:R-:W-:Y:S01]  /*a590*/  FMUL.FTZ R138, R138, R23.reuse ;  /* 0x000000178a8a7220 */ /* 0x080fe20000410000 */
[-C--:B------:R-:W-:Y:S01]  /*a5a0*/  FMUL.FTZ R139, R139, R23.reuse ;  /* 0x000000178b8b7220 */ /* 0x080fe20000410000 */
[----:B------:R-:W2:Y:S01]  /*a5b0*/  MUFU.EX2 R21, R9 ;  /* 0x0000000900157308 */ /* 0x000ea20000000800 */
        /* <DEDUP_REMOVED lines=9> */
[----:B------:R-:W1:Y:S01]  /*a650*/  MUFU.EX2 R22, R10 ;  /* 0x0000000a00167308 */ /* 0x000e620000000800 */
[----:B------:R-:W-:Y:S01]  /*a660*/  FMUL.FTZ R93, R93, R44 ;  /* 0x0000002c5d5d7220 */ /* 0x000fe20000410000 */
[-C--:B------:R-:W-:Y:S01]  /*a670*/  FMUL.FTZ R94, R94, R23.reuse ;  /* 0x000000175e5e7220 */ /* 0x080fe20000410000 */
[----:B------:R-:W-:Y:S01]  /*a680*/  FMUL.FTZ R95, R95, R23 ;  /* 0x000000175f5f7220 */ /* 0x000fe20000410000 */
        /* <DEDUP_REMOVED lines=10> */
[-C--:B-1----:R-:W-:Y:S01]  /*a730*/  FMUL.FTZ R112, R112, R22.reuse ;  /* 0x0000001670707220 */ /* 0x082fe20000410000 */
        /* <DEDUP_REMOVED lines=22> */
[--C-:B------:R-:W-:Y:S01]  /*a8a0*/  FFMA.FTZ R10, R105, UR4, -R2.reuse ;  /* 0x00000004690a7c23 */ /* 0x100fe20008010802 */
[--C-:B------:R-:W-:Y:S01]  /*a8b0*/  FFMA.FTZ R9, R100, UR4, -R2.reuse ;  /* 0x0000000464097c23 */ /* 0x100fe20008010802 */
[----:B------:R-:W-:Y:S01]  /*a8c0*/  FFMA.FTZ R11, R14, UR4, -R2 ;  /* 0x000000040e0b7c23 */ /* 0x000fe20008010802 */
[----:B------:R-:W-:-:S02]  /*a8d0*/  IMAD.MOV.U32 R100, RZ, RZ, R209 ;  /* 0x000000ffff647224 */ /* 0x000fc400078e00d1 */
[-C--:B------:R-:W-:Y:S01]  /*a8e0*/  FMUL.FTZ R144, R144, R22.reuse ;  /* 0x0000001690907220 */ /* 0x080fe20000410000 */
[-C--:B------:R-:W-:Y:S01]  /*a8f0*/  FMUL.FTZ R145, R145, R22.reuse ;  /* 0x0000001691917220 */ /* 0x080fe20000410000 */
[-C--:B------:R-:W-:Y:S01]  /*a900*/  FMUL.FTZ R146, R146, R21.reuse ;  /* 0x0000001592927220 */ /* 0x080fe20000410000 */
[C---:B------:R-:W-:Y:S01]  /*a910*/  HMMA.16816.F32 R132, R4.reuse, R16, R132 ;  /* 0x000000100484723c */ /* 0x040fe20000001884 */
[-C--:B------:R-:W-:Y:S01]  /*a920*/  FMUL.FTZ R147, R147, R21.reuse ;  /* 0x0000001593937220 */ /* 0x080fe20000410000 */
[-C--:B------:R-:W-:Y:S01]  /*a930*/  FMUL.FTZ R156, R156, R22.reuse ;  /* 0x000000169c9c7220 */ /* 0x080fe20000410000 */
[----:B------:R-:W-:Y:S01]  /*a940*/  FMUL.FTZ R157, R157, R22 ;  /* 0x000000169d9d7220 */ /* 0x000fe20000410000 */
[-C--:B------:R-:W-:Y:S01]  /*a950*/  FMUL.FTZ R158, R158, R21.reuse ;  /* 0x000000159e9e7220 */ /* 0x080fe20000410000 */
[----:B------:R-:W-:Y:S01]  /*a960*/  FMUL.FTZ R159, R159, R21 ;  /* 0x000000159f9f7220 */ /* 0x000fe20000410000 */
[----:B------:R1:W-:Y:S01]  /*a970*/  MUFU.EX2 R209, R11 ;  /* 0x0000000b00d17308 */ /* 0x0003e20000000800 */
[----:B------:R-:W-:Y:S01]  /*a980*/  STL [R1], R36 ;  /* 0x0000002401007387 */ /* 0x000fe20000100800 */
[----:B------:R-:W-:Y:S01]  /*a990*/  HMMA.16816.F32 R136, R4, R18, R136 ;  /* 0x000000120488723c */ /* 0x000fe20000001888 */
[----:B------:R-:W-:-:S02]  /*a9a0*/  IMAD.MOV.U32 R46, RZ, RZ, R38 ;  /* 0x000000ffff2e7224 */ /* 0x000fc400078e0026 */
[-C--:B------:R-:W-:Y:S01]  /*a9b0*/  FMUL.FTZ R80, R80, R22.reuse ;  /* 0x0000001650507220 */ /* 0x080fe20000410000 */
[----:B------:R-:W-:Y:S01]  /*a9c0*/  STL [R1+0x4], R15 ;  /* 0x0000040f01007387 */ /* 0x000fe20000100800 */
[----:B------:R-:W-:Y:S02]  /*a9d0*/  IMAD.MOV.U32 R103, RZ, RZ, R39 ;  /* 0x000000ffff677224 */ /* 0x000fe400078e0027 */
[-C--:B------:R-:W-:Y:S01]  /*a9e0*/  FMUL.FTZ R81, R81, R22.reuse ;  /* 0x0000001651517220 */ /* 0x080fe20000410000 */
[----:B------:R-:W-:Y:S02]  /*a9f0*/  IMAD.MOV.U32 R102, RZ, RZ, R37 ;  /* 0x000000ffff667224 */ /* 0x000fe400078e0025 */
[-C--:B------:R-:W-:Y:S01]  /*aa00*/  FMUL.FTZ R82, R82, R21.reuse ;  /* 0x0000001552527220 */ /* 0x080fe20000410000 */
[C---:B------:R-:W-:Y:S01]  /*aa10*/  HMMA.16816.F32 R148, R4.reuse, R28, R148 ;  /* 0x0000001c0494723c */ /* 0x040fe20000001894 */
[-C--:B------:R-:W-:Y:S01]  /*aa20*/  FMUL.FTZ R83, R83, R21.reuse ;  /* 0x0000001553537220 */ /* 0x080fe20000410000 */
[-C--:B------:R-:W-:Y:S01]  /*aa30*/  FMUL.FTZ R84, R84, R22.reuse ;  /* 0x0000001654547220 */ /* 0x080fe20000410000 */
[-C--:B------:R-:W-:Y:S01]  /*aa40*/  FMUL.FTZ R85, R85, R22.reuse ;  /* 0x0000001655557220 */ /* 0x080fe20000410000 */
[----:B-1----:R-:W-:Y:S01]  /*aa50*/  FFMA.FTZ R11, R108, UR4, -R0 ;  /* 0x000000046c0b7c23 */ /* 0x002fe20008010800 */
[-C--:B------:R-:W-:Y:S01]  /*aa60*/  FMUL.FTZ R86, R86, R21.reuse ;  /* 0x0000001556567220 */ /* 0x080fe20000410000 */
[-C--:B------:R-:W-:Y:S01]  /*aa70*/  FMUL.FTZ R87, R87, R21.reuse ;  /* 0x0000001557577220 */ /* 0x080fe20000410000 */
[-C--:B------:R-:W-:Y:S01]  /*aa80*/  FMUL.FTZ R96, R96, R22.reuse ;  /* 0x0000001660607220 */ /* 0x080fe20000410000 */
[----:B------:R-:W-:Y:S01]  /*aa90*/  HMMA.16816.F32 R176, R4, R56, R72 ;  /* 0x0000003804b0723c */ /* 0x000fe20000001848 */
[----:B------:R-:W-:Y:S01]  /*aaa0*/  FMUL.FTZ R97, R97, R22 ;  /* 0x0000001661617220 */ /* 0x000fe20000410000 */
[-C--:B------:R-:W-:Y:S01]  /*aab0*/  FMUL.FTZ R98, R98, R21.reuse ;  /* 0x0000001562627220 */ /* 0x080fe20000410000 */
[----:B------:R-:W-:Y:S01]  /*aac0*/  FMUL.FTZ R99, R99, R21 ;  /* 0x0000001563637220 */ /* 0x000fe20000410000 */
[----:B------:R-:W-:-:S04]  /*aad0*/  IMAD.MOV.U32 R45, RZ, RZ, R110 ;  /* 0x000000ffff2d7224 */ /* 0x000fc800078e006e */
        /* <DEDUP_REMOVED lines=11> */
[----:B------:R-:W-:-:S02]  /*ab90*/  IMAD.MOV.U32 R141, RZ, RZ, R208 ;  /* 0x000000ffff8d7224 */ /* 0x000fc400078e00d0 */
[----:B------:R-:W-:Y:S01]  /*aba0*/  IMAD.MOV.U32 R140, RZ, RZ, R211 ;  /* 0x000000ffff8c7224 */ /* 0x000fe200078e00d3 */
[----:B------:R2:W-:Y:S01]  /*abb0*/  MUFU.EX2 R208, R9 ;  /* 0x0000000900d07308 */ /* 0x0005e20000000800 */
[----:B------:R-:W-:Y:S02]  /*abc0*/  IMAD.MOV.U32 R143, RZ, RZ, R15 ;  /* 0x000000ffff8f7224 */ /* 0x000fe400078e000f */
[----:B------:R-:W-:Y:S01]  /*abd0*/  IMAD.MOV.U32 R142, RZ, RZ, R33 ;  /* 0x000000ffff8e7224 */ /* 0x000fe200078e0021 */
[C---:B------:R-:W-:Y:S01]  /*abe0*/  HMMA.16816.F32 R64, R4.reuse, R16, R128 ;  /* 0x000000100440723c */ /* 0x040fe20000001880 */
[----:B------:R3:W4:Y:S01]  /*abf0*/  MUFU.EX2 R211, R10 ;  /* 0x0000000a00d37308 */ /* 0x0007220000000800 */
[----:B------:R-:W5:Y:S01]  /*ac00*/  LDSM.16.MT88.4 R16, [R20+0x1400] ;  /* 0x001400001410783b */ /* 0x000f620000004200 */
[----:B------:R-:W-:Y:S02]  /*ac10*/  IMAD.MOV.U32 R131, RZ, RZ, R36 ;  /* 0x000000ffff837224 */ /* 0x000fe400078e0024 */
[----:B------:R-:W-:Y:S01]  /*ac20*/  IMAD.MOV.U32 R130, RZ, RZ, R34 ;  /* 0x000000ffff827224 */ /* 0x000fe200078e0022 */
[----:B------:R-:W5:Y:S01]  /*ac30*/  LDSM.16.MT88.4 R36, [R220+0x9400] ;  /* 0x00940000dc24783b */ /* 0x000f620000004200 */
[----:B------:R-:W-:Y:S01]  /*ac40*/  IMAD.MOV.U32 R129, RZ, RZ, R35 ;  /* 0x000000ffff817224 */ /* 0x000fe200078e0023 */
[----:B------:R-:W-:Y:S01]  /*ac50*/  HMMA.16816.F32 R160, R4, R48, R160 ;  /* 0x0000003004a0723c */ /* 0x000fe200000018a0 */
[----:B------:R-:W-:-:S02]  /*ac60*/  IMAD.MOV.U32 R128, RZ, RZ, R32 ;  /* 0x000000ffff807224 */ /* 0x000fc400078e0020 */
[----:B--2---:R-:W-:Y:S01]  /*ac70*/  FFMA.FTZ R9, R106, UR4, -R0 ;  /* 0x000000046a097c23 */ /* 0x004fe20008010800 */
[----:B------:R-:W-:Y:S01]  /*ac80*/  LDSM.16.MT88.4 R32, [R20+0x400] ;  /* 0x000400001420783b */ /* 0x000fe20000004200 */
[----:B---3--:R-:W-:-:S03]  /*ac90*/  FFMA.FTZ R10, R13, UR4, -R2 ;  /* 0x000000040d0a7c23 */ /* 0x008fc60008010802 */
[C---:B------:R-:W-:Y:S01]  /*aca0*/  HMMA.16816.F32 R48, R4.reuse, R50, R172 ;  /* 0x000000320430723c */ /* 0x040fe200000018ac */
[----:B------:R-:W-:Y:S01]  /*acb0*/  IMAD.MOV.U32 R175, RZ, RZ, R52 ;  /* 0x000000ffffaf7224 */ /* 0x000fe200078e0034 */
[----:B------:R-:W-:Y:S01]  /*acc0*/  LDSM.16.MT88.4 R12, [R220+0xb400] ;  /* 0x00b40000dc0c783b */ /* 0x000fe20000004200 */
[----:B------:R-:W-:Y:S02]  /*acd0*/  IMAD.MOV.U32 R174, RZ, RZ, R101 ;  /* 0x000000ffffae7224 */ /* 0x000fe400078e0065 */
[----:B------:R-:W-:Y:S02]  /*ace0*/  IMAD.MOV.U32 R101, RZ, RZ, R200 ;  /* 0x000000ffff657224 */ /* 0x000fe400078e00c8 */
[----:B------:R2:W-:Y:S01]  /*acf0*/  MUFU.EX2 R200, R9 ;  /* 0x0000000900c87308 */ /* 0x0005e20000000800 */
[----:B------:R-:W-:Y:S01]  /*ad00*/  HMMA.16816.F32 R52, R4, R56, R68 ;  /* 0x000000380434723c */ /* 0x000fe20000001844 */
[----:B------:R-:W-:Y:S02]  /*ad10*/  IMAD.MOV.U32 R71, RZ, RZ, R210 ;  /* 0x000000ffff477224 */ /* 0x000fe400078e00d2 */
[----:B------:R3:W1:Y:S01]  /*ad20*/  MUFU.EX2 R210, R10 ;  /* 0x0000000a00d27308 */ /* 0x0006620000000800 */
[----:B------:R-:W-:-:S02]  /*ad30*/  IMAD.MOV.U32 R173, RZ, RZ, R104 ;  /* 0x000000ffffad7224 */ /* 0x000fc400078e0068 */
[----:B------:R-:W-:Y:S02]  /*ad40*/  IMAD.MOV.U32 R172, RZ, RZ, R111 ;  /* 0x000000ffffac7224 */ /* 0x000fe400078e006f */
[----:B------:R-:W-:Y:S01]  /*ad50*/  IMAD.MOV.U32 R70, RZ, RZ, R204 ;  /* 0x000000ffff467224 */ /* 0x000fe200078e00cc */
[----:B------:R-:W-:Y:S01]  /*ad60*/  HMMA.16816.F32 R144, R4, R28, R144 ;  /* 0x0000001c0490723c */ /* 0x000fe20000001890 */
[----:B------:R-:W-:Y:S02]  /*ad70*/  IMAD.MOV.U32 R111, RZ, RZ, R202 ;  /* 0x000000ffff6f7224 */ /* 0x000fe400078e00ca */
[----:B------:R-:W-:Y:S02]  /*ad80*/  IMAD.MOV.U32 R104, RZ, RZ, R201 ;  /* 0x000000ffff687224 */ /* 0x000fe400078e00c9 */
[----:B--2---:R-:W-:Y:S01]  /*ad90*/  FFMA.FTZ R9, R107, UR4, -R0 ;  /* 0x000000046b097c23 */ /* 0x004fe20008010800 */
[----:B------:R2:W5:Y:S01]  /*ada0*/  MUFU.EX2 R202, R11 ;  /* 0x0000000b00ca7308 */ /* 0x0005620000000800 */
[----:B------:R-:W-:-:S02]  /*adb0*/  IMAD.MOV.U32 R47, RZ, RZ, R111 ;  /* 0x000000ffff2f7224 */ /* 0x000fc400078e006f */
[----:B---3--:R-:W-:Y:S01]  /*adc0*/  FFMA.FTZ R10, R109, UR4, -R0 ;  /* 0x000000046d0a7c23 */ /* 0x008fe20008010800 */
[----:B------:R3:W-:Y:S01]  /*add0*/  MUFU.EX2 R201, R9 ;  /* 0x0000000900c97308 */ /* 0x0007e20000000800 */
[C---:B------:R-:W-:Y:S01]  /*ade0*/  HMMA.16816.F32 R156, R4.reuse, R30, R156 ;  /* 0x0000001e049c723c */ /* 0x040fe2000000189c */
[----:B------:R-:W5:Y:S02]  /*adf0*/  LDSM.16.MT88.4 R28, [R20+0x2400] ;  /* 0x00240000141c783b */ /* 0x000f640000004200 */
[----:B------:R4:W5:Y:S05]  /*ae00*/  MUFU.EX2 R204, R10 ;  /* 0x0000000a00cc7308 */ /* 0x00096a0000000800 */
[----:B------:R-:W-:Y:S01]  /*ae10*/  HMMA.16816.F32 R80, R4, R58, R80 ;  /* 0x0000003a0450723c */ /* 0x000fe20000001850 */
[----:B--2---:R-:W-:Y:S01]  /*ae20*/  FFMA.FTZ R11, R197, UR4, -R3 ;  /* 0x00000004c50b7c23 */ /* 0x004fe20008010803 */
[----:B------:R-:W-:-:S02]  /*ae30*/  IMAD.MOV.U32 R197, RZ, RZ, R130 ;  /* 0x000000ffffc57224 */ /* 0x000fc400078e0082 */
[----:B---3--:R-:W-:Y:S01]  /*ae40*/  FFMA.FTZ R9, R195, UR4, -R8 ;  /* 0x00000004c3097c23 */ /* 0x008fe20008010808 */
[----:B------:R-:W-:-:S03]  /*ae50*/  IMAD.MOV.U32 R195, RZ, RZ, R131 ;  /* 0x000000ffffc37224 */ /* 0x000fc600078e0083 */
[C---:B------:R-:W-:Y:S01]  /*ae60*/  HMMA.16816.F32 R84, R4.reuse, R40, R84 ;  /* 0x000000280454723c */ /* 0x040fe20000001854 */
[----:B----4-:R-:W-:Y:S02]  /*ae70*/  FFMA.FTZ R10, R194, UR4, -R8 ;  /* 0x00000004c20a7c23 */ /* 0x010fe40008010808 */
[----:B------:R2:W-:Y:S05]  /*ae80*/  MUFU.EX2 R194, R9 ;  /* 0x0000000900c27308 */ /* 0x0005ea0000000800 */
[----:B------:R-:W-:Y:S01]  /*ae90*/  HMMA.16816.F32 R96, R4, R42, R96 ;  /* 0x0000002a0460723c */ /* 0x000fe20000001860 */
[----:B------:R-:W-:Y:S01]  /*aea0*/  F2FP.F16.F32.PACK_AB R4, R208, R211 ;  /* 0x000000d3d004723e */ /* 0x000fe200000000ff */
[----:B------:R-:W3:Y:S01]  /*aeb0*/  LDSM.16.MT88.4 R40, [R220+0x9800] ;  /* 0x00980000dc28783b */ /* 0x000ee20000004200 */
[----:B-1----:R-:W-:-:S02]  /*aec0*/  F2FP.F16.F32.PACK_AB R6, R210, R209 ;  /* 0x000000d1d206723e */ /* 0x002fc400000000ff */
[----:B-----5:R-:W-:Y:S02]  /*aed0*/  F2FP.F16.F32.PACK_AB R5, R202, R200 ;  /* 0x000000c8ca05723e */ /* 0x020fe400000000ff */
[----:B------:R-:W-:Y:S01]  /*aee0*/  F2FP.F16.F32.PACK_AB R7, R201, R204 ;  /* 0x000000ccc907723e */ /* 0x000fe200000000ff */
[----:B--2---:R-:W-:Y:S02]  /*aef0*/  FFMA.FTZ R9, R193, UR4, -R8 ;  /* 0x00000004c1097c23 */ /* 0x004fe40008010808 */
[----:B------:R1:W2:Y:S04]  /*af00*/  MUFU.EX2 R193, R10 ;  /* 0x0000000a00c17308 */ /* 0x0002a80000000800 */
[----:B------:R-:W-:Y:S01]  /*af10*/  HMMA.16816.F32 R76, R4, R26, R188 ;  /* 0x0000001a044c723c */ /* 0x000fe200000018bc */
[----:B------:R4:W-:Y:S01]  /*af20*/  MUFU.EX2 R189, R9 ;  /* 0x0000000900bd7308 */ /* 0x0009e20000000800 */
[----:B------:R-:W-:-:S06]  /*af30*/  IMAD.MOV.U32 R191, RZ, RZ, R143 ;  /* 0x000000ffffbf7224 */ /* 0x000fcc00078e008f */
[C---:B------:R-:W-:Y:S01]  /*af40*/  HMMA.16816.F32 R88, R4.reuse, R16, R184 ;  /* 0x000000100458723c */ /* 0x040fe200000018b8 */
[----:B------:R5:W-:Y:S01]  /*af50*/  MUFU.EX2 R185, R11 ;  /* 0x0000000b00b97308 */ /* 0x000be20000000800 */
[----:B-1----:R-:W-:Y:S01]  /*af60*/  FFMA.FTZ R10, R192, UR4, -R8 ;  /* 0x00000004c00a7c23 */ /* 0x002fe20008010808 */
[----:B------:R-:W-:Y:S02]  /*af70*/  IMAD.MOV.U32 R192, RZ, RZ, R102 ;  /* 0x000000ffffc07224 */ /* 0x000fe400078e0066 */
[----:B----4-:R-:W-:Y:S01]  /*af80*/  FFMA.FTZ R9, R199, UR4, -R3 ;  /* 0x00000004c7097c23 */ /* 0x010fe20008010803 */
[----:B------:R1:W-:Y:S02]  /*af90*/  MUFU.EX2 R190, R10 ;  /* 0x0000000a00be7308 */ /* 0x0003e40000000800 */
[----:B------:R-:W-:Y:S01]  /*afa0*/  HMMA.16816.F32 R116, R4, R36, R116 ;  /* 0x000000240474723c */ /* 0x000fe20000001874 */
[----:B------:R-:W-:Y:S01]  /*afb0*/  IMAD.MOV.U32 R199, RZ, RZ, R103 ;  /* 0x000000ffffc77224 */ /* 0x000fe200078e0067 */
[----:B------:R4:W3:Y:S01]  /*afc0*/  MUFU.EX2 R188, R9 ;  /* 0x0000000900bc7308 */ /* 0x0008e20000000800 */
[----:B-----5:R-:W-:-:S05]  /*afd0*/  FFMA.FTZ R11, R214, UR4, -R0 ;  /* 0x00000004d60b7c23 */ /* 0x020fca0008010800 */
[C---:B------:R-:W-:Y:S01]  /*afe0*/  HMMA.16816.F32 R120, R4.reuse, R38, R120 ;  /* 0x000000260478723c */ /* 0x040fe20000001878 */
[----:B-1----:R-:W-:Y:S01]  /*aff0*/  FFMA.FTZ R10, R198, UR4, -R3 ;  /* 0x00000004c60a7c23 */ /* 0x002fe20008010803 */
[----:B------:R-:W-:Y:S02]  /*b000*/  IMAD.MOV.U32 R198, RZ, RZ, R101 ;  /* 0x000000ffffc67224 */ /* 0x000fe400078e0065 */
[----:B------:R-:W-:Y:S02]  /*b010*/  IMAD.MOV.U32 R101, RZ, RZ, R104 ;  /* 0x000000ffff657224 */ /* 0x000fe400078e0068 */
[----:B----4-:R-:W-:Y:S01]  /*b020*/  FFMA.FTZ R9, R196, UR4, -R3 ;  /* 0x00000004c4097c23 */ /* 0x010fe20008010803 */
[----:B------:R1:W-:Y:S01]  /*b030*/  MUFU.EX2 R187, R10 ;  /* 0x0000000a00bb7308 */ /* 0x0003e20000000800 */
[----:B------:R-:W-:Y:S01]  /*b040*/  HMMA.16816.F32 R104, R4, R28, R164 ;  /* 0x0000001c0468723c */ /* 0x000fe200000018a4 */
[----:B------:R-:W-:Y:S02]  /*b050*/  IMAD.MOV.U32 R167, RZ, RZ, R70 ;  /* 0x000000ffffa77224 */ /* 0x000fe400078e0046 */
[----:B------:R4:W5:Y:S01]  /*b060*/  MUFU.EX2 R186, R9 ;  /* 0x0000000900ba7308 */ /* 0x0009620000000800 */
[----:B------:R-:W-:-:S02]  /*b070*/  IMAD.MOV.U32 R196, RZ, RZ, R71 ;  /* 0x000000ffffc47224 */ /* 0x000fc400078e0047 */
[----:B------:R-:W-:Y:S02]  /*b080*/  IMAD.MOV.U32 R166, RZ, RZ, R100 ;  /* 0x000000ffffa67224 */ /* 0x000fe400078e0064 */
[----:B------:R-:W-:Y:S01]  /*b090*/  HMMA.16816.F32 R132, R4, R32, R132 ;  /* 0x000000200484723c */ /* 0x000fe20000001884 */
[----:B------:R-:W-:Y:S02]  /*b0a0*/  IMAD.MOV.U32 R165, RZ, RZ, R140 ;  /* 0x000000ffffa57224 */ /* 0x000fe400078e008c */
[----:B------:R-:W-:Y:S02]  /*b0b0*/  IMAD.MOV.U32 R164, RZ, RZ, R142 ;  /* 0x000000ffffa47224 */ /* 0x000fe400078e008e */
[----:B-1----:R-:W-:-:S03]  /*b0c0*/  FFMA.FTZ R10, R203, UR4, -R2 ;  /* 0x00000004cb0a7c23 */ /* 0x002fc60008010802 */
[----:B------:R-:W-:Y:S01]  /*b0d0*/  HMMA.16816.F32 R136, R4, R34, R136 ;  /* 0x000000220488723c */ /* 0x000fe20000001888 */
[----:B----4-:R-:W-:Y:S01]  /*b0e0*/  FFMA.FTZ R9, R207, UR4, -R2 ;  /* 0x00000004cf097c23 */ /* 0x010fe20008010802 */
[----:B------:R-:W-:-:S06]  /*b0f0*/  IMAD.MOV.U32 R207, RZ, RZ, R175 ;  /* 0x000000ffffcf7224 */ /* 0x000fcc00078e00af */
[C---:B------:R-:W-:Y:S08]  /*b100*/  HMMA.16816.F32 R148, R4.reuse, R24, R148 ;  /* 0x000000180494723c */ /* 0x040ff00000001894 */
[C---:B------:R-:W-:Y:S01]  /*b110*/  HMMA.16816.F32 R124, R4.reuse, R18, R180 ;  /* 0x00000012047c723c */ /* 0x040fe200000018b4 */
[----:B------:R1:W-:Y:S04]  /*b120*/  MUFU.EX2 R183, R9 ;  /* 0x0000000900b77308 */ /* 0x0003e80000000800 */
[----:B------:R4:W5:Y:S03]  /*b130*/  MUFU.EX2 R181, R10 ;  /* 0x0000000a00b57308 */ /* 0x0009660000000800 */
[----:B------:R-:W-:Y:S01]  /*b140*/  HMMA.16816.F32 R112, R4, R12, R176 ;  /* 0x0000000c0470723c */ /* 0x000fe200000018b0 */
[----:B------:R2:W-:Y:S01]  /*b150*/  MUFU.EX2 R179, R11 ;  /* 0x0000000b00b37308 */ /* 0x0005e20000000800 */
[----:B-1----:R-:W-:-:S06]  /*b160*/  FFMA.FTZ R9, R205, UR4, -R2 ;  /* 0x00000004cd097c23 */ /* 0x002fcc0008010802 */
[----:B------:R-:W-:Y:S01]  /*b170*/  HMMA.16816.F32 R108, R4, R14, R168 ;  /* 0x0000000e046c723c */ /* 0x000fe200000018a8 */
[----:B------:R1:W-:Y:S01]  /*b180*/  MUFU.EX2 R182, R9 ;  /* 0x0000000900b67308 */ /* 0x0003e20000000800 */
[----:B----4-:R-:W-:Y:S01]  /*b190*/  FFMA.FTZ R10, R206, UR4, -R2 ;  /* 0x00000004ce0a7c23 */ /* 0x010fe20008010802 */
[----:B--2---:R-:W-:-:S05]  /*b1a0*/  FFMA.FTZ R11, R238, UR4, -R3 ;  /* 0x00000004ee0b7c23 */ /* 0x004fca0008010803 */
[----:B------:R-:W-:Y:S01]  /*b1b0*/  HMMA.16816.F32 R68, R4, R30, R152 ;  /* 0x0000001e0444723c */ /* 0x000fe20000001898 */
[----:B------:R-:W-:Y:S01]  /*b1c0*/  F2FP.F16.F32.PACK_AB R4, R193, R194 ;  /* 0x000000c2c104723e */ /* 0x000fe200000000ff */
[----:B------:R2:W4:Y:S01]  /*b1d0*/  MUFU.EX2 R184, R10 ;  /* 0x0000000a00b87308 */ /* 0x0005220000000800 */
[----:B---3--:R-:W-:Y:S01]  /*b1e0*/  F2FP.F16.F32.PACK_AB R5, R185, R188 ;  /* 0x000000bcb905723e */ /* 0x008fe200000000ff */
[----:B------:R-:W-:Y:S01]  /*b1f0*/  IMAD.MOV.U32 R152, RZ, RZ, R46 ;  /* 0x000000ffff987224 */ /* 0x000fe200078e002e */
[----:B------:R-:W-:Y:S01]  /*b200*/  F2FP.F16.F32.PACK_AB R6, R190, R189 ;  /* 0x000000bdbe06723e */ /* 0x000fe200000000ff */
[----:B------:R-:W-:Y:S01]  /*b210*/  MUFU.EX2 R46, R11 ;  /* 0x0000000b002e7308 */ /* 0x000fe20000000800 */
[----:B-----5:R-:W-:Y:S01]  /*b220*/  F2FP.F16.F32.PACK_AB R7, R186, R187 ;  /* 0x000000bbba07723e */ /* 0x020fe200000000ff */
[----:B------:R-:W-:Y:S02]  /*b230*/  IMAD.MOV.U32 R155, RZ, RZ, R128 ;  /* 0x000000ffff9b7224 */ /* 0x000fe400078e0080 */
[----:B-1----:R-:W-:Y:S01]  /*b240*/  FFMA.FTZ R9, R215, UR4, -R0 ;  /* 0x00000004d7097c23 */ /* 0x002fe20008010800 */
[----:B------:R-:W-:-:S02]  /*b250*/  IMAD.MOV.U32 R154, RZ, RZ, R129 ;  /* 0x000000ffff9a7224 */ /* 0x000fc400078e0081 */
[----:B------:R-:W-:Y:S01]  /*b260*/  IMAD.MOV.U32 R153, RZ, RZ, R141 ;  /* 0x000000ffff997224 */ /* 0x000fe200078e008d */
[----:B------:R1:W3:Y:S01]  /*b270*/  MUFU.EX2 R177, R9 ;  /* 0x0000000900b17308 */ /* 0x0002e20000000800 */
[----:B------:R-:W-:Y:S01]  /*b280*/  HMMA.16816.F32 R92, R4, R36, R92 ;  /* 0x00000024045c723c */ /* 0x000fe2000000185c */
[----:B------:R-:W-:Y:S01]  /*b290*/  LDSM.16.MT88.4 R140, [R20+0xc00] ;  /* 0x000c0000148c783b */ /* 0x000fe20000004200 */
[----:B--2---:R-:W-:-:S04]  /*b2a0*/  FFMA.FTZ R10, R213, UR4, -R0 ;  /* 0x00000004d50a7c23 */ /* 0x004fc80008010800 */
[----:B------:R2:W-:Y:S02]  /*b2b0*/  MUFU.EX2 R180, R10 ;  /* 0x0000000a00b47308 */ /* 0x0005e40000000800 */
[----:B------:R-:W-:Y:S01]  /*b2c0*/  HMMA.16816.F32 R72, R4, R38, R72 ;  /* 0x000000260448723c */ /* 0x000fe20000001848 */
[----:B------:R-:W5:Y:S01]  /*b2d0*/  LDSM.16.MT88.4 R36, [R20+0x800] ;  /* 0x000800001424783b */ /* 0x000f620000004200 */
[----:B-1----:R-:W-:-:S06]  /*b2e0*/  FFMA.FTZ R9, R212, UR4, -R0 ;  /* 0x00000004d4097c23 */ /* 0x002fcc0008010800 */
[----:B------:R-:W-:Y:S01]  /*b2f0*/  HMMA.16816.F32 R64, R4, R32, R64 ;  /* 0x000000200440723c */ /* 0x000fe20000001840 */
[----:B------:R1:W3:Y:S01]  /*b300*/  MUFU.EX2 R178, R9 ;  /* 0x0000000900b27308 */ /* 0x0002e20000000800 */
[----:B--2---:R-:W-:-:S06]  /*b310*/  FFMA.FTZ R10, R232, UR4, -R8 ;  /* 0x00000004e80a7c23 */ /* 0x004fcc0008010808 */
[----:B------:R-:W-:Y:S01]  /*b320*/  HMMA.16816.F32 R60, R4, R34, R60 ;  /* 0x00000022043c723c */ /* 0x000fe2000000183c */
[----:B------:R-:W2:Y:S01]  /*b330*/  LDSM.16.MT88.4 R32, [R220+0xa800] ;  /* 0x00a80000dc20783b */ /* 0x000ea20000004200 */
[----:B------:R4:W-:Y:S01]  /*b340*/  MUFU.EX2 R103, R10 ;  /* 0x0000000a00677308 */ /* 0x0009e20000000800 */
[----:B-1----:R-:W-:-:S05]  /*b350*/  FFMA.FTZ R9, R235, UR4, -R8 ;  /* 0x00000004eb097c23 */ /* 0x002fca0008010808 */
[C---:B------:R-:W-:Y:S01]  /*b360*/  HMMA.16816.F32 R56, R4.reuse, R24, R144 ;  /* 0x000000180438723c */ /* 0x040fe20000001890 */
[----:B------:R-:W-:Y:S02]  /*b370*/  IMAD.MOV.U32 R146, RZ, RZ, R47 ;  /* 0x000000ffff927224 */ /* 0x000fe400078e002f */
[----:B------:R1:W2:Y:S01]  /*b380*/  MUFU.EX2 R47, R9 ;  /* 0x00000009002f7308 */ /* 0x0002a20000000800 */
[----:B------:R-:W-:Y:S02]  /*b390*/  IMAD.MOV.U32 R147, RZ, RZ, R45 ;  /* 0x000000ffff937224 */ /* 0x000fe400078e002d */
[----:B------:R-:W-:Y:S02]  /*b3a0*/  IMAD.MOV.U32 R145, RZ, RZ, R101 ;  /* 0x000000ffff917224 */ /* 0x000fe400078e0065 */
[----:B------:R-:W-:Y:S01]  /*b3b0*/  HMMA.16816.F32 R156, R4, R26, R156 ;  /* 0x0000001a049c723c */ /* 0x000fe2000000189c */
[----:B------:R-:W2:Y:S01]  /*b3c0*/  LDSM.16.MT88.4 R24, [R20+0x1800] ;  /* 0x001800001418783b */ /* 0x000ea20000004200 */
[----:B----4-:R-:W-:Y:S01]  /*b3d0*/  FFMA.FTZ R10, R216, UR4, -R8 ;  /* 0x00000004d80a7c23 */ /* 0x010fe20008010808 */
[----:B------:R-:W-:-:S03]  /*b3e0*/  IMAD.MOV.U32 R144, RZ, RZ, R173 ;  /* 0x000000ffff907224 */ /* 0x000fc600078e00ad */
[----:B------:R4:W-:Y:S01]  /*b3f0*/  MUFU.EX2 R176, R10 ;  /* 0x0000000a00b07308 */ /* 0x0009e20000000800 */
[----:B------:R-:W-:Y:S01]  /*b400*/  IMAD.MOV.U32 R205, RZ, RZ, R144 ;  /* 0x000000ffffcd7224 */ /* 0x000fe200078e0090 */
[----:B------:R-:W-:Y:S01]  /*b410*/  HMMA.16816.F32 R160, R4, R16, R160 ;  /* 0x0000001004a0723c */ /* 0x000fe200000018a0 */
[----:B-1----:R-:W-:-:S04]  /*b420*/  FFMA.FTZ R9, R218, UR4, -R8 ;  /* 0x00000004da097c23 */ /* 0x002fc80008010808 */
[----:B------:R1:W-:Y:S03]  /*b430*/  MUFU.EX2 R102, R9 ;  /* 0x0000000900667308 */ /* 0x0003e60000000800 */
[----:B------:R-:W-:Y:S01]  /*b440*/  HMMA.16816.F32 R48, R4, R18, R48 ;  /* 0x000000120430723c */ /* 0x000fe20000001830 */
[----:B------:R-:W2:Y:S01]  /*b450*/  LDSM.16.MT88.4 R16, [R220+0xb800] ;  /* 0x00b80000dc10783b */ /* 0x000ea20000004200 */
[----:B----4-:R-:W-:-:S06]  /*b460*/  FFMA.FTZ R10, R237, UR4, -R3 ;  /* 0x00000004ed0a7c23 */ /* 0x010fcc0008010803 */
[----:B------:R-:W-:Y:S01]  /*b470*/  HMMA.16816.F32 R52, R4, R12, R52 ;  /* 0x0000000c0434723c */ /* 0x000fe20000001834 */
[----:B------:R4:W-:Y:S01]  /*b480*/  MUFU.EX2 R100, R10 ;  /* 0x0000000a00647308 */ /* 0x0009e20000000800 */
[----:B-1----:R-:W-:-:S04]  /*b490*/  FFMA.FTZ R9, R239, UR4, -R3 ;  /* 0x00000004ef097c23 */ /* 0x002fc80008010803 */
[----:B------:R1:W2:Y:S02]  /*b4a0*/  MUFU.EX2 R45, R9 ;  /* 0x00000009002d7308 */ /* 0x0002a40000000800 */
[----:B------:R-:W-:Y:S01]  /*b4b0*/  HMMA.16816.F32 R80, R4, R14, R80 ;  /* 0x0000000e0450723c */ /* 0x000fe20000001850 */
[----:B------:R-:W2:Y:S01]  /*b4c0*/  LDSM.16.MT88.4 R12, [R20+0x2800] ;  /* 0x00280000140c783b */ /* 0x000ea20000004200 */
[----:B----4-:R-:W-:-:S06]  /*b4d0*/  FFMA.FTZ R10, R244, UR4, -R2 ;  /* 0x00000004f40a7c23 */ /* 0x010fcc0008010802 */
[----:B------:R-:W-:Y:S01]  /*b4e0*/  HMMA.16816.F32 R84, R4, R28, R84 ;  /* 0x0000001c0454723c */ /* 0x000fe20000001854 */
[----:B-1----:R-:W-:-:S07]  /*b4f0*/  FFMA.FTZ R9, R217, UR4, -R3 ;  /* 0x00000004d9097c23 */ /* 0x002fce0008010803 */
[----:B------:R-:W-:Y:S01]  /*b500*/  HMMA.16816.F32 R28, R4, R30, R96 ;  /* 0x0000001e041c723c */ /* 0x000fe20000001860 */
[----:B------:R1:W4:Y:S01]  /*b510*/  MUFU.EX2 R101, R9 ;  /* 0x0000000900657308 */ /* 0x0003220000000800 */
[----:B------:R-:W-:Y:S02]  /*b520*/  F2FP.F16.F32.PACK_AB R4, R181, R183 ;  /* 0x000000b7b504723e */ /* 0x000fe400000000ff */
[----:B------:R-:W-:Y:S02]  /*b530*/  F2FP.F16.F32.PACK_AB R6, R184, R182 ;  /* 0x000000b6b806723e */ /* 0x000fe400000000ff */
[----:B---3--:R-:W-:Y:S02]  /*b540*/  F2FP.F16.F32.PACK_AB R5, R179, R177 ;  /* 0x000000b1b305723e */ /* 0x008fe400000000ff */
[----:B------:R-:W-:-:S07]  /*b550*/  F2FP.F16.F32.PACK_AB R7, R178, R180 ;  /* 0x000000b4b207723e */ /* 0x000fce00000000ff */
[----:B------:R-:W-:Y:S01]  /*b560*/  HMMA.16816.F32 R116, R4, R40, R116 ;  /* 0x000000280474723c */ /* 0x000fe20000001874 */
[----:B-1----:R-:W-:-:S07]  /*b570*/  FFMA.FTZ R9, R245, UR4, -R2 ;  /* 0x00000004f5097c23 */ /* 0x002fce0008010802 */
[C---:B------:R-:W-:Y:S08]  /*b580*/  HMMA.16816.F32 R120, R4.reuse, R42, R120 ;  /* 0x0000002a0478723c */ /* 0x040ff00000001878 */
[C---:B-----5:R-:W-:Y:S08]  /*b590*/  HMMA.16816.F32 R132, R4.reuse, R36, R132 ;  /* 0x000000240484723c */ /* 0x060ff00000001884 */
[C---:B------:R-:W-:Y:S08]  /*b5a0*/  HMMA.16816.F32 R136, R4.reuse, R38, R136 ;  /* 0x000000260488723c */ /* 0x040ff00000001888 */
[C---:B--2---:R-:W-:Y:S08]  /*b5b0*/  HMMA.16816.F32 R148, R4.reuse, R32, R148 ;  /* 0x000000200494723c */ /* 0x044ff00000001894 */
[C---:B------:R-:W-:Y:S08]  /*b5c0*/  HMMA.16816.F32 R76, R4.reuse, R34, R76 ;  /* 0x00000022044c723c */ /* 0x040ff0000000184c */
[C---:B------:R-:W-:Y:S08]  /*b5d0*/  HMMA.16816.F32 R88, R4.reuse, R24, R88 ;  /* 0x000000180458723c */ /* 0x040ff00000001858 */
[C---:B------:R-:W-:Y:S01]  /*b5e0*/  HMMA.16816.F32 R168, R4.reuse, R26, R124 ;  /* 0x0000001a04a8723c */ /* 0x040fe2000000187c */
[----:B------:R-:W-:Y:S07]  /*b5f0*/  LDSM.16.MT88.4 R124, [R220+0x9c00] ;  /* 0x009c0000dc7c783b */ /* 0x000fee0000004200 */
[C---:B------:R-:W-:Y:S08]  /*b600*/  HMMA.16816.F32 R128, R4.reuse, R16, R112 ;  /* 0x000000100480723c */ /* 0x040ff00000001870 */
[C---:B------:R-:W-:Y:S08]  /*b610*/  HMMA.16816.F32 R108, R4.reuse, R18, R108 ;  /* 0x00000012046c723c */ /* 0x040ff0000000186c */
[C---:B------:R-:W-:Y:S08]  /*b620*/  HMMA.16816.F32 R96, R4.reuse, R12, R104 ;  /* 0x0000000c0460723c */ /* 0x040ff00000001868 */
[----:B------:R-:W-:Y:S01]  /*b630*/  HMMA.16816.F32 R68, R4, R14, R68 ;  /* 0x0000000e0444723c */ /* 0x000fe20000001844 */
[----:B------:R-:W-:-:S02]  /*b640*/  F2FP.F16.F32.PACK_AB R4, R103, R47 ;  /* 0x0000002f6704723e */ /* 0x000fc400000000ff */
[----:B------:R-:W-:Y:S02]  /*b650*/  F2FP.F16.F32.PACK_AB R5, R46, R45 ;  /* 0x0000002d2e05723e */ /* 0x000fe400000000ff */
[----:B------:R-:W-:Y:S02]  /*b660*/  F2FP.F16.F32.PACK_AB R6, R176, R102 ;  /* 0x00000066b006723e */ /* 0x000fe400000000ff */
[----:B----4-:R-:W-:-:S07]  /*b670*/  F2FP.F16.F32.PACK_AB R7, R101, R100 ;  /* 0x000000646507723e */ /* 0x010fce00000000ff */
        /* <DEDUP_REMOVED lines=10> */
[----:B------:R1:W-:Y:S04]  /*b720*/  MUFU.EX2 R33, R9 ;  /* 0x0000000900217308 */ /* 0x0003e80000000800 */
[----:B------:R4:W5:Y:S01]  /*b730*/  MUFU.EX2 R34, R2 ;  /* 0x0000000200227308 */ /* 0x0009620000000800 */
[----:B---3--:R-:W-:Y:S02]  /*b740*/  F2FP.F16.F32.PACK_AB R92, R32, R35 ;  /* 0x00000023205c723e */ /* 0x008fe400000000ff */
        /* <DEDUP_REMOVED lines=10> */
[----:B------:R-:W-:Y:S01]  /*b7f0*/  IMAD.MOV.U32 R166, RZ, RZ, R167 ;  /* 0x000000ffffa67224 */ /* 0x000fe200078e00a7 */
[----:B------:R-:W-:Y:S01]  /*b800*/  HMMA.16816.F32 R64, R4, R36, R64 ;  /* 0x000000240440723c */ /* 0x000fe20000001840 */
[----:B------:R-:W-:-:S02]  /*b810*/  IMAD.MOV.U32 R167, RZ, RZ, R172 ;  /* 0x000000ffffa77224 */ /* 0x000fc400078e00ac */
[----:B------:R-:W-:Y:S02]  /*b820*/  IMAD.MOV.U32 R203, RZ, RZ, R145 ;  /* 0x000000ffffcb7224 */ /* 0x000fe400078e0091 */
[----:B------:R-:W-:Y:S02]  /*b830*/  IMAD.MOV.U32 R198, RZ, RZ, R174 ;  /* 0x000000ffffc67224 */ /* 0x000fe400078e00ae */
[--C-:B-1----:R-:W-:Y:S01]  /*b840*/  FFMA.FTZ R9, R147, UR4, -R0.reuse ;  /* 0x0000000493097c23 */ /* 0x102fe20008010800 */
[----:B------:R-:W-:Y:S01]  /*b850*/  FFMA.FTZ R0, R152, UR4, -R0 ;  /* 0x0000000498007c23 */ /* 0x000fe20008010800 */
[C---:B------:R-:W-:Y:S01]  /*b860*/  HMMA.16816.F32 R60, R4.reuse, R38, R60 ;  /* 0x00000026043c723c */ /* 0x040fe2000000183c */
[----:B------:R-:W-:Y:S01]  /*b870*/  IMAD.MOV.U32 R147, RZ, RZ, R153 ;  /* 0x000000ffff937224 */ /* 0x000fe200078e0099 */
[----:B------:R-:W-:Y:S01]  /*b880*/  MUFU.EX2 R27, R9 ;  /* 0x00000009001b7308 */ /* 0x000fe20000000800 */
[--C-:B---3--:R-:W-:Y:S01]  /*b890*/  FFMA.FTZ R2, R154, UR4, -R8.reuse ;  /* 0x000000049a027c23 */ /* 0x108fe20008010808 */
[----:B------:R-:W1:Y:S01]  /*b8a0*/  LDSM.16.MT88.4 R172, [R20+0x1c00] ;  /* 0x001c000014ac783b */ /* 0x000e620000004200 */
[----:B----4-:R-:W-:Y:S01]  /*b8b0*/  F2FP.F16.F32.PACK_AB R93, R26, R25 ;  /* 0x000000191a5d723e */ /* 0x010fe200000000ff */
[----:B------:R3:W4:Y:S02]  /*b8c0*/  MUFU.EX2 R24, R0 ;  /* 0x0000000000187308 */ /* 0x0007240000000800 */
[C---:B------:R-:W-:Y:S01]  /*b8d0*/  HMMA.16816.F32 R36, R4.reuse, R18, R80 ;  /* 0x000000120424723c */ /* 0x040fe20000001850 */
[----:B------:R-:W-:Y:S01]  /*b8e0*/  LDSM.16.MT88.4 R80, [R220+0xbc00] ;  /* 0x00bc0000dc50783b */ /* 0x000fe20000004200 */
[----:B------:R5:W-:Y:S06]  /*b8f0*/  MUFU.EX2 R10, R2 ;  /* 0x00000002000a7308 */ /* 0x000bec0000000800 */
[----:B------:R-:W-:Y:S01]  /*b900*/  HMMA.16816.F32 R84, R4, R12, R84 ;  /* 0x0000000c0454723c */ /* 0x000fe20000001854 */
[----:B---3--:R-:W-:Y:S01]  /*b910*/  FFMA.FTZ R0, R155, UR4, -R8 ;  /* 0x000000049b007c23 */ /* 0x008fe20008010808 */
[----:B----4-:R-:W-:-:S03]  /*b920*/  F2FP.F16.F32.PACK_AB R95, R24, R27 ;  /* 0x0000001b185f723e */ /* 0x010fc600000000ff */
[----:B------:R3:W4:Y:S01]  /*b930*/  MUFU.EX2 R17, R0 ;  /* 0x0000000000117308 */ /* 0x0007220000000800 */
[--C-:B-----5:R-:W-:Y:S02]  /*b940*/  FFMA.FTZ R2, R165, UR4, -R8.reuse ;  /* 0x00000004a5027c23 */ /* 0x120fe40008010808 */
[----:B------:R-:W-:Y:S01]  /*b950*/  HMMA.16816.F32 R28, R4, R14, R28 ;  /* 0x0000000e041c723c */ /* 0x000fe2000000181c */
[----:B------:R-:W-:Y:S01]  /*b960*/  FFMA.FTZ R4, R164, UR4, -R8 ;  /* 0x00000004a4047c23 */ /* 0x000fe20008010808 */
[----:B------:R-:W5:Y:S01]  /*b970*/  LDSM.16.MT88.4 R12, [R20+0x2c00] ;  /* 0x002c0000140c783b */ /* 0x000f620000004200 */
[----:B------:R4:W-:Y:S04]  /*b980*/  MUFU.EX2 R19, R2 ;  /* 0x0000000200137308 */ /* 0x0009e80000000800 */
[----:B------:R1:W-:Y:S01]  /*b990*/  MUFU.EX2 R18, R4 ;  /* 0x0000000400127308 */ /* 0x0003e20000000800 */
[----:B--2---:R-:W-:Y:S01]  /*b9a0*/  HMMA.16816.F32 R152, R92, R158, R76 ;  /* 0x0000009e5c98723c */ /* 0x004fe2000000184c */
[----:B---3--:R-:W-:-:S04]  /*b9b0*/  FFMA.FTZ R0, R166, UR4, -R3 ;  /* 0x00000004a6007c23 */ /* 0x008fc80008010803 */
[----:B------:R2:W-:Y:S01]  /*b9c0*/  MUFU.EX2 R8, R0 ;  /* 0x0000000000087308 */ /* 0x0005e20000000800 */
[----:B----4-:R-:W-:Y:S02]  /*b9d0*/  FFMA.FTZ R2, R167, UR4, -R3 ;  /* 0x00000004a7027c23 */ /* 0x010fe40008010803 */
[----:B------:R-:W-:Y:S02]  /*b9e0*/  HMMA.16816.F32 R116, R92, R124, R116 ;  /* 0x0000007c5c74723c */ /* 0x000fe40000001874 */
[----:B------:R3:W4:Y:S01]  /*b9f0*/  MUFU.EX2 R9, R2 ;  /* 0x0000000200097308 */ /* 0x0007220000000800 */
[----:B-1----:R-:W-:-:S04]  /*ba00*/  FFMA.FTZ R4, R203, R21, R236 ;  /* 0x00000015cb047223 */ /* 0x002fc800000100ec */
[----:B------:R-:W-:Y:S01]  /*ba10*/  FADD.FTZ R5, R234, R4 ;  /* 0x00000004ea057221 */ /* 0x000fe20000010000 */
[C---:B------:R-:W-:Y:S01]  /*ba20*/  HMMA.16816.F32 R164, R92.reuse, R172, R88 ;  /* 0x000000ac5ca4723c */ /* 0x040fe20000001858 */
[--C-:B--2---:R-:W-:Y:S01]  /*ba30*/  FFMA.FTZ R0, R207, UR4, -R3.reuse ;  /* 0x00000004cf007c23 */ /* 0x104fe20008010803 */
[----:B------:R-:W-:Y:S01]  /*ba40*/  FFMA.FTZ R3, R147, UR4, -R3 ;  /* 0x0000000493037c23 */ /* 0x000fe20008010803 */
[----:B------:R-:W-:Y:S02]  /*ba50*/  IMAD.MOV.U32 R207, RZ, RZ, R146 ;  /* 0x000000ffffcf7224 */ /* 0x000fe400078e0092 */
[----:B------:R1:W-:Y:S01]  /*ba60*/  MUFU.EX2 R11, R0 ;  /* 0x00000000000b7308 */ /* 0x0003e20000000800 */
[----:B---3--:R-:W-:Y:S02]  /*ba70*/  FFMA.FTZ R2, R205, R22, R243 ;  /* 0x00000016cd027223 */ /* 0x008fe400000100f3 */
[----:B------:R-:W-:Y:S01]  /*ba80*/  HMMA.16816.F32 R120, R92, R126, R120 ;  /* 0x0000007e5c78723c */ /* 0x000fe20000001878 */
[----:B------:R2:W3:Y:S01]  /*ba90*/  MUFU.EX2 R16, R3 ;  /* 0x0000000300107308 */ /* 0x0004e20000000800 */
[----:B------:R-:W-:-:S04]  /*baa0*/  FADD.FTZ R2, R242, R2 ;  /* 0x00000002f2027221 */ /* 0x000fc80000010000 */
[----:B------:R-:W-:Y:S02]  /*bab0*/  FADD.FTZ R6, R241, R2 ;  /* 0x00000002f1067221 */ /* 0x000fe40000010000 */
[C---:B-----5:R-:W-:Y:S01]  /*bac0*/  HMMA.16816.F32 R88, R92.reuse, R12, R96 ;  /* 0x0000000c5c58723c */ /* 0x060fe20000001860 */
[----:B------:R-:W-:Y:S01]  /*bad0*/  F2FP.F16.F32.PACK_AB R96, R17, R10 ;  /* 0x0000000a1160723e */ /* 0x000fe200000000ff */
[----:B------:R-:W-:Y:S01]  /*bae0*/  FADD.FTZ R7, R240, R6 ;  /* 0x00000006f0077221 */ /* 0x000fe20000010000 */
[----:B-1----:R-:W-:Y:S01]  /*baf0*/  FFMA.FTZ R0, R198, R23, R246 ;  /* 0x00000017c6007223 */ /* 0x002fe200000100f6 */
[----:B----4-:R-:W-:Y:S02]  /*bb00*/  F2FP.F16.F32.PACK_AB R97, R9, R8 ;  /* 0x000000080961723e */ /* 0x010fe400000000ff */
        /* <DEDUP_REMOVED lines=92> */
[----:B------:R-:W4:Y:S04]  /*c0d0*/  LDL.LU R195, [R1+0x14] ;  /* 0x0000140001c37983 */ /* 0x000f280000300800 */
[----:B------:R-:W5:Y:S04]  /*c0e0*/  LDL R197, [R1+0x5c] ;  /* 0x00005c0001c57983 */ /* 0x000f680000100800 */
[----:B------:R-:W4:Y:S04]  /*c0f0*/  LDL.LU R199, [R1+0x1c] ;  /* 0x00001c0001c77983 */ /* 0x000f280000300800 */
[----:B------:R-:W4:Y:S04]  /*c100*/  LDL R192, [R1+0x58] ;  /* 0x0000580001c07983 */ /* 0x000f280000100800 */
[----:B------:R-:W4:Y:S01]  /*c110*/  LDL.LU R191, [R1+0x20] ;  /* 0x0000200001bf7983 */ /* 0x000f220000300800 */
        /* <DEDUP_REMOVED lines=16> */
[----:B-1----:R-:W-:Y:S01]  /*c220*/  ULEA UR5, UR5, UR12, 0x18 ;  /* 0x0000000c05057291 */ /* 0x002fe2000f8ec0ff */
[----:B------:R-:W1:Y:S01]  /*c230*/  LDCU UR12, c[0x0][0x50c] ;  /* 0x0000a180ff0c77ac */ /* 0x000e620008000800 */
[----:B------:R-:W-:Y:S01]  /*c240*/  UISETP.GT.U32.AND UP1, UPT, UR13, UR18, UPT ;  /* 0x000000120d00728c */ /* 0x000fe2000bf24070 */
[----:B------:R-:W-:Y:S01]  /*c250*/  BAR.SYNC.DEFER_BLOCKING 0x0 ;  /* 0x0000000000007b1d */ /* 0x000fe20000010000 */
[----:B--2---:R-:W-:-:S04]  /*c260*/  LOP3.LUT R223, R196, 0x3e00, RZ, 0xc0, !PT ;  /* 0x00003e00c4df7812 */ /* 0x004fc800078ec0ff */
[----:B---3--:R-:W-:Y:S02]  /*c270*/  LOP3.LUT R3, R223, 0x120, R198, 0xf8, !PT ;  /* 0x00000120df037812 */ /* 0x008fe400078ef8c6 */
[CC--:B-----5:R-:W-:Y:S02]  /*c280*/  LEA R4, P1, R6.reuse, R197.reuse, 0x7 ;  /* 0x000000c506047211 */ /* 0x0e0fe400078238ff */
[----:B------:R-:W-:Y:S02]  /*c290*/  LEA R2, P0, R7, R197, 0x1 ;  /* 0x000000c507027211 */ /* 0x000fe400078008ff */
[----:B----4-:R-:W-:Y:S02]  /*c2a0*/  LOP3.LUT R0, R3, R199, R0, 0xf6, !PT ;  /* 0x000000c703007212 */ /* 0x010fe400078ef600 */
        /* <DEDUP_REMOVED lines=39> */
[----:B------:R-:W1:Y:S01]  /*c520*/  LDSM.16.M88.4 R24, [R61+0x6800] ;  /* 0x006800003d18783b */ /* 0x000e620000000200 */
[----:B--2---:R-:W-:-:S03]  /*c530*/  IMAD.IADD R2, R195, 0x1, R60 ;  /* 0x00000001c3027824 */ /* 0x004fc600078e023c */
[----:B------:R-:W-:Y:S04]  /*c540*/  LDSM.16.M88.4 R36, [R0+0x6c00] ;  /* 0x006c00000024783b */ /* 0x000fe80000000200 */
[----:B------:R-:W2:Y:S04]  /*c550*/  LDSM.16.M88.4 R4, [R2+0x1000] ;  /* 0x001000000204783b */ /* 0x000ea80000000200 */
[----:B------:R-:W2:Y:S04]  /*c560*/  LDSM.16.M88.4 R48, [R0+0x6000] ;  /* 0x006000000030783b */ /* 0x000ea80000000200 */
[----:B------:R-:W2:Y:S04]  /*c570*/  LDSM.16.M88.4 R44, [R0+0x6400] ;  /* 0x00640000002c783b */ /* 0x000ea80000000200 */
[----:B------:R-:W2:Y:S04]  /*c580*/  LDSM.16.M88.4 R40, [R0+0x6800] ;  /* 0x006800000028783b */ /* 0x000ea80000000200 */
[----:B------:R-:W2:Y:S01]  /*c590*/  LDSM.16.M88.4 R16, [R60] ;  /* 0x000000003c10783b */ /* 0x000ea20000000200 */
[C---:B---3--:R-:W-:Y:S03]  /*c5a0*/  HMMA.16816.F32 R12, R8.reuse, R20, RZ ;  /* 0x00000014080c723c */ /* 0x048fe600000018ff */
[----:B------:R-:W0:Y:S05]  /*c5b0*/  LDGDEPBAR ;  /* 0x00000000000079af */ /* 0x000e2a0000000000 */
[C---:B----4-:R-:W-:Y:S08]  /*c5c0*/  HMMA.16816.F32 R108, R8.reuse, R32, RZ ;  /* 0x00000020086c723c */ /* 0x050ff000000018ff */
[C---:B-----5:R-:W-:Y:S08]  /*c5d0*/  HMMA.16816.F32 R100, R8.reuse, R28, RZ ;  /* 0x0000001c0864723c */ /* 0x060ff000000018ff */
[C---:B-1----:R-:W-:Y:S08]  /*c5e0*/  HMMA.16816.F32 R56, R8.reuse, R24, RZ ;  /* 0x000000180838723c */ /* 0x042ff000000018ff */
[C---:B------:R-:W-:Y:S08]  /*c5f0*/  HMMA.16816.F32 R104, R8.reuse, R34, RZ ;  /* 0x000000220868723c */ /* 0x040ff000000018ff */
[C---:B------:R-:W-:Y:S08]  /*c600*/  HMMA.16816.F32 R64, R8.reuse, R30, RZ ;  /* 0x0000001e0840723c */ /* 0x040ff000000018ff */
[C---:B------:R-:W-:Y:S08]  /*c610*/  HMMA.16816.F32 R52, R8.reuse, R26, RZ ;  /* 0x0000001a0834723c */ /* 0x040ff000000018ff */
[----:B------:R-:W-:Y:S08]  /*c620*/  HMMA.16816.F32 R8, R8, R22, RZ ;  /* 0x000000160808723c */ /* 0x000ff000000018ff */
[C---:B--2---:R-:W-:Y:S01]  /*c630*/  HMMA.16816.F32 R204, R4.reuse, R36, R12 ;  /* 0x0000002404cc723c */ /* 0x044fe2000000180c */
[----:B------:R-:W1:Y:S07]  /*c640*/  LDSM.16.M88.4 R12, [R2] ;  /* 0x00000000020c783b */ /* 0x000e6e0000000200 */
        /* <DEDUP_REMOVED lines=8> */
[C---:B------:R-:W-:Y:S01]  /*c6d0*/  HMMA.16816.F32 R236, R4.reuse, R42, R52 ;  /* 0x0000002a04ec723c */ /* 0x040fe20000001834 */
[----:B------:R-:W-:Y:S07]  /*c6e0*/  LDSM.16.M88.4 R52, [R61+0x7400] ;  /* 0x007400003d34783b */ /* 0x000fee0000000200 */
[----:B------:R-:W-:Y:S01]  /*c6f0*/  HMMA.16816.F32 R232, R4, R38, R8 ;  /* 0x0000002604e8723c */ /* 0x000fe20000001808 */
[----:B------:R-:W2:Y:S04]  /*c700*/  LDSM.16.M88.4 R4, [R60+0x3000] ;  /* 0x003000003c04783b */ /* 0x000ea80000000200 */
[----:B------:R-:W3:Y:S03]  /*c710*/  LDSM.16.M88.4 R8, [R60+0x2000] ;  /* 0x002000003c08783b */ /* 0x000ee60000000200 */
        /* <DEDUP_REMOVED lines=9> */
[C---:B-1----:R-:W-:Y:S08]  /*c7b0*/  HMMA.16816.F32 R184, R12.reuse, R48, R180 ;  /* 0x000000300cb8723c */ /* 0x042ff000000018b4 */
[C---:B------:R-:W-:Y:S08]  /*c7c0*/  HMMA.16816.F32 R48, R12.reuse, R50, R176 ;  /* 0x000000320c30723c */ /* 0x040ff000000018b0 */
[C---:B------:R-:W-:Y:S01]  /*c7d0*/  HMMA.16816.F32 R188, R12.reuse, R44, R32 ;  /* 0x0000002c0cbc723c */ /* 0x040fe20000001820 */
[----:B------:R-:W-:Y:S07]  /*c7e0*/  LDSM.16.M88.4 R32, [R0+0x7400] ;  /* 0x007400000020783b */ /* 0x000fee0000000200 */
[C---:B------:R-:W-:Y:S01]  /*c7f0*/  HMMA.16816.F32 R192, R12.reuse, R36, R24 ;  /* 0x000000240cc0723c */ /* 0x040fe20000001818 */
[----:B------:R-:W-:Y:S07]  /*c800*/  LDSM.16.M88.4 R24, [R2+0x2000] ;  /* 0x002000000218783b */ /* 0x000fee0000000200 */
[C---:B------:R-:W-:Y:S01]  /*c810*/  HMMA.16816.F32 R216, R12.reuse, R40, R28 ;  /* 0x000000280cd8723c */ /* 0x040fe2000000181c */
[----:B------:R-:W1:Y:S07]  /*c820*/  LDSM.16.M88.4 R28, [R0+0x7000] ;  /* 0x00700000001c783b */ /* 0x000e6e0000000200 */
[C---:B------:R-:W-:Y:S08]  /*c830*/  HMMA.16816.F32 R44, R12.reuse, R46, R108 ;  /* 0x0000002e0c2c723c */ /* 0x040ff0000000186c */
[C---:B------:R-:W-:Y:S01]  /*c840*/  HMMA.16816.F32 R176, R12.reuse, R42, R104 ;  /* 0x0000002a0cb0723c */ /* 0x040fe20000001868 */
[----:B------:R-:W-:Y:S07]  /*c850*/  LDSM.16.M88.4 R40, [R0+0x7800] ;  /* 0x007800000028783b */ /* 0x000fee0000000200 */
[----:B------:R-:W-:Y:S01]  /*c860*/  HMMA.16816.F32 R36, R12, R38, R16 ;  /* 0x000000260c24723c */ /* 0x000fe20000001810 */
[----:B------:R-:W-:Y:S07]  /*c870*/  LDSM.16.M88.4 R16, [R60+0x4000] ;  /* 0x004000003c10783b */ /* 0x000fee0000000200 */
        /* <DEDUP_REMOVED lines=17> */
[----:B------:R-:W-:Y:S01]  /*c990*/  HMMA.16816.F32 R236, R8, R66, R36 ;  /* 0x0000004208ec723c */ /* 0x000fe20000001824 */
[----:B------:R-:W4:Y:S04]  /*c9a0*/  LDSM.16.M88.4 R8, [R60+0x5000] ;  /* 0x005000003c08783b */ /* 0x000f280000000200 */
[----:B------:R-:W-:Y:S03]  /*c9b0*/  LDSM.16.M88.4 R36, [R0+0x8000] ;  /* 0x008000000024783b */ /* 0x000fe60000000200 */
[-C--:B-1----:R-:W-:Y:S01]  /*c9c0*/  HMMA.16816.F32 R56, R20, R28.reuse, R12 ;  /* 0x0000001c1438723c */ /* 0x082fe2000000180c */
[----:B------:R-:W-:Y:S07]  /*c9d0*/  LDSM.16.M88.4 R12, [R2+0x4000] ;  /* 0x00400000020c783b */ /* 0x000fee0000000200 */
[----:B------:R-:W-:Y:S01]  /*c9e0*/  HMMA.16816.F32 R52, R24, R28, R4 ;  /* 0x0000001c1834723c */ /* 0x000fe20000001804 */
[----:B------:R1:W-:Y:S07]  /*c9f0*/  LDSM.16.M88.4 R4, [R2+0x5000] ;  /* 0x005000000204783b */ /* 0x0003ee0000000200 */
[C---:B------:R-:W-:Y:S08]  /*ca00*/  HMMA.16816.F32 R100, R20.reuse, R30, R108 ;  /* 0x0000001e1464723c */ /* 0x040ff0000000186c */
[C---:B------:R-:W-:Y:S08]  /*ca10*/  HMMA.16816.F32 R216, R20.reuse, R34, R200 ;  /* 0x0000002214d8723c */ /* 0x040ff000000018c8 */
[----:B--2---:R-:W-:Y:S01]  /*ca20*/  HMMA.16816.F32 R244, R20, R48, R204 ;  /* 0x0000003014f4723c */ /* 0x004fe200000018cc */
[----:B-1----:R-:W-:-:S07]  /*ca30*/  IMAD.SHL.U32 R2, R221, 0x2, RZ ;  /* 0x00000002dd027824 */ /* 0x002fce00078e00ff */
[----:B------:R-:W-:Y:S01]  /*ca40*/  HMMA.16816.F32 R64, R24, R30, R184 ;  /* 0x0000001e1840723c */ /* 0x000fe200000018b8 */
[----:B------:R-:W1:Y:S07]  /*ca50*/  LDSM.16.M88.4 R28, [R61+0x8800] ;  /* 0x008800003d1c783b */ /* 0x000e6e0000000200 */
[C---:B------:R-:W-:Y:S08]  /*ca60*/  HMMA.16816.F32 R232, R20.reuse, R32, R180 ;  /* 0x0000002014e8723c */ /* 0x040ff000000018b4 */
[----:B------:R-:W-:Y:S01]  /*ca70*/  HMMA.16816.F32 R200, R20, R40, R212 ;  /* 0x0000002814c8723c */ /* 0x000fe200000018d4 */
[----:B------:R-:W-:-:S05]  /*ca80*/  LOP3.LUT R215, R2, 0x6, RZ, 0xc0, !PT ;  /* 0x0000000602d77812 */ /* 0x000fca00078ec0ff */
[----:B------:R-:W-:Y:S02]  /*ca90*/  STL [R1+0x48], R215 ;  /* 0x000048d701007387 */ /* 0x000fe40000100800 */
[C---:B------:R-:W-:Y:S08]  /*caa0*/  HMMA.16816.F32 R204, R20.reuse, R42, R208 ;  /* 0x0000002a14cc723c */ /* 0x040ff000000018d0 */
[----:B------:R-:W-:Y:S01]  /*cab0*/  HMMA.16816.F32 R196, R20, R50, R196 ;  /* 0x0000003214c4723c */ /* 0x000fe200000018c4 */
[----:B------:R-:W2:Y:S07]  /*cac0*/  LDSM.16.M88.4 R20, [R61+0x8400] ;  /* 0x008400003d14783b */ /* 0x000eae0000000200 */
[C---:B------:R-:W-:Y:S08]  /*cad0*/  HMMA.16816.F32 R188, R24.reuse, R32, R188 ;  /* 0x0000002018bc723c */ /* 0x040ff000000018bc */
[C---:B------:R-:W-:Y:S01]  /*cae0*/  HMMA.16816.F32 R176, R24.reuse, R34, R104 ;  /* 0x0000002218b0723c */ /* 0x040fe20000001868 */
[----:B------:R5:W5:Y:S07]  /*caf0*/  LDSM.16.M88.4 R32, [R61+0x8c00] ;  /* 0x008c00003d20783b */ /* 0x000b6e0000000200 */
[C---:B------:R-:W-:Y:S08]  /*cb00*/  HMMA.16816.F32 R108, R24.reuse, R40, R192 ;  /* 0x00000028186c723c */ /* 0x040ff000000018c0 */
[C---:B------:R-:W-:Y:S08]  /*cb10*/  HMMA.16816.F32 R104, R24.reuse, R42, R240 ;  /* 0x0000002a1868723c */ /* 0x040ff000000018f0 */
[C---:B------:R-:W-:Y:S08]  /*cb20*/  HMMA.16816.F32 R180, R24.reuse, R48, R248 ;  /* 0x0000003018b4723c */ /* 0x040ff000000018f8 */
[----:B------:R-:W-:Y:S01]  /*cb30*/  HMMA.16816.F32 R208, R24, R50, R236 ;  /* 0x0000003218d0723c */ /* 0x000fe200000018ec */
[----:B------:R-:W5:Y:S07]  /*cb40*/  LDSM.16.M88.4 R24, [R0+0x8400] ;  /* 0x008400000018783b */ /* 0x000f6e0000000200 */
[-C--:B---3--:R-:W-:Y:S08]  /*cb50*/  HMMA.16816.F32 R52, R16, R44.reuse, R52 ;  /* 0x0000002c1034723c */ /* 0x088ff00000001834 */
[C---:B----4-:R-:W-:Y:S08]  /*cb60*/  HMMA.16816.F32 R56, R8.reuse, R44, R56 ;  /* 0x0000002c0838723c */ /* 0x050ff00000001838 */
[-C--:B------:R-:W-:Y:S08]  /*cb70*/  HMMA.16816.F32 R40, R8, R46.reuse, R100 ;  /* 0x0000002e0828723c */ /* 0x080ff00000001864 */
[----:B------:R-:W-:Y:S08]  /*cb80*/  HMMA.16816.F32 R44, R16, R46, R64 ;  /* 0x0000002e102c723c */ /* 0x000ff00000001840 */
[C---:B-1----:R-:W-:Y:S08]  /*cb90*/  HMMA.16816.F32 R184, R8.reuse, R28, R200 ;  /* 0x0000001c08b8723c */ /* 0x042ff000000018c8 */
[C---:B--2---:R-:W-:Y:S08]  /*cba0*/  HMMA.16816.F32 R48, R8.reuse, R20, R232 ;  /* 0x000000140830723c */ /* 0x044ff000000018e8 */
[C---:B-----5:R-:W-:Y:S08]  /*cbb0*/  HMMA.16816.F32 R60, R8.reuse, R22, R216 ;  /* 0x00000016083c723c */ /* 0x060ff000000018d8 */
[C---:B------:R-:W-:Y:S08]  /*cbc0*/  HMMA.16816.F32 R192, R8.reuse, R30, R204 ;  /* 0x0000001e08c0723c */ /* 0x040ff000000018cc */
[C---:B------:R-:W-:Y:S08]  /*cbd0*/  HMMA.16816.F32 R200, R8.reuse, R32, R244 ;  /* 0x0000002008c8723c */ /* 0x040ff000000018f4 */
[----:B------:R-:W-:Y:S08]  /*cbe0*/  HMMA.16816.F32 R196, R8, R34, R196 ;  /* 0x0000002208c4723c */ /* 0x000ff000000018c4 */
[----:B------:R-:W-:Y:S08]  /*cbf0*/  HMMA.16816.F32 R8, R16, R20, R188 ;  /* 0x000000141008723c */ /* 0x000ff000000018bc */
[----:B------:R-:W-:Y:S08]  /*cc00*/  HMMA.16816.F32 R188, R12, R38, R44 ;  /* 0x000000260cbc723c */ /* 0x000ff0000000182c */
[----:B------:R-:W-:Y:S01]  /*cc10*/  HMMA.16816.F32 R44, R16, R22, R176 ;  /* 0x00000016102c723c */ /* 0x000fe200000018b0 */
[----:B------:R-:W-:Y:S07]  /*cc20*/  LDSM.16.M88.4 R20, [R0+0x8c00] ;  /* 0x008c00000014783b */ /* 0x000fee0000000200 */
[----:B------:R-:W-:Y:S03]  /*cc30*/  HMMA.16816.F32 R176, R4, R38, R40 ;  /* 0x0000002604b0723c */ /* 0x000fe60000001828 */
[----:B------:R-:W-:Y:S01]  /*cc40*/  FMUL.FTZ R190, R190, UR12 ;  /* 0x0000000cbebe7c20 */ /* 0x000fe20008410000 */
[----:B------:R-:W-:Y:S01]  /*cc50*/  FMUL.FTZ R191, R191, UR12 ;  /* 0x0000000cbfbf7c20 */ /* 0x000fe20008410000 */
[----:B------:R-:W-:Y:S01]  /*cc60*/  FMUL.FTZ R188, R188, UR12 ;  /* 0x0000000cbcbc7c20 */ /* 0x000fe20008410000 */
[----:B------:R-:W-:-:S02]  /*cc70*/  FMUL.FTZ R189, R189, UR12 ;  /* 0x0000000cbdbd7c20 */ /* 0x000fc40008410000 */
[----:B------:R-:W-:Y:S01]  /*cc80*/  HMMA.16816.F32 R40, R16, R28, R108 ;  /* 0x0000001c1028723c */ /* 0x000fe2000000186c */
[----:B------:R-:W-:Y:S07]  /*cc90*/  MUFU.TANH R190, R190 ;  /* 0x000000be00be7308 */ /* 0x000fee0000002400 */
[----:B------:R-:W-:Y:S01]  /*cca0*/  HMMA.16816.F32 R108, R12, R24, R8 ;  /* 0x000000180c6c723c */ /* 0x000fe20000001808 */
[----:B------:R1:W2:Y:S01]  /*ccb0*/  LDSM.16.M88.4 R8, [R0+0x8800] ;  /* 0x008800000008783b */ /* 0x0002a20000000200 */
[----:B------:R-:W-:Y:S01]  /*ccc0*/  MUFU.TANH R191, R191 ;  /* 0x000000bf00bf7308 */ /* 0x000fe20000002400 */
[----:B------:R-:W-:Y:S01]  /*ccd0*/  FMUL.FTZ R177, R177, UR12 ;  /* 0x0000000cb1b17c20 */ /* 0x000fe20008410000 */
[----:B------:R-:W-:Y:S01]  /*cce0*/  FMUL.FTZ R176, R176, UR12 ;  /* 0x0000000cb0b07c20 */ /* 0x000fe20008410000 */
[----:B------:R-:W-:Y:S01]  /*ccf0*/  FMUL.FTZ R179, R179, UR12 ;  /* 0x0000000cb3b37c20 */ /* 0x000fe20008410000 */
[----:B------:R-:W-:-:S04]  /*cd00*/  DEPBAR.LE SB0, 0x0 ;  /* 0x000080000000791a */ /* 0x000fc80000000000 */
[-C--:B------:R-:W-:Y:S01]  /*cd10*/  HMMA.16816.F32 R52, R12, R36.reuse, R52 ;  /* 0x000000240c34723c */ /* 0x080fe20000001834 */
[----:B------:R-:W-:Y:S07]  /*cd20*/  MUFU.TANH R205, R176 ;  /* 0x000000b000cd7308 */ /* 0x000fee0000002400 */
[----:B------:R-:W-:Y:S01]  /*cd30*/  HMMA.16816.F32 R56, R4, R36, R56 ;  /* 0x000000240438723c */ /* 0x000fe20000001838 */
[----:B------:R-:W-:Y:S01]  /*cd40*/  FMUL.FTZ R110, R110, UR12 ;  /* 0x0000000c6e6e7c20 */ /* 0x000fe20008410000 */
[----:B------:R-:W-:Y:S01]  /*cd50*/  FMUL.FTZ R111, R111, UR12 ;  /* 0x0000000c6f6f7c20 */ /* 0x000fe20008410000 */
[----:B------:R-:W-:Y:S01]  /*cd60*/  MUFU.TANH R188, R188 ;  /* 0x000000bc00bc7308 */ /* 0x000fe20000002400 */
[----:B------:R-:W-:Y:S01]  /*cd70*/  FMUL.FTZ R108, R108, UR12 ;  /* 0x0000000c6c6c7c20 */ /* 0x000fe20008410000 */
[----:B------:R-:W-:Y:S01]  /*cd80*/  FMUL.FTZ R109, R109, UR12 ;  /* 0x0000000c6d6d7c20 */ /* 0x000fe20008410000 */
[----:B-1----:R-:W-:-:S02]  /*cd90*/  IMAD.U32 R0, RZ, RZ, UR21 ;  /* 0x00000015ff007e24 */ /* 0x002fc4000f8e00ff */
[C---:B------:R-:W-:Y:S02]  /*cda0*/  HMMA.16816.F32 R36, R16.reuse, R30, R104 ;  /* 0x0000001e1024723c */ /* 0x040fe40000001868 */
[----:B------:R-:W-:Y:S02]  /*cdb0*/  IMAD R0, R0, 0x40, R215 ;  /* 0x0000004000007824 */ /* 0x000fe400078e02d7 */
[----:B------:R-:W-:Y:S01]  /*cdc0*/  FMUL.FTZ R52, R52, UR12 ;  /* 0x0000000c34347c20 */ /* 0x000fe20008410000 */
[----:B------:R-:W-:Y:S01]  /*cdd0*/  FMUL.FTZ R54, R54, UR12 ;  /* 0x0000000c36367c20 */ /* 0x000fe20008410000 */
[----:B------:R-:W-:Y:S01]  /*cde0*/  FMUL.FTZ R53, R53, UR12 ;  /* 0x0000000c35357c20 */ /* 0x000fe20008410000 */
[----:B------:R-:W-:Y:S01]  /*cdf0*/  VIADD R2, R0, 0xffffff40 ;  /* 0xffffff4000027836 */ /* 0x000fe20000000000 */
[----:B------:R-:W-:Y:S01]  /*ce00*/  MUFU.TANH R206, R52 ;  /* 0x0000003400ce7308 */ /* 0x000fe20000002400 */
[----:B------:R-:W-:Y:S01]  /*ce10*/  HMMA.16816.F32 R28, R16, R32, R180 ;  /* 0x00000020101c723c */ /* 0x000fe200000018b4 */
[----:B------:R-:W-:Y:S01]  /*ce20*/  FMUL.FTZ R55, R55, UR12 ;  /* 0x0000000c37377c20 */ /* 0x000fe20008410000 */
[----:B------:R-:W-:Y:S01]  /*ce30*/  FMUL.FTZ R56, R56, UR12 ;  /* 0x0000000c38387c20 */ /* 0x000fe20008410000 */
[----:B------:R-:W-:Y:S01]  /*ce40*/  FMUL.FTZ R58, R58, UR12 ;  /* 0x0000000c3a3a7c20 */ /* 0x000fe20008410000 */
[----:B------:R-:W-:Y:S01]  /*ce50*/  ISETP.GT.AND P1, PT, R227, R2, PT ;  /* 0x00000002e300720c */ /* 0x000fe20003f24270 */
[----:B------:R-:W-:-:S02]  /*ce60*/  FMUL.FTZ R57, R57, UR12 ;  /* 0x0000000c39397c20 */ /* 0x000fc40008410000 */
[----:B------:R-:W1:Y:S01]  /*ce70*/  MUFU.TANH R3, R54 ;  /* 0x0000003600037308 */ /* 0x000e620000002400 */
[----:B------:R-:W-:Y:S01]  /*ce80*/  HMMA.16816.F32 R32, R16, R34, R208 ;  /* 0x000000221020723c */ /* 0x000fe200000018d0 */
[C---:B------:R-:W-:Y:S01]  /*ce90*/  VIADD R18, R227.reuse, 0x8 ;  /* 0x00000008e3127836 */ /* 0x040fe20000000000 */
[----:B------:R-:W-:Y:S01]  /*cea0*/  ISETP.GE.AND P5, PT, R2, R229, PT ;  /* 0x000000e50200720c */ /* 0x000fe20003fa6270 */
[----:B------:R-:W-:Y:S02]  /*ceb0*/  VIADD R17, R227, 0x40 ;  /* 0x00000040e3117836 */ /* 0x000fe40000000000 */
[----:B------:R-:W-:Y:S01]  /*cec0*/  FMUL.FTZ R59, R59, UR12 ;  /* 0x0000000c3b3b7c20 */ /* 0x000fe20008410000 */
[----:B------:R-:W-:Y:S01]  /*ced0*/  VIADD R16, R227, 0x48 ;  /* 0x00000048e3107836 */ /* 0x000fe20000000000 */
[----:B------:R-:W-:Y:S01]  /*cee0*/  ISETP.GT.AND P0, PT, R18, R2, PT ;  /* 0x000000021200720c */ /* 0x000fe20003f04270 */
[----:B------:R-:W3:Y:S01]  /*cef0*/  MUFU.TANH R204, R56 ;  /* 0x0000003800cc7308 */ /* 0x000ee20000002400 */
[----:B------:R-:W-:Y:S07]  /*cf00*/  HMMA.16816.F32 R64, R12, R26, R44 ;  /* 0x0000001a0c40723c */ /* 0x000fee000000182c */
[----:B------:R-:W4:Y:S01]  /*cf10*/  MUFU.TANH R58, R58 ;  /* 0x0000003a003a7308 */ /* 0x000f220000002400 */
[----:B------:R-:W-:Y:S01]  /*cf20*/  HMMA.16816.F32 R100, R4, R24, R48 ;  /* 0x000000180464723c */ /* 0x000fe20000001830 */
[----:B-1----:R-:W-:-:S02]  /*cf30*/  FSEL R3, R3, -INF , !P0 ;  /* 0xff80000003037808 */ /* 0x002fc40004000000 */
[----:B------:R-:W-:-:S04]  /*cf40*/  ISETP.GT.AND P0, PT, R17, R2, PT ;  /* 0x000000021100720c */ /* 0x000fc80003f04270 */
[----:B------:R-:W-:Y:S01]  /*cf50*/  MUFU.TANH R213, R53 ;  /* 0x0000003500d57308 */ /* 0x000fe20000002400 */
[C---:B--2---:R-:W-:Y:S01]  /*cf60*/  HMMA.16816.F32 R48, R12.reuse, R8, R40 ;  /* 0x000000080c30723c */ /* 0x044fe20000001828 */
[----:B---3--:R-:W-:Y:S02]  /*cf70*/  FSEL R19, R204, -INF , !P0 ;  /* 0xff800000cc137808 */ /* 0x008fe40004000000 */
[----:B------:R-:W-:Y:S01]  /*cf80*/  FMUL.FTZ R66, R66, UR12 ;  /* 0x0000000c42427c20 */ /* 0x000fe20008410000 */
[----:B------:R-:W-:Y:S01]  /*cf90*/  FMUL.FTZ R67, R67, UR12 ;  /* 0x0000000c43437c20 */ /* 0x000fe20008410000 */
[----:B------:R-:W-:Y:S01]  /*cfa0*/  ISETP.GE.AND P0, PT, R2, R230, PT ;  /* 0x000000e60200720c */ /* 0x000fe20003f06270 */
[----:B------:R-:W-:Y:S01]  /*cfb0*/  FMUL.FTZ R64, R64, UR12 ;  /* 0x0000000c40407c20 */ /* 0x000fe20008410000 */
[----:B------:R1:W2:Y:S01]  /*cfc0*/  MUFU.TANH R207, R55 ;  /* 0x0000003700cf7308 */ /* 0x0002a20000002400 */
[----:B------:R-:W-:Y:S03]  /*cfd0*/  HMMA.16816.F32 R40, R12, R10, R36 ;  /* 0x0000000a0c28723c */ /* 0x000fe60000001824 */
[----:B------:R-:W-:Y:S01]  /*cfe0*/  FMUL.FTZ R100, R100, UR12 ;  /* 0x0000000c64647c20 */ /* 0x000fe20008410000 */
[----:B------:R-:W-:-:S03]  /*cff0*/  FMUL.FTZ R101, R101, UR12 ;  /* 0x0000000c65657c20 */ /* 0x000fc60008410000 */
[----:B------:R-:W3:Y:S01]  /*d000*/  MUFU.TANH R110, R110 ;  /* 0x0000006e006e7308 */ /* 0x000ee20000002400 */
[----:B------:R-:W-:Y:S03]  /*d010*/  HMMA.16816.F32 R44, R12, R20, R28 ;  /* 0x000000140c2c723c */ /* 0x000fe6000000181c */
[----:B------:R-:W-:Y:S01]  /*d020*/  FMUL.FTZ R50, R50, UR12 ;  /* 0x0000000c32327c20 */ /* 0x000fe20008410000 */
[----:B------:R-:W-:Y:S01]  /*d030*/  FMUL.FTZ R51, R51, UR12 ;  /* 0x0000000c33337c20 */ /* 0x000fe20008410000 */
[----:B------:R-:W-:Y:S02]  /*d040*/  FMUL.FTZ R48, R48, UR12 ;  /* 0x0000000c30307c20 */ /* 0x000fe40008410000 */
[----:B------:R-:W-:Y:S01]  /*d050*/  MUFU.TANH R212, R57 ;  /* 0x0000003900d47308 */ /* 0x000fe20000002400 */
[----:B------:R-:W-:Y:S01]  /*d060*/  HMMA.16816.F32 R104, R4, R10, R192 ;  /* 0x0000000a0468723c */ /* 0x000fe200000018c0 */
[----:B------:R-:W-:-:S02]  /*d070*/  VIADD R11, R0, 0xffffff51 ;  /* 0xffffff51000b7836 */ /* 0x000fc40000000000 */
[----:B------:R-:W-:Y:S01]  /*d080*/  FMUL.FTZ R42, R42, UR12 ;  /* 0x0000000c2a2a7c20 */ /* 0x000fe20008410000 */
[----:B------:R-:W-:Y:S02]  /*d090*/  VIADD R10, R0, 0xffffff58 ;  /* 0xffffff58000a7836 */ /* 0x000fe40000000000 */
[----:B------:R-:W-:Y:S01]  /*d0a0*/  FMUL.FTZ R43, R43, UR12 ;  /* 0x0000000c2b2b7c20 */ /* 0x000fe20008410000 */
[----:B------:R-:W-:Y:S01]  /*d0b0*/  FMUL.FTZ R41, R41, UR12 ;  /* 0x0000000c29297c20 */ /* 0x000fe20008410000 */
[----:B------:R5:W3:Y:S01]  /*d0c0*/  MUFU.TANH R56, R111 ;  /* 0x0000006f00387308 */ /* 0x000ae20000002400 */
[----:B-1----:R-:W-:Y:S02]  /*d0d0*/  HMMA.16816.F32 R52, R4, R26, R60 ;  /* 0x0000001a0434723c */ /* 0x002fe4000000183c */
[----:B------:R-:W-:Y:S01]  /*d0e0*/  FMUL.FTZ R46, R46, UR12 ;  /* 0x0000000c2e2e7c20 */ /* 0x000fe20008410000 */
[----:B------:R-:W-:-:S04]  /*d0f0*/  FMUL.FTZ R47, R47, UR12 ;  /* 0x0000000c2f2f7c20 */ /* 0x000fc80008410000 */
[----:B------:R1:W-:Y:S01]  /*d100*/  MUFU.TANH R57, R177 ;  /* 0x000000b100397308 */ /* 0x0003e20000002400 */
[C---:B------:R-:W-:Y:S01]  /*d110*/  HMMA.16816.F32 R60, R4.reuse, R8, R184 ;  /* 0x00000008043c723c */ /* 0x040fe200000018b8 */
[C---:B------:R-:W-:Y:S02]  /*d120*/  VIADD R9, R0.reuse, 0xffffff59 ;  /* 0xffffff5900097836 */ /* 0x040fe40000000000 */
[----:B------:R-:W-:Y:S02]  /*d130*/  VIADD R8, R0, 0xffffff60 ;  /* 0xffffff6000087836 */ /* 0x000fe40000000000 */
[----:B------:R-:W-:Y:S01]  /*d140*/  FMUL.FTZ R104, R104, UR12 ;  /* 0x0000000c68687c20 */ /* 0x000fe20008410000 */
[----:B------:R-:W-:Y:S01]  /*d150*/  FMUL.FTZ R105, R105, UR12 ;  /* 0x0000000c69697c20 */ /* 0x000fe20008410000 */
[----:B------:R-:W-:Y:S01]  /*d160*/  MUFU.TANH R66, R66 ;  /* 0x0000004200427308 */ /* 0x000fe20000002400 */
[----:B------:R-:W-:Y:S03]  /*d170*/  HMMA.16816.F32 R180, R4, R20, R200 ;  /* 0x0000001404b4723c */ /* 0x000fe600000018c8 */
[----:B------:R-:W-:Y:S01]  /*d180*/  FMUL.FTZ R52, R52, UR12 ;  /* 0x0000000c34347c20 */ /* 0x000fe20008410000 */
[----:B------:R-:W-:Y:S01]  /*d190*/  FMUL.FTZ R53, R53, UR12 ;  /* 0x0000000c35357c20 */ /* 0x000fe20008410000 */
[----:B------:R-:W-:-:S02]  /*d1a0*/  FMUL.FTZ R54, R54, UR12 ;  /* 0x0000000c36367c20 */ /* 0x000fc40008410000 */
[----:B------:R-:W3:Y:S01]  /*d1b0*/  MUFU.TANH R67, R67 ;  /* 0x0000004300437308 */ /* 0x000ee20000002400 */
[-C--:B------:R-:W-:Y:S01]  /*d1c0*/  HMMA.16816.F32 R184, R4, R22.reuse, R196 ;  /* 0x0000001604b8723c */ /* 0x080fe200000018c4 */
[----:B------:R-:W-:Y:S01]  /*d1d0*/  FSEL R4, R206, -INF , !P1 ;  /* 0xff800000ce047808 */ /* 0x000fe20004800000 */
[----:B------:R-:W-:Y:S01]  /*d1e0*/  VIADD R7, R0, 0xffffff61 ;  /* 0xffffff6100077836 */ /* 0x000fe20000000000 */
[----:B------:R-:W-:Y:S01]  /*d1f0*/  ISETP.GE.AND P1, PT, R2, R231, PT ;  /* 0x000000e70200720c */ /* 0x000fe20003f26270 */
[----:B------:R-:W-:Y:S01]  /*d200*/  FMUL.FTZ R60, R60, UR12 ;  /* 0x0000000c3c3c7c20 */ /* 0x000fe20008410000 */
[----:B-----5:R-:W-:Y:S01]  /*d210*/  FSEL R111, R4, -INF , !P5 ;  /* 0xff800000046f7808 */ /* 0x020fe20006800000 */
[----:B------:R-:W-:Y:S01]  /*d220*/  VIADD R6, R0, 0xffffff68 ;  /* 0xffffff6800067836 */ /* 0x000fe20000000000 */
[----:B------:R-:W-:Y:S01]  /*d230*/  ISETP.GE.AND P5, PT, R2, R228, PT ;  /* 0x000000e40200720c */ /* 0x000fe20003fa6270 */
[----:B------:R-:W-:Y:S01]  /*d240*/  HMMA.16816.F32 R32, R12, R22, R32 ;  /* 0x000000160c20723c */ /* 0x000fe20000001820 */
[----:B-1----:R-:W-:Y:S01]  /*d250*/  FSEL R177, R3, -INF , !P1 ;  /* 0xff80000003b17808 */ /* 0x002fe20004800000 */
[----:B------:R-:W-:Y:S01]  /*d260*/  VIADD R15, R0, 0xffffff41 ;  /* 0xffffff41000f7836 */ /* 0x000fe20000000000 */
[----:B------:R-:W-:Y:S01]  /*d270*/  ISETP.GT.AND P1, PT, R16, R2, PT ;  /* 0x000000021000720c */ /* 0x000fe20003f24270 */
[C---:B------:R-:W-:Y:S01]  /*d280*/  VIADD R14, R0.reuse, 0xffffff48 ;  /* 0xffffff48000e7836 */ /* 0x040fe20000000000 */
[----:B------:R-:W-:Y:S01]  /*d290*/  FSEL R29, R19, -INF , !P5 ;  /* 0xff800000131d7808 */ /* 0x000fe20006800000 */
[----:B------:R-:W-:Y:S01]  /*d2a0*/  VIADD R13, R0, 0xffffff49 ;  /* 0xffffff49000d7836 */ /* 0x000fe20000000000 */
[----:B----4-:R-:W-:Y:S01]  /*d2b0*/  FSEL R19, R58, -INF , !P1 ;  /* 0xff8000003a137808 */ /* 0x010fe20004800000 */
[----:B------:R-:W-:Y:S01]  /*d2c0*/  VIADD R12, R0, 0xffffff50 ;  /* 0xffffff50000c7836 */ /* 0x000fe20000000000 */
[C---:B------:R-:W-:Y:S01]  /*d2d0*/  ISETP.GT.AND P5, PT, R18.reuse, R15, PT ;  /* 0x0000000f1200720c */ /* 0x040fe20003fa4270 */
[----:B------:R-:W-:Y:S01]  /*d2e0*/  MUFU.TANH R50, R50 ;  /* 0x0000003200327308 */ /* 0x000fe20000002400 */
[----:B------:R-:W-:Y:S01]  /*d2f0*/  ISETP.GT.AND P1, PT, R18, R14, PT ;  /* 0x0000000e1200720c */ /* 0x000fe20003f24270 */
[C---:B------:R-:W-:Y:S01]  /*d300*/  VIADD R5, R0.reuse, 0xffffff69 ;  /* 0xffffff6900057836 */ /* 0x040fe20000000000 */
[----:B--2---:R-:W-:Y:S01]  /*d310*/  FSEL R20, R207, -INF , !P5 ;  /* 0xff800000cf147808 */ /* 0x004fe20006800000 */
[----:B------:R-:W-:Y:S01]  /*d320*/  VIADD R4, R0, 0xffffff70 ;  /* 0xffffff7000047836 */ /* 0x000fe20000000000 */
[----:B------:R-:W-:Y:S01]  /*d330*/  FSEL R22, R190, -INF , !P1 ;  /* 0xff800000be167808 */ /* 0x000fe20004800000 */
[----:B------:R-:W-:Y:S01]  /*d340*/  VIADD R3, R0, 0xffffff71 ;  /* 0xffffff7100037836 */ /* 0x000fe20000000000 */
[C---:B------:R-:W-:Y:S01]  /*d350*/  ISETP.GT.AND P5, PT, R18.reuse, R13, PT ;  /* 0x0000000d1200720c */ /* 0x040fe20003fa4270 */
[----:B------:R-:W1:Y:S01]  /*d360*/  MUFU.TANH R25, R51 ;  /* 0x0000003300197308 */ /* 0x000e620000002400 */
[----:B------:R-:W-:Y:S01]  /*d370*/  ISETP.GT.AND P1, PT, R18, R12, PT ;  /* 0x0000000c1200720c */ /* 0x000fe20003f24270 */
[----:B------:R-:W-:Y:S01]  /*d380*/  FMUL.FTZ R34, R34, UR12 ;  /* 0x0000000c22227c20 */ /* 0x000fe20008410000 */
[----:B------:R-:W-:Y:S01]  /*d390*/  FSEL R24, R191, -INF , !P5 ;  /* 0xff800000bf187808 */ /* 0x000fe20006800000 */
[----:B------:R-:W-:Y:S01]  /*d3a0*/  FMUL.FTZ R35, R35, UR12 ;  /* 0x0000000c23237c20 */ /* 0x000fe20008410000 */
[----:B---3--:R-:W-:Y:S01]  /*d3b0*/  FSEL R26, R110, -INF , !P1 ;  /* 0xff8000006e1a7808 */ /* 0x008fe20004800000 */
[----:B------:R-:W-:Y:S01]  /*d3c0*/  VIADD R2, R0, 0xffffff78 ;  /* 0xffffff7800027836 */ /* 0x000fe20000000000 */
[C---:B------:R-:W-:Y:S01]  /*d3d0*/  ISETP.GT.AND P5, PT, R18.reuse, R11, PT ;  /* 0x0000000b1200720c */ /* 0x040fe20003fa4270 */
[----:B------:R-:W-:Y:S01]  /*d3e0*/  MUFU.TANH R42, R42 ;  /* 0x0000002a002a7308 */ /* 0x000fe20000002400 */
[----:B------:R-:W-:Y:S01]  /*d3f0*/  ISETP.GT.AND P1, PT, R18, R10, PT ;  /* 0x0000000a1200720c */ /* 0x000fe20003f24270 */
[----:B------:R-:W-:Y:S01]  /*d400*/  VIADD R0, R0, 0xffffff79 ;  /* 0xffffff7900007836 */ /* 0x000fe20000000000 */
[----:B------:R-:W-:Y:S01]  /*d410*/  FSEL R28, R56, -INF , !P5 ;  /* 0xff800000381c7808 */ /* 0x000fe20006800000 */
[----:B------:R-:W-:Y:S01]  /*d420*/  FMUL.FTZ R61, R61, UR12 ;  /* 0x0000000c3d3d7c20 */ /* 0x000fe20008410000 */
[----:B------:R-:W-:Y:S01]  /*d430*/  ISETP.GT.AND P5, PT, R18, R9, PT ;  /* 0x000000091200720c */ /* 0x000fe20003fa4270 */
[----:B------:R-:W-:Y:S01]  /*d440*/  FMUL.FTZ R180, R180, UR12 ;  /* 0x0000000cb4b47c20 */ /* 0x000fe20008410000 */
[----:B------:R-:W-:Y:S01]  /*d450*/  FMUL.FTZ R181, R181, UR12 ;  /* 0x0000000cb5b57c20 */ /* 0x000fe20008410000 */
[----:B------:R1:W2:Y:S01]  /*d460*/  MUFU.TANH R51, R43 ;  /* 0x0000002b00337308 */ /* 0x0002a20000002400 */
[----:B------:R-:W-:Y:S01]  /*d470*/  FSEL R37, R67, -INF , !P5 ;  /* 0xff80000043257808 */ /* 0x000fe20006800000 */
[----:B------:R-:W-:Y:S01]  /*d480*/  FMUL.FTZ R31, R185, UR12 ;  /* 0x0000000cb91f7c20 */ /* 0x000fe20008410000 */
[----:B------:R-:W-:Y:S01]  /*d490*/  ISETP.GT.AND P5, PT, R18, R7, PT ;  /* 0x000000071200720c */ /* 0x000fe20003fa4270 */
[----:B------:R-:W-:Y:S01]  /*d4a0*/  FMUL.FTZ R184, R184, UR12 ;  /* 0x0000000cb8b87c20 */ /* 0x000fe20008410000 */
[----:B------:R-:W-:Y:S01]  /*d4b0*/  FMUL.FTZ R62, R62, UR12 ;  /* 0x0000000c3e3e7c20 */ /* 0x000fe20008410000 */
[----:B------:R-:W-:-:S02]  /*d4c0*/  FMUL.FTZ R183, R183, UR12 ;  /* 0x0000000cb7b77c20 */ /* 0x000fc40008410000 */
[----:B------:R-:W-:Y:S08]  /*d4d0*/  MUFU.TANH R46, R46 ;  /* 0x0000002e002e7308 */ /* 0x000ff00000002400 */
[----:B------:R-:W-:Y:S01]  /*d4e0*/  MUFU.TANH R38, R60 ;  /* 0x0000003c00267308 */ /* 0x000fe20000002400 */
[----:B-1----:R-:W-:Y:S02]  /*d4f0*/  FSEL R43, R25, -INF , !P5 ;  /* 0xff800000192b7808 */ /* 0x002fe40006800000 */
[----:B------:R-:W-:-:S05]  /*d500*/  ISETP.GT.AND P5, PT, R18, R5, PT ;  /* 0x000000051200720c */ /* 0x000fca0003fa4270 */
[----:B------:R1:W-:Y:S01]  /*d510*/  MUFU.TANH R60, R34 ;  /* 0x00000022003c7308 */ /* 0x0003e20000002400 */
[----:B--2---:R-:W-:Y:S02]  /*d520*/  FSEL R51, R51, -INF , !P5 ;  /* 0xff80000033337808 */ /* 0x004fe40006800000 */
[----:B------:R-:W-:-:S05]  /*d530*/  ISETP.GT.AND P5, PT, R18, R3, PT ;  /* 0x000000031200720c */ /* 0x000fca0003fa4270 */
[----:B------:R-:W2:Y:S08]  /*d540*/  MUFU.TANH R58, R47 ;  /* 0x0000002f003a7308 */ /* 0x000eb00000002400 */
[----:B------:R-:W-:Y:S01]  /*d550*/  MUFU.TANH R176, R100 ;  /* 0x0000006400b07308 */ /* 0x000fe20000002400 */
[----:B-1----:R-:W-:Y:S02]  /*d560*/  FSEL R34, R66, -INF , !P1 ;  /* 0xff80000042227808 */ /* 0x002fe40004800000 */
[----:B------:R-:W-:-:S04]  /*d570*/  ISETP.GT.AND P1, PT, R18, R8, PT ;  /* 0x000000081200720c */ /* 0x000fc80003f24270 */
[----:B------:R-:W-:Y:S01]  /*d580*/  FSEL R39, R50, -INF , !P1 ;  /* 0xff80000032277808 */ /* 0x000fe20004800000 */
[----:B------:R1:W3:Y:S01]  /*d590*/  MUFU.TANH R66, R35 ;  /* 0x0000002300427308 */ /* 0x0002e20000002400 */
[----:B------:R-:W-:Y:S02]  /*d5a0*/  ISETP.GT.AND P1, PT, R18, R6, PT ;  /* 0x000000061200720c */ /* 0x000fe40003f24270 */
[----:B--2---:R-:W-:Y:S02]  /*d5b0*/  FSEL R58, R58, -INF , !P5 ;  /* 0xff8000003a3a7808 */ /* 0x004fe40006800000 */
[----:B------:R-:W-:Y:S02]  /*d5c0*/  FSEL R47, R42, -INF , !P1 ;  /* 0xff8000002a2f7808 */ /* 0x000fe40004800000 */
[C---:B------:R-:W-:Y:S01]  /*d5d0*/  ISETP.GT.AND P1, PT, R18.reuse, R4, PT ;  /* 0x000000041200720c */ /* 0x040fe20003f24270 */
[----:B------:R-:W2:Y:S01]  /*d5e0*/  MUFU.TANH R27, R101 ;  /* 0x00000065001b7308 */ /* 0x000ea20000002400 */
[----:B------:R-:W-:-:S02]  /*d5f0*/  ISETP.GT.AND P5, PT, R18, R0, PT ;  /* 0x000000001200720c */ /* 0x000fc40003fa4270 */
[----:B------:R-:W-:Y:S02]  /*d600*/  FSEL R56, R46, -INF , !P1 ;  /* 0xff8000002e387808 */ /* 0x000fe40004800000 */
[----:B------:R-:W-:-:S03]  /*d610*/  ISETP.GT.AND P1, PT, R18, R2, PT ;  /* 0x000000021200720c */ /* 0x000fc60003f24270 */
[----:B------:R-:W4:Y:S01]  /*d620*/  MUFU.TANH R101, R52 ;  /* 0x0000003400657308 */ /* 0x000f220000002400 */
[----:B------:R-:W-:Y:S01]  /*d630*/  FSEL R60, R60, -INF , !P1 ;  /* 0xff8000003c3c7808 */ /* 0x000fe20004800000 */
[----:B-1----:R-:W-:Y:S01]  /*d640*/  FMUL.FTZ R35, R178, UR12 ;  /* 0x0000000cb2237c20 */ /* 0x002fe20008410000 */
[C---:B------:R-:W-:Y:S02]  /*d650*/  ISETP.GT.AND P1, PT, R17.reuse, R15, PT ;  /* 0x0000000f1100720c */ /* 0x040fe40003f24270 */
[----:B---3--:R-:W-:Y:S02]  /*d660*/  FSEL R66, R66, -INF , !P5 ;  /* 0xff80000042427808 */ /* 0x008fe40006800000 */
[----:B------:R-:W-:Y:S01]  /*d670*/  FSEL R18, R212, -INF , !P1 ;  /* 0xff800000d4127808 */ /* 0x000fe20004800000 */
[----:B------:R-:W1:Y:S01]  /*d680*/  MUFU.TANH R100, R53 ;  /* 0x0000003500647308 */ /* 0x000e620000002400 */
[C---:B------:R-:W-:Y:S02]  /*d690*/  ISETP.GT.AND P5, PT, R17.reuse, R14, PT ;  /* 0x0000000e1100720c */ /* 0x040fe40003fa4270 */
[----:B------:R-:W-:-:S02]  /*d6a0*/  ISETP.GT.AND P1, PT, R17, R13, PT ;  /* 0x0000000d1100720c */ /* 0x000fc40003f24270 */
[----:B------:R-:W-:Y:S02]  /*d6b0*/  FSEL R21, R205, -INF , !P5 ;  /* 0xff800000cd157808 */ /* 0x000fe40006800000 */
[----:B------:R-:W-:Y:S01]  /*d6c0*/  FSEL R23, R57, -INF , !P1 ;  /* 0xff80000039177808 */ /* 0x000fe20004800000 */
[----:B------:R-:W3:Y:S01]  /*d6d0*/  MUFU.TANH R61, R61 ;  /* 0x0000003d003d7308 */ /* 0x000ee20000002400 */
[C---:B------:R-:W-:Y:S02]  /*d6e0*/  ISETP.GT.AND P5, PT, R17.reuse, R12, PT ;  /* 0x0000000c1100720c */ /* 0x040fe40003fa4270 */
[----:B------:R-:W-:Y:S02]  /*d6f0*/  ISETP.GT.AND P1, PT, R17, R11, PT ;  /* 0x0000000b1100720c */ /* 0x000fe40003f24270 */
[----:B------:R-:W-:Y:S02]  /*d700*/  FSEL R25, R176, -INF , !P5 ;  /* 0xff800000b0197808 */ /* 0x000fe40006800000 */
[----:B--2---:R-:W-:Y:S01]  /*d710*/  FSEL R27, R27, -INF , !P1 ;  /* 0xff8000001b1b7808 */ /* 0x004fe20004800000 */
[----:B------:R-:W2:Y:S01]  /*d720*/  MUFU.TANH R104, R104 ;  /* 0x0000006800687308 */ /* 0x000ea20000002400 */
[----:B------:R-:W-:-:S02]  /*d730*/  ISETP.GT.AND P5, PT, R17, R10, PT ;  /* 0x0000000a1100720c */ /* 0x000fc40003fa4270 */
[----:B------:R-:W-:Y:S02]  /*d740*/  ISETP.GT.AND P1, PT, R17, R9, PT ;  /* 0x000000091100720c */ /* 0x000fe40003f24270 */
[----:B----4-:R-:W-:Y:S02]  /*d750*/  FSEL R30, R101, -INF , !P5 ;  /* 0xff800000651e7808 */ /* 0x010fe40006800000 */
[----:B-1----:R-:W-:Y:S01]  /*d760*/  FSEL R36, R100, -INF , !P1 ;  /* 0xff80000064247808 */ /* 0x002fe20004800000 */
[----:B------:R-:W1:Y:S01]  /*d770*/  MUFU.TANH R50, R105 ;  /* 0x0000006900327308 */ /* 0x000e620000002400 */
[C---:B------:R-:W-:Y:S02]  /*d780*/  ISETP.GT.AND P5, PT, R17.reuse, R8, PT ;  /* 0x000000081100720c */ /* 0x040fe40003fa4270 */
[----:B------:R-:W-:Y:S02]  /*d790*/  ISETP.GT.AND P1, PT, R17, R7, PT ;  /* 0x000000071100720c */ /* 0x000fe40003f24270 */
[----:B------:R-:W-:-:S02]  /*d7a0*/  FSEL R38, R38, -INF , !P5 ;  /* 0xff80000026267808 */ /* 0x000fc40006800000 */
[----:B---3--:R-:W-:Y:S01]  /*d7b0*/  FSEL R42, R61, -INF , !P1 ;  /* 0xff8000003d2a7808 */ /* 0x008fe20004800000 */
[----:B------:R-:W3:Y:S01]  /*d7c0*/  MUFU.TANH R52, R180 ;  /* 0x000000b400347308 */ /* 0x000ee20000002400 */
[C---:B------:R-:W-:Y:S02]  /*d7d0*/  ISETP.GT.AND P5, PT, R17.reuse, R6, PT ;  /* 0x000000061100720c */ /* 0x040fe40003fa4270 */
[C---:B------:R-:W-:Y:S02]  /*d7e0*/  ISETP.GT.AND P1, PT, R17.reuse, R5, PT ;  /* 0x000000051100720c */ /* 0x040fe40003f24270 */
[----:B--2---:R-:W-:Y:S02]  /*d7f0*/  FSEL R46, R104, -INF , !P5 ;  /* 0xff800000682e7808 */ /* 0x004fe40006800000 */
[----:B------:R-:W-:Y:S01]  /*d800*/  ISETP.GT.AND P5, PT, R17, R4, PT ;  /* 0x000000041100720c */ /* 0x000fe20003fa4270 */
[----:B------:R-:W2:Y:S01]  /*d810*/  MUFU.TANH R53, R181 ;  /* 0x000000b500357308 */ /* 0x000ea20000002400 */
[----:B-1----:R-:W-:-:S02]  /*d820*/  FSEL R50, R50, -INF , !P1 ;  /* 0xff80000032327808 */ /* 0x002fc40004800000 */
[----:B------:R-:W-:-:S05]  /*d830*/  ISETP.GT.AND P1, PT, R17, R3, PT ;  /* 0x000000031100720c */ /* 0x000fca0003f24270 */
[----:B------:R-:W1:Y:S01]  /*d840*/  MUFU.TANH R57, R184 ;  /* 0x000000b800397308 */ /* 0x000e620000002400 */
[----:B---3--:R-:W-:Y:S02]  /*d850*/  FSEL R52, R52, -INF , !P5 ;  /* 0xff80000034347808 */ /* 0x008fe40006800000 */
[----:B------:R-:W-:-:S05]  /*d860*/  ISETP.GT.AND P5, PT, R17, R2, PT ;  /* 0x000000021100720c */ /* 0x000fca0003fa4270 */
[----:B------:R-:W3:Y:S01]  /*d870*/  MUFU.TANH R31, R31 ;  /* 0x0000001f001f7308 */ /* 0x000ee20000002400 */
[----:B--2---:R-:W-:Y:S02]  /*d880*/  FSEL R53, R53, -INF , !P1 ;  /* 0xff80000035357808 */ /* 0x004fe40004800000 */
[----:B------:R-:W-:-:S05]  /*d890*/  ISETP.GT.AND P1, PT, R17, R0, PT ;  /* 0x000000001100720c */ /* 0x000fca0003f24270 */
[----:B------:R3:W2:Y:S01]  /*d8a0*/  MUFU.TANH R67, R59 ;  /* 0x0000003b00437308 */ /* 0x0006a20000002400 */
[----:B-1----:R-:W-:Y:S01]  /*d8b0*/  FSEL R57, R57, -INF , !P5 ;  /* 0xff80000039397808 */ /* 0x002fe20006800000 */
[----:B------:R-:W-:Y:S01]  /*d8c0*/  BAR.SYNC.DEFER_BLOCKING 0x0 ;  /* 0x0000000000007b1d */ /* 0x000fe20000010000 */
[----:B------:R-:W-:-:S04]  /*d8d0*/  ISETP.GT.AND P5, PT, R227, R15, PT ;  /* 0x0000000fe300720c */ /* 0x000fc80003fa4270 */
[----:B------:R-:W-:Y:S01]  /*d8e0*/  FSEL R17, R213, -INF , !P5 ;  /* 0xff800000d5117808 */ /* 0x000fe20006800000 */
[----:B------:R-:W1:Y:S01]  /*d8f0*/  MUFU.TANH R35, R35 ;  /* 0x0000002300237308 */ /* 0x000e620000002400 */
[----:B------:R-:W-:-:S04]  /*d900*/  ISETP.GE.AND P5, PT, R15, R228, PT ;  /* 0x000000e40f00720c */ /* 0x000fc80003fa6270 */
[----:B------:R-:W-:Y:S02]  /*d910*/  FSEL R18, R18, -INF , !P5 ;  /* 0xff80000012127808 */ /* 0x000fe40006800000 */
[----:B------:R-:W-:Y:S01]  /*d920*/  ISETP.GT.AND P5, PT, R227, R14, PT ;  /* 0x0000000ee300720c */ /* 0x000fe20003fa4270 */
[----:B------:R-:W4:Y:S01]  /*d930*/  MUFU.TANH R189, R189 ;  /* 0x000000bd00bd7308 */ /* 0x000f220000002400 */
[----:B---3--:R-:W-:Y:S02]  /*d940*/  FSEL R59, R31, -INF , !P1 ;  /* 0xff8000001f3b7808 */ /* 0x008fe40004800000 */
[----:B------:R-:W-:Y:S02]  /*d950*/  FSEL R31, R19, -INF , !P0 ;  /* 0xff800000131f7808 */ /* 0x000fe40004000000 */
[C---:B------:R-:W-:Y:S02]  /*d960*/  ISETP.GE.AND P0, PT, R15.reuse, R231, PT ;  /* 0x000000e70f00720c */ /* 0x040fe40003f06270 */
[----:B------:R-:W-:Y:S01]  /*d970*/  ISETP.GE.AND P1, PT, R15, R229, PT ;  /* 0x000000e50f00720c */ /* 0x000fe20003f26270 */
[----:B------:R-:W3:Y:S01]  /*d980*/  MUFU.TANH R179, R179 ;  /* 0x000000b300b37308 */ /* 0x000ee20000002400 */
[----:B------:R-:W-:Y:S01]  /*d990*/  FSEL R110, R20, -INF , !P0 ;  /* 0xff800000146e7808 */ /* 0x000fe20004000000 */
[----:B------:R-:W-:Y:S01]  /*d9a0*/  FMUL.FTZ R20, R102, UR12 ;  /* 0x0000000c66147c20 */ /* 0x000fe20008410000 */
[----:B------:R-:W-:-:S02]  /*d9b0*/  ISETP.GT.AND P0, PT, R16, R15, PT ;  /* 0x0000000f1000720c */ /* 0x000fc40003f04270 */
[----:B------:R-:W-:Y:S02]  /*d9c0*/  FSEL R61, R17, -INF , !P1 ;  /* 0xff800000113d7808 */ /* 0x000fe40004800000 */
[----:B------:R-:W-:Y:S01]  /*d9d0*/  ISETP.GE.AND P1, PT, R15, R230, PT ;  /* 0x000000e60f00720c */ /* 0x000fe20003f26270 */
[----:B------:R-:W-:Y:S01]  /*d9e0*/  MUFU.TANH R20, R20 ;  /* 0x0000001400147308 */ /* 0x000fe20000002400 */
[----:B--2---:R-:W-:Y:S02]  /*d9f0*/  FSEL R15, R67, -INF , !P0 ;  /* 0xff800000430f7808 */ /* 0x004fe40004000000 */
[C---:B------:R-:W-:Y:S02]  /*da00*/  ISETP.GE.AND P0, PT, R14.reuse, R229, PT ;  /* 0x000000e50e00720c */ /* 0x040fe40003f06270 */
[----:B------:R-:W-:Y:S02]  /*da10*/  FSEL R19, R15, -INF , !P1 ;  /* 0xff8000000f137808 */ /* 0x000fe40004800000 */
[----:B------:R-:W-:Y:S01]  /*da20*/  ISETP.GE.AND P1, PT, R14, R231, PT ;  /* 0x000000e70e00720c */ /* 0x000fe20003f26270 */
[----:B------:R2:W5:Y:S01]  /*da30*/  MUFU.TANH R67, R108 ;  /* 0x0000006c00437308 */ /* 0x0005620000002400 */
[----:B------:R-:W-:-:S02]  /*da40*/  FSEL R17, R188, -INF , !P5 ;  /* 0xff800000bc117808 */ /* 0x000fc40006800000 */
[----:B------:R-:W-:Y:S01]  /*da50*/  FSEL R176, R22, -INF , !P1 ;  /* 0xff80000016b07808 */ /* 0x000fe20004800000 */
[----:B------:R-:W-:Y:S01]  /*da60*/  FMUL.FTZ R22, R103, UR12 ;  /* 0x0000000c67167c20 */ /* 0x000fe20008410000 */
[----:B------:R-:W-:Y:S02]  /*da70*/  ISETP.GT.AND P1, PT, R16, R14, PT ;  /* 0x0000000e1000720c */ /* 0x000fe40003f24270 */
[----:B------:R-:W-:Y:S01]  /*da80*/  FSEL R105, R17, -INF , !P0 ;  /* 0xff80000011697808 */ /* 0x000fe20004000000 */
[----:B------:R-:W5:Y:S01]  /*da90*/  MUFU.TANH R109, R109 ;  /* 0x0000006d006d7308 */ /* 0x000f620000002400 */
[C---:B------:R-:W-:Y:S02]  /*daa0*/  ISETP.GE.AND P5, PT, R14.reuse, R228, PT ;  /* 0x000000e40e00720c */ /* 0x040fe40003fa6270 */
[----:B------:R-:W-:Y:S02]  /*dab0*/  ISETP.GE.AND P0, PT, R14, R230, PT ;  /* 0x000000e60e00720c */ /* 0x000fe40003f06270 */
[----:B-1----:R-:W-:-:S02]  /*dac0*/  FSEL R14, R35, -INF , !P1 ;  /* 0xff800000230e7808 */ /* 0x002fc40004800000 */
[----:B------:R-:W-:Y:S01]  /*dad0*/  FSEL R17, R21, -INF , !P5 ;  /* 0xff80000015117808 */ /* 0x000fe20006800000 */
[----:B------:R-:W1:Y:S01]  /*dae0*/  MUFU.TANH R22, R22 ;  /* 0x0000001600167308 */ /* 0x000e620000002400 */
[----:B------:R-:W-:Y:S01]  /*daf0*/  ISETP.GT.AND P5, PT, R227, R13, PT ;  /* 0x0000000de300720c */ /* 0x000fe20003fa4270 */
[----:B------:R-:W-:Y:S01]  /*db00*/  FMUL.FTZ R21, R65, UR12 ;  /* 0x0000000c41157c20 */ /* 0x000fe20008410000 */
[----:B------:R-:W-:Y:S02]  /*db10*/  FSEL R35, R14, -INF , !P0 ;  /* 0xff8000000e237808 */ /* 0x000fe40004000000 */
[C---:B------:R-:W-:Y:S02]  /*db20*/  ISETP.GE.AND P0, PT, R13.reuse, R231, PT ;  /* 0x000000e70d00720c */ /* 0x040fe40003f06270 */
[----:B------:R-:W-:Y:S01]  /*db30*/  ISETP.GE.AND P1, PT, R13, R229, PT ;  /* 0x000000e50d00720c */ /* 0x000fe20003f26270 */
[----:B------:R-:W-:Y:S01]  /*db40*/  MUFU.TANH R21, R21 ;  /* 0x0000001500157308 */ /* 0x000fe20000002400 */
[----:B----4-:R-:W-:-:S02]  /*db50*/  FSEL R15, R189, -INF , !P5 ;  /* 0xff800000bd0f7808 */ /* 0x010fc40006800000 */
[----:B--2---:R-:W-:Y:S02]  /*db60*/  FSEL R108, R24, -INF , !P0 ;  /* 0xff800000186c7808 */ /* 0x004fe40004000000 */
[----:B------:R-:W-:Y:S02]  /*db70*/  ISETP.GT.AND P0, PT, R16, R13, PT ;  /* 0x0000000d1000720c */ /* 0x000fe40003f04270 */
[----:B------:R-:W-:Y:S01]  /*db80*/  FSEL R100, R15, -INF , !P1 ;  /* 0xff8000000f647808 */ /* 0x000fe20004800000 */
[----:B------:R-:W-:Y:S01]  /*db90*/  MUFU.TANH R41, R41 ;  /* 0x0000002900297308 */ /* 0x000fe20000002400 */
[C---:B------:R-:W-:Y:S02]  /*dba0*/  ISETP.GE.AND P5, PT, R13.reuse, R228, PT ;  /* 0x000000e40d00720c */ /* 0x040fe40003fa6270 */
[----:B------:R-:W-:Y:S02]  /*dbb0*/  ISETP.GE.AND P1, PT, R13, R230, PT ;  /* 0x000000e60d00720c */ /* 0x000fe40003f26270 */
[----:B---3--:R-:W-:-:S02]  /*dbc0*/  FSEL R13, R179, -INF , !P0 ;  /* 0xff800000b30d7808 */ /* 0x008fc40004000000 */
[----:B------:R-:W-:Y:S02]  /*dbd0*/  FSEL R15, R23, -INF , !P5 ;  /* 0xff800000170f7808 */ /* 0x000fe40006800000 */
[----:B------:R-:W-:Y:S02]  /*dbe0*/  ISETP.GT.AND P5, PT, R227, R12, PT ;  /* 0x0000000ce300720c */ /* 0x000fe40003fa4270 */
[----:B------:R-:W-:Y:S02]  /*dbf0*/  FSEL R24, R13, -INF , !P1 ;  /* 0xff8000000d187808 */ /* 0x000fe40004800000 */
[C---:B------:R-:W-:Y:S02]  /*dc00*/  ISETP.GE.AND P1, PT, R12.reuse, R231, PT ;  /* 0x000000e70c00720c */ /* 0x040fe40003f26270 */
[----:B------:R-:W-:Y:S02]  /*dc10*/  ISETP.GE.AND P0, PT, R12, R229, PT ;  /* 0x000000e50c00720c */ /* 0x000fe40003f06270 */
[----:B-----5:R-:W-:-:S02]  /*dc20*/  FSEL R14, R67, -INF , !P5 ;  /* 0xff800000430e7808 */ /* 0x020fc40006800000 */
[----:B------:R-:W-:Y:S02]  /*dc30*/  ISETP.GE.AND P5, PT, R12, R228, PT ;  /* 0x000000e40c00720c */ /* 0x000fe40003fa6270 */
[----:B------:R-:W-:Y:S02]  /*dc40*/  FSEL R212, R26, -INF , !P1 ;  /* 0xff8000001ad47808 */ /* 0x000fe40004800000 */
[----:B------:R-:W-:Y:S02]  /*dc50*/  ISETP.GT.AND P1, PT, R16, R12, PT ;  /* 0x0000000c1000720c */ /* 0x000fe40003f24270 */
[----:B------:R-:W-:Y:S02]  /*dc60*/  FSEL R211, R14, -INF , !P0 ;  /* 0xff8000000ed37808 */ /* 0x000fe40004000000 */
[----:B------:R-:W-:Y:S01]  /*dc70*/  ISETP.GE.AND P0, PT, R12, R230, PT ;  /* 0x000000e60c00720c */ /* 0x000fe20003f06270 */
[----:B------:R-:W2:Y:S01]  /*dc80*/  MUFU.TANH R14, R64 ;  /* 0x00000040000e7308 */ /* 0x000ea20000002400 */
[----:B------:R-:W-:-:S02]  /*dc90*/  FSEL R189, R25, -INF , !P5 ;  /* 0xff80000019bd7808 */ /* 0x000fc40006800000 */
[----:B------:R-:W-:Y:S02]  /*dca0*/  ISETP.GT.AND P5, PT, R227, R11, PT ;  /* 0x0000000be300720c */ /* 0x000fe40003fa4270 */
[----:B------:R-:W-:Y:S01]  /*dcb0*/  FSEL R12, R20, -INF , !P1 ;  /* 0xff800000140c7808 */ /* 0x000fe20004800000 */
[----:B------:R-:W-:Y:S01]  /*dcc0*/  FMUL.FTZ R20, R55, UR12 ;  /* 0x0000000c37147c20 */ /* 0x000fe20008410000 */
[----:B------:R-:W-:Y:S02]  /*dcd0*/  FSEL R13, R109, -INF , !P5 ;  /* 0xff8000006d0d7808 */ /* 0x000fe40006800000 */
[----:B------:R-:W-:Y:S02]  /*dce0*/  FSEL R200, R12, -INF , !P0 ;  /* 0xff8000000cc87808 */ /* 0x000fe40004000000 */
[C---:B------:R-:W-:Y:S01]  /*dcf0*/  ISETP.GE.AND P1, PT, R11.reuse, R229, PT ;  /* 0x000000e50b00720c */ /* 0x040fe20003f26270 */
[----:B------:R-:W-:Y:S01]  /*dd00*/  MUFU.TANH R20, R20 ;  /* 0x0000001400147308 */ /* 0x000fe20000002400 */
[----:B------:R-:W-:-:S02]  /*dd10*/  ISETP.GE.AND P0, PT, R11, R231, PT ;  /* 0x000000e70b00720c */ /* 0x000fc40003f06270 */
[----:B------:R-:W-:Y:S02]  /*dd20*/  FSEL R209, R13, -INF , !P1 ;  /* 0xff8000000dd17808 */ /* 0x000fe40004800000 */
[----:B------:R-:W-:Y:S02]  /*dd30*/  FSEL R210, R28, -INF , !P0 ;  /* 0xff8000001cd27808 */ /* 0x000fe40004000000 */
[----:B------:R-:W-:Y:S01]  /*dd40*/  ISETP.GT.AND P0, PT, R16, R11, PT ;  /* 0x0000000b1000720c */ /* 0x000fe20003f04270 */
[----:B------:R-:W3:Y:S01]  /*dd50*/  MUFU.TANH R13, R54 ;  /* 0x00000036000d7308 */ /* 0x000ee20000002400 */
[C---:B------:R-:W-:Y:S02]  /*dd60*/  ISETP.GE.AND P5, PT, R11.reuse, R228, PT ;  /* 0x000000e40b00720c */ /* 0x040fe40003fa6270 */
[----:B------:R-:W-:Y:S02]  /*dd70*/  ISETP.GE.AND P1, PT, R11, R230, PT ;  /* 0x000000e60b00720c */ /* 0x000fe40003f26270 */
[----:B-1----:R-:W-:-:S02]  /*dd80*/  FSEL R11, R22, -INF , !P0 ;  /* 0xff800000160b7808 */ /* 0x002fc40004000000 */
[----:B------:R-:W-:Y:S02]  /*dd90*/  FSEL R181, R27, -INF , !P5 ;  /* 0xff8000001bb57808 */ /* 0x000fe40006800000 */
[----:B------:R-:W-:Y:S02]  /*dda0*/  ISETP.GT.AND P5, PT, R227, R10, PT ;  /* 0x0000000ae300720c */ /* 0x000fe40003fa4270 */
[----:B------:R-:W-:Y:S02]  /*ddb0*/  FSEL R191, R11, -INF , !P1 ;  /* 0xff8000000bbf7808 */ /* 0x000fe40004800000 */
[C---:B------:R-:W-:Y:S02]  /*ddc0*/  ISETP.GE.AND P1, PT, R10.reuse, R231, PT ;  /* 0x000000e70a00720c */ /* 0x040fe40003f26270 */
[----:B------:R-:W-:Y:S02]  /*ddd0*/  ISETP.GE.AND P0, PT, R10, R229, PT ;  /* 0x000000e50a00720c */ /* 0x000fe40003f06270 */
[----:B--2---:R-:W-:Y:S01]  /*dde0*/  FSEL R12, R14, -INF , !P5 ;  /* 0xff8000000e0c7808 */ /* 0x004fe20006800000 */
[----:B------:R-:W-:Y:S01]  /*ddf0*/  FMUL.FTZ R14, R49, UR12 ;  /* 0x0000000c310e7c20 */ /* 0x000fe20008410000 */
[----:B------:R-:W-:-:S02]  /*de00*/  ISETP.GE.AND P5, PT, R10, R228, PT ;  /* 0x000000e40a00720c */ /* 0x000fc40003fa6270 */
[----:B------:R-:W-:Y:S02]  /*de10*/  FSEL R208, R34, -INF , !P1 ;  /* 0xff80000022d07808 */ /* 0x000fe40004800000 */
[----:B------:R-:W-:Y:S01]  /*de20*/  ISETP.GT.AND P1, PT, R16, R10, PT ;  /* 0x0000000a1000720c */ /* 0x000fe20003f24270 */
[----:B------:R-:W-:Y:S01]  /*de30*/  MUFU.TANH R14, R14 ;  /* 0x0000000e000e7308 */ /* 0x000fe20000002400 */
[----:B------:R-:W-:Y:S02]  /*de40*/  FSEL R203, R12, -INF , !P0 ;  /* 0xff8000000ccb7808 */ /* 0x000fe40004000000 */
[----:B------:R-:W-:Y:S02]  /*de50*/  ISETP.GE.AND P0, PT, R10, R230, PT ;  /* 0x000000e60a00720c */ /* 0x000fe40003f06270 */
[----:B------:R-:W-:Y:S02]  /*de60*/  FSEL R180, R30, -INF , !P5 ;  /* 0xff8000001eb47808 */ /* 0x000fe40006800000 */
[----:B------:R-:W-:Y:S01]  /*de70*/  ISETP.GT.AND P5, PT, R227, R9, PT ;  /* 0x00000009e300720c */ /* 0x000fe20003fa4270 */
[----:B------:R-:W1:Y:S01]  /*de80*/  MUFU.TANH R12, R48 ;  /* 0x00000030000c7308 */ /* 0x000e620000002400 */
[----:B---3--:R-:W-:Y:S01]  /*de90*/  FSEL R10, R13, -INF , !P1 ;  /* 0xff8000000d0a7808 */ /* 0x008fe20004800000 */
[----:B------:R-:W-:Y:S01]  /*dea0*/  FMUL.FTZ R13, R63, UR12 ;  /* 0x0000000c3f0d7c20 */ /* 0x000fe20008410000 */
[----:B------:R-:W-:-:S02]  /*deb0*/  FSEL R11, R21, -INF , !P5 ;  /* 0xff800000150b7808 */ /* 0x000fc40006800000 */
[----:B------:R-:W-:Y:S02]  /*dec0*/  FSEL R190, R10, -INF , !P0 ;  /* 0xff8000000abe7808 */ /* 0x000fe40004000000 */
[C---:B------:R-:W-:Y:S01]  /*ded0*/  ISETP.GE.AND P1, PT, R9.reuse, R229, PT ;  /* 0x000000e50900720c */ /* 0x040fe20003f26270 */
[----:B------:R-:W-:Y:S01]  /*dee0*/  MUFU.TANH R13, R13 ;  /* 0x0000000d000d7308 */ /* 0x000fe20000002400 */
[----:B------:R-:W-:Y:S02]  /*def0*/  ISETP.GE.AND P0, PT, R9, R231, PT ;  /* 0x000000e70900720c */ /* 0x000fe40003f06270 */
[----:B------:R-:W-:Y:S02]  /*df00*/  FSEL R201, R11, -INF , !P1 ;  /* 0xff8000000bc97808 */ /* 0x000fe40004800000 */
[----:B------:R-:W-:Y:S02]  /*df10*/  FSEL R202, R37, -INF , !P0 ;  /* 0xff80000025ca7808 */ /* 0x000fe40004000000 */
[----:B------:R-:W-:Y:S01]  /*df20*/  ISETP.GT.AND P0, PT, R16, R9, PT ;  /* 0x000000091000720c */ /* 0x000fe20003f04270 */
[----:B------:R-:W2:Y:S01]  /*df30*/  MUFU.TANH R11, R62 ;  /* 0x0000003e000b7308 */ /* 0x000ea20000002400 */
[----:B------:R-:W-:-:S02]  /*df40*/  ISETP.GE.AND P5, PT, R9, R228, PT ;  /* 0x000000e40900720c */ /* 0x000fc40003fa6270 */
[----:B------:R-:W-:Y:S02]  /*df50*/  ISETP.GE.AND P1, PT, R9, R230, PT ;  /* 0x000000e60900720c */ /* 0x000fe40003f26270 */
[----:B------:R-:W-:Y:S02]  /*df60*/  FSEL R9, R20, -INF , !P0 ;  /* 0xff80000014097808 */ /* 0x000fe40004000000 */
[----:B------:R-:W-:Y:S02]  /*df70*/  FSEL R34, R36, -INF , !P5 ;  /* 0xff80000024227808 */ /* 0x000fe40006800000 */
[----:B------:R-:W-:Y:S02]  /*df80*/  ISETP.GT.AND P5, PT, R227, R8, PT ;  /* 0x00000008e300720c */ /* 0x000fe40003fa4270 */
[----:B------:R-:W-:Y:S02]  /*df90*/  FSEL R188, R9, -INF , !P1 ;  /* 0xff80000009bc7808 */ /* 0x000fe40004800000 */
[----:B------:R-:W-:-:S02]  /*dfa0*/  ISETP.GE.AND P1, PT, R8, R231, PT ;  /* 0x000000e70800720c */ /* 0x000fc40003f26270 */
[----:B------:R-:W-:Y:S02]  /*dfb0*/  ISETP.GE.AND P0, PT, R8, R229, PT ;  /* 0x000000e50800720c */ /* 0x000fe40003f06270 */
[----:B-1----:R-:W-:Y:S01]  /*dfc0*/  FSEL R10, R12, -INF , !P5 ;  /* 0xff8000000c0a7808 */ /* 0x002fe20006800000 */
[----:B------:R-:W-:Y:S01]  /*dfd0*/  FMUL.FTZ R12, R40, UR12 ;  /* 0x0000000c280c7c20 */ /* 0x000fe20008410000 */
[----:B------:R-:W-:Y:S02]  /*dfe0*/  FSEL R236, R39, -INF , !P1 ;  /* 0xff80000027ec7808 */ /* 0x000fe40004800000 */
[----:B------:R-:W-:Y:S02]  /*dff0*/  ISETP.GT.AND P1, PT, R16, R8, PT ;  /* 0x000000081000720c */ /* 0x000fe40003f24270 */
[----:B------:R-:W-:Y:S01]  /*e000*/  FSEL R234, R10, -INF , !P0 ;  /* 0xff8000000aea7808 */ /* 0x000fe20004000000 */
[----:B------:R-:W1:Y:S01]  /*e010*/  MUFU.TANH R12, R12 ;  /* 0x0000000c000c7308 */ /* 0x000e620000002400 */
[----:B------:R-:W-:Y:S01]  /*e020*/  ISETP.GE.AND P5, PT, R8, R228, PT ;  /* 0x000000e40800720c */ /* 0x000fe20003fa6270 */
[----:B------:R-:W-:Y:S01]  /*e030*/  FMUL.FTZ R10, R106, UR12 ;  /* 0x0000000c6a0a7c20 */ /* 0x000fe20008410000 */
[----:B------:R-:W-:-:S02]  /*e040*/  ISETP.GE.AND P0, PT, R8, R230, PT ;  /* 0x000000e60800720c */ /* 0x000fc40003f06270 */
[----:B--2---:R-:W-:Y:S01]  /*e050*/  FSEL R8, R11, -INF , !P1 ;  /* 0xff8000000b087808 */ /* 0x004fe20004800000 */
[----:B------:R-:W-:Y:S01]  /*e060*/  FMUL.FTZ R11, R107, UR12 ;  /* 0x0000000c6b0b7c20 */ /* 0x000fe20008410000 */
[----:B------:R-:W-:Y:S01]  /*e070*/  FSEL R213, R38, -INF , !P5 ;  /* 0xff80000026d57808 */ /* 0x000fe20006800000 */
[----:B------:R-:W2:Y:S01]  /*e080*/  MUFU.TANH R10, R10 ;  /* 0x0000000a000a7308 */ /* 0x000ea20000002400 */
[----:B------:R-:W-:Y:S02]  /*e090*/  ISETP.GT.AND P5, PT, R227, R7, PT ;  /* 0x00000007e300720c */ /* 0x000fe40003fa4270 */
[----:B------:R-:W-:Y:S02]  /*e0a0*/  FSEL R215, R8, -INF , !P0 ;  /* 0xff80000008d77808 */ /* 0x000fe40004000000 */
[C---:B------:R-:W-:Y:S02]  /*e0b0*/  ISETP.GE.AND P0, PT, R7.reuse, R231, PT ;  /* 0x000000e70700720c */ /* 0x040fe40003f06270 */
[----:B------:R-:W-:Y:S01]  /*e0c0*/  ISETP.GE.AND P1, PT, R7, R229, PT ;  /* 0x000000e50700720c */ /* 0x000fe20003f26270 */
[----:B------:R-:W3:Y:S01]  /*e0d0*/  MUFU.TANH R11, R11 ;  /* 0x0000000b000b7308 */ /* 0x000ee20000002400 */
[----:B------:R-:W-:-:S02]  /*e0e0*/  FSEL R9, R14, -INF , !P5 ;  /* 0xff8000000e097808 */ /* 0x000fc40006800000 */
[----:B------:R-:W-:Y:S02]  /*e0f0*/  FSEL R233, R43, -INF , !P0 ;  /* 0xff8000002be97808 */ /* 0x000fe40004000000 */
[----:B------:R-:W-:Y:S02]  /*e100*/  ISETP.GT.AND P0, PT, R16, R7, PT ;  /* 0x000000071000720c */ /* 0x000fe40003f04270 */
[----:B------:R-:W-:Y:S01]  /*e110*/  FSEL R219, R9, -INF , !P1 ;  /* 0xff80000009db7808 */ /* 0x000fe20004800000 */
[----:B------:R-:W-:Y:S01]  /*e120*/  FMUL.FTZ R9, R44, UR12 ;  /* 0x0000000c2c097c20 */ /* 0x000fe20008410000 */
[C---:B------:R-:W-:Y:S02]  /*e130*/  ISETP.GE.AND P5, PT, R7.reuse, R228, PT ;  /* 0x000000e40700720c */ /* 0x040fe40003fa6270 */
[----:B------:R-:W-:Y:S02]  /*e140*/  ISETP.GE.AND P1, PT, R7, R230, PT ;  /* 0x000000e60700720c */ /* 0x000fe40003f26270 */
[----:B------:R-:W-:Y:S01]  /*e150*/  FSEL R7, R13, -INF , !P0 ;  /* 0xff8000000d077808 */ /* 0x000fe20004000000 */
[----:B------:R-:W4:Y:S01]  /*e160*/  MUFU.TANH R9, R9 ;  /* 0x0000000900097308 */ /* 0x000f220000002400 */
[----:B------:R-:W-:-:S02]  /*e170*/  FSEL R106, R42, -INF , !P5 ;  /* 0xff8000002a6a7808 */ /* 0x000fc40006800000 */
[----:B------:R-:W-:Y:S02]  /*e180*/  ISETP.GT.AND P5, PT, R227, R6, PT ;  /* 0x00000006e300720c */ /* 0x000fe40003fa4270 */
[----:B------:R-:W-:Y:S02]  /*e190*/  FSEL R214, R7, -INF , !P1 ;  /* 0xff80000007d67808 */ /* 0x000fe40004800000 */
[C---:B------:R-:W-:Y:S02]  /*e1a0*/  ISETP.GE.AND P1, PT, R6.reuse, R231, PT ;  /* 0x000000e70600720c */ /* 0x040fe40003f26270 */
[----:B------:R-:W-:Y:S02]  /*e1b0*/  ISETP.GE.AND P0, PT, R6, R229, PT ;  /* 0x000000e50600720c */ /* 0x000fe40003f06270 */
[----:B-1----:R-:W-:Y:S02]  /*e1c0*/  FSEL R8, R12, -INF , !P5 ;  /* 0xff8000000c087808 */ /* 0x002fe40006800000 */
[----:B------:R-:W-:-:S02]  /*e1d0*/  FSEL R232, R47, -INF , !P1 ;  /* 0xff8000002fe87808 */ /* 0x000fc40004800000 */
[----:B------:R-:W-:Y:S02]  /*e1e0*/  ISETP.GT.AND P1, PT, R16, R6, PT ;  /* 0x000000061000720c */ /* 0x000fe40003f24270 */
[----:B------:R-:W-:Y:S01]  /*e1f0*/  FSEL R218, R8, -INF , !P0 ;  /* 0xff80000008da7808 */ /* 0x000fe20004000000 */
[----:B------:R-:W-:Y:S01]  /*e200*/  FMUL.FTZ R8, R45, UR12 ;  /* 0x0000000c2d087c20 */ /* 0x000fe20008410000 */
[C---:B------:R-:W-:Y:S02]  /*e210*/  ISETP.GE.AND P5, PT, R6.reuse, R228, PT ;  /* 0x000000e40600720c */ /* 0x040fe40003fa6270 */
[----:B------:R-:W-:Y:S02]  /*e220*/  ISETP.GE.AND P0, PT, R6, R230, PT ;  /* 0x000000e60600720c */ /* 0x000fe40003f06270 */
[----:B--2---:R-:W-:Y:S01]  /*e230*/  FSEL R6, R10, -INF , !P1 ;  /* 0xff8000000a067808 */ /* 0x004fe20004800000 */
[----:B------:R-:W-:Y:S01]  /*e240*/  FMUL.FTZ R10, R182, UR12 ;  /* 0x0000000cb60a7c20 */ /* 0x000fe20008410000 */
[----:B------:R-:W-:Y:S01]  /*e250*/  FSEL R42, R46, -INF , !P5 ;  /* 0xff8000002e2a7808 */ /* 0x000fe20006800000 */
[----:B------:R-:W-:Y:S01]  /*e260*/  MUFU.TANH R8, R8 ;  /* 0x0000000800087308 */ /* 0x000fe20000002400 */
[----:B------:R-:W-:-:S02]  /*e270*/  ISETP.GT.AND P5, PT, R227, R5, PT ;  /* 0x00000005e300720c */ /* 0x000fc40003fa4270 */
[----:B------:R-:W-:Y:S02]  /*e280*/  FSEL R107, R6, -INF , !P0 ;  /* 0xff800000066b7808 */ /* 0x000fe40004000000 */
[C---:B------:R-:W-:Y:S02]  /*e290*/  ISETP.GE.AND P0, PT, R5.reuse, R231, PT ;  /* 0x000000e70500720c */ /* 0x040fe40003f06270 */
[----:B------:R-:W-:Y:S01]  /*e2a0*/  ISETP.GE.AND P1, PT, R5, R229, PT ;  /* 0x000000e50500720c */ /* 0x000fe20003f26270 */
[----:B------:R-:W1:Y:S01]  /*e2b0*/  MUFU.TANH R10, R10 ;  /* 0x0000000a000a7308 */ /* 0x000e620000002400 */
[----:B------:R-:W-:Y:S02]  /*e2c0*/  FSEL R7, R41, -INF , !P5 ;  /* 0xff80000029077808 */ /* 0x000fe40006800000 */
[----:B------:R-:W-:Y:S02]  /*e2d0*/  FSEL R217, R51, -INF , !P0 ;  /* 0xff80000033d97808 */ /* 0x000fe40004000000 */
[----:B------:R-:W-:-:S02]  /*e2e0*/  ISETP.GT.AND P0, PT, R16, R5, PT ;  /* 0x000000051000720c */ /* 0x000fc40003f04270 */
[----:B------:R-:W-:Y:S02]  /*e2f0*/  ISETP.GE.AND P5, PT, R5, R228, PT ;  /* 0x000000e40500720c */ /* 0x000fe40003fa6270 */
[----:B------:R-:W-:Y:S01]  /*e300*/  FSEL R216, R7, -INF , !P1 ;  /* 0xff80000007d87808 */ /* 0x000fe20004800000 */
[----:B------:R-:W-:Y:S01]  /*e310*/  FMUL.FTZ R7, R32, UR12 ;  /* 0x0000000c20077c20 */ /* 0x000fe20008410000 */
[----:B------:R-:W-:Y:S02]  /*e320*/  ISETP.GE.AND P1, PT, R5, R230, PT ;  /* 0x000000e60500720c */ /* 0x000fe40003f26270 */
[----:B---3--:R-:W-:Y:S02]  /*e330*/  FSEL R5, R11, -INF , !P0 ;  /* 0xff8000000b057808 */ /* 0x008fe40004000000 */
[----:B------:R-:W-:Y:S01]  /*e340*/  FSEL R41, R50, -INF , !P5 ;  /* 0xff80000032297808 */ /* 0x000fe20006800000 */
[----:B------:R-:W-:Y:S01]  /*e350*/  MUFU.TANH R7, R7 ;  /* 0x0000000700077308 */ /* 0x000fe20000002400 */
[----:B------:R-:W-:-:S02]  /*e360*/  ISETP.GT.AND P5, PT, R227, R4, PT ;  /* 0x00000004e300720c */ /* 0x000fc40003fa4270 */
[----:B------:R-:W-:Y:S02]  /*e370*/  FSEL R43, R5, -INF , !P1 ;  /* 0xff800000052b7808 */ /* 0x000fe40004800000 */
[C---:B------:R-:W-:Y:S02]  /*e380*/  ISETP.GE.AND P1, PT, R4.reuse, R231, PT ;  /* 0x000000e70400720c */ /* 0x040fe40003f26270 */
[----:B----4-:R-:W-:Y:S02]  /*e390*/  FSEL R6, R9, -INF , !P5 ;  /* 0xff80000009067808 */ /* 0x010fe40006800000 */
[C---:B------:R-:W-:Y:S01]  /*e3a0*/  ISETP.GE.AND P5, PT, R4.reuse, R228, PT ;  /* 0x000000e40400720c */ /* 0x040fe20003fa6270 */
[----:B------:R-:W2:Y:S01]  /*e3b0*/  MUFU.TANH R9, R183 ;  /* 0x000000b700097308 */ /* 0x000ea20000002400 */
[----:B------:R-:W-:Y:S02]  /*e3c0*/  ISETP.GE.AND P0, PT, R4, R229, PT ;  /* 0x000000e50400720c */ /* 0x000fe40003f06270 */
[----:B------:R-:W-:-:S02]  /*e3d0*/  FSEL R251, R56, -INF , !P1 ;  /* 0xff80000038fb7808 */ /* 0x000fc40004800000 */
[----:B------:R-:W-:Y:S02]  /*e3e0*/  ISETP.GT.AND P1, PT, R16, R4, PT ;  /* 0x000000041000720c */ /* 0x000fe40003f24270 */
[----:B------:R-:W-:Y:S02]  /*e3f0*/  FSEL R240, R52, -INF , !P5 ;  /* 0xff80000034f07808 */ /* 0x000fe40006800000 */
[----:B------:R-:W-:Y:S01]  /*e400*/  FSEL R250, R6, -INF , !P0 ;  /* 0xff80000006fa7808 */ /* 0x000fe20004000000 */
[----:B------:R-:W-:Y:S01]  /*e410*/  FMUL.FTZ R6, R186, UR12 ;  /* 0x0000000cba067c20 */ /* 0x000fe20008410000 */
[----:B------:R-:W-:Y:S02]  /*e420*/  ISETP.GT.AND P5, PT, R227, R3, PT ;  /* 0x00000003e300720c */ /* 0x000fe40003fa4270 */
[----:B------:R-:W-:Y:S02]  /*e430*/  ISETP.GE.AND P0, PT, R4, R230, PT ;  /* 0x000000e60400720c */ /* 0x000fe40003f06270 */
[----:B-1----:R-:W-:Y:S01]  /*e440*/  FSEL R4, R10, -INF , !P1 ;  /* 0xff8000000a047808 */ /* 0x002fe20004800000 */
[----:B------:R-:W1:Y:S01]  /*e450*/  MUFU.TANH R6, R6 ;  /* 0x0000000600067308 */ /* 0x000e620000002400 */
[----:B------:R-:W-:-:S02]  /*e460*/  ISETP.GE.AND P1, PT, R3, R229, PT ;  /* 0x000000e50300720c */ /* 0x000fc40003f26270 */
[----:B------:R-:W-:Y:S01]  /*e470*/  FSEL R5, R8, -INF , !P5 ;  /* 0xff80000008057808 */ /* 0x000fe20006800000 */
[----:B------:R-:W-:Y:S01]  /*e480*/  FMUL.FTZ R8, R187, UR12 ;  /* 0x0000000cbb087c20 */ /* 0x000fe20008410000 */
[----:B------:R-:W-:Y:S02]  /*e490*/  FSEL R243, R4, -INF , !P0 ;  /* 0xff80000004f37808 */ /* 0x000fe40004000000 */
[C---:B------:R-:W-:Y:S02]  /*e4a0*/  ISETP.GE.AND P0, PT, R3.reuse, R231, PT ;  /* 0x000000e70300720c */ /* 0x040fe40003f06270 */
[----:B------:R-:W-:Y:S02]  /*e4b0*/  ISETP.GE.AND P5, PT, R3, R228, PT ;  /* 0x000000e40300720c */ /* 0x000fe40003fa6270 */
[----:B------:R-:W-:Y:S01]  /*e4c0*/  FSEL R248, R5, -INF , !P1 ;  /* 0xff80000005f87808 */ /* 0x000fe20004800000 */
[----:B------:R-:W-:Y:S01]  /*e4d0*/  FMUL.FTZ R5, R33, UR12 ;  /* 0x0000000c21057c20 */ /* 0x000fe20008410000 */
[----:B------:R-:W-:-:S02]  /*e4e0*/  FSEL R249, R58, -INF , !P0 ;  /* 0xff8000003af97808 */ /* 0x000fc40004000000 */
[----:B------:R-:W-:Y:S02]  /*e4f0*/  FSEL R237, R53, -INF , !P5 ;  /* 0xff80000035ed7808 */ /* 0x000fe40006800000 */
[----:B------:R-:W-:Y:S01]  /*e500*/  ISETP.GT.AND P0, PT, R16, R3, PT ;  /* 0x000000031000720c */ /* 0x000fe20003f04270 */
[----:B------:R-:W3:Y:S01]  /*e510*/  MUFU.TANH R5, R5 ;  /* 0x0000000500057308 */ /* 0x000ee20000002400 */
[----:B------:R-:W-:Y:S02]  /*e520*/  ISETP.GT.AND P5, PT, R227, R2, PT ;  /* 0x00000002e300720c */ /* 0x000fe40003fa4270 */
[----:B------:R-:W-:Y:S02]  /*e530*/  ISETP.GE.AND P1, PT, R3, R230, PT ;  /* 0x000000e60300720c */ /* 0x000fe40003f26270 */
[----:B--2---:R-:W-:Y:S02]  /*e540*/  FSEL R3, R9, -INF , !P0 ;  /* 0xff80000009037808 */ /* 0x004fe40004000000 */
[----:B------:R-:W-:-:S02]  /*e550*/  FSEL R4, R7, -INF , !P5 ;  /* 0xff80000007047808 */ /* 0x000fc40006800000 */
[C---:B------:R-:W-:Y:S02]  /*e560*/  ISETP.GE.AND P0, PT, R2.reuse, R229, PT ;  /* 0x000000e50200720c */ /* 0x040fe40003f06270 */
[----:B------:R-:W-:Y:S02]  /*e570*/  ISETP.GE.AND P5, PT, R2, R231, PT ;  /* 0x000000e70200720c */ /* 0x000fe40003fa6270 */
[----:B------:R-:W-:Y:S02]  /*e580*/  FSEL R246, R4, -INF , !P0 ;  /* 0xff80000004f67808 */ /* 0x000fe40004000000 */
[----:B------:R-:W2:Y:S01]  /*e590*/  MUFU.TANH R4, R8 ;  /* 0x0000000800047308 */ /* 0x000ea20000002400 */
[----:B------:R-:W-:Y:S02]  /*e5a0*/  FSEL R242, R3, -INF , !P1 ;  /* 0xff80000003f27808 */ /* 0x000fe40004800000 */
[----:B------:R-:W-:Y:S02]  /*e5b0*/  ISETP.GE.AND P1, PT, R2, R228, PT ;  /* 0x000000e40200720c */ /* 0x000fe40003f26270 */
[----:B------:R-:W-:-:S02]  /*e5c0*/  FSEL R247, R60, -INF , !P5 ;  /* 0xff8000003cf77808 */ /* 0x000fc40006800000 */
[----:B------:R-:W-:Y:S02]  /*e5d0*/  ISETP.GT.AND P5, PT, R16, R2, PT ;  /* 0x000000021000720c */ /* 0x000fe40003fa4270 */
[----:B------:R-:W-:Y:S02]  /*e5e0*/  FSEL R238, R57, -INF , !P1 ;  /* 0xff80000039ee7808 */ /* 0x000fe40004800000 */
[----:B------:R-:W-:Y:S02]  /*e5f0*/  ISETP.GT.AND P1, PT, R227, R0, PT ;  /* 0x00000000e300720c */ /* 0x000fe40003f24270 */
[----:B------:R-:W-:Y:S02]  /*e600*/  ISETP.GE.AND P0, PT, R2, R230, PT ;  /* 0x000000e60200720c */ /* 0x000fe40003f06270 */
[----:B-1----:R-:W-:Y:S02]  /*e610*/  FSEL R2, R6, -INF , !P5 ;  /* 0xff80000006027808 */ /* 0x002fe40006800000 */
[----:B---3--:R-:W-:-:S02]  /*e620*/  FSEL R3, R5, -INF , !P1 ;  /* 0xff80000005037808 */ /* 0x008fc40004800000 */
        /* <DEDUP_REMOVED lines=8> */
[----:B--2---:R-:W-:Y:S02]  /*e6b0*/  FSEL R0, R4, -INF , !P0 ;  /* 0xff80000004007808 */ /* 0x004fe40004000000 */
        /* <DEDUP_REMOVED lines=63> */
.L_x_1182:
[----:B------:R3:W-:Y:S02]  /*eab0*/  STS.128 [R226+0x8800], RZ ;  /* 0x008800ffe2007388 */ /* 0x0007e40000000c00 */
.L_x_1183:
[----:B------:R-:W-:Y:S05]  /*eac0*/  BSYNC.RECONVERGENT B0 ;  /* 0x0000000000007941 */ /* 0x000fea0003800200 */
.L_x_1181:
[----:B------:R-:W0:Y:S02]  /*ead0*/  LDGDEPBAR ;  /* 0x00000000000079af */ /* 0x000e240000000000 */
.L_x_1180:
[----:B------:R-:W4:Y:S04]  /*eae0*/  LDL.LU R13, [R1] ;  /* 0x00000000010d7983 */ /* 0x000f280000300800 */
[----:B------:R-:W5:Y:S04]  /*eaf0*/  LDL.LU R53, [R1+0x4] ;  /* 0x0000040001357983 */ /* 0x000f680000300800 */
[----:B------:R-:W3:Y:S04]  /*eb00*/  LDL.LU R12, [R1+0x38] ;  /* 0x00003800010c7983 */ /* 0x000ee80000300800 */
[----:B------:R-:W3:Y:S04]  /*eb10*/  LDL.LU R14, [R1+0x3c] ;  /* 0x00003c00010e7983 */ /* 0x000ee80000300800 */
[----:B------:R-:W3:Y:S04]  /*eb20*/  LDL.LU R16, [R1+0x40] ;  /* 0x0000400001107983 */ /* 0x000ee80000300800 */
[----:B------:R-:W3:Y:S04]  /*eb30*/  LDL.LU R25, [R1+0x44] ;  /* 0x0000440001197983 */ /* 0x000ee80000300800 */
[----:B------:R-:W3:Y:S01]  /*eb40*/  LDL.LU R26, [R1+0x24] ;  /* 0x00002400011a7983 */ /* 0x000ee20000300800 */
[----:B------:R-:W-:Y:S01]  /*eb50*/  FMNMX3.FTZ R0, R252, R29, R18, !PT ;  /* 0x0000001dfc007276 */ /* 0x000fe20007810012 */
[----:B------:R-:W-:Y:S01]  /*eb60*/  @UP1 UIADD3 UR21, UPT, UPT, UR21, -0x4, URZ ;  /* 0xfffffffc15151890 */ /* 0x000fe2000fffe0ff */
[----:B-1----:R-:W-:Y:S01]  /*eb70*/  IADD3 R9, PT, PT, R220, 0x9020, RZ ;  /* 0x00009020dc097810 */ /* 0x002fe20007ffe0ff */
[----:B------:R-:W-:Y:S01]  /*eb80*/  LDSM.16.MT88.4 R20, [R220+0x9000] ;  /* 0x00900000dc14783b */ /* 0x000fe20000004200 */
[----:B--2---:R-:W-:-:S02]  /*eb90*/  FMNMX3.FTZ R2, R0, R17, R15, !PT ;  /* 0x0000001100027276 */ /* 0x004fc4000781000f */
[----:B------:R-:W-:Y:S01]  /*eba0*/  FMNMX3.FTZ R0, R225, R31, R19, !PT ;  /* 0x0000001fe1007276 */ /* 0x000fe20007810013 */
[----:B------:R-:W-:Y:S01]  /*ebb0*/  LDSM.16.MT88.4 R64, [R220+0xb000] ;  /* 0x00b00000dc40783b */ /* 0x000fe20000004200 */
        /* <DEDUP_REMOVED lines=11> */
[----:B------:R-:W-:-:S03]  /*ec70*/  FMNMX3.FTZ R0, R0, R243, R242, !PT ;  /* 0x000000f300007276 */ /* 0x000fc600078100f2 */
[----:B------:R-:W1:Y:S01]  /*ec80*/  SHFL.BFLY PT, R4, R104, 0x2, 0x1f ;  /* 0x0c401f0068047f89 */ /* 0x000e6200000e0000 */
[----:B------:R-:W-:-:S05]  /*ec90*/  FMNMX3.FTZ R0, R0, R241, R239, !PT ;  /* 0x000000f100007276 */ /* 0x000fca00078100ef */
[----:B------:R-:W2:Y:S01]  /*eca0*/  SHFL.BFLY PT, R5, R0, 0x2, 0x1f ;  /* 0x0c401f0000057f89 */ /* 0x000ea200000e0000 */
[----:B-1----:R-:W-:-:S05]  /*ecb0*/  FMNMX.FTZ R104, R104, R4, !PT ;  /* 0x0000000468687209 */ /* 0x002fca0007810000 */
[----:B------:R-:W1:Y:S01]  /*ecc0*/  SHFL.BFLY PT, R6, R104, 0x1, 0x1f ;  /* 0x0c201f0068067f89 */ /* 0x000e6200000e0000 */
[----:B--2---:R-:W-:-:S05]  /*ecd0*/  FMNMX.FTZ R0, R0, R5, !PT ;  /* 0x0000000500007209 */ /* 0x004fca0007810000 */
[----:B------:R-:W2:Y:S01]  /*ece0*/  SHFL.BFLY PT, R101, R0, 0x1, 0x1f ;  /* 0x0c201f0000657f89 */ /* 0x000ea200000e0000 */
[----:B-1----:R-:W-:-:S04]  /*ecf0*/  FMNMX.FTZ R104, R104, R6, !PT ;  /* 0x0000000668687209 */ /* 0x002fc80007810000 */
[----:B------:R-:W-:Y:S02]  /*ed00*/  FSETP.NEU.FTZ.AND P1, PT, R104, -INF , PT ;  /* 0xff8000006800780b */ /* 0x000fe40003f3d000 */
[----:B--2---:R-:W-:-:S04]  /*ed10*/  FMNMX.FTZ R101, R0, R101, !PT ;  /* 0x0000006500657209 */ /* 0x004fc80007810000 */
[----:B------:R-:W-:Y:S02]  /*ed20*/  FSETP.NEU.FTZ.AND P0, PT, R101, -INF , PT ;  /* 0xff8000006500780b */ /* 0x000fe40003f1d000 */
[----:B----4-:R-:W-:-:S04]  /*ed30*/  FMNMX3.FTZ R2, R13, R111, R61, !PT ;  /* 0x0000006f0d027276 */ /* 0x010fc8000781003d */
[----:B------:R-:W-:Y:S02]  /*ed40*/  FMNMX3.FTZ R3, R2, R105, R100, !PT ;  /* 0x0000006902037276 */ /* 0x000fe40007810064 */
[----:B-----5:R-:W-:Y:S02]  /*ed50*/  FMNMX3.FTZ R2, R53, R177, R110, !PT ;  /* 0x000000b135027276 */ /* 0x020fe4000781006e */
        /* <DEDUP_REMOVED lines=10> */
[----:B------:R-:W-:Y:S01]  /*ee00*/  FMUL.FTZ R2, R104, UR4 ;  /* 0x0000000468027c20 */ /* 0x000fe20008410000 */
[----:B------:R-:W-:-:S02]  /*ee10*/  FMNMX3.FTZ R3, R3, R246, R244, !PT ;  /* 0x000000f603037276 */ /* 0x000fc400078100f4 */
[----:B------:R-:W-:Y:S02]  /*ee20*/  FMNMX3.FTZ R4, R4, R251, R249, !PT ;  /* 0x000000fb04047276 */ /* 0x000fe400078100f9 */
[----:B------:R-:W-:Y:S01]  /*ee30*/  FSEL R2, R2, RZ, P1 ;  /* 0x000000ff02027208 */ /* 0x000fe20000800000 */
[----:B------:R-:W1:Y:S01]  /*ee40*/  SHFL.BFLY PT, R5, R3, 0x2, 0x1f ;  /* 0x0c401f0003057f89 */ /* 0x000e6200000e0000 */
[----:B------:R-:W-:Y:S02]  /*ee50*/  FMNMX3.FTZ R4, R4, R247, R245, !PT ;  /* 0x000000f704047276 */ /* 0x000fe400078100f5 */
[----:B---3--:R-:W-:Y:S01]  /*ee60*/  @P6 IADD3 R9, PT, PT, R26, -0x20, RZ ;  /* 0xffffffe01a096810 */ /* 0x008fe20007ffe0ff */
[--C-:B------:R-:W-:Y:S01]  /*ee70*/  FFMA.FTZ R6, R18, UR4, -R2.reuse ;  /* 0x0000000412067c23 */ /* 0x100fe20008010802 */
[--C-:B------:R-:W-:Y:S01]  /*ee80*/  FFMA.FTZ R0, R29, UR4, -R2.reuse ;  /* 0x000000041d007c23 */ /* 0x100fe20008010802 */
[----:B------:R-:W2:Y:S01]  /*ee90*/  SHFL.BFLY PT, R7, R4, 0x2, 0x1f ;  /* 0x0c401f0004077f89 */ /* 0x000ea200000e0000 */
[----:B------:R-:W-:Y:S01]  /*eea0*/  MOV R27, R16 ;  /* 0x00000010001b7202 */ /* 0x000fe20000000f00 */
[----:B------:R3:W-:Y:S01]  /*eeb0*/  MUFU.EX2 R55, R6 ;  /* 0x0000000600377308 */ /* 0x0007e20000000800 */
[----:B------:R-:W-:Y:S01]  /*eec0*/  MOV R39, R14 ;  /* 0x0000000e00277202 */ /* 0x000fe20000000f00 */
[----:B------:R-:W-:Y:S01]  /*eed0*/  LDSM.16.MT88.4 R48, [R9+0x1000] ;  /* 0x001000000930783b */ /* 0x000fe20000004200 */
[----:B------:R-:W-:Y:S01]  /*eee0*/  MOV R26, R25 ;  /* 0x00000019001a7202 */ /* 0x000fe20000000f00 */
[----:B------:R4:W5:Y:S01]  /*eef0*/  MUFU.EX2 R54, R0 ;  /* 0x0000000000367308 */ /* 0x0009620000000800 */
[----:B------:R-:W-:Y:S01]  /*ef00*/  MOV R36, R12 ;  /* 0x0000000c00247202 */ /* 0x000fe20000000f00 */
[----:B------:R-:W-:Y:S01]  /*ef10*/  LDSM.16.MT88.4 R44, [R9+0x2000] ;  /* 0x00200000092c783b */ /* 0x000fe20000004200 */
[----:B------:R-:W-:Y:S01]  /*ef20*/  MOV R56, R26 ;  /* 0x0000001a00387202 */ /* 0x000fe20000000f00 */
[----:B---3--:R-:W-:Y:S01]  /*ef30*/  FFMA.FTZ R6, R15, UR4, -R2 ;  /* 0x000000040f067c23 */ /* 0x008fe20008010802 */
[----:B-1----:R-:W-:Y:S01]  /*ef40*/  FMNMX.FTZ R3, R3, R5, !PT ;  /* 0x0000000503037209 */ /* 0x002fe20007810000 */
[----:B------:R-:W-:-:S02]  /*ef50*/  FMUL.FTZ R5, R101, UR4 ;  /* 0x0000000465057c20 */ /* 0x000fc40008410000 */
[----:B------:R1:W-:Y:S02]  /*ef60*/  MUFU.EX2 R59, R6 ;  /* 0x00000006003b7308 */ /* 0x0003e40000000800 */
[----:B------:R-:W3:Y:S01]  /*ef70*/  SHFL.BFLY PT, R10, R3, 0x1, 0x1f ;  /* 0x0c201f00030a7f89 */ /* 0x000ee200000e0000 */
[----:B--2---:R-:W-:Y:S02]  /*ef80*/  FMNMX.FTZ R4, R4, R7, !PT ;  /* 0x0000000704047209 */ /* 0x004fe40007810000 */
[----:B----4-:R-:W-:Y:S01]  /*ef90*/  FSEL R0, R5, RZ, P0 ;  /* 0x000000ff05007208 */ /* 0x010fe20000000000 */
[----:B------:R-:W-:Y:S02]  /*efa0*/  FFMA.FTZ R5, R17, UR4, -R2 ;  /* 0x0000000411057c23 */ /* 0x000fe40008010802 */
[----:B------:R-:W2:Y:S02]  /*efb0*/  SHFL.BFLY PT, R11, R4, 0x1, 0x1f ;  /* 0x0c201f00040b7f89 */ /* 0x000ea400000e0000 */
[----:B------:R-:W-:Y:S01]  /*efc0*/  FFMA.FTZ R7, R19, UR4, -R0 ;  /* 0x0000000413077c23 */ /* 0x000fe20008010800 */
[----:B------:R4:W5:Y:S01]  /*efd0*/  MUFU.EX2 R33, R5 ;  /* 0x0000000500217308 */ /* 0x0009620000000800 */
[----:B------:R-:W5:Y:S01]  /*efe0*/  LDSM.16.MT88.4 R16, [R9] ;  /* 0x000000000910783b */ /* 0x000f620000004200 */
[----:B-1----:R-:W-:-:S02]  /*eff0*/  FSEL R6, R104, RZ, P1 ;  /* 0x000000ff68067208 */ /* 0x002fc40000800000 */
[----:B------:R1:W-:Y:S03]  /*f000*/  MUFU.EX2 R57, R7 ;  /* 0x0000000700397308 */ /* 0x0003e60000000800 */
[----:B------:R-:W-:Y:S01]  /*f010*/  FADD.FTZ R8, R252, -R6 ;  /* 0x80000006fc087221 */ /* 0x000fe20000010000 */
[----:B------:R-:W-:-:S03]  /*f020*/  FFMA.FTZ R6, R24, UR4, -R0 ;  /* 0x0000000418067c23 */ /* 0x000fc60008010800 */
[----:B------:R-:W-:Y:S01]  /*f030*/  FMUL.FTZ R8, R8, UR4 ;  /* 0x0000000408087c20 */ /* 0x000fe20008410000 */
[----:B------:R5:W-:Y:S01]  /*f040*/  MUFU.EX2 R58, R6 ;  /* 0x00000006003a7308 */ /* 0x000be20000000800 */
[----:B----4-:R-:W-:Y:S01]  /*f050*/  FFMA.FTZ R5, R31, UR4, -R0 ;  /* 0x000000041f057c23 */ /* 0x010fe20008010800 */
[----:B---3--:R-:W-:Y:S02]  /*f060*/  FMNMX.FTZ R103, R3, R10, !PT ;  /* 0x0000000a03677209 */ /* 0x008fe40007810000 */
[----:B------:R-:W3:Y:S01]  /*f070*/  MUFU.EX2 R40, R8 ;  /* 0x0000000800287308 */ /* 0x000ee20000000800 */
[----:B------:R-:W4:Y:S01]  /*f080*/  LDSM.16.MT88.4 R28, [R220+0xa000] ;  /* 0x00a00000dc1c783b */ /* 0x000f220000004200 */
[----:B-1----:R-:W-:Y:S01]  /*f090*/  FSEL R7, R101, RZ, P0 ;  /* 0x000000ff65077208 */ /* 0x002fe20000000000 */
[C---:B------:R-:W-:Y:S01]  /*f0a0*/  FMUL.FTZ R3, R103.reuse, UR4 ;  /* 0x0000000467037c20 */ /* 0x040fe20008410000 */
[----:B------:R-:W-:Y:S01]  /*f0b0*/  FSETP.NEU.FTZ.AND P1, PT, R103, -INF , PT ;  /* 0xff8000006700780b */ /* 0x000fe20003f3d000 */
[----:B------:R1:W-:Y:S01]  /*f0c0*/  MUFU.EX2 R37, R5 ;  /* 0x0000000500257308 */ /* 0x0003e20000000800 */
[----:B--2---:R-:W-:-:S02]  /*f0d0*/  FMNMX.FTZ R102, R4, R11, !PT ;  /* 0x0000000b04667209 */ /* 0x004fc40007810000 */
[----:B-----5:R-:W-:Y:S02]  /*f0e0*/  F2FP.F16.F32.PACK_AB R4, R55, R54 ;  /* 0x000000363704723e */ /* 0x020fe400000000ff */
[----:B------:R-:W-:Y:S02]  /*f0f0*/  FSETP.NEU.FTZ.AND P0, PT, R102, -INF , PT ;  /* 0xff8000006600780b */ /* 0x000fe40003f1d000 */
[----:B------:R-:W-:Y:S01]  /*f100*/  F2FP.F16.F32.PACK_AB R6, R59, R33 ;  /* 0x000000213b06723e */ /* 0x000fe200000000ff */
[-C--:B---3--:R-:W-:Y:S01]  /*f110*/  FMUL.FTZ R132, R132, R40.reuse ;  /* 0x0000002884847220 */ /* 0x088fe20000410000 */
[----:B------:R-:W-:Y:S01]  /*f120*/  FSEL R8, R3, RZ, P1 ;  /* 0x000000ff03087208 */ /* 0x000fe20000800000 */
[-C--:B------:R-:W-:Y:S01]  /*f130*/  FMUL.FTZ R133, R133, R40.reuse ;  /* 0x0000002885857220 */ /* 0x080fe20000410000 */
[-C--:B------:R-:W-:Y:S01]  /*f140*/  FMUL.FTZ R136, R136, R40.reuse ;  /* 0x0000002888887220 */ /* 0x080fe20000410000 */
[-C--:B------:R-:W-:Y:S01]  /*f150*/  FMUL.FTZ R137, R137, R40.reuse ;  /* 0x0000002889897220 */ /* 0x080fe20000410000 */
[-C--:B------:R-:W-:Y:S01]  /*f160*/  FMUL.FTZ R164, R164, R40.reuse ;  /* 0x00000028a4a47220 */ /* 0x080fe20000410000 */
[----:B------:R-:W-:Y:S01]  /*f170*/  FFMA.FTZ R10, R61, UR4, -R8 ;  /* 0x000000043d0a7c23 */ /* 0x000fe20008010808 */
[----:B-1----:R-:W-:Y:S01]  /*f180*/  FFMA.FTZ R5, R35, UR4, -R0 ;  /* 0x0000000423057c23 */ /* 0x002fe20008010800 */
[--C-:B------:R-:W-:Y:S01]  /*f190*/  FFMA.FTZ R3, R111, UR4, -R8.reuse ;  /* 0x000000046f037c23 */ /* 0x100fe20008010808 */
[--C-:B------:R-:W-:Y:S01]  /*f1a0*/  FFMA.FTZ R11, R105, UR4, -R8.reuse ;  /* 0x00000004690b7c23 */ /* 0x100fe20008010808 */
[----:B------:R1:W-:Y:S01]  /*f1b0*/  MUFU.EX2 R182, R10 ;  /* 0x0000000a00b67308 */ /* 0x0003e20000000800 */
[-C--:B------:R-:W-:Y:S01]  /*f1c0*/  FMUL.FTZ R165, R165, R40.reuse ;  /* 0x00000028a5a57220 */ /* 0x080fe20000410000 */
[-C--:B------:R-:W-:Y:S01]  /*f1d0*/  FMUL.FTZ R168, R168, R40.reuse ;  /* 0x00000028a8a87220 */ /* 0x080fe20000410000 */
[-C--:B------:R-:W-:Y:S01]  /*f1e0*/  FMUL.FTZ R169, R169, R40.reuse ;  /* 0x00000028a9a97220 */ /* 0x080fe20000410000 */
[----:B------:R2:W3:Y:S01]  /*f1f0*/  MUFU.EX2 R32, R5 ;  /* 0x0000000500207308 */ /* 0x0004e20000000800 */
[-C--:B------:R-:W-:Y:S01]  /*f200*/  FMUL.FTZ R116, R116, R40.reuse ;  /* 0x0000002874747220 */ /* 0x080fe20000410000 */
[-C--:B------:R-:W-:Y:S01]  /*f210*/  FMUL.FTZ R117, R117, R40.reuse ;  /* 0x0000002875757220 */ /* 0x080fe20000410000 */
[-C--:B------:R-:W-:Y:S01]  /*f220*/  FMUL.FTZ R120, R120, R40.reuse ;  /* 0x0000002878787220 */ /* 0x080fe20000410000 */
[----:B------:R5:W-:Y:S01]  /*f230*/  MUFU.EX2 R52, R3 ;  /* 0x0000000300347308 */ /* 0x000be20000000800 */
[-C--:B------:R-:W-:Y:S01]  /*f240*/  FMUL.FTZ R121, R121, R40.reuse ;  /* 0x0000002879797220 */ /* 0x080fe20000410000 */
[-C--:B------:R-:W-:Y:S01]  /*f250*/  FMUL.FTZ R148, R148, R40.reuse ;  /* 0x0000002894947220 */ /* 0x080fe20000410000 */
[-C--:B------:R-:W-:Y:S01]  /*f260*/  FMUL.FTZ R149, R149, R40.reuse ;  /* 0x0000002895957220 */ /* 0x080fe20000410000 */
[----:B------:R-:W-:Y:S01]  /*f270*/  MUFU.EX2 R15, R11 ;  /* 0x0000000b000f7308 */ /* 0x000fe20000000800 */
[-C--:B------:R-:W-:Y:S01]  /*f280*/  FMUL.FTZ R152, R152, R40.reuse ;  /* 0x0000002898987220 */ /* 0x080fe20000410000 */
[----:B-1----:R-:W-:Y:S01]  /*f290*/  FFMA.FTZ R10, R100, UR4, -R8 ;  /* 0x00000004640a7c23 */ /* 0x002fe20008010808 */
[-C--:B------:R-:W-:Y:S01]  /*f2a0*/  FMUL.FTZ R153, R153, R40.reuse ;  /* 0x0000002899997220 */ /* 0x080fe20000410000 */
[-C--:B------:R-:W-:Y:S01]  /*f2b0*/  FMUL.FTZ R72, R72, R40.reuse ;  /* 0x0000002848487220 */ /* 0x080fe20000410000 */
[----:B------:R-:W-:Y:S01]  /*f2c0*/  FMUL.FTZ R73, R73, R40 ;  /* 0x0000002849497220 */ /* 0x000fe20000410000 */
[----:B------:R1:W-:Y:S01]  /*f2d0*/  MUFU.EX2 R14, R10 ;  /* 0x0000000a000e7308 */ /* 0x0003e20000000800 */
[----:B--2---:R-:W-:Y:S01]  /*f2e0*/  FADD.FTZ R5, R225, -R7 ;  /* 0x80000007e1057221 */ /* 0x004fe20000010000 */
[----:B---3--:R-:W-:Y:S01]  /*f2f0*/  F2FP.F16.F32.PACK_AB R7, R58, R32 ;  /* 0x000000203a07723e */ /* 0x008fe200000000ff */
[-C--:B------:R-:W-:Y:S01]  /*f300*/  FMUL.FTZ R76, R76, R40.reuse ;  /* 0x000000284c4c7220 */ /* 0x080fe20000410000 */
[----:B-----5:R-:W-:Y:S01]  /*f310*/  FMUL.FTZ R3, R102, UR4 ;  /* 0x0000000466037c20 */ /* 0x020fe20008410000 */
[----:B------:R-:W-:Y:S01]  /*f320*/  FMUL.FTZ R5, R5, UR4 ;  /* 0x0000000405057c20 */ /* 0x000fe20008410000 */
[-C--:B------:R-:W-:Y:S01]  /*f330*/  FMUL.FTZ R77, R77, R40.reuse ;  /* 0x000000284d4d7220 */ /* 0x080fe20000410000 */
[-C--:B------:R-:W-:Y:S01]  /*f340*/  FMUL.FTZ R88, R88, R40.reuse ;  /* 0x0000002858587220 */ /* 0x080fe20000410000 */
[-C--:B------:R-:W-:Y:S01]  /*f350*/  FMUL.FTZ R89, R89, R40.reuse ;  /* 0x0000002859597220 */ /* 0x080fe20000410000 */
[----:B------:R-:W-:Y:S01]  /*f360*/  FSEL R3, R3, RZ, P0 ;  /* 0x000000ff03037208 */ /* 0x000fe20000000000 */
[----:B------:R2:W3:Y:S01]  /*f370*/  MUFU.EX2 R25, R5 ;  /* 0x0000000500197308 */ /* 0x0004e20000000800 */
[-C--:B------:R-:W-:Y:S01]  /*f380*/  FMUL.FTZ R92, R92, R40.reuse ;  /* 0x000000285c5c7220 */ /* 0x080fe20000410000 */
[----:B------:R-:W-:Y:S01]  /*f390*/  FMUL.FTZ R93, R93, R40 ;  /* 0x000000285d5d7220 */ /* 0x000fe20000410000 */
[----:B------:R-:W-:Y:S01]  /*f3a0*/  MOV R105, R36 ;  /* 0x0000002400697202 */ /* 0x000fe20000000f00 */
[--C-:B------:R-:W-:Y:S01]  /*f3b0*/  FFMA.FTZ R12, R177, UR4, -R3.reuse ;  /* 0x00000004b10c7c23 */ /* 0x100fe20008010803 */
[----:B-1----:R-:W-:Y:S01]  /*f3c0*/  FSEL R10, R103, RZ, P1 ;  /* 0x000000ff670a7208 */ /* 0x002fe20000800000 */
[----:B------:R-:W-:-:S02]  /*f3d0*/  FFMA.FTZ R11, R110, UR4, -R3 ;  /* 0x000000046e0b7c23 */ /* 0x000fc40008010803 */
[----:B------:R1:W-:Y:S02]  /*f3e0*/  MUFU.EX2 R38, R12 ;  /* 0x0000000c00267308 */ /* 0x0003e40000000800 */
[----:B------:R-:W-:Y:S01]  /*f3f0*/  FADD.FTZ R13, R13, -R10 ;  /* 0x8000000a0d0d7221 */ /* 0x000fe20000010000 */
[----:B------:R-:W-:Y:S01]  /*f400*/  FSEL R10, R102, RZ, P0 ;  /* 0x000000ff660a7208 */ /* 0x000fe20000000000 */
[----:B------:R5:W-:Y:S02]  /*f410*/  MUFU.EX2 R183, R11 ;  /* 0x0000000b00b77308 */ /* 0x000be40000000800 */
[----:B------:R-:W-:Y:S01]  /*f420*/  FMUL.FTZ R13, R13, UR4 ;  /* 0x000000040d0d7c20 */ /* 0x000fe20008410000 */
[----:B--2---:R-:W-:Y:S01]  /*f430*/  F2FP.F16.F32.PACK_AB R5, R57, R37 ;  /* 0x000000253905723e */ /* 0x004fe200000000ff */
[----:B------:R-:W-:Y:S01]  /*f440*/  FADD.FTZ R10, R53, -R10 ;  /* 0x8000000a350a7221 */ /* 0x000fe20000010000 */
[----:B------:R-:W-:Y:S01]  /*f450*/  MOV R53, R27 ;  /* 0x0000001b00357202 */ /* 0x000fe20000000f00 */
[-C--:B---3--:R-:W-:Y:S01]  /*f460*/  FMUL.FTZ R134, R134, R25.reuse ;  /* 0x0000001986867220 */ /* 0x088fe20000410000 */
[----:B------:R-:W2:Y:S01]  /*f470*/  MUFU.EX2 R27, R13 ;  /* 0x0000000d001b7308 */ /* 0x000ea20000000800 */
[----:B------:R-:W-:Y:S01]  /*f480*/  FMUL.FTZ R10, R10, UR4 ;  /* 0x000000040a0a7c20 */ /* 0x000fe20008410000 */
[-C--:B------:R-:W-:Y:S01]  /*f490*/  FMUL.FTZ R135, R135, R25.reuse ;  /* 0x0000001987877220 */ /* 0x080fe20000410000 */
[--C-:B-1----:R-:W-:Y:S01]  /*f4a0*/  FFMA.FTZ R12, R176, UR4, -R3.reuse ;  /* 0x00000004b00c7c23 */ /* 0x102fe20008010803 */
[-C--:B------:R-:W-:Y:S01]  /*f4b0*/  FMUL.FTZ R138, R138, R25.reuse ;  /* 0x000000198a8a7220 */ /* 0x080fe20000410000 */
[----:B------:R-:W1:Y:S01]  /*f4c0*/  MUFU.EX2 R26, R10 ;  /* 0x0000000a001a7308 */ /* 0x000e620000000800 */
[-C--:B------:R-:W-:Y:S01]  /*f4d0*/  FMUL.FTZ R139, R139, R25.reuse ;  /* 0x000000198b8b7220 */ /* 0x080fe20000410000 */
[----:B-----5:R-:W-:Y:S01]  /*f4e0*/  FFMA.FTZ R11, R108, UR4, -R3 ;  /* 0x000000046c0b7c23 */ /* 0x020fe20008010803 */
[-C--:B------:R-:W-:Y:S01]  /*f4f0*/  FMUL.FTZ R166, R166, R25.reuse ;  /* 0x00000019a6a67220 */ /* 0x080fe20000410000 */
[----:B------:R-:W-:Y:S01]  /*f500*/  MUFU.EX2 R35, R12 ;  /* 0x0000000c00237308 */ /* 0x000fe20000000800 */
        /* <DEDUP_REMOVED lines=21> */
[-C--:B--2---:R-:W-:Y:S01]  /*f660*/  FMUL.FTZ R144, R144, R27.reuse ;  /* 0x0000001b90907220 */ /* 0x084fe20000410000 */
[-C--:B------:R-:W-:Y:S01]  /*f670*/  FMUL.FTZ R145, R145, R27.reuse ;  /* 0x0000001b91917220 */ /* 0x080fe20000410000 */
[-C--:B-1----:R-:W-:Y:S01]  /*f680*/  FMUL.FTZ R146, R146, R26.reuse ;  /* 0x0000001a92927220 */ /* 0x082fe20000410000 */
[-C--:B------:R-:W-:Y:S01]  /*f690*/  FMUL.FTZ R147, R147, R26.reuse ;  /* 0x0000001a93937220 */ /* 0x080fe20000410000 */
[--C-:B---3--:R-:W-:Y:S01]  /*f6a0*/  FFMA.FTZ R11, R189, UR4, -R2.reuse ;  /* 0x00000004bd0b7c23 */ /* 0x108fe20008010802 */
        /* <DEDUP_REMOVED lines=15> */
[-C--:B------:R-:W-:Y:S01]  /*f7a0*/  FMUL.FTZ R160, R160, R27.reuse ;  /* 0x0000001ba0a07220 */ /* 0x080fe20000410000 */
[----:B------:R-:W-:Y:S01]  /*f7b0*/  FMUL.FTZ R161, R161, R27 ;  /* 0x0000001ba1a17220 */ /* 0x000fe20000410000 */
[-C--:B------:R-:W-:Y:S01]  /*f7c0*/  FMUL.FTZ R162, R162, R26.reuse ;  /* 0x0000001aa2a27220 */ /* 0x080fe20000410000 */
[C---:B------:R-:W-:Y:S01]  /*f7d0*/  HMMA.16816.F32 R136, R4.reuse, R50, R168 ;  /* 0x000000320488723c */ /* 0x040fe200000018a8 */
[-C--:B------:R-:W-:Y:S01]  /*f7e0*/  FMUL.FTZ R163, R163, R26.reuse ;  /* 0x0000001aa3a37220 */ /* 0x080fe20000410000 */
[----:B------:R-:W-:Y:S01]  /*f7f0*/  FFMA.FTZ R12, R180, UR4, -R2 ;  /* 0x00000004b40c7c23 */ /* 0x000fe20008010802 */
        /* <DEDUP_REMOVED lines=21> */
[C---:B----4-:R-:W-:Y:S01]  /*f950*/  HMMA.16816.F32 R196, R4.reuse, R28, R148 ;  /* 0x0000001c04c4723c */ /* 0x050fe20000001894 */
        /* <DEDUP_REMOVED lines=8> */
[----:B------:R-:W-:Y:S01]  /*f9e0*/  FMUL.FTZ R97, R97, R27 ;  /* 0x0000001b61617220 */ /* 0x000fe20000410000 */
[-C--:B------:R-:W-:Y:S01]  /*f9f0*/  FMUL.FTZ R98, R98, R26.reuse ;  /* 0x0000001a62627220 */ /* 0x080fe20000410000 */
[----:B------:R-:W-:-:S05]  /*fa00*/  FMUL.FTZ R99, R99, R26 ;  /* 0x0000001a63637220 */ /* 0x000fca0000410000 */
[C---:B------:R-:W-:Y:S08]  /*fa10*/  HMMA.16816.F32 R176, R4.reuse, R64, R72 ;  /* 0x0000004004b0723c */ /* 0x040ff00000001848 */
[C---:B------:R-:W-:Y:S08]  /*fa20*/  HMMA.16816.F32 R168, R4.reuse, R66, R76 ;  /* 0x0000004204a8723c */ /* 0x040ff0000000184c */
[C---:B------:R-:W-:Y:S08]  /*fa30*/  HMMA.16816.F32 R108, R4.reuse, R44, R88 ;  /* 0x0000002c046c723c */ /* 0x040ff00000001858 */
[----:B------:R-:W-:Y:S01]  /*fa40*/  HMMA.16816.F32 R164, R4, R46, R92 ;  /* 0x0000002e04a4723c */ /* 0x000fe2000000185c */
[----:B------:R-:W-:-:S02]  /*fa50*/  F2FP.F16.F32.PACK_AB R4, R182, R52 ;  /* 0x00000034b604723e */ /* 0x000fc400000000ff */
[----:B------:R-:W-:Y:S02]  /*fa60*/  F2FP.F16.F32.PACK_AB R5, R183, R38 ;  /* 0x00000026b705723e */ /* 0x000fe400000000ff */
[----:B------:R-:W-:Y:S02]  /*fa70*/  F2FP.F16.F32.PACK_AB R6, R14, R15 ;  /* 0x0000000f0e06723e */ /* 0x000fe400000000ff */
[----:B-----5:R-:W-:-:S07]  /*fa80*/  F2FP.F16.F32.PACK_AB R7, R24, R35 ;  /* 0x000000231807723e */ /* 0x020fce00000000ff */
[C---:B------:R-:W-:Y:S01]  /*fa90*/  HMMA.16816.F32 R148, R4.reuse, R28, R144 ;  /* 0x0000001c0494723c */ /* 0x040fe20000001890 */
[----:B------:R1:W-:Y:S01]  /*faa0*/  MUFU.EX2 R144, R11 ;  /* 0x0000000b00907308 */ /* 0x0003e20000000800 */
[----:B------:R-:W-:Y:S02]  /*fab0*/  MOV R147, R35 ;  /* 0x0000002300937202 */ /* 0x000fe40000000f00 */
[----:B------:R-:W-:Y:S02]  /*fac0*/  MOV R146, R33 ;  /* 0x0000002100927202 */ /* 0x000fe40000000f00 */
[----:B------:R-:W-:Y:S02]  /*fad0*/  MOV R145, R32 ;  /* 0x0000002000917202 */ /* 0x000fe40000000f00 */
[----:B------:R-:W-:Y:S01]  /*fae0*/  HMMA.16816.F32 R60, R4, R30, R156 ;  /* 0x0000001e043c723c */ /* 0x000fe2000000189c */
[----:B------:R2:W3:Y:S01]  /*faf0*/  MUFU.EX2 R159, R10 ;  /* 0x0000000a009f7308 */ /* 0x0004e20000000800 */
[----:B------:R-:W-:Y:S01]  /*fb00*/  LDSM.16.MT88.4 R28, [R220+0xa400] ;  /* 0x00a40000dc1c783b */ /* 0x000fe20000004200 */
[----:B------:R-:W-:-:S02]  /*fb10*/  MOV R158, R147 ;  /* 0x00000093009e7202 */ /* 0x000fc40000000f00 */
[----:B------:R4:W-:Y:S01]  /*fb20*/  MUFU.EX2 R157, R12 ;  /* 0x0000000c009d7308 */ /* 0x0009e20000000800 */
[----:B-1----:R-:W-:Y:S02]  /*fb30*/  FFMA.FTZ R11, R34, UR4, -R2 ;  /* 0x00000004220b7c23 */ /* 0x002fe40008010802 */
[C---:B------:R-:W-:Y:S01]  /*fb40*/  HMMA.16816.F32 R152, R4.reuse, R20, R112 ;  /* 0x000000140498723c */ /* 0x040fe20000001870 */
[----:B------:R-:W1:Y:S01]  /*fb50*/  LDSM.16.MT88.4 R32, [R9+0x400] ;  /* 0x000400000920783b */ /* 0x000e620000004200 */
[----:B------:R-:W-:Y:S02]  /*fb60*/  MOV R112, R55 ;  /* 0x0000003700707202 */ /* 0x000fe40000000f00 */
[----:B------:R-:W-:Y:S02]  /*fb70*/  MOV R114, R57 ;  /* 0x0000003900727202 */ /* 0x000fe40000000f00 */
[----:B------:R-:W-:Y:S01]  /*fb80*/  MOV R113, R56 ;  /* 0x0000003800717202 */ /* 0x000fe20000000f00 */
[--C-:B--2---:R-:W-:Y:S01]  /*fb90*/  FFMA.FTZ R10, R200, UR4, -R0.reuse ;  /* 0x00000004c80a7c23 */ /* 0x104fe20008010800 */
[----:B------:R-:W-:Y:S01]  /*fba0*/  HMMA.16816.F32 R92, R4, R22, R124 ;  /* 0x00000016045c723c */ /* 0x000fe2000000187c */
[----:B------:R-:W-:Y:S01]  /*fbb0*/  MOV R127, R54 ;  /* 0x00000036007f7202 */ /* 0x000fe20000000f00 */
[----:B------:R-:W-:Y:S01]  /*fbc0*/  LDSM.16.MT88.4 R20, [R9+0x1400] ;  /* 0x001400000914783b */ /* 0x000fe20000004200 */
[----:B------:R-:W-:Y:S01]  /*fbd0*/  MOV R126, R52 ;  /* 0x00000034007e7202 */ /* 0x000fe20000000f00 */
[----:B------:R2:W-:Y:S01]  /*fbe0*/  MUFU.EX2 R225, R10 ;  /* 0x0000000a00e17308 */ /* 0x0005e20000000800 */
[----:B----4-:R-:W-:Y:S01]  /*fbf0*/  FFMA.FTZ R12, R191, UR4, -R0 ;  /* 0x00000004bf0c7c23 */ /* 0x010fe20008010800 */
[----:B------:R-:W-:-:S02]  /*fc00*/  MOV R125, R39 ;  /* 0x00000027007d7202 */ /* 0x000fc40000000f00 */
[C---:B------:R-:W-:Y:S01]  /*fc10*/  HMMA.16816.F32 R52, R4.reuse, R48, R160 ;  /* 0x000000300434723c */ /* 0x040fe200000018a0 */
[----:B------:R4:W-:Y:S01]  /*fc20*/  MUFU.EX2 R162, R11 ;  /* 0x0000000b00a27308 */ /* 0x0009e20000000800 */
[----:B------:R-:W-:Y:S02]  /*fc30*/  MOV R124, R38 ;  /* 0x00000026007c7202 */ /* 0x000fe40000000f00 */
[----:B------:R-:W-:Y:S01]  /*fc40*/  MOV R115, R15 ;  /* 0x0000000f00737202 */ /* 0x000fe20000000f00 */
[----:B------:R-:W5:Y:S01]  /*fc50*/  MUFU.EX2 R13, R12 ;  /* 0x0000000c000d7308 */ /* 0x000f620000000800 */
[----:B------:R-:W-:Y:S02]  /*fc60*/  MOV R161, R145 ;  /* 0x0000009100a17202 */ /* 0x000fe40000000f00 */
[----:B------:R-:W-:Y:S01]  /*fc70*/  HMMA.16816.F32 R72, R4, R18, R140 ;  /* 0x000000120448723c */ /* 0x000fe2000000188c */
[----:B------:R-:W-:Y:S01]  /*fc80*/  MOV R142, R59 ;  /* 0x0000003b008e7202 */ /* 0x000fe20000000f00 */
[----:B--2---:R-:W-:Y:S01]  /*fc90*/  FFMA.FTZ R10, R188, UR4, -R0 ;  /* 0x00000004bc0a7c23 */ /* 0x004fe20008010800 */
[----:B------:R-:W-:-:S02]  /*fca0*/  MOV R141, R58 ;  /* 0x0000003a008d7202 */ /* 0x000fc40000000f00 */
[----:B------:R-:W-:Y:S01]  /*fcb0*/  MOV R140, R37 ;  /* 0x00000025008c7202 */ /* 0x000fe20000000f00 */
[----:B------:R2:W-:Y:S01]  /*fcc0*/  MUFU.EX2 R252, R10 ;  /* 0x0000000a00fc7308 */ /* 0x0005e20000000800 */
[----:B----4-:R-:W-:Y:S01]  /*fcd0*/  FFMA.FTZ R11, R190, UR4, -R0 ;  /* 0x00000004be0b7c23 */ /* 0x010fe20008010800 */
[C---:B------:R-:W-:Y:S01]  /*fce0*/  HMMA.16816.F32 R56, R4.reuse, R64, R68 ;  /* 0x000000400438723c */ /* 0x040fe20000001844 */
[----:B------:R-:W-:Y:S01]  /*fcf0*/  MOV R143, R14 ;  /* 0x0000000e008f7202 */ /* 0x000fe20000000f00 */
[----:B------:R-:W4:Y:S01]  /*fd00*/  LDSM.16.MT88.4 R36, [R220+0x9400] ;  /* 0x00940000dc24783b */ /* 0x000f220000004200 */
[----:B------:R5:W1:Y:S01]  /*fd10*/  MUFU.EX2 R156, R11 ;  /* 0x0000000b009c7308 */ /* 0x000a620000000800 */
[----:B------:R-:W-:Y:S02]  /*fd20*/  MOV R163, R146 ;  /* 0x0000009200a37202 */ /* 0x000fe40000000f00 */
[----:B------:R-:W-:Y:S02]  /*fd30*/  MOV R189, R158 ;  /* 0x0000009e00bd7202 */ /* 0x000fe40000000f00 */
[----:B------:R-:W-:Y:S01]  /*fd40*/  HMMA.16816.F32 R84, R4, R44, R84 ;  /* 0x0000002c0454723c */ /* 0x000fe20000001854 */
[----:B------:R-:W-:-:S02]  /*fd50*/  MOV R160, R124 ;  /* 0x0000007c00a07202 */ /* 0x000fc40000000f00 */
[----:B------:R-:W-:Y:S01]  /*fd60*/  MOV R158, R125 ;  /* 0x0000007d009e7202 */ /* 0x000fe20000000f00 */
[----:B--2---:R-:W-:Y:S01]  /*fd70*/  FFMA.FTZ R10, R211, UR4, -R8 ;  /* 0x00000004d30a7c23 */ /* 0x004fe20008010808 */
[----:B---3--:R-:W-:-:S03]  /*fd80*/  MOV R211, R159 ;  /* 0x0000009f00d37202 */ /* 0x008fc60000000f00 */
[----:B------:R-:W-:Y:S01]  /*fd90*/  HMMA.16816.F32 R76, R4, R16, R128 ;  /* 0x00000010044c723c */ /* 0x000fe20000001880 */
[----:B------:R-:W2:Y:S01]  /*fda0*/  LDSM.16.MT88.4 R16, [R220+0xb400] ;  /* 0x00b40000dc10783b */ /* 0x000ea20000004200 */
[----:B-----5:R-:W-:Y:S01]  /*fdb0*/  FFMA.FTZ R11, R209, UR4, -R8 ;  /* 0x00000004d10b7c23 */ /* 0x020fe20008010808 */
[----:B------:R-:W-:-:S03]  /*fdc0*/  MOV R209, R144 ;  /* 0x0000009000d17202 */ /* 0x000fc60000000f00 */
[----:B------:R3:W-:Y:S02]  /*fdd0*/  MUFU.EX2 R200, R11 ;  /* 0x0000000b00c87308 */ /* 0x0007e40000000800 */
[----:B------:R-:W-:Y:S01]  /*fde0*/  HMMA.16816.F32 R48, R4, R50, R172 ;  /* 0x000000320430723c */ /* 0x000fe200000018ac */
[----:B------:R-:W-:Y:S02]  /*fdf0*/  MOV R174, R112 ;  /* 0x0000007000ae7202 */ /* 0x000fe40000000f00 */
[----:B------:R-:W-:Y:S02]  /*fe00*/  MOV R173, R114 ;  /* 0x0000007200ad7202 */ /* 0x000fe40000000f00 */
[----:B------:R-:W-:-:S03]  /*fe10*/  MOV R172, R115 ;  /* 0x0000007300ac7202 */ /* 0x000fc60000000f00 */
[----:B------:R-:W-:Y:S01]  /*fe20*/  HMMA.16816.F32 R64, R4, R66, R80 ;  /* 0x000000420440723c */ /* 0x000fe20000001850 */
[----:B---3--:R-:W-:Y:S01]  /*fe30*/  FFMA.FTZ R11, R201, UR4, -R8 ;  /* 0x00000004c90b7c23 */ /* 0x008fe20008010808 */
[----:B------:R-:W-:-:S06]  /*fe40*/  MOV R201, R142 ;  /* 0x0000008e00c97202 */ /* 0x000fcc0000000f00 */
[----:B------:R-:W-:Y:S01]  /*fe50*/  HMMA.16816.F32 R44, R4, R46, R96 ;  /* 0x0000002e042c723c */ /* 0x000fe20000001860 */
[----:B------:R-:W-:Y:S02]  /*fe60*/  F2FP.F16.F32.PACK_AB R4, R159, R144 ;  /* 0x000000909f04723e */ /* 0x000fe400000000ff */
[----:B------:R-:W-:Y:S02]  /*fe70*/  F2FP.F16.F32.PACK_AB R5, R13, R225 ;  /* 0x000000e10d05723e */ /* 0x000fe400000000ff */
[----:B------:R-:W-:Y:S02]  /*fe80*/  F2FP.F16.F32.PACK_AB R6, R162, R157 ;  /* 0x0000009da206723e */ /* 0x000fe400000000ff */
[----:B-1----:R-:W-:Y:S02]  /*fe90*/  F2FP.F16.F32.PACK_AB R7, R252, R156 ;  /* 0x0000009cfc07723e */ /* 0x002fe400000000ff */
[----:B------:R-:W-:-:S04]  /*fea0*/  MOV R159, R140 ;  /* 0x0000008c009f7202 */ /* 0x000fc80000000f00 */
[----:B------:R-:W-:Y:S01]  /*feb0*/  MOV R175, R159 ;  /* 0x0000009f00af7202 */ /* 0x000fe20000000f00 */
[C---:B------:R-:W-:Y:S01]  /*fec0*/  HMMA.16816.F32 R88, R4.reuse, R32, R204 ;  /* 0x000000200458723c */ /* 0x040fe200000018cc */
[----:B------:R-:W-:Y:S02]  /*fed0*/  MOV R204, R13 ;  /* 0x0000000d00cc7202 */ /* 0x000fe40000000f00 */
[----:B------:R-:W1:Y:S01]  /*fee0*/  LDSM.16.MT88.4 R12, [R9+0x2400] ;  /* 0x00240000090c783b */ /* 0x000e620000004200 */
[----:B------:R-:W-:Y:S02]  /*fef0*/  MOV R159, R126 ;  /* 0x0000007e009f7202 */ /* 0x000fe40000000f00 */
[----:B------:R-:W-:Y:S02]  /*ff00*/  MOV R207, R162 ;  /* 0x000000a200cf7202 */ /* 0x000fe40000000f00 */
[----:B------:R-:W-:Y:S01]  /*ff10*/  HMMA.16816.F32 R128, R4, R28, R196 ;  /* 0x0000001c0480723c */ /* 0x000fe200000018c4 */
[----:B------:R3:W5:Y:S01]  /*ff20*/  MUFU.EX2 R198, R10 ;  /* 0x0000000a00c67308 */ /* 0x0007620000000800 */
[----:B------:R-:W-:-:S02]  /*ff30*/  MOV R205, R157 ;  /* 0x0000009d00cd7202 */ /* 0x000fc40000000f00 */
[----:B------:R-:W-:Y:S01]  /*ff40*/  MOV R206, R156 ;  /* 0x0000009c00ce7202 */ /* 0x000fe20000000f00 */
[----:B------:R2:W-:Y:S03]  /*ff50*/  MUFU.EX2 R199, R11 ;  /* 0x0000000b00c77308 */ /* 0x0005e60000000800 */
[----:B------:R-:W-:Y:S01]  /*ff60*/  HMMA.16816.F32 R144, R4, R30, R192 ;  /* 0x0000001e0490723c */ /* 0x000fe200000018c0 */
[----:B---3--:R-:W-:Y:S01]  /*ff70*/  FFMA.FTZ R10, R203, UR4, -R8 ;  /* 0x00000004cb0a7c23 */ /* 0x008fe20008010808 */
[----:B------:R-:W-:-:S06]  /*ff80*/  MOV R203, R141 ;  /* 0x0000008d00cb7202 */ /* 0x000fcc0000000f00 */
[C---:B----4-:R-:W-:Y:S01]  /*ff90*/  HMMA.16816.F32 R116, R4.reuse, R36, R116 ;  /* 0x000000240474723c */ /* 0x050fe20000001874 */
[----:B------:R3:W-:Y:S01]  /*ffa0*/  MUFU.EX2 R197, R10 ;  /* 0x0000000a00c57308 */ /* 0x0007e20000000800 */
[--C-:B--2---:R-:W-:Y:S01]  /*ffb0*/  FFMA.FTZ R11, R208, UR4, -R3.reuse ;  /* 0x00000004d00b7c23 */ /* 0x104fe20008010803 */
[----:B------:R-:W-:Y:S02]  /*ffc0*/  MOV R208, R161 ;  /* 0x000000a100d07202 */ /* 0x000fe40000000f00 */
[----:B------:R-:W-:Y:S01]  /*ffd0*/  MOV R161, R127 ;  /* 0x0000007f00a17202 */ /* 0x000fe20000000f00 */
[----:B------:R2:W-:Y:S02]  /*ffe0*/  MUFU.EX2 R195, R11 ;  /* 0x0000000b00c37308 */ /* 0x0005e40000000800 */
[C---:B------:R-:W-:Y:S01]  /*fff0*/  HMMA.16816.F32 R120, R4.reuse, R38, R120 ;  /* 0x000000260478723c */ /* 0x040fe20000001878 */
[--C-:B---3--:R-:W-:Y:S01]  /*10000*/  FFMA.FTZ R10, R212, UR4, -R3.reuse ;  /* 0x00000004d40a7c23 */ /* 0x108fe20008010803 */
[----:B------:R-:W-:Y:S01]  /*10010*/  MOV R212, R24 ;  /* 0x0000001800d47202 */ /* 0x000fe20000000f00 */
[--C-:B------:R-:W-:Y:S01]  /*10020*/  FFMA.FTZ R24, R210, UR4, -R3.reuse ;  /* 0x00000004d2187c23 */ /* 0x100fe20008010803 */
[----:B------:R-:W-:Y:S01]  /*10030*/  MOV R210, R143 ;  /* 0x0000008f00d27202 */ /* 0x000fe20000000f00 */
[----:B------:R3:W-:Y:S03]  /*10040*/  MUFU.EX2 R196, R10 ;  /* 0x0000000a00c47308 */ /* 0x0007e60000000800 */
[C---:B------:R-:W-:Y:S01]  /*10050*/  HMMA.16816.F32 R132, R4.reuse, R34, R132 ;  /* 0x000000220484723c */ /* 0x040fe20000001884 */
[----:B--2---:R-:W-:Y:S01]  /*10060*/  FFMA.FTZ R11, R106, UR4, -R2 ;  /* 0x000000046a0b7c23 */ /* 0x004fe20008010802 */
[----:B------:R2:W4:Y:S06]  /*10070*/  MUFU.EX2 R193, R24 ;  /* 0x0000001800c17308 */ /* 0x00052c0000000800 */
[----:B------:R-:W-:Y:S01]  /*10080*/  HMMA.16816.F32 R140, R4, R20, R184 ;  /* 0x00000014048c723c */ /* 0x000fe200000018b8 */
[----:B---3--:R-:W-:Y:S01]  /*10090*/  FFMA.FTZ R10, R202, UR4, -R3 ;  /* 0x00000004ca0a7c23 */ /* 0x008fe20008010803 */
[----:B------:R-:W-:-:S02]  /*100a0*/  MOV R202, R163 ;  /* 0x000000a300ca7202 */ /* 0x000fc40000000f00 */
[----:B------:R-:W-:Y:S01]  /*100b0*/  MOV R163, R113 ;  /* 0x0000007100a37202 */ /* 0x000fe20000000f00 */
[----:B------:R3:W4:Y:S03]  /*100c0*/  MUFU.EX2 R194, R10 ;  /* 0x0000000a00c27308 */ /* 0x0007260000000800 */
[----:B------:R-:W-:Y:S01]  /*100d0*/  HMMA.16816.F32 R136, R4, R22, R136 ;  /* 0x000000160488723c */ /* 0x000fe20000001888 */
[----:B--2---:R-:W-:Y:S01]  /*100e0*/  FFMA.FTZ R24, R233, UR4, -R3 ;  /* 0x00000004e9187c23 */ /* 0x004fe20008010803 */
[----:B------:R-:W-:Y:S02]  /*100f0*/  MOV R233, R158 ;  /* 0x0000009e00e97202 */ /* 0x000fe40000000f00 */
[----:B------:R-:W-:-:S04]  /*10100*/  MOV R158, R100 ;  /* 0x00000064009e7202 */ /* 0x000fc80000000f00 */
[----:B------:R-:W-:Y:S01]  /*10110*/  HMMA.16816.F32 R124, R4, R16, R176 ;  /* 0x00000010047c723c */ /* 0x000fe200000018b0 */
[----:B---3--:R-:W-:Y:S01]  /*10120*/  FFMA.FTZ R10, R213, UR4, -R2 ;  /* 0x00000004d50a7c23 */ /* 0x008fe20008010802 */
[----:B------:R-:W-:-:S06]  /*10130*/  MOV R213, R189 ;  /* 0x000000bd00d57202 */ /* 0x000fcc0000000f00 */
[C---:B------:R-:W-:Y:S01]  /*10140*/  HMMA.16816.F32 R112, R4.reuse, R18, R168 ;  /* 0x000000120470723c */ /* 0x040fe200000018a8 */
[----:B------:R2:W-:Y:S04]  /*10150*/  MUFU.EX2 R192, R10 ;  /* 0x0000000a00c07308 */ /* 0x0005e80000000800 */
[----:B------:R3:W3:Y:S03]  /*10160*/  MUFU.EX2 R189, R11 ;  /* 0x0000000b00bd7308 */ /* 0x0006e60000000800 */
[----:B-1----:R-:W-:Y:S01]  /*10170*/  HMMA.16816.F32 R108, R4, R12, R108 ;  /* 0x0000000c046c723c */ /* 0x002fe2000000186c */
[----:B--2---:R-:W-:-:S07]  /*10180*/  FFMA.FTZ R10, R42, UR4, -R2 ;  /* 0x000000042a0a7c23 */ /* 0x004fce0008010802 */
[----:B------:R-:W-:Y:S01]  /*10190*/  HMMA.16816.F32 R80, R4, R14, R164 ;  /* 0x0000000e0450723c */ /* 0x000fe200000018a4 */
[----:B-----5:R-:W-:Y:S02]  /*101a0*/  F2FP.F16.F32.PACK_AB R4, R200, R198 ;  /* 0x000000c6c804723e */ /* 0x020fe400000000ff */
[----:B----4-:R-:W-:Y:S01]  /*101b0*/  F2FP.F16.F32.PACK_AB R5, R193, R196 ;  /* 0x000000c4c105723e */ /* 0x010fe200000000ff */
[----:B------:R1:W-:Y:S01]  /*101c0*/  MUFU.EX2 R190, R10 ;  /* 0x0000000a00be7308 */ /* 0x0003e20000000800 */
[----:B------:R-:W-:Y:S01]  /*101d0*/  F2FP.F16.F32.PACK_AB R6, R199, R197 ;  /* 0x000000c5c706723e */ /* 0x000fe200000000ff */
[----:B---3--:R-:W-:Y:S01]  /*101e0*/  FFMA.FTZ R11, R215, UR4, -R0 ;  /* 0x00000004d70b7c23 */ /* 0x008fe20008010800 */
[----:B------:R-:W-:Y:S02]  /*101f0*/  F2FP.F16.F32.PACK_AB R7, R194, R195 ;  /* 0x000000c3c207723e */ /* 0x000fe400000000ff */
[----:B------:R-:W-:Y:S01]  /*10200*/  MOV R215, R172 ;  /* 0x000000ac00d77202 */ /* 0x000fe20000000f00 */
[----:B------:R2:W-:Y:S04]  /*10210*/  MUFU.EX2 R185, R11 ;  /* 0x0000000b00b97308 */ /* 0x0005e80000000800 */
[----:B------:R-:W-:Y:S01]  /*10220*/  HMMA.16816.F32 R52, R4, R20, R52 ;  /* 0x000000140434723c */ /* 0x000fe20000001834 */
[----:B------:R-:W-:-:S02]  /*10230*/  FFMA.FTZ R20, R41, UR4, -R2 ;  /* 0x0000000429147c23 */ /* 0x000fc40008010802 */
[----:B------:R-:W-:Y:S01]  /*10240*/  MUFU.EX2 R41, R24 ;  /* 0x0000001800297308 */ /* 0x000fe20000000800 */
[--C-:B-1----:R-:W-:Y:S01]  /*10250*/  FFMA.FTZ R10, R214, UR4, -R0.reuse ;  /* 0x00000004d60a7c23 */ /* 0x102fe20008010800 */
[----:B------:R-:W-:Y:S02]  /*10260*/  MOV R214, R173 ;  /* 0x000000ad00d67202 */ /* 0x000fe40000000f00 */
[----:B------:R-:W-:Y:S01]  /*10270*/  MUFU.EX2 R191, R20 ;  /* 0x0000001400bf7308 */ /* 0x000fe20000000800 */
[C---:B------:R-:W-:Y:S01]  /*10280*/  HMMA.16816.F32 R68, R4.reuse, R28, R148 ;  /* 0x0000001c0444723c */ /* 0x040fe20000001894 */
[--C-:B--2---:R-:W-:Y:S02]  /*10290*/  FFMA.FTZ R11, R107, UR4, -R0.reuse ;  /* 0x000000046b0b7c23 */ /* 0x104fe40008010800 */
[----:B------:R1:W2:Y:S04]  /*102a0*/  MUFU.EX2 R187, R10 ;  /* 0x0000000a00bb7308 */ /* 0x0002a80000000800 */
[----:B------:R3:W-:Y:S01]  /*102b0*/  MUFU.EX2 R188, R11 ;  /* 0x0000000b00bc7308 */ /* 0x0007e20000000800 */
[C---:B------:R-:W-:Y:S01]  /*102c0*/  HMMA.16816.F32 R60, R4.reuse, R30, R60 ;  /* 0x0000001e043c723c */ /* 0x040fe2000000183c */
[----:B------:R-:W4:Y:S07]  /*102d0*/  LDSM.16.MT88.4 R28, [R220+0xa800] ;  /* 0x00a80000dc1c783b */ /* 0x000f2e0000004200 */
[----:B------:R-:W-:Y:S01]  /*102e0*/  HMMA.16816.F32 R84, R4, R12, R84 ;  /* 0x0000000c0454723c */ /* 0x000fe20000001854 */
[----:B-1----:R-:W-:-:S04]  /*102f0*/  FFMA.FTZ R10, R43, UR4, -R0 ;  /* 0x000000042b0a7c23 */ /* 0x002fc80008010800 */
[----:B------:R1:W5:Y:S01]  /*10300*/  MUFU.EX2 R186, R10 ;  /* 0x0000000a00ba7308 */ /* 0x0003620000000800 */
[--C-:B---3--:R-:W-:Y:S01]  /*10310*/  FFMA.FTZ R11, R219, UR4, -R8.reuse ;  /* 0x00000004db0b7c23 */ /* 0x108fe20008010808 */
[----:B------:R-:W-:Y:S01]  /*10320*/  MOV R219, R183 ;  /* 0x000000b700db7202 */ /* 0x000fe20000000f00 */
[C---:B------:R-:W-:Y:S01]  /*10330*/  HMMA.16816.F32 R44, R4.reuse, R14, R44 ;  /* 0x0000000e042c723c */ /* 0x040fe2000000182c */
[----:B------:R-:W3:Y:S01]  /*10340*/  LDSM.16.MT88.4 R12, [R9+0x2800] ;  /* 0x00280000090c783b */ /* 0x000ee20000004200 */
[----:B------:R2:W-:Y:S06]  /*10350*/  MUFU.EX2 R184, R11 ;  /* 0x0000000b00b87308 */ /* 0x0005ec0000000800 */
[----:B------:R-:W-:Y:S01]  /*10360*/  HMMA.16816.F32 R96, R4, R36, R152 ;  /* 0x000000240460723c */ /* 0x000fe20000001898 */
[----:B-1----:R-:W-:Y:S01]  /*10370*/  FFMA.FTZ R10, R234, UR4, -R8 ;  /* 0x00000004ea0a7c23 */ /* 0x002fe20008010808 */
[----:B------:R-:W-:-:S03]  /*10380*/  MOV R234, R174 ;  /* 0x000000ae00ea7202 */ /* 0x000fc60000000f00 */
[----:B------:R1:W3:Y:S03]  /*10390*/  MUFU.EX2 R106, R10 ;  /* 0x0000000a006a7308 */ /* 0x0002e60000000800 */
[----:B------:R-:W-:Y:S01]  /*103a0*/  HMMA.16816.F32 R92, R4, R38, R92 ;  /* 0x00000026045c723c */ /* 0x000fe2000000185c */
[----:B------:R-:W3:Y:S01]  /*103b0*/  LDSM.16.MT88.4 R36, [R220+0x9800] ;  /* 0x00980000dc24783b */ /* 0x000ee20000004200 */
[----:B--2---:R-:W-:Y:S01]  /*103c0*/  FFMA.FTZ R11, R216, UR4, -R8 ;  /* 0x00000004d80b7c23 */ /* 0x004fe20008010808 */
[----:B------:R-:W-:-:S03]  /*103d0*/  MOV R216, R105 ;  /* 0x0000006900d87202 */ /* 0x000fc60000000f00 */
[----:B------:R2:W-:Y:S02]  /*103e0*/  MUFU.EX2 R107, R11 ;  /* 0x0000000b006b7308 */ /* 0x0005e40000000800 */
[----:B------:R-:W-:Y:S01]  /*103f0*/  HMMA.16816.F32 R76, R4, R32, R76 ;  /* 0x00000020044c723c */ /* 0x000fe2000000184c */
[----:B-1----:R-:W-:Y:S01]  /*10400*/  FFMA.FTZ R10, R218, UR4, -R8 ;  /* 0x00000004da0a7c23 */ /* 0x002fe20008010808 */
[----:B------:R-:W-:-:S06]  /*10410*/  MOV R218, R182 ;  /* 0x000000b600da7202 */ /* 0x000fcc0000000f00 */
[----:B------:R-:W-:Y:S01]  /*10420*/  HMMA.16816.F32 R72, R4, R34, R72 ;  /* 0x000000220448723c */ /* 0x000fe20000001848 */
[----:B------:R-:W1:Y:S01]  /*10430*/  LDSM.16.MT88.4 R32, [R9+0x800] ;  /* 0x000800000920783b */ /* 0x000e620000004200 */
[----:B------:R5:W-:Y:S01]  /*10440*/  MUFU.EX2 R105, R10 ;  /* 0x0000000a00697308 */ /* 0x000be20000000800 */
[----:B--2---:R-:W-:Y:S01]  /*10450*/  FFMA.FTZ R11, R232, UR4, -R3 ;  /* 0x00000004e80b7c23 */ /* 0x004fe20008010803 */
[----:B------:R-:W-:-:S04]  /*10460*/  MOV R232, R161 ;  /* 0x000000a100e87202 */ /* 0x000fc80000000f00 */
[C---:B------:R-:W-:Y:S01]  /*10470*/  HMMA.16816.F32 R48, R4.reuse, R22, R48 ;  /* 0x000000160430723c */ /* 0x040fe20000001830 */
[----:B------:R-:W2:Y:S01]  /*10480*/  LDSM.16.MT88.4 R20, [R9+0x1800] ;  /* 0x001800000914783b */ /* 0x000ea20000004200 */
[----:B------:R4:W-:Y:S06]  /*10490*/  MUFU.EX2 R43, R11 ;  /* 0x0000000b002b7308 */ /* 0x0009ec0000000800 */
[----:B------:R-:W-:Y:S01]  /*104a0*/  HMMA.16816.F32 R56, R4, R16, R56 ;  /* 0x000000100438723c */ /* 0x000fe20000001838 */
[----:B-----5:R-:W-:Y:S01]  /*104b0*/  FFMA.FTZ R10, R236, UR4, -R3 ;  /* 0x00000004ec0a7c23 */ /* 0x020fe20008010803 */
[----:B------:R-:W-:-:S02]  /*104c0*/  MOV R236, R175 ;  /* 0x000000af00ec7202 */ /* 0x000fc40000000f00 */
[----:B------:R-:W-:Y:S01]  /*104d0*/  MOV R175, R160 ;  /* 0x000000a000af7202 */ /* 0x000fe20000000f00 */
[----:B------:R5:W2:Y:S03]  /*104e0*/  MUFU.EX2 R100, R10 ;  /* 0x0000000a00647308 */ /* 0x000aa60000000800 */
[----:B------:R-:W-:Y:S01]  /*104f0*/  HMMA.16816.F32 R64, R4, R18, R64 ;  /* 0x000000120440723c */ /* 0x000fe20000001840 */
[----:B------:R-:W2:Y:S01]  /*10500*/  LDSM.16.MT88.4 R16, [R220+0xb800] ;  /* 0x00b80000dc10783b */ /* 0x000ea20000004200 */
[----:B------:R-:W-:Y:S01]  /*10510*/  F2FP.F16.F32.PACK_AB R4, R189, R192 ;  /* 0x000000c0bd04723e */ /* 0x000fe200000000ff */
[----:B----4-:R-:W-:Y:S01]  /*10520*/  FFMA.FTZ R11, R237, UR4, -R2 ;  /* 0x00000004ed0b7c23 */ /* 0x010fe20008010802 */
[----:B------:R-:W-:Y:S02]  /*10530*/  F2FP.F16.F32.PACK_AB R5, R187, R185 ;  /* 0x000000b9bb05723e */ /* 0x000fe400000000ff */
[----:B------:R-:W-:Y:S01]  /*10540*/  F2FP.F16.F32.PACK_AB R6, R191, R190 ;  /* 0x000000bebf06723e */ /* 0x000fe200000000ff */
[----:B------:R-:W-:Y:S01]  /*10550*/  MUFU.EX2 R24, R11 ;  /* 0x0000000b00187308 */ /* 0x000fe20000000800 */
[----:B------:R-:W-:-:S02]  /*10560*/  F2FP.F16.F32.PACK_AB R7, R186, R188 ;  /* 0x000000bcba07723e */ /* 0x000fc400000000ff */
[----:B------:R-:W-:Y:S01]  /*10570*/  MOV R237, R159 ;  /* 0x0000009f00ed7202 */ /* 0x000fe20000000f00 */
[----:B-----5:R-:W-:Y:S01]  /*10580*/  FFMA.FTZ R10, R217, UR4, -R3 ;  /* 0x00000004d90a7c23 */ /* 0x020fe20008010803 */
[----:B------:R-:W-:-:S03]  /*10590*/  MOV R217, R163 ;  /* 0x000000a300d97202 */ /* 0x000fc60000000f00 */
[----:B------:R4:W5:Y:S01]  /*105a0*/  MUFU.EX2 R42, R10 ;  /* 0x0000000a002a7308 */ /* 0x0009620000000800 */
[C---:B------:R-:W-:Y:S08]  /*105b0*/  HMMA.16816.F32 R180, R4.reuse, R30, R144 ;  /* 0x0000001e04b4723c */ /* 0x040ff00000001890 */
[----:B---3--:R-:W-:Y:S01]  /*105c0*/  HMMA.16816.F32 R144, R4, R12, R108 ;  /* 0x0000000c0490723c */ /* 0x008fe2000000186c */
[----:B----4-:R-:W-:Y:S01]  /*105d0*/  FFMA.FTZ R10, R240, UR4, -R2 ;  /* 0x00000004f00a7c23 */ /* 0x010fe20008010802 */
[----:B------:R-:W-:-:S06]  /*105e0*/  MOV R240, R158 ;  /* 0x0000009e00f07202 */ /* 0x000fcc0000000f00 */
[C---:B------:R-:W-:Y:S01]  /*105f0*/  HMMA.16816.F32 R116, R4.reuse, R36, R116 ;  /* 0x000000240474723c */ /* 0x040fe20000001874 */
[----:B------:R-:W-:Y:S07]  /*10600*/  LDSM.16.MT88.4 R156, [R220+0xac00] ;  /* 0x00ac0000dc9c783b */ /* 0x000fee0000004200 */
[C---:B------:R-:W-:Y:S08]  /*10610*/  HMMA.16816.F32 R120, R4.reuse, R38, R120 ;  /* 0x000000260478723c */ /* 0x040ff00000001878 */
[C---:B-1----:R-:W-:Y:S08]  /*10620*/  HMMA.16816.F32 R88, R4.reuse, R32, R88 ;  /* 0x000000200458723c */ /* 0x042ff00000001858 */
[C---:B------:R-:W-:Y:S08]  /*10630*/  HMMA.16816.F32 R152, R4.reuse, R34, R132 ;  /* 0x000000220498723c */ /* 0x040ff00000001884 */
[C---:B------:R-:W-:Y:S08]  /*10640*/  HMMA.16816.F32 R148, R4.reuse, R28, R128 ;  /* 0x0000001c0494723c */ /* 0x040ff00000001880 */
[C---:B--2---:R-:W-:Y:S01]  /*10650*/  HMMA.16816.F32 R164, R4.reuse, R20, R140 ;  /* 0x0000001404a4723c */ /* 0x044fe2000000188c */
        /* <DEDUP_REMOVED lines=10> */
[----:B-----5:R-:W-:-:S07]  /*10700*/  F2FP.F16.F32.PACK_AB R7, R42, R43 ;  /* 0x0000002b2a07723e */ /* 0x020fce00000000ff */
        /* <DEDUP_REMOVED lines=146> */
.L_x_1175:
[----:B------:R-:W-:-:S12]  /*11030*/  UIADD3 UR21, UPT, UPT, UR13, -0x1, URZ ;  /* 0xffffffff0d157890 */ /* 0x000fd8000fffe0ff */
.L_x_1184:
        /* <DEDUP_REMOVED lines=27> */
.L_x_1188:
[----:B------:R-:W2:Y:S01]  /*111f0*/  LDL R237, [R1+0x34] ;  /* 0x0000340001ed7983 */ /* 0x000ea20000100800 */
[----:B------:R-:W4:Y:S01]  /*11200*/  LDC.64 R6, c[0x0][0x3b8] ;  /* 0x0000ee00ff067b82 */ /* 0x000f220000000a00 */
[----:B------:R-:W-:Y:S02]  /*11210*/  UIADD3 UR15, UPT, UPT, UR21, -0x1, URZ ;  /* 0xffffffff150f7890 */ /* 0x000fe4000fffe0ff */
[----:B---3--:R-:W3:Y:S04]  /*11220*/  LDL R236, [R1+0x30] ;  /* 0x0000300001ec7983 */ /* 0x008ee80000100800 */
[----:B----4-:R-:W-:Y:S04]  /*11230*/  IMAD.WIDE.U32 R4, R6, UR15, RZ ;  /* 0x0000000f06047c25 */ /* 0x010fe8000f8e00ff */
        /* <DEDUP_REMOVED lines=47> */
.L_x_1186:
[----:B----4-:R-:W4:Y:S01]  /*11530*/  LDL R6, [R1+0x5c] ;  /* 0x00005c0001067983 */ /* 0x010f220000100800 */
[----:B------:R-:W-:Y:S04]  /*11540*/  DEPBAR.LE SB0, 0x0 ;  /* 0x000080000000791a */ /* 0x000fe80000000000 */
[----:B------:R-:W5:Y:S01]  /*11550*/  LDL R11, [R1+0x58] ;  /* 0x00005800010b7983 */ /* 0x000f620000100800 */
[----:B--2---:R-:W-:Y:S01]  /*11560*/  UIMAD.WIDE.U32 UR22, UR21, UR6, URZ ;  /* 0x00000006151672a5 */ /* 0x004fe2000f8e00ff */
[C---:B------:R-:W-:Y:S02]  /*11570*/  SHF.L.U32 R224, R221.reuse, 0x2, RZ ;  /* 0x00000002dde07819 */ /* 0x040fe400000006ff */
[----:B------:R-:W2:Y:S01]  /*11580*/  LDL R4, [R1+0x54] ;  /* 0x0000540001047983 */ /* 0x000ea20000100800 */
[----:B------:R-:W-:Y:S01]  /*11590*/  UIMAD UR15, UR21, UR7, UR23 ;  /* 0x00000007150f72a4 */ /* 0x000fe2000f8e0217 */
[----:B------:R-:W-:Y:S01]  /*115a0*/  SHF.R.U32.HI R222, RZ, 0x1, R221 ;  /* 0x00000001ffde7819 */ /* 0x000fe200000116dd */
[----:B------:R-:W-:Y:S01]  /*115b0*/  IMAD.U32 R2, RZ, RZ, UR22 ;  /* 0x00000016ff027e24 */ /* 0x000fe2000f8e00ff */
[----:B------:R-:W-:Y:S01]  /*115c0*/  BAR.SYNC.DEFER_BLOCKING 0x0 ;  /* 0x0000000000007b1d */ /* 0x000fe20000010000 */
[----:B------:R-:W-:Y:S01]  /*115d0*/  ULEA UR16, UP0, UR22, UR13, 0x6 ;  /* 0x0000000d16107291 */ /* 0x000fe2000f8030ff */
[----:B------:R-:W-:Y:S01]  /*115e0*/  IMAD.U32 R3, RZ, RZ, UR23 ;  /* 0x00000017ff037e24 */ /* 0x000fe2000f8e00ff */
[----:B---3--:R-:W-:Y:S02]  /*115f0*/  MOV R0, UR15 ;  /* 0x0000000f00007c02 */ /* 0x008fe40008000f00 */
[----:B------:R-:W-:Y:S01]  /*11600*/  ULEA.HI.X UR15, UR22, UR9, UR15, 0x6, UP0 ;  /* 0x00000009160f7291 */ /* 0x000fe200080f340f */
[----:B------:R-:W-:Y:S01]  /*11610*/  LOP3.LUT R5, R222, 0x8, RZ, 0xc0, !PT ;  /* 0x00000008de057812 */ /* 0x000fe200078ec0ff */
[----:B------:R-:W-:Y:S01]  /*11620*/  IMAD.U32 R10, RZ, RZ, UR16 ;  /* 0x00000010ff0a7e24 */ /* 0x000fe2000f8e00ff */
[C---:B------:R-:W-:Y:S01]  /*11630*/  LOP3.LUT P4, RZ, R221.reuse, 0x4, RZ, 0xc0, !PT ;  /* 0x00000004ddff7812 */ /* 0x040fe2000788c0ff */
[----:B------:R-:W-:Y:S02]  /*11640*/  UISETP.GT.AND UP0, UPT, UR21, UR18, UPT ;  /* 0x000000121500728c */ /* 0x000fe4000bf04270 */
[----:B------:R-:W-:Y:S02]  /*11650*/  MOV R7, UR15 ;  /* 0x0000000f00077c02 */ /* 0x000fe40008000f00 */
        /* <DEDUP_REMOVED lines=12> */
[C---:B------:R-:W-:Y:S02]  /*11720*/  LOP3.LUT R12, R235.reuse, 0x40, RZ, 0xfc, !PT ;  /* 0x00000040eb0c7812 */ /* 0x040fe400078efcff */
[----:B------:R-:W-:Y:S02]  /*11730*/  LEA.HI.X R7, R10, R11, R7, 0x1, P0 ;  /* 0x0000000b0a077211 */ /* 0x000fe400000f0c07 */
[----:B------:R-:W-:Y:S02]  /*11740*/  ISETP.GE.AND P1, PT, R12, UR12, PT ;  /* 0x0000000c0c007c0c */ /* 0x000fe4000bf26270 */
[C---:B------:R-:W-:Y:S01]  /*11750*/  LOP3.LUT R3, R0.reuse, 0x100, RZ, 0xc0, !PT ;  /* 0x0000010000037812 */ /* 0x040fe200078ec0ff */
[----:B------:R-:W-:Y:S01]  /*11760*/  @P5 STS.128 [R226+0x9000], RZ ;  /* 0x009000ffe2005388 */ /* 0x000fe20000000c00 */
[----:B------:R-:W-:Y:S02]  /*11770*/  ISETP.GE.AND P5, PT, R235, UR12, PT ;  /* 0x0000000ceb007c0c */ /* 0x000fe4000bfa6270 */
[----:B------:R-:W-:Y:S02]  /*11780*/  LOP3.LUT R223, R0, 0x3e00, RZ, 0xc0, !PT ;  /* 0x00003e0000df7812 */ /* 0x000fe400078ec0ff */
[----:B------:R-:W-:Y:S02]  /*11790*/  SHF.L.U32 R2, R221, 0x5, RZ ;  /* 0x00000005dd027819 */ /* 0x000fe400000006ff */
[----:B------:R-:W-:Y:S01]  /*117a0*/  LOP3.LUT R0, R224, 0x18, RZ, 0xc0, !PT ;  /* 0x00000018e0007812 */ /* 0x000fe200078ec0ff */
[----:B------:R-:W-:Y:S01]  /*117b0*/  @!PT LDS RZ, [RZ] ;  /* 0x00000000fffff984 */ /* 0x000fe20000000800 */
[----:B------:R-:W-:Y:S01]  /*117c0*/  @!PT LDS RZ, [RZ] ;  /* 0x00000000fffff984 */ /* 0x000fe20000000800 */
[----:B------:R-:W-:Y:S01]  /*117d0*/  @!PT LDS RZ, [RZ] ;  /* 0x00000000fffff984 */ /* 0x000fe20000000800 */
[----:B------:R-:W-:Y:S03]  /*117e0*/  @!P2 LDGSTS.E.BYPASS.LTC128B.128 [R226+0xa000], desc[UR10][R8.64+0x40] ;  /* 0x0a00004008e2afae */ /* 0x000fe6000b981a0a */
[--C-:B------:R-:W-:Y:S02]  /*117f0*/  LOP3.LUT R0, R0, 0xc0, R2.reuse, 0xf8, !PT ;  /* 0x000000c000007812 */ /* 0x100fe400078ef802 */
[--C-:B-1----:R-:W-:Y:S02]  /*11800*/  LOP3.LUT R4, R3, 0x20, R2.reuse, 0xf8, !PT ;  /* 0x0000002003047812 */ /* 0x102fe400078ef802 */
[----:B------:R-:W-:Y:S01]  /*11810*/  LOP3.LUT R2, R223, 0x120, R2, 0xf8, !PT ;  /* 0x00000120df027812 */ /* 0x000fe200078ef802 */
        /* <DEDUP_REMOVED lines=12> */
[C---:B------:R-:W-:Y:S01]  /*118e0*/  IMAD.IADD R101, R2.reuse, 0x1, R3 ;  /* 0x0000000102657824 */ /* 0x040fe200078e0203 */
[----:B------:R-:W-:Y:S06]  /*118f0*/  IADD3 R2, PT, PT, R2, R0, RZ ;  /* 0x0000000002027210 */ /* 0x000fec0007ffe0ff */
        /* <DEDUP_REMOVED lines=46> */
[----:B------:R-:W-:Y:S01]  /*11be0*/  LDSM.16.M88.4 R216, [R101+0x3000] ;  /* 0x0030000065d8783b */ /* 0x000fe20000000200 */
        /* <DEDUP_REMOVED lines=26> */
[-C--:B-1----:R-:W-:Y:S01]  /*11d90*/  HMMA.16816.F32 R4, R108, R180.reuse, R4 ;  /* 0x000000b46c04723c */ /* 0x082fe20000001804 */
[----:B------:R-:W-:Y:S07]  /*11da0*/  LDSM.16.M88.4 R196, [R0+0x8400] ;  /* 0x0084000000c4783b */ /* 0x000fee0000000200 */
[C---:B--2---:R-:W-:Y:S08]  /*11db0*/  HMMA.16816.F32 R8, R188.reuse, R180, R8 ;  /* 0x000000b4bc08723c */ /* 0x044ff00000001808 */
        /* <DEDUP_REMOVED lines=18> */
[----:B------:R-:W1:Y:S07]  /*11ee0*/  LDSM.16.M88.4 R108, [R2+0x7800] ;  /* 0x00780000026c783b */ /* 0x000e6e0000000200 */
[-C--:B------:R-:W-:Y:S01]  /*11ef0*/  HMMA.16816.F32 R4, R208, R212.reuse, R4 ;  /* 0x000000d4d004723c */ /* 0x080fe20000001804 */
[----:B------:R2:W3:Y:S07]  /*11f00*/  LDSM.16.M88.4 R204, [R0+0x8c00] ;  /* 0x008c000000cc783b */ /* 0x0004ee0000000200 */
[C---:B------:R-:W-:Y:S08]  /*11f10*/  HMMA.16816.F32 R8, R216.reuse, R212, R8 ;  /* 0x000000d4d808723c */ /* 0x040ff00000001808 */
[-C--:B------:R-:W-:Y:S08]  /*11f20*/  HMMA.16816.F32 R12, R216, R214.reuse, R12 ;  /* 0x000000d6d80c723c */ /* 0x080ff0000000180c */
[C---:B------:R-:W-:Y:S01]  /*11f30*/  HMMA.16816.F32 R16, R208.reuse, R214, R16 ;  /* 0x000000d6d010723c */ /* 0x040fe20000001810 */
[----:B------:R-:W-:Y:S01]  /*11f40*/  LDSM.16.M88.4 R212, [R2+0x8000] ;  /* 0x0080000002d4783b */ /* 0x000fe20000000200 */
[----:B--2---:R-:W-:Y:S06]  /*11f50*/  MOV R0, UR21 ;  /* 0x0000001500007c02 */ /* 0x004fec0008000f00 */
[-C--:B----4-:R-:W-:Y:S08]  /*11f60*/  HMMA.16816.F32 R20, R208, R176.reuse, R20 ;  /* 0x000000b0d014723c */ /* 0x090ff00000001814 */
        /* <DEDUP_REMOVED lines=41> */
[----:B------:R-:W2:Y:S01]  /*12200*/  MUFU.TANH R186, R5 ;  /* 0x0000000500ba7308 */ /* 0x000ea20000002400 */
[----:B------:R-:W-:Y:S01]  /*12210*/  FMUL.FTZ R11, R11, UR8 ;  /* 0x000000080b0b7c20 */ /* 0x000fe20008410000 */
[----:B------:R-:W-:Y:S01]  /*12220*/  FMUL.FTZ R12, R12, UR8 ;  /* 0x000000080c0c7c20 */ /* 0x000fe20008410000 */
[----:B------:R-:W-:Y:S01]  /*12230*/  FMUL.FTZ R13, R13, UR8 ;  /* 0x000000080d0d7c20 */ /* 0x000fe20008410000 */
[----:B------:R-:W-:Y:S01]  /*12240*/  FMUL.FTZ R14, R14, UR8 ;  /* 0x000000080e0e7c20 */ /* 0x000fe20008410000 */
[----:B------:R-:W-:Y:S05]  /*12250*/  FMUL.FTZ R15, R15, UR8 ;  /* 0x000000080f0f7c20 */ /* 0x000fea0008410000 */
[----:B------:R-:W3:Y:S01]  /*12260*/  MUFU.TANH R189, R6 ;  /* 0x0000000600bd7308 */ /* 0x000ee20000002400 */
[----:B------:R-:W-:Y:S01]  /*12270*/  FMUL.FTZ R17, R17, UR8 ;  /* 0x0000000811117c20 */ /* 0x000fe20008410000 */
[----:B------:R-:W-:Y:S01]  /*12280*/  FMUL.FTZ R16, R16, UR8 ;  /* 0x0000000810107c20 */ /* 0x000fe20008410000 */
[----:B------:R-:W-:Y:S07]  /*12290*/  FMUL.FTZ R18, R18, UR8 ;  /* 0x0000000812127c20 */ /* 0x000fee0008410000 */
[----:B------:R4:W1:Y:S10]  /*122a0*/  MUFU.TANH R192, R7 ;  /* 0x0000000700c07308 */ /* 0x0008740000002400 */
[----:B------:R-:W1:Y:S10]  /*122b0*/  MUFU.TANH R183, R8 ;  /* 0x0000000800b77308 */ /* 0x000e740000002400 */
[----:B------:R-:W1:Y:S01]  /*122c0*/  MUFU.TANH R182, R9 ;  /* 0x0000000900b67308 */ /* 0x000e620000002400 */
[----:B----4-:R-:W4:Y:S09]  /*122d0*/  LDSM.16.M88.4 R4, [R2+0x8400] ;  /* 0x008400000204783b */ /* 0x010f320000000200 */
[----:B------:R-:W1:Y:S10]  /*122e0*/  MUFU.TANH R185, R10 ;  /* 0x0000000a00b97308 */ /* 0x000e740000002400 */
[----:B------:R5:W1:Y:S10]  /*122f0*/  MUFU.TANH R184, R11 ;  /* 0x0000000b00b87308 */ /* 0x000a740000002400 */
[----:B------:R-:W1:Y:S10]  /*12300*/  MUFU.TANH R194, R12 ;  /* 0x0000000c00c27308 */ /* 0x000e740000002400 */
[----:B------:R-:W1:Y:S01]  /*12310*/  MUFU.TANH R188, R13 ;  /* 0x0000000d00bc7308 */ /* 0x000e620000002400 */
[----:B-----5:R-:W5:Y:S09]  /*12320*/  LDSM.16.M88.4 R8, [R2+0x8800] ;  /* 0x008800000208783b */ /* 0x020f720000000200 */
[----:B------:R-:W1:Y:S01]  /*12330*/  MUFU.TANH R191, R14 ;  /* 0x0000000e00bf7308 */ /* 0x000e620000002400 */
[-C--:B----4-:R-:W-:Y:S09]  /*12340*/  HMMA.16816.F32 R20, R176, R4.reuse, R20 ;  /* 0x00000004b014723c */ /* 0x090ff20000001814 */
[----:B------:R4:W1:Y:S01]  /*12350*/  MUFU.TANH R190, R15 ;  /* 0x0000000f00be7308 */ /* 0x0008620000002400 */
[C---:B------:R-:W-:Y:S09]  /*12360*/  HMMA.16816.F32 R24, R108.reuse, R4, R24 ;  /* 0x000000046c18723c */ /* 0x040ff20000001818 */
[----:B------:R2:W1:Y:S01]  /*12370*/  MUFU.TANH R181, R17 ;  /* 0x0000001100b57308 */ /* 0x0004620000002400 */
[-C--:B------:R-:W-:Y:S03]  /*12380*/  HMMA.16816.F32 R28, R108, R6.reuse, R28 ;  /* 0x000000066c1c723c */ /* 0x080fe6000000181c */
[----:B------:R-:W-:Y:S01]  /*12390*/  FMUL.FTZ R20, R20, UR8 ;  /* 0x0000000814147c20 */ /* 0x000fe20008410000 */
[----:B------:R-:W-:Y:S05]  /*123a0*/  FMUL.FTZ R21, R21, UR8 ;  /* 0x0000000815157c20 */ /* 0x000fea0008410000 */
[----:B------:R3:W1:Y:S01]  /*123b0*/  MUFU.TANH R193, R16 ;  /* 0x0000001000c17308 */ /* 0x0006620000002400 */
[----:B----4-:R4:W1:Y:S01]  /*123c0*/  LDSM.16.M88.4 R12, [R2+0x8c00] ;  /* 0x008c0000020c783b */ /* 0x0108620000000200 */
[C---:B------:R-:W-:Y:S01]  /*123d0*/  HMMA.16816.F32 R32, R176.reuse, R6, R32 ;  /* 0x00000006b020723c */ /* 0x040fe20000001820 */
[----:B------:R-:W-:Y:S07]  /*123e0*/  DEPBAR.LE SB0, 0x0 ;  /* 0x000080000000791a */ /* 0x000fee0000000000 */
[----:B------:R-:W1:Y:S01]  /*123f0*/  MUFU.TANH R18, R18 ;  /* 0x0000001200127308 */ /* 0x000e620000002400 */
[----:B------:R-:W-:Y:S01]  /*12400*/  FMUL.FTZ R24, R24, UR8 ;  /* 0x0000000818187c20 */ /* 0x000fe20008410000 */
[----:B--2---:R-:W-:Y:S01]  /*12410*/  FMUL.FTZ R17, R19, UR8 ;  /* 0x0000000813117c20 */ /* 0x004fe20008410000 */
[-C--:B-----5:R-:W-:Y:S07]  /*12420*/  HMMA.16816.F32 R36, R176, R8.reuse, R36 ;  /* 0x00000008b024723c */ /* 0x0a0fee0000001824 */
[----:B------:R-:W2:Y:S01]  /*12430*/  MUFU.TANH R17, R17 ;  /* 0x0000001100117308 */ /* 0x000ea20000002400 */
[----:B------:R-:W-:Y:S01]  /*12440*/  BAR.SYNC.DEFER_BLOCKING 0x0 ;  /* 0x0000000000007b1d */ /* 0x000fe20000010000 */
[----:B------:R-:W-:Y:S01]  /*12450*/  FMUL.FTZ R19, R22, UR8 ;  /* 0x0000000816137c20 */ /* 0x000fe20008410000 */
[C---:B------:R-:W-:Y:S04]  /*12460*/  HMMA.16816.F32 R40, R108.reuse, R8, R40 ;  /* 0x000000086c28723c */ /* 0x040fe80000001828 */
[----:B---3--:R-:W-:Y:S03]  /*12470*/  FMUL.FTZ R16, R23, UR8 ;  /* 0x0000000817107c20 */ /* 0x008fe60008410000 */
[----:B------:R3:W1:Y:S01]  /*12480*/  MUFU.TANH R180, R20 ;  /* 0x0000001400b47308 */ /* 0x0006620000002400 */
[----:B----4-:R-:W-:Y:S02]  /*12490*/  IMAD.SHL.U32 R2, R221, 0x2, RZ ;  /* 0x00000002dd027824 */ /* 0x010fe400078e00ff */
[----:B------:R-:W-:Y:S01]  /*124a0*/  FMUL.FTZ R25, R25, UR8 ;  /* 0x0000000819197c20 */ /* 0x000fe20008410000 */
[-C--:B------:R-:W-:Y:S03]  /*124b0*/  HMMA.16816.F32 R44, R108, R10.reuse, R44 ;  /* 0x0000000a6c2c723c */ /* 0x080fe6000000182c */
[----:B------:R-:W-:Y:S01]  /*124c0*/  LOP3.LUT R236, R2, 0x6, RZ, 0xc0, !PT ;  /* 0x0000000602ec7812 */ /* 0x000fe200078ec0ff */
[----:B------:R-:W-:Y:S02]  /*124d0*/  FMUL.FTZ R26, R26, UR8 ;  /* 0x000000081a1a7c20 */ /* 0x000fe40008410000 */
[----:B------:R3:W4:Y:S01]  /*124e0*/  MUFU.TANH R104, R21 ;  /* 0x0000001500687308 */ /* 0x0007220000002400 */
[----:B------:R-:W-:Y:S01]  /*124f0*/  FMUL.FTZ R27, R27, UR8 ;  /* 0x000000081b1b7c20 */ /* 0x000fe20008410000 */
[C---:B------:R-:W-:Y:S01]  /*12500*/  HMMA.16816.F32 R48, R176.reuse, R10, R48 ;  /* 0x0000000ab030723c */ /* 0x040fe20000001830 */
[----:B------:R3:W-:Y:S03]  /*12510*/  STL [R1+0x48], R236 ;  /* 0x000048ec01007387 */ /* 0x0007e60000100800 */
[----:B------:R-:W-:Y:S04]  /*12520*/  IMAD R0, R0, 0x40, R236 ;  /* 0x0000004000007824 */ /* 0x000fe800078e02ec */
[----:B------:R-:W2:Y:S01]  /*12530*/  MUFU.TANH R19, R19 ;  /* 0x0000001300137308 */ /* 0x000ea20000002400 */
[-C--:B-1----:R-:W-:Y:S03]  /*12540*/  HMMA.16816.F32 R52, R176, R12.reuse, R52 ;  /* 0x0000000cb034723c */ /* 0x082fe60000001834 */
[-C--:B------:R-:W-:Y:S06]  /*12550*/  ISETP.GT.AND P6, PT, R227, R0.reuse, PT ;  /* 0x00000000e300720c */ /* 0x080fec0003fc4270 */
[----:B------:R-:W1:Y:S01]  /*12560*/  MUFU.TANH R16, R16 ;  /* 0x0000001000107308 */ /* 0x000e620000002400 */
[----:B------:R-:W-:Y:S01]  /*12570*/  ISETP.GT.AND P3, PT, R234, R0, PT ;  /* 0x00000000ea00720c */ /* 0x000fe20003f64270 */
[C---:B------:R-:W-:Y:S04]  /*12580*/  HMMA.16816.F32 R56, R108.reuse, R12, R56 ;  /* 0x0000000c6c38723c */ /* 0x040fe80000001838 */
[----:B------:R-:W-:Y:S04]  /*12590*/  IADD3 R2, PT, PT, R0, 0x1, RZ ;  /* 0x0000000100027810 */ /* 0x000fe80007ffe0ff */
[----:B------:R3:W1:Y:S01]  /*125a0*/  MUFU.TANH R103, R24 ;  /* 0x0000001800677308 */ /* 0x0006620000002400 */
[-C--:B------:R-:W-:Y:S09]  /*125b0*/  HMMA.16816.F32 R60, R108, R14.reuse, R60 ;  /* 0x0000000e6c3c723c */ /* 0x080ff2000000183c */
[----:B------:R3:W1:Y:S01]  /*125c0*/  MUFU.TANH R102, R25 ;  /* 0x0000001900667308 */ /* 0x0006620000002400 */
[----:B------:R-:W-:Y:S09]  /*125d0*/  HMMA.16816.F32 R64, R176, R14, R64 ;  /* 0x0000000eb040723c */ /* 0x000ff20000001840 */
[----:B------:R3:W1:Y:S01]  /*125e0*/  MUFU.TANH R101, R26 ;  /* 0x0000001a00657308 */ /* 0x0006620000002400 */
[----:B--2-4-:R-:W-:Y:S10]  /*125f0*/  BRA.U.ANY UP0, `(.L_x_1188) ;  /* 0xffffffe900fc7547 */ /* 0x014ff4000b93ffff */
.L_x_1187:
[----:B------:R-:W-:Y:S01]  /*12600*/  FMUL.FTZ R28, R28, UR8 ;  /* 0x000000081c1c7c20 */ /* 0x000fe20008410000 */
[-C--:B------:R-:W-:Y:S01]  /*12610*/  ISETP.GT.AND P2, PT, R227, R2.reuse, PT ;  /* 0x00000002e300720c */ /* 0x080fe20003f44270 */
[----:B------:R-:W-:Y:S01]  /*12620*/  FMUL.FTZ R29, R29, UR8 ;  /* 0x000000081d1d7c20 */ /* 0x000fe20008410000 */
[----:B--2---:R-:W-:Y:S01]  /*12630*/  FSEL R6, R189, -INF , !P3 ;  /* 0xff800000bd067808 */ /* 0x004fe20005800000 */
[----:B------:R2:W-:Y:S01]  /*12640*/  MUFU.TANH R110, R28 ;  /* 0x0000001c006e7308 */ /* 0x0005e20000002400 */
[----:B------:R-:W-:Y:S01]  /*12650*/  FSEL R7, R186, -INF , !P2 ;  /* 0xff800000ba077808 */ /* 0x000fe20005000000 */
[----:B------:R-:W-:Y:S01]  /*12660*/  VIADD R4, R0, 0x9 ;  /* 0x0000000900047836 */ /* 0x000fe20000000000 */
[----:B------:R-:W-:Y:S01]  /*12670*/  ISETP.GT.AND P2, PT, R234, R2, PT ;  /* 0x00000002ea00720c */ /* 0x000fe20003f44270 */
[----:B------:R-:W-:Y:S01]  /*12680*/  FMUL.FTZ R30, R30, UR8 ;  /* 0x000000081e1e7c20 */ /* 0x000fe20008410000 */
[-C--:B------:R-:W-:Y:S01]  /*12690*/  ISETP.GT.AND P1, PT, R232, R0.reuse, PT ;  /* 0x00000000e800720c */ /* 0x080fe20003f24270 */
[----:B------:R-:W-:Y:S01]  /*126a0*/  FMUL.FTZ R31, R31, UR8 ;  /* 0x000000081f1f7c20 */ /* 0x000fe20008410000 */
[----:B------:R-:W-:Y:S03]  /*126b0*/  FSEL R5, R192, -INF , !P2 ;  /* 0xff800000c0057808 */ /* 0x000fe60005000000 */
[----:B------:R4:W-:Y:S01]  /*126c0*/  MUFU.TANH R109, R29 ;  /* 0x0000001d006d7308 */ /* 0x0009e20000002400 */
[C---:B------:R-:W-:Y:S01]  /*126d0*/  ISETP.GT.AND P0, PT, R233.reuse, R0, PT ;  /* 0x00000000e900720c */ /* 0x040fe20003f04270 */
[----:B------:R-:W-:Y:S01]  /*126e0*/  FMUL.FTZ R34, R34, UR8 ;  /* 0x0000000822227c20 */ /* 0x000fe20008410000 */
[-C--:B------:R-:W-:Y:S01]  /*126f0*/  ISETP.GT.AND P3, PT, R232, R2.reuse, PT ;  /* 0x00000002e800720c */ /* 0x080fe20003f64270 */
[----:B------:R-:W-:Y:S01]  /*12700*/  FMUL.FTZ R32, R32, UR8 ;  /* 0x0000000820207c20 */ /* 0x000fe20008410000 */
[----:B------:R-:W-:Y:S01]  /*12710*/  ISETP.GT.AND P2, PT, R233, R2, PT ;  /* 0x00000002e900720c */ /* 0x000fe20003f44270 */
[----:B------:R-:W-:Y:S01]  /*12720*/  FMUL.FTZ R33, R33, UR8 ;  /* 0x0000000821217c20 */ /* 0x000fe20008410000 */
[----:B------:R-:W-:Y:S03]  /*12730*/  FSEL R14, R183, -INF , !P1 ;  /* 0xff800000b70e7808 */ /* 0x000fe60004800000 */
[----:B------:R5:W-:Y:S01]  /*12740*/  MUFU.TANH R108, R30 ;  /* 0x0000001e006c7308 */ /* 0x000be20000002400 */
[----:B------:R-:W-:Y:S01]  /*12750*/  FSEL R13, R182, -INF , !P3 ;  /* 0xff800000b60d7808 */ /* 0x000fe20005800000 */
[----:B------:R-:W-:Y:S01]  /*12760*/  FMUL.FTZ R35, R35, UR8 ;  /* 0x0000000823237c20 */ /* 0x000fe20008410000 */
[----:B------:R-:W-:Y:S01]  /*12770*/  FSEL R12, R185, -INF , !P0 ;  /* 0xff800000b90c7808 */ /* 0x000fe20004000000 */
[----:B------:R-:W-:Y:S01]  /*12780*/  FMUL.FTZ R36, R36, UR8 ;  /* 0x0000000824247c20 */ /* 0x000fe20008410000 */
[----:B------:R-:W-:Y:S01]  /*12790*/  FSEL R11, R184, -INF , !P2 ;  /* 0xff800000b80b7808 */ /* 0x000fe20005000000 */
[----:B------:R-:W-:Y:S01]  /*127a0*/  FMUL.FTZ R38, R38, UR8 ;  /* 0x0000000826267c20 */ /* 0x000fe20008410000 */
[C---:B------:R-:W-:Y:S03]  /*127b0*/  ISETP.GE.AND P0, PT, R2.reuse, R228, PT ;  /* 0x000000e40200720c */ /* 0x040fe60003f06270 */
[----:B------:R-:W5:Y:S01]  /*127c0*/  MUFU.TANH R27, R27 ;  /* 0x0000001b001b7308 */ /* 0x000f620000002400 */
[C---:B------:R-:W-:Y:S01]  /*127d0*/  ISETP.GE.AND P2, PT, R2.reuse, R230, PT ;  /* 0x000000e60200720c */ /* 0x040fe20003f46270 */
[----:B------:R-:W-:Y:S01]  /*127e0*/  FMUL.FTZ R37, R37, UR8 ;  /* 0x0000000825257c20 */ /* 0x000fe20008410000 */
[C---:B------:R-:W-:Y:S01]  /*127f0*/  ISETP.GE.AND P1, PT, R2.reuse, R229, PT ;  /* 0x000000e50200720c */ /* 0x040fe20003f26270 */
[----:B------:R-:W-:Y:S01]  /*12800*/  FMUL.FTZ R39, R39, UR8 ;  /* 0x0000000827277c20 */ /* 0x000fe20008410000 */
[----:B------:R-:W-:Y:S01]  /*12810*/  ISETP.GE.AND P3, PT, R2, R231, PT ;  /* 0x000000e70200720c */ /* 0x000fe20003f66270 */
[C---:B------:R-:W-:Y:S01]  /*12820*/  VIADD R2, R0.reuse, 0x8 ;  /* 0x0000000800027836 */ /* 0x040fe20000000000 */
[----:B------:R-:W-:Y:S03]  /*12830*/  FSEL R3, R187, -INF , !P6 ;  /* 0xff800000bb037808 */ /* 0x000fe60007000000 */
[----:B------:R-:W5:Y:S01]  /*12840*/  MUFU.TANH R31, R31 ;  /* 0x0000001f001f7308 */ /* 0x000f620000002400 */
[----:B------:R-:W-:Y:S01]  /*12850*/  ISETP.GE.AND P6, PT, R0, R229, PT ;  /* 0x000000e50000720c */ /* 0x000fe20003fc6270 */
[----:B------:R-:W-:Y:S01]  /*12860*/  FMUL.FTZ R42, R42, UR8 ;  /* 0x000000082a2a7c20 */ /* 0x000fe20008410000 */
[----:B--2---:R-:W-:Y:S01]  /*12870*/  FSEL R28, R7, -INF , !P1 ;  /* 0xff800000071c7808 */ /* 0x004fe20004800000 */
[----:B------:R-:W-:Y:S01]  /*12880*/  FMUL.FTZ R40, R40, UR8 ;  /* 0x0000000828287c20 */ /* 0x000fe20008410000 */
[----:B------:R-:W-:Y:S01]  /*12890*/  ISETP.GT.AND P1, PT, R232, R2, PT ;  /* 0x00000002e800720c */ /* 0x000fe20003f24270 */
[----:B------:R-:W-:Y:S01]  /*128a0*/  FMUL.FTZ R41, R41, UR8 ;  /* 0x0000000829297c20 */ /* 0x000fe20008410000 */
[----:B----4-:R-:W-:Y:S01]  /*128b0*/  FSEL R29, R3, -INF , !P6 ;  /* 0xff800000031d7808 */ /* 0x010fe20007000000 */
[C---:B------:R-:W-:Y:S01]  /*128c0*/  VIADD R3, R0.reuse, 0x11 ;  /* 0x0000001100037836 */ /* 0x040fe20000000000 */
[----:B---3--:R-:W-:Y:S01]  /*128d0*/  FSEL R25, R5, -INF , !P3 ;  /* 0xff80000005197808 */ /* 0x008fe20005800000 */
[----:B------:R-:W-:Y:S01]  /*128e0*/  MUFU.TANH R32, R32 ;  /* 0x0000002000207308 */ /* 0x000fe20000002400 */
[----:B------:R-:W-:Y:S01]  /*128f0*/  ISETP.GE.AND P6, PT, R0, R231, PT ;  /* 0x000000e70000720c */ /* 0x000fe20003fc6270 */
[----:B------:R-:W-:Y:S01]  /*12900*/  FMUL.FTZ R43, R43, UR8 ;  /* 0x000000082b2b7c20 */ /* 0x000fe20008410000 */
[----:B------:R-:W-:Y:S01]  /*12910*/  ISETP.GT.AND P3, PT, R232, R4, PT ;  /* 0x00000004e800720c */ /* 0x000fe20003f64270 */
[----:B------:R-:W-:Y:S01]  /*12920*/  FMUL.FTZ R44, R44, UR8 ;  /* 0x000000082c2c7c20 */ /* 0x000fe20008410000 */
[----:B------:R-:W-:Y:S01]  /*12930*/  FSEL R10, R194, -INF , !P1 ;  /* 0xff800000c20a7808 */ /* 0x000fe20004800000 */
[----:B------:R-:W-:Y:S01]  /*12940*/  FMUL.FTZ R47, R47, UR8 ;  /* 0x000000082f2f7c20 */ /* 0x000fe20008410000 */
[----:B------:R-:W-:Y:S03]  /*12950*/  ISETP.GT.AND P1, PT, R233, R2, PT ;  /* 0x00000002e900720c */ /* 0x000fe60003f24270 */
[----:B------:R-:W-:Y:S01]  /*12960*/  MUFU.TANH R33, R33 ;  /* 0x0000002100217308 */ /* 0x000fe20000002400 */
[----:B------:R-:W-:Y:S01]  /*12970*/  FSEL R26, R6, -INF , !P6 ;  /* 0xff800000061a7808 */ /* 0x000fe20007000000 */
[----:B------:R-:W-:Y:S01]  /*12980*/  FMUL.FTZ R48, R48, UR8 ;  /* 0x0000000830307c20 */ /* 0x000fe20008410000 */
[----:B------:R-:W-:Y:S01]  /*12990*/  FSEL R9, R188, -INF , !P3 ;  /* 0xff800000bc097808 */ /* 0x000fe20005800000 */
[----:B------:R-:W-:Y:S01]  /*129a0*/  FMUL.FTZ R45, R45, UR8 ;  /* 0x000000082d2d7c20 */ /* 0x000fe20008410000 */
[----:B------:R-:W-:Y:S01]  /*129b0*/  FSEL R20, R13, -INF , !P0 ;  /* 0xff8000000d147808 */ /* 0x000fe20004000000 */
[----:B------:R-:W-:Y:S01]  /*129c0*/  FMUL.FTZ R46, R46, UR8 ;  /* 0x000000082e2e7c20 */ /* 0x000fe20008410000 */
[----:B------:R-:W-:Y:S03]  /*129d0*/  ISETP.GE.AND P6, PT, R0, R228, PT ;  /* 0x000000e40000720c */ /* 0x000fe60003fc6270 */
[----:B------:R-:W2:Y:S01]  /*129e0*/  MUFU.TANH R13, R34 ;  /* 0x00000022000d7308 */ /* 0x000ea20000002400 */
[----:B------:R-:W-:Y:S01]  /*129f0*/  ISETP.GT.AND P3, PT, R233, R4, PT ;  /* 0x00000004e900720c */ /* 0x000fe20003f64270 */
[----:B------:R-:W-:Y:S01]  /*12a00*/  FMUL.FTZ R50, R50, UR8 ;  /* 0x0000000832327c20 */ /* 0x000fe20008410000 */
[----:B------:R-:W-:Y:S01]  /*12a10*/  FSEL R8, R191, -INF , !P1 ;  /* 0xff800000bf087808 */ /* 0x000fe20004800000 */
[----:B------:R-:W-:Y:S01]  /*12a20*/  FMUL.FTZ R49, R49, UR8 ;  /* 0x0000000831317c20 */ /* 0x000fe20008410000 */
[----:B------:R-:W-:Y:S01]  /*12a30*/  ISETP.GT.AND P0, PT, R234, R2, PT ;  /* 0x00000002ea00720c */ /* 0x000fe20003f04270 */
[----:B------:R-:W-:Y:S01]  /*12a40*/  FMUL.FTZ R51, R51, UR8 ;  /* 0x0000000833337c20 */ /* 0x000fe20008410000 */
[----:B------:R-:W-:Y:S03]  /*12a50*/  ISETP.GE.AND P1, PT, R0, R230, PT ;  /* 0x000000e60000720c */ /* 0x000fe60003f26270 */
[----:B------:R-:W3:Y:S01]  /*12a60*/  MUFU.TANH R35, R35 ;  /* 0x0000002300237308 */ /* 0x000ee20000002400 */
[----:B------:R-:W-:Y:S01]  /*12a70*/  FSEL R21, R14, -INF , !P6 ;  /* 0xff8000000e157808 */ /* 0x000fe20007000000 */
[----:B------:R-:W-:Y:S01]  /*12a80*/  FMUL.FTZ R52, R52, UR8 ;  /* 0x0000000834347c20 */ /* 0x000fe20008410000 */
[----:B------:R-:W-:Y:S01]  /*12a90*/  FSEL R6, R190, -INF , !P3 ;  /* 0xff800000be067808 */ /* 0x000fe20005800000 */
[----:B------:R-:W-:Y:S01]  /*12aa0*/  FMUL.FTZ R54, R54, UR8 ;  /* 0x0000000836367c20 */ /* 0x000fe20008410000 */
[----:B------:R-:W-:Y:S01]  /*12ab0*/  ISETP.GT.AND P6, PT, R227, R4, PT ;  /* 0x00000004e300720c */ /* 0x000fe20003fc4270 */
[----:B------:R-:W-:Y:S01]  /*12ac0*/  FMUL.FTZ R53, R53, UR8 ;  /* 0x0000000835357c20 */ /* 0x000fe20008410000 */
[----:B------:R-:W-:Y:S03]  /*12ad0*/  FSEL R7, R18, -INF , !P0 ;  /* 0xff80000012077808 */ /* 0x000fe60004000000 */
[----:B------:R-:W4:Y:S01]  /*12ae0*/  MUFU.TANH R36, R36 ;  /* 0x0000002400247308 */ /* 0x000f220000002400 */
[----:B------:R-:W-:Y:S01]  /*12af0*/  ISETP.GT.AND P3, PT, R227, R2, PT ;  /* 0x00000002e300720c */ /* 0x000fe20003f64270 */
[----:B------:R-:W-:Y:S01]  /*12b00*/  FMUL.FTZ R55, R55, UR8 ;  /* 0x0000000837377c20 */ /* 0x000fe20008410000 */
[----:B------:R-:W-:Y:S01]  /*12b10*/  FSEL R23, R12, -INF , !P1 ;  /* 0xff8000000c177808 */ /* 0x000fe20004800000 */
[----:B------:R-:W-:Y:S01]  /*12b20*/  FMUL.FTZ R56, R56, UR8 ;  /* 0x0000000838387c20 */ /* 0x000fe20008410000 */
[----:B------:R-:W-:Y:S01]  /*12b30*/  ISETP.GT.AND P0, PT, R234, R4, PT ;  /* 0x00000004ea00720c */ /* 0x000fe20003f04270 */
[----:B------:R-:W-:Y:S01]  /*12b40*/  FMUL.FTZ R57, R57, UR8 ;  /* 0x0000000839397c20 */ /* 0x000fe20008410000 */
[----:B------:R-:W-:Y:S03]  /*12b50*/  FSEL R22, R11, -INF , !P2 ;  /* 0xff8000000b167808 */ /* 0x000fe60005000000 */
[----:B------:R-:W4:Y:S01]  /*12b60*/  MUFU.TANH R38, R38 ;  /* 0x0000002600267308 */ /* 0x000f220000002400 */
[----:B------:R-:W-:Y:S01]  /*12b70*/  ISETP.GE.AND P1, PT, R2, R228, PT ;  /* 0x000000e40200720c */ /* 0x000fe20003f26270 */
[----:B------:R-:W-:Y:S01]  /*12b80*/  FMUL.FTZ R58, R58, UR8 ;  /* 0x000000083a3a7c20 */ /* 0x000fe20008410000 */
[----:B------:R-:W-:Y:S01]  /*12b90*/  ISETP.GE.AND P2, PT, R2, R230, PT ;  /* 0x000000e60200720c */ /* 0x000fe20003f46270 */
[----:B------:R-:W-:Y:S01]  /*12ba0*/  FMUL.FTZ R59, R59, UR8 ;  /* 0x000000083b3b7c20 */ /* 0x000fe20008410000 */
[----:B------:R-:W-:Y:S01]  /*12bb0*/  FSEL R11, R181, -INF , !P6 ;  /* 0xff800000b50b7808 */ /* 0x000fe20007000000 */
[----:B------:R-:W-:Y:S01]  /*12bc0*/  FMUL.FTZ R60, R60, UR8 ;  /* 0x000000083c3c7c20 */ /* 0x000fe20008410000 */
[----:B------:R-:W-:Y:S03]  /*12bd0*/  FSEL R12, R193, -INF , !P3 ;  /* 0xff800000c10c7808 */ /* 0x000fe60005800000 */
[----:B------:R-:W4:Y:S01]  /*12be0*/  MUFU.TANH R37, R37 ;  /* 0x0000002500257308 */ /* 0x000f220000002400 */
[C---:B------:R-:W-:Y:S01]  /*12bf0*/  ISETP.GE.AND P3, PT, R2.reuse, R229, PT ;  /* 0x000000e50200720c */ /* 0x040fe20003f66270 */
[----:B------:R-:W-:Y:S01]  /*12c00*/  FMUL.FTZ R63, R63, UR8 ;  /* 0x000000083f3f7c20 */ /* 0x000fe20008410000 */
[----:B------:R-:W-:Y:S01]  /*12c10*/  ISETP.GE.AND P6, PT, R2, R231, PT ;  /* 0x000000e70200720c */ /* 0x000fe20003fc6270 */
[----:B------:R-:W-:Y:S01]  /*12c20*/  VIADD R2, R0, 0x10 ;  /* 0x0000001000027836 */ /* 0x000fe20000000000 */
[----:B------:R-:W-:Y:S01]  /*12c30*/  FSEL R5, R17, -INF , !P0 ;  /* 0xff80000011057808 */ /* 0x000fe20004000000 */
[----:B------:R-:W-:Y:S01]  /*12c40*/  FMUL.FTZ R61, R61, UR8 ;  /* 0x000000083d3d7c20 */ /* 0x000fe20008410000 */
[----:B------:R-:W-:Y:S03]  /*12c50*/  FSEL R15, R10, -INF , !P1 ;  /* 0xff8000000a0f7808 */ /* 0x000fe60004800000 */
[----:B------:R-:W4:Y:S01]  /*12c60*/  MUFU.TANH R39, R39 ;  /* 0x0000002700277308 */ /* 0x000f220000002400 */
[----:B------:R-:W-:Y:S01]  /*12c70*/  ISETP.GE.AND P0, PT, R4, R228, PT ;  /* 0x000000e40400720c */ /* 0x000fe20003f06270 */
[----:B------:R-:W-:Y:S01]  /*12c80*/  FMUL.FTZ R62, R62, UR8 ;  /* 0x000000083e3e7c20 */ /* 0x000fe20008410000 */
[----:B------:R-:W-:Y:S01]  /*12c90*/  FSEL R18, R8, -INF , !P2 ;  /* 0xff80000008127808 */ /* 0x000fe20005000000 */
[----:B------:R-:W-:Y:S01]  /*12ca0*/  FMUL.FTZ R64, R64, UR8 ;  /* 0x0000000840407c20 */ /* 0x000fe20008410000 */
[----:B------:R-:W-:Y:S01]  /*12cb0*/  ISETP.GE.AND P1, PT, R4, R230, PT ;  /* 0x000000e60400720c */ /* 0x000fe20003f26270 */
[----:B------:R-:W-:Y:S01]  /*12cc0*/  FMUL.FTZ R65, R65, UR8 ;  /* 0x0000000841417c20 */ /* 0x000fe20008410000 */
[----:B------:R-:W-:Y:S03]  /*12cd0*/  ISETP.GT.AND P2, PT, R227, R3, PT ;  /* 0x00000003e300720c */ /* 0x000fe60003f44270 */
[----:B------:R-:W4:Y:S01]  /*12ce0*/  MUFU.TANH R42, R42 ;  /* 0x0000002a002a7308 */ /* 0x000f220000002400 */
[----:B------:R-:W-:Y:S01]  /*12cf0*/  FSEL R14, R9, -INF , !P0 ;  /* 0xff800000090e7808 */ /* 0x000fe20004000000 */
[----:B------:R-:W-:Y:S01]  /*12d00*/  FMUL.FTZ R66, R66, UR8 ;  /* 0x0000000842427c20 */ /* 0x000fe20008410000 */
[----:B------:R-:W-:Y:S01]  /*12d10*/  FSEL R17, R6, -INF , !P1 ;  /* 0xff80000006117808 */ /* 0x000fe20004800000 */
[----:B------:R-:W-:Y:S01]  /*12d20*/  FMUL.FTZ R67, R67, UR8 ;  /* 0x0000000843437c20 */ /* 0x000fe20008410000 */
[-C--:B------:R-:W-:Y:S01]  /*12d30*/  ISETP.GT.AND P0, PT, R227, R2.reuse, PT ;  /* 0x00000002e300720c */ /* 0x080fe20003f04270 */
[----:B------:R-:W-:Y:S01]  /*12d40*/  UISETP.GT.AND UP0, UPT, UR21, UR18, UPT ;  /* 0x000000121500728c */ /* 0x000fe2000bf04270 */
[----:B------:R-:W-:Y:S03]  /*12d50*/  FSEL R9, R104, -INF , !P2 ;  /* 0xff80000068097808 */ /* 0x000fe60005000000 */
[----:B------:R-:W4:Y:S01]  /*12d60*/  MUFU.TANH R40, R40 ;  /* 0x0000002800287308 */ /* 0x000f220000002400 */
[-C--:B------:R-:W-:Y:S01]  /*12d70*/  ISETP.GT.AND P1, PT, R234, R2.reuse, PT ;  /* 0x00000002ea00720c */ /* 0x080fe20003f24270 */
[----:B------:R-:W-:Y:S01]  /*12d80*/  UIADD3 UR21, UPT, UPT, UR21, -0x1, URZ ;  /* 0xffffffff15157890 */ /* 0x000fe2000fffe0ff */
[----:B------:R-:W-:Y:S02]  /*12d90*/  ISETP.GE.AND P2, PT, R4, R229, PT ;  /* 0x000000e50400720c */ /* 0x000fe40003f46270 */
[----:B------:R-:W-:Y:S02]  /*12da0*/  FSEL R10, R180, -INF , !P0 ;  /* 0xff800000b40a7808 */ /* 0x000fe40004000000 */
[----:B------:R-:W-:Y:S03]  /*12db0*/  FSEL R8, R19, -INF , !P1 ;  /* 0xff80000013087808 */ /* 0x000fe60004800000 */
[----:B------:R-:W4:Y:S01]  /*12dc0*/  MUFU.TANH R41, R41 ;  /* 0x0000002900297308 */ /* 0x000f220000002400 */
[----:B------:R-:W-:Y:S02]  /*12dd0*/  ISETP.GT.AND P0, PT, R234, R3, PT ;  /* 0x00000003ea00720c */ /* 0x000fe40003f04270 */
[----:B------:R-:W-:Y:S02]  /*12de0*/  FSEL R19, R11, -INF , !P2 ;  /* 0xff8000000b137808 */ /* 0x000fe40005000000 */
[-C--:B------:R-:W-:Y:S02]  /*12df0*/  ISETP.GT.AND P2, PT, R233, R2.reuse, PT ;  /* 0x00000002e900720c */ /* 0x080fe40003f44270 */
[----:B------:R-:W-:Y:S01]  /*12e00*/  ISETP.GE.AND P1, PT, R4, R231, PT ;  /* 0x000000e70400720c */ /* 0x000fe20003f26270 */
[----:B------:R-:W-:Y:S01]  /*12e10*/  VIADD R4, R0, 0x19 ;  /* 0x0000001900047836 */ /* 0x000fe20000000000 */
[----:B-1----:R-:W-:Y:S01]  /*12e20*/  FSEL R6, R16, -INF , !P0 ;  /* 0xff80000010067808 */ /* 0x002fe20004000000 */
[----:B------:R-:W1:Y:S01]  /*12e30*/  MUFU.TANH R43, R43 ;  /* 0x0000002b002b7308 */ /* 0x000e620000002400 */
[----:B------:R-:W-:Y:S02]  /*12e40*/  FSEL R16, R12, -INF , !P3 ;  /* 0xff8000000c107808 */ /* 0x000fe40005800000 */
[----:B-----5:R-:W-:Y:S02]  /*12e50*/  FSEL R30, R7, -INF , !P6 ;  /* 0xff800000071e7808 */ /* 0x020fe40007000000 */
[----:B------:R-:W-:Y:S02]  /*12e60*/  FSEL R7, R101, -INF , !P2 ;  /* 0xff80000065077808 */ /* 0x000fe40005000000 */
[C---:B------:R-:W-:Y:S03]  /*12e70*/  ISETP.GT.AND P0, PT, R232.reuse, R2, PT ;  /* 0x00000002e800720c */ /* 0x040fe60003f04270 */
[----:B------:R-:W5:Y:S01]  /*12e80*/  MUFU.TANH R44, R44 ;  /* 0x0000002c002c7308 */ /* 0x000f620000002400 */
[-C--:B------:R-:W-:Y:S02]  /*12e90*/  ISETP.GT.AND P3, PT, R232, R3.reuse, PT ;  /* 0x00000003e800720c */ /* 0x080fe40003f64270 */
[----:B------:R-:W-:Y:S02]  /*12ea0*/  FSEL R24, R5, -INF , !P1 ;  /* 0xff80000005187808 */ /* 0x000fe40004800000 */
[----:B------:R-:W-:Y:S02]  /*12eb0*/  ISETP.GT.AND P2, PT, R233, R3, PT ;  /* 0x00000003e900720c */ /* 0x000fe40003f44270 */
[----:B------:R-:W-:Y:S03]  /*12ec0*/  ISETP.GE.AND P1, PT, R2, R231, PT ;  /* 0x000000e70200720c */ /* 0x000fe60003f26270 */
[----:B------:R-:W5:Y:S01]  /*12ed0*/  MUFU.TANH R47, R47 ;  /* 0x0000002f002f7308 */ /* 0x000f620000002400 */
[----:B------:R-:W-:Y:S02]  /*12ee0*/  FSEL R12, R103, -INF , !P0 ;  /* 0xff800000670c7808 */ /* 0x000fe40004000000 */
[----:B------:R-:W-:Y:S02]  /*12ef0*/  FSEL R11, R102, -INF , !P3 ;  /* 0xff800000660b7808 */ /* 0x000fe40005800000 */
        /* <DEDUP_REMOVED lines=9> */
[----:B------:R-:W-:Y:S02]  /*12f90*/  ISETP.GE.AND P6, PT, R3, R231, PT ;  /* 0x000000e70300720c */ /* 0x000fe40003fc6270 */
[----:B------:R-:W-:Y:S02]  /*12fa0*/  FSEL R186, R12, -INF , !P0 ;  /* 0xff8000000cba7808 */ /* 0x000fe40004000000 */
[----:B------:R-:W-:Y:S02]  /*12fb0*/  FSEL R197, R6, -INF , !P6 ;  /* 0xff80000006c57808 */ /* 0x000fe40007000000 */
[----:B------:R-:W-:Y:S03]  /*12fc0*/  ISETP.GT.AND P6, PT, R233, R2, PT ;  /* 0x00000002e900720c */ /* 0x000fe60003fc4270 */
[----:B------:R-:W5:Y:S01]  /*12fd0*/  MUFU.TANH R46, R46 ;  /* 0x0000002e002e7308 */ /* 0x000f620000002400 */
[----:B------:R-:W-:Y:S02]  /*12fe0*/  ISETP.GT.AND P0, PT, R227, R4, PT ;  /* 0x00000004e300720c */ /* 0x000fe40003f04270 */
[----:B------:R-:W-:Y:S02]  /*12ff0*/  FSEL R210, R7, -INF , !P3 ;  /* 0xff80000007d27808 */ /* 0x000fe40005800000 */
[----:B------:R-:W-:Y:S05]  /*13000*/  ISETP.GE.AND P3, PT, R2, R228, PT ;  /* 0x000000e40200720c */ /* 0x000fea0003f66270 */
[----:B------:R-:W-:Y:S10]  /*13010*/  MUFU.TANH R49, R49 ;  /* 0x0000003100317308 */ /* 0x000ff40000002400 */
        /* <DEDUP_REMOVED lines=13> */
[----:B------:R-:W-:Y:S01]  /*130f0*/  MUFU.TANH R67, R67 ;  /* 0x0000004300437308 */ /* 0x000fe20000002400 */
[----:B------:R-:W-:Y:S02]  /*13100*/  FSEL R5, R27, -INF , !P2 ;  /* 0xff8000001b057808 */ /* 0x000fe40005000000 */
[-C--:B------:R-:W-:Y:S02]  /*13110*/  ISETP.GE.AND P2, PT, R3, R229.reuse, PT ;  /* 0x000000e50300720c */ /* 0x080fe40003f46270 */
[----:B------:R-:W-:Y:S02]  /*13120*/  FSEL R8, R108, -INF , !P6 ;  /* 0xff8000006c087808 */ /* 0x000fe40007000000 */
[----:B------:R-:W-:Y:S03]  /*13130*/  FSEL R195, R9, -INF , !P2 ;  /* 0xff80000009c37808 */ /* 0x000fe60005000000 */
[----:B------:R-:W5:Y:S01]  /*13140*/  MUFU.TANH R27, R50 ;  /* 0x00000032001b7308 */ /* 0x000f620000002400 */
[----:B------:R-:W-:Y:S02]  /*13150*/  FSEL R9, R109, -INF , !P1 ;  /* 0xff8000006d097808 */ /* 0x000fe40004800000 */
[----:B------:R-:W-:Y:S02]  /*13160*/  ISETP.GT.AND P2, PT, R232, R2, PT ;  /* 0x00000002e800720c */ /* 0x000fe40003f44270 */
[----:B------:R-:W-:Y:S02]  /*13170*/  ISETP.GE.AND P1, PT, R3, R228, PT ;  /* 0x000000e40300720c */ /* 0x000fe40003f26270 */
[----:B------:R-:W-:Y:S02]  /*13180*/  FSEL R10, R110, -INF , !P2 ;  /* 0xff8000006e0a7808 */ /* 0x000fe40005000000 */
[----:B------:R-:W-:Y:S02]  /*13190*/  ISETP.GT.AND P2, PT, R233, R4, PT ;  /* 0x00000004e900720c */ /* 0x000fe40003f44270 */
[----:B------:R-:W-:Y:S02]  /*131a0*/  FSEL R189, R11, -INF , !P1 ;  /* 0xff8000000bbd7808 */ /* 0x000fe40004800000 */
[----:B------:R-:W-:Y:S02]  /*131b0*/  ISETP.GT.AND P1, PT, R234, R2, PT ;  /* 0x00000002ea00720c */ /* 0x000fe40003f24270 */
[----:B------:R-:W-:Y:S02]  /*131c0*/  FSEL R6, R31, -INF , !P2 ;  /* 0xff8000001f067808 */ /* 0x000fe40005000000 */
[----:B------:R-:W-:Y:S01]  /*131d0*/  ISETP.GE.AND P6, PT, R3, R230, PT ;  /* 0x000000e60300720c */ /* 0x000fe20003fc6270 */
[----:B------:R-:W-:Y:S01]  /*131e0*/  VIADD R3, R0, 0x21 ;  /* 0x0000002100037836 */ /* 0x000fe20000000000 */
[----:B--2---:R-:W-:Y:S02]  /*131f0*/  FSEL R13, R13, -INF , !P1 ;  /* 0xff8000000d0d7808 */ /* 0x004fe40004800000 */
[----:B------:R-:W-:Y:S02]  /*13200*/  ISETP.GT.AND P2, PT, R227, R2, PT ;  /* 0x00000002e300720c */ /* 0x000fe40003f44270 */
[----:B------:R-:W-:Y:S02]  /*13210*/  ISETP.GT.AND P1, PT, R234, R4, PT ;  /* 0x00000004ea00720c */ /* 0x000fe40003f24270 */
[----:B------:R-:W-:Y:S02]  /*13220*/  FSEL R190, R5, -INF , !P6 ;  /* 0xff80000005be7808 */ /* 0x000fe40007000000 */
[----:B------:R-:W-:Y:S02]  /*13230*/  FSEL R12, R32, -INF , !P2 ;  /* 0xff800000200c7808 */ /* 0x000fe40005000000 */
[----:B------:R-:W-:Y:S02]  /*13240*/  FSEL R11, R33, -INF , !P0 ;  /* 0xff800000210b7808 */ /* 0x000fe40004000000 */
[C---:B------:R-:W-:Y:S02]  /*13250*/  ISETP.GE.AND P6, PT, R2.reuse, R230, PT ;  /* 0x000000e60200720c */ /* 0x040fe40003fc6270 */
[----:B---3--:R-:W-:Y:S02]  /*13260*/  FSEL R7, R35, -INF , !P1 ;  /* 0xff80000023077808 */ /* 0x008fe40004800000 */
[C---:B------:R-:W-:Y:S02]  /*13270*/  ISETP.GE.AND P2, PT, R2.reuse, R229, PT ;  /* 0x000000e50200720c */ /* 0x040fe40003f46270 */
[----:B------:R-:W-:Y:S01]  /*13280*/  ISETP.GE.AND P0, PT, R2, R231, PT ;  /* 0x000000e70200720c */ /* 0x000fe20003f06270 */
[----:B------:R-:W-:Y:S01]  /*13290*/  VIADD R2, R0, 0x20 ;  /* 0x0000002000027836 */ /* 0x000fe20000000000 */
[----:B------:R-:W-:Y:S02]  /*132a0*/  ISETP.GE.AND P1, PT, R4, R228, PT ;  /* 0x000000e40400720c */ /* 0x000fe40003f26270 */
[----:B------:R-:W-:Y:S02]  /*132b0*/  FSEL R187, R10, -INF , !P3 ;  /* 0xff8000000abb7808 */ /* 0x000fe40005800000 */
[----:B------:R-:W-:Y:S02]  /*132c0*/  FSEL R188, R9, -INF , !P1 ;  /* 0xff80000009bc7808 */ /* 0x000fe40004800000 */
[----:B------:R-:W-:Y:S02]  /*132d0*/  ISETP.GE.AND P3, PT, R4, R230, PT ;  /* 0x000000e60400720c */ /* 0x000fe40003f66270 */
[CC--:B------:R-:W-:Y:S02]  /*132e0*/  ISETP.GT.AND P1, PT, R227.reuse, R2.reuse, PT ;  /* 0x00000002e300720c */ /* 0x0c0fe40003f24270 */
[----:B------:R-:W-:Y:S02]  /*132f0*/  FSEL R199, R6, -INF , !P3 ;  /* 0xff80000006c77808 */ /* 0x000fe40005800000 */
[----:B----4-:R-:W-:Y:S02]  /*13300*/  FSEL R10, R36, -INF , !P1 ;  /* 0xff800000240a7808 */ /* 0x010fe40004800000 */
[-C--:B------:R-:W-:Y:S02]  /*13310*/  ISETP.GT.AND P3, PT, R234, R2.reuse, PT ;  /* 0x00000002ea00720c */ /* 0x080fe40003f64270 */
[----:B------:R-:W-:Y:S02]  /*13320*/  ISETP.GE.AND P1, PT, R4, R229, PT ;  /* 0x000000e50400720c */ /* 0x000fe40003f26270 */
        /* <DEDUP_REMOVED lines=8> */
[----:B------:R-:W-:Y:S02]  /*133b0*/  FSEL R191, R12, -INF , !P2 ;  /* 0xff8000000cbf7808 */ /* 0x000fe40005000000 */
[----:B------:R-:W-:Y:S02]  /*133c0*/  FSEL R209, R13, -INF , !P0 ;  /* 0xff8000000dd17808 */ /* 0x000fe40004000000 */
[----:B------:R-:W-:Y:S02]  /*133d0*/  FSEL R13, R42, -INF , !P1 ;  /* 0xff8000002a0d7808 */ /* 0x000fe40004800000 */
[C---:B------:R-:W-:Y:S02]  /*133e0*/  ISETP.GT.AND P3, PT, R232.reuse, R2, PT ;  /* 0x00000002e800720c */ /* 0x040fe40003f64270 */
[----:B------:R-:W-:Y:S02]  /*133f0*/  ISETP.GT.AND P2, PT, R232, R3, PT ;  /* 0x00000003e800720c */ /* 0x000fe40003f44270 */
[----:B------:R-:W-:Y:S02]  /*13400*/  ISETP.GE.AND P6, PT, R4, R231, PT ;  /* 0x000000e70400720c */ /* 0x000fe40003fc6270 */
[----:B------:R-:W-:Y:S02]  /*13410*/  ISETP.GT.AND P1, PT, R233, R3, PT ;  /* 0x00000003e900720c */ /* 0x000fe40003f24270 */
[----:B------:R-:W-:Y:S02]  /*13420*/  FSEL R12, R40, -INF , !P3 ;  /* 0xff800000280c7808 */ /* 0x000fe40005800000 */
[----:B------:R-:W-:Y:S02]  /*13430*/  FSEL R11, R41, -INF , !P2 ;  /* 0xff800000290b7808 */ /* 0x000fe40005000000 */
[----:B------:R-:W-:Y:S02]  /*13440*/  FSEL R194, R7, -INF , !P6 ;  /* 0xff80000007c27808 */ /* 0x000fe40007000000 */
[C---:B------:R-:W-:Y:S02]  /*13450*/  ISETP.GE.AND P6, PT, R2.reuse, R231, PT ;  /* 0x000000e70200720c */ /* 0x040fe40003fc6270 */
[C---:B------:R-:W-:Y:S02]  /*13460*/  ISETP.GE.AND P3, PT, R2.reuse, R228, PT ;  /* 0x000000e40200720c */ /* 0x040fe40003f66270 */
[C---:B------:R-:W-:Y:S02]  /*13470*/  ISETP.GE.AND P2, PT, R2.reuse, R230, PT ;  /* 0x000000e60200720c */ /* 0x040fe40003f46270 */
[----:B-1----:R-:W-:Y:S02]  /*13480*/  FSEL R8, R43, -INF , !P1 ;  /* 0xff8000002b087808 */ /* 0x002fe40004800000 */
[-C--:B------:R-:W-:Y:S01]  /*13490*/  ISETP.GE.AND P0, PT, R2, R229.reuse, PT ;  /* 0x000000e50200720c */ /* 0x080fe20003f06270 */
[C---:B------:R-:W-:Y:S01]  /*134a0*/  VIADD R2, R0.reuse, 0x28 ;  /* 0x0000002800027836 */ /* 0x040fe20000000000 */
[-C--:B------:R-:W-:Y:S02]  /*134b0*/  ISETP.GE.AND P1, PT, R3, R229.reuse, PT ;  /* 0x000000e50300720c */ /* 0x080fe40003f26270 */
[----:B------:R-:W-:Y:S02]  /*134c0*/  IADD3 R4, PT, PT, R0, 0x29, RZ ;  /* 0x0000002900047810 */ /* 0x000fe40007ffe0ff */
[----:B------:R-:W-:Y:S02]  /*134d0*/  FSEL R204, R9, -INF , !P1 ;  /* 0xff80000009cc7808 */ /* 0x000fe40004800000 */
[----:B------:R-:W-:Y:S02]  /*134e0*/  ISETP.GT.AND P1, PT, R232, R2, PT ;  /* 0x00000002e800720c */ /* 0x000fe40003f24270 */
[----:B------:R-:W-:Y:S02]  /*134f0*/  FSEL R207, R10, -INF , !P0 ;  /* 0xff8000000acf7808 */ /* 0x000fe40004000000 */
[----:B-----5:R-:W-:Y:S02]  /*13500*/  FSEL R10, R44, -INF , !P1 ;  /* 0xff8000002c0a7808 */ /* 0x020fe40004800000 */
[----:B------:R-:W-:Y:S02]  /*13510*/  ISETP.GT.AND P1, PT, R233, R4, PT ;  /* 0x00000004e900720c */ /* 0x000fe40003f24270 */
[----:B------:R-:W-:Y:S02]  /*13520*/  FSEL R208, R6, -INF , !P6 ;  /* 0xff80000006d07808 */ /* 0x000fe40007000000 */
[----:B------:R-:W-:Y:S02]  /*13530*/  FSEL R6, R47, -INF , !P1 ;  /* 0xff8000002f067808 */ /* 0x000fe40004800000 */
[----:B------:R-:W-:Y:S02]  /*13540*/  ISETP.GT.AND P1, PT, R227, R2, PT ;  /* 0x00000002e300720c */ /* 0x000fe40003f24270 */
[----:B------:R-:W-:Y:S02]  /*13550*/  FSEL R213, R13, -INF , !P2 ;  /* 0xff8000000dd57808 */ /* 0x000fe40005000000 */
[----:B------:R-:W-:Y:S02]  /*13560*/  FSEL R13, R48, -INF , !P1 ;  /* 0xff800000300d7808 */ /* 0x000fe40004800000 */
[----:B------:R-:W-:Y:S02]  /*13570*/  ISETP.GE.AND P1, PT, R2, R229, PT ;  /* 0x000000e50200720c */ /* 0x000fe40003f26270 */
[----:B------:R-:W-:Y:S02]  /*13580*/  ISETP.GT.AND P6, PT, R232, R4, PT ;  /* 0x00000004e800720c */ /* 0x000fe40003fc4270 */
[----:B------:R-:W-:Y:S02]  /*13590*/  FSEL R205, R13, -INF , !P1 ;  /* 0xff8000000dcd7808 */ /* 0x000fe40004800000 */
[----:B------:R-:W2:Y:S01]  /*135a0*/  LDL R13, [R1+0x50] ;  /* 0x00005000010d7983 */ /* 0x000ea20000100800 */
[-C--:B------:R-:W-:Y:S02]  /*135b0*/  ISETP.GE.AND P0, PT, R3, R231.reuse, PT ;  /* 0x000000e70300720c */ /* 0x080fe40003f06270 */
[----:B------:R-:W-:Y:S02]  /*135c0*/  FSEL R9, R45, -INF , !P6 ;  /* 0xff8000002d097808 */ /* 0x000fe40007000000 */
[----:B------:R-:W-:Y:S02]  /*135d0*/  ISETP.GE.AND P6, PT, R3, R228, PT ;  /* 0x000000e40300720c */ /* 0x000fe40003fc6270 */
[----:B------:R-:W-:Y:S02]  /*135e0*/  FSEL R247, R5, -INF , !P0 ;  /* 0xff80000005f77808 */ /* 0x000fe40004000000 */
[-C--:B------:R-:W-:Y:S02]  /*135f0*/  ISETP.GT.AND P0, PT, R233, R2.reuse, PT ;  /* 0x00000002e900720c */ /* 0x080fe40003f04270 */
[----:B------:R-:W-:Y:S02]  /*13600*/  FSEL R202, R11, -INF , !P6 ;  /* 0xff8000000bca7808 */ /* 0x000fe40007000000 */
[----:B------:R-:W-:Y:S02]  /*13610*/  ISETP.GT.AND P6, PT, R234, R2, PT ;  /* 0x00000002ea00720c */ /* 0x000fe40003fc4270 */
[----:B------:R-:W-:Y:S02]  /*13620*/  FSEL R7, R46, -INF , !P0 ;  /* 0xff8000002e077808 */ /* 0x000fe40004000000 */
[----:B------:R-:W-:Y:S02]  /*13630*/  FSEL R203, R12, -INF , !P3 ;  /* 0xff8000000ccb7808 */ /* 0x000fe40005800000 */
[----:B------:R-:W-:Y:S01]  /*13640*/  ISETP.GE.AND P0, PT, R3, R230, PT ;  /* 0x000000e60300720c */ /* 0x000fe20003f06270 */
[----:B------:R-:W-:Y:S01]  /*13650*/  VIADD R3, R0, 0x31 ;  /* 0x0000003100037836 */ /* 0x000fe20000000000 */
[----:B------:R-:W-:Y:S02]  /*13660*/  FSEL R27, R27, -INF , !P6 ;  /* 0xff8000001b1b7808 */ /* 0x000fe40007000000 */
[----:B------:R-:W-:Y:S02]  /*13670*/  ISETP.GT.AND P3, PT, R227, R4, PT ;  /* 0x00000004e300720c */ /* 0x000fe40003f64270 */
[----:B------:R-:W-:Y:S02]  /*13680*/  ISETP.GE.AND P2, PT, R2, R228, PT ;  /* 0x000000e40200720c */ /* 0x000fe40003f46270 */
[----:B------:R-:W-:Y:S02]  /*13690*/  ISETP.GT.AND P6, PT, R234, R4, PT ;  /* 0x00000004ea00720c */ /* 0x000fe40003fc4270 */
[----:B------:R-:W-:Y:S02]  /*136a0*/  FSEL R249, R8, -INF , !P0 ;  /* 0xff80000008f97808 */ /* 0x000fe40004000000 */
[----:B------:R-:W-:Y:S02]  /*136b0*/  FSEL R8, R49, -INF , !P3 ;  /* 0xff80000031087808 */ /* 0x000fe40005800000 */
[----:B------:R-:W-:Y:S02]  /*136c0*/  FSEL R200, R10, -INF , !P2 ;  /* 0xff8000000ac87808 */ /* 0x000fe40005000000 */
[C---:B------:R-:W-:Y:S02]  /*136d0*/  ISETP.GE.AND P0, PT, R2.reuse, R230, PT ;  /* 0x000000e60200720c */ /* 0x040fe40003f06270 */
[----:B------:R-:W-:Y:S01]  /*136e0*/  ISETP.GE.AND P3, PT, R2, R231, PT ;  /* 0x000000e70200720c */ /* 0x000fe20003f66270 */
[----:B------:R-:W-:Y:S01]  /*136f0*/  VIADD R2, R0, 0x30 ;  /* 0x0000003000027836 */ /* 0x000fe20000000000 */
[----:B------:R-:W-:Y:S02]  /*13700*/  FSEL R5, R51, -INF , !P6 ;  /* 0xff80000033057808 */ /* 0x000fe40007000000 */
[C---:B------:R-:W-:Y:S02]  /*13710*/  ISETP.GE.AND P6, PT, R4.reuse, R228, PT ;  /* 0x000000e40400720c */ /* 0x040fe40003fc6270 */
[----:B------:R-:W-:Y:S02]  /*13720*/  ISETP.GE.AND P2, PT, R4, R230, PT ;  /* 0x000000e60400720c */ /* 0x000fe40003f46270 */
[----:B------:R-:W-:Y:S02]  /*13730*/  FSEL R201, R9, -INF , !P6 ;  /* 0xff80000009c97808 */ /* 0x000fe40007000000 */
[----:B------:R-:W-:Y:S02]  /*13740*/  FSEL R248, R6, -INF , !P2 ;  /* 0xff80000006f87808 */ /* 0x000fe40005000000 */
[-C--:B------:R-:W-:Y:S02]  /*13750*/  ISETP.GT.AND P6, PT, R227, R2.reuse, PT ;  /* 0x00000002e300720c */ /* 0x080fe40003fc4270 */
[-C--:B------:R-:W-:Y:S02]  /*13760*/  ISETP.GT.AND P2, PT, R234, R2.reuse, PT ;  /* 0x00000002ea00720c */ /* 0x080fe40003f44270 */
[----:B------:R-:W-:Y:S02]  /*13770*/  FSEL R12, R52, -INF , !P6 ;  /* 0xff800000340c7808 */ /* 0x000fe40007000000 */
[----:B------:R-:W-:Y:S02]  /*13780*/  FSEL R10, R54, -INF , !P2 ;  /* 0xff800000360a7808 */ /* 0x000fe40005000000 */
[----:B------:R-:W-:Y:S02]  /*13790*/  FSEL R246, R7, -INF , !P0 ;  /* 0xff80000007f67808 */ /* 0x000fe40004000000 */
[-C--:B------:R-:W-:Y:S02]  /*137a0*/  ISETP.GT.AND P0, PT, R227, R3.reuse, PT ;  /* 0x00000003e300720c */ /* 0x080fe40003f04270 */
[----:B------:R-:W-:Y:S02]  /*137b0*/  ISETP.GT.AND P2, PT, R234, R3, PT ;  /* 0x00000003ea00720c */ /* 0x000fe40003f44270 */
[----:B------:R-:W-:Y:S02]  /*137c0*/  ISETP.GE.AND P6, PT, R4, R229, PT ;  /* 0x000000e50400720c */ /* 0x000fe40003fc6270 */
[----:B------:R-:W-:Y:S02]  /*137d0*/  FSEL R11, R53, -INF , !P0 ;  /* 0xff800000350b7808 */ /* 0x000fe40004000000 */
[----:B------:R-:W-:Y:S02]  /*137e0*/  FSEL R6, R55, -INF , !P2 ;  /* 0xff80000037067808 */ /* 0x000fe40005000000 */
[----:B------:R-:W-:Y:S01]  /*137f0*/  FSEL R206, R8, -INF , !P6 ;  /* 0xff80000008ce7808 */ /* 0x000fe20007000000 */
[----:B------:R-:W-:Y:S01]  /*13800*/  LDSM.16.MT88.4 R52, [R220+0xa000] ;  /* 0x00a00000dc34783b */ /* 0x000fe20000004200 */
[----:B------:R-:W-:Y:S02]  /*13810*/  FSEL R211, R27, -INF , !P3 ;  /* 0xff8000001bd37808 */ /* 0x000fe40005800000 */
[----:B------:R-:W-:Y:S01]  /*13820*/  ISETP.GE.AND P0, PT, R4, R231, PT ;  /* 0x000000e70400720c */ /* 0x000fe20003f06270 */
[----:B------:R-:W-:Y:S01]  /*13830*/  VIADD R4, R0, 0x39 ;  /* 0x0000003900047836 */ /* 0x000fe20000000000 */
[CC--:B------:R-:W-:Y:S02]  /*13840*/  ISETP.GT.AND P2, PT, R232.reuse, R2.reuse, PT ;  /* 0x00000002e800720c */ /* 0x0c0fe40003f44270 */
[-C--:B------:R-:W-:Y:S02]  /*13850*/  ISETP.GT.AND P1, PT, R232, R3.reuse, PT ;  /* 0x00000003e800720c */ /* 0x080fe40003f24270 */
[C---:B------:R-:W-:Y:S02]  /*13860*/  ISETP.GT.AND P6, PT, R233.reuse, R2, PT ;  /* 0x00000002e900720c */ /* 0x040fe40003fc4270 */
[----:B------:R-:W-:Y:S02]  /*13870*/  ISETP.GT.AND P3, PT, R233, R3, PT ;  /* 0x00000003e900720c */ /* 0x000fe40003f64270 */
[----:B------:R-:W-:Y:S02]  /*13880*/  FSEL R245, R5, -INF , !P0 ;  /* 0xff80000005f57808 */ /* 0x000fe40004000000 */
[----:B------:R-:W-:Y:S02]  /*13890*/  FSEL R9, R56, -INF , !P2 ;  /* 0xff80000038097808 */ /* 0x000fe40005000000 */
[----:B------:R-:W-:Y:S02]  /*138a0*/  FSEL R8, R57, -INF , !P1 ;  /* 0xff80000039087808 */ /* 0x000fe40004800000 */
[----:B------:R-:W-:Y:S02]  /*138b0*/  FSEL R7, R58, -INF , !P6 ;  /* 0xff8000003a077808 */ /* 0x000fe40007000000 */
[C---:B------:R-:W-:Y:S02]  /*138c0*/  ISETP.GE.AND P1, PT, R2.reuse, R228, PT ;  /* 0x000000e40200720c */ /* 0x040fe40003f26270 */
[----:B------:R-:W-:Y:S02]  /*138d0*/  FSEL R5, R59, -INF , !P3 ;  /* 0xff8000003b057808 */ /* 0x000fe40005800000 */
[C---:B------:R-:W-:Y:S02]  /*138e0*/  ISETP.GE.AND P0, PT, R2.reuse, R229, PT ;  /* 0x000000e50200720c */ /* 0x040fe40003f06270 */
[C---:B------:R-:W-:Y:S02]  /*138f0*/  ISETP.GE.AND P2, PT, R2.reuse, R231, PT ;  /* 0x000000e70200720c */ /* 0x040fe40003f46270 */
[----:B------:R-:W-:Y:S01]  /*13900*/  ISETP.GE.AND P6, PT, R2, R230, PT ;  /* 0x000000e60200720c */ /* 0x000fe20003fc6270 */
[----:B------:R-:W-:Y:S01]  /*13910*/  VIADD R2, R0, 0x38 ;  /* 0x0000003800027836 */ /* 0x000fe20000000000 */
[----:B------:R-:W-:Y:S02]  /*13920*/  ISETP.GE.AND P3, PT, R3, R229, PT ;  /* 0x000000e50300720c */ /* 0x000fe40003f66270 */
[----:B------:R-:W-:Y:S02]  /*13930*/  FSEL R111, R12, -INF , !P0 ;  /* 0xff8000000c6f7808 */ /* 0x000fe40004000000 */
[----:B------:R-:W-:Y:S02]  /*13940*/  FSEL R176, R11, -INF , !P3 ;  /* 0xff8000000bb07808 */ /* 0x000fe40005800000 */
[----:B------:R-:W-:Y:S02]  /*13950*/  ISETP.GT.AND P3, PT, R232, R2, PT ;  /* 0x00000002e800720c */ /* 0x000fe40003f64270 */
[----:B------:R-:W-:Y:S02]  /*13960*/  ISETP.GE.AND P0, PT, R3, R231, PT ;  /* 0x000000e70300720c */ /* 0x000fe40003f06270 */
[----:B------:R-:W-:Y:S02]  /*13970*/  FSEL R0, R60, -INF , !P3 ;  /* 0xff8000003c007808 */ /* 0x000fe40005800000 */
[C---:B------:R-:W-:Y:S02]  /*13980*/  ISETP.GT.AND P3, PT, R233.reuse, R4, PT ;  /* 0x00000004e900720c */ /* 0x040fe40003f64270 */
[----:B------:R-:W-:Y:S02]  /*13990*/  FSEL R214, R6, -INF , !P0 ;  /* 0xff80000006d67808 */ /* 0x000fe40004000000 */
[----:B------:R-:W-:Y:S02]  /*139a0*/  FSEL R177, R10, -INF , !P2 ;  /* 0xff8000000ab17808 */ /* 0x000fe40005000000 */
[----:B------:R-:W-:Y:S01]  /*139b0*/  ISETP.GT.AND P0, PT, R233, R2, PT ;  /* 0x00000002e900720c */ /* 0x000fe20003f04270 */
[----:B------:R1:W3:Y:S01]  /*139c0*/  MUFU.TANH R10, R64 ;  /* 0x00000040000a7308 */ /* 0x0002e20000002400 */
[----:B------:R-:W-:Y:S01]  /*139d0*/  ISETP.GT.AND P2, PT, R232, R4, PT ;  /* 0x00000004e800720c */ /* 0x000fe20003f44270 */
[----:B------:R-:W-:Y:S01]  /*139e0*/  IMAD.MOV.U32 R60, RZ, RZ, R177 ;  /* 0x000000ffff3c7224 */ /* 0x000fe200078e00b1 */
[----:B------:R-:W-:Y:S01]  /*139f0*/  FSEL R108, R63, -INF , !P3 ;  /* 0xff8000003f6c7808 */ /* 0x000fe20005800000 */
[----:B------:R-:W-:Y:S01]  /*13a00*/  IMAD.MOV.U32 R63, RZ, RZ, R176 ;  /* 0x000000ffff3f7224 */ /* 0x000fe200078e00b0 */
[----:B------:R-:W-:Y:S02]  /*13a10*/  ISETP.GE.AND P3, PT, R2, R228, PT ;  /* 0x000000e40200720c */ /* 0x000fe40003f66270 */
[----:B------:R-:W-:Y:S02]  /*13a20*/  FSEL R11, R9, -INF , !P1 ;  /* 0xff800000090b7808 */ /* 0x000fe40004800000 */
[----:B------:R-:W-:Y:S01]  /*13a30*/  FSEL R6, R61, -INF , !P2 ;  /* 0xff8000003d067808 */ /* 0x000fe20005000000 */
[----:B------:R-:W-:Y:S01]  /*13a40*/  MUFU.TANH R9, R66 ;  /* 0x0000004200097308 */ /* 0x000fe20000002400 */
[----:B------:R-:W-:Y:S02]  /*13a50*/  FSEL R109, R62, -INF , !P0 ;  /* 0xff8000003e6d7808 */ /* 0x000fe40004000000 */
[C---:B------:R-:W-:Y:S02]  /*13a60*/  ISETP.GE.AND P0, PT, R3.reuse, R230, PT ;  /* 0x000000e60300720c */ /* 0x040fe40003f06270 */
[-C--:B------:R-:W-:Y:S02]  /*13a70*/  ISETP.GE.AND P2, PT, R3, R228.reuse, PT ;  /* 0x000000e40300720c */ /* 0x080fe40003f46270 */
[----:B------:R-:W-:Y:S02]  /*13a80*/  ISETP.GE.AND P1, PT, R4, R228, PT ;  /* 0x000000e40400720c */ /* 0x000fe40003f26270 */
[----:B------:R-:W-:Y:S02]  /*13a90*/  FSEL R61, R0, -INF , !P3 ;  /* 0xff800000003d7808 */ /* 0x000fe40005800000 */
[----:B------:R-:W-:Y:S02]  /*13aa0*/  FMNMX3.FTZ R0, R106, R21, R20, !PT ;  /* 0x000000156a007276 */ /* 0x000fe40007810014 */
[----:B------:R-:W-:Y:S02]  /*13ab0*/  FSEL R59, R5, -INF , !P0 ;  /* 0xff800000053b7808 */ /* 0x000fe40004000000 */
[----:B------:R-:W-:Y:S02]  /*13ac0*/  FSEL R3, R8, -INF , !P2 ;  /* 0xff80000008037808 */ /* 0x000fe40005000000 */
[----:B------:R-:W-:Y:S02]  /*13ad0*/  FSEL R12, R7, -INF , !P6 ;  /* 0xff800000070c7808 */ /* 0x000fe40007000000 */
[----:B------:R-:W-:Y:S01]  /*13ae0*/  FSEL R215, R6, -INF , !P1 ;  /* 0xff80000006d77808 */ /* 0x000fe20004800000 */
[----:B-1----:R-:W-:Y:S01]  /*13af0*/  IMAD.MOV.U32 R64, RZ, RZ, R3 ;  /* 0x000000ffff407224 */ /* 0x002fe200078e0003 */
[----:B------:R-:W-:Y:S01]  /*13b00*/  ISETP.GE.AND P2, PT, R2, R230, PT ;  /* 0x000000e60200720c */ /* 0x000fe20003f46270 */
[----:B------:R1:W4:Y:S01]  /*13b10*/  MUFU.TANH R7, R65 ;  /* 0x0000004100077308 */ /* 0x0003220000002400 */
        /* <DEDUP_REMOVED lines=8> */
[----:B------:R-:W-:Y:S01]  /*13ba0*/  FMNMX3.FTZ R2, R2, R187, R188, !PT ;  /* 0x000000bb02027276 */ /* 0x000fe200078100bc */
[----:B-1----:R-:W-:Y:S01]  /*13bb0*/  IMAD.MOV.U32 R65, RZ, RZ, R111 ;  /* 0x000000ffff417224 */ /* 0x002fe200078e006f */
        /* <DEDUP_REMOVED lines=9> */
[----:B------:R-:W-:Y:S01]  /*13c50*/  FSEL R109, R109, -INF , !P2 ;  /* 0xff8000006d6d7808 */ /* 0x000fe20005000000 */
[----:B------:R-:W1:Y:S01]  /*13c60*/  SHFL.BFLY PT, R8, R3, 0x2, 0x1f ;  /* 0x0c401f0003087f89 */ /* 0x000e6200000e0000 */
[----:B------:R-:W-:Y:S02]  /*13c70*/  ISETP.GE.AND P2, PT, R4, R230, PT ;  /* 0x000000e60400720c */ /* 0x000fe40003f46270 */
[----:B------:R-:W-:Y:S02]  /*13c80*/  FMNMX3.FTZ R0, R0, R246, R248, !PT ;  /* 0x000000f600007276 */ /* 0x000fe400078100f8 */
[----:B------:R-:W-:Y:S02]  /*13c90*/  FMNMX3.FTZ R2, R2, R193, R195, !PT ;  /* 0x000000c102027276 */ /* 0x000fe400078100c3 */
[----:B------:R-:W-:Y:S02]  /*13ca0*/  FSEL R108, R108, -INF , !P2 ;  /* 0xff8000006c6c7808 */ /* 0x000fe40005000000 */
[----:B------:R-:W-:Y:S02]  /*13cb0*/  FMNMX3.FTZ R0, R0, R12, R59, !PT ;  /* 0x0000000c00007276 */ /* 0x000fe4000781003b */
[----:B------:R-:W-:Y:S02]  /*13cc0*/  FMNMX3.FTZ R2, R2, R191, R192, !PT ;  /* 0x000000bf02027276 */ /* 0x000fe400078100c0 */
[----:B------:R-:W-:Y:S02]  /*13cd0*/  FMNMX3.FTZ R0, R0, R109, R108, !PT ;  /* 0x0000006d00007276 */ /* 0x000fe4000781006c */
[----:B------:R-:W-:Y:S02]  /*13ce0*/  FMNMX3.FTZ R6, R2, R207, R204, !PT ;  /* 0x000000cf02067276 */ /* 0x000fe400078100cc */
[----:B------:R-:W-:Y:S01]  /*13cf0*/  FMNMX3.FTZ R5, R105, R26, R25, !PT ;  /* 0x0000001a69057276 */ /* 0x000fe20007810019 */
[----:B------:R-:W5:Y:S01]  /*13d00*/  SHFL.BFLY PT, R2, R0, 0x2, 0x1f ;  /* 0x0c401f0000027f89 */ /* 0x000f6200000e0000 */
[----:B------:R-:W-:Y:S02]  /*13d10*/  ISETP.GT.AND P2, PT, R227, R4, PT ;  /* 0x00000004e300720c */ /* 0x000fe40003f44270 */
[----:B------:R-:W-:Y:S02]  /*13d20*/  FMNMX3.FTZ R5, R5, R30, R24, !PT ;  /* 0x0000001e05057276 */ /* 0x000fe40007810018 */
[----:B---3--:R-:W-:Y:S02]  /*13d30*/  FSEL R10, R10, -INF , !P6 ;  /* 0xff8000000a0a7808 */ /* 0x008fe40007000000 */
[----:B-1----:R-:W-:Y:S02]  /*13d40*/  FMNMX.FTZ R3, R3, R8, !PT ;  /* 0x0000000803037209 */ /* 0x002fe40007810000 */
[----:B------:R-:W-:Y:S02]  /*13d50*/  FMNMX3.FTZ R5, R5, R196, R197, !PT ;  /* 0x000000c405057276 */ /* 0x000fe400078100c5 */
[----:B----4-:R-:W-:Y:S01]  /*13d60*/  FSEL R7, R7, -INF , !P2 ;  /* 0xff80000007077808 */ /* 0x010fe20005000000 */
[----:B------:R-:W1:Y:S01]  /*13d70*/  SHFL.BFLY PT, R104, R3, 0x1, 0x1f ;  /* 0x0c201f0003687f89 */ /* 0x000e6200000e0000 */
[----:B------:R-:W-:Y:S02]  /*13d80*/  FMNMX3.FTZ R5, R5, R209, R194, !PT ;  /* 0x000000d105057276 */ /* 0x000fe400078100c2 */
[----:B------:R-:W-:Y:S02]  /*13d90*/  ISETP.GT.AND P6, PT, R234, R4, PT ;  /* 0x00000004ea00720c */ /* 0x000fe40003fc4270 */
[----:B------:R-:W-:Y:S02]  /*13da0*/  FMNMX3.FTZ R5, R5, R208, R247, !PT ;  /* 0x000000d005057276 */ /* 0x000fe400078100f7 */
[----:B------:R-:W-:Y:S02]  /*13db0*/  FSEL R9, R9, -INF , !P0 ;  /* 0xff80000009097808 */ /* 0x000fe40004000000 */
[----:B------:R-:W-:Y:S02]  /*13dc0*/  FMNMX3.FTZ R5, R5, R211, R245, !PT ;  /* 0x000000d305057276 */ /* 0x000fe400078100f5 */
[----:B------:R-:W-:Y:S02]  /*13dd0*/  FMNMX3.FTZ R6, R6, R205, R206, !PT ;  /* 0x000000cd06067276 */ /* 0x000fe400078100ce */
[----:B-----5:R-:W-:Y:S02]  /*13de0*/  FMNMX.FTZ R0, R0, R2, !PT ;  /* 0x0000000200007209 */ /* 0x020fe40007810000 */
[C---:B------:R-:W-:Y:S02]  /*13df0*/  ISETP.GE.AND P2, PT, R4.reuse, R229, PT ;  /* 0x000000e50400720c */ /* 0x040fe40003f46270 */
[----:B------:R-:W-:Y:S01]  /*13e00*/  ISETP.GE.AND P0, PT, R4, R231, PT ;  /* 0x000000e70400720c */ /* 0x000fe20003f06270 */
[----:B------:R-:W3:Y:S01]  /*13e10*/  SHFL.BFLY PT, R2, R0, 0x1, 0x1f ;  /* 0x0c201f0000027f89 */ /* 0x000ee200000e0000 */
[----:B------:R-:W-:Y:S02]  /*13e20*/  FMNMX3.FTZ R4, R5, R60, R214, !PT ;  /* 0x0000003c05047276 */ /* 0x000fe400078100d6 */
[----:B------:R-:W-:Y:S01]  /*13e30*/  FSEL R5, R67, -INF , !P6 ;  /* 0xff80000043057808 */ /* 0x000fe20007000000 */
[----:B------:R-:W-:Y:S01]  /*13e40*/  IMAD.MOV.U32 R67, RZ, RZ, R12 ;  /* 0x000000ffff437224 */ /* 0x000fe200078e000c */
[----:B------:R-:W-:Y:S02]  /*13e50*/  FMNMX3.FTZ R6, R6, R65, R63, !PT ;  /* 0x0000004106067276 */ /* 0x000fe4000781003f */
[----:B------:R-:W-:Y:S02]  /*13e60*/  FSEL R212, R10, -INF , !P3 ;  /* 0xff8000000ad47808 */ /* 0x000fe40005800000 */
[----:B------:R-:W-:Y:S02]  /*13e70*/  FSEL R250, R7, -INF , !P2 ;  /* 0xff80000007fa7808 */ /* 0x000fe40005000000 */
[----:B------:R-:W-:Y:S02]  /*13e80*/  FSEL R62, R5, -INF , !P0 ;  /* 0xff800000053e7808 */ /* 0x000fe40004000000 */
[----:B-1----:R-:W-:Y:S02]  /*13e90*/  FMNMX.FTZ R104, R3, R104, !PT ;  /* 0x0000006803687209 */ /* 0x002fe40007810000 */
[----:B------:R-:W-:Y:S02]  /*13ea0*/  FMNMX3.FTZ R5, R6, R212, R250, !PT ;  /* 0x000000d406057276 */ /* 0x000fe400078100fa */
[----:B------:R-:W-:Y:S01]  /*13eb0*/  FSEL R66, R9, -INF , !P1 ;  /* 0xff80000009427808 */ /* 0x000fe20004800000 */
[C---:B------:R-:W-:Y:S01]  /*13ec0*/  FMUL.FTZ R110, R104.reuse, UR4 ;  /* 0x00000004686e7c20 */ /* 0x040fe20008410000 */
[----:B------:R-:W-:Y:S01]  /*13ed0*/  FSETP.NEU.FTZ.AND P1, PT, R104, -INF , PT ;  /* 0xff8000006800780b */ /* 0x000fe20003f3d000 */
[----:B------:R-:W1:Y:S01]  /*13ee0*/  SHFL.BFLY PT, R6, R5, 0x2, 0x1f ;  /* 0x0c401f0005067f89 */ /* 0x000e6200000e0000 */
[----:B------:R-:W-:Y:S02]  /*13ef0*/  FMNMX3.FTZ R4, R4, R66, R62, !PT ;  /* 0x0000004204047276 */ /* 0x000fe4000781003e */
[----:B------:R-:W-:Y:S02]  /*13f00*/  FSEL R110, R110, RZ, P1 ;  /* 0x000000ff6e6e7208 */ /* 0x000fe40000800000 */
[----:B---3--:R-:W-:Y:S03]  /*13f10*/  FMNMX.FTZ R101, R0, R2, !PT ;  /* 0x0000000200657209 */ /* 0x008fe60007810000 */
[----:B------:R-:W3:Y:S01]  /*13f20*/  SHFL.BFLY PT, R7, R4, 0x2, 0x1f ;  /* 0x0c401f0004077f89 */ /* 0x000ee200000e0000 */
[--C-:B------:R-:W-:Y:S01]  /*13f30*/  FFMA.FTZ R0, R21, UR4, -R110.reuse ;  /* 0x0000000415007c23 */ /* 0x100fe2000801086e */
[--C-:B------:R-:W-:Y:S01]  /*13f40*/  FFMA.FTZ R2, R20, UR4, -R110.reuse ;  /* 0x0000000414027c23 */ /* 0x100fe2000801086e */
[C---:B------:R-:W-:Y:S01]  /*13f50*/  FMUL.FTZ R185, R101.reuse, UR4 ;  /* 0x0000000465b97c20 */ /* 0x040fe20008410000 */
[----:B------:R-:W-:Y:S01]  /*13f60*/  FSETP.NEU.FTZ.AND P0, PT, R101, -INF , PT ;  /* 0xff8000006500780b */ /* 0x000fe20003f1d000 */
[----:B------:R4:W-:Y:S01]  /*13f70*/  MUFU.EX2 R243, R0 ;  /* 0x0000000000f37308 */ /* 0x0009e20000000800 */
[--C-:B------:R-:W-:Y:S02]  /*13f80*/  FFMA.FTZ R3, R14, UR4, -R110.reuse ;  /* 0x000000040e037c23 */ /* 0x100fe4000801086e */
[----:B------:R-:W-:Y:S07]  /*13f90*/  FSEL R185, R185, RZ, P0 ;  /* 0x000000ffb9b97208 */ /* 0x000fee0000000000 */
[----:B------:R5:W3:Y:S10]  /*13fa0*/  MUFU.EX2 R218, R2 ;  /* 0x0000000200da7308 */ /* 0x000af40000000800 */
[----:B------:R-:W-:Y:S01]  /*13fb0*/  MUFU.EX2 R240, R3 ;  /* 0x0000000300f07308 */ /* 0x000fe20000000800 */
[--C-:B------:R-:W-:Y:S01]  /*13fc0*/  FFMA.FTZ R109, R109, UR4, -R185.reuse ;  /* 0x000000046d6d7c23 */ /* 0x100fe200080108b9 */
[----:B-1----:R-:W-:Y:S01]  /*13fd0*/  FMNMX.FTZ R5, R5, R6, !PT ;  /* 0x0000000605057209 */ /* 0x002fe20007810000 */
[----:B----4-:R-:W-:Y:S04]  /*13fe0*/  FFMA.FTZ R0, R15, UR4, -R110 ;  /* 0x000000040f007c23 */ /* 0x010fe8000801086e */
[----:B------:R-:W1:Y:S03]  /*13ff0*/  SHFL.BFLY PT, R103, R5, 0x1, 0x1f ;  /* 0x0c201f0005677f89 */ /* 0x000e6600000e0000 */
[----:B------:R4:W2:Y:S01]  /*14000*/  MUFU.EX2 R217, R0 ;  /* 0x0000000000d97308 */ /* 0x0008a20000000800 */
[--C-:B-----5:R-:W-:Y:S01]  /*14010*/  FFMA.FTZ R2, R23, UR4, -R185.reuse ;  /* 0x0000000417027c23 */ /* 0x120fe200080108b9 */
[----:B---3--:R-:W-:Y:S02]  /*14020*/  FMNMX.FTZ R4, R4, R7, !PT ;  /* 0x0000000704047209 */ /* 0x008fe40007810000 */
[----:B------:R-:W-:Y:S06]  /*14030*/  F2FP.F16.F32.PACK_AB R180, R218, R243 ;  /* 0x000000f3dab4723e */ /* 0x000fec00000000ff */
[----:B------:R3:W-:Y:S01]  /*14040*/  MUFU.EX2 R242, R2 ;  /* 0x0000000200f27308 */ /* 0x0007e20000000800 */
[----:B------:R-:W5:Y:S01]  /*14050*/  SHFL.BFLY PT, R102, R4, 0x1, 0x1f ;  /* 0x0c201f0004667f89 */ /* 0x000f6200000e0000 */
[--C-:B----4-:R-:W-:Y:S01]  /*14060*/  FFMA.FTZ R0, R22, UR4, -R185.reuse ;  /* 0x0000000416007c23 */ /* 0x110fe200080108b9 */
[----:B--2---:R-:W-:Y:S06]  /*14070*/  F2FP.F16.F32.PACK_AB R182, R240, R217 ;  /* 0x000000d9f0b6723e */ /* 0x004fec00000000ff */
[----:B------:R-:W2:Y:S01]  /*14080*/  LDSM.16.MT88.4 R20, [R220+0x9000] ;  /* 0x00900000dc14783b */ /* 0x000ea20000004200 */
[----:B------:R4:W2:Y:S01]  /*14090*/  MUFU.EX2 R239, R0 ;  /* 0x0000000000ef7308 */ /* 0x0008a20000000800 */
[--C-:B---3--:R-:W-:Y:S01]  /*140a0*/  FFMA.FTZ R2, R18, UR4, -R185.reuse ;  /* 0x0000000412027c23 */ /* 0x108fe200080108b9 */
[----:B-1----:R-:W-:Y:S08]  /*140b0*/  FMNMX.FTZ R103, R5, R103, !PT ;  /* 0x0000006705677209 */ /* 0x002ff00007810000 */
[----:B------:R1:W-:Y:S01]  /*140c0*/  MUFU.EX2 R219, R2 ;  /* 0x0000000200db7308 */ /* 0x0003e20000000800 */
[C---:B------:R-:W-:Y:S01]  /*140d0*/  FSETP.NEU.FTZ.AND P3, PT, R103.reuse, -INF , PT ;  /* 0xff8000006700780b */ /* 0x040fe20003f7d000 */
[----:B------:R-:W-:Y:S01]  /*140e0*/  FMUL.FTZ R111, R103, UR4 ;  /* 0x00000004676f7c20 */ /* 0x000fe20008410000 */
[----:B-----5:R-:W-:Y:S01]  /*140f0*/  FMNMX.FTZ R102, R4, R102, !PT ;  /* 0x0000006604667209 */ /* 0x020fe20007810000 */
[----:B----4-:R-:W-:Y:S03]  /*14100*/  FFMA.FTZ R0, R17, UR4, -R185 ;  /* 0x0000000411007c23 */ /* 0x010fe600080108b9 */
[----:B------:R-:W-:Y:S02]  /*14110*/  FSEL R111, R111, RZ, P3 ;  /* 0x000000ff6f6f7208 */ /* 0x000fe40001800000 */
[C---:B------:R-:W-:Y:S01]  /*14120*/  FSETP.NEU.FTZ.AND P2, PT, R102.reuse, -INF , PT ;  /* 0xff8000006600780b */ /* 0x040fe20003f5d000 */
[----:B------:R3:W4:Y:S01]  /*14130*/  MUFU.EX2 R241, R0 ;  /* 0x0000000000f17308 */ /* 0x0007220000000800 */
[C---:B------:R-:W-:Y:S01]  /*14140*/  FMUL.FTZ R184, R102.reuse, UR4 ;  /* 0x0000000466b87c20 */ /* 0x040fe20008410000 */
[--C-:B-1----:R-:W-:Y:S01]  /*14150*/  FFMA.FTZ R2, R29, UR4, -R111.reuse ;  /* 0x000000041d027c23 */ /* 0x102fe2000801086f */
[----:B------:R-:W-:Y:S01]  /*14160*/  FFMA.FTZ R4, R19, UR4, -R111 ;  /* 0x0000000413047c23 */ /* 0x000fe2000801086f */
[----:B------:R-:W-:Y:S06]  /*14170*/  FSEL R3, R102, RZ, P2 ;  /* 0x000000ff66037208 */ /* 0x000fec0001000000 */
[----:B------:R1:W-:Y:S01]  /*14180*/  MUFU.EX2 R216, R2 ;  /* 0x0000000200d87308 */ /* 0x0003e20000000800 */
[----:B------:R-:W-:Y:S01]  /*14190*/  FSEL R184, R184, RZ, P2 ;  /* 0x000000ffb8b87208 */ /* 0x000fe20001000000 */
[----:B------:R-:W-:Y:S08]  /*141a0*/  FADD.FTZ R3, -R3, R105 ;  /* 0x0000006903037221 */ /* 0x000ff00000010100 */
[----:B------:R-:W-:Y:S01]  /*141b0*/  MUFU.EX2 R244, R4 ;  /* 0x0000000400f47308 */ /* 0x000fe20000000800 */
[----:B------:R-:W-:Y:S01]  /*141c0*/  IADD3 R105, PT, PT, R220, 0x9020, RZ ;  /* 0x00009020dc697810 */ /* 0x000fe20007ffe0ff */
[--C-:B------:R-:W-:Y:S01]  /*141d0*/  FFMA.FTZ R5, R30, UR4, -R184.reuse ;  /* 0x000000041e057c23 */ /* 0x100fe200080108b8 */
[----:B------:R-:W-:Y:S01]  /*141e0*/  FMUL.FTZ R3, R3, UR4 ;  /* 0x0000000403037c20 */ /* 0x000fe20008410000 */
[--C-:B---3--:R-:W-:Y:S01]  /*141f0*/  FFMA.FTZ R0, R28, UR4, -R111.reuse ;  /* 0x000000041c007c23 */ /* 0x108fe2000801086f */
[--C-:B------:R-:W-:Y:S05]  /*14200*/  FFMA.FTZ R6, R24, UR4, -R184.reuse ;  /* 0x0000000418067c23 */ /* 0x100fea00080108b8 */
[----:B------:R3:W-:Y:S01]  /*14210*/  MUFU.EX2 R252, R5 ;  /* 0x0000000500fc7308 */ /* 0x0007e20000000800 */
[----:B------:R-:W-:Y:S01]  /*14220*/  @P4 VIADD R105, R13, 0xffffffe0 ;  /* 0xffffffe00d694836 */ /* 0x000fe20000000000 */
[----:B--2---:R-:W-:Y:S08]  /*14230*/  F2FP.F16.F32.PACK_AB R181, R239, R242 ;  /* 0x000000f2efb5723e */ /* 0x004ff000000000ff */
[----:B------:R2:W5:Y:S01]  /*14240*/  MUFU.EX2 R238, R0 ;  /* 0x0000000000ee7308 */ /* 0x0005620000000800 */
[--C-:B-1----:R-:W-:Y:S01]  /*14250*/  FFMA.FTZ R2, R26, UR4, -R184.reuse ;  /* 0x000000041a027c23 */ /* 0x102fe200080108b8 */
[----:B------:R-:W1:Y:S01]  /*14260*/  LDSM.16.MT88.4 R36, [R105] ;  /* 0x000000006924783b */ /* 0x000e620000004200 */
[----:B----4-:R-:W-:Y:S07]  /*14270*/  F2FP.F16.F32.PACK_AB R183, R241, R219 ;  /* 0x000000dbf1b7723e */ /* 0x010fee00000000ff */
[----:B------:R-:W4:Y:S10]  /*14280*/  MUFU.EX2 R251, R6 ;  /* 0x0000000600fb7308 */ /* 0x000f340000000800 */
[----:B------:R4:W-:Y:S01]  /*14290*/  MUFU.EX2 R235, R2 ;  /* 0x0000000200eb7308 */ /* 0x0009e20000000800 */
[----:B---3--:R-:W-:Y:S09]  /*142a0*/  FSEL R5, R101, RZ, P0 ;  /* 0x000000ff65057208 */ /* 0x008ff20000000000 */
[----:B------:R-:W3:Y:S01]  /*142b0*/  MUFU.EX2 R3, R3 ;  /* 0x0000000300037308 */ /* 0x000ee20000000800 */
[----:B--2---:R-:W-:Y:S01]  /*142c0*/  FFMA.FTZ R0, R25, UR4, -R184 ;  /* 0x0000000419007c23 */ /* 0x004fe200080108b8 */
[----:B-----5:R-:W-:Y:S08]  /*142d0*/  F2FP.F16.F32.PACK_AB R176, R238, R216 ;  /* 0x000000d8eeb0723e */ /* 0x020ff000000000ff */
[----:B------:R2:W5:Y:S01]  /*142e0*/  MUFU.EX2 R237, R0 ;  /* 0x0000000000ed7308 */ /* 0x0005620000000800 */
[----:B----4-:R-:W-:Y:S01]  /*142f0*/  F2FP.F16.F32.PACK_AB R179, R251, R252 ;  /* 0x000000fcfbb3723e */ /* 0x010fe200000000ff */
[----:B------:R-:W-:Y:S08]  /*14300*/  FFMA.FTZ R2, R16, UR4, -R111 ;  /* 0x0000000410027c23 */ /* 0x000ff0000801086f */
[----:B------:R4:W1:Y:S01]  /*14310*/  MUFU.EX2 R236, R2 ;  /* 0x0000000200ec7308 */ /* 0x0008620000000800 */
[C---:B---3--:R-:W-:Y:S01]  /*14320*/  FMUL.FTZ R6, R3.reuse, R114 ;  /* 0x0000007203067220 */ /* 0x048fe20000410000 */
[C---:B------:R-:W-:Y:S01]  /*14330*/  FMUL.FTZ R7, R3.reuse, R115 ;  /* 0x0000007303077220 */ /* 0x040fe20000410000 */
[C---:B------:R-:W-:Y:S01]  /*14340*/  FMUL.FTZ R18, R3.reuse, R126 ;  /* 0x0000007e03127220 */ /* 0x040fe20000410000 */
[C---:B------:R-:W-:Y:S01]  /*14350*/  FMUL.FTZ R19, R3.reuse, R127 ;  /* 0x0000007f03137220 */ /* 0x040fe20000410000 */
[----:B------:R-:W-:Y:S01]  /*14360*/  FMUL.FTZ R34, R3, R142 ;  /* 0x0000008e03227220 */ /* 0x000fe20000410000 */
[----:B--2---:R-:W-:Y:S01]  /*14370*/  FSEL R0, R103, RZ, P3 ;  /* 0x000000ff67007208 */ /* 0x004fe20001800000 */
[----:B------:R-:W-:Y:S01]  /*14380*/  FMUL.FTZ R35, R3, R143 ;  /* 0x0000008f03237220 */ /* 0x000fe20000410000 */
[----:B-----5:R-:W-:Y:S01]  /*14390*/  F2FP.F16.F32.PACK_AB R177, R237, R235 ;  /* 0x000000ebedb1723e */ /* 0x020fe200000000ff */
[C---:B------:R-:W-:Y:S01]  /*143a0*/  FMUL.FTZ R50, R3.reuse, R158 ;  /* 0x0000009e03327220 */ /* 0x040fe20000410000 */
[C---:B------:R-:W-:Y:S01]  /*143b0*/  FMUL.FTZ R51, R3.reuse, R159 ;  /* 0x0000009f03337220 */ /* 0x040fe20000410000 */
[----:B------:R-:W-:Y:S02]  /*143c0*/  IMAD.MOV.U32 R158, RZ, RZ, R59 ;  /* 0x000000ffff9e7224 */ /* 0x000fe400078e003b */
[C---:B------:R-:W-:Y:S01]  /*143d0*/  FMUL.FTZ R70, R3.reuse, R70 ;  /* 0x0000004603467220 */ /* 0x040fe20000410000 */
[----:B------:R-:W-:Y:S02]  /*143e0*/  IMAD.MOV.U32 R159, RZ, RZ, R60 ;  /* 0x000000ffff9f7224 */ /* 0x000fe400078e003c */
[----:B----4-:R-:W-:Y:S01]  /*143f0*/  FADD.FTZ R2, -R0, R100 ;  /* 0x0000006400027221 */ /* 0x010fe20000010100 */
[----:B------:R-:W-:Y:S01]  /*14400*/  FSEL R0, R104, RZ, P1 ;  /* 0x000000ff68007208 */ /* 0x000fe20000800000 */
[C---:B------:R-:W-:Y:S01]  /*14410*/  FMUL.FTZ R71, R3.reuse, R71 ;  /* 0x0000004703477220 */ /* 0x040fe20000410000 */
[----:B-1----:R-:W-:Y:S01]  /*14420*/  F2FP.F16.F32.PACK_AB R178, R244, R236 ;  /* 0x000000ecf4b2723e */ /* 0x002fe200000000ff */
[----:B------:R-:W-:Y:S01]  /*14430*/  FMUL.FTZ R4, R2, UR4 ;  /* 0x0000000402047c20 */ /* 0x000fe20008410000 */
[----:B------:R-:W-:Y:S01]  /*14440*/  FMUL.FTZ R82, R3, R82 ;  /* 0x0000005203527220 */ /* 0x000fe20000410000 */
[----:B------:R-:W-:Y:S01]  /*14450*/  FADD.FTZ R2, -R0, R106 ;  /* 0x0000006a00027221 */ /* 0x000fe20000010100 */
[----:B------:R-:W-:Y:S01]  /*14460*/  FADD.FTZ R0, -R5, R107 ;  /* 0x0000006b05007221 */ /* 0x000fe20000010100 */
[----:B------:R-:W1:Y:S01]  /*14470*/  MUFU.EX2 R100, R4 ;  /* 0x0000000400647308 */ /* 0x000e620000000800 */
[----:B------:R-:W-:Y:S02]  /*14480*/  IMAD.MOV.U32 R106, RZ, RZ, R11 ;  /* 0x000000ffff6a7224 */ /* 0x000fe400078e000b */
[----:B------:R-:W-:Y:S01]  /*14490*/  FMUL.FTZ R2, R2, UR4 ;  /* 0x0000000402027c20 */ /* 0x000fe20008410000 */
[----:B------:R-:W-:Y:S01]  /*144a0*/  FMUL.FTZ R0, R0, UR4 ;  /* 0x0000000400007c20 */ /* 0x000fe20008410000 */
[----:B------:R-:W-:Y:S01]  /*144b0*/  FFMA.FTZ R107, R186, UR4, -R110 ;  /* 0x00000004ba6b7c23 */ /* 0x000fe2000801086e */
[C---:B------:R-:W-:Y:S01]  /*144c0*/  FMUL.FTZ R83, R3.reuse, R83 ;  /* 0x0000005303537220 */ /* 0x040fe20000410000 */
[C---:B------:R-:W-:Y:S01]  /*144d0*/  FMUL.FTZ R86, R3.reuse, R86 ;  /* 0x0000005603567220 */ /* 0x040fe20000410000 */
[C---:B------:R-:W-:Y:S02]  /*144e0*/  FMUL.FTZ R87, R3.reuse, R87 ;  /* 0x0000005703577220 */ /* 0x040fe40000410000 */
[----:B------:R-:W2:Y:S01]  /*144f0*/  MUFU.EX2 R2, R2 ;  /* 0x0000000200027308 */ /* 0x000ea20000000800 */
[----:B------:R-:W-:Y:S01]  /*14500*/  MOV R143, R216 ;  /* 0x000000d8008f7202 */ /* 0x000fe20000000f00 */
[----:B------:R-:W-:Y:S02]  /*14510*/  IMAD.MOV.U32 R142, RZ, RZ, R214 ;  /* 0x000000ffff8e7224 */ /* 0x000fe400078e00d6 */
[C---:B------:R-:W-:Y:S06]  /*14520*/  FMUL.FTZ R98, R3.reuse, R98 ;  /* 0x0000006203627220 */ /* 0x040fec0000410000 */
[----:B------:R-:W3:Y:S01]  /*14530*/  MUFU.EX2 R0, R0 ;  /* 0x0000000000007308 */ /* 0x000ee20000000800 */
[C---:B------:R-:W-:Y:S01]  /*14540*/  FMUL.FTZ R99, R3.reuse, R99 ;  /* 0x0000006303637220 */ /* 0x040fe20000410000 */
[C---:B-1----:R-:W-:Y:S01]  /*14550*/  FMUL.FTZ R4, R100.reuse, R112 ;  /* 0x0000007064047220 */ /* 0x042fe20000410000 */
[C---:B------:R-:W-:Y:S01]  /*14560*/  FMUL.FTZ R5, R100.reuse, R113 ;  /* 0x0000007164057220 */ /* 0x040fe20000410000 */
[C---:B------:R-:W-:Y:S01]  /*14570*/  FMUL.FTZ R16, R100.reuse, R124 ;  /* 0x0000007c64107220 */ /* 0x040fe20000410000 */
[----:B------:R-:W1:Y:S01]  /*14580*/  LDSM.16.MT88.4 R112, [R105+0x1000] ;  /* 0x001000006970783b */ /* 0x000e620000004200 */
[C---:B------:R-:W-:Y:S01]  /*14590*/  FMUL.FTZ R17, R100.reuse, R125 ;  /* 0x0000007d64117220 */ /* 0x040fe20000410000 */
[----:B------:R-:W-:Y:S01]  /*145a0*/  FMUL.FTZ R32, R100, R140 ;  /* 0x0000008c64207220 */ /* 0x000fe20000410000 */
[----:B------:R-:W-:Y:S02]  /*145b0*/  IMAD.MOV.U32 R140, RZ, RZ, R66 ;  /* 0x000000ffff8c7224 */ /* 0x000fe400078e0042 */
[C---:B------:R-:W-:Y:S01]  /*145c0*/  FMUL.FTZ R66, R3.reuse, R174 ;  /* 0x000000ae03427220 */ /* 0x040fe20000410000 */
[-C--:B------:R-:W-:Y:S02]  /*145d0*/  HMMA.16816.F32 R4, R176, R20.reuse, R4 ;  /* 0x00000014b004723c */ /* 0x080fe40000001804 */
[----:B------:R-:W-:Y:S03]  /*145e0*/  LDSM.16.MT88.4 R124, [R105+0x400] ;  /* 0x00040000697c783b */ /* 0x000fe60000004200 */
[C---:B--2---:R-:W-:Y:S01]  /*145f0*/  FMUL.FTZ R8, R2.reuse, R116 ;  /* 0x0000007402087220 */ /* 0x044fe20000410000 */
[----:B------:R-:W-:Y:S01]  /*14600*/  FMUL.FTZ R9, R2, R117 ;  /* 0x0000007502097220 */ /* 0x000fe20000410000 */
[C---:B---3--:R-:W-:Y:S01]  /*14610*/  FMUL.FTZ R10, R0.reuse, R118 ;  /* 0x00000076000a7220 */ /* 0x048fe20000410000 */
[----:B------:R-:W-:Y:S01]  /*14620*/  FMUL.FTZ R11, R0, R119 ;  /* 0x00000077000b7220 */ /* 0x000fe20000410000 */
[C---:B------:R-:W-:Y:S01]  /*14630*/  FMUL.FTZ R24, R2.reuse, R132 ;  /* 0x0000008402187220 */ /* 0x040fe20000410000 */
[----:B------:R-:W-:Y:S01]  /*14640*/  FMUL.FTZ R25, R2, R133 ;  /* 0x0000008502197220 */ /* 0x000fe20000410000 */
[----:B------:R-:W2:Y:S01]  /*14650*/  LDSM.16.MT88.4 R116, [R220+0xb000] ;  /* 0x00b00000dc74783b */ /* 0x000ea20000004200 */
        /* <DEDUP_REMOVED lines=8> */
[----:B------:R-:W-:Y:S01]  /*146e0*/  LDSM.16.MT88.4 R132, [R105+0x1400] ;  /* 0x001400006984783b */ /* 0x000fe20000004200 */
[C---:B------:R-:W-:Y:S01]  /*146f0*/  FMUL.FTZ R20, R100.reuse, R128 ;  /* 0x0000008064147220 */ /* 0x040fe20000410000 */
[----:B------:R-:W-:Y:S01]  /*14700*/  FMUL.FTZ R21, R100, R129 ;  /* 0x0000008164157220 */ /* 0x000fe20000410000 */
[----:B------:R-:W-:Y:S01]  /*14710*/  FMUL.FTZ R29, R2, R137 ;  /* 0x00000089021d7220 */ /* 0x000fe20000410000 */
[C---:B------:R-:W-:Y:S01]  /*14720*/  FMUL.FTZ R30, R0.reuse, R138 ;  /* 0x0000008a001e7220 */ /* 0x040fe20000410000 */
[----:B------:R-:W-:Y:S01]  /*14730*/  FMUL.FTZ R31, R0, R139 ;  /* 0x0000008b001f7220 */ /* 0x000fe20000410000 */
[-C--:B------:R-:W-:Y:S02]  /*14740*/  HMMA.16816.F32 R12, R180, R22.reuse, R12 ;  /* 0x00000016b40c723c */ /* 0x080fe4000000180c */
[----:B------:R-:W-:Y:S01]  /*14750*/  LDSM.16.MT88.4 R136, [R220+0xb400] ;  /* 0x00b40000dc88783b */ /* 0x000fe20000004200 */
[----:B------:R-:W-:Y:S01]  /*14760*/  FMUL.FTZ R33, R100, R141 ;  /* 0x0000008d64217220 */ /* 0x000fe20000410000 */
[----:B------:R-:W-:Y:S02]  /*14770*/  IMAD.MOV.U32 R141, RZ, RZ, R212 ;  /* 0x000000ffff8d7224 */ /* 0x000fe400078e00d4 */
[C---:B------:R-:W-:Y:S01]  /*14780*/  FMUL.FTZ R40, R2.reuse, R148 ;  /* 0x0000009402287220 */ /* 0x040fe20000410000 */
[----:B------:R-:W-:Y:S01]  /*14790*/  FMUL.FTZ R41, R2, R149 ;  /* 0x0000009502297220 */ /* 0x000fe20000410000 */
[C---:B------:R-:W-:Y:S01]  /*147a0*/  FMUL.FTZ R42, R0.reuse, R150 ;  /* 0x00000096002a7220 */ /* 0x040fe20000410000 */
[C---:B------:R-:W-:Y:S04]  /*147b0*/  HMMA.16816.F32 R16, R176.reuse, R22, R16 ;  /* 0x00000016b010723c */ /* 0x040fe80000001810 */
[C---:B------:R-:W-:Y:S01]  /*147c0*/  FMUL.FTZ R22, R3.reuse, R130 ;  /* 0x0000008203167220 */ /* 0x040fe20000410000 */
[C---:B------:R-:W-:Y:S01]  /*147d0*/  FMUL.FTZ R23, R3.reuse, R131 ;  /* 0x0000008303177220 */ /* 0x040fe20000410000 */
[C---:B------:R-:W-:Y:S01]  /*147e0*/  FMUL.FTZ R43, R0.reuse, R151 ;  /* 0x00000097002b7220 */ /* 0x040fe20000410000 */
[----:B------:R-:W-:Y:S01]  /*147f0*/  LDSM.16.MT88.4 R128, [R220+0xa400] ;  /* 0x00a40000dc80783b */ /* 0x000fe20000004200 */
[----:B------:R-:W-:Y:S01]  /*14800*/  FMUL.FTZ R58, R0, R166 ;  /* 0x000000a6003a7220 */ /* 0x000fe20000410000 */
[----:B------:R-:W-:Y:S01]  /*14810*/  FMUL.FTZ R49, R100, R157 ;  /* 0x0000009d64317220 */ /* 0x000fe20000410000 */
[----:B------:R-:W-:Y:S02]  /*14820*/  IMAD.MOV.U32 R157, RZ, RZ, R244 ;  /* 0x000000ffff9d7224 */ /* 0x000fe400078e00f4 */
[C---:B------:R-:W-:Y:S01]  /*14830*/  FMUL.FTZ R44, R2.reuse, R152 ;  /* 0x00000098022c7220 */ /* 0x040fe20000410000 */
[-C--:B------:R-:W-:Y:S03]  /*14840*/  HMMA.16816.F32 R20, R176, R36.reuse, R20 ;  /* 0x00000024b014723c */ /* 0x080fe60000001814 */
[----:B------:R-:W-:Y:S02]  /*14850*/  IMAD.MOV.U32 R150, RZ, RZ, R242 ;  /* 0x000000ffff967224 */ /* 0x000fe400078e00f2 */
[----:B------:R-:W-:Y:S01]  /*14860*/  FMUL.FTZ R45, R2, R153 ;  /* 0x00000099022d7220 */ /* 0x000fe20000410000 */
[C---:B------:R-:W-:Y:S01]  /*14870*/  FMUL.FTZ R46, R0.reuse, R154 ;  /* 0x0000009a002e7220 */ /* 0x040fe20000410000 */
[----:B------:R-:W-:Y:S01]  /*14880*/  FMUL.FTZ R47, R0, R155 ;  /* 0x0000009b002f7220 */ /* 0x000fe20000410000 */
[----:B------:R3:W-:Y:S01]  /*14890*/  MUFU.EX2 R242, R107 ;  /* 0x0000006b00f27308 */ /* 0x0007e20000000800 */
[C---:B------:R-:W-:Y:S04]  /*148a0*/  HMMA.16816.F32 R24, R180.reuse, R36, R24 ;  /* 0x00000024b418723c */ /* 0x040fe80000001818 */
[----:B------:R-:W-:Y:S01]  /*148b0*/  FMUL.FTZ R48, R100, R156 ;  /* 0x0000009c64307220 */ /* 0x000fe20000410000 */
[----:B------:R-:W-:Y:S02]  /*148c0*/  IMAD.MOV.U32 R156, RZ, RZ, R62 ;  /* 0x000000ffff9c7224 */ /* 0x000fe400078e003e */
[C---:B------:R-:W-:Y:S01]  /*148d0*/  FMUL.FTZ R56, R2.reuse, R164 ;  /* 0x000000a402387220 */ /* 0x040fe20000410000 */
[----:B------:R-:W-:Y:S01]  /*148e0*/  IMAD.MOV.U32 R151, RZ, RZ, R243 ;  /* 0x000000ffff977224 */ /* 0x000fe200078e00f3 */
[-C--:B------:R-:W-:Y:S03]  /*148f0*/  HMMA.16816.F32 R28, R180, R38.reuse, R28 ;  /* 0x00000026b41c723c */ /* 0x080fe6000000181c */
[----:B------:R-:W-:Y:S01]  /*14900*/  FMUL.FTZ R57, R2, R165 ;  /* 0x000000a502397220 */ /* 0x000fe20000410000 */
[----:B------:R-:W-:Y:S01]  /*14910*/  FMUL.FTZ R59, R0, R167 ;  /* 0x000000a7003b7220 */ /* 0x000fe20000410000 */
[----:B------:R-:W-:Y:S01]  /*14920*/  FMUL.FTZ R60, R2, R168 ;  /* 0x000000a8023c7220 */ /* 0x000fe20000410000 */
[----:B------:R-:W-:Y:S01]  /*14930*/  FMUL.FTZ R62, R0, R170 ;  /* 0x000000aa003e7220 */ /* 0x000fe20000410000 */
[----:B------:R-:W-:Y:S01]  /*14940*/  IMAD.MOV.U32 R165, RZ, RZ, R64 ;  /* 0x000000ffffa57224 */ /* 0x000fe200078e0040 */
[C---:B------:R-:W-:Y:S04]  /*14950*/  HMMA.16816.F32 R32, R176.reuse, R38, R32 ;  /* 0x00000026b020723c */ /* 0x040fe80000001820 */
        /* <DEDUP_REMOVED lines=11> */
[----:B------:R-:W-:Y:S02]  /*14a10*/  IMAD.MOV.U32 R166, RZ, RZ, R106 ;  /* 0x000000ffffa67224 */ /* 0x000fe400078e006a */
[--C-:B------:R-:W-:Y:S01]  /*14a20*/  FFMA.FTZ R106, R189, UR4, -R110.reuse ;  /* 0x00000004bd6a7c23 */ /* 0x100fe2000801086e */
[----:B------:R-:W-:Y:S01]  /*14a30*/  FMUL.FTZ R75, R0, R75 ;  /* 0x0000004b004b7220 */ /* 0x000fe20000410000 */
[C---:B------:R-:W-:Y:S01]  /*14a40*/  FMUL.FTZ R76, R2.reuse, R76 ;  /* 0x0000004c024c7220 */ /* 0x040fe20000410000 */
[----:B------:R-:W-:Y:S01]  /*14a50*/  FMUL.FTZ R77, R2, R77 ;  /* 0x0000004d024d7220 */ /* 0x000fe20000410000 */
[C---:B------:R-:W-:Y:S01]  /*14a60*/  HMMA.16816.F32 R40, R180.reuse, R52, R40 ;  /* 0x00000034b428723c */ /* 0x040fe20000001828 */
[----:B------:R4:W-:Y:S03]  /*14a70*/  MUFU.EX2 R244, R106 ;  /* 0x0000006a00f47308 */ /* 0x0009e60000000800 */
[C---:B------:R-:W-:Y:S01]  /*14a80*/  FMUL.FTZ R52, R100.reuse, R160 ;  /* 0x000000a064347220 */ /* 0x040fe20000410000 */
[C---:B------:R-:W-:Y:S01]  /*14a90*/  FMUL.FTZ R53, R100.reuse, R161 ;  /* 0x000000a164357220 */ /* 0x040fe20000410000 */
[----:B------:R-:W-:Y:S02]  /*14aa0*/  IMAD.MOV.U32 R161, RZ, RZ, R65 ;  /* 0x000000ffffa17224 */ /* 0x000fe400078e0041 */
[----:B------:R-:W-:Y:S01]  /*14ab0*/  FMUL.FTZ R65, R100, R173 ;  /* 0x000000ad64417220 */ /* 0x000fe20000410000 */
[-C--:B------:R-:W-:Y:S03]  /*14ac0*/  HMMA.16816.F32 R44, R180, R54.reuse, R44 ;  /* 0x00000036b42c723c */ /* 0x080fe6000000182c */
[C---:B------:R-:W-:Y:S01]  /*14ad0*/  FMUL.FTZ R78, R0.reuse, R78 ;  /* 0x0000004e004e7220 */ /* 0x040fe20000410000 */
[----:B------:R-:W-:Y:S01]  /*14ae0*/  FMUL.FTZ R79, R0, R79 ;  /* 0x0000004f004f7220 */ /* 0x000fe20000410000 */
[C---:B------:R-:W-:Y:S01]  /*14af0*/  FMUL.FTZ R80, R100.reuse, R80 ;  /* 0x0000005064507220 */ /* 0x040fe20000410000 */
[----:B------:R-:W-:Y:S01]  /*14b00*/  FMUL.FTZ R81, R100, R81 ;  /* 0x0000005164517220 */ /* 0x000fe20000410000 */
[----:B------:R-:W-:Y:S01]  /*14b10*/  IMAD.MOV.U32 R144, RZ, RZ, R217 ;  /* 0x000000ffff907224 */ /* 0x000fe200078e00d9 */
[C---:B------:R-:W-:Y:S04]  /*14b20*/  HMMA.16816.F32 R48, R176.reuse, R54, R48 ;  /* 0x00000036b030723c */ /* 0x040fe80000001830 */
[--C-:B---3--:R-:W-:Y:S01]  /*14b30*/  FFMA.FTZ R107, R187, UR4, -R110.reuse ;  /* 0x00000004bb6b7c23 */ /* 0x108fe2000801086e */
[----:B----4-:R-:W-:Y:S01]  /*14b40*/  FFMA.FTZ R106, R188, UR4, -R110 ;  /* 0x00000004bc6a7c23 */ /* 0x010fe2000801086e */
[C---:B------:R-:W-:Y:S01]  /*14b50*/  FMUL.FTZ R54, R3.reuse, R162 ;  /* 0x000000a203367220 */ /* 0x040fe20000410000 */
[C---:B------:R-:W-:Y:S01]  /*14b60*/  FMUL.FTZ R55, R3.reuse, R163 ;  /* 0x000000a303377220 */ /* 0x040fe20000410000 */
[----:B------:R-:W-:Y:S01]  /*14b70*/  IMAD.MOV.U32 R155, RZ, RZ, R241 ;  /* 0x000000ffff9b7224 */ /* 0x000fe200078e00f1 */
[----:B------:R-:W-:Y:S01]  /*14b80*/  MUFU.EX2 R243, R106 ;  /* 0x0000006a00f37308 */ /* 0x000fe20000000800 */
[----:B------:R-:W-:Y:S02]  /*14b90*/  IMAD.MOV.U32 R162, RZ, RZ, R67 ;  /* 0x000000ffffa27224 */ /* 0x000fe400078e0043 */
[----:B------:R-:W-:Y:S01]  /*14ba0*/  FMUL.FTZ R67, R3, R175 ;  /* 0x000000af03437220 */ /* 0x000fe20000410000 */
[C---:B------:R-:W-:Y:S06]  /*14bb0*/  FMUL.FTZ R88, R2.reuse, R88 ;  /* 0x0000005802587220 */ /* 0x040fec0000410000 */
[----:B------:R3:W4:Y:S01]  /*14bc0*/  MUFU.EX2 R241, R107 ;  /* 0x0000006b00f17308 */ /* 0x0007220000000800 */
[-C--:B-1----:R-:W-:Y:S01]  /*14bd0*/  HMMA.16816.F32 R52, R176, R112.reuse, R52 ;  /* 0x00000070b034723c */ /* 0x082fe20000001834 */
[----:B------:R-:W-:Y:S02]  /*14be0*/  LDSM.16.MT88.4 R172, [R105+0x1c00] ;  /* 0x001c000069ac783b */ /* 0x000fe40000004200 */
[----:B------:R-:W-:Y:S01]  /*14bf0*/  FMUL.FTZ R89, R2, R89 ;  /* 0x0000005902597220 */ /* 0x000fe20000410000 */
[C---:B------:R-:W-:Y:S01]  /*14c00*/  FMUL.FTZ R90, R0.reuse, R90 ;  /* 0x0000005a005a7220 */ /* 0x040fe20000410000 */
[----:B------:R-:W-:Y:S01]  /*14c10*/  FMUL.FTZ R91, R0, R91 ;  /* 0x0000005b005b7220 */ /* 0x000fe20000410000 */
[----:B------:R-:W-:Y:S01]  /*14c20*/  FFMA.FTZ R120, R191, UR4, -R111 ;  /* 0x00000004bf787c23 */ /* 0x000fe2000801086f */
[C---:B------:R-:W-:Y:S01]  /*14c30*/  FMUL.FTZ R92, R2.reuse, R92 ;  /* 0x0000005c025c7220 */ /* 0x040fe20000410000 */
[C---:B------:R-:W-:Y:S04]  /*14c40*/  HMMA.16816.F32 R56, R180.reuse, R112, R56 ;  /* 0x00000070b438723c */ /* 0x040fe80000001838 */
[----:B------:R-:W-:Y:S01]  /*14c50*/  MOV R160, R63 ;  /* 0x0000003f00a07202 */ /* 0x000fe20000000f00 */
[----:B------:R-:W-:Y:S02]  /*14c60*/  IMAD.MOV.U32 R164, RZ, RZ, R61 ;  /* 0x000000ffffa47224 */ /* 0x000fe400078e003d */
[----:B------:R-:W-:Y:S01]  /*14c70*/  FMUL.FTZ R61, R2, R169 ;  /* 0x000000a9023d7220 */ /* 0x000fe20000410000 */
[----:B------:R-:W-:Y:S01]  /*14c80*/  FMUL.FTZ R63, R0, R171 ;  /* 0x000000ab003f7220 */ /* 0x000fe20000410000 */
[--C-:B---3--:R-:W-:Y:S01]  /*14c90*/  FFMA.FTZ R107, R210, UR4, -R185.reuse ;  /* 0x00000004d26b7c23 */ /* 0x108fe200080108b9 */
[----:B------:R-:W-:Y:S01]  /*14ca0*/  FFMA.FTZ R106, R190, UR4, -R185 ;  /* 0x00000004be6a7c23 */ /* 0x000fe200080108b9 */
[----:B------:R-:W-:Y:S01]  /*14cb0*/  MOV R154, R240 ;  /* 0x000000f0009a7202 */ /* 0x000fe20000000f00 */
[----:B------:R-:W-:Y:S01]  /*14cc0*/  IMAD.MOV.U32 R149, RZ, RZ, R239 ;  /* 0x000000ffff957224 */ /* 0x000fe200078e00ef */
[----:B----4-:R-:W-:Y:S01]  /*14cd0*/  F2FP.F16.F32.PACK_AB R122, R243, R241 ;  /* 0x000000f1f37a723e */ /* 0x010fe200000000ff */
[----:B------:R1:W-:Y:S01]  /*14ce0*/  MUFU.EX2 R239, R107 ;  /* 0x0000006b00ef7308 */ /* 0x0003e20000000800 */
[-C--:B------:R-:W-:Y:S09]  /*14cf0*/  HMMA.16816.F32 R60, R180, R114.reuse, R60 ;  /* 0x00000072b43c723c */ /* 0x080ff2000000183c */
[----:B------:R3:W4:Y:S01]  /*14d00*/  MUFU.EX2 R240, R106 ;  /* 0x0000006a00f07308 */ /* 0x0007220000000800 */
[----:B------:R-:W-:Y:S01]  /*14d10*/  FMUL.FTZ R93, R2, R93 ;  /* 0x0000005d025d7220 */ /* 0x000fe20000410000 */
[C---:B------:R-:W-:Y:S01]  /*14d20*/  FMUL.FTZ R94, R0.reuse, R94 ;  /* 0x0000005e005e7220 */ /* 0x040fe20000410000 */
[----:B------:R-:W-:Y:S01]  /*14d30*/  FMUL.FTZ R95, R0, R95 ;  /* 0x0000005f005f7220 */ /* 0x000fe20000410000 */
[C---:B------:R-:W-:Y:S01]  /*14d40*/  FMUL.FTZ R84, R100.reuse, R84 ;  /* 0x0000005464547220 */ /* 0x040fe20000410000 */
[C---:B------:R-:W-:Y:S01]  /*14d50*/  HMMA.16816.F32 R64, R176.reuse, R114, R64 ;  /* 0x00000072b040723c */ /* 0x040fe20000001840 */
[----:B------:R-:W5:Y:S03]  /*14d60*/  LDSM.16.MT88.4 R112, [R105+0x2000] ;  /* 0x002000006970783b */ /* 0x000f660000004200 */
[----:B------:R-:W-:Y:S02]  /*14d70*/  IMAD.MOV.U32 R148, RZ, RZ, R238 ;  /* 0x000000ffff947224 */ /* 0x000fe400078e00ee */
[----:B-1----:R-:W-:Y:S01]  /*14d80*/  FFMA.FTZ R107, R193, UR4, -R111 ;  /* 0x00000004c16b7c23 */ /* 0x002fe2000801086f */
[----:B------:R-:W-:Y:S02]  /*14d90*/  IMAD.MOV.U32 R147, RZ, RZ, R237 ;  /* 0x000000ffff937224 */ /* 0x000fe400078e00ed */
[----:B------:R-:W-:Y:S01]  /*14da0*/  FMUL.FTZ R85, R100, R85 ;  /* 0x0000005564557220 */ /* 0x000fe20000410000 */
[-C--:B--2---:R-:W-:Y:S01]  /*14db0*/  HMMA.16816.F32 R68, R176, R116.reuse, R68 ;  /* 0x00000074b044723c */ /* 0x084fe20000001844 */
[----:B------:R1:W-:Y:S02]  /*14dc0*/  MUFU.EX2 R238, R107 ;  /* 0x0000006b00ee7308 */ /* 0x0003e40000000800 */
[----:B---3--:R-:W-:Y:S01]  /*14dd0*/  FFMA.FTZ R106, R195, UR4, -R111 ;  /* 0x00000004c36a7c23 */ /* 0x008fe2000801086f */
[----:B----4-:R-:W-:Y:S01]  /*14de0*/  F2FP.F16.F32.PACK_AB R121, R240, R239 ;  /* 0x000000eff079723e */ /* 0x010fe200000000ff */
[----:B------:R-:W-:Y:S02]  /*14df0*/  IMAD.MOV.U32 R152, RZ, RZ, R219 ;  /* 0x000000ffff987224 */ /* 0x000fe400078e00db */
[C---:B------:R-:W-:Y:S04]  /*14e00*/  FMUL.FTZ R96, R100.reuse, R96 ;  /* 0x0000006064607220 */ /* 0x040fe80000410000 */
[----:B------:R2:W-:Y:S01]  /*14e10*/  MUFU.EX2 R237, R106 ;  /* 0x0000006a00ed7308 */ /* 0x0005e20000000800 */
[C---:B------:R-:W-:Y:S09]  /*14e20*/  HMMA.16816.F32 R72, R180.reuse, R116, R72 ;  /* 0x00000074b448723c */ /* 0x040ff20000001848 */
[----:B------:R3:W-:Y:S01]  /*14e30*/  MUFU.EX2 R219, R120 ;  /* 0x0000007800db7308 */ /* 0x0007e20000000800 */
[----:B------:R-:W-:Y:S02]  /*14e40*/  IMAD.MOV.U32 R153, RZ, RZ, R236 ;  /* 0x000000ffff997224 */ /* 0x000fe400078e00ec */
[----:B------:R-:W-:Y:S01]  /*14e50*/  FMUL.FTZ R97, R100, R97 ;  /* 0x0000006164617220 */ /* 0x000fe20000410000 */
[----:B------:R-:W-:Y:S02]  /*14e60*/  IMAD.MOV.U32 R145, RZ, RZ, R218 ;  /* 0x000000ffff917224 */ /* 0x000fe400078e00da */
[--C-:B-1----:R-:W-:Y:S01]  /*14e70*/  FFMA.FTZ R107, R196, UR4, -R184.reuse ;  /* 0x00000004c46b7c23 */ /* 0x102fe200080108b8 */
[-C--:B------:R-:W-:Y:S03]  /*14e80*/  HMMA.16816.F32 R76, R180, R118.reuse, R76 ;  /* 0x00000076b44c723c */ /* 0x080fe6000000184c */
[----:B------:R1:W-:Y:S01]  /*14e90*/  MUFU.EX2 R218, R107 ;  /* 0x0000006b00da7308 */ /* 0x0003e20000000800 */
[----:B------:R-:W-:Y:S02]  /*14ea0*/  IMAD.MOV.U32 R163, RZ, RZ, R215 ;  /* 0x000000ffffa37224 */ /* 0x000fe400078e00d7 */
[--C-:B--2---:R-:W-:Y:S01]  /*14eb0*/  FFMA.FTZ R106, R197, UR4, -R184.reuse ;  /* 0x00000004c56a7c23 */ /* 0x104fe200080108b8 */
[----:B------:R-:W-:Y:S01]  /*14ec0*/  IMAD.MOV.U32 R167, RZ, RZ, R211 ;  /* 0x000000ffffa77224 */ /* 0x000fe200078e00d3 */
[C---:B------:R-:W-:Y:S05]  /*14ed0*/  HMMA.16816.F32 R80, R176.reuse, R118, R80 ;  /* 0x00000076b050723c */ /* 0x040fea0000001850 */
[----:B------:R2:W4:Y:S01]  /*14ee0*/  MUFU.EX2 R236, R106 ;  /* 0x0000006a00ec7308 */ /* 0x0005220000000800 */
[----:B------:R-:W4:Y:S01]  /*14ef0*/  LDSM.16.MT88.4 R116, [R220+0x9400] ;  /* 0x00940000dc74783b */ /* 0x000f220000004200 */
[----:B---3--:R-:W-:Y:S01]  /*14f00*/  F2FP.F16.F32.PACK_AB R120, R244, R242 ;  /* 0x000000f2f478723e */ /* 0x008fe200000000ff */
[----:B------:R-:W-:Y:S01]  /*14f10*/  IMAD.MOV.U32 R146, RZ, RZ, R235 ;  /* 0x000000ffff927224 */ /* 0x000fe200078e00eb */
[-C--:B-----5:R-:W-:Y:S03]  /*14f20*/  HMMA.16816.F32 R84, R176, R112.reuse, R84 ;  /* 0x00000070b054723c */ /* 0x0a0fe60000001854 */
[----:B-1----:R-:W-:Y:S01]  /*14f30*/  FFMA.FTZ R107, R192, UR4, -R111 ;  /* 0x00000004c06b7c23 */ /* 0x002fe2000801086f */
[--C-:B--2---:R-:W-:Y:S03]  /*14f40*/  FFMA.FTZ R106, R209, UR4, -R184.reuse ;  /* 0x00000004d16a7c23 */ /* 0x104fe600080108b8 */
[----:B------:R1:W2:Y:S01]  /*14f50*/  MUFU.EX2 R235, R107 ;  /* 0x0000006b00eb7308 */ /* 0x0002a20000000800 */
[C---:B------:R-:W-:Y:S09]  /*14f60*/  HMMA.16816.F32 R88, R180.reuse, R112, R88 ;  /* 0x00000070b458723c */ /* 0x040ff20000001858 */
[----:B------:R3:W-:Y:S01]  /*14f70*/  MUFU.EX2 R217, R106 ;  /* 0x0000006a00d97308 */ /* 0x0007e20000000800 */
[----:B------:R-:W-:Y:S01]  /*14f80*/  FFMA.FTZ R112, R194, UR4, -R184 ;  /* 0x00000004c2707c23 */ /* 0x000fe200080108b8 */
[----:B----4-:R-:W-:Y:S01]  /*14f90*/  F2FP.F16.F32.PACK_AB R113, R236, R218 ;  /* 0x000000daec71723e */ /* 0x010fe200000000ff */
[-C--:B------:R-:W-:Y:S07]  /*14fa0*/  HMMA.16816.F32 R92, R180, R114.reuse, R92 ;  /* 0x00000072b45c723c */ /* 0x080fee000000185c */
[----:B------:R4:W5:Y:S01]  /*14fb0*/  MUFU.EX2 R216, R112 ;  /* 0x0000007000d87308 */ /* 0x0009620000000800 */
[----:B------:R-:W-:Y:S01]  /*14fc0*/  LDSM.16.MT88.4 R180, [R220+0xbc00] ;  /* 0x00bc0000dcb4783b */ /* 0x000fe20000004200 */
[--C-:B-1----:R-:W-:Y:S01]  /*14fd0*/  FFMA.FTZ R107, R198, UR4, -R185.reuse ;  /* 0x00000004c66b7c23 */ /* 0x102fe200080108b9 */
[----:B------:R-:W-:Y:S07]  /*14fe0*/  HMMA.16816.F32 R96, R176, R114, R96 ;  /* 0x00000072b060723c */ /* 0x000fee0000001860 */
        /* <DEDUP_REMOVED lines=38> */
[--C-:B------:R-:W-:Y:S07]  /*15250*/  FFMA.FTZ R128, R208, UR4, -R184.reuse ;  /* 0x00000004d0807c23 */ /* 0x100fee00080108b8 */
[----:B------:R5:W-:Y:S01]  /*15260*/  MUFU.EX2 R202, R107 ;  /* 0x0000006b00ca7308 */ /* 0x000be20000000800 */
[-C--:B------:R-:W-:Y:S09]  /*15270*/  HMMA.16816.F32 R44, R120, R130.reuse, R44 ;  /* 0x00000082782c723c */ /* 0x080ff2000000182c */
[----:B------:R4:W-:Y:S01]  /*15280*/  MUFU.EX2 R201, R128 ;  /* 0x0000008000c97308 */ /* 0x0009e20000000800 */
[----:B-1----:R-:W-:Y:S01]  /*15290*/  FFMA.FTZ R106, R206, UR4, -R111 ;  /* 0x00000004ce6a7c23 */ /* 0x002fe2000801086f */
[C---:B------:R-:W-:Y:S08]  /*152a0*/  HMMA.16816.F32 R48, R112.reuse, R130, R48 ;  /* 0x000000827030723c */ /* 0x040ff00000001830 */
[----:B------:R1:W-:Y:S01]  /*152b0*/  MUFU.EX2 R208, R106 ;  /* 0x0000006a00d07308 */ /* 0x0003e20000000800 */
[--C-:B-----5:R-:W-:Y:S01]  /*152c0*/  FFMA.FTZ R107, R249, UR4, -R185.reuse ;  /* 0x00000004f96b7c23 */ /* 0x120fe200080108b9 */
[----:B----4-:R-:W4:Y:S01]  /*152d0*/  LDSM.16.MT88.4 R128, [R105+0x800] ;  /* 0x000800006980783b */ /* 0x010f220000004200 */
[-C--:B------:R-:W-:Y:S07]  /*152e0*/  HMMA.16816.F32 R52, R112, R132.reuse, R52 ;  /* 0x000000847034723c */ /* 0x080fee0000001834 */
[----:B------:R5:W3:Y:S01]  /*152f0*/  MUFU.EX2 R198, R107 ;  /* 0x0000006b00c67308 */ /* 0x000ae20000000800 */
[C---:B------:R-:W-:Y:S04]  /*15300*/  HMMA.16816.F32 R56, R120.reuse, R132, R56 ;  /* 0x000000847838723c */ /* 0x040fe80000001838 */
[----:B-1----:R-:W-:Y:S01]  /*15310*/  FFMA.FTZ R106, R245, UR4, -R184 ;  /* 0x00000004f56a7c23 */ /* 0x002fe200080108b8 */
[--C-:B-----5:R-:W-:Y:S03]  /*15320*/  FFMA.FTZ R107, R248, UR4, -R185.reuse ;  /* 0x00000004f86b7c23 */ /* 0x120fe600080108b9 */
[-C--:B------:R-:W-:Y:S01]  /*15330*/  HMMA.16816.F32 R60, R120, R134.reuse, R60 ;  /* 0x00000086783c723c */ /* 0x080fe2000000183c */
[----:B------:R1:W-:Y:S10]  /*15340*/  MUFU.EX2 R206, R106 ;  /* 0x0000006a00ce7308 */ /* 0x0003f40000000800 */
[----:B------:R5:W-:Y:S01]  /*15350*/  MUFU.EX2 R200, R107 ;  /* 0x0000006b00c87308 */ /* 0x000be20000000800 */
[C---:B------:R-:W-:Y:S01]  /*15360*/  HMMA.16816.F32 R64, R112.reuse, R134, R64 ;  /* 0x000000867040723c */ /* 0x040fe20000001840 */
[----:B------:R-:W4:Y:S03]  /*15370*/  LDSM.16.MT88.4 R132, [R220+0xa800] ;  /* 0x00a80000dc84783b */ /* 0x000f260000004200 */
[----:B-1----:R-:W-:Y:S04]  /*15380*/  FFMA.FTZ R106, R246, UR4, -R185 ;  /* 0x00000004f66a7c23 */ /* 0x002fe800080108b9 */
[-C--:B------:R-:W-:Y:S01]  /*15390*/  HMMA.16816.F32 R68, R112, R136.reuse, R68 ;  /* 0x000000887044723c */ /* 0x080fe20000001844 */
[----:B------:R1:W-:Y:S02]  /*153a0*/  MUFU.EX2 R199, R106 ;  /* 0x0000006a00c77308 */ /* 0x0003e40000000800 */
[--C-:B-----5:R-:W-:Y:S05]  /*153b0*/  FFMA.FTZ R107, R165, UR4, -R110.reuse ;  /* 0x00000004a56b7c23 */ /* 0x120fea000801086e */
        /* <DEDUP_REMOVED lines=8> */
[----:B------:R-:W-:Y:S08]  /*15440*/  IMAD.MOV.U32 R161, RZ, RZ, R157 ;  /* 0x000000ffffa17224 */ /* 0x000ff000078e009d */
[----:B------:R5:W-:Y:S01]  /*15450*/  MUFU.EX2 R190, R107 ;  /* 0x0000006b00be7308 */ /* 0x000be20000000800 */
[-C--:B--2---:R-:W-:Y:S03]  /*15460*/  HMMA.16816.F32 R84, R112, R116.reuse, R84 ;  /* 0x000000747054723c */ /* 0x084fe60000001854 */
[----:B------:R-:W-:Y:S05]  /*15470*/  IMAD.MOV.U32 R247, RZ, RZ, R161 ;  /* 0x000000fffff77224 */ /* 0x000fea00078e00a1 */
[C---:B------:R-:W-:Y:S04]  /*15480*/  HMMA.16816.F32 R88, R120.reuse, R116, R88 ;  /* 0x000000747858723c */ /* 0x040fe80000001858 */
[----:B-----5:R-:W-:Y:S01]  /*15490*/  FFMA.FTZ R107, R159, UR4, -R184 ;  /* 0x000000049f6b7c23 */ /* 0x020fe200080108b8 */
[----:B------:R-:W-:Y:S01]  /*154a0*/  F2FP.F16.F32.PACK_AB R116, R210, R211 ;  /* 0x000000d3d274723e */ /* 0x000fe200000000ff */
[--C-:B------:R-:W-:Y:S01]  /*154b0*/  FFMA.FTZ R106, R164, UR4, -R110.reuse ;  /* 0x00000004a46a7c23 */ /* 0x100fe2000801086e */
[----:B---3--:R-:W-:Y:S01]  /*154c0*/  F2FP.F16.F32.PACK_AB R117, R198, R203 ;  /* 0x000000cbc675723e */ /* 0x008fe200000000ff */
[-C--:B------:R-:W-:Y:S01]  /*154d0*/  HMMA.16816.F32 R92, R120, R118.reuse, R92 ;  /* 0x00000076785c723c */ /* 0x080fe2000000185c */
[----:B------:R-:W2:Y:S01]  /*154e0*/  LDSM.16.MT88.4 R120, [R105+0x1800] ;  /* 0x001800006978783b */ /* 0x000ea20000004200 */
[----:B------:R3:W-:Y:S01]  /*154f0*/  MUFU.EX2 R187, R107 ;  /* 0x0000006b00bb7308 */ /* 0x0007e20000000800 */
[----:B-1----:R-:W-:Y:S01]  /*15500*/  F2FP.F16.F32.PACK_AB R176, R195, R194 ;  /* 0x000000c2c3b0723e */ /* 0x002fe200000000ff */
[----:B------:R-:W-:Y:S08]  /*15510*/  FFMA.FTZ R110, R163, UR4, -R110 ;  /* 0x00000004a36e7c23 */ /* 0x000ff0000801086e */
[----:B------:R1:W-:Y:S01]  /*15520*/  MUFU.EX2 R196, R106 ;  /* 0x0000006a00c47308 */ /* 0x0003e20000000800 */
[----:B------:R-:W-:Y:S09]  /*15530*/  HMMA.16816.F32 R96, R112, R118, R96 ;  /* 0x000000767060723c */ /* 0x000ff20000001860 */
[----:B------:R-:W5:Y:S01]  /*15540*/  MUFU.EX2 R197, R110 ;  /* 0x0000006e00c57308 */ /* 0x000f620000000800 */
[----:B------:R-:W-:Y:S02]  /*15550*/  F2FP.F16.F32.PACK_AB R112, R209, R204 ;  /* 0x000000ccd170723e */ /* 0x000fe400000000ff */
[----:B------:R-:W-:Y:S02]  /*15560*/  F2FP.F16.F32.PACK_AB R113, R205, R201 ;  /* 0x000000c9cd71723e */ /* 0x000fe400000000ff */
[----:B------:R-:W-:Y:S01]  /*15570*/  F2FP.F16.F32.PACK_AB R114, R208, R207 ;  /* 0x000000cfd072723e */ /* 0x000fe200000000ff */
[----:B---3--:R-:W-:Y:S01]  /*15580*/  FFMA.FTZ R107, R141, UR4, -R111 ;  /* 0x000000048d6b7c23 */ /* 0x008fe2000801086f */
[----:B------:R-:W-:Y:S02]  /*15590*/  F2FP.F16.F32.PACK_AB R115, R206, R202 ;  /* 0x000000cace73723e */ /* 0x000fe400000000ff */
[----:B------:R-:W-:Y:S01]  /*155a0*/  F2FP.F16.F32.PACK_AB R118, R213, R212 ;  /* 0x000000d4d576723e */ /* 0x000fe200000000ff */
[----:B-1----:R-:W-:Y:S01]  /*155b0*/  FFMA.FTZ R106, R162, UR4, -R185 ;  /* 0x00000004a26a7c23 */ /* 0x002fe200080108b9 */
[----:B------:R-:W-:Y:S01]  /*155c0*/  IMAD.MOV.U32 R162, RZ, RZ, R158 ;  /* 0x000000ffffa27224 */ /* 0x000fe200078e009e */
[----:B------:R-:W-:Y:S01]  /*155d0*/  F2FP.F16.F32.PACK_AB R119, R200, R199 ;  /* 0x000000c7c877723e */ /* 0x000fe200000000ff */
[----:B------:R-:W-:Y:S01]  /*155e0*/  MUFU.EX2 R191, R107 ;  /* 0x0000006b00bf7308 */ /* 0x000fe20000000800 */
[-C--:B------:R-:W-:Y:S03]  /*155f0*/  HMMA.16816.F32 R4, R112, R124.reuse, R4 ;  /* 0x0000007c7004723c */ /* 0x080fe60000001804 */
[----:B-----5:R-:W-:Y:S06]  /*15600*/  F2FP.F16.F32.PACK_AB R178, R197, R196 ;  /* 0x000000c4c5b2723e */ /* 0x020fec00000000ff */
[----:B------:R1:W-:Y:S01]  /*15610*/  MUFU.EX2 R188, R106 ;  /* 0x0000006a00bc7308 */ /* 0x0003e20000000800 */
[C---:B------:R-:W-:Y:S09]  /*15620*/  HMMA.16816.F32 R8, R116.reuse, R124, R8 ;  /* 0x0000007c7408723c */ /* 0x040ff20000001808 */
[----:B------:R-:W-:Y:S01]  /*15630*/  MUFU.EX2 R107, R109 ;  /* 0x0000006d006b7308 */ /* 0x000fe20000000800 */
[-C--:B------:R-:W-:Y:S03]  /*15640*/  HMMA.16816.F32 R12, R116, R126.reuse, R12 ;  /* 0x0000007e740c723c */ /* 0x080fe6000000180c */
[--C-:B-1----:R-:W-:Y:S01]  /*15650*/  FFMA.FTZ R106, R160, UR4, -R111.reuse ;  /* 0x00000004a06a7c23 */ /* 0x102fe2000801086f */
[----:B------:R-:W-:Y:S01]  /*15660*/  FFMA.FTZ R111, R250, UR4, -R111 ;  /* 0x00000004fa6f7c23 */ /* 0x000fe2000801086f */
[----:B------:R-:W-:Y:S01]  /*15670*/  IMAD.MOV.U32 R160, RZ, RZ, R155 ;  /* 0x000000ffffa07224 */ /* 0x000fe200078e009b */
[----:B------:R-:W-:Y:S03]  /*15680*/  MOV R155, R154 ;  /* 0x0000009a009b7202 */ /* 0x000fe60000000f00 */
[----:B------:R1:W-:Y:S01]  /*15690*/  MUFU.EX2 R192, R106 ;  /* 0x0000006a00c07308 */ /* 0x0003e20000000800 */
[C---:B------:R-:W-:Y:S01]  /*156a0*/  HMMA.16816.F32 R16, R112.reuse, R126, R16 ;  /* 0x0000007e7010723c */ /* 0x040fe20000001810 */
[----:B------:R-:W3:Y:S08]  /*156b0*/  LDSM.16.MT88.4 R124, [R105+0x2800] ;  /* 0x00280000697c783b */ /* 0x000ef00000004200 */
[----:B------:R-:W5:Y:S01]  /*156c0*/  MUFU.EX2 R193, R111 ;  /* 0x0000006f00c17308 */ /* 0x000f620000000800 */
[----:B------:R-:W-:Y:S02]  /*156d0*/  IMAD.MOV.U32 R154, RZ, RZ, R153 ;  /* 0x000000ffff9a7224 */ /* 0x000fe400078e0099 */
[----:B------:R-:W-:Y:S01]  /*156e0*/  IMAD.MOV.U32 R153, RZ, RZ, R152 ;  /* 0x000000ffff997224 */ /* 0x000fe200078e0098 */
[-C--:B----4-:R-:W-:Y:S03]  /*156f0*/  HMMA.16816.F32 R20, R112, R128.reuse, R20 ;  /* 0x000000807014723c */ /* 0x090fe60000001814 */
[----:B------:R-:W-:Y:S01]  /*15700*/  IMAD.MOV.U32 R152, RZ, RZ, R144 ;  /* 0x000000ffff987224 */ /* 0x000fe200078e0090 */
[----:B------:R-:W-:Y:S01]  /*15710*/  MOV R246, R154 ;  /* 0x0000009a00f67202 */ /* 0x000fe20000000f00 */
[----:B-1----:R-:W-:Y:S01]  /*15720*/  FFMA.FTZ R106, R142, UR4, -R184 ;  /* 0x000000048e6a7c23 */ /* 0x002fe200080108b8 */
[----:B------:R-:W-:Y:S02]  /*15730*/  IMAD.MOV.U32 R144, RZ, RZ, R143 ;  /* 0x000000ffff907224 */ /* 0x000fe400078e008f */
[C---:B------:R-:W-:Y:S01]  /*15740*/  HMMA.16816.F32 R24, R116.reuse, R128, R24 ;  /* 0x000000807418723c */ /* 0x040fe20000001818 */
[----:B------:R1:W4:Y:S03]  /*15750*/  MUFU.EX2 R189, R106 ;  /* 0x0000006a00bd7308 */ /* 0x0003260000000800 */
[----:B-----5:R-:W-:Y:S01]  /*15760*/  F2FP.F16.F32.PACK_AB R110, R193, R191 ;  /* 0x000000bfc16e723e */ /* 0x020fe200000000ff */
[----:B------:R-:W-:Y:S02]  /*15770*/  IMAD.MOV.U32 R249, RZ, RZ, R155 ;  /* 0x000000fffff97224 */ /* 0x000fe400078e009b */
[----:B------:R-:W-:Y:S01]  /*15780*/  IMAD.MOV.U32 R248, RZ, RZ, R153 ;  /* 0x000000fffff87224 */ /* 0x000fe200078e0099 */
[-C--:B------:R-:W-:Y:S03]  /*15790*/  HMMA.16816.F32 R28, R116, R130.reuse, R28 ;  /* 0x00000082741c723c */ /* 0x080fe6000000181c */
[----:B------:R-:W-:Y:S02]  /*157a0*/  IMAD.MOV.U32 R250, RZ, RZ, R152 ;  /* 0x000000fffffa7224 */ /* 0x000fe400078e0098 */
[----:B------:R-:W-:Y:S02]  /*157b0*/  IMAD.MOV.U32 R245, RZ, RZ, R160 ;  /* 0x000000fffff57224 */ /* 0x000fe400078e00a0 */
[--C-:B-1----:R-:W-:Y:S01]  /*157c0*/  FFMA.FTZ R106, R140, UR4, -R184.reuse ;  /* 0x000000048c6a7c23 */ /* 0x102fe200080108b8 */
[C---:B------:R-:W-:Y:S01]  /*157d0*/  HMMA.16816.F32 R32, R112.reuse, R130, R32 ;  /* 0x000000827020723c */ /* 0x040fe20000001820 */
[----:B------:R-:W1:Y:S02]  /*157e0*/  LDSM.16.MT88.4 R128, [R220+0x9c00] ;  /* 0x009c0000dc80783b */ /* 0x000e640000004200 */
[----:B------:R5:W-:Y:S01]  /*157f0*/  MUFU.EX2 R186, R106 ;  /* 0x0000006a00ba7308 */ /* 0x000be20000000800 */
[----:B------:R-:W-:Y:S01]  /*15800*/  FFMA.FTZ R184, R156, UR4, -R184 ;  /* 0x000000049cb87c23 */ /* 0x000fe200080108b8 */
[----:B----4-:R-:W-:Y:S03]  /*15810*/  F2FP.F16.F32.PACK_AB R109, R189, R187 ;  /* 0x000000bbbd6d723e */ /* 0x010fe600000000ff */
[-C--:B------:R-:W-:Y:S01]  /*15820*/  HMMA.16816.F32 R36, R112, R132.reuse, R36 ;  /* 0x000000847024723c */ /* 0x080fe20000001824 */
[----:B------:R-:W4:Y:S04]  /*15830*/  LDSM.16.MT88.4 R140, [R105+0xc00] ;  /* 0x000c0000698c783b */ /* 0x000f280000004200 */
[----:B------:R-:W2:Y:S03]  /*15840*/  MUFU.EX2 R184, R184 ;  /* 0x000000b800b87308 */ /* 0x000ea60000000800 */
[C---:B------:R-:W-:Y:S01]  /*15850*/  HMMA.16816.F32 R40, R116.reuse, R132, R40 ;  /* 0x000000847428723c */ /* 0x040fe20000001828 */
[----:B------:R-:W4:Y:S03]  /*15860*/  LDSM.16.MT88.4 R156, [R220+0xac00] ;  /* 0x00ac0000dc9c783b */ /* 0x000f260000004200 */
[--C-:B-----5:R-:W-:Y:S01]  /*15870*/  FFMA.FTZ R106, R162, UR4, -R185.reuse ;  /* 0x00000004a26a7c23 */ /* 0x120fe200080108b9 */
[----:B------:R-:W-:Y:S01]  /*15880*/  FFMA.FTZ R185, R108, UR4, -R185 ;  /* 0x000000046cb97c23 */ /* 0x000fe200080108b9 */
[----:B------:R-:W-:Y:S02]  /*15890*/  F2FP.F16.F32.PACK_AB R108, R192, R190 ;  /* 0x000000bec06c723e */ /* 0x000fe400000000ff */
[-C--:B------:R-:W-:Y:S02]  /*158a0*/  HMMA.16816.F32 R44, R116, R134.reuse, R44 ;  /* 0x00000086742c723c */ /* 0x080fe4000000182c */
[----:B------:R-:W5:Y:S01]  /*158b0*/  MUFU.EX2 R106, R106 ;  /* 0x0000006a006a7308 */ /* 0x000f620000000800 */
[----:B--2---:R-:W-:Y:S09]  /*158c0*/  F2FP.F16.F32.PACK_AB R111, R184, R186 ;  /* 0x000000bab86f723e */ /* 0x004ff200000000ff */
[----:B------:R-:W2:Y:S01]  /*158d0*/  MUFU.EX2 R185, R185 ;  /* 0x000000b900b97308 */ /* 0x000ea20000000800 */
[C---:B------:R-:W-:Y:S08]  /*158e0*/  HMMA.16816.F32 R48, R112.reuse, R134, R48 ;  /* 0x000000867030723c */ /* 0x040ff00000001830 */
[-C--:B------:R-:W-:Y:S03]  /*158f0*/  HMMA.16816.F32 R52, R112, R120.reuse, R52 ;  /* 0x000000787034723c */ /* 0x080fe60000001834 */
[----:B-----5:R-:W-:Y:S02]  /*15900*/  F2FP.F16.F32.PACK_AB R177, R106, R188 ;  /* 0x000000bc6ab1723e */ /* 0x020fe400000000ff */
[----:B--2---:R-:W-:Y:S03]  /*15910*/  F2FP.F16.F32.PACK_AB R179, R185, R107 ;  /* 0x0000006bb9b3723e */ /* 0x004fe600000000ff */
        /* <DEDUP_REMOVED lines=11> */
[-C--:B-1----:R-:W-:Y:S01]  /*159d0*/  HMMA.16816.F32 R112, R108, R128.reuse, R4 ;  /* 0x000000806c70723c */ /* 0x082fe20000001804 */
[----:B------:R-:W2:Y:S04]  /*159e0*/  LDL.LU R5, [R1+0x3c] ;  /* 0x00003c0001057983 */ /* 0x000ea80000300800 */
[----:B------:R-:W3:Y:S01]  /*159f0*/  LDL.LU R4, [R1+0x38] ;  /* 0x0000380001047983 */ /* 0x000ee20000300800 */
[----:B------:R-:W-:Y:S02]  /*15a00*/  IMAD.MOV.U32 R6, RZ, RZ, R151 ;  /* 0x000000ffff067224 */ /* 0x000fe400078e0097 */
[C---:B------:R-:W-:Y:S04]  /*15a10*/  HMMA.16816.F32 R116, R176.reuse, R128, R8 ;  /* 0x00000080b074723c */ /* 0x040fe80000001808 */
[----:B------:R-:W-:Y:S02]  /*15a20*/  IMAD.MOV.U32 R7, RZ, RZ, R150 ;  /* 0x000000ffff077224 */ /* 0x000fe400078e0096 */
[----:B------:R-:W-:Y:S02]  /*15a30*/  IMAD.MOV.U32 R11, RZ, RZ, R147 ;  /* 0x000000ffff0b7224 */ /* 0x000fe400078e0093 */
[-C--:B------:R-:W-:Y:S01]  /*15a40*/  HMMA.16816.F32 R120, R176, R130.reuse, R12 ;  /* 0x00000082b078723c */ /* 0x080fe2000000180c */
[----:B------:R-:W5:Y:S02]  /*15a50*/  LDL.LU R13, [R1+0x40] ;  /* 0x00004000010d7983 */ /* 0x000f640000300800 */
[----:B------:R-:W-:Y:S01]  /*15a60*/  IMAD.MOV.U32 R9, RZ, RZ, R149 ;  /* 0x000000ffff097224 */ /* 0x000fe200078e0095 */
[----:B------:R-:W-:Y:S01]  /*15a70*/  MOV R14, R146 ;  /* 0x00000092000e7202 */ /* 0x000fe20000000f00 */
[----:B------:R-:W5:Y:S01]  /*15a80*/  LDL.LU R12, [R1+0x44] ;  /* 0x00004400010c7983 */ /* 0x000f620000300800 */
[----:B------:R-:W-:Y:S02]  /*15a90*/  IMAD.MOV.U32 R10, RZ, RZ, R148 ;  /* 0x000000ffff0a7224 */ /* 0x000fe400078e0094 */
[C---:B------:R-:W-:Y:S04]  /*15aa0*/  HMMA.16816.F32 R124, R108.reuse, R130, R16 ;  /* 0x000000826c7c723c */ /* 0x040fe80000001810 */
[----:B------:R-:W-:Y:S02]  /*15ab0*/  IMAD.MOV.U32 R15, RZ, RZ, R145 ;  /* 0x000000ffff0f7224 */ /* 0x000fe400078e0091 */
[----:B------:R-:W-:Y:S02]  /*15ac0*/  IMAD.MOV.U32 R19, RZ, RZ, R144 ;  /* 0x000000ffff137224 */ /* 0x000fe400078e0090 */
        /* <DEDUP_REMOVED lines=32> */
[----:B------:R-:W-:Y:S02]  /*15cd0*/  IMAD.MOV.U32 R100, RZ, RZ, R103 ;  /* 0x000000ffff647224 */ /* 0x000fe400078e0067 */
[----:B------:R-:W-:Y:S01]  /*15ce0*/  FADD.FTZ R2, R252, R9 ;  /* 0x00000009fc027221 */ /* 0x000fe20000010000 */
[----:B------:R-:W-:Y:S01]  /*15cf0*/  FADD.FTZ R3, R247, R3 ;  /* 0x00000003f7037221 */ /* 0x000fe20000010000 */
[----:B------:R-:W-:Y:S01]  /*15d00*/  FADD.FTZ R0, R214, R0 ;  /* 0x00000000d6007221 */ /* 0x000fe20000010000 */
[----:B-1----:R-:W-:Y:S02]  /*15d10*/  IMAD.MOV.U32 R105, RZ, RZ, R102 ;  /* 0x000000ffff697224 */ /* 0x002fe400078e0066 */
        /* <DEDUP_REMOVED lines=48> */
[----:B------:R-:W-:Y:S01]  /*16020*/  IMAD.MOV.U32 R107, RZ, RZ, R101 ;  /* 0x000000ffff6b7224 */ /* 0x000fe200078e0065 */
        /* <DEDUP_REMOVED lines=8> */
.L_x_1185:
        /* <DEDUP_REMOVED lines=282> */
.L_x_1189:
        /* <DEDUP_REMOVED lines=78> */
.L_x_1191:
[----:B------:R-:W-:Y:S05]  /*17730*/  BSYNC.RECONVERGENT B0 ;  /* 0x0000000000007941 */ /* 0x000fea0003800200 */
.L_x_1190:
        /* <DEDUP_REMOVED lines=24> */
.L_x_1193:
[----:B------:R-:W-:Y:S05]  /*178c0*/  BSYNC.RECONVERGENT B0 ;  /* 0x0000000000007941 */ /* 0x000fea0003800200 */
.L_x_1192:
        /* <DEDUP_REMOVED lines=24> */
.L_x_1195:
[----:B------:R-:W-:Y:S05]  /*17a50*/  BSYNC.RECONVERGENT B0 ;  /* 0x0000000000007941 */ /* 0x000fea0003800200 */
.L_x_1194:
        /* <DEDUP_REMOVED lines=24> */
.L_x_1197:
[----:B------:R-:W-:Y:S05]  /*17be0*/  BSYNC.RECONVERGENT B0 ;  /* 0x0000000000007941 */ /* 0x000fea0003800200 */
.L_x_1196:
        /* <DEDUP_REMOVED lines=24> */
.L_x_1198:
        /* <DEDUP_REMOVED lines=9> */
.L_x_1369:


//--------------------- .text._ZN5flash16flash_fwd_kernelI23Flash_fwd_kernel_traitsILi96ELi128ELi64ELi4ELb0ELb0EN7cutlass6half_tE19Flash_kernel_traitsILi96ELi128ELi64ELi4ES3_EELb1ELb0ELb1ELb1ELb0ELb0ELb0ELb1EEEvNS_16Flash_fwd_paramsE --------------------------
	.section	.text._ZN5flash16flash_fwd_kernelI23Flash_fwd_kernel_traitsILi96ELi128ELi64ELi4ELb0ELb0EN7cutlass6half_tE19Flash_kernel_traitsILi96ELi128ELi64ELi4ES3_EELb1ELb0ELb1ELb1ELb0ELb0ELb0ELb1EEEvNS_16Flash_fwd_paramsE,"ax",@progbits
	.align	128
        .global         _ZN5flash16flash_fwd_kernelI23Flash_fwd_kernel_traitsILi96ELi128ELi64ELi4ELb0ELb0EN7cutlass6half_tE19Flash_kernel_traitsILi96ELi128ELi64ELi4ES3_EELb1ELb0ELb1ELb1ELb0ELb0ELb0ELb1EEEvNS_16Flash_fwd_paramsE
        .type           _ZN5flash16flash_fwd_kernelI23Flash_fwd_kernel_traitsILi96ELi128ELi64ELi4ELb0ELb0EN7cutlass6half_tE19Flash_kernel_traitsILi96ELi128ELi64ELi4ES3_EELb1ELb0ELb1ELb1ELb0ELb0ELb0ELb1EEEvNS_16Flash_fwd_paramsE,@function
        .size           _ZN5flash16flash_fwd_kernelI23Flash_fwd_kernel_traitsILi96ELi128ELi64ELi4ELb0ELb0EN7cutlass6half_tE19Flash_kernel_traitsILi96ELi128ELi64ELi4ES3_EELb1ELb0ELb1ELb1ELb0ELb0ELb0ELb1EEEvNS_16Flash_fwd_paramsE,(.L_x_1370 - _ZN5flash16flash_fwd_kernelI23Flash_fwd_kernel_traitsILi96ELi128ELi64ELi4ELb0ELb0EN7cutlass6half_tE19Flash_kernel_traitsILi96ELi128ELi64ELi4ES3_EELb1ELb0ELb1ELb1ELb0ELb0ELb0ELb1EEEvNS_16Flash_fwd_paramsE)
        .other          _ZN5flash16flash_fwd_kernelI23Flash_fwd_kernel_traitsILi96ELi128ELi64ELi4ELb0ELb0EN7cutlass6half_tE19Flash_kernel_traitsILi96ELi128ELi64ELi4ES3_EELb1ELb0ELb1ELb1ELb0ELb0ELb0ELb1EEEvNS_16Flash_fwd_paramsE,@"STO_CUDA_ENTRY STV_DEFAULT"
_ZN5flash16flash_fwd_kernelI23Flash_fwd_kernel_traitsILi96ELi128ELi64ELi4ELb0ELb0EN7cutlass6half_tE19Flash_kernel_traitsILi96ELi128ELi64ELi4ES3_EELb1ELb0ELb1ELb1ELb0ELb0ELb0ELb1EEEvNS_16Flash_fwd_paramsE:
.text._ZN5flash16flash_fwd_kernelI23Flash_fwd_kernel_traitsILi96ELi128ELi64ELi4ELb0ELb0EN7cutlass6half_tE19Flash_kernel_traitsILi96ELi128ELi64ELi4ES3_EELb1ELb0ELb1ELb1ELb0ELb0ELb0ELb1EEEvNS_16Flash_fwd_paramsE:
        /* <DEDUP_REMOVED lines=100> */
.L_x_1199:
        /* <DEDUP_REMOVED lines=56> */
.L_x_1201:
        /* <DEDUP_REMOVED lines=31> */
[----:B------:R-:W-:Y:S01]  /*0bb0*/  ISETP.GE.AND P0, PT, R16, UR20, PT ;  /* 0x0000001410007c0c */ /* 0x000fe2000bf06270 */
[----:B------:R-:W-:Y:S01]  /*0bc0*/  USEL UR4, UR4, URZ, UP1 ;  /* 0x000000ff04047287 */ /* 0x000fe20008800000 */
        /* <DEDUP_REMOVED lines=22> */
.L_x_1203:
[----:B------:R-:W-:Y:S05]  /*0d30*/  BSYNC.RECONVERGENT B0 ;  /* 0x0000000000007941 */ /* 0x000fea0003800200 */
.L_x_1202:
        /* <DEDUP_REMOVED lines=22> */
.L_x_1205:
[----:B------:R-:W-:Y:S05]  /*0ea0*/  BSYNC.RECONVERGENT B0 ;  /* 0x0000000000007941 */ /* 0x000fea0003800200 */
.L_x_1204:
        /* <DEDUP_REMOVED lines=22> */
.L_x_1207:
[----:B------:R-:W-:Y:S05]  /*1010*/  BSYNC.RECONVERGENT B0 ;  /* 0x0000000000007941 */ /* 0x000fea0003800200 */
.L_x_1206:
        /* <DEDUP_REMOVED lines=24> */
.L_x_1209:
[----:B------:R-:W-:Y:S05]  /*11a0*/  BSYNC.RECONVERGENT B0 ;  /* 0x0000000000007941 */ /* 0x000fea0003800200 */
.L_x_1208:
        /* <DEDUP_REMOVED lines=10> */
.L_x_1211:
[----:B------:R-:W-:Y:S05]  /*1250*/  BSYNC.RECONVERGENT B0 ;  /* 0x0000000000007941 */ /* 0x000fea0003800200 */
.L_x_1210:
        /* <DEDUP_REMOVED lines=10> */
.L_x_1213:
[----:B------:R-:W-:Y:S05]  /*1300*/  BSYNC.RECONVERGENT B0 ;  /* 0x0000000000007941 */ /* 0x000fea0003800200 */
.L_x_1212:
        /* <DEDUP_REMOVED lines=10> */
.L_x_1215:
[----:B------:R-:W-:Y:S05]  /*13b0*/  BSYNC.RECONVERGENT B0 ;  /* 0x0000000000007941 */ /* 0x000fea0003800200 */
.L_x_1214:
        /* <DEDUP_REMOVED lines=10> */
.L_x_1200:
        /* <DEDUP_REMOVED lines=27> */
.L_x_1216:
[----:B------:R-:W1:Y:S01]  /*1610*/  LDCU.64 UR10, c[0x0][0x3b8] ;  /* 0x00007700ff0a77ac */ /* 0x000e620008000a00 */
[----:B------:R-:W-:-:S04]  /*1620*/  UIADD3 UR13, UPT, UPT, UR12, UR14, URZ ;  /* 0x0000000e0c0d7290 */ /* 0x000fc8000fffe0ff */
[----:B-1----:R-:W-:Y:S02]  /*1630*/  UIMAD.WIDE.U32 UR6, UR13, UR10, URZ ;  /* 0x0000000a0d0672a5 */ /* 0x002fe4000f8e00ff */
[----:B------:R-:W-:-:S04]  /*1640*/  UIMAD UR13, UR13, UR11, URZ ;  /* 0x0000000b0d0d72a4 */ /* 0x000fc8000f8e02ff */
[----:B------:R-:W-:Y:S02]  /*1650*/  UIADD3 UR13, UPT, UPT, UR7, UR13, URZ ;  /* 0x0000000d070d7290 */ /* 0x000fe4000fffe0ff */
.L_x_1217:
        /* <DEDUP_REMOVED lines=39> */
.L_x_1218:
[----:B------:R-:W1:Y:S01]  /*18d0*/  LDCU.64 UR8, c[0x0][0x3c0] ;  /* 0x00007800ff0877ac */ /* 0x000e620008000a00 */
[----:B------:R-:W-:-:S04]  /*18e0*/  UIADD3 UR12, UPT, UPT, UR12, UR14, URZ ;  /* 0x0000000e0c0c7290 */ /* 0x000fc8000fffe0ff */
[----:B-1----:R-:W-:Y:S02]  /*18f0*/  UIMAD.WIDE.U32 UR4, UR12, UR8, URZ ;  /* 0x000000080c0472a5 */ /* 0x002fe4000f8e00ff */
[----:B------:R-:W-:-:S04]  /*1900*/  UIMAD UR12, UR12, UR9, URZ ;  /* 0x000000090c0c72a4 */ /* 0x000fc8000f8e02ff */
[----:B------:R-:W-:-:S12]  /*1910*/  UIADD3 UR12, UPT, UPT, UR5, UR12, URZ ;  /* 0x0000000c050c7290 */ /* 0x000fd8000fffe0ff */
.L_x_1219:
[----:B------:R-:W1:Y:S01]  /*1920*/  S2R R9, SR_CTAID.X ;  /* 0x0000000000097919 */ /* 0x000e620000002500 */
[C---:B------:R-:W-:Y:S01]  /*1930*/  IMAD.SHL.U32 R11, R216.reuse, 0x8, RZ ;  /* 0x00000008d80b7824 */ /* 0x040fe200078e00ff */
[----:B------:R-:W-:Y:S01]  /*1940*/  SHF.R.U32.HI R22, RZ, 0x2, R216 ;  /* 0x00000002ff167819 */ /* 0x000fe200000116d8 */
[----:B------:R-:W-:Y:S01]  /*1950*/  IMAD.MOV.U32 R23, RZ, RZ, RZ ;  /* 0x000000ffff177224 */ /* 0x000fe200078e00ff */
[----:B------:R-:W-:Y:S01]  /*1960*/  SHF.R.S32.HI R8, RZ, 0x1f, R0 ;  /* 0x0000001fff087819 */ /* 0x000fe20000011400 */
[----:B------:R-:W2:Y:S01]  /*1970*/  LDCU.64 UR16, c[0x0][0x388] ;  /* 0x00007100ff1077ac */ /* 0x000ea20008000a00 */
[C---:B------:R-:W-:Y:S01]  /*1980*/  LOP3.LUT R173, R11.reuse, 0x18, RZ, 0xc0, !PT ;  /* 0x000000180bad7812 */ /* 0x040fe200078ec0ff */
[C---:B------:R-:W-:Y:S01]  /*1990*/  IMAD.SHL.U32 R212, R216.reuse, 0x4, RZ ;  /* 0x00000004d8d47824 */ /* 0x040fe200078e00ff */
[----:B------:R-:W-:Y:S01]  /*19a0*/  LOP3.LUT R10, R11, 0xd8, RZ, 0xc0, !PT ;  /* 0x000000d80b0a7812 */ /* 0x000fe200078ec0ff */
[----:B------:R-:W3:Y:S01]  /*19b0*/  LDCU.64 UR14, c[0x0][0x390] ;  /* 0x00007200ff0e77ac */ /* 0x000ee20008000a00 */
[C---:B------:R-:W-:Y:S01]  /*19c0*/  IADD3 R4, P1, PT, R173.reuse, UR6, RZ ;  /* 0x00000006ad047c10 */ /* 0x040fe2000ff3e0ff */
[C---:B------:R-:W-:Y:S01]  /*19d0*/  IMAD.SHL.U32 R17, R216.reuse, 0x2, RZ ;  /* 0x00000002d8117824 */ /* 0x040fe200078e00ff */
[----:B------:R-:W-:Y:S01]  /*19e0*/  IADD3 R2, P0, PT, R173, UR4, RZ ;  /* 0x00000004ad027c10 */ /* 0x000fe2000ff1e0ff */
[----:B------:R-:W4:Y:S01]  /*19f0*/  LDCU.128 UR4, c[0x0][0x3d0] ;  /* 0x00007a00ff0477ac */ /* 0x000f220008000c00 */
[----:B------:R-:W-:Y:S01]  /*1a00*/  IMAD.SHL.U32 R16, R216, 0x20, RZ ;  /* 0x00000020d8107824 */ /* 0x000fe200078e00ff */
[----:B------:R-:W5:Y:S01]  /*1a10*/  S2UR UR27, SR_CgaCtaId ;  /* 0x00000000001b79c3 */ /* 0x000f620000008800 */
[----:B------:R-:W-:Y:S01]  /*1a20*/  IMAD.X R5, RZ, RZ, UR13, P1 ;  /* 0x0000000dff057e24 */ /* 0x000fe200088e06ff */
[----:B------:R-:W-:Y:S01]  /*1a30*/  LOP3.LUT R168, R17, 0x6, RZ, 0xc0, !PT ;  /* 0x0000000611a87812 */ /* 0x000fe200078ec0ff */
[----:B------:R-:W-:Y:S01]  /*1a40*/  IMAD.X R3, RZ, RZ, UR12, P0 ;  /* 0x0000000cff037e24 */ /* 0x000fe200080e06ff */
[----:B------:R-:W3:Y:S01]  /*1a50*/  LDCU.64 UR12, c[0x0][0x3c8] ;  /* 0x00007900ff0c77ac */ /* 0x000ee20008000a00 */
[C---:B------:R-:W-:Y:S01]  /*1a60*/  IMAD.WIDE.U32 R6, R22.reuse, UR10, R4 ;  /* 0x0000000a16067c25 */ /* 0x040fe2000f8e0004 */
[C---:B------:R-:W-:Y:S01]  /*1a70*/  LOP3.LUT R172, R173.reuse, 0x20, RZ, 0xfc, !PT ;  /* 0x00000020adac7812 */ /* 0x040fe200078efcff */
[----:B------:R-:W-:Y:S01]  /*1a80*/  BSSY.RECONVERGENT B0, `(.L_x_1220) ;  /* 0x000004f000007945 */ /* 0x000fe20003800200 */
[----:B------:R-:W-:Y:S01]  /*1a90*/  LOP3.LUT R171, R173, 0x40, RZ, 0xfc, !PT ;  /* 0x00000040adab7812 */ /* 0x000fe200078efcff */
[----:B------:R-:W-:Y:S01]  /*1aa0*/  IMAD.WIDE.U32 R4, R22, UR8, R2 ;  /* 0x0000000816047c25 */ /* 0x000fe2000f8e0002 */
[----:B------:R-:W-:-:S02]  /*1ab0*/  SHF.R.U32.HI R211, RZ, 0x1, R216 ;  /* 0x00000001ffd37819 */ /* 0x000fc400000116d8 */
[----:B------:R-:W-:Y:S01]  /*1ac0*/  LOP3.LUT R167, R16, 0x120, RZ, 0xc0, !PT ;  /* 0x0000012010a77812 */ /* 0x000fe200078ec0ff */
[C---:B------:R-:W-:Y:S02]  /*1ad0*/  IMAD R7, R22.reuse, UR11, R7 ;  /* 0x0000000b16077c24 */ /* 0x040fe4000f8e0207 */
[----:B------:R-:W-:Y:S02]  /*1ae0*/  IMAD R5, R22, UR9, R5 ;  /* 0x0000000916057c24 */ /* 0x000fe4000f8e0205 */
[----:B-1----:R-:W-:-:S04]  /*1af0*/  IMAD.WIDE.U32 R2, R9, 0x80, R22 ;  /* 0x0000008009027825 */ /* 0x002fc800078e0016 */
[C---:B----4-:R-:W-:Y:S02]  /*1b00*/  IMAD R9, R8.reuse, UR4, RZ ;  /* 0x0000000408097c24 */ /* 0x050fe4000f8e02ff */
[----:B------:R-:W-:Y:S02]  /*1b10*/  IMAD R8, R8, UR6, RZ ;  /* 0x0000000608087c24 */ /* 0x000fe4000f8e02ff */
[C---:B------:R-:W-:Y:S02]  /*1b20*/  IMAD R12, R0.reuse, UR5, R9 ;  /* 0x00000005000c7c24 */ /* 0x040fe4000f8e0209 */
[----:B------:R-:W-:Y:S01]  /*1b30*/  IMAD R9, R0, UR7, R8 ;  /* 0x0000000700097c24 */ /* 0x000fe2000f8e0208 */
[----:B------:R-:W-:Y:S01]  /*1b40*/  LOP3.LUT R8, R10, 0x18, R216, 0x78, !PT ;  /* 0x000000180a087812 */ /* 0x000fe200078e78d8 */
[----:B------:R-:W-:Y:S01]  /*1b50*/  IMAD.WIDE.U32 R6, R0, UR4, R6 ;  /* 0x0000000400067c25 */ /* 0x000fe2000f8e0006 */
[----:B------:R-:W-:Y:S01]  /*1b60*/  IADD3 R10, P0, PT, R173, UR40, RZ ;  /* 0x00000028ad0a7c10 */ /* 0x000fe2000ff1e0ff */
[----:B------:R-:W-:Y:S01]  /*1b70*/  UIADD3 UR7, UPT, UPT, -UR31, UR20, URZ ;  /* 0x000000141f077290 */ /* 0x000fe2000fffe1ff */
[----:B------:R-:W-:Y:S01]  /*1b80*/  LOP3.LUT R8, R8, 0x1f20, R11, 0xf8, !PT ;  /* 0x00001f2008087812 */ /* 0x000fe200078ef80b */
[----:B------:R-:W-:Y:S01]  /*1b90*/  IMAD.WIDE.U32 R4, R0, UR6, R4 ;  /* 0x0000000600047c25 */ /* 0x000fe2000f8e0004 */
[----:B--2---:R-:W-:-:S03]  /*1ba0*/  LEA R170, P1, R6, UR16, 0x1 ;  /* 0x0000001006aa7c11 */ /* 0x004fc6000f8208ff */
[----:B---3--:R-:W-:Y:S02]  /*1bb0*/  IMAD.U32 R0, RZ, RZ, UR12 ;  /* 0x0000000cff007e24 */ /* 0x008fe4000f8e00ff */
[----:B------:R-:W-:Y:S01]  /*1bc0*/  IMAD.X R11, RZ, RZ, UR38, P0 ;  /* 0x00000026ff0b7e24 */ /* 0x000fe200080e06ff */
[----:B------:R-:W-:Y:S01]  /*1bd0*/  LEA R19, P0, R4, UR14, 0x1 ;  /* 0x0000000e04137c11 */ /* 0x000fe2000f8008ff */
[----:B------:R-:W-:Y:S01]  /*1be0*/  IMAD.IADD R7, R7, 0x1, R12 ;  /* 0x0000000107077824 */ /* 0x000fe200078e020c */
[----:B------:R1:W-:Y:S01]  /*1bf0*/  STL [R1+0x190], R170 ;  /* 0x000190aa01007387 */ /* 0x0003e20000100800 */
[----:B------:R-:W-:Y:S01]  /*1c00*/  IMAD.IADD R5, R5, 0x1, R9 ;  /* 0x0000000105057824 */ /* 0x000fe200078e0209 */
[----:B------:R-:W-:Y:S01]  /*1c10*/  UMOV UR14, 0x400 ;  /* 0x00000400000e7882 */ /* 0x000fe20000000000 */
[----:B------:R-:W-:Y:S01]  /*1c20*/  IMAD.WIDE.U32 R10, R0, UR34, R10 ;  /* 0x00000022000a7c25 */ /* 0x000fe2000f8e000a */
[----:B------:R-:W-:Y:S01]  /*1c30*/  LOP3.LUT R0, R212, 0x18, RZ, 0xc0, !PT ;  /* 0x00000018d4007812 */ /* 0x000fe200078ec0ff */
[----:B------:R1:W-:Y:S01]  /*1c40*/  STL [R1+0x198], R19 ;  /* 0x0001981301007387 */ /* 0x0003e20000100800 */
[----:B------:R-:W-:Y:S01]  /*1c50*/  LEA.HI.X R169, R6, UR17, R7, 0x1, P1 ;  /* 0x0000001106a97c11 */ /* 0x000fe200088f0c07 */
[----:B-----5:R-:W-:Y:S01]  /*1c60*/  ULEA UR6, UR27, UR14, 0x18 ;  /* 0x0000000e1b067291 */ /* 0x020fe2000f8ec0ff */
[----:B------:R-:W-:Y:S01]  /*1c70*/  LEA.HI.X R18, R4, UR15, R5, 0x1, P0 ;  /* 0x0000000f04127c11 */ /* 0x000fe200080f0c05 */
[----:B------:R-:W-:Y:S01]  /*1c80*/  IMAD.U32 R6, RZ, RZ, UR13 ;  /* 0x0000000dff067e24 */ /* 0x000fe2000f8e00ff */
[----:B------:R-:W-:Y:S01]  /*1c90*/  LOP3.LUT R17, R0, 0xc0, R16, 0xf8, !PT ;  /* 0x000000c000117812 */ /* 0x000fe200078ef810 */
[----:B------:R1:W-:Y:S01]  /*1ca0*/  STL [R1+0x18c], R169 ;  /* 0x00018ca901007387 */ /* 0x0003e20000100800 */
[----:B------:R-:W-:Y:S01]  /*1cb0*/  ISETP.GE.AND P0, PT, R22, UR7, PT ;  /* 0x0000000716007c0c */ /* 0x000fe2000bf06270 */
[----:B------:R-:W-:Y:S01]  /*1cc0*/  IMAD.SHL.U32 R15, R216, 0x10, RZ ;  /* 0x00000010d80f7824 */ /* 0x000fe200078e00ff */
[C---:B------:R-:W-:Y:S01]  /*1cd0*/  LOP3.LUT R5, R211.reuse, 0x30, RZ, 0xc0, !PT ;  /* 0x00000030d3057812 */ /* 0x040fe200078ec0ff */
[----:B------:R1:W-:Y:S01]  /*1ce0*/  STL [R1+0x194], R18 ;  /* 0x0001941201007387 */ /* 0x0003e20000100800 */
[----:B------:R-:W-:-:S02]  /*1cf0*/  LOP3.LUT R4, R211, 0x8, RZ, 0xc0, !PT ;  /* 0x00000008d3047812 */ /* 0x000fc400078ec0ff */
[----:B------:R-:W-:Y:S01]  /*1d00*/  LEA.HI R166, R165, R5, RZ, 0x1e ;  /* 0x00000005a5a67211 */ /* 0x000fe200078ff0ff */
[----:B------:R1:W-:Y:S01]  /*1d10*/  STL [R1+0x188], R168 ;  /* 0x000188a801007387 */ /* 0x0003e20000100800 */
[----:B------:R-:W-:Y:S01]  /*1d20*/  LOP3.LUT R180, R17, R4, RZ, 0x3c, !PT ;  /* 0x0000000411b47212 */ /* 0x000fe200078e3cff */
[----:B------:R-:W-:Y:S01]  /*1d30*/  IMAD R5, R6, UR34, R11 ;  /* 0x0000002206057c24 */ /* 0x000fe2000f8e020b */
[----:B------:R-:W-:Y:S01]  /*1d40*/  LEA R219, R8, UR6, 0x1 ;  /* 0x0000000608db7c11 */ /* 0x000fe2000f8e08ff */
        /* <DEDUP_REMOVED lines=33> */
.L_x_1222:
[----:B------:R3:W-:Y:S02]  /*1f60*/  STS.128 [R219+0x4000], RZ ;  /* 0x004000ffdb007388 */ /* 0x0007e40000000c00 */
.L_x_1221:
[----:B------:R-:W-:Y:S05]  /*1f70*/  BSYNC.RECONVERGENT B0 ;  /* 0x0000000000007941 */ /* 0x000fea0003800200 */
.L_x_1220:
        /* <DEDUP_REMOVED lines=36> */
.L_x_1225:
[----:B------:R2:W-:Y:S02]  /*21c0*/  STS.128 [R219+0x4800], RZ ;  /* 0x004800ffdb007388 */ /* 0x0005e40000000c00 */
.L_x_1224:
[----:B------:R-:W-:Y:S05]  /*21d0*/  BSYNC.RECONVERGENT B0 ;  /* 0x0000000000007941 */ /* 0x000fea0003800200 */
.L_x_1223:
        /* <DEDUP_REMOVED lines=36> */
.L_x_1228:
[----:B------:R2:W-:Y:S02]  /*2420*/  STS.128 [R219+0x5000], RZ ;  /* 0x005000ffdb007388 */ /* 0x0005e40000000c00 */
.L_x_1227:
[----:B------:R-:W-:Y:S05]  /*2430*/  BSYNC.RECONVERGENT B0 ;  /* 0x0000000000007941 */ /* 0x000fea0003800200 */
.L_x_1226:
        /* <DEDUP_REMOVED lines=37> */
.L_x_1231:
[----:B------:R2:W-:Y:S02]  /*2690*/  STS.128 [R219+0x5800], RZ ;  /* 0x005800ffdb007388 */ /* 0x0005e40000000c00 */
.L_x_1230:
[----:B------:R-:W-:Y:S05]  /*26a0*/  BSYNC.RECONVERGENT B0 ;  /* 0x0000000000007941 */ /* 0x000fea0003800200 */
.L_x_1229:
        /* <DEDUP_REMOVED lines=32> */
.L_x_1234:
[----:B------:R2:W-:Y:S02]  /*28b0*/  STS.128 [R219+0x8000], RZ ;  /* 0x008000ffdb007388 */ /* 0x0005e40000000c00 */
.L_x_1233:
[----:B------:R-:W-:Y:S05]  /*28c0*/  BSYNC.RECONVERGENT B0 ;  /* 0x0000000000007941 */ /* 0x000fea0003800200 */
.L_x_1232:
        /* <DEDUP_REMOVED lines=31> */
.L_x_1237:
[----:B------:R2:W-:Y:S02]  /*2ac0*/  STS.128 [R219+0x8800], RZ ;  /* 0x008800ffdb007388 */ /* 0x0005e40000000c00 */
.L_x_1236:
[----:B------:R-:W-:Y:S05]  /*2ad0*/  BSYNC.RECONVERGENT B0 ;  /* 0x0000000000007941 */ /* 0x000fea0003800200 */
.L_x_1235:
[----:B------:R-:W5:Y:S01]  /*2ae0*/  LDCU.64 UR12, c[0x0][0x538] ;  /* 0x0000a700ff0c77ac */ /* 0x000f620008000a00 */
[----:B------:R-:W0:Y:S01]  /*2af0*/  LDGDEPBAR ;  /* 0x00000000000079af */ /* 0x000e220000000000 */
[----:B-----5:R-:W-:-:S04]  /*2b00*/  UISETP.NE.U32.AND UP1, UPT, UR12, URZ, UPT ;  /* 0x000000ff0c00728c */ /* 0x020fc8000bf25070 */
[----:B------:R-:W-:Y:S01]  /*2b10*/  UISETP.NE.AND.EX UP1, UPT, UR13, URZ, UPT, UP1 ;  /* 0x000000ff0d00728c */ /* 0x000fe2000bf25310 */
[----:B------:R-:W5:Y:S01]  /*2b20*/  S2R R159, SR_CTAID.X ;  /* 0x00000000009f7919 */ /* 0x000f620000002500 */
[----:B------:R-:W-:Y:S01]  /*2b30*/  BSSY.RECONVERGENT B0, `(.L_x_1238) ;  /* 0x000003f000007945 */ /* 0x000fe20003800200 */
[----:B------:R-:W-:-:S04]  /*2b40*/  DEPBAR.LE SB0, 0x0 ;  /* 0x000080000000791a */ /* 0x000fc80000000000 */
[----:B------:R-:W-:-:S04]  /*2b50*/  PLOP3.LUT P0, PT, PT, PT, UP1, 0x80, 0x8 ;  /* 0x000000000008781c */ /* 0x000fc80003f0f018 */
[----:B------:R-:W1:Y:S01]  /*2b60*/  @UP1 LDCU.64 UR4, c[0x0][0x540] ;  /* 0x0000a800ff0417ac */ /* 0x000e620008000a00 */
[----:B------:R-:W-:Y:S01]  /*2b70*/  @UP1 UMOV UR40, UR34 ;  /* 0x0000002200281c82 */ /* 0x000fe20008000000 */
[----:B------:R-:W-:Y:S02]  /*2b80*/  @UP1 UMOV UR41, URZ ;  /* 0x000000ff00291c82 */ /* 0x000fe40008000000 */
[----:B-1----:R-:W-:Y:S01]  /*2b90*/  @UP1 UIMAD.WIDE.U32 UR40, UR33, UR4, UR40 ;  /* 0x00000004212812a5 */ /* 0x002fe2000f8e0028 */
[----:B------:R-:W1:Y:S03]  /*2ba0*/  @UP1 LDCU UR4, c[0x0][0x458] ;  /* 0x00008b00ff0417ac */ /* 0x000e660008000800 */
[----:B------:R-:W-:Y:S02]  /*2bb0*/  @UP1 UIMAD UR5, UR33, UR5, UR41 ;  /* 0x00000005210512a4 */ /* 0x000fe4000f8e0229 */
[----:B------:R-:W-:-:S04]  /*2bc0*/  @UP1 ULEA UR12, UP0, UR40, UR12, 0x2 ;  /* 0x0000000c280c1291 */ /* 0x000fc8000f8010ff */
[----:B------:R-:W-:Y:S02]  /*2bd0*/  @UP1 ULEA.HI.X UR13, UR40, UR13, UR5, 0x2, UP0 ;  /* 0x0000000d280d1291 */ /* 0x000fe400080f1405 */
[----:B--2---:R-:W-:-:S04]  /*2be0*/  IMAD.U32 R2, RZ, RZ, UR12 ;  /* 0x0000000cff027e24 */ /* 0x004fc8000f8e00ff */
[----:B------:R-:W-:-:S05]  /*2bf0*/  IMAD.U32 R3, RZ, RZ, UR13 ;  /* 0x0000000dff037e24 */ /* 0x000fca000f8e00ff */
[----:B------:R-:W2:Y:S01]  /*2c00*/  @P0 LDG.E R2, desc[UR28][R2.64] ;  /* 0x0000001c02020981 */ /* 0x000ea2000c1e1900 */
[----:B-1----:R-:W2:Y:S01]  /*2c10*/  @P0 MUFU.RCP R0, UR4 ;  /* 0x0000000400000d08 */ /* 0x002ea20008001000 */
[----:B------:R-:W-:Y:S01]  /*2c20*/  USHF.L.U32 UR5, UR35, 0x5, URZ ;  /* 0x0000000523057899 */ /* 0x000fe200080006ff */
[----:B------:R-:W-:Y:S01]  /*2c30*/  LOP3.LUT R152, R211, 0x1f0, RZ, 0xc0, !PT ;  /* 0x000001f0d3987812 */ /* 0x000fe200078ec0ff */
[----:B------:R-:W-:Y:S02]  /*2c40*/  USHF.L.U64.HI UR4, UR8, 0x6, UR9 ;  /* 0x0000000608047899 */ /* 0x000fe40008010209 */
[----:B------:R-:W-:Y:S02]  /*2c50*/  USHF.L.U32 UR34, UR8, 0x6, URZ ;  /* 0x0000000608227899 */ /* 0x000fe400080006ff */
[----:B------:R-:W-:Y:S02]  /*2c60*/  USHF.R.S32.HI UR12, URZ, 0x1f, UR5 ;  /* 0x0000001fff0c7899 */ /* 0x000fe40008011405 */
[----:B------:R-:W-:-:S02]  /*2c70*/  UIMAD.WIDE.U32 UR34, UR34, UR30, URZ ;  /* 0x0000001e222272a5 */ /* 0x000fc4000f8e00ff */
[----:B------:R-:W-:-:S04]  /*2c80*/  UIMAD UR4, UR4, UR30, URZ ;  /* 0x0000001e040472a4 */ /* 0x000fc8000f8e02ff */
[----:B------:R-:W-:Y:S01]  /*2c90*/  UIADD3 UR4, UPT, UPT, UR35, UR4, URZ ;  /* 0x0000000423047290 */ /* 0x000fe2000fffe0ff */
[----:B------:R-:W-:Y:S01]  /*2ca0*/  BAR.SYNC.DEFER_BLOCKING 0x0 ;  /* 0x0000000000007b1d */ /* 0x000fe20000010000 */
[----:B--2---:R-:W-:-:S05]  /*2cb0*/  @P0 FMUL.FTZ R0, R2, R0 ;  /* 0x0000000002000220 */ /* 0x004fca0000410000 */
[----:B------:R-:W-:Y:S02]  /*2cc0*/  @P0 R2UR UR13, R0 ;  /* 0x00000000000d02ca */ /* 0x000fe400000e0000 */
[----:B------:R-:W-:Y:S01]  /*2cd0*/  IADD3 R165, P1, P0, R14, UR5, R165 ;  /* 0x000000050ea57c10 */ /* 0x000fe2000f83e0a5 */
[----:B------:R-:W-:Y:S01]  /*2ce0*/  UMOV UR5, URZ ;  /* 0x000000ff00057c82 */ /* 0x000fe20008000000 */
[----:B------:R-:W-:Y:S02]  /*2cf0*/  SHF.R.U32.HI R0, RZ, 0x5, R216 ;  /* 0x00000005ff007819 */ /* 0x000fe400000116d8 */
[----:B------:R-:W-:-:S03]  /*2d00*/  IADD3.X R164, PT, PT, R13, UR12, RZ, P1, P0 ;  /* 0x0000000c0da47c10 */ /* 0x000fc60008fe04ff */
[----:B-----5:R-:W-:-:S04]  /*2d10*/  IMAD R159, R159, 0x8, R0 ;  /* 0x000000089f9f7824 */ /* 0x020fc800078e0200 */
        /* <DEDUP_REMOVED lines=27> */
.L_x_1240:
[----:B------:R2:W-:Y:S01]  /*2ed0*/  STS.128 [R219+0xb000], RZ ;  /* 0x00b000ffdb007388 */ /* 0x0005e20000000c00 */
[----:B------:R-:W-:Y:S05]  /*2ee0*/  BRA `(.L_x_1241) ;  /* 0x00000000000c7947 */ /* 0x000fea0003800000 */
.L_x_1239:
[----:B------:R1:W-:Y:S04]  /*2ef0*/  STS.128 [R219+0x9000], RZ ;  /* 0x009000ffdb007388 */ /* 0x0003e80000000c00 */
[----:B------:R1:W-:Y:S04]  /*2f00*/  STS.128 [R219+0xa000], RZ ;  /* 0x00a000ffdb007388 */ /* 0x0003e80000000c00 */
[----:B------:R1:W-:Y:S02]  /*2f10*/  STS.128 [R219+0xb000], RZ ;  /* 0x00b000ffdb007388 */ /* 0x0003e40000000c00 */
.L_x_1241:
[----:B------:R-:W-:Y:S05]  /*2f20*/  BSYNC.RECONVERGENT B0 ;  /* 0x0000000000007941 */ /* 0x000fea0003800200 */
.L_x_1238:
        /* <DEDUP_REMOVED lines=34> */
.L_x_1244:
[----:B------:R2:W-:Y:S02]  /*3150*/  STS.128 [R219+0xb800], RZ ;  /* 0x00b800ffdb007388 */ /* 0x0005e40000000c00 */
.L_x_1243:
[----:B------:R-:W-:Y:S05]  /*3160*/  BSYNC.RECONVERGENT B0 ;  /* 0x0000000000007941 */ /* 0x000fea0003800200 */
.L_x_1242:
[----:B------:R-:W-:Y:S01]  /*3170*/  LOP3.LUT R0, R15, 0x100, RZ, 0xc0, !PT ;  /* 0x000001000f007812 */ /* 0x000fe200078ec0ff */
[----:B------:R-:W-:Y:S01]  /*3180*/  UIADD3 UR26, UPT, UPT, UR32, UR26, -UR20 ;  /* 0x0000001a201a7290 */ /* 0x000fe2000fffe814 */
[----:B-12---:R-:W-:Y:S01]  /*3190*/  LOP3.LUT R3, R17, R4, RZ, 0x3c, !PT ;  /* 0x0000000411037212 */ /* 0x006fe200078e3cff */
[----:B------:R-:W-:Y:S01]  /*31a0*/  VIADD R21, R168, UR22 ;  /* 0x00000016a8157c36 */ /* 0x000fe20008000000 */
[----:B------:R-:W-:Y:S01]  /*31b0*/  LOP3.LUT R0, R0, 0x20, R16, 0xf8, !PT ;  /* 0x0000002000007812 */ /* 0x000fe200078ef810 */
[----:B------:R-:W0:Y:S01]  /*31c0*/  LDGDEPBAR ;  /* 0x00000000000079af */ /* 0x000e220000000000 */
[----:B------:R-:W-:Y:S01]  /*31d0*/  IADD3 R2, PT, PT, R180, R167, R213 ;  /* 0x000000a7b4027210 */ /* 0x000fe20007ffe0d5 */
[----:B------:R-:W-:Y:S01]  /*31e0*/  UISETP.GT.U32.AND UP0, UPT, UR30, UR18, UPT ;  /* 0x000000121e00728c */ /* 0x000fe2000bf04070 */
[----:B------:R-:W-:Y:S01]  /*31f0*/  LOP3.LUT P6, RZ, R216, 0x4, RZ, 0xc0, !PT ;  /* 0x00000004d8ff7812 */ /* 0x000fe200078cc0ff */
[----:B------:R-:W-:Y:S01]  /*3200*/  IMAD.IADD R0, R3, 0x1, R0 ;  /* 0x0000000103007824 */ /* 0x000fe200078e0200 */
[----:B------:R1:W-:Y:S01]  /*3210*/  STL [R1+0x54], R3 ;  /* 0x0000540301007387 */ /* 0x0003e20000100800 */
[----:B------:R-:W2:Y:S03]  /*3220*/  LDCU.U8 UR4, c[0x0][0x4f8] ;  /* 0x00009f00ff0477ac */ /* 0x000ea60008000000 */
[----:B------:R-:W-:-:S05]  /*3230*/  LEA R0, R0, UR6, 0x1 ;  /* 0x0000000600007c11 */ /* 0x000fca000f8e08ff */
[----:B------:R-:W-:Y:S04]  /*3240*/  LDSM.16.M88.4 R12, [R0+0x6000] ;  /* 0x00600000000c783b */ /* 0x000fe80000000200 */
[----:B------:R-:W-:Y:S04]  /*3250*/  LDSM.16.M88.4 R24, [R0+0x6400] ;  /* 0x006400000018783b */ /* 0x000fe80000000200 */
[----:B------:R-:W-:Y:S04]  /*3260*/  LDSM.16.M88.4 R28, [R0+0x6800] ;  /* 0x00680000001c783b */ /* 0x000fe80000000200 */
[----:B------:R-:W-:Y:S01]  /*3270*/  LDSM.16.M88.4 R36, [R0+0x6c00] ;  /* 0x006c00000024783b */ /* 0x000fe20000000200 */
[----:B-1----:R-:W-:Y:S01]  /*3280*/  LEA R3, R2, UR6, 0x1 ;  /* 0x0000000602037c11 */ /* 0x002fe2000f8e08ff */
[----:B------:R-:W-:-:S02]  /*3290*/  IMAD.MOV.U32 R2, RZ, RZ, 0x20 ;  /* 0x00000020ff027424 */ /* 0x000fc400078e00ff */
[----:B------:R-:W-:Y:S04]  /*32a0*/  LDSM.16.M88.4 R56, [R0+0x7c00] ;  /* 0x007c00000038783b */ /* 0x000fe80000000200 */
[----:B----4-:R-:W1:Y:S01]  /*32b0*/  LDSM.16.M88.4 R4, [R3+0x1000] ;  /* 0x001000000304783b */ /* 0x010e620000000200 */
[----:B------:R-:W-:-:S03]  /*32c0*/  SEL R251, R2, 0xffffffe0, !P6 ;  /* 0xffffffe002fb7807 */ /* 0x000fc60007000000 */
[----:B------:R-:W4:Y:S02]  /*32d0*/  LDSM.16.M88.4 R8, [R3] ;  /* 0x000000000308783b */ /* 0x000f240000000200 */
[--C-:B------:R-:W-:Y:S02]  /*32e0*/  IMAD.IADD R20, R3, 0x1, R251.reuse ;  /* 0x0000000103147824 */ /* 0x100fe400078e02fb */
[----:B------:R-:W-:Y:S01]  /*32f0*/  IMAD.IADD R2, R0, 0x1, R251 ;  /* 0x0000000100027824 */ /* 0x000fe200078e02fb */
[----:B------:R-:W-:Y:S04]  /*3300*/  LDSM.16.M88.4 R52, [R0+0x7800] ;  /* 0x007800000034783b */ /* 0x000fe80000000200 */
[----:B------:R-:W-:Y:S04]  /*3310*/  LDSM.16.M88.4 R16, [R20+0x1000] ;  /* 0x001000001410783b */ /* 0x000fe80000000200 */
[----:B------:R-:W5:Y:S04]  /*3320*/  LDSM.16.M88.4 R32, [R2+0x6000] ;  /* 0x006000000220783b */ /* 0x000f680000000200 */
[----:B------:R-:W3:Y:S04]  /*3330*/  LDSM.16.M88.4 R48, [R2+0x6400] ;  /* 0x006400000230783b */ /* 0x000ee80000000200 */
[----:B------:R-:W2:Y:S04]  /*3340*/  LDSM.16.M88.4 R44, [R2+0x6800] ;  /* 0x00680000022c783b */ /* 0x000ea80000000200 */
[----:B------:R-:W2:Y:S04]  /*3350*/  LDSM.16.M88.4 R40, [R2+0x6c00] ;  /* 0x006c00000228783b */ /* 0x000ea80000000200 */
[----:B------:R-:W-:Y:S04]  /*3360*/  LDSM.16.M88.4 R148, [R2+0x8c00] ;  /* 0x008c00000294783b */ /* 0x000fe80000000200 */
[----:B------:R-:W-:Y:S01]  /*3370*/  STL [R1+0xac], R251 ;  /* 0x0000acfb01007387 */ /* 0x000fe20000100800 */
[C---:B-1----:R-:W-:Y:S08]  /*3380*/  HMMA.16816.F32 R72, R4.reuse, R12, RZ ;  /* 0x0000000c0448723c */ /* 0x042ff000000018ff */
[C---:B------:R-:W-:Y:S08]  /*3390*/  HMMA.16816.F32 R84, R4.reuse, R14, RZ ;  /* 0x0000000e0454723c */ /* 0x040ff000000018ff */
[C---:B------:R-:W-:Y:S08]  /*33a0*/  HMMA.16816.F32 R68, R4.reuse, R24, RZ ;  /* 0x000000180444723c */ /* 0x040ff000000018ff */
[C---:B------:R-:W-:Y:S08]  /*33b0*/  HMMA.16816.F32 R64, R4.reuse, R28, RZ ;  /* 0x0000001c0440723c */ /* 0x040ff000000018ff */
[C---:B------:R-:W-:Y:S08]  /*33c0*/  HMMA.16816.F32 R80, R4.reuse, R36, RZ ;  /* 0x000000240450723c */ /* 0x040ff000000018ff */
[C---:B------:R-:W-:Y:S08]  /*33d0*/  HMMA.16816.F32 R92, R4.reuse, R26, RZ ;  /* 0x0000001a045c723c */ /* 0x040ff000000018ff */
[C---:B------:R-:W-:Y:S08]  /*33e0*/  HMMA.16816.F32 R88, R4.reuse, R30, RZ ;  /* 0x0000001e0458723c */ /* 0x040ff000000018ff */
[----:B------:R-:W-:Y:S01]  /*33f0*/  HMMA.16816.F32 R76, R4, R38, RZ ;  /* 0x00000026044c723c */ /* 0x000fe200000018ff */
[----:B------:R-:W1:Y:S07]  /*3400*/  LDSM.16.M88.4 R4, [R20] ;  /* 0x000000001404783b */ /* 0x000e6e0000000200 */
[C---:B----4-:R-:W-:Y:S08]  /*3410*/  HMMA.16816.F32 R108, R8.reuse, R12, RZ ;  /* 0x0000000c086c723c */ /* 0x050ff000000018ff */
[C---:B------:R-:W-:Y:S01]  /*3420*/  HMMA.16816.F32 R140, R8.reuse, R14, RZ ;  /* 0x0000000e088c723c */ /* 0x040fe200000018ff */
[----:B------:R-:W4:Y:S07]  /*3430*/  LDSM.16.M88.4 R12, [R3+0x3000] ;  /* 0x00300000030c783b */ /* 0x000f2e0000000200 */
[C---:B------:R-:W-:Y:S08]  /*3440*/  HMMA.16816.F32 R100, R8.reuse, R24, RZ ;  /* 0x000000180864723c */ /* 0x040ff000000018ff */
[C---:B------:R-:W-:Y:S01]  /*3450*/  HMMA.16816.F32 R136, R8.reuse, R26, RZ ;  /* 0x0000001a0888723c */ /* 0x040fe200000018ff */
[----:B------:R-:W-:Y:S07]  /*3460*/  LDSM.16.M88.4 R24, [R0+0x7400] ;  /* 0x007400000018783b */ /* 0x000fee0000000200 */
[C---:B------:R-:W-:Y:S08]  /*3470*/  HMMA.16816.F32 R96, R8.reuse, R28, RZ ;  /* 0x0000001c0860723c */ /* 0x040ff000000018ff */
[C---:B------:R-:W-:Y:S01]  /*3480*/  HMMA.16816.F32 R132, R8.reuse, R30, RZ ;  /* 0x0000001e0884723c */ /* 0x040fe200000018ff */
[----:B------:R-:W4:Y:S07]  /*3490*/  LDSM.16.M88.4 R28, [R0+0x7000] ;  /* 0x00700000001c783b */ /* 0x000f2e0000000200 */
[C---:B------:R-:W-:Y:S08]  /*34a0*/  HMMA.16816.F32 R60, R8.reuse, R36, RZ ;  /* 0x00000024083c723c */ /* 0x040ff000000018ff */
[----:B------:R-:W-:Y:S01]  /*34b0*/  HMMA.16816.F32 R120, R8, R38, RZ ;  /* 0x000000260878723c */ /* 0x000fe200000018ff */
[----:B------:R-:W4:Y:S07]  /*34c0*/  LDSM.16.M88.4 R8, [R3+0x2000] ;  /* 0x002000000308783b */ /* 0x000f2e0000000200 */
[C---:B-----5:R-:W-:Y:S08]  /*34d0*/  HMMA.16816.F32 R116, R16.reuse, R32, R72 ;  /* 0x000000201074723c */ /* 0x060ff00000001848 */
[C---:B---3--:R-:W-:Y:S08]  /*34e0*/  HMMA.16816.F32 R72, R16.reuse, R48, R68 ;  /* 0x000000301048723c */ /* 0x048ff00000001844 */
[C---:B--2---:R-:W-:Y:S01]  /*34f0*/  HMMA.16816.F32 R36, R16.reuse, R44, R64 ;  /* 0x0000002c1024723c */ /* 0x044fe20000001840 */
[----:B------:R-:W-:Y:S07]  /*3500*/  LDSM.16.M88.4 R64, [R2+0x7400] ;  /* 0x007400000240783b */ /* 0x000fee0000000200 */
[C---:B------:R-:W-:Y:S08]  /*3510*/  HMMA.16816.F32 R124, R16.reuse, R40, R80 ;  /* 0x00000028107c723c */ /* 0x040ff00000001850 */
[C---:B------:R-:W-:Y:S08]  /*3520*/  HMMA.16816.F32 R128, R16.reuse, R34, R84 ;  /* 0x000000221080723c */ /* 0x040ff00000001854 */
[C---:B------:R-:W-:Y:S08]  /*3530*/  HMMA.16816.F32 R112, R16.reuse, R50, R92 ;  /* 0x000000321070723c */ /* 0x040ff0000000185c */
[C---:B------:R-:W-:Y:S08]  /*3540*/  HMMA.16816.F32 R104, R16.reuse, R46, R88 ;  /* 0x0000002e1068723c */ /* 0x040ff00000001858 */
[----:B------:R-:W-:Y:S01]  /*3550*/  HMMA.16816.F32 R68, R16, R42, R76 ;  /* 0x0000002a1044723c */ /* 0x000fe2000000184c */
[----:B------:R-:W-:Y:S07]  /*3560*/  LDSM.16.M88.4 R76, [R2+0x7800] ;  /* 0x00780000024c783b */ /* 0x000fee0000000200 */
[C---:B-1----:R-:W-:Y:S08]  /*3570*/  HMMA.16816.F32 R16, R4.reuse, R32, R108 ;  /* 0x000000200410723c */ /* 0x042ff0000000186c */
        /* <DEDUP_REMOVED lines=8> */
[----:B------:R-:W1:Y:S07]  /*3600*/  LDSM.16.M88.4 R4, [R20+0x2000] ;  /* 0x002000001404783b */ /* 0x000e6e0000000200 */
[C---:B----4-:R-:W-:Y:S08]  /*3610*/  HMMA.16816.F32 R144, R12.reuse, R56, R124 ;  /* 0x000000380c90723c */ /* 0x050ff0000000187c */
[C---:B------:R-:W-:Y:S08]  /*3620*/  HMMA.16816.F32 R108, R12.reuse, R28, R116 ;  /* 0x0000001c0c6c723c */ /* 0x040ff00000001874 */
[C---:B------:R-:W-:Y:S01]  /*3630*/  HMMA.16816.F32 R120, R12.reuse, R24, R72 ;  /* 0x000000180c78723c */ /* 0x040fe20000001848 */
[----:B------:R-:W2:Y:S07]  /*3640*/  LDSM.16.M88.4 R72, [R2+0x7c00] ;  /* 0x007c00000248783b */ /* 0x000eae0000000200 */
[C---:B------:R-:W-:Y:S08]  /*3650*/  HMMA.16816.F32 R140, R12.reuse, R52, R36 ;  /* 0x000000340c8c723c */ /* 0x040ff00000001824 */
[C---:B------:R-:W-:Y:S08]  /*3660*/  HMMA.16816.F32 R128, R12.reuse, R30, R128 ;  /* 0x0000001e0c80723c */ /* 0x040ff00000001880 */
[C---:B------:R-:W-:Y:S08]  /*3670*/  HMMA.16816.F32 R124, R12.reuse, R26, R112 ;  /* 0x0000001a0c7c723c */ /* 0x040ff00000001870 */
[C---:B------:R-:W-:Y:S08]  /*3680*/  HMMA.16816.F32 R132, R12.reuse, R54, R104 ;  /* 0x000000360c84723c */ /* 0x040ff00000001868 */
[----:B------:R-:W-:Y:S08]  /*3690*/  HMMA.16816.F32 R136, R12, R58, R68 ;  /* 0x0000003a0c88723c */ /* 0x000ff00000001844 */
[C---:B------:R-:W-:Y:S01]  /*36a0*/  HMMA.16816.F32 R44, R8.reuse, R28, R16 ;  /* 0x0000001c082c723c */ /* 0x040fe20000001810 */
[----:B------:R-:W3:Y:S07]  /*36b0*/  LDSM.16.M88.4 R16, [R20+0x3000] ;  /* 0x003000001410783b */ /* 0x000eee0000000200 */
[C---:B------:R-:W-:Y:S08]  /*36c0*/  HMMA.16816.F32 R40, R8.reuse, R30, R32 ;  /* 0x0000001e0828723c */ /* 0x040ff00000001820 */
[C---:B------:R-:W-:Y:S08]  /*36d0*/  HMMA.16816.F32 R12, R8.reuse, R54, R80 ;  /* 0x00000036080c723c */ /* 0x040ff00000001850 */
[C---:B------:R-:W-:Y:S08]  /*36e0*/  HMMA.16816.F32 R32, R8.reuse, R24, R84 ;  /* 0x000000180820723c */ /* 0x040ff00000001854 */
[----:B------:R-:W-:Y:S08]  /*36f0*/  HMMA.16816.F32 R28, R8, R26, R48 ;  /* 0x0000001a081c723c */ /* 0x000ff00000001830 */
[C---:B-1----:R-:W-:Y:S01]  /*3700*/  HMMA.16816.F32 R116, R4.reuse, R62, R40 ;  /* 0x0000003e0474723c */ /* 0x042fe20000001828 */
[----:B------:R-:W-:Y:S07]  /*3710*/  LDSM.16.M88.4 R40, [R0+0x8c00] ;  /* 0x008c00000028783b */ /* 0x000fee0000000200 */
[----:B------:R-:W-:Y:S01]  /*3720*/  HMMA.16816.F32 R100, R4, R78, R12 ;  /* 0x0000004e0464723c */ /* 0x000fe2000000180c */
[----:B------:R-:W1:Y:S07]  /*3730*/  LDSM.16.M88.4 R12, [R3+0x4000] ;  /* 0x00400000030c783b */ /* 0x000e6e0000000200 */
[----:B------:R-:W-:Y:S08]  /*3740*/  HMMA.16816.F32 R36, R8, R56, R96 ;  /* 0x000000380824723c */ /* 0x000ff00000001860 */
[C---:B------:R-:W-:Y:S01]  /*3750*/  HMMA.16816.F32 R80, R4.reuse, R60, R44 ;  /* 0x0000003c0450723c */ /* 0x040fe2000000182c */
[----:B------:R-:W-:Y:S07]  /*3760*/  LDSM.16.M88.4 R44, [R0+0x8800] ;  /* 0x00880000002c783b */ /* 0x000fee0000000200 */
[C---:B------:R-:W-:Y:S01]  /*3770*/  HMMA.16816.F32 R112, R4.reuse, R64, R32 ;  /* 0x000000400470723c */ /* 0x040fe20000001820 */
[----:B------:R-:W-:Y:S07]  /*3780*/  LDSM.16.M88.4 R32, [R0+0x8400] ;  /* 0x008400000020783b */ /* 0x000fee0000000200 */
[----:B------:R-:W-:Y:S01]  /*3790*/  HMMA.16816.F32 R104, R4, R66, R28 ;  /* 0x000000420468723c */ /* 0x000fe2000000181c */
[----:B------:R4:W5:Y:S07]  /*37a0*/  LDSM.16.M88.4 R28, [R0+0x8000] ;  /* 0x00800000001c783b */ /* 0x00096e0000000200 */
[C---:B------:R-:W-:Y:S01]  /*37b0*/  HMMA.16816.F32 R24, R8.reuse, R52, R92 ;  /* 0x000000340818723c */ /* 0x040fe2000000185c */
[----:B------:R-:W-:Y:S04]  /*37c0*/  LDSM.16.M88.4 R52, [R20+0x5000] ;  /* 0x005000001434783b */ /* 0x000fe80000000200 */
[----:B------:R-:W-:Y:S03]  /*37d0*/  LDSM.16.M88.4 R92, [R2+0x8800] ;  /* 0x00880000025c783b */ /* 0x000fe60000000200 */
[----:B------:R-:W-:Y:S01]  /*37e0*/  HMMA.16816.F32 R48, R8, R58, R88 ;  /* 0x0000003a0830723c */ /* 0x000fe20000001858 */
[----:B------:R1:W5:Y:S07]  /*37f0*/  LDSM.16.M88.4 R8, [R3+0x5000] ;  /* 0x005000000308783b */ /* 0x00036e0000000200 */
[----:B--2---:R-:W-:Y:S01]  /*3800*/  HMMA.16816.F32 R56, R4, R72, R36 ;  /* 0x000000480438723c */ /* 0x004fe20000001824 */
[----:B------:R-:W-:Y:S01]  /*3810*/  LDSM.16.M88.4 R36, [R2+0x8400] ;  /* 0x008400000224783b */ /* 0x000fe20000000200 */
[----:B----4-:R-:W-:-:S06]  /*3820*/  IMAD.U32 R0, RZ, RZ, UR32 ;  /* 0x00000020ff007e24 */ /* 0x010fcc000f8e00ff */
[----:B---3--:R-:W-:Y:S08]  /*3830*/  HMMA.16816.F32 R88, R16, R60, R108 ;  /* 0x0000003c1058723c */ /* 0x008ff0000000186c */
[----:B------:R-:W-:Y:S01]  /*3840*/  HMMA.16816.F32 R68, R4, R76, R24 ;  /* 0x0000004c0444723c */ /* 0x000fe20000001818 */
[----:B------:R2:W-:Y:S01]  /*3850*/  LDSM.16.M88.4 R24, [R2+0x8000] ;  /* 0x008000000218783b */ /* 0x0005e20000000200 */
[----:B-1----:R-:W-:-:S04]  /*3860*/  LOP3.LUT R3, R22, 0x7, RZ, 0xc0, !PT ;  /* 0x0000000716037812 */ /* 0x002fc800078ec0ff */
[----:B------:R-:W-:Y:S02]  /*3870*/  IADD3 R3, PT, PT, R3, UR31, R152 ;  /* 0x0000001f03037c10 */ /* 0x000fe4000fffe098 */
[----:B------:R-:W-:Y:S01]  /*3880*/  HMMA.16816.F32 R48, R4, R74, R48 ;  /* 0x0000004a0430723c */ /* 0x000fe20000001830 */
[----:B------:R-:W1:Y:S01]  /*3890*/  LDSM.16.M88.4 R4, [R20+0x4000] ;  /* 0x004000001404783b */ /* 0x000e620000000200 */
[----:B------:R-:W-:-:S04]  /*38a0*/  DEPBAR.LE SB0, 0x0 ;  /* 0x000080000000791a */ /* 0x000fc80000000000 */
[C---:B------:R-:W-:Y:S02]  /*38b0*/  VIADD R223, R3.reuse, UR32 ;  /* 0x0000002003df7c36 */ /* 0x040fe40008000000 */
[C---:B------:R-:W-:Y:S08]  /*38c0*/  HMMA.16816.F32 R108, R16.reuse, R64, R120 ;  /* 0x00000040106c723c */ /* 0x040ff00000001878 */
[----:B------:R-:W-:Y:S01]  /*38d0*/  HMMA.16816.F32 R120, R16, R66, R124 ;  /* 0x000000421078723c */ /* 0x000fe2000000187c */
[----:B--2---:R-:W-:-:S05]  /*38e0*/  VIADD R2, R3, UR26 ;  /* 0x0000001a03027c36 */ /* 0x004fca0008000000 */
[C-C-:B------:R-:W-:Y:S02]  /*38f0*/  VIADDMNMX R227, R2.reuse, 0x1, R0.reuse, PT ;  /* 0x0000000102e37846 */ /* 0x140fe40003800100 */
[----:B------:R-:W-:Y:S01]  /*3900*/  HMMA.16816.F32 R96, R16, R62, R128 ;  /* 0x0000003e1060723c */ /* 0x000fe20000001880 */
[C-C-:B------:R-:W-:Y:S02]  /*3910*/  VIADDMNMX R228, R2.reuse, 0x9, R0.reuse, PT ;  /* 0x0000000902e47846 */ /* 0x140fe40003800100 */
[C-C-:B------:R-:W-:Y:S02]  /*3920*/  VIADDMNMX R208, R2.reuse, 0x41, R0.reuse, PT ;  /* 0x0000004102d07846 */ /* 0x140fe40003800100 */
[----:B------:R-:W-:-:S03]  /*3930*/  VIADDMNMX R209, R2, 0x49, R0, PT ;  /* 0x0000004902d17846 */ /* 0x000fc60003800100 */
[C---:B------:R-:W-:Y:S08]  /*3940*/  HMMA.16816.F32 R128, R16.reuse, R76, R140 ;  /* 0x0000004c1080723c */ /* 0x040ff0000000188c */
[C---:B------:R-:W-:Y:S08]  /*3950*/  HMMA.16816.F32 R132, R16.reuse, R78, R132 ;  /* 0x0000004e1084723c */ /* 0x040ff00000001884 */
[C---:B------:R-:W-:Y:S08]  /*3960*/  HMMA.16816.F32 R124, R16.reuse, R72, R144 ;  /* 0x00000048107c723c */ /* 0x040ff00000001890 */
[----:B------:R-:W-:Y:S08]  /*3970*/  HMMA.16816.F32 R84, R16, R74, R136 ;  /* 0x0000004a1054723c */ /* 0x000ff00000001888 */
[C---:B------:R-:W-:Y:S08]  /*3980*/  HMMA.16816.F32 R60, R12.reuse, R40, R56 ;  /* 0x000000280c3c723c */ /* 0x040ff00000001838 */
[C---:B-----5:R-:W-:Y:S08]  /*3990*/  HMMA.16816.F32 R80, R12.reuse, R28, R80 ;  /* 0x0000001c0c50723c */ /* 0x060ff00000001850 */
[C---:B------:R-:W-:Y:S08]  /*39a0*/  HMMA.16816.F32 R76, R12.reuse, R30, R116 ;  /* 0x0000001e0c4c723c */ /* 0x040ff00000001874 */
[C---:B------:R-:W-:Y:S08]  /*39b0*/  HMMA.16816.F32 R112, R12.reuse, R32, R112 ;  /* 0x000000200c70723c */ /* 0x040ff00000001870 */
[C---:B------:R-:W-:Y:S08]  /*39c0*/  HMMA.16816.F32 R72, R12.reuse, R34, R104 ;  /* 0x000000220c48723c */ /* 0x040ff00000001868 */
[C---:B------:R-:W-:Y:S08]  /*39d0*/  HMMA.16816.F32 R68, R12.reuse, R44, R68 ;  /* 0x0000002c0c44723c */ /* 0x040ff00000001844 */
[----:B------:R-:W-:Y:S01]  /*39e0*/  HMMA.16816.F32 R64, R12, R46, R100 ;  /* 0x0000002e0c40723c */ /* 0x000fe20000001864 */
[----:B------:R-:W-:-:S02]  /*39f0*/  VIADD R101, R21, 0x31 ;  /* 0x0000003115657836 */ /* 0x000fc40000000000 */
[----:B------:R-:W-:-:S05]  /*3a00*/  VIADD R103, R21, 0x39 ;  /* 0x0000003915677836 */ /* 0x000fca0000000000 */
[----:B------:R-:W-:Y:S08]  /*3a10*/  HMMA.16816.F32 R56, R12, R42, R48 ;  /* 0x0000002a0c38723c */ /* 0x000ff00000001830 */
[----:B------:R-:W-:Y:S01]  /*3a20*/  HMMA.16816.F32 R12, R8, R32, R108 ;  /* 0x00000020080c723c */ /* 0x000fe2000000186c */
[----:B------:R-:W-:-:S07]  /*3a30*/  VIADD R111, R21, 0x38 ;  /* 0x00000038156f7836 */ /* 0x000fce0000000000 */
[C---:B------:R-:W-:Y:S08]  /*3a40*/  HMMA.16816.F32 R16, R8.reuse, R34, R120 ;  /* 0x000000220810723c */ /* 0x040ff00000001878 */
[----:B------:R-:W-:Y:S08]  /*3a50*/  HMMA.16816.F32 R48, R8, R28, R88 ;  /* 0x0000001c0830723c */ /* 0x000ff00000001858 */
[-C--:B-1----:R-:W-:Y:S08]  /*3a60*/  HMMA.16816.F32 R112, R4, R36.reuse, R112 ;  /* 0x000000240470723c */ /* 0x082ff00000001870 */
[----:B------:R-:W-:Y:S01]  /*3a70*/  HMMA.16816.F32 R136, R52, R36, R12 ;  /* 0x000000243488723c */ /* 0x000fe2000000180c */
[----:B------:R-:W-:-:S04]  /*3a80*/  VIADD R36, R21, UR20 ;  /* 0x0000001415247c36 */ /* 0x000fc80008000000 */
[----:B------:R-:W-:-:S03]  /*3a90*/  IMAD.IADD R0, R223, 0x1, -R36 ;  /* 0x00000001df007824 */ /* 0x000fc600078e0a24 */
[----:B------:R-:W-:Y:S01]  /*3aa0*/  HMMA.16816.F32 R144, R52, R38, R16 ;  /* 0x000000263490723c */ /* 0x000fe20000001810 */
[----:B------:R-:W-:Y:S01]  /*3ab0*/  VIADD R19, R111, UR20 ;  /* 0x000000146f137c36 */ /* 0x000fe20008000000 */
[----:B------:R-:W-:-:S03]  /*3ac0*/  IABS R0, R0 ;  /* 0x0000000000007213 */ /* 0x000fc60000000000 */
[----:B------:R-:W-:-:S03]  /*3ad0*/  VIADD R88, R19, 0x1 ;  /* 0x0000000113587836 */ /* 0x000fc60000000000 */
[----:B------:R-:W-:Y:S08]  /*3ae0*/  HMMA.16816.F32 R28, R8, R30, R96 ;  /* 0x0000001e081c723c */ /* 0x000ff00000001860 */
[----:B------:R-:W-:Y:S01]  /*3af0*/  HMMA.16816.F32 R120, R52, R24, R48 ;  /* 0x000000183478723c */ /* 0x000fe20000001830 */
[----:B------:R-:W-:Y:S02]  /*3b00*/  VIADD R51, R19, 0xffffffc9 ;  /* 0xffffffc913337836 */ /* 0x000fe40000000000 */
[----:B------:R-:W-:-:S02]  /*3b10*/  VIADD R49, R21, 0x20 ;  /* 0x0000002015317836 */ /* 0x000fc40000000000 */
[----:B------:R-:W-:Y:S02]  /*3b20*/  IMAD.IADD R2, R223, 0x1, -R51 ;  /* 0x00000001df027824 */ /* 0x000fe400078e0a33 */
[----:B------:R-:W-:Y:S01]  /*3b30*/  VIADD R50, R21, 0x21 ;  /* 0x0000002115327836 */ /* 0x000fe20000000000 */
[----:B------:R-:W-:Y:S01]  /*3b40*/  HMMA.16816.F32 R96, R4, R150, R56 ;  /* 0x000000960460723c */ /* 0x000fe20000001838 */
[C---:B------:R-:W-:Y:S01]  /*3b50*/  VIADD R58, R19.reuse, 0xffffffd0 ;  /* 0xffffffd0133a7836 */ /* 0x040fe20000000000 */
[----:B------:R-:W-:Y:S01]  /*3b60*/  IABS R3, R2 ;  /* 0x0000000200037213 */ /* 0x000fe20000000000 */
[----:B------:R-:W-:Y:S02]  /*3b70*/  VIADD R57, R19, 0xffffffd9 ;  /* 0xffffffd913397836 */ /* 0x000fe40000000000 */
[----:B------:R-:W-:-:S03]  /*3b80*/  VIADD R59, R21, 0x28 ;  /* 0x00000028153b7836 */ /* 0x000fc60000000000 */
[----:B------:R-:W-:Y:S01]  /*3b90*/  HMMA.16816.F32 R104, R4, R148, R60 ;  /* 0x000000940468723c */ /* 0x000fe2000000183c */
[C---:B------:R-:W-:Y:S02]  /*3ba0*/  VIADD R61, R19.reuse, 0xffffffd1 ;  /* 0xffffffd1133d7836 */ /* 0x040fe40000000000 */
[C---:B------:R-:W-:Y:S02]  /*3bb0*/  VIADD R62, R19.reuse, 0xffffffd8 ;  /* 0xffffffd8133e7836 */ /* 0x040fe40000000000 */
[----:B------:R-:W-:Y:S02]  /*3bc0*/  VIADD R60, R19, 0xffffffe0 ;  /* 0xffffffe0133c7836 */ /* 0x000fe40000000000 */
[C---:B------:R-:W-:Y:S01]  /*3bd0*/  VIADD R63, R21.reuse, 0x29 ;  /* 0x00000029153f7836 */ /* 0x040fe20000000000 */
[----:B------:R-:W-:Y:S01]  /*3be0*/  HMMA.16816.F32 R160, R8, R42, R84 ;  /* 0x0000002a08a0723c */ /* 0x000fe20000001854 */
[----:B------:R-:W-:-:S07]  /*3bf0*/  VIADD R43, R21, 0x18 ;  /* 0x00000018152b7836 */ /* 0x000fce0000000000 */
[C---:B------:R-:W-:Y:S08]  /*3c00*/  HMMA.16816.F32 R80, R4.reuse, R24, R80 ;  /* 0x000000180450723c */ /* 0x040ff00000001850 */
[C---:B------:R-:W-:Y:S08]  /*3c10*/  HMMA.16816.F32 R76, R4.reuse, R26, R76 ;  /* 0x0000001a044c723c */ /* 0x040ff0000000184c */
[----:B------:R-:W-:Y:S01]  /*3c20*/  HMMA.16816.F32 R72, R4, R38, R72 ;  /* 0x000000260448723c */ /* 0x000fe20000001848 */
[----:B------:R-:W-:-:S02]  /*3c30*/  VIADD R39, R19, 0xfffffff9 ;  /* 0xfffffff913277836 */ /* 0x000fc40000000000 */
[----:B------:R-:W-:-:S05]  /*3c40*/  VIADD R38, R223, 0x40 ;  /* 0x00000040df267836 */ /* 0x000fca0000000000 */
[C---:B------:R-:W-:Y:S08]  /*3c50*/  HMMA.16816.F32 R68, R4.reuse, R92, R68 ;  /* 0x0000005c0444723c */ /* 0x040ff00000001844 */
[----:B------:R-:W-:Y:S01]  /*3c60*/  HMMA.16816.F32 R84, R4, R94, R64 ;  /* 0x0000005e0454723c */ /* 0x000fe20000001840 */
[C---:B------:R-:W-:Y:S02]  /*3c70*/  IMAD.IADD R4, R223.reuse, 0x1, -R58 ;  /* 0x00000001df047824 */ /* 0x040fe400078e0a3a */
[----:B------:R-:W-:-:S02]  /*3c80*/  IMAD.IADD R5, R223, 0x1, -R61 ;  /* 0x00000001df057824 */ /* 0x000fc400078e0a3d */
[----:B------:R-:W-:Y:S01]  /*3c90*/  IMAD.IADD R7, R223, 0x1, -R62 ;  /* 0x00000001df077824 */ /* 0x000fe200078e0a3e */
[----:B------:R-:W-:Y:S01]  /*3ca0*/  IABS R2, R4 ;  /* 0x0000000400027213 */ /* 0x000fe20000000000 */
[----:B------:R-:W-:Y:S01]  /*3cb0*/  IMAD.MOV.U32 R6, RZ, RZ, R0 ;  /* 0x000000ffff067224 */ /* 0x000fe200078e0000 */
[----:B------:R-:W-:Y:S01]  /*3cc0*/  IABS R0, R5 ;  /* 0x0000000500007213 */ /* 0x000fe20000000000 */
[----:B------:R-:W-:Y:S01]  /*3cd0*/  IMAD.MOV.U32 R5, RZ, RZ, R3 ;  /* 0x000000ffff057224 */ /* 0x000fe200078e0003 */
[----:B------:R-:W-:Y:S01]  /*3ce0*/  IABS R4, R7 ;  /* 0x0000000700047213 */ /* 0x000fe20000000000 */
[----:B------:R-:W-:Y:S01]  /*3cf0*/  IMAD.MOV.U32 R3, RZ, RZ, R2 ;  /* 0x000000ffff037224 */ /* 0x000fe200078e0002 */
[C---:B------:R-:W-:Y:S01]  /*3d00*/  HMMA.16816.F32 R32, R8.reuse, R44, R128 ;  /* 0x0000002c0820723c */ /* 0x040fe20000001880 */
        /* <DEDUP_REMOVED lines=9> */
[----:B------:R-:W-:Y:S01]  /*3da0*/  I2FP.F32.S32 R6, R6 ;  /* 0x0000000600067245 */ /* 0x000fe20000201400 */
[----:B------:R-:W-:Y:S01]  /*3db0*/  FFMA.FTZ R12, R5, -UR5, R81 ;  /* 0x80000005050c7c23 */ /* 0x000fe20008010051 */
[----:B------:R-:W-:-:S02]  /*3dc0*/  IMAD.IADD R4, R223, 0x1, -R64 ;  /* 0x00000001df047824 */ /* 0x000fc400078e0a40 */
[C---:B------:R-:W-:Y:S02]  /*3dd0*/  IMAD.IADD R5, R223.reuse, 0x1, -R65 ;  /* 0x00000001df057824 */ /* 0x040fe400078e0a41 */
[----:B------:R-:W-:Y:S01]  /*3de0*/  FFMA.FTZ R13, R6, -UR5, R80 ;  /* 0x80000005060d7c23 */ /* 0x000fe20008010050 */
[----:B------:R-:W-:Y:S01]  /*3df0*/  VIADD R44, R223, 0x8 ;  /* 0x00000008df2c7836 */ /* 0x000fe20000000000 */
[----:B------:R-:W-:Y:S01]  /*3e00*/  HMMA.16816.F32 R124, R8, R40, R124 ;  /* 0x00000028087c723c */ /* 0x000fe2000000187c */
[----:B------:R-:W-:Y:S01]  /*3e10*/  FFMA.FTZ R11, R3, -UR5, R76 ;  /* 0x80000005030b7c23 */ /* 0x000fe2000801004c */
[----:B------:R-:W-:Y:S01]  /*3e20*/  FFMA.FTZ R10, R2, -UR5, R77 ;  /* 0x80000005020a7c23 */ /* 0x000fe2000801004d */
[----:B------:R-:W-:Y:S01]  /*3e30*/  FFMA.FTZ R9, R0, -UR5, R112 ;  /* 0x8000000500097c23 */ /* 0x000fe20008010070 */
[----:B------:R-:W-:Y:S02]  /*3e40*/  VIADD R76, R19, 0xffffffe9 ;  /* 0xffffffe9134c7836 */ /* 0x000fe40000000000 */
[----:B------:R-:W-:-:S02]  /*3e50*/  IMAD.IADD R2, R223, 0x1, -R57 ;  /* 0x00000001df027824 */ /* 0x000fc400078e0a39 */
[C---:B------:R-:W-:Y:S01]  /*3e60*/  IMAD.IADD R0, R223.reuse, 0x1, -R60 ;  /* 0x00000001df007824 */ /* 0x040fe200078e0a3c */
[C---:B------:R-:W-:Y:S01]  /*3e70*/  HMMA.16816.F32 R128, R52.reuse, R26, R28 ;  /* 0x0000001a3480723c */ /* 0x040fe2000000181c */
[----:B------:R-:W-:Y:S01]  /*3e80*/  IMAD.IADD R7, R223, 0x1, -R76 ;  /* 0x00000001df077824 */ /* 0x000fe200078e0a4c */
[----:B------:R-:W-:Y:S01]  /*3e90*/  IABS R6, R2 ;  /* 0x0000000200067213 */ /* 0x000fe20000000000 */
[C---:B------:R-:W-:Y:S01]  /*3ea0*/  VIADD R40, R21.reuse, 0x11 ;  /* 0x0000001115287836 */ /* 0x040fe20000000000 */
[----:B------:R-:W-:Y:S01]  /*3eb0*/  IABS R3, R0 ;  /* 0x0000000000037213 */ /* 0x000fe20000000000 */
[C---:B------:R-:W-:Y:S01]  /*3ec0*/  VIADD R27, R21.reuse, 0x1 ;  /* 0x00000001151b7836 */ /* 0x040fe20000000000 */
[----:B------:R-:W-:Y:S01]  /*3ed0*/  IABS R2, R4 ;  /* 0x0000000400027213 */ /* 0x000fe20000000000 */
[C---:B------:R-:W-:Y:S01]  /*3ee0*/  VIADD R29, R21.reuse, 0x8 ;  /* 0x00000008151d7836 */ /* 0x040fe20000000000 */
[----:B------:R-:W-:Y:S01]  /*3ef0*/  IABS R0, R5 ;  /* 0x0000000500007213 */ /* 0x000fe20000000000 */
[----:B------:R-:W-:Y:S01]  /*3f00*/  IMAD.MOV.U32 R5, RZ, RZ, R3 ;  /* 0x000000ffff057224 */ /* 0x000fe200078e0003 */
[----:B------:R-:W-:Y:S01]  /*3f10*/  IABS R4, R7 ;  /* 0x0000000700047213 */ /* 0x000fe20000000000 */
[----:B------:R-:W-:Y:S01]  /*3f20*/  IMAD.MOV.U32 R3, RZ, RZ, R2 ;  /* 0x000000ffff037224 */ /* 0x000fe200078e0002 */
[----:B------:R-:W-:Y:S01]  /*3f30*/  I2FP.F32.S32 R6, R6 ;  /* 0x0000000600067245 */ /* 0x000fe20000201400 */
[----:B------:R-:W-:Y:S01]  /*3f40*/  IMAD.MOV.U32 R2, RZ, RZ, R0 ;  /* 0x000000ffff027224 */ /* 0x000fe200078e0000 */
[----:B------:R-:W-:Y:S01]  /*3f50*/  HMMA.16816.F32 R152, R52, R92, R32 ;  /* 0x0000005c3498723c */ /* 0x000fe20000001820 */
[----:B------:R-:W-:Y:S01]  /*3f60*/  IMAD.MOV.U32 R0, RZ, RZ, R4 ;  /* 0x000000ffff007224 */ /* 0x000fe200078e0004 */
[----:B------:R-:W-:Y:S01]  /*3f70*/  I2FP.F32.S32 R4, R3 ;  /* 0x0000000300047245 */ /* 0x000fe20000201400 */
[----:B------:R-:W-:Y:S01]  /*3f80*/  FFMA.FTZ R3, R6, -UR5, R113 ;  /* 0x8000000506037c23 */ /* 0x000fe20008010071 */
[----:B------:R-:W-:Y:S01]  /*3f90*/  I2FP.F32.S32 R2, R2 ;  /* 0x0000000200027245 */ /* 0x000fe20000201400 */
[----:B------:R-:W-:Y:S01]  /*3fa0*/  VIADD R31, R21, 0x9 ;  /* 0x00000009151f7836 */ /* 0x000fe20000000000 */
[----:B------:R-:W-:Y:S01]  /*3fb0*/  I2FP.F32.S32 R0, R0 ;  /* 0x0000000000007245 */ /* 0x000fe20000201400 */
[----:B------:R-:W-:Y:S01]  /*3fc0*/  FFMA.FTZ R6, R4, -UR5, R73 ;  /* 0x8000000504067c23 */ /* 0x000fe20008010049 */
[----:B------:R-:W-:-:S02]  /*3fd0*/  IMAD.IADD R4, R44, 0x1, -R51 ;  /* 0x000000012c047824 */ /* 0x000fc400078e0a33 */
[----:B------:R-:W-:Y:S01]  /*3fe0*/  FFMA.FTZ R7, R2, -UR5, R68 ;  /* 0x8000000502077c23 */ /* 0x000fe20008010044 */
[----:B------:R-:W-:Y:S02]  /*3ff0*/  IMAD.IADD R2, R44, 0x1, -R36 ;  /* 0x000000012c027824 */ /* 0x000fe400078e0a24 */
[----:B------:R-:W-:Y:S01]  /*4000*/  FFMA.FTZ R8, R0, -UR5, R69 ;  /* 0x8000000500087c23 */ /* 0x000fe20008010045 */
[----:B------:R-:W-:Y:S01]  /*4010*/  VIADD R0, R223, -UR24 ;  /* 0x80000018df007c36 */ /* 0x000fe20008000000 */
[----:B------:R-:W-:Y:S01]  /*4020*/  I2FP.F32.S32 R5, R5 ;  /* 0x0000000500057245 */ /* 0x000fe20000201400 */
[C---:B------:R-:W-:Y:S01]  /*4030*/  VIADD R34, R21.reuse, 0x10 ;  /* 0x0000001015227836 */ /* 0x040fe20000000000 */
[----:B------:R-:W-:Y:S01]  /*4040*/  HMMA.16816.F32 R132, R52, R94, R132 ;  /* 0x0000005e3484723c */ /* 0x000fe20000001884 */
[----:B------:R-:W-:Y:S01]  /*4050*/  VIADD R46, R21, 0x19 ;  /* 0x00000019152e7836 */ /* 0x000fe20000000000 */
[C---:B------:R-:W-:Y:S01]  /*4060*/  ISETP.GT.AND P2, PT, R0.reuse, R40, PT ;  /* 0x000000280000720c */ /* 0x040fe20003f44270 */
[----:B------:R-:W-:Y:S01]  /*4070*/  FFMA.FTZ R5, R5, -UR5, R72 ;  /* 0x8000000505057c23 */ /* 0x000fe20008010048 */
[C---:B------:R-:W-:Y:S01]  /*4080*/  ISETP.GT.AND P0, PT, R0.reuse, R21, PT ;  /* 0x000000150000720c */ /* 0x040fe20003f04270 */
[----:B------:R-:W-:Y:S01]  /*4090*/  VIADD R68, R21, 0x30 ;  /* 0x0000003015447836 */ /* 0x000fe20000000000 */
[----:B------:R-:W-:Y:S01]  /*40a0*/  FSEL R142, R3, -INF , !P2 ;  /* 0xff800000038e7808 */ /* 0x000fe20005000000 */
[C---:B------:R-:W-:Y:S01]  /*40b0*/  VIADD R41, R19.reuse, 0xfffffff1 ;  /* 0xfffffff113297836 */ /* 0x040fe20000000000 */
[C---:B------:R-:W-:Y:S01]  /*40c0*/  ISETP.GT.AND P5, PT, R0.reuse, R27, PT ;  /* 0x0000001b0000720c */ /* 0x040fe20003fa4270 */
[C---:B------:R-:W-:Y:S01]  /*40d0*/  VIADD R35, R19.reuse, 0xfffffff0 ;  /* 0xfffffff013237836 */ /* 0x040fe20000000000 */
[C---:B------:R-:W-:Y:S01]  /*40e0*/  ISETP.GT.AND P4, PT, R0.reuse, R29, PT ;  /* 0x0000001d0000720c */ /* 0x040fe20003f84270 */
[----:B------:R-:W-:Y:S01]  /*40f0*/  VIADD R32, R19, 0xfffffff8 ;  /* 0xfffffff813207836 */ /* 0x000fe20000000000 */
[----:B------:R-:W-:Y:S01]  /*4100*/  ISETP.GT.AND P3, PT, R0, R31, PT ;  /* 0x0000001f0000720c */ /* 0x000fe20003f64270 */
[----:B------:R-:W-:Y:S01]  /*4110*/  VIADD R33, R223, 0x48 ;  /* 0x00000048df217836 */ /* 0x000fe20000000000 */
[----:B------:R-:W-:-:S02]  /*4120*/  IABS R3, R2 ;  /* 0x0000000200037213 */ /* 0x000fc40000000000 */
[----:B------:R-:W-:Y:S01]  /*4130*/  IABS R2, R4 ;  /* 0x0000000400027213 */ /* 0x000fe20000000000 */
[----:B------:R-:W-:Y:S01]  /*4140*/  IMAD.IADD R4, R44, 0x1, -R62 ;  /* 0x000000012c047824 */ /* 0x000fe200078e0a3e */
        /* <DEDUP_REMOVED lines=14> */
[C---:B------:R-:W-:Y:S01]  /*4230*/  IMAD.IADD R2, R44.reuse, 0x1, -R58 ;  /* 0x000000012c027824 */ /* 0x040fe200078e0a3a */
[----:B------:R-:W-:Y:S01]  /*4240*/  FSEL R157, R7, -INF , !P4 ;  /* 0xff800000079d7808 */ /* 0x000fe20006000000 */
[----:B------:R-:W-:Y:S01]  /*4250*/  IMAD.IADD R5, R44, 0x1, -R57 ;  /* 0x000000012c057824 */ /* 0x000fe200078e0a39 */
[----:B------:R-:W-:Y:S01]  /*4260*/  FSEL R158, R8, -INF , !P3 ;  /* 0xff800000089e7808 */ /* 0x000fe20005800000 */
[----:B------:R-:W-:Y:S01]  /*4270*/  IMAD.IADD R7, R44, 0x1, -R60 ;  /* 0x000000012c077824 */ /* 0x000fe200078e0a3c */
[C---:B------:R-:W-:Y:S01]  /*4280*/  ISETP.GT.AND P1, PT, R0.reuse, R59, PT ;  /* 0x0000003b0000720c */ /* 0x040fe20003f24270 */
[----:B------:R-:W-:Y:S01]  /*4290*/  BAR.SYNC.DEFER_BLOCKING 0x0 ;  /* 0x0000000000007b1d */ /* 0x000fe20000010000 */
[----:B------:R-:W-:-:S02]  /*42a0*/  ISETP.GT.AND P2, PT, R0, R63, PT ;  /* 0x0000003f0000720c */ /* 0x000fc40003f44270 */
[C---:B------:R-:W-:Y:S02]  /*42b0*/  ISETP.GT.AND P0, PT, R0.reuse, R68, PT ;  /* 0x000000440000720c */ /* 0x040fe40003f04270 */
[C---:B------:R-:W-:Y:S02]  /*42c0*/  ISETP.GT.AND P5, PT, R0.reuse, R101, PT ;  /* 0x000000650000720c */ /* 0x040fe40003fa4270 */
[C---:B------:R-:W-:Y:S02]  /*42d0*/  ISETP.GT.AND P4, PT, R0.reuse, R111, PT ;  /* 0x0000006f0000720c */ /* 0x040fe40003f84270 */
[----:B------:R-:W-:Y:S02]  /*42e0*/  I2FP.F32.S32 R3, R3 ;  /* 0x0000000300037245 */ /* 0x000fe40000201400 */
[----:B------:R-:W-:Y:S01]  /*42f0*/  ISETP.GT.AND P3, PT, R0, R103, PT ;  /* 0x000000670000720c */ /* 0x000fe20003f64270 */
[----:B------:R-:W-:Y:S01]  /*4300*/  IMAD.IADD R0, R44, 0x1, -R61 ;  /* 0x000000012c007824 */ /* 0x000fe200078e0a3d */
[----:B------:R-:W-:Y:S01]  /*4310*/  IABS R6, R2 ;  /* 0x0000000200067213 */ /* 0x000fe20000000000 */
[----:B------:R-:W-:Y:S01]  /*4320*/  FFMA.FTZ R20, R3, -UR5, R82 ;  /* 0x8000000503147c23 */ /* 0x000fe20008010052 */
[----:B------:R-:W-:Y:S01]  /*4330*/  IABS R2, R4 ;  /* 0x0000000400027213 */ /* 0x000fe20000000000 */
[----:B------:R-:W-:Y:S01]  /*4340*/  HMMA.16816.F32 R80, R52, R148, R124 ;  /* 0x000000943450723c */ /* 0x000fe2000000187c */
[----:B------:R-:W-:-:S02]  /*4350*/  IABS R3, R0 ;  /* 0x0000000000037213 */ /* 0x000fc40000000000 */
[----:B------:R-:W-:Y:S02]  /*4360*/  IABS R0, R5 ;  /* 0x0000000500007213 */ /* 0x000fe40000000000 */
[----:B------:R-:W-:Y:S01]  /*4370*/  IABS R4, R7 ;  /* 0x0000000700047213 */ /* 0x000fe20000000000 */
[----:B------:R-:W-:Y:S01]  /*4380*/  IMAD.MOV.U32 R5, RZ, RZ, R3 ;  /* 0x000000ffff057224 */ /* 0x000fe200078e0003 */
[----:B------:R-:W-:Y:S01]  /*4390*/  I2FP.F32.S32 R6, R6 ;  /* 0x0000000600067245 */ /* 0x000fe20000201400 */
[----:B------:R-:W-:Y:S01]  /*43a0*/  IMAD.MOV.U32 R3, RZ, RZ, R2 ;  /* 0x000000ffff037224 */ /* 0x000fe200078e0002 */
[----:B------:R-:W-:Y:S01]  /*43b0*/  HMMA.16816.F32 R52, R52, R150, R160 ;  /* 0x000000963434723c */ /* 0x000fe200000018a0 */
        /* <DEDUP_REMOVED lines=13> */
[----:B------:R-:W-:Y:S01]  /*4490*/  IMAD.IADD R0, R44, 0x1, -R64 ;  /* 0x000000012c007824 */ /* 0x000fe200078e0a40 */
[----:B------:R-:W-:Y:S01]  /*44a0*/  IABS R7, R7 ;  /* 0x0000000700077213 */ /* 0x000fe20000000000 */
[----:B------:R-:W-:Y:S02]  /*44b0*/  IMAD.IADD R5, R223, 0x1, -R35 ;  /* 0x00000001df057824 */ /* 0x000fe400078e0a23 */
[----:B------:R-:W-:Y:S01]  /*44c0*/  FFMA.FTZ R17, R6, -UR5, R78 ;  /* 0x8000000506117c23 */ /* 0x000fe2000801004e */
[----:B------:R-:W-:Y:S02]  /*44d0*/  IABS R2, R0 ;  /* 0x0000000000027213 */ /* 0x000fe40000000000 */
[----:B------:R-:W-:-:S02]  /*44e0*/  IABS R0, R3 ;  /* 0x0000000300007213 */ /* 0x000fc40000000000 */
[----:B------:R-:W-:Y:S02]  /*44f0*/  IABS R3, R4 ;  /* 0x0000000400037213 */ /* 0x000fe40000000000 */
[----:B------:R-:W-:Y:S02]  /*4500*/  I2FP.F32.S32 R6, R2 ;  /* 0x0000000200067245 */ /* 0x000fe40000201400 */
[----:B------:R-:W-:Y:S01]  /*4510*/  IABS R4, R5 ;  /* 0x0000000500047213 */ /* 0x000fe20000000000 */
[----:B------:R-:W-:Y:S01]  /*4520*/  IMAD.MOV.U32 R5, RZ, RZ, R3 ;  /* 0x000000ffff057224 */ /* 0x000fe200078e0003 */
[----:B------:R-:W-:Y:S01]  /*4530*/  I2FP.F32.S32 R2, R0 ;  /* 0x0000000000027245 */ /* 0x000fe20000201400 */
[----:B------:R-:W-:Y:S02]  /*4540*/  IMAD.MOV.U32 R0, RZ, RZ, R7 ;  /* 0x000000ffff007224 */ /* 0x000fe400078e0007 */
[----:B------:R-:W-:Y:S01]  /*4550*/  FFMA.FTZ R12, R6, -UR5, R75 ;  /* 0x80000005060c7c23 */ /* 0x000fe2000801004b */
        /* <DEDUP_REMOVED lines=9> */
[----:B------:R-:W-:Y:S02]  /*45f0*/  IMAD.IADD R0, R223, 0x1, -R39 ;  /* 0x00000001df007824 */ /* 0x000fe400078e0a27 */
[----:B------:R-:W-:Y:S01]  /*4600*/  FFMA.FTZ R9, R3, -UR5, R84 ;  /* 0x8000000503097c23 */ /* 0x000fe20008010054 */
[----:B------:R-:W-:Y:S01]  /*4610*/  IABS R3, R2 ;  /* 0x0000000200037213 */ /* 0x000fe20000000000 */
[----:B------:R-:W-:Y:S01]  /*4620*/  IMAD.IADD R6, R223, 0x1, -R88 ;  /* 0x00000001df067824 */ /* 0x000fe200078e0a58 */
[----:B------:R-:W-:Y:S02]  /*4630*/  FSEL R117, R8, -INF , !P2 ;  /* 0xff80000008757808 */ /* 0x000fe40005000000 */
        /* <DEDUP_REMOVED lines=10> */
[----:B------:R-:W-:Y:S01]  /*46e0*/  FFMA.FTZ R7, R5, -UR5, R104 ;  /* 0x8000000505077c23 */ /* 0x000fe20008010068 */
[----:B------:R-:W-:Y:S02]  /*46f0*/  I2FP.F32.S32 R3, R2 ;  /* 0x0000000200037245 */ /* 0x000fe40000201400 */
[----:B------:R-:W-:Y:S01]  /*4700*/  I2FP.F32.S32 R2, R0 ;  /* 0x0000000000027245 */ /* 0x000fe20000201400 */
[----:B------:R-:W-:Y:S01]  /*4710*/  FFMA.FTZ R6, R4, -UR5, R105 ;  /* 0x8000000504067c23 */ /* 0x000fe20008010069 */
[----:B------:R-:W-:-:S02]  /*4720*/  VIADD R0, R44, -UR24 ;  /* 0x800000182c007c36 */ /* 0x000fc40008000000 */
[----:B------:R-:W-:Y:S01]  /*4730*/  FFMA.FTZ R5, R3, -UR5, R96 ;  /* 0x8000000503057c23 */ /* 0x000fe20008010060 */
[----:B------:R-:W-:Y:S02]  /*4740*/  IMAD.IADD R4, R38, 0x1, -R36 ;  /* 0x0000000126047824 */ /* 0x000fe400078e0a24 */
[----:B------:R-:W-:Y:S01]  /*4750*/  FFMA.FTZ R3, R2, -UR5, R97 ;  /* 0x8000000502037c23 */ /* 0x000fe20008010061 */
[----:B------:R-:W-:Y:S01]  /*4760*/  FSEL R118, R7, -INF , !P0 ;  /* 0xff80000007767808 */ /* 0x000fe20004000000 */
[----:B------:R-:W-:Y:S01]  /*4770*/  IMAD.IADD R7, R38, 0x1, -R57 ;  /* 0x0000000126077824 */ /* 0x000fe200078e0a39 */
[----:B------:R-:W-:Y:S02]  /*4780*/  FSEL R119, R6, -INF , !P5 ;  /* 0xff80000006777808 */ /* 0x000fe40006800000 */
[C---:B------:R-:W-:Y:S02]  /*4790*/  ISETP.GT.AND P1, PT, R0.reuse, R21, PT ;  /* 0x000000150000720c */ /* 0x040fe40003f24270 */
[----:B------:R-:W-:-:S02]  /*47a0*/  ISETP.GT.AND P2, PT, R0, R27, PT ;  /* 0x0000001b0000720c */ /* 0x000fc40003f44270 */
[C---:B------:R-:W-:Y:S02]  /*47b0*/  ISETP.GT.AND P0, PT, R0.reuse, R29, PT ;  /* 0x0000001d0000720c */ /* 0x040fe40003f04270 */
[----:B------:R-:W-:Y:S02]  /*47c0*/  ISETP.GT.AND P5, PT, R0, R31, PT ;  /* 0x0000001f0000720c */ /* 0x000fe40003fa4270 */
[----:B------:R-:W-:Y:S01]  /*47d0*/  IABS R2, R4 ;  /* 0x0000000400027213 */ /* 0x000fe20000000000 */
[C---:B------:R-:W-:Y:S01]  /*47e0*/  IMAD.IADD R4, R38.reuse, 0x1, -R61 ;  /* 0x0000000126047824 */ /* 0x040fe200078e0a3d */
[----:B------:R-:W-:Y:S01]  /*47f0*/  FSEL R140, R5, -INF , !P4 ;  /* 0xff800000058c7808 */ /* 0x000fe20006000000 */
[----:B------:R-:W-:Y:S01]  /*4800*/  IMAD.IADD R5, R38, 0x1, -R62 ;  /* 0x0000000126057824 */ /* 0x000fe200078e0a3e */
[----:B------:R-:W-:Y:S02]  /*4810*/  FSEL R141, R3, -INF , !P3 ;  /* 0xff800000038d7808 */ /* 0x000fe40005800000 */
[----:B------:R-:W-:-:S02]  /*4820*/  FSEL R28, R20, -INF , !P1 ;  /* 0xff800000141c7808 */ /* 0x000fc40004800000 */
[----:B------:R-:W-:Y:S02]  /*4830*/  FSEL R30, R18, -INF , !P2 ;  /* 0xff800000121e7808 */ /* 0x000fe40005000000 */
[----:B------:R-:W-:Y:S02]  /*4840*/  FSEL R37, R17, -INF , !P0 ;  /* 0xff80000011257808 */ /* 0x000fe40004000000 */
[----:B------:R-:W-:Y:S02]  /*4850*/  FSEL R42, R16, -INF , !P5 ;  /* 0xff800000102a7808 */ /* 0x000fe40006800000 */
[C---:B------:R-:W-:Y:S02]  /*4860*/  ISETP.GT.AND P4, PT, R0.reuse, R34, PT ;  /* 0x000000220000720c */ /* 0x040fe40003f84270 */
[C---:B------:R-:W-:Y:S02]  /*4870*/  ISETP.GT.AND P3, PT, R0.reuse, R40, PT ;  /* 0x000000280000720c */ /* 0x040fe40003f64270 */
[----:B------:R-:W-:-:S02]  /*4880*/  ISETP.GT.AND P1, PT, R0, R43, PT ;  /* 0x0000002b0000720c */ /* 0x000fc40003f24270 */
[C---:B------:R-:W-:Y:S02]  /*4890*/  ISETP.GT.AND P2, PT, R0.reuse, R46, PT ;  /* 0x0000002e0000720c */ /* 0x040fe40003f44270 */
        /* <DEDUP_REMOVED lines=39> */
[C---:B------:R-:W-:Y:S02]  /*4b10*/  IMAD.IADD R0, R38.reuse, 0x1, -R64 ;  /* 0x0000000126007824 */ /* 0x040fe400078e0a40 */
[----:B------:R-:W-:Y:S01]  /*4b20*/  IMAD.IADD R5, R38, 0x1, -R76 ;  /* 0x0000000126057824 */ /* 0x000fe200078e0a4c */
[----:B------:R-:W-:Y:S01]  /*4b30*/  IABS R4, R2 ;  /* 0x0000000200047213 */ /* 0x000fe20000000000 */
[C---:B------:R-:W-:Y:S01]  /*4b40*/  IMAD.IADD R6, R44.reuse, 0x1, -R35 ;  /* 0x000000012c067824 */ /* 0x040fe200078e0a23 */
[----:B------:R-:W-:Y:S01]  /*4b50*/  IABS R2, R0 ;  /* 0x0000000000027213 */ /* 0x000fe20000000000 */
[----:B------:R-:W-:Y:S01]  /*4b60*/  IMAD.IADD R7, R44, 0x1, -R88 ;  /* 0x000000012c077824 */ /* 0x000fe200078e0a58 */
        /* <DEDUP_REMOVED lines=20> */
[----:B------:R-:W-:-:S02]  /*4cb0*/  IMAD.IADD R2, R44, 0x1, -R41 ;  /* 0x000000012c027824 */ /* 0x000fc400078e0a29 */
[----:B------:R-:W-:Y:S01]  /*4cc0*/  IMAD.IADD R6, R44, 0x1, -R19 ;  /* 0x000000012c067824 */ /* 0x000fe200078e0a13 */
[----:B------:R-:W-:Y:S02]  /*4cd0*/  IABS R3, R0 ;  /* 0x0000000000037213 */ /* 0x000fe40000000000 */
[----:B------:R-:W-:Y:S02]  /*4ce0*/  IABS R5, R2 ;  /* 0x0000000200057213 */ /* 0x000fe40000000000 */
[----:B------:R-:W-:Y:S01]  /*4cf0*/  IABS R2, R4 ;  /* 0x0000000400027213 */ /* 0x000fe20000000000 */
[----:B------:R-:W-:Y:S01]  /*4d00*/  IMAD.MOV.U32 R4, RZ, RZ, R3 ;  /* 0x000000ffff047224 */ /* 0x000fe200078e0003 */
[----:B------:R-:W-:Y:S02]  /*4d10*/  IABS R0, R6 ;  /* 0x0000000600007213 */ /* 0x000fe40000000000 */
[----:B------:R-:W-:Y:S01]  /*4d20*/  I2FP.F32.S32 R5, R5 ;  /* 0x0000000500057245 */ /* 0x000fe20000201400 */
        /* <DEDUP_REMOVED lines=15> */
[----:B------:R-:W-:Y:S01]  /*4e20*/  VIADD R0, R38, -UR24 ;  /* 0x8000001826007c36 */ /* 0x000fe20008000000 */
[----:B------:R-:W-:Y:S02]  /*4e30*/  FSEL R25, R8, -INF , !P3 ;  /* 0xff80000008197808 */ /* 0x000fe40005800000 */
[----:B------:R-:W-:Y:S02]  /*4e40*/  FSEL R26, R7, -INF , !P1 ;  /* 0xff800000071a7808 */ /* 0x000fe40004800000 */
[----:B------:R-:W-:Y:S02]  /*4e50*/  FSEL R45, R6, -INF , !P2 ;  /* 0xff800000062d7808 */ /* 0x000fe40005000000 */
[----:B------:R-:W-:-:S02]  /*4e60*/  IABS R2, R2 ;  /* 0x0000000200027213 */ /* 0x000fc40000000000 */
[C---:B------:R-:W-:Y:S02]  /*4e70*/  ISETP.GT.AND P4, PT, R0.reuse, R21, PT ;  /* 0x000000150000720c */ /* 0x040fe40003f84270 */
[C---:B------:R-:W-:Y:S02]  /*4e80*/  ISETP.GT.AND P3, PT, R0.reuse, R27, PT ;  /* 0x0000001b0000720c */ /* 0x040fe40003f64270 */
[C---:B------:R-:W-:Y:S02]  /*4e90*/  ISETP.GT.AND P1, PT, R0.reuse, R29, PT ;  /* 0x0000001d0000720c */ /* 0x040fe40003f24270 */
[----:B------:R-:W-:Y:S02]  /*4ea0*/  ISETP.GT.AND P2, PT, R0, R31, PT ;  /* 0x0000001f0000720c */ /* 0x000fe40003f44270 */
[----:B------:R-:W-:Y:S02]  /*4eb0*/  IABS R3, R3 ;  /* 0x0000000300037213 */ /* 0x000fe40000000000 */
[----:B------:R-:W-:Y:S01]  /*4ec0*/  FSEL R100, R5, -INF , !P0 ;  /* 0xff80000005647808 */ /* 0x000fe20004000000 */
[----:B------:R-:W-:Y:S01]  /*4ed0*/  IMAD.IADD R5, R38, 0x1, -R88 ;  /* 0x0000000126057824 */ /* 0x000fe200078e0a58 */
[----:B------:R-:W-:-:S02]  /*4ee0*/  FSEL R102, R4, -INF , !P5 ;  /* 0xff80000004667808 */ /* 0x000fc40006800000 */
[----:B------:R-:W-:Y:S02]  /*4ef0*/  FSEL R9, R20, -INF , !P4 ;  /* 0xff80000014097808 */ /* 0x000fe40006000000 */
[----:B------:R-:W-:Y:S02]  /*4f00*/  FSEL R14, R14, -INF , !P3 ;  /* 0xff8000000e0e7808 */ /* 0x000fe40005800000 */
[----:B------:R-:W-:Y:S02]  /*4f10*/  FSEL R18, R18, -INF , !P1 ;  /* 0xff80000012127808 */ /* 0x000fe40004800000 */
[----:B------:R-:W-:Y:S02]  /*4f20*/  FSEL R17, R17, -INF , !P2 ;  /* 0xff80000011117808 */ /* 0x000fe40005000000 */
[----:B------:R-:W-:Y:S02]  /*4f30*/  I2FP.F32.S32 R2, R2 ;  /* 0x0000000200027245 */ /* 0x000fe40000201400 */
[----:B------:R-:W-:-:S02]  /*4f40*/  ISETP.GT.AND P0, PT, R0, R34, PT ;  /* 0x000000220000720c */ /* 0x000fc40003f04270 */
[----:B------:R-:W-:Y:S01]  /*4f50*/  ISETP.GT.AND P5, PT, R0, R40, PT ;  /* 0x000000280000720c */ /* 0x000fe20003fa4270 */
[----:B------:R-:W-:Y:S01]  /*4f60*/  FFMA.FTZ R7, R2, -UR5, R133 ;  /* 0x8000000502077c23 */ /* 0x000fe20008010085 */
[----:B------:R-:W-:Y:S01]  /*4f70*/  ISETP.GT.AND P4, PT, R0, R43, PT ;  /* 0x0000002b0000720c */ /* 0x000fe20003f84270 */
[----:B------:R-:W-:Y:S01]  /*4f80*/  IMAD.IADD R2, R38, 0x1, -R32 ;  /* 0x0000000126027824 */ /* 0x000fe200078e0a20 */
[C---:B------:R-:W-:Y:S02]  /*4f90*/  ISETP.GT.AND P3, PT, R0.reuse, R46, PT ;  /* 0x0000002e0000720c */ /* 0x040fe40003f64270 */
[C---:B------:R-:W-:Y:S02]  /*4fa0*/  ISETP.GT.AND P1, PT, R0.reuse, R49, PT ;  /* 0x000000310000720c */ /* 0x040fe40003f24270 */
[----:B------:R-:W-:Y:S02]  /*4fb0*/  ISETP.GT.AND P2, PT, R0, R50, PT ;  /* 0x000000320000720c */ /* 0x000fe40003f44270 */
[----:B------:R-:W-:-:S02]  /*4fc0*/  I2FP.F32.S32 R3, R3 ;  /* 0x0000000300037245 */ /* 0x000fc40000201400 */
[----:B------:R-:W-:Y:S02]  /*4fd0*/  FSEL R16, R16, -INF , !P0 ;  /* 0xff80000010107808 */ /* 0x000fe40004000000 */
[----:B------:R-:W-:Y:S01]  /*4fe0*/  FSEL R15, R15, -INF , !P5 ;  /* 0xff8000000f0f7808 */ /* 0x000fe20006800000 */
[----:B------:R-:W-:Y:S01]  /*4ff0*/  FFMA.FTZ R8, R3, -UR5, R132 ;  /* 0x8000000503087c23 */ /* 0x000fe20008010084 */
[----:B------:R-:W-:Y:S01]  /*5000*/  FSEL R12, R12, -INF , !P4 ;  /* 0xff8000000c0c7808 */ /* 0x000fe20006000000 */
[----:B------:R-:W-:Y:S01]  /*5010*/  IMAD.IADD R3, R38, 0x1, -R19 ;  /* 0x0000000126037824 */ /* 0x000fe200078e0a13 */
[----:B------:R-:W-:Y:S02]  /*5020*/  FSEL R20, R10, -INF , !P3 ;  /* 0xff8000000a147808 */ /* 0x000fe40005800000 */
[----:B------:R-:W-:Y:S02]  /*5030*/  FSEL R22, R11, -INF , !P1 ;  /* 0xff8000000b167808 */ /* 0x000fe40004800000 */
        /* <DEDUP_REMOVED lines=9> */
[----:B------:R-:W-:Y:S02]  /*50d0*/  FSEL R7, R7, -INF , !P5 ;  /* 0xff80000007077808 */ /* 0x000fe40006800000 */
[----:B------:R-:W-:Y:S02]  /*50e0*/  IABS R2, R0 ;  /* 0x0000000000027213 */ /* 0x000fe40000000000 */
[----:B------:R-:W-:Y:S02]  /*50f0*/  IABS R0, R3 ;  /* 0x0000000300007213 */ /* 0x000fe40000000000 */
[----:B------:R-:W-:Y:S01]  /*5100*/  IABS R3, R5 ;  /* 0x0000000500037213 */ /* 0x000fe20000000000 */
[----:B------:R-:W-:Y:S01]  /*5110*/  IMAD.MOV.U32 R5, RZ, RZ, R4 ;  /* 0x000000ffff057224 */ /* 0x000fe200078e0004 */
[----:B------:R-:W-:Y:S01]  /*5120*/  ISETP.GE.AND P5, PT, R21, R228, PT ;  /* 0x000000e41500720c */ /* 0x000fe20003fa6270 */
        /* <DEDUP_REMOVED lines=9> */
[----:B------:R-:W-:Y:S02]  /*51c0*/  IMAD.IADD R0, R33, 0x1, -R36 ;  /* 0x0000000121007824 */ /* 0x000fe400078e0a24 */
[----:B------:R-:W-:Y:S01]  /*51d0*/  FFMA.FTZ R4, R4, -UR5, R81 ;  /* 0x8000000504047c23 */ /* 0x000fe20008010051 */
[----:B------:R-:W-:Y:S01]  /*51e0*/  FFMA.FTZ R3, R3, -UR5, R52 ;  /* 0x8000000503037c23 */ /* 0x000fe20008010034 */
[----:B------:R-:W-:Y:S01]  /*51f0*/  FSEL R10, R5, -INF , !P4 ;  /* 0xff800000050a7808 */ /* 0x000fe20006000000 */
[----:B------:R-:W-:Y:S01]  /*5200*/  FFMA.FTZ R6, R2, -UR5, R53 ;  /* 0x8000000502067c23 */ /* 0x000fe20008010035 */
[----:B------:R-:W-:Y:S01]  /*5210*/  IABS R0, R0 ;  /* 0x0000000000007213 */ /* 0x000fe20000000000 */
[----:B------:R-:W-:Y:S01]  /*5220*/  IMAD.IADD R2, R33, 0x1, -R51 ;  /* 0x0000000121027824 */ /* 0x000fe200078e0a33 */
[----:B------:R-:W-:Y:S01]  /*5230*/  FSEL R13, R3, -INF , !P1 ;  /* 0xff800000030d7808 */ /* 0x000fe20004800000 */
[----:B------:R-:W-:Y:S01]  /*5240*/  VIADD R5, R33, -UR24 ;  /* 0x8000001821057c36 */ /* 0x000fe20008000000 */
[----:B------:R-:W-:-:S02]  /*5250*/  I2FP.F32.S32 R0, R0 ;  /* 0x0000000000007245 */ /* 0x000fc40000201400 */
[----:B------:R-:W-:Y:S02]  /*5260*/  IABS R2, R2 ;  /* 0x0000000200027213 */ /* 0x000fe40000000000 */
[----:B------:R-:W-:Y:S01]  /*5270*/  FSEL R11, R4, -INF , !P3 ;  /* 0xff800000040b7808 */ /* 0x000fe20005800000 */
[----:B------:R-:W-:Y:S01]  /*5280*/  FFMA.FTZ R0, R0, -UR5, R122 ;  /* 0x8000000500007c23 */ /* 0x000fe2000801007a */
[----:B------:R-:W-:Y:S01]  /*5290*/  ISETP.GT.AND P1, PT, R5, R21, PT ;  /* 0x000000150500720c */ /* 0x000fe20003f24270 */
[----:B------:R-:W-:Y:S01]  /*52a0*/  IMAD.IADD R4, R33, 0x1, -R58 ;  /* 0x0000000121047824 */ /* 0x000fe200078e0a3a */
[----:B------:R-:W-:Y:S02]  /*52b0*/  I2FP.F32.S32 R3, R2 ;  /* 0x0000000200037245 */ /* 0x000fe40000201400 */
[----:B------:R-:W-:Y:S02]  /*52c0*/  FSEL R2, R0, -INF , !P1 ;  /* 0xff80000000027808 */ /* 0x000fe40004800000 */
[----:B------:R-:W-:Y:S01]  /*52d0*/  ISETP.GE.AND P3, PT, R21, R209, PT ;  /* 0x000000d11500720c */ /* 0x000fe20003f66270 */
[----:B------:R-:W-:Y:S01]  /*52e0*/  FFMA.FTZ R0, R3, -UR5, R123 ;  /* 0x8000000503007c23 */ /* 0x000fe2000801007b */
[----:B------:R-:W-:Y:S01]  /*52f0*/  IABS R3, R4 ;  /* 0x0000000400037213 */ /* 0x000fe20000000000 */
[----:B------:R-:W-:Y:S01]  /*5300*/  IMAD.IADD R4, R33, 0x1, -R61 ;  /* 0x0000000121047824 */ /* 0x000fe200078e0a3d */
[----:B------:R-:W-:-:S02]  /*5310*/  FSEL R112, R2, -INF , !P3 ;  /* 0xff80000002707808 */ /* 0x000fc40005800000 */
[----:B------:R-:W-:Y:S01]  /*5320*/  ISETP.GT.AND P1, PT, R5, R27, PT ;  /* 0x0000001b0500720c */ /* 0x000fe20003f24270 */
[----:B------:R-:W-:Y:S01]  /*5330*/  IMAD.MOV.U32 R2, RZ, RZ, R3 ;  /* 0x000000ffff027224 */ /* 0x000fe200078e0003 */
[----:B------:R-:W-:Y:S02]  /*5340*/  ISETP.GE.AND P4, PT, R21, R208, PT ;  /* 0x000000d01500720c */ /* 0x000fe40003f86270 */
[----:B------:R-:W-:Y:S02]  /*5350*/  FSEL R106, R28, -INF , !P5 ;  /* 0xff8000001c6a7808 */ /* 0x000fe40006800000 */
[----:B------:R-:W-:Y:S02]  /*5360*/  I2FP.F32.S32 R3, R2 ;  /* 0x0000000200037245 */ /* 0x000fe40000201400 */
[----:B------:R-:W-:Y:S02]  /*5370*/  FSEL R2, R0, -INF , !P1 ;  /* 0xff80000000027808 */ /* 0x000fe40004800000 */
[----:B------:R-:W-:Y:S01]  /*5380*/  FSEL R110, R9, -INF , !P4 ;  /* 0xff800000096e7808 */ /* 0x000fe20006000000 */
[----:B------:R-:W-:Y:S01]  /*5390*/  FFMA.FTZ R0, R3, -UR5, R130 ;  /* 0x8000000503007c23 */ /* 0x000fe20008010082 */
[----:B------:R-:W-:-:S02]  /*53a0*/  ISETP.GE.AND P4, PT, R27, R209, PT ;  /* 0x000000d11b00720c */ /* 0x000fc40003f86270 */
[----:B------:R-:W-:Y:S01]  /*53b0*/  IABS R3, R4 ;  /* 0x0000000400037213 */ /* 0x000fe20000000000 */
[----:B------:R-:W-:Y:S01]  /*53c0*/  IMAD.IADD R4, R33, 0x1, -R62 ;  /* 0x0000000121047824 */ /* 0x000fe200078e0a3e */
[----:B------:R-:W-:Y:S02]  /*53d0*/  FSEL R108, R2, -INF , !P4 ;  /* 0xff800000026c7808 */ /* 0x000fe40006000000 */
[----:B------:R-:W-:Y:S01]  /*53e0*/  ISETP.GT.AND P1, PT, R5, R29, PT ;  /* 0x0000001d0500720c */ /* 0x000fe20003f24270 */
[----:B------:R-:W-:Y:S01]  /*53f0*/  IMAD.MOV.U32 R2, RZ, RZ, R3 ;  /* 0x000000ffff027224 */ /* 0x000fe200078e0003 */
[----:B------:R-:W-:Y:S02]  /*5400*/  ISETP.GE.AND P5, PT, R27, R208, PT ;  /* 0x000000d01b00720c */ /* 0x000fe40003fa6270 */
[----:B------:R-:W-:Y:S02]  /*5410*/  ISETP.GE.AND P0, PT, R21, R227, PT ;  /* 0x000000e31500720c */ /* 0x000fe40003f06270 */
[----:B------:R-:W-:-:S02]  /*5420*/  I2FP.F32.S32 R3, R2 ;  /* 0x0000000200037245 */ /* 0x000fc40000201400 */
[----:B------:R-:W-:Y:S02]  /*5430*/  FSEL R2, R0, -INF , !P1 ;  /* 0xff80000000027808 */ /* 0x000fe40004800000 */
[----:B------:R-:W-:Y:S01]  /*5440*/  FSEL R105, R14, -INF , !P5 ;  /* 0xff8000000e697808 */ /* 0x000fe20006800000 */
[----:B------:R-:W-:Y:S01]  /*5450*/  FFMA.FTZ R0, R3, -UR5, R131 ;  /* 0x8000000503007c23 */ /* 0x000fe20008010083 */
[----:B------:R-:W-:Y:S02]  /*5460*/  ISETP.GE.AND P5, PT, R29, R209, PT ;  /* 0x000000d11d00720c */ /* 0x000fe40003fa6270 */
[----:B------:R-:W-:Y:S01]  /*5470*/  IABS R3, R4 ;  /* 0x0000000400037213 */ /* 0x000fe20000000000 */
[----:B------:R-:W-:Y:S01]  /*5480*/  IMAD.IADD R4, R33, 0x1, -R57 ;  /* 0x0000000121047824 */ /* 0x000fe200078e0a39 */
[----:B------:R-:W-:Y:S02]  /*5490*/  FSEL R99, R2, -INF , !P5 ;  /* 0xff80000002637808 */ /* 0x000fe40006800000 */
[----:B------:R-:W-:Y:S01]  /*54a0*/  FSEL R116, R66, -INF , !P0 ;  /* 0xff80000042747808 */ /* 0x000fe20004000000 */
[----:B------:R-:W-:Y:S01]  /*54b0*/  IMAD.MOV.U32 R2, RZ, RZ, R3 ;  /* 0x000000ffff027224 */ /* 0x000fe200078e0003 */
        /* <DEDUP_REMOVED lines=8> */
[----:B------:R-:W-:Y:S02]  /*5540*/  FSEL R6, R6, -INF , !P2 ;  /* 0xff80000006067808 */ /* 0x000fe40005000000 */
[----:B------:R-:W-:Y:S02]  /*5550*/  ISETP.GE.AND P0, PT, R31, R209, PT ;  /* 0x000000d11f00720c */ /* 0x000fe40003f06270 */
        /* <DEDUP_REMOVED lines=15> */
[----:B------:R-:W-:Y:S01]  /*5650*/  IABS R3, R4 ;  /* 0x0000000400037213 */ /* 0x000fe20000000000 */
[----:B------:R-:W-:Y:S01]  /*5660*/  IMAD.IADD R4, R33, 0x1, -R64 ;  /* 0x0000000121047824 */ /* 0x000fe200078e0a40 */
[----:B------:R-:W-:Y:S02]  /*5670*/  ISETP.GE.AND P3, PT, R29, R227, PT ;  /* 0x000000e31d00720c */ /* 0x000fe40003f66270 */
[----:B------:R-:W-:Y:S01]  /*5680*/  FSEL R93, R2, -INF , !P2 ;  /* 0xff800000025d7808 */ /* 0x000fe20005000000 */
[----:B------:R-:W-:Y:S01]  /*5690*/  IMAD.MOV.U32 R2, RZ, RZ, R3 ;  /* 0x000000ffff027224 */ /* 0x000fe200078e0003 */
[----:B------:R-:W-:Y:S02]  /*56a0*/  FSEL R113, R77, -INF , !P3 ;  /* 0xff8000004d717808 */ /* 0x000fe40005800000 */
[----:B------:R-:W-:-:S02]  /*56b0*/  ISETP.GE.AND P3, PT, R31, R228, PT ;  /* 0x000000e41f00720c */ /* 0x000fc40003f66270 */
[----:B------:R-:W-:Y:S02]  /*56c0*/  ISETP.GE.AND P5, PT, R34, R227, PT ;  /* 0x000000e32200720c */ /* 0x000fe40003fa6270 */
[----:B------:R-:W-:Y:S02]  /*56d0*/  FSEL R91, R42, -INF , !P3 ;  /* 0xff8000002a5b7808 */ /* 0x000fe40005800000 */
[----:B------:R-:W-:Y:S02]  /*56e0*/  ISETP.GT.AND P1, PT, R5, R40, PT ;  /* 0x000000280500720c */ /* 0x000fe40003f24270 */
[----:B------:R-:W-:Y:S02]  /*56f0*/  I2FP.F32.S32 R3, R2 ;  /* 0x0000000200037245 */ /* 0x000fe40000201400 */
[----:B------:R-:W-:Y:S02]  /*5700*/  ISETP.GE.AND P3, PT, R34, R208, PT ;  /* 0x000000d02200720c */ /* 0x000fe40003f66270 */
[----:B------:R-:W-:-:S02]  /*5710*/  FSEL R109, R90, -INF , !P5 ;  /* 0xff8000005a6d7808 */ /* 0x000fc40006800000 */
[----:B------:R-:W-:Y:S01]  /*5720*/  FSEL R2, R0, -INF , !P1 ;  /* 0xff80000000027808 */ /* 0x000fe20004800000 */
[----:B------:R-:W-:Y:S01]  /*5730*/  FFMA.FTZ R0, R3, -UR5, R146 ;  /* 0x8000000503007c23 */ /* 0x000fe20008010092 */
        /* <DEDUP_REMOVED lines=19> */
[----:B------:R-:W-:Y:S02]  /*5870*/  FSEL R81, R2, -INF , !P4 ;  /* 0xff80000002517808 */ /* 0x000fe40006000000 */
[----:B------:R-:W-:Y:S01]  /*5880*/  ISETP.GE.AND P5, PT, R40, R228, PT ;  /* 0x000000e42800720c */ /* 0x000fe20003fa6270 */
[----:B------:R-:W-:Y:S01]  /*5890*/  IMAD.MOV.U32 R2, RZ, RZ, R3 ;  /* 0x000000ffff027224 */ /* 0x000fe200078e0003 */
[----:B------:R-:W-:Y:S02]  /*58a0*/  ISETP.GT.AND P1, PT, R5, R46, PT ;  /* 0x0000002e0500720c */ /* 0x000fe40003f24270 */
[----:B------:R-:W-:-:S02]  /*58b0*/  FSEL R71, R48, -INF , !P5 ;  /* 0xff80000030477808 */ /* 0x000fc40006800000 */
[----:B------:R-:W-:Y:S02]  /*58c0*/  I2FP.F32.S32 R3, R2 ;  /* 0x0000000200037245 */ /* 0x000fe40000201400 */
[----:B------:R-:W-:Y:S02]  /*58d0*/  ISETP.GE.AND P5, PT, R43, R208, PT ;  /* 0x000000d02b00720c */ /* 0x000fe40003fa6270 */
        /* <DEDUP_REMOVED lines=39> */
[C---:B------:R-:W-:Y:S02]  /*5b50*/  ISETP.GE.AND P4, PT, R49.reuse, R227, PT ;  /* 0x000000e33100720c */ /* 0x040fe40003f86270 */
[----:B------:R-:W-:Y:S02]  /*5b60*/  FSEL R89, R156, -INF , !P3 ;  /* 0xff8000009c597808 */ /* 0x000fe40005800000 */
[-C--:B------:R-:W-:Y:S02]  /*5b70*/  ISETP.GE.AND P3, PT, R49, R228.reuse, PT ;  /* 0x000000e43100720c */ /* 0x080fe40003f66270 */
[----:B------:R-:W-:Y:S02]  /*5b80*/  FSEL R84, R157, -INF , !P4 ;  /* 0xff8000009d547808 */ /* 0x000fe40006000000 */
[----:B------:R-:W-:-:S02]  /*5b90*/  ISETP.GE.AND P4, PT, R50, R228, PT ;  /* 0x000000e43200720c */ /* 0x000fc40003f86270 */
[----:B------:R-:W-:Y:S02]  /*5ba0*/  FSEL R69, R69, -INF , !P3 ;  /* 0xff80000045457808 */ /* 0x000fe40005800000 */
[----:B------:R-:W-:Y:S02]  /*5bb0*/  ISETP.GT.AND P1, PT, R5, R59, PT ;  /* 0x0000003b0500720c */ /* 0x000fe40003f24270 */
[----:B------:R-:W-:Y:S02]  /*5bc0*/  I2FP.F32.S32 R3, R2 ;  /* 0x0000000200037245 */ /* 0x000fe40000201400 */
[----:B------:R-:W-:Y:S02]  /*5bd0*/  ISETP.GE.AND P3, PT, R50, R208, PT ;  /* 0x000000d03200720c */ /* 0x000fe40003f66270 */
[----:B------:R-:W-:Y:S02]  /*5be0*/  FSEL R62, R72, -INF , !P4 ;  /* 0xff800000483e7808 */ /* 0x000fe40006000000 */
        /* <DEDUP_REMOVED lines=10> */
[----:B------:R-:W-:-:S02]  /*5c90*/  ISETP.GE.AND P5, PT, R50, R227, PT ;  /* 0x000000e33200720c */ /* 0x000fc40003fa6270 */
[----:B------:R-:W-:Y:S02]  /*5ca0*/  FSEL R64, R8, -INF , !P4 ;  /* 0xff80000008407808 */ /* 0x000fe40006000000 */
[----:B------:R-:W-:Y:S02]  /*5cb0*/  I2FP.F32.S32 R3, R2 ;  /* 0x0000000200037245 */ /* 0x000fe40000201400 */
[----:B------:R-:W-:Y:S02]  /*5cc0*/  ISETP.GE.AND P4, PT, R63, R209, PT ;  /* 0x000000d13f00720c */ /* 0x000fe40003f86270 */
[----:B------:R-:W-:Y:S01]  /*5cd0*/  FSEL R2, R0, -INF , !P1 ;  /* 0xff80000000027808 */ /* 0x000fe20004800000 */
[----:B------:R-:W-:Y:S01]  /*5ce0*/  FFMA.FTZ R0, R3, -UR5, R82 ;  /* 0x8000000503007c23 */ /* 0x000fe20008010052 */
[----:B------:R-:W-:Y:S02]  /*5cf0*/  IABS R4, R4 ;  /* 0x0000000400047213 */ /* 0x000fe40000000000 */
[----:B------:R-:W-:-:S02]  /*5d00*/  FSEL R79, R158, -INF , !P5 ;  /* 0xff8000009e4f7808 */ /* 0x000fc40006800000 */
[C---:B------:R-:W-:Y:S02]  /*5d10*/  ISETP.GE.AND P5, PT, R59.reuse, R228, PT ;  /* 0x000000e43b00720c */ /* 0x040fe40003fa6270 */
[----:B------:R-:W-:Y:S01]  /*5d20*/  FSEL R61, R2, -INF , !P4 ;  /* 0xff800000023d7808 */ /* 0x000fe20006000000 */
[----:B------:R-:W-:Y:S01]  /*5d30*/  IMAD.MOV.U32 R2, RZ, RZ, R4 ;  /* 0x000000ffff027224 */ /* 0x000fe200078e0004 */
[----:B------:R-:W-:Y:S02]  /*5d40*/  ISETP.GE.AND P0, PT, R59, R227, PT ;  /* 0x000000e33b00720c */ /* 0x000fe40003f06270 */
[----:B------:R-:W-:Y:S02]  /*5d50*/  FSEL R59, R24, -INF , !P5 ;  /* 0xff800000183b7808 */ /* 0x000fe40006800000 */
[----:B------:R-:W-:Y:S02]  /*5d60*/  ISETP.GE.AND P5, PT, R63, R208, PT ;  /* 0x000000d03f00720c */ /* 0x000fe40003fa6270 */
[----:B------:R-:W-:-:S02]  /*5d70*/  ISETP.GT.AND P1, PT, R5, R68, PT ;  /* 0x000000440500720c */ /* 0x000fc40003f24270 */
[----:B------:R-:W-:Y:S02]  /*5d80*/  I2FP.F32.S32 R3, R2 ;  /* 0x0000000200037245 */ /* 0x000fe40000201400 */
[----:B------:R-:W-:Y:S02]  /*5d90*/  FSEL R58, R7, -INF , !P5 ;  /* 0xff800000073a7808 */ /* 0x000fe40006800000 */
[----:B------:R-:W-:Y:S01]  /*5da0*/  FSEL R2, R0, -INF , !P1 ;  /* 0xff80000000027808 */ /* 0x000fe20004800000 */
[----:B------:R-:W-:Y:S01]  /*5db0*/  IMAD.IADD R0, R33, 0x1, -R19 ;  /* 0x0000000121007824 */ /* 0x000fe200078e0a13 */
[----:B------:R-:W-:Y:S01]  /*5dc0*/  ISETP.GE.AND P5, PT, R68, R209, PT ;  /* 0x000000d14400720c */ /* 0x000fe20003fa6270 */
[----:B------:R-:W-:Y:S01]  /*5dd0*/  FFMA.FTZ R3, R3, -UR5, R83 ;  /* 0x8000000503037c23 */ /* 0x000fe20008010053 */
[----:B------:R-:W-:Y:S02]  /*5de0*/  FSEL R80, R74, -INF , !P0 ;  /* 0xff8000004a507808 */ /* 0x000fe40004000000 */
[----:B------:R-:W-:-:S02]  /*5df0*/  FSEL R60, R2, -INF , !P5 ;  /* 0xff800000023c7808 */ /* 0x000fc40006800000 */
[----:B------:R-:W-:Y:S01]  /*5e00*/  IABS R2, R0 ;  /* 0x0000000000027213 */ /* 0x000fe20000000000 */
[----:B------:R-:W-:Y:S01]  /*5e10*/  IMAD.IADD R0, R33, 0x1, -R88 ;  /* 0x0000000121007824 */ /* 0x000fe200078e0a58 */
[----:B------:R-:W-:Y:S02]  /*5e20*/  ISETP.GE.AND P0, PT, R63, R228, PT ;  /* 0x000000e43f00720c */ /* 0x000fe40003f06270 */
[----:B------:R-:W-:Y:S02]  /*5e30*/  ISETP.GT.AND P1, PT, R5, R101, PT ;  /* 0x000000650500720c */ /* 0x000fe40003f24270 */
[----:B------:R-:W-:Y:S02]  /*5e40*/  FSEL R57, R25, -INF , !P0 ;  /* 0xff80000019397808 */ /* 0x000fe40004000000 */
[----:B------:R-:W-:Y:S02]  /*5e50*/  ISETP.GE.AND P0, PT, R68, R208, PT ;  /* 0x000000d04400720c */ /* 0x000fe40003f06270 */
[----:B------:R-:W-:-:S02]  /*5e60*/  IABS R4, R0 ;  /* 0x0000000000047213 */ /* 0x000fc40000000000 */
[-C--:B------:R-:W-:Y:S02]  /*5e70*/  ISETP.GE.AND P2, PT, R63, R227.reuse, PT ;  /* 0x000000e33f00720c */ /* 0x080fe40003f46270 */
[----:B------:R-:W-:Y:S02]  /*5e80*/  FSEL R56, R10, -INF , !P0 ;  /* 0xff8000000a387808 */ /* 0x000fe40004000000 */
[----:B------:R-:W-:Y:S01]  /*5e90*/  FSEL R0, R3, -INF , !P1 ;  /* 0xff80000003007808 */ /* 0x000fe20004800000 */
[----:B------:R-:W-:Y:S01]  /*5ea0*/  IMAD.MOV.U32 R3, RZ, RZ, R4 ;  /* 0x000000ffff037224 */ /* 0x000fe200078e0004 */
[----:B------:R-:W-:Y:S02]  /*5eb0*/  ISETP.GE.AND P3, PT, R68, R227, PT ;  /* 0x000000e34400720c */ /* 0x000fe40003f66270 */
[----:B------:R-:W-:Y:S02]  /*5ec0*/  ISETP.GE.AND P0, PT, R101, R209, PT ;  /* 0x000000d16500720c */ /* 0x000fe40003f06270 */
[----:B------:R-:W-:-:S02]  /*5ed0*/  FSEL R74, R117, -INF , !P2 ;  /* 0xff800000754a7808 */ /* 0x000fc40005000000 */
[----:B------:R-:W-:Y:S02]  /*5ee0*/  ISETP.GE.AND P2, PT, R68, R228, PT ;  /* 0x000000e44400720c */ /* 0x000fe40003f46270 */
[----:B------:R-:W-:Y:S02]  /*5ef0*/  FSEL R68, R118, -INF , !P3 ;  /* 0xff80000076447808 */ /* 0x000fe40005800000 */
[----:B------:R-:W-:Y:S02]  /*5f00*/  I2FP.F32.S32 R2, R2 ;  /* 0x0000000200027245 */ /* 0x000fe40000201400 */
[----:B------:R-:W-:Y:S02]  /*5f10*/  FSEL R52, R0, -INF , !P0 ;  /* 0xff80000000347808 */ /* 0x000fe40004000000 */
[C---:B------:R-:W-:Y:S01]  /*5f20*/  ISETP.GE.AND P4, PT, R101.reuse, R227, PT ;  /* 0x000000e36500720c */ /* 0x040fe20003f86270 */
[----:B------:R-:W-:Y:S01]  /*5f30*/  FFMA.FTZ R2, R2, -UR5, R54 ;  /* 0x8000000502027c23 */ /* 0x000fe20008010036 */
[----:B------:R-:W-:-:S02]  /*5f40*/  ISETP.GE.AND P3, PT, R101, R228, PT ;  /* 0x000000e46500720c */ /* 0x000fc40003f66270 */
[----:B------:R-:W-:Y:S02]  /*5f50*/  I2FP.F32.S32 R0, R3 ;  /* 0x0000000300007245 */ /* 0x000fe40000201400 */
[----:B------:R-:W-:Y:S02]  /*5f60*/  FSEL R51, R26, -INF , !P2 ;  /* 0xff8000001a337808 */ /* 0x000fe40005000000 */
[----:B------:R-:W-:Y:S01]  /*5f70*/  FSEL R63, R119, -INF , !P4 ;  /* 0xff800000773f7808 */ /* 0x000fe20006000000 */
[----:B------:R-:W-:Y:S01]  /*5f80*/  FFMA.FTZ R0, R0, -UR5, R55 ;  /* 0x8000000500007c23 */ /* 0x000fe20008010037 */
[----:B------:R-:W-:Y:S02]  /*5f90*/  FSEL R49, R45, -INF , !P3 ;  /* 0xff8000002d317808 */ /* 0x000fe40005800000 */
[----:B------:R-:W-:Y:S02]  /*5fa0*/  ISETP.GE.AND P2, PT, R101, R208, PT ;  /* 0x000000d06500720c */ /* 0x000fe40003f46270 */
[----:B------:R-:W-:-:S02]  /*5fb0*/  ISETP.GE.AND P5, PT, R111, R227, PT ;  /* 0x000000e36f00720c */ /* 0x000fc40003fa6270 */
[C---:B------:R-:W-:Y:S02]  /*5fc0*/  ISETP.GE.AND P4, PT, R111.reuse, R228, PT ;  /* 0x000000e46f00720c */ /* 0x040fe40003f86270 */
[----:B------:R-:W-:Y:S02]  /*5fd0*/  ISETP.GE.AND P3, PT, R111, R208, PT ;  /* 0x000000d06f00720c */ /* 0x000fe40003f66270 */
[C---:B------:R-:W-:Y:S02]  /*5fe0*/  ISETP.GT.AND P1, PT, R5.reuse, R111, PT ;  /* 0x0000006f0500720c */ /* 0x040fe40003f24270 */
[----:B------:R-:W-:Y:S02]  /*5ff0*/  ISETP.GT.AND P0, PT, R5, R103, PT ;  /* 0x000000670500720c */ /* 0x000fe40003f04270 */
[----:B------:R-:W-:Y:S02]  /*6000*/  FSEL R50, R11, -INF , !P2 ;  /* 0xff8000000b327808 */ /* 0x000fe40005000000 */
[----:B------:R-:W-:-:S02]  /*6010*/  FSEL R54, R140, -INF , !P5 ;  /* 0xff8000008c367808 */ /* 0x000fc40006800000 */
[----:B------:R-:W-:Y:S02]  /*6020*/  FSEL R36, R100, -INF , !P4 ;  /* 0xff80000064247808 */ /* 0x000fe40006000000 */
[----:B------:R-:W-:Y:S02]  /*6030*/  FSEL R39, R13, -INF , !P3 ;  /* 0xff8000000d277808 */ /* 0x000fe40005800000 */
[----:B------:R-:W-:Y:S02]  /*6040*/  FSEL R2, R2, -INF , !P1 ;  /* 0xff80000002027808 */ /* 0x000fe40004800000 */
[----:B------:R-:W-:Y:S02]  /*6050*/  ISETP.GE.AND P2, PT, R111, R209, PT ;  /* 0x000000d16f00720c */ /* 0x000fe40003f46270 */
[C---:B------:R-:W-:Y:S02]  /*6060*/  ISETP.GE.AND P5, PT, R103.reuse, R227, PT ;  /* 0x000000e36700720c */ /* 0x040fe40003fa6270 */
[----:B------:R-:W-:-:S02]  /*6070*/  ISETP.GE.AND P4, PT, R103, R228, PT ;  /* 0x000000e46700720c */ /* 0x000fc40003f86270 */
[C---:B------:R-:W-:Y:S02]  /*6080*/  ISETP.GE.AND P3, PT, R103.reuse, R208, PT ;  /* 0x000000d06700720c */ /* 0x040fe40003f66270 */
[----:B------:R-:W-:Y:S02]  /*6090*/  ISETP.GE.AND P1, PT, R103, R209, PT ;  /* 0x000000d16700720c */ /* 0x000fe40003f26270 */
[----:B------:R-:W-:Y:S02]  /*60a0*/  FSEL R0, R0, -INF , !P0 ;  /* 0xff80000000007808 */ /* 0x000fe40004000000 */
[----:B------:R-:W-:Y:S02]  /*60b0*/  FSEL R43, R2, -INF , !P2 ;  /* 0xff800000022b7808 */ /* 0x000fe40005000000 */
[----:B------:R-:W-:Y:S02]  /*60c0*/  FSEL R53, R141, -INF , !P5 ;  /* 0xff8000008d357808 */ /* 0x000fe40006800000 */
[----:B------:R-:W-:-:S02]  /*60d0*/  FSEL R32, R102, -INF , !P4 ;  /* 0xff80000066207808 */ /* 0x000fc40006000000 */
        /* <DEDUP_REMOVED lines=54> */
.L_x_1247:
[----:B------:R3:W-:Y:S02]  /*6440*/  STS.128 [R219+0x8800], RZ ;  /* 0x008800ffdb007388 */ /* 0x0007e40000000c00 */
.L_x_1248:
[----:B------:R-:W-:Y:S05]  /*6450*/  BSYNC.RECONVERGENT B0 ;  /* 0x0000000000007941 */ /* 0x000fea0003800200 */
.L_x_1246:
[----:B------:R-:W0:Y:S02]  /*6460*/  LDGDEPBAR ;  /* 0x00000000000079af */ /* 0x000e240000000000 */
.L_x_1245:
[----:B------:R-:W-:Y:S01]  /*6470*/  IMAD R0, R166, UR25, R168 ;  /* 0x00000019a6007c24 */ /* 0x000fe2000f8e02a8 */
[----:B------:R-:W4:Y:S01]  /*6480*/  LDCU.64 UR12, c[0x0][0x418] ;  /* 0x00008300ff0c77ac */ /* 0x000f220008000a00 */
[----:B-12---:R-:W-:Y:S02]  /*6490*/  IMAD.U32 R3, RZ, RZ, UR21 ;  /* 0x00000015ff037e24 */ /* 0x006fe4000f8e00ff */
[C---:B------:R-:W-:Y:S01]  /*64a0*/  IMAD.WIDE.U32 R10, R159.reuse, -0x326172a9, RZ ;  /* 0xcd9e8d579f0a7825 */ /* 0x040fe200078e00ff */
[----:B------:R-:W-:Y:S01]  /*64b0*/  SHF.R.S32.HI R4, RZ, 0x1f, R0 ;  /* 0x0000001fff047819 */ /* 0x000fe20000011400 */
[----:B------:R-:W-:Y:S01]  /*64c0*/  USHF.L.U32 UR15, UR30, 0x1, URZ ;  /* 0x000000011e0f7899 */ /* 0x000fe200080006ff */
[----:B------:R-:W-:Y:S01]  /*64d0*/  IADD3 R2, P0, PT, R0, UR21, RZ ;  /* 0x0000001500027c10 */ /* 0x000fe2000ff1e0ff */
[----:B------:R-:W-:Y:S01]  /*64e0*/  VIADD R0, R159, 0x4 ;  /* 0x000000049f007836 */ /* 0x000fe20000000000 */
[----:B------:R-:W-:Y:S01]  /*64f0*/  UIADD3 UR16, UPT, UPT, UR37, -0x4498517b, URZ ;  /* 0xbb67ae8525107890 */ /* 0x000fe2000fffe0ff */
[----:B------:R-:W-:Y:S01]  /*6500*/  IMAD.WIDE.U32 R12, R165, -0x2daee0ad, RZ ;  /* 0xd2511f53a50c7825 */ /* 0x000fe200078e00ff */
[----:B------:R-:W-:Y:S01]  /*6510*/  LEA.HI.X.SX32 R6, R3, R4, 0x1, P0 ;  /* 0x0000000403067211 */ /* 0x000fe200000f0eff */
[----:B------:R-:W-:Y:S01]  /*6520*/  USHF.L.U32 UR17, UR4, 0x10, URZ ;  /* 0x0000001004117899 */ /* 0x000fe200080006ff */
[----:B------:R-:W-:Y:S01]  /*6530*/  LOP3.LUT R4, R164, UR36, R11, 0x96, !PT ;  /* 0x00000024a4047c12 */ /* 0x000fe2000f8e960b */
[----:B------:R-:W-:Y:S01]  /*6540*/  IMAD.WIDE.U32 R28, R0, -0x326172a9, RZ ;  /* 0xcd9e8d57001c7825 */ /* 0x000fe200078e00ff */
[----:B------:R-:W-:Y:S01]  /*6550*/  UIADD3 UR33, UPT, UPT, UR36, -0x61c88647, URZ ;  /* 0x9e3779b924217890 */ /* 0x000fe2000fffe0ff */
[----:B------:R1:W-:Y:S01]  /*6560*/  STL.64 [R1+0x108], R10 ;  /* 0x0001080a01007387 */ /* 0x0003e20000100a00 */
[----:B------:R-:W-:Y:S01]  /*6570*/  UIADD3 UR32, UPT, UPT, UR36, 0x3c6ef372, URZ ;  /* 0x3c6ef37224207890 */ /* 0x000fe2000fffe0ff */
[----:B------:R-:W-:Y:S01]  /*6580*/  IMAD.U32 R5, RZ, RZ, UR15 ;  /* 0x0000000fff057e24 */ /* 0x000fe2000f8e00ff */
[----:B------:R-:W-:Y:S01]  /*6590*/  LOP3.LUT R3, R164, UR36, R29, 0x96, !PT ;  /* 0x00000024a4037c12 */ /* 0x000fe2000f8e961d */
[----:B------:R-:W-:Y:S01]  /*65a0*/  IMAD.WIDE.U32 R26, R4, -0x2daee0ad, RZ ;  /* 0xd2511f53041a7825 */ /* 0x000fe200078e00ff */
[----:B----4-:R-:W-:Y:S01]  /*65b0*/  LEA R46, P0, R2, UR12, 0x1 ;  /* 0x0000000c022e7c11 */ /* 0x010fe2000f8008ff */
[----:B------:R-:W-:Y:S01]  /*65c0*/  UIADD3 UR15, UPT, UPT, UR15, 0x1, URZ ;  /* 0x000000010f0f7890 */ /* 0x000fe2000fffe0ff */
[----:B------:R-:W-:Y:S01]  /*65d0*/  STL.64 [R1+0x100], R28 ;  /* 0x0001001c01007387 */ /* 0x000fe20000100a00 */
[----:B------:R-:W-:Y:S01]  /*65e0*/  IMAD.WIDE.U32 R24, R3, -0x2daee0ad, RZ ;  /* 0xd2511f5303187825 */ /* 0x000fe200078e00ff */
[----:B------:R-:W-:Y:S01]  /*65f0*/  LOP3.LUT R3, R5, UR37, R13, 0x96, !PT ;  /* 0x0000002505037c12 */ /* 0x000fe2000f8e960d */
[----:B------:R-:W-:Y:S01]  /*6600*/  UIADD3 UR31, UPT, UPT, UR37, 0x76cf5d0a, URZ ;  /* 0x76cf5d0a251f7890 */ /* 0x000fe2000fffe0ff */
[C---:B------:R-:W-:Y:S01]  /*6610*/  LOP3.LUT R5, R12.reuse, UR16, R27, 0x96, !PT ;  /* 0x000000100c057c12 */ /* 0x040fe2000f8e961b */
[----:B------:R-:W-:Y:S01]  /*6620*/  IMAD.U32 R7, RZ, RZ, UR4 ;  /* 0x00000004ff077e24 */ /* 0x000fe2000f8e00ff */
[----:B------:R-:W-:Y:S01]  /*6630*/  LOP3.LUT R4, R12, UR16, R25, 0x96, !PT ;  /* 0x000000100c047c12 */ /* 0x000fe2000f8e9619 */
[----:B------:R-:W-:Y:S01]  /*6640*/  IMAD.U32 R0, RZ, RZ, UR17 ;  /* 0x00000011ff007e24 */ /* 0x000fe2000f8e00ff */
[----:B------:R-:W-:Y:S01]  /*6650*/  LEA.HI.X R47, R2, UR13, R6, 0x1, P0 ;  /* 0x0000000d022f7c11 */ /* 0x000fe200080f0c06 */
[----:B------:R-:W-:Y:S01]  /*6660*/  IMAD.WIDE.U32 R2, R3, -0x326172a9, RZ ;  /* 0xcd9e8d5703027825 */ /* 0x000fe200078e00ff */
[----:B------:R-:W-:Y:S01]  /*6670*/  FMNMX3.FTZ R6, R116, R115, R113, !PT ;  /* 0x0000007374067276 */ /* 0x000fe20007810071 */
[----:B------:R-:W-:Y:S01]  /*6680*/  UIADD3 UR22, UPT, UPT, UR37, 0x32370b8f, URZ ;  /* 0x32370b8f25167890 */ /* 0x000fe2000fffe0ff */
[----:B------:R-:W-:Y:S01]  /*6690*/  LOP3.LUT R0, R7, 0xff0000, R0, 0xf8, !PT ;  /* 0x00ff000007007812 */ /* 0x000fe200078ef800 */
[----:B------:R-:W-:Y:S01]  /*66a0*/  IMAD.WIDE.U32 R30, R5, -0x326172a9, RZ ;  /* 0xcd9e8d57051e7825 */ /* 0x000fe200078e00ff */
[--C-:B------:R-:W-:Y:S01]  /*66b0*/  LOP3.LUT R7, R10, UR33, R3.reuse, 0x96, !PT ;  /* 0x000000210a077c12 */ /* 0x100fe2000f8e9603 */
[----:B------:R2:W-:Y:S01]  /*66c0*/  STL.64 [R1+0x170], R12 ;  /* 0x0001700c01007387 */ /* 0x0005e20000100a00 */
[----:B------:R-:W-:Y:S01]  /*66d0*/  LOP3.LUT R9, R28, UR33, R3, 0x96, !PT ;  /* 0x000000211c097c12 */ /* 0x000fe2000f8e9603 */
[----:B------:R-:W-:Y:S01]  /*66e0*/  IMAD.WIDE.U32 R34, R4, -0x326172a9, RZ ;  /* 0xcd9e8d5704227825 */ /* 0x000fe200078e00ff */
[----:B------:R-:W-:Y:S01]  /*66f0*/  LOP3.LUT R8, R2, UR32, R31, 0x96, !PT ;  /* 0x0000002002087c12 */ /* 0x000fe2000f8e961f */
[----:B------:R-:W-:Y:S01]  /*6700*/  STL.64 [R1+0x180], R26 ;  /* 0x0001801a01007387 */ /* 0x000fe20000100a00 */
[----:B------:R-:W-:Y:S01]  /*6710*/  FMNMX3.FTZ R3, R106, R97, R92, !PT ;  /* 0x000000616a037276 */ /* 0x000fe2000781005c */
[----:B------:R-:W-:Y:S01]  /*6720*/  UIADD3 UR21, UPT, UPT, UR36, 0x78dde6e4, URZ ;  /* 0x78dde6e424157890 */ /* 0x000fe2000fffe0ff */
[----:B------:R-:W-:Y:S01]  /*6730*/  LOP3.LUT R15, R2, UR32, R35, 0x96, !PT ;  /* 0x00000020020f7c12 */ /* 0x000fe2000f8e9623 */
[----:B------:R-:W-:Y:S01]  /*6740*/  STL.64 [R1+0x178], R24 ;  /* 0x0001781801007387 */ /* 0x000fe20000100a00 */
[----:B------:R-:W-:Y:S01]  /*6750*/  FMNMX3.FTZ R2, R110, R105, R96, !PT ;  /* 0x000000696e027276 */ /* 0x000fe20007810060 */
[----:B------:R-:W-:Y:S01]  /*6760*/  UIADD3 UR26, UPT, UPT, UR36, -0x255992d5, URZ ;  /* 0xdaa66d2b241a7890 */ /* 0x000fe2000fffe0ff */
[----:B------:R-:W-:Y:S01]  /*6770*/  FMNMX3.FTZ R4, R112, R108, R99, !PT ;  /* 0x0000006c70047276 */ /* 0x000fe20007810063 */
[----:B------:R-:W-:Y:S01]  /*6780*/  UIADD3 UR17, UPT, UPT, UR37, -0x126145ec, URZ ;  /* 0xed9eba1425117890 */ /* 0x000fe2000fffe0ff */
[----:B------:R-:W-:Y:S01]  /*6790*/  FMNMX3.FTZ R5, R3, R91, R86, !PT ;  /* 0x0000005b03057276 */ /* 0x000fe20007810056 */
[----:B------:R-:W-:Y:S01]  /*67a0*/  STL.64 [R1+0x148], R30 ;  /* 0x0001481e01007387 */ /* 0x000fe20000100a00 */
[----:B------:R-:W-:Y:S01]  /*67b0*/  FMNMX3.FTZ R3, R2, R95, R90, !PT ;  /* 0x0000005f02037276 */ /* 0x000fe2000781005a */
[----:B------:R-:W4:Y:S01]  /*67c0*/  LDCU UR34, c[0x0][0x45c] ;  /* 0x00008b80ff2277ac */ /* 0x000f220008000800 */
[----:B------:R-:W-:Y:S01]  /*67d0*/  FMNMX3.FTZ R2, R4, R98, R93, !PT ;  /* 0x0000006204027276 */ /* 0x000fe2000781005d */
[----:B------:R-:W-:Y:S01]  /*67e0*/  STL.64 [R1+0x150], R34 ;  /* 0x0001502201007387 */ /* 0x000fe20000100a00 */
[----:B------:R-:W-:Y:S01]  /*67f0*/  FMNMX3.FTZ R3, R3, R85, R78, !PT ;  /* 0x0000005503037276 */ /* 0x000fe2000781004e */
[----:B------:R-:W-:Y:S01]  /*6800*/  UIADD3 UR16, UPT, UPT, UR36, 0x1715609d, URZ ;  /* 0x1715609d24107890 */ /* 0x000fe2000fffe0ff */
[----:B------:R-:W-:Y:S01]  /*6810*/  FMNMX3.FTZ R2, R2, R87, R81, !PT ;  /* 0x0000005702027276 */ /* 0x000fe20007810051 */
[----:B------:R-:W-:Y:S01]  /*6820*/  UIADD3 UR13, UPT, UPT, UR36, -0x4ab325aa, URZ ;  /* 0xb54cda56240d7890 */ /* 0x000fe2000fffe0ff */
[----:B------:R-:W-:Y:S01]  /*6830*/  FMNMX3.FTZ R3, R3, R70, R75, !PT ;  /* 0x0000004603037276 */ /* 0x000fe2000781004b */
[----:B------:R-:W-:Y:S01]  /*6840*/  IMAD.IADD R180, R167, 0x1, R180 ;  /* 0x00000001a7b47824 */ /* 0x000fe200078e02b4 */
[----:B------:R-:W-:Y:S01]  /*6850*/  FMNMX3.FTZ R2, R2, R77, R76, !PT ;  /* 0x0000004d02027276 */ /* 0x000fe2000781004c */
[----:B------:R-:W-:Y:S01]  /*6860*/  UIADD3 UR12, UPT, UPT, UR37, 0x646e171e, URZ ;  /* 0x646e171e250c7890 */ /* 0x000fe2000fffe0ff */
[----:B------:R-:W-:-:S02]  /*6870*/  FMNMX3.FTZ R3, R3, R72, R64, !PT ;  /* 0x0000004803037276 */ /* 0x000fc40007810040 */
[----:B------:R-:W-:Y:S02]  /*6880*/  FMNMX3.FTZ R2, R2, R73, R67, !PT ;  /* 0x0000004902027276 */ /* 0x000fe40007810043 */
[----:B------:R-:W-:Y:S02]  /*6890*/  FMNMX3.FTZ R6, R6, R114, R109, !PT ;  /* 0x0000007206067276 */ /* 0x000fe4000781006d */
[----:B------:R-:W-:Y:S02]  /*68a0*/  FMNMX3.FTZ R4, R5, R71, R66, !PT ;  /* 0x0000004705047276 */ /* 0x000fe40007810042 */
[----:B------:R-:W-:Y:S02]  /*68b0*/  FMNMX3.FTZ R3, R3, R58, R56, !PT ;  /* 0x0000003a03037276 */ /* 0x000fe40007810038 */
[----:B------:R-:W-:Y:S02]  /*68c0*/  FMNMX3.FTZ R2, R2, R61, R60, !PT ;  /* 0x0000003d02027276 */ /* 0x000fe4000781003c */
[----:B------:R-:W-:Y:S01]  /*68d0*/  FMNMX3.FTZ R5, R6, R104, R94, !PT ;  /* 0x0000006806057276 */ /* 0x000fe2000781005e */
[----:B------:R-:W-:Y:S01]  /*68e0*/  IMAD.U32 R6, RZ, RZ, UR15 ;  /* 0x0000000fff067e24 */ /* 0x000fe2000f8e00ff */
[----:B------:R-:W-:Y:S01]  /*68f0*/  FMNMX3.FTZ R4, R4, R65, R69, !PT ;  /* 0x0000004104047276 */ /* 0x000fe20007810045 */
[----:B------:R-:W-:Y:S01]  /*6900*/  UIADD3 UR15, UPT, UPT, UR37, -0x56f99767, URZ ;  /* 0xa9066899250f7890 */ /* 0x000fe2000fffe0ff */
[----:B------:R-:W-:-:S02]  /*6910*/  FMNMX3.FTZ R3, R3, R50, R39, !PT ;  /* 0x0000003203037276 */ /* 0x000fc40007810027 */
[----:B------:R-:W-:Y:S02]  /*6920*/  FMNMX3.FTZ R2, R2, R52, R43, !PT ;  /* 0x0000003402027276 */ /* 0x000fe4000781002b */
[----:B------:R-:W-:Y:S02]  /*6930*/  FMNMX3.FTZ R5, R5, R89, R84, !PT ;  /* 0x0000005905057276 */ /* 0x000fe40007810054 */
[----:B------:R-:W-:Y:S02]  /*6940*/  FMNMX3.FTZ R4, R4, R62, R59, !PT ;  /* 0x0000003e04047276 */ /* 0x000fe4000781003b */
[----:B------:R-:W-:Y:S02]  /*6950*/  FMNMX.FTZ R102, R37, R3, !PT ;  /* 0x0000000325667209 */ /* 0x000fe40007810000 */
[----:B------:R-:W-:Y:S02]  /*6960*/  FMNMX.FTZ R100, R42, R2, !PT ;  /* 0x000000022a647209 */ /* 0x000fe40007810000 */
[----:B------:R-:W-:Y:S01]  /*6970*/  FMNMX3.FTZ R5, R5, R79, R80, !PT ;  /* 0x0000004f05057276 */ /* 0x000fe20007810050 */
[----:B------:R-:W5:Y:S01]  /*6980*/  SHFL.BFLY PT, R19, R102, 0x2, 0x1f ;  /* 0x0c401f0066137f89 */ /* 0x000f6200000e0000 */
[----:B------:R-:W-:-:S02]  /*6990*/  FMNMX3.FTZ R4, R4, R57, R51, !PT ;  /* 0x0000003904047276 */ /* 0x000fc40007810033 */
[----:B------:R-:W-:Y:S01]  /*69a0*/  FMNMX3.FTZ R5, R5, R74, R68, !PT ;  /* 0x0000004a05057276 */ /* 0x000fe20007810044 */
[----:B------:R-:W3:Y:S01]  /*69b0*/  SHFL.BFLY PT, R21, R100, 0x2, 0x1f ;  /* 0x0c401f0064157f89 */ /* 0x000ee200000e0000 */
[----:B------:R-:W-:Y:S02]  /*69c0*/  FMNMX3.FTZ R4, R4, R49, R36, !PT ;  /* 0x0000003104047276 */ /* 0x000fe40007810024 */
[----:B------:R-:W-:Y:S02]  /*69d0*/  LOP3.LUT R6, R6, UR37, R13, 0x96, !PT ;  /* 0x0000002506067c12 */ /* 0x000fe4000f8e960d */
[----:B------:R-:W-:Y:S02]  /*69e0*/  FMNMX3.FTZ R5, R5, R63, R54, !PT ;  /* 0x0000003f05057276 */ /* 0x000fe40007810036 */
[----:B------:R-:W-:Y:S01]  /*69f0*/  FMNMX.FTZ R101, R32, R4, !PT ;  /* 0x0000000420657209 */ /* 0x000fe20007810000 */
[----:B------:R-:W-:Y:S01]  /*6a00*/  IMAD.WIDE.U32 R2, R6, -0x326172a9, RZ ;  /* 0xcd9e8d5706027825 */ /* 0x000fe200078e00ff */
[----:B------:R-:W-:-:S03]  /*6a10*/  FMNMX.FTZ R103, R53, R5, !PT ;  /* 0x0000000535677209 */ /* 0x000fc60007810000 */
[----:B------:R-:W4:Y:S01]  /*6a20*/  SHFL.BFLY PT, R17, R101, 0x2, 0x1f ;  /* 0x0c401f0065117f89 */ /* 0x000f2200000e0000 */
[----:B------:R-:W-:Y:S01]  /*6a30*/  IMAD.WIDE.U32 R6, R7, -0x2daee0ad, RZ ;  /* 0xd2511f5307067825 */ /* 0x000fe200078e00ff */
[--C-:B-1----:R-:W-:Y:S02]  /*6a40*/  LOP3.LUT R10, R10, UR33, R3.reuse, 0x96, !PT ;  /* 0x000000210a0a7c12 */ /* 0x102fe4000f8e9603 */
[----:B------:R-:W1:Y:S01]  /*6a50*/  SHFL.BFLY PT, R22, R103, 0x2, 0x1f ;  /* 0x0c401f0067167f89 */ /* 0x000e6200000e0000 */
[----:B------:R-:W-:Y:S01]  /*6a60*/  IMAD.WIDE.U32 R4, R8, -0x2daee0ad, RZ ;  /* 0xd2511f5308047825 */ /* 0x000fe200078e00ff */
[----:B------:R-:W-:Y:S02]  /*6a70*/  LOP3.LUT R3, R28, UR33, R3, 0x96, !PT ;  /* 0x000000211c037c12 */ /* 0x000fe4000f8e9603 */
[----:B------:R-:W-:Y:S01]  /*6a80*/  LOP3.LUT R14, R2, UR32, R35, 0x96, !PT ;  /* 0x00000020020e7c12 */ /* 0x000fe2000f8e9623 */
[----:B------:R-:W-:Y:S01]  /*6a90*/  IMAD.WIDE.U32 R10, R10, -0x2daee0ad, RZ ;  /* 0xd2511f530a0a7825 */ /* 0x000fe200078e00ff */
[----:B------:R-:W-:-:S02]  /*6aa0*/  LOP3.LUT R20, R26, UR31, R7, 0x96, !PT ;  /* 0x0000001f1a147c12 */ /* 0x000fc4000f8e9607 */
[----:B------:R-:W-:Y:S01]  /*6ab0*/  LOP3.LUT R16, R6, UR22, R5, 0x96, !PT ;  /* 0x0000001606107c12 */ /* 0x000fe2000f8e9605 */
[----:B------:R-:W-:Y:S01]  /*6ac0*/  IMAD.WIDE.U32 R6, R3, -0x2daee0ad, RZ ;  /* 0xd2511f5303067825 */ /* 0x000fe200078e00ff */
[----:B--2---:R-:W-:Y:S02]  /*6ad0*/  LOP3.LUT R12, R2, UR32, R31, 0x96, !PT ;  /* 0x00000020020c7c12 */ /* 0x004fe4000f8e961f */
[----:B-----5:R-:W-:Y:S01]  /*6ae0*/  FMNMX.FTZ R102, R102, R19, !PT ;  /* 0x0000001366667209 */ /* 0x020fe20007810000 */
[----:B------:R-:W-:Y:S01]  /*6af0*/  IMAD.WIDE.U32 R8, R9, -0x2daee0ad, RZ ;  /* 0xd2511f5309087825 */ /* 0x000fe200078e00ff */
[----:B---3--:R-:W-:Y:S02]  /*6b00*/  FMNMX.FTZ R100, R100, R21, !PT ;  /* 0x0000001564647209 */ /* 0x008fe40007810000 */
[----:B------:R-:W-:Y:S01]  /*6b10*/  LOP3.LUT R11, R26, UR31, R11, 0x96, !PT ;  /* 0x0000001f1a0b7c12 */ /* 0x000fe2000f8e960b */
[----:B------:R-:W-:Y:S01]  /*6b20*/  IMAD.WIDE.U32 R2, R15, -0x2daee0ad, RZ ;  /* 0xd2511f530f027825 */ /* 0x000fe200078e00ff */
[C---:B------:R-:W-:Y:S01]  /*6b30*/  LOP3.LUT R5, R24.reuse, UR31, R9, 0x96, !PT ;  /* 0x0000001f18057c12 */ /* 0x040fe2000f8e9609 */
[----:B------:R-:W2:Y:S01]  /*6b40*/  SHFL.BFLY PT, R21, R100, 0x1, 0x1f ;  /* 0x0c201f0064157f89 */ /* 0x000ea200000e0000 */
[----:B------:R-:W-:Y:S01]  /*6b50*/  LOP3.LUT R24, R24, UR31, R7, 0x96, !PT ;  /* 0x0000001f18187c12 */ /* 0x000fe2000f8e9607 */
[----:B------:R-:W-:Y:S01]  /*6b60*/  IMAD.WIDE.U32 R14, R14, -0x2daee0ad, RZ ;  /* 0xd2511f530e0e7825 */ /* 0x000fe200078e00ff */
[----:B----4-:R-:W-:-:S02]  /*6b70*/  FMNMX.FTZ R101, R101, R17, !PT ;  /* 0x0000001165657209 */ /* 0x010fc40007810000 */
[----:B-1----:R-:W-:Y:S01]  /*6b80*/  FMNMX.FTZ R103, R103, R22, !PT ;  /* 0x0000001667677209 */ /* 0x002fe20007810000 */
[----:B------:R-:W-:Y:S01]  /*6b90*/  IMAD.WIDE.U32 R12, R12, -0x2daee0ad, RZ ;  /* 0xd2511f530c0c7825 */ /* 0x000fe200078e00ff */
[----:B------:R-:W-:Y:S01]  /*6ba0*/  LOP3.LUT R26, R6, UR22, R15, 0x96, !PT ;  /* 0x00000016061a7c12 */ /* 0x000fe2000f8e960f */
[----:B------:R-:W1:Y:S02]  /*6bb0*/  SHFL.BFLY PT, R22, R101, 0x1, 0x1f ;  /* 0x0c201f0065167f89 */ /* 0x000e6400000e0000 */
[----:B------:R-:W-:Y:S01]  /*6bc0*/  IMAD.WIDE.U32 R6, R20, -0x326172a9, RZ ;  /* 0xcd9e8d5714067825 */ /* 0x000fe200078e00ff */
[----:B------:R-:W-:Y:S01]  /*6bd0*/  LOP3.LUT R18, R10, UR22, R13, 0x96, !PT ;  /* 0x000000160a127c12 */ /* 0x000fe2000f8e960d */
[----:B------:R-:W3:Y:S01]  /*6be0*/  SHFL.BFLY PT, R20, R102, 0x1, 0x1f ;  /* 0x0c201f0066147f89 */ /* 0x000ee200000e0000 */
[----:B------:R-:W-:Y:S01]  /*6bf0*/  LOP3.LUT R13, R8, UR22, R3, 0x96, !PT ;  /* 0x00000016080d7c12 */ /* 0x000fe2000f8e9603 */
[----:B------:R-:W-:Y:S01]  /*6c00*/  IMAD.WIDE.U32 R8, R16, -0x326172a9, RZ ;  /* 0xcd9e8d5710087825 */ /* 0x000fe200078e00ff */
[----:B------:R-:W-:Y:S01]  /*6c10*/  LOP3.LUT R3, R30, UR26, R7, 0x96, !PT ;  /* 0x0000001a1e037c12 */ /* 0x000fe2000f8e9607 */
[----:B------:R-:W4:Y:S02]  /*6c20*/  SHFL.BFLY PT, R23, R103, 0x1, 0x1f ;  /* 0x0c201f0067177f89 */ /* 0x000f2400000e0000 */
[----:B------:R-:W-:Y:S01]  /*6c30*/  IMAD.WIDE.U32 R28, R5, -0x326172a9, RZ ;  /* 0xcd9e8d57051c7825 */ /* 0x000fe200078e00ff */
[----:B------:R-:W-:-:S03]  /*6c40*/  LOP3.LUT R9, R6, UR21, R9, 0x96, !PT ;  /* 0x0000001506097c12 */ /* 0x000fc6000f8e9609 */
[----:B------:R-:W-:Y:S01]  /*6c50*/  IMAD.WIDE.U32 R10, R11, -0x326172a9, RZ ;  /* 0xcd9e8d570b0a7825 */ /* 0x000fe200078e00ff */
[----:B------:R-:W-:Y:S02]  /*6c60*/  LOP3.LUT R6, R34, UR26, R29, 0x96, !PT ;  /* 0x0000001a22067c12 */ /* 0x000fe4000f8e961d */
[----:B--2---:R-:W-:Y:S01]  /*6c70*/  FMNMX.FTZ R100, R100, R21, !PT ;  /* 0x0000001564647209 */ /* 0x004fe20007810000 */
[----:B------:R-:W-:Y:S01]  /*6c80*/  IMAD.WIDE.U32 R18, R18, -0x326172a9, RZ ;  /* 0xcd9e8d5712127825 */ /* 0x000fe200078e00ff */
[----:B------:R-:W-:-:S03]  /*6c90*/  LOP3.LUT R5, R30, UR26, R11, 0x96, !PT ;  /* 0x0000001a1e057c12 */ /* 0x000fc6000f8e960b */
[----:B------:R-:W-:Y:S01]  /*6ca0*/  IMAD.WIDE.U32 R6, R6, -0x2daee0ad, RZ ;  /* 0xd2511f5306067825 */ /* 0x000fe200078e00ff */
[----:B------:R-:W-:Y:S02]  /*6cb0*/  LOP3.LUT R15, R10, UR21, R19, 0x96, !PT ;  /* 0x000000150a0f7c12 */ /* 0x000fe4000f8e9613 */
[----:B-1----:R-:W-:Y:S01]  /*6cc0*/  FMNMX.FTZ R101, R101, R22, !PT ;  /* 0x0000001665657209 */ /* 0x002fe20007810000 */
[----:B------:R-:W-:Y:S01]  /*6cd0*/  IMAD.WIDE.U32 R24, R24, -0x326172a9, RZ ;  /* 0xcd9e8d5718187825 */ /* 0x000fe200078e00ff */
[----:B---3--:R-:W-:-:S03]  /*6ce0*/  FMNMX.FTZ R102, R102, R20, !PT ;  /* 0x0000001466667209 */ /* 0x008fc60007810000 */
[----:B------:R-:W-:Y:S01]  /*6cf0*/  IMAD.WIDE.U32 R10, R13, -0x326172a9, RZ ;  /* 0xcd9e8d570d0a7825 */ /* 0x000fe200078e00ff */
[----:B------:R-:W-:Y:S02]  /*6d00*/  LOP3.LUT R13, R2, UR17, R7, 0x96, !PT ;  /* 0x00000011020d7c12 */ /* 0x000fe4000f8e9607 */
[----:B------:R-:W-:Y:S01]  /*6d10*/  LOP3.LUT R2, R34, UR26, R25, 0x96, !PT ;  /* 0x0000001a22027c12 */ /* 0x000fe2000f8e9619 */
[----:B------:R-:W-:Y:S01]  /*6d20*/  IMAD.WIDE.U32 R30, R3, -0x2daee0ad, RZ ;  /* 0xd2511f53031e7825 */ /* 0x000fe200078e00ff */
[----:B------:R-:W-:Y:S02]  /*6d30*/  LOP3.LUT R11, R28, UR21, R11, 0x96, !PT ;  /* 0x000000151c0b7c12 */ /* 0x000fe4000f8e960b */
[----:B------:R-:W-:Y:S01]  /*6d40*/  FSETP.NEU.FTZ.AND P0, PT, R101, -INF , PT ;  /* 0xff8000006500780b */ /* 0x000fe20003f1d000 */
[----:B------:R-:W-:Y:S01]  /*6d50*/  IMAD.WIDE.U32 R16, R26, -0x326172a9, RZ ;  /* 0xcd9e8d571a107825 */ /* 0x000fe200078e00ff */
[----:B------:R-:W-:Y:S02]  /*6d60*/  LOP3.LUT R3, R4, UR17, R31, 0x96, !PT ;  /* 0x0000001104037c12 */ /* 0x000fe4000f8e961f */
[----:B----4-:R-:W-:Y:S01]  /*6d70*/  FMNMX.FTZ R103, R103, R23, !PT ;  /* 0x0000001767677209 */ /* 0x010fe20007810000 */
[----:B------:R-:W-:Y:S01]  /*6d80*/  IMAD.WIDE.U32 R40, R9, -0x2daee0ad, RZ ;  /* 0xd2511f5309287825 */ /* 0x000fe200078e00ff */
[----:B------:R-:W-:-:S02]  /*6d90*/  LOP3.LUT R17, R24, UR21, R17, 0x96, !PT ;  /* 0x0000001518117c12 */ /* 0x000fc4000f8e9611 */
[----:B------:R-:W-:Y:S01]  /*6da0*/  FSETP.NEU.FTZ.AND P1, PT, R102, -INF , PT ;  /* 0xff8000006600780b */ /* 0x000fe20003f3d000 */
        /* <DEDUP_REMOVED lines=18> */
[----:B------:R-:W-:-:S03]  /*6ed0*/  LOP3.LUT R111, R18, UR16, R5, 0x96, !PT ;  /* 0x00000010126f7c12 */ /* 0x000fc6000f8e9605 */
[----:B------:R-:W-:Y:S01]  /*6ee0*/  FMUL.FTZ R5, R103, UR34 ;  /* 0x0000002267057c20 */ /* 0x000fe20008410000 */
[----:B------:R-:W-:Y:S01]  /*6ef0*/  FSEL R2, R2, RZ, P0 ;  /* 0x000000ff02027208 */ /* 0x000fe20000000000 */
[----:B------:R-:W-:Y:S01]  /*6f00*/  IMAD.WIDE.U32 R150, R17, -0x2daee0ad, RZ ;  /* 0xd2511f5311967825 */ /* 0x000fe200078e00ff */
[----:B------:R-:W-:-:S03]  /*6f10*/  LOP3.LUT R15, R4, UR13, R161, 0x96, !PT ;  /* 0x0000000d040f7c12 */ /* 0x000fc6000f8e96a1 */
[C---:B------:R-:W-:Y:S01]  /*6f20*/  FMUL.FTZ R4, R100.reuse, UR34 ;  /* 0x0000002264047c20 */ /* 0x040fe20008410000 */
[----:B------:R-:W-:Y:S01]  /*6f30*/  FSETP.NEU.FTZ.AND P0, PT, R100, -INF , PT ;  /* 0xff8000006400780b */ /* 0x000fe20003f1d000 */
[----:B------:R-:W-:Y:S01]  /*6f40*/  IMAD.WIDE.U32 R12, R13, -0x326172a9, RZ ;  /* 0xcd9e8d570d0c7825 */ /* 0x000fe200078e00ff */
[----:B------:R-:W-:-:S03]  /*6f50*/  FSETP.NEU.FTZ.AND P1, PT, R103, -INF , PT ;  /* 0xff8000006700780b */ /* 0x000fc60003f3d000 */
        /* <DEDUP_REMOVED lines=36> */
[----:B------:R-:W-:-:S03]  /*71a0*/  FSEL R3, R5, RZ, P1 ;  /* 0x000000ff05037208 */ /* 0x000fc60000800000 */
        /* <DEDUP_REMOVED lines=17> */
[----:B------:R-:W-:Y:S01]  /*72c0*/  LOP3.LUT R107, R16, UR16, R11, 0x96, !PT ;  /* 0x00000010106b7c12 */ /* 0x000fe2000f8e960b */
[----:B------:R-:W-:Y:S01]  /*72d0*/  IMAD.MOV.U32 R175, RZ, RZ, R6 ;  /* 0x000000ffffaf7224 */ /* 0x000fe200078e0006 */
[C---:B------:R-:W-:Y:S01]  /*72e0*/  PRMT R11, R6.reuse, 0x7770, RZ ;  /* 0x00007770060b7816 */ /* 0x040fe200000000ff */
[----:B------:R1:W-:Y:S01]  /*72f0*/  MUFU.EX2 R159, R2 ;  /* 0x00000002009f7308 */ /* 0x0003e20000000800 */
[----:B------:R-:W-:Y:S01]  /*7300*/  PRMT R27, R6, 0x7773, RZ ;  /* 0x00007773061b7816 */ /* 0x000fe200000000ff */
[----:B------:R-:W-:Y:S01]  /*7310*/  IMAD.WIDE.U32 R4, R14, -0x326172a9, RZ ;  /* 0xcd9e8d570e047825 */ /* 0x000fe200078e00ff */
[----:B------:R-:W-:-:S03]  /*7320*/  PRMT R26, R6, 0x7772, RZ ;  /* 0x00007772061a7816 */ /* 0x000fc600000000ff */
[--C-:B------:R-:W-:Y:S01]  /*7330*/  FFMA.FTZ R64, R89, UR34, -R3.reuse ;  /* 0x0000002259407c23 */ /* 0x100fe20008010803 */
[----:B------:R-:W-:Y:S01]  /*7340*/  PRMT R141, R6, 0x7771, RZ ;  /* 0x00007771068d7816 */ /* 0x000fe200000000ff */
[----:B------:R-:W-:Y:S01]  /*7350*/  FFMA.FTZ R6, R116, UR34, -R3 ;  /* 0x0000002274067c23 */ /* 0x000fe20008010803 */
[----:B------:R-:W-:Y:S01]  /*7360*/  LOP3.LUT R12, R12, UR13, R5, 0x96, !PT ;  /* 0x0000000d0c0c7c12 */ /* 0x000fe2000f8e9605 */
[----:B------:R-:W-:Y:S01]  /*7370*/  MUFU.EX2 R166, R7 ;  /* 0x0000000700a67308 */ /* 0x000fe20000000800 */
[--C-:B------:R-:W-:Y:S01]  /*7380*/  FFMA.FTZ R13, R113, UR34, -R3.reuse ;  /* 0x00000022710d7c23 */ /* 0x100fe20008010803 */
[--C-:B------:R-:W-:Y:S01]  /*7390*/  FFMA.FTZ R14, R114, UR34, -R3.reuse ;  /* 0x00000022720e7c23 */ /* 0x100fe20008010803 */
[--C-:B------:R-:W-:Y:S01]  /*73a0*/  FFMA.FTZ R42, R109, UR34, -R3.reuse ;  /* 0x000000226d2a7c23 */ /* 0x100fe20008010803 */
[----:B------:R-:W2:Y:S01]  /*73b0*/  MUFU.EX2 R168, R6 ;  /* 0x0000000600a87308 */ /* 0x000ea20000000800 */
[--C-:B------:R-:W-:Y:S01]  /*73c0*/  FFMA.FTZ R41, R104, UR34, -R3.reuse ;  /* 0x0000002268297c23 */ /* 0x100fe20008010803 */
[----:B-1----:R-:W-:Y:S01]  /*73d0*/  LOP3.LUT R2, R8, 0xffff, RZ, 0xc0, !PT ;  /* 0x0000ffff08027812 */ /* 0x002fe200078ec0ff */
[--C-:B------:R-:W-:Y:S01]  /*73e0*/  FFMA.FTZ R60, R94, UR34, -R3.reuse ;  /* 0x000000225e3c7c23 */ /* 0x100fe20008010803 */
[----:B------:R1:W3:Y:S01]  /*73f0*/  MUFU.EX2 R151, R9 ;  /* 0x0000000900977308 */ /* 0x0002e20000000800 */
[--C-:B------:R-:W-:Y:S01]  /*7400*/  FFMA.FTZ R78, R84, UR34, -R3.reuse ;  /* 0x00000022544e7c23 */ /* 0x100fe20008010803 */
[----:B------:R-:W-:Y:S01]  /*7410*/  SHF.R.U32.HI R23, RZ, 0x8, R2 ;  /* 0x00000008ff177819 */ /* 0x000fe20000011602 */
[--C-:B------:R-:W-:Y:S01]  /*7420*/  FFMA.FTZ R79, R79, UR34, -R3.reuse ;  /* 0x000000224f4f7c23 */ /* 0x100fe20008010803 */
[--C-:B------:R-:W-:Y:S01]  /*7430*/  FFMA.FTZ R89, R80, UR34, -R3.reuse ;  /* 0x0000002250597c23 */ /* 0x100fe20008010803 */
[--C-:B------:R-:W-:Y:S01]  /*7440*/  FFMA.FTZ R90, R74, UR34, -R3.reuse ;  /* 0x000000224a5a7c23 */ /* 0x100fe20008010803 */
[----:B------:R-:W-:Y:S01]  /*7450*/  LOP3.LUT R5, R23, 0xffff, RZ, 0xc0, !PT ;  /* 0x0000ffff17057812 */ /* 0x000fe200078ec0ff */
[--C-:B------:R-:W-:Y:S01]  /*7460*/  FFMA.FTZ R119, R68, UR34, -R3.reuse ;  /* 0x0000002244777c23 */ /* 0x100fe20008010803 */
[--C-:B------:R-:W-:Y:S01]  /*7470*/  FFMA.FTZ R116, R63, UR34, -R3.reuse ;  /* 0x000000223f747c23 */ /* 0x100fe20008010803 */
[--C-:B------:R-:W-:Y:S01]  /*7480*/  FFMA.FTZ R235, R54, UR34, -R3.reuse ;  /* 0x0000002236eb7c23 */ /* 0x100fe20008010803 */
[----:B------:R-:W-:Y:S01]  /*7490*/  ISETP.LE.U32.AND P1, PT, R5, UR4, PT ;  /* 0x0000000405007c0c */ /* 0x000fe2000bf23070 */
[----:B------:R-:W-:Y:S01]  /*74a0*/  FFMA.FTZ R232, R53, UR34, -R3 ;  /* 0x0000002235e87c23 */ /* 0x000fe20008010803 */
[----:B--2---:R-:W-:Y:S01]  /*74b0*/  F2FP.F16.F32.PACK_AB R5, R159, R168 ;  /* 0x000000a89f05723e */ /* 0x004fe200000000ff */
[----:B------:R-:W-:Y:S01]  /*74c0*/  IMAD.WIDE.U32 R2, R19, -0x2daee0ad, RZ ;  /* 0xd2511f5313027825 */ /* 0x000fe200078e00ff */
[----:B-1----:R-:W-:Y:S01]  /*74d0*/  PRMT R9, R8, 0x7632, R9 ;  /* 0x0000763208097816 */ /* 0x002fe20000000009 */
[----:B------:R-:W-:Y:S01]  /*74e0*/  MUFU.EX2 R146, R13 ;  /* 0x0000000d00927308 */ /* 0x000fe20000000800 */
[----:B------:R-:W-:Y:S01]  /*74f0*/  PRMT R50, R5, 0x7632, R50 ;  /* 0x0000763205327816 */ /* 0x000fe20000000032 */
[----:B------:R-:W-:Y:S01]  /*7500*/  IMAD.WIDE.U32 R124, R25, -0x326172a9, RZ ;  /* 0xcd9e8d57197c7825 */ /* 0x000fe200078e00ff */
[----:B------:R-:W-:Y:S01]  /*7510*/  LOP3.LUT R22, R9, 0xff, RZ, 0xc0, !PT ;  /* 0x000000ff09167812 */ /* 0x000fe200078ec0ff */
[----:B------:R-:W1:Y:S01]  /*7520*/  MUFU.EX2 R169, R14 ;  /* 0x0000000e00a97308 */ /* 0x000e620000000800 */
[----:B------:R-:W-:Y:S01]  /*7530*/  LOP3.LUT R9, R34, UR12, R3, 0x96, !PT ;  /* 0x0000000c22097c12 */ /* 0x000fe2000f8e9603 */
[----:B------:R-:W-:Y:S01]  /*7540*/  IMAD.WIDE.U32 R6, R21, -0x2daee0ad, RZ ;  /* 0xd2511f5315067825 */ /* 0x000fe200078e00ff */
[----:B------:R-:W-:-:S03]  /*7550*/  PRMT R34, R5, 0x7610, R34 ;  /* 0x0000761005227816 */ /* 0x000fc60000000022 */
[----:B------:R-:W-:Y:S01]  /*7560*/  @!P1 HADD2 R43, -R50.H0_H0, -RZ.H0_H0 ;  /* 0xa00000ff322b9230 */ /* 0x000fe20000000900 */
[----:B------:R-:W-:Y:S01]  /*7570*/  LOP3.LUT R24, R8, 0xff, RZ, 0xc0, !PT ;  /* 0x000000ff08187812 */ /* 0x000fe200078ec0ff */
[----:B------:R-:W-:Y:S01]  /*7580*/  MUFU.EX2 R122, R17 ;  /* 0x00000011007a7308 */ /* 0x000fe20000000800 */
[----:B------:R-:W-:Y:S01]  /*7590*/  ISETP.LE.U32.AND P0, PT, R22, UR4, PT ;  /* 0x0000000416007c0c */ /* 0x000fe2000bf03070 */
[----:B------:R-:W-:Y:S01]  /*75a0*/  IMAD.MOV.U32 R57, RZ, RZ, R2 ;  /* 0x000000ffff397224 */ /* 0x000fe200078e0002 */
[----:B------:R-:W-:Y:S01]  /*75b0*/  SHF.R.U32.HI R16, RZ, 0x18, R8 ;  /* 0x00000018ff107819 */ /* 0x000fe20000011608 */
[----:B------:R-:W-:Y:S01]  /*75c0*/  MUFU.EX2 R130, R20 ;  /* 0x0000001400827308 */ /* 0x000fe20000000800 */
[----:B------:R-:W-:Y:S01]  /*75d0*/  PRMT R110, R34, 0x5410, R50 ;  /* 0x00005410226e7816 */ /* 0x000fe20000000032 */
[----:B------:R-:W-:Y:S01]  /*75e0*/  IMAD.MOV.U32 R61, RZ, RZ, R6 ;  /* 0x000000ffff3d7224 */ /* 0x000fe200078e0006 */
[----:B------:R-:W-:Y:S01]  /*75f0*/  LOP3.LUT R55, R10, UR13, R125, 0x96, !PT ;  /* 0x0000000d0a377c12 */ /* 0x000fe2000f8e967d */
[----:B------:R2:W-:Y:S01]  /*7600*/  MUFU.EX2 R161, R28 ;  /* 0x0000001c00a17308 */ /* 0x0005e20000000800 */
[----:B------:R-:W-:Y:S01]  /*7610*/  @!P1 PRMT R50, R43, 0x5410, RZ ;  /* 0x000054102b329816 */ /* 0x000fe200000000ff */
[----:B------:R-:W-:Y:S01]  /*7620*/  IMAD.MOV.U32 R43, RZ, RZ, R4 ;  /* 0x000000ffff2b7224 */ /* 0x000fe200078e0004 */
[----:B------:R-:W-:Y:S01]  /*7630*/  ISETP.LE.U32.AND P3, PT, R24, UR4, PT ;  /* 0x0000000418007c0c */ /* 0x000fe2000bf63070 */
[----:B------:R-:W4:Y:S01]  /*7640*/  MUFU.EX2 R125, R18 ;  /* 0x00000012007d7308 */ /* 0x000f220000000800 */
[----:B---3--:R-:W-:Y:S01]  /*7650*/  F2FP.F16.F32.PACK_AB R3, R151, R166 ;  /* 0x000000a69703723e */ /* 0x008fe200000000ff */
[----:B------:R-:W-:Y:S01]  /*7660*/  USHF.L.U32 UR35, UR25, 0x3, URZ ;  /* 0x0000000319237899 */ /* 0x000fe200080006ff */
[----:B------:R-:W-:Y:S01]  /*7670*/  ISETP.LE.U32.AND P1, PT, R16, UR4, PT ;  /* 0x0000000410007c0c */ /* 0x000fe2000bf23070 */
[----:B------:R-:W-:Y:S01]  /*7680*/  MUFU.EX2 R67, R29 ;  /* 0x0000001d00437308 */ /* 0x000fe20000000800 */
[C---:B------:R-:W-:Y:S01]  /*7690*/  PRMT R52, R3.reuse, 0x7610, R52 ;  /* 0x0000761003347816 */ /* 0x040fe20000000034 */
[----:B------:R3:W-:Y:S01]  /*76a0*/  STG.E.U16 desc[UR28][R46.64+0x2], R50 ;  /* 0x000002322e007986 */ /* 0x0007e2000c10151c */
[----:B------:R-:W-:Y:S01]  /*76b0*/  PRMT R51, R3, 0x7632, R51 ;  /* 0x0000763203337816 */ /* 0x000fe20000000033 */
[----:B------:R-:W-:Y:S01]  /*76c0*/  MUFU.EX2 R86, R36 ;  /* 0x0000002400567308 */ /* 0x000fe20000000800 */
[----:B-1----:R-:W-:Y:S01]  /*76d0*/  F2FP.F16.F32.PACK_AB R3, R169, R146 ;  /* 0x00000092a903723e */ /* 0x002fe200000000ff */
[----:B------:R-:W-:Y:S01]  /*76e0*/  @!P0 HADD2 R32, -R52.H0_H0, -RZ.H0_H0 ;  /* 0xa00000ff34208230 */ /* 0x000fe20000000900 */
[----:B------:R-:W-:Y:S01]  /*76f0*/  ISETP.GT.U32.AND P4, PT, R27, UR4, PT ;  /* 0x000000041b007c0c */ /* 0x000fe2000bf84070 */
[----:B------:R-:W-:Y:S01]  /*7700*/  @!P3 HADD2 R53, -R34.H0_H0, -RZ.H0_H0 ;  /* 0xa00000ff2235b230 */ /* 0x000fe20000000900 */
[----:B------:R-:W-:Y:S01]  /*7710*/  PRMT R114, R52, 0x5410, R51 ;  /* 0x0000541034727816 */ /* 0x000fe20000000033 */
[----:B------:R-:W-:Y:S01]  /*7720*/  MUFU.EX2 R147, R35 ;  /* 0x0000002300937308 */ /* 0x000fe20000000800 */
[C---:B------:R-:W-:Y:S01]  /*7730*/  PRMT R5, R4.reuse, 0x7770, RZ ;  /* 0x0000777004057816 */ /* 0x040fe200000000ff */
[----:B------:R-:W-:Y:S01]  /*7740*/  @!P1 HADD2 R54, -R51.H0_H0, -RZ.H0_H0 ;  /* 0xa00000ff33369230 */ /* 0x000fe20000000900 */
[C---:B------:R-:W-:Y:S01]  /*7750*/  PRMT R19, R4.reuse, 0x7771, RZ ;  /* 0x0000777104137816 */ /* 0x040fe200000000ff */
[----:B--2---:R-:W-:Y:S01]  /*7760*/  IMAD.MOV.U32 R28, RZ, RZ, R140 ;  /* 0x000000ffff1c7224 */ /* 0x004fe200078e008c */
[C---:B------:R-:W-:Y:S01]  /*7770*/  PRMT R10, R4.reuse, 0x7773, RZ ;  /* 0x00007773040a7816 */ /* 0x040fe200000000ff */
[----:B------:R-:W-:Y:S01]  /*7780*/  MUFU.EX2 R140, R39 ;  /* 0x00000027008c7308 */ /* 0x000fe20000000800 */
[----:B------:R-:W-:-:S02]  /*7790*/  PRMT R8, R4, 0x7772, RZ ;  /* 0x0000777204087816 */ /* 0x000fc400000000ff */
[----:B------:R-:W-:Y:S01]  /*77a0*/  @!P0 PRMT R52, R32, 0x5410, RZ ;  /* 0x0000541020348816 */ /* 0x000fe200000000ff */
[----:B------:R-:W-:Y:S01]  /*77b0*/  MUFU.EX2 R176, R42 ;  /* 0x0000002a00b07308 */ /* 0x000fe20000000800 */
[----:B----4-:R-:W-:Y:S02]  /*77c0*/  F2FP.F16.F32.PACK_AB R4, R122, R125 ;  /* 0x0000007d7a04723e */ /* 0x010fe400000000ff */
[----:B------:R-:W-:Y:S01]  /*77d0*/  LOP3.LUT R32, R12, 0xff, RZ, 0xc0, !PT ;  /* 0x000000ff0c207812 */ /* 0x000fe200078ec0ff */
[----:B------:R-:W-:Y:S01]  /*77e0*/  MUFU.EX2 R247, R41 ;  /* 0x0000002900f77308 */ /* 0x000fe20000000800 */
[C---:B------:R-:W-:Y:S02]  /*77f0*/  PRMT R73, R3.reuse, 0x7610, R73 ;  /* 0x0000761003497816 */ /* 0x040fe40000000049 */
[----:B------:R-:W-:Y:S01]  /*7800*/  PRMT R72, R3, 0x7632, R72 ;  /* 0x0000763203487816 */ /* 0x000fe20000000048 */
[----:B------:R-:W-:Y:S01]  /*7810*/  MUFU.EX2 R179, R45 ;  /* 0x0000002d00b37308 */ /* 0x000fe20000000800 */
[----:B------:R-:W-:-:S02]  /*7820*/  F2FP.F16.F32.PACK_AB R3, R161, R130 ;  /* 0x00000082a103723e */ /* 0x000fc400000000ff */
[----:B------:R-:W-:Y:S01]  /*7830*/  @!P3 PRMT R34, R53, 0x5410, RZ ;  /* 0x000054103522b816 */ /* 0x000fe200000000ff */
[----:B------:R-:W-:Y:S01]  /*7840*/  MUFU.EX2 R59, R59 ;  /* 0x0000003b003b7308 */ /* 0x000fe20000000800 */
[----:B------:R-:W-:Y:S02]  /*7850*/  @!P1 PRMT R51, R54, 0x5410, RZ ;  /* 0x0000541036339816 */ /* 0x000fe400000000ff */
[----:B------:R-:W-:Y:S01]  /*7860*/  ISETP.LE.U32.AND P5, PT, R11, UR4, PT ;  /* 0x000000040b007c0c */ /* 0x000fe2000bfa3070 */
[----:B------:R-:W-:Y:S01]  /*7870*/  MUFU.EX2 R181, R58 ;  /* 0x0000003a00b57308 */ /* 0x000fe20000000800 */
[----:B------:R-:W-:Y:S01]  /*7880*/  ISETP.LE.U32.AND P1, PT, R32, UR4, PT ;  /* 0x0000000420007c0c */ /* 0x000fe2000bf23070 */
[----:B------:R-:W-:Y:S01]  /*7890*/  STG.E.U16 desc[UR28][R46.64], R34 ;  /* 0x000000222e007986 */ /* 0x000fe2000c10151c */
[C---:B------:R-:W-:Y:S01]  /*78a0*/  PRMT R53, R4.reuse, 0x7610, R53 ;  /* 0x0000761004357816 */ /* 0x040fe20000000035 */
[----:B------:R-:W-:Y:S01]  /*78b0*/  MUFU.EX2 R249, R60 ;  /* 0x0000003c00f97308 */ /* 0x000fe20000000800 */
[----:B------:R-:W-:-:S02]  /*78c0*/  PRMT R54, R4, 0x7632, R54 ;  /* 0x0000763204367816 */ /* 0x000fc40000000036 */
[C---:B------:R-:W-:Y:S01]  /*78d0*/  PRMT R75, R3.reuse, 0x7632, R75 ;  /* 0x00007632034b7816 */ /* 0x040fe2000000004b */
[----:B------:R-:W1:Y:S01]  /*78e0*/  MUFU.EX2 R4, R30 ;  /* 0x0000001e00047308 */ /* 0x000e620000000800 */
[----:B------:R-:W-:Y:S02]  /*78f0*/  PRMT R74, R3, 0x7610, R74 ;  /* 0x00007610034a7816 */ /* 0x000fe4000000004a */
[----:B------:R-:W-:Y:S01]  /*7900*/  SHF.R.U32.HI R13, RZ, 0x18, R12 ;  /* 0x00000018ff0d7819 */ /* 0x000fe2000001160c */
[----:B------:R-:W-:Y:S01]  /*7910*/  @P4 HADD2 R68, -R75.H0_H0, -RZ.H0_H0 ;  /* 0xa00000ff4b444230 */ /* 0x000fe20000000900 */
[C---:B------:R-:W-:Y:S01]  /*7920*/  PRMT R31, R2.reuse, 0x7770, RZ ;  /* 0x00007770021f7816 */ /* 0x040fe200000000ff */
[----:B------:R-:W-:Y:S01]  /*7930*/  @!P1 HADD2 R56, -R53.H0_H0, -RZ.H0_H0 ;  /* 0xa00000ff35389230 */ /* 0x000fe20000000900 */
[C---:B------:R-:W-:Y:S01]  /*7940*/  PRMT R21, R2.reuse, 0x7771, RZ ;  /* 0x0000777102157816 */ /* 0x040fe200000000ff */
[----:B------:R-:W-:Y:S01]  /*7950*/  @!P5 HADD2 R63, -R73.H0_H0, -RZ.H0_H0 ;  /* 0xa00000ff493fd230 */ /* 0x000fe20000000900 */
[C---:B------:R-:W-:Y:S01]  /*7960*/  PRMT R18, R2.reuse, 0x7772, RZ ;  /* 0x0000777202127816 */ /* 0x040fe200000000ff */
[----:B------:R-:W-:Y:S01]  /*7970*/  MUFU.EX2 R250, R64 ;  /* 0x0000004000fa7308 */ /* 0x000fe20000000800 */
[----:B------:R-:W-:-:S02]  /*7980*/  PRMT R17, R2, 0x7773, RZ ;  /* 0x0000777302117816 */ /* 0x000fc400000000ff */
[----:B------:R-:W-:Y:S01]  /*7990*/  ISETP.GT.U32.AND P0, PT, R26, UR4, PT ;  /* 0x000000041a007c0c */ /* 0x000fe2000bf04070 */
[----:B------:R-:W-:Y:S01]  /*79a0*/  MUFU.EX2 R248, R65 ;  /* 0x0000004100f87308 */ /* 0x000fe20000000800 */
[----:B------:R-:W-:Y:S02]  /*79b0*/  PRMT R2, R12, 0x7632, R2 ;  /* 0x000076320c027816 */ /* 0x000fe40000000002 */
[----:B------:R-:W-:Y:S01]  /*79c0*/  PRMT R80, R74, 0x5410, R75 ;  /* 0x000054104a507816 */ /* 0x000fe2000000004b */
[----:B------:R-:W-:Y:S01]  /*79d0*/  MUFU.EX2 R157, R157 ;  /* 0x0000009d009d7308 */ /* 0x000fe20000000800 */
[----:B------:R-:W-:Y:S02]  /*79e0*/  @P4 PRMT R75, R68, 0x5410, RZ ;  /* 0x00005410444b4816 */ /* 0x000fe400000000ff */
[----:B------:R-:W-:Y:S01]  /*79f0*/  ISETP.LE.U32.AND P4, PT, R13, UR4, PT ;  /* 0x000000040d007c0c */ /* 0x000fe2000bf83070 */
[----:B------:R-:W2:Y:S01]  /*7a00*/  MUFU.EX2 R68, R37 ;  /* 0x0000002500447308 */ /* 0x000ea20000000800 */
[----:B------:R-:W-:-:S02]  /*7a10*/  LOP3.LUT R14, R2, 0xff, RZ, 0xc0, !PT ;  /* 0x000000ff020e7812 */ /* 0x000fc400078ec0ff */
[----:B-1----:R-:W-:Y:S01]  /*7a20*/  F2FP.F16.F32.PACK_AB R2, R4, R67 ;  /* 0x000000430402723e */ /* 0x002fe200000000ff */
[----:B------:R-:W-:Y:S01]  /*7a30*/  @P0 HADD2 R76, -R74.H0_H0, -RZ.H0_H0 ;  /* 0xa00000ff4a4c0230 */ /* 0x000fe20000000900 */
[----:B------:R-:W-:Y:S01]  /*7a40*/  PRMT R91, R53, 0x5410, R54 ;  /* 0x00005410355b7816 */ /* 0x000fe20000000036 */
[----:B------:R-:W-:Y:S01]  /*7a50*/  MUFU.EX2 R134, R134 ;  /* 0x0000008600867308 */ /* 0x000fe20000000800 */
[----:B------:R-:W-:Y:S02]  /*7a60*/  PRMT R81, R73, 0x5410, R72 ;  /* 0x0000541049517816 */ /* 0x000fe40000000048 */
[----:B------:R-:W-:Y:S01]  /*7a70*/  @!P1 PRMT R53, R56, 0x5410, RZ ;  /* 0x0000541038359816 */ /* 0x000fe200000000ff */
[----:B------:R-:W-:Y:S01]  /*7a80*/  MUFU.EX2 R128, R128 ;  /* 0x0000008000807308 */ /* 0x000fe20000000800 */
[----:B------:R-:W-:Y:S02]  /*7a90*/  @!P5 PRMT R73, R63, 0x5410, RZ ;  /* 0x000054103f49d816 */ /* 0x000fe400000000ff */
[C---:B------:R-:W-:Y:S01]  /*7aa0*/  PRMT R56, R2.reuse, 0x7610, R56 ;  /* 0x0000761002387816 */ /* 0x040fe20000000038 */
[----:B------:R-:W-:Y:S01]  /*7ab0*/  MUFU.EX2 R167, R167 ;  /* 0x000000a700a77308 */ /* 0x000fe20000000800 */
[----:B------:R-:W-:-:S02]  /*7ac0*/  PRMT R63, R2, 0x7632, R63 ;  /* 0x00007632023f7816 */ /* 0x000fc4000000003f */
[----:B------:R-:W-:Y:S02]  /*7ad0*/  PRMT R2, R9, 0x7632, R2 ;  /* 0x0000763209027816 */ /* 0x000fe40000000002 */
[----:B------:R-:W-:Y:S01]  /*7ae0*/  ISETP.LE.U32.AND P3, PT, R5, UR4, PT ;  /* 0x0000000405007c0c */ /* 0x000fe2000bf63070 */
[----:B------:R-:W-:Y:S01]  /*7af0*/  @!P4 HADD2 R85, -R63.H0_H0, -RZ.H0_H0 ;  /* 0xa00000ff3f55c230 */ /* 0x000fe20000000900 */
[----:B------:R-:W-:Y:S02]  /*7b00*/  LOP3.LUT R3, R2, 0xff, RZ, 0xc0, !PT ;  /* 0x000000ff02037812 */ /* 0x000fe400078ec0ff */
[----:B------:R-:W-:Y:S02]  /*7b10*/  F2FP.F16.F32.PACK_AB R2, R147, R86 ;  /* 0x000000569302723e */ /* 0x000fe400000000ff */
[----:B------:R-:W-:Y:S02]  /*7b20*/  @P0 PRMT R74, R76, 0x5410, RZ ;  /* 0x000054104c4a0816 */ /* 0x000fe400000000ff */
[----:B------:R-:W-:-:S02]  /*7b30*/  ISETP.GT.U32.AND P0, PT, R19, UR4, PT ;  /* 0x0000000413007c0c */ /* 0x000fc4000bf04070 */
[----:B------:R-:W-:Y:S02]  /*7b40*/  PRMT R76, R2, 0x7610, R76 ;  /* 0x00007610024c7816 */ /* 0x000fe4000000004c */
[----:B------:R-:W-:Y:S02]  /*7b50*/  PRMT R84, R56, 0x5410, R63 ;  /* 0x0000541038547816 */ /* 0x000fe4000000003f */
[----:B------:R-:W-:Y:S01]  /*7b60*/  @!P4 PRMT R63, R85, 0x5410, RZ ;  /* 0x00005410553fc816 */ /* 0x000fe200000000ff */
[----:B------:R-:W-:Y:S01]  /*7b70*/  @!P3 HADD2 R94, -R76.H0_H0, -RZ.H0_H0 ;  /* 0xa00000ff4c5eb230 */ /* 0x000fe20000000900 */
[----:B------:R-:W-:Y:S02]  /*7b80*/  ISETP.GT.U32.AND P4, PT, R10, UR4, PT ;  /* 0x000000040a007c0c */ /* 0x000fe4000bf84070 */
[----:B------:R-:W-:Y:S02]  /*7b90*/  PRMT R88, R2, 0x7632, R88 ;  /* 0x0000763202587816 */ /* 0x000fe40000000058 */
[----:B--2---:R-:W-:-:S02]  /*7ba0*/  F2FP.F16.F32.PACK_AB R2, R140, R68 ;  /* 0x000000448c02723e */ /* 0x004fc400000000ff */
[----:B------:R-:W-:Y:S01]  /*7bb0*/  LOP3.LUT R11, R40, UR12, R7, 0x96, !PT ;  /* 0x0000000c280b7c12 */ /* 0x000fe2000f8e9607 */
[----:B------:R-:W-:Y:S01]  /*7bc0*/  @P0 HADD2 R93, -R88.H0_H0, -RZ.H0_H0 ;  /* 0xa00000ff585d0230 */ /* 0x000fe20000000900 */
[----:B------:R-:W-:Y:S02]  /*7bd0*/  PRMT R87, R76, 0x5410, R88 ;  /* 0x000054104c577816 */ /* 0x000fe40000000058 */
[----:B------:R-:W-:Y:S02]  /*7be0*/  @!P3 PRMT R76, R94, 0x5410, RZ ;  /* 0x000054105e4cb816 */ /* 0x000fe400000000ff */
[----:B------:R-:W-:Y:S01]  /*7bf0*/  PRMT R231, R2, 0x7632, R231 ;  /* 0x0000763202e77816 */ /* 0x000fe200000000e7 */
[----:B------:R-:W1:Y:S01]  /*7c00*/  MUFU.EX2 R94, R48 ;  /* 0x00000030005e7308 */ /* 0x000e620000000800 */
[----:B------:R-:W-:Y:S02]  /*7c10*/  PRMT R7, R160, 0x7770, RZ ;  /* 0x00007770a0077816 */ /* 0x000fe400000000ff */
[----:B------:R-:W-:Y:S01]  /*7c20*/  PRMT R230, R2, 0x7610, R230 ;  /* 0x0000761002e67816 */ /* 0x000fe200000000e6 */
[----:B------:R-:W-:Y:S01]  /*7c30*/  @P4 HADD2 R96, -R231.H0_H0, -RZ.H0_H0 ;  /* 0xa00000ffe7604230 */ /* 0x000fe20000000900 */
[----:B------:R-:W-:-:S02]  /*7c40*/  LOP3.LUT R30, R11, 0xff, RZ, 0xc0, !PT ;  /* 0x000000ff0b1e7812 */ /* 0x000fc400078ec0ff */
[----:B------:R-:W-:Y:S02]  /*7c50*/  PRMT R2, R11, 0x7632, R2 ;  /* 0x000076320b027816 */ /* 0x000fe40000000002 */
[----:B------:R-:W-:Y:S02]  /*7c60*/  ISETP.LE.U32.AND P2, PT, R7, UR4, PT ;  /* 0x0000000407007c0c */ /* 0x000fe4000bf43070 */
[----:B------:R-:W-:Y:S02]  /*7c70*/  ISETP.GT.U32.AND P1, PT, R141, UR4, PT ;  /* 0x000000048d007c0c */ /* 0x000fe4000bf24070 */
[----:B------:R-:W-:Y:S02]  /*7c80*/  ISETP.LE.U32.AND P3, PT, R30, UR4, PT ;  /* 0x000000041e007c0c */ /* 0x000fe4000bf63070 */
[----:B------:R-:W-:Y:S02]  /*7c90*/  LOP3.LUT R7, R2, 0xff, RZ, 0xc0, !PT ;  /* 0x000000ff02077812 */ /* 0x000fe400078ec0ff */
[----:B------:R-:W-:-:S02]  /*7ca0*/  @P0 PRMT R88, R93, 0x5410, RZ ;  /* 0x000054105d580816 */ /* 0x000fc400000000ff */
[----:B------:R-:W-:Y:S01]  /*7cb0*/  ISETP.GT.U32.AND P0, PT, R8, UR4, PT ;  /* 0x0000000408007c0c */ /* 0x000fe2000bf04070 */
[----:B------:R2:W-:Y:S01]  /*7cc0*/  MUFU.EX2 R93, R49 ;  /* 0x00000031005d7308 */ /* 0x0005e20000000800 */
[----:B------:R-:W-:Y:S02]  /*7cd0*/  PRMT R85, R230, 0x5410, R231 ;  /* 0x00005410e6557816 */ /* 0x000fe400000000e7 */
[----:B------:R-:W-:Y:S01]  /*7ce0*/  F2FP.F16.F32.PACK_AB R2, R247, R176 ;  /* 0x000000b0f702723e */ /* 0x000fe200000000ff */
[----:B------:R-:W-:Y:S01]  /*7cf0*/  @P1 HADD2 R82, -R72.H0_H0, -RZ.H0_H0 ;  /* 0xa00000ff48521230 */ /* 0x000fe20000000900 */
[----:B------:R-:W-:Y:S02]  /*7d00*/  @P4 PRMT R231, R96, 0x5410, RZ ;  /* 0x0000541060e74816 */ /* 0x000fe400000000ff */
[----:B------:R-:W-:Y:S01]  /*7d10*/  ISETP.LE.U32.AND P4, PT, R7, UR4, PT ;  /* 0x0000000407007c0c */ /* 0x000fe2000bf83070 */
[----:B------:R-:W4:Y:S01]  /*7d20*/  MUFU.EX2 R96, R62 ;  /* 0x0000003e00607308 */ /* 0x000f220000000800 */
[----:B------:R-:W-:-:S02]  /*7d30*/  PRMT R229, R2, 0x7610, R229 ;  /* 0x0000761002e57816 */ /* 0x000fc400000000e5 */
[----:B------:R-:W-:Y:S01]  /*7d40*/  PRMT R226, R2, 0x7632, R226 ;  /* 0x0000763202e27816 */ /* 0x000fe200000000e2 */
[----:B------:R-:W-:Y:S01]  /*7d50*/  @P0 HADD2 R98, -R230.H0_H0, -RZ.H0_H0 ;  /* 0xa00000ffe6620230 */ /* 0x000fe20000000900 */
[----:B-1----:R-:W-:Y:S01]  /*7d60*/  F2FP.F16.F32.PACK_AB R2, R179, R94 ;  /* 0x0000005eb302723e */ /* 0x002fe200000000ff */
[----:B------:R-:W-:Y:S01]  /*7d70*/  @!P3 HADD2 R97, -R229.H0_H0, -RZ.H0_H0 ;  /* 0xa00000ffe561b230 */ /* 0x000fe20000000900 */
[----:B------:R-:W-:Y:S01]  /*7d80*/  ISETP.LE.U32.AND P5, PT, R14, UR4, PT ;  /* 0x000000040e007c0c */ /* 0x000fe2000bfa3070 */
[----:B--2---:R-:W-:Y:S01]  /*7d90*/  IMAD.WIDE.U32 R48, R111, -0x2daee0ad, RZ ;  /* 0xd2511f536f307825 */ /* 0x004fe200078e00ff */
[----:B------:R-:W-:Y:S01]  /*7da0*/  PRMT R225, R2, 0x7610, R225 ;  /* 0x0000761002e17816 */ /* 0x000fe200000000e1 */
[----:B------:R-:W-:Y:S01]  /*7db0*/  MUFU.EX2 R111, R79 ;  /* 0x0000004f006f7308 */ /* 0x000fe20000000800 */
[----:B------:R-:W-:Y:S02]  /*7dc0*/  PRMT R40, R6, 0x7770, RZ ;  /* 0x0000777006287816 */ /* 0x000fe400000000ff */
[----:B------:R-:W-:Y:S01]  /*7dd0*/  PRMT R224, R2, 0x7632, R224 ;  /* 0x0000763202e07816 */ /* 0x000fe200000000e0 */
[----:B------:R-:W-:Y:S01]  /*7de0*/  @!P4 HADD2 R99, -R225.H0_H0, -RZ.H0_H0 ;  /* 0xa00000ffe163c230 */ /* 0x000fe20000000900 */
[----:B------:R-:W-:-:S02]  /*7df0*/  PRMT R41, R229, 0x5410, R226 ;  /* 0x00005410e5297816 */ /* 0x000fc400000000e2 */
[----:B------:R-:W-:Y:S02]  /*7e00*/  SHF.R.U32.HI R5, RZ, 0x18, R9 ;  /* 0x00000018ff057819 */ /* 0x000fe40000011609 */
[----:B------:R-:W-:Y:S01]  /*7e10*/  @P1 PRMT R72, R82, 0x5410, RZ ;  /* 0x0000541052481816 */ /* 0x000fe200000000ff */
[----:B------:R-:W-:Y:S01]  /*7e20*/  @!P5 HADD2 R83, -R56.H0_H0, -RZ.H0_H0 ;  /* 0xa00000ff3853d230 */ /* 0x000fe20000000900 */
[----:B------:R-:W-:Y:S01]  /*7e30*/  @!P3 PRMT R229, R97, 0x5410, RZ ;  /* 0x0000541061e5b816 */ /* 0x000fe200000000ff */
[----:B------:R-:W-:Y:S01]  /*7e40*/  IMAD.MOV.U32 R97, RZ, RZ, R246 ;  /* 0x000000ffff617224 */ /* 0x000fe200078e00f6 */
[----:B------:R-:W-:Y:S01]  /*7e50*/  F2FP.F16.F32.PACK_AB R2, R181, R59 ;  /* 0x0000003bb502723e */ /* 0x000fe200000000ff */
[----:B------:R-:W1:Y:S01]  /*7e60*/  MUFU.EX2 R246, R66 ;  /* 0x0000004200f67308 */ /* 0x000e620000000800 */
[----:B------:R-:W-:Y:S02]  /*7e70*/  ISETP.LE.U32.AND P1, PT, R3, UR4, PT ;  /* 0x0000000403007c0c */ /* 0x000fe4000bf23070 */
[----:B------:R-:W-:-:S02]  /*7e80*/  LOP3.LUT R20, R9, 0xff, RZ, 0xc0, !PT ;  /* 0x000000ff09147812 */ /* 0x000fc400078ec0ff */
[----:B------:R-:W-:Y:S02]  /*7e90*/  ISETP.LE.U32.AND P3, PT, R40, UR4, PT ;  /* 0x0000000428007c0c */ /* 0x000fe4000bf63070 */
[----:B------:R-:W-:Y:S02]  /*7ea0*/  @P0 PRMT R230, R98, 0x5410, RZ ;  /* 0x0000541062e60816 */ /* 0x000fe400000000ff */
[----:B------:R-:W-:Y:S02]  /*7eb0*/  PRMT R42, R225, 0x5410, R224 ;  /* 0x00005410e12a7816 */ /* 0x000fe400000000e0 */
[----:B------:R-:W-:Y:S02]  /*7ec0*/  ISETP.LE.U32.AND P0, PT, R5, UR4, PT ;  /* 0x0000000405007c0c */ /* 0x000fe4000bf03070 */
[----:B------:R-:W-:Y:S02]  /*7ed0*/  @!P4 PRMT R225, R99, 0x5410, RZ ;  /* 0x0000541063e1c816 */ /* 0x000fe400000000ff */
[----:B------:R-:W-:-:S02]  /*7ee0*/  PRMT R221, R2, 0x7610, R221 ;  /* 0x0000761002dd7816 */ /* 0x000fc400000000dd */
[----:B------:R-:W-:Y:S02]  /*7ef0*/  PRMT R218, R2, 0x7632, R218 ;  /* 0x0000763202da7816 */ /* 0x000fe400000000da */
[----:B------:R-:W-:Y:S01]  /*7f00*/  ISETP.LE.U32.AND P4, PT, R20, UR4, PT ;  /* 0x0000000414007c0c */ /* 0x000fe2000bf83070 */
[----:B------:R-:W-:Y:S01]  /*7f10*/  @!P1 HADD2 R108, -R221.H0_H0, -RZ.H0_H0 ;  /* 0xa00000ffdd6c9230 */ /* 0x000fe20000000900 */
[----:B------:R-:W-:Y:S02]  /*7f20*/  F2FP.F16.F32.PACK_AB R2, R250, R249 ;  /* 0x000000f9fa02723e */ /* 0x000fe400000000ff */
[----:B------:R-:W-:Y:S01]  /*7f30*/  PRMT R155, R26, 0x5410, R27 ;  /* 0x000054101a9b7816 */ /* 0x000fe2000000001b */
[----:B------:R-:W-:Y:S01]  /*7f40*/  @!P0 HADD2 R105, -R218.H0_H0, -RZ.H0_H0 ;  /* 0xa00000ffda698230 */ /* 0x000fe20000000900 */
[----:B----4-:R-:W-:Y:S02]  /*7f50*/  F2FP.F16.F32.PACK_AB R3, R96, R93 ;  /* 0x0000005d6003723e */ /* 0x010fe400000000ff */
[----:B------:R-:W-:-:S02]  /*7f60*/  PRMT R217, R2, 0x7610, R217 ;  /* 0x0000761002d97816 */ /* 0x000fc400000000d9 */
[C---:B------:R-:W-:Y:S02]  /*7f70*/  PRMT R27, R6.reuse, 0x7771, RZ ;  /* 0x00007771061b7816 */ /* 0x040fe400000000ff */
[C---:B------:R-:W-:Y:S01]  /*7f80*/  PRMT R26, R6.reuse, 0x7772, RZ ;  /* 0x00007772061a7816 */ /* 0x040fe200000000ff */
[----:B------:R-:W-:Y:S01]  /*7f90*/  @!P3 HADD2 R109, -R217.H0_H0, -RZ.H0_H0 ;  /* 0xa00000ffd96db230 */ /* 0x000fe20000000900 */
[----:B------:R-:W-:Y:S02]  /*7fa0*/  PRMT R25, R6, 0x7773, RZ ;  /* 0x0000777306197816 */ /* 0x000fe400000000ff */
[----:B------:R-:W-:Y:S02]  /*7fb0*/  SHF.R.U32.HI R6, RZ, 0x18, R11 ;  /* 0x00000018ff067819 */ /* 0x000fe4000001160b */
[----:B------:R-:W-:Y:S02]  /*7fc0*/  PRMT R222, R3, 0x7610, R222 ;  /* 0x0000761003de7816 */ /* 0x000fe400000000de */
[----:B------:R-:W-:-:S02]  /*7fd0*/  @!P5 PRMT R56, R83, 0x5410, RZ ;  /* 0x000054105338d816 */ /* 0x000fc400000000ff */
[----:B------:R-:W-:Y:S01]  /*7fe0*/  PRMT R215, R2, 0x7632, R215 ;  /* 0x0000763202d77816 */ /* 0x000fe200000000d7 */
[----:B------:R-:W-:Y:S01]  /*7ff0*/  @!P4 HADD2 R104, -R222.H0_H0, -RZ.H0_H0 ;  /* 0xa00000ffde68c230 */ /* 0x000fe20000000900 */
[----:B------:R-:W-:Y:S02]  /*8000*/  ISETP.LE.U32.AND P5, PT, R6, UR4, PT ;  /* 0x0000000406007c0c */ /* 0x000fe4000bfa3070 */
[----:B------:R-:W-:Y:S02]  /*8010*/  PRMT R220, R3, 0x7632, R220 ;  /* 0x0000763203dc7816 */ /* 0x000fe400000000dc */
[----:B------:R-:W-:Y:S02]  /*8020*/  PRMT R82, R221, 0x5410, R218 ;  /* 0x00005410dd527816 */ /* 0x000fe400000000da */
[----:B------:R-:W-:Y:S02]  /*8030*/  PRMT R39, R217, 0x5410, R215 ;  /* 0x00005410d9277816 */ /* 0x000fe400000000d7 */
[----:B------:R-:W-:Y:S01]  /*8040*/  @!P1 PRMT R221, R108, 0x5410, RZ ;  /* 0x000054106cdd9816 */ /* 0x000fe200000000ff */
[----:B------:R-:W-:Y:S01]  /*8050*/  IMAD.MOV.U32 R108, RZ, RZ, R28 ;  /* 0x000000ffff6c7224 */ /* 0x000fe200078e001c */
[----:B------:R-:W-:Y:S01]  /*8060*/  PRMT R2, R124, 0x7770, RZ ;  /* 0x000077707c027816 */ /* 0x000fe200000000ff */
[----:B------:R-:W-:Y:S01]  /*8070*/  IMAD.WIDE.U32 R28, R107, -0x2daee0ad, RZ ;  /* 0xd2511f536b1c7825 */ /* 0x000fe200078e00ff */
[----:B------:R-:W-:Y:S01]  /*8080*/  @!P3 PRMT R217, R109, 0x5410, RZ ;  /* 0x000054106dd9b816 */ /* 0x000fe200000000ff */
[----:B------:R-:W-:Y:S01]  /*8090*/  MUFU.EX2 R107, R70 ;  /* 0x00000046006b7308 */ /* 0x000fe20000000800 */
[----:B------:R-:W-:Y:S01]  /*80a0*/  ISETP.GT.U32.AND P3, PT, R25, UR4, PT ;  /* 0x0000000419007c0c */ /* 0x000fe2000bf64070 */
[----:B------:R-:W-:Y:S01]  /*80b0*/  @!P5 HADD2 R106, -R224.H0_H0, -RZ.H0_H0 ;  /* 0xa00000ffe06ad230 */ /* 0x000fe20000000900 */
[----:B------:R-:W-:Y:S01]  /*80c0*/  @!P0 PRMT R218, R105, 0x5410, RZ ;  /* 0x0000541069da8816 */ /* 0x000fe200000000ff */
[----:B------:R-:W-:Y:S01]  /*80d0*/  IMAD.MOV.U32 R109, RZ, RZ, R251 ;  /* 0x000000ffff6d7224 */ /* 0x000fe200078e00fb */
[----:B------:R-:W-:Y:S01]  /*80e0*/  PRMT R83, R222, 0x5410, R220 ;  /* 0x00005410de537816 */ /* 0x000fe200000000dc */
[----:B------:R-:W2:Y:S01]  /*80f0*/  MUFU.EX2 R105, R71 ;  /* 0x0000004700697308 */ /* 0x000ea20000000800 */
[----:B------:R-:W-:-:S02]  /*8100*/  @!P4 PRMT R222, R104, 0x5410, RZ ;  /* 0x0000541068dec816 */ /* 0x000fc400000000ff */
[----:B------:R-:W-:Y:S01]  /*8110*/  ISETP.LE.U32.AND P0, PT, R2, UR4, PT ;  /* 0x0000000402007c0c */ /* 0x000fe2000bf03070 */
[----:B------:R4:W-:Y:S01]  /*8120*/  MUFU.EX2 R104, R69 ;  /* 0x0000004500687308 */ /* 0x0009e20000000800 */
[----:B------:R-:W-:Y:S02]  /*8130*/  ISETP.GT.U32.AND P4, PT, R27, UR4, PT ;  /* 0x000000041b007c0c */ /* 0x000fe4000bf84070 */
[----:B-1----:R-:W-:Y:S01]  /*8140*/  F2FP.F16.F32.PACK_AB R2, R248, R246 ;  /* 0x000000f6f802723e */ /* 0x002fe200000000ff */
[----:B------:R-:W-:Y:S01]  /*8150*/  MUFU.EX2 R251, R116 ;  /* 0x0000007400fb7308 */ /* 0x000fe20000000800 */
[----:B------:R-:W-:Y:S02]  /*8160*/  @!P5 PRMT R224, R106, 0x5410, RZ ;  /* 0x000054106ae0d816 */ /* 0x000fe400000000ff */
[C---:B------:R-:W-:Y:S01]  /*8170*/  PRMT R210, R2.reuse, 0x7632, R210 ;  /* 0x0000763202d27816 */ /* 0x040fe200000000d2 */
[----:B------:R-:W1:Y:S01]  /*8180*/  MUFU.EX2 R106, R77 ;  /* 0x0000004d006a7308 */ /* 0x000e620000000800 */
[----:B------:R-:W-:-:S02]  /*8190*/  PRMT R214, R2, 0x7610, R214 ;  /* 0x0000761002d67816 */ /* 0x000fc400000000d6 */
[----:B------:R-:W-:Y:S01]  /*81a0*/  LOP3.LUT R2, R61, 0xff, RZ, 0xc0, !PT ;  /* 0x000000ff3d027812 */ /* 0x000fe200078ec0ff */
[----:B------:R-:W-:Y:S01]  /*81b0*/  @P3 HADD2 R115, -R210.H0_H0, -RZ.H0_H0 ;  /* 0xa00000ffd2733230 */ /* 0x000fe20000000900 */
[----:B------:R-:W-:Y:S01]  /*81c0*/  ISETP.LE.U32.AND P5, PT, R31, UR4, PT ;  /* 0x000000041f007c0c */ /* 0x000fe2000bfa3070 */
[----:B------:R-:W-:Y:S01]  /*81d0*/  @P4 HADD2 R113, -R215.H0_H0, -RZ.H0_H0 ;  /* 0xa00000ffd7714230 */ /* 0x000fe20000000900 */
[----:B------:R-:W-:Y:S02]  /*81e0*/  PRMT R35, R2, 0x5410, R27 ;  /* 0x0000541002237816 */ /* 0x000fe4000000001b */
[----:B--2---:R-:W-:Y:S02]  /*81f0*/  F2FP.F16.F32.PACK_AB R2, R107, R105 ;  /* 0x000000696b02723e */ /* 0x004fe400000000ff */
[----:B------:R-:W-:Y:S02]  /*8200*/  PRMT R71, R214, 0x5410, R210 ;  /* 0x00005410d6477816 */ /* 0x000fe400000000d2 */
[----:B------:R-:W-:-:S02]  /*8210*/  @P3 PRMT R210, R115, 0x5410, RZ ;  /* 0x0000541073d23816 */ /* 0x000fc400000000ff */
[----:B------:R-:W-:Y:S02]  /*8220*/  ISETP.GT.U32.AND P1, PT, R26, UR4, PT ;  /* 0x000000041a007c0c */ /* 0x000fe4000bf24070 */
[----:B------:R-:W-:Y:S02]  /*8230*/  ISETP.GT.U32.AND P3, PT, R21, UR4, PT ;  /* 0x0000000415007c0c */ /* 0x000fe4000bf64070 */
[----:B------:R-:W-:Y:S02]  /*8240*/  LOP3.LUT R3, R175, 0xff, RZ, 0xc0, !PT ;  /* 0x000000ffaf037812 */ /* 0x000fe400078ec0ff */
[C---:B------:R-:W-:Y:S02]  /*8250*/  PRMT R207, R2.reuse, 0x7610, R207 ;  /* 0x0000761002cf7816 */ /* 0x040fe400000000cf */
[----:B------:R-:W-:Y:S02]  /*8260*/  PRMT R206, R2, 0x7632, R206 ;  /* 0x0000763202ce7816 */ /* 0x000fe400000000ce */
[----:B------:R-:W-:Y:S01]  /*8270*/  LOP3.LUT R2, R15, 0xffff, RZ, 0xc0, !PT ;  /* 0x0000ffff0f027812 */ /* 0x000fe200078ec0ff */
[----:B------:R-:W-:Y:S01]  /*8280*/  @!P5 HADD2 R123, -R207.H0_H0, -RZ.H0_H0 ;  /* 0xa00000ffcf7bd230 */ /* 0x000fe20000000900 */
[----:B------:R-:W-:Y:S01]  /*8290*/  @P4 PRMT R215, R113, 0x5410, RZ ;  /* 0x0000541071d74816 */ /* 0x000fe200000000ff */
[----:B------:R-:W-:Y:S01]  /*82a0*/  @P1 HADD2 R112, -R214.H0_H0, -RZ.H0_H0 ;  /* 0xa00000ffd6701230 */ /* 0x000fe20000000900 */
[----:B------:R-:W-:Y:S01]  /*82b0*/  PRMT R40, R26, 0x5410, R25 ;  /* 0x000054101a287816 */ /* 0x000fe20000000019 */
[----:B------:R-:W-:Y:S01]  /*82c0*/  @P3 HADD2 R127, -R206.H0_H0, -RZ.H0_H0 ;  /* 0xa00000ffce7f3230 */ /* 0x000fe20000000900 */
[----:B------:R-:W-:-:S02]  /*82d0*/  ISETP.GT.U32.AND P4, PT, R17, UR4, PT ;  /* 0x0000000411007c0c */ /* 0x000fc4000bf84070 */
[----:B------:R-:W-:Y:S01]  /*82e0*/  PRMT R70, R18, 0x5410, R17 ;  /* 0x0000541012467816 */ /* 0x000fe20000000011 */
[----:B------:R-:W-:Y:S01]  /*82f0*/  FADD.FTZ R17, R67, R4 ;  /* 0x0000000443117221 */ /* 0x000fe20000010000 */
[----:B------:R-:W-:Y:S02]  /*8300*/  PRMT R25, R3, 0x5410, R141 ;  /* 0x0000541003197816 */ /* 0x000fe4000000008d */
[----:B------:R-:W-:Y:S02]  /*8310*/  LOP3.LUT R3, R43, 0xff, RZ, 0xc0, !PT ;  /* 0x000000ff2b037812 */ /* 0x000fe400078ec0ff */
[----:B------:R-:W-:Y:S02]  /*8320*/  SHF.R.U32.HI R67, RZ, 0x8, R2 ;  /* 0x00000008ff437819 */ /* 0x000fe40000011602 */
[----:B------:R-:W-:Y:S01]  /*8330*/  PRMT R22, R22, 0x5410, R16 ;  /* 0x0000541016167816 */ /* 0x000fe20000000010 */
[----:B------:R-:W-:Y:S01]  /*8340*/  FADD.FTZ R16, R68, R17 ;  /* 0x0000001144107221 */ /* 0x000fe20000010000 */
[----:B------:R-:W-:-:S02]  /*8350*/  PRMT R19, R3, 0x5410, R19 ;  /* 0x0000541003137816 */ /* 0x000fc40000000013 */
[----:B------:R-:W-:Y:S02]  /*8360*/  LOP3.LUT R2, R67, 0xffff, RZ, 0xc0, !PT ;  /* 0x0000ffff43027812 */ /* 0x000fe400078ec0ff */
[----:B------:R-:W-:Y:S02]  /*8370*/  PRMT R3, R55, 0x7632, R3 ;  /* 0x0000763237037816 */ /* 0x000fe40000000003 */
[----:B------:R-:W-:Y:S02]  /*8380*/  PRMT R68, R207, 0x5410, R206 ;  /* 0x00005410cf447816 */ /* 0x000fe400000000ce */
[----:B------:R-:W-:Y:S02]  /*8390*/  @!P5 PRMT R207, R123, 0x5410, RZ ;  /* 0x000054107bcfd816 */ /* 0x000fe400000000ff */
[----:B------:R-:W-:Y:S02]  /*83a0*/  ISETP.LE.U32.AND P5, PT, R2, UR4, PT ;  /* 0x0000000402007c0c */ /* 0x000fe4000bfa3070 */
[----:B------:R-:W-:-:S02]  /*83b0*/  LOP3.LUT R2, R3, 0xff, RZ, 0xc0, !PT ;  /* 0x000000ff03027812 */ /* 0x000fc400078ec0ff */
[----:B------:R-:W-:Y:S02]  /*83c0*/  @P1 PRMT R214, R112, 0x5410, RZ ;  /* 0x0000541070d61816 */ /* 0x000fe400000000ff */
[----:B------:R-:W-:Y:S02]  /*83d0*/  LOP3.LUT R4, R57, 0xff, RZ, 0xc0, !PT ;  /* 0x000000ff39047812 */ /* 0x000fe400078ec0ff */
[----:B------:R-:W-:Y:S02]  /*83e0*/  @P3 PRMT R206, R127, 0x5410, RZ ;  /* 0x000054107fce3816 */ /* 0x000fe400000000ff */
[----:B------:R-:W-:Y:S01]  /*83f0*/  ISETP.GT.U32.AND P1, PT, R18, UR4, PT ;  /* 0x0000000412007c0c */ /* 0x000fe2000bf24070 */
[----:B------:R-:W-:Y:S01]  /*8400*/  FADD.FTZ R18, R168, R159 ;  /* 0x0000009fa8127221 */ /* 0x000fe20000010000 */
[----:B------:R-:W-:Y:S01]  /*8410*/  ISETP.LE.U32.AND P3, PT, R2, UR4, PT ;  /* 0x0000000402007c0c */ /* 0x000fe2000bf63070 */
[----:B------:R-:W-:Y:S01]  /*8420*/  MUFU.EX2 R159, R117 ;  /* 0x00000075009f7308 */ /* 0x000fe20000000800 */
[----:B------:R-:W-:Y:S01]  /*8430*/  PRMT R36, R8, 0x5410, R10 ;  /* 0x0000541008247816 */ /* 0x000fe2000000000a */
[----:B------:R-:W-:Y:S01]  /*8440*/  FADD.FTZ R8, R166, R151 ;  /* 0x00000097a6087221 */ /* 0x000fe20000010000 */
[----:B------:R-:W-:Y:S01]  /*8450*/  SHF.R.U32.HI R2, RZ, 0x10, R9 ;  /* 0x00000010ff027819 */ /* 0x000fe20000011609 */
[----:B------:R-:W-:Y:S01]  /*8460*/  FADD.FTZ R10, R125, R122 ;  /* 0x0000007a7d0a7221 */ /* 0x000fe20000010000 */
[----:B----4-:R-:W-:Y:S01]  /*8470*/  PRMT R69, R4, 0x5410, R21 ;  /* 0x0000541004457816 */ /* 0x010fe20000000015 */
[----:B------:R-:W-:Y:S01]  /*8480*/  FADD.FTZ R8, R130, R8 ;  /* 0x0000000882087221 */ /* 0x000fe20000010000 */
[----:B-1----:R-:W-:Y:S01]  /*8490*/  F2FP.F16.F32.PACK_AB R4, R106, R104 ;  /* 0x000000686a04723e */ /* 0x002fe200000000ff */
[----:B------:R-:W1:Y:S01]  /*84a0*/  MUFU.EX2 R151, R78 ;  /* 0x0000004e00977308 */ /* 0x000e620000000800 */
[----:B------:R-:W-:Y:S01]  /*84b0*/  LOP3.LUT R2, R2, 0xff, RZ, 0xc0, !PT ;  /* 0x000000ff02027812 */ /* 0x000fe200078ec0ff */
[----:B------:R-:W-:Y:S01]  /*84c0*/  FADD.FTZ R10, R86, R10 ;  /* 0x0000000a560a7221 */ /* 0x000fe20000010000 */
[----:B------:R-:W-:Y:S01]  /*84d0*/  LOP3.LUT R37, R150, UR12, R29, 0x96, !PT ;  /* 0x0000000c96257c12 */ /* 0x000fe2000f8e961d */
[----:B------:R-:W-:Y:S01]  /*84e0*/  MUFU.EX2 R166, R121 ;  /* 0x0000007900a67308 */ /* 0x000fe20000000800 */
[----:B------:R-:W-:Y:S01]  /*84f0*/  PRMT R205, R4, 0x7610, R205 ;  /* 0x0000761004cd7816 */ /* 0x000fe200000000cd */
[----:B------:R-:W-:Y:S01]  /*8500*/  FADD.FTZ R17, R146, R18 ;  /* 0x0000001292117221 */ /* 0x000fe20000010000 */
[----:B------:R-:W-:Y:S01]  /*8510*/  PRMT R13, R14, 0x5410, R13 ;  /* 0x000054100e0d7816 */ /* 0x000fe2000000000d */
[----:B------:R-:W2:Y:S01]  /*8520*/  MUFU.EX2 R150, R120 ;  /* 0x0000007800967308 */ /* 0x000ea20000000800 */
[----:B------:R-:W-:Y:S01]  /*8530*/  PRMT R14, R2, 0x5410, R5 ;  /* 0x00005410020e7816 */ /* 0x000fe20000000005 */
[----:B------:R-:W-:Y:S01]  /*8540*/  FADD.FTZ R5, R161, R8 ;  /* 0x00000008a1057221 */ /* 0x000fe20000010000 */
[----:B------:R-:W-:Y:S01]  /*8550*/  PRMT R204, R4, 0x7632, R204 ;  /* 0x0000763204cc7816 */ /* 0x000fe200000000cc */
[----:B------:R-:W-:Y:S01]  /*8560*/  FADD.FTZ R8, R140, R16 ;  /* 0x000000108c087221 */ /* 0x000fe20000010000 */
[----:B------:R-:W-:Y:S01]  /*8570*/  PRMT R18, R7, 0x5410, R6 ;  /* 0x0000541007127816 */ /* 0x000fe20000000006 */
[----:B------:R-:W-:Y:S01]  /*8580*/  FADD.FTZ R7, R147, R10 ;  /* 0x0000000a93077221 */ /* 0x000fe20000010000 */
[----:B------:R-:W-:Y:S01]  /*8590*/  MUFU.EX2 R140, R95 ;  /* 0x0000005f008c7308 */ /* 0x000fe20000000800 */
[----:B------:R-:W-:Y:S01]  /*85a0*/  @P1 HADD2 R129, -R205.H0_H0, -RZ.H0_H0 ;  /* 0xa00000ffcd811230 */ /* 0x000fe20000000900 */
[C---:B------:R-:W-:Y:S01]  /*85b0*/  PRMT R2, R15.reuse, 0x7632, R2 ;  /* 0x000076320f027816 */ /* 0x040fe20000000002 */
[----:B------:R-:W-:Y:S01]  /*85c0*/  @P4 HADD2 R131, -R204.H0_H0, -RZ.H0_H0 ;  /* 0xa00000ffcc834230 */ /* 0x000fe20000000900 */
[----:B------:R-:W4:Y:S01]  /*85d0*/  MUFU.EX2 R147, R92 ;  /* 0x0000005c00937308 */ /* 0x000f220000000800 */
[----:B------:R-:W-:Y:S01]  /*85e0*/  LOP3.LUT R65, R15, 0xff, RZ, 0xc0, !PT ;  /* 0x000000ff0f417812 */ /* 0x000fe200078ec0ff */
[----:B------:R-:W-:Y:S01]  /*85f0*/  FADD.FTZ R5, R94, R5 ;  /* 0x000000055e057221 */ /* 0x000fe20000010000 */
[----:B------:R-:W-:Y:S01]  /*8600*/  LOP3.LUT R45, R158, UR12, R49, 0x96, !PT ;  /* 0x0000000c9e2d7c12 */ /* 0x000fe2000f8e9631 */
[----:B------:R-:W5:Y:S01]  /*8610*/  MUFU.EX2 R146, R118 ;  /* 0x0000007600927308 */ /* 0x000f620000000800 */
[----:B------:R-:W-:Y:S01]  /*8620*/  PRMT R49, R205, 0x5410, R204 ;  /* 0x00005410cd317816 */ /* 0x000fe200000000cc */
[----:B------:R-:W-:Y:S01]  /*8630*/  FADD.FTZ R31, R179, R5 ;  /* 0x00000005b31f7221 */ /* 0x000fe20000010000 */
[----:B------:R-:W-:Y:S01]  /*8640*/  LOP3.LUT R62, R2, 0xff, RZ, 0xc0, !PT ;  /* 0x000000ff023e7812 */ /* 0x000fe200078ec0ff */
[----:B------:R-:W-:Y:S01]  /*8650*/  MUFU.EX2 R92, R89 ;  /* 0x00000059005c7308 */ /* 0x000fe20000000800 */
[----:B------:R-:W-:Y:S01]  /*8660*/  @P1 PRMT R205, R129, 0x5410, RZ ;  /* 0x0000541081cd1816 */ /* 0x000fe200000000ff */
[----:B------:R-:W-:Y:S01]  /*8670*/  FADD.FTZ R10, R169, R17 ;  /* 0x00000011a90a7221 */ /* 0x000fe20000010000 */
[----:B------:R-:W-:Y:S01]  /*8680*/  ISETP.LE.U32.AND P1, PT, R65, UR4, PT ;  /* 0x0000000441007c0c */ /* 0x000fe2000bf23070 */
[----:B------:R-:W3:Y:S01]  /*8690*/  MUFU.EX2 R86, R90 ;  /* 0x0000005a00567308 */ /* 0x000ee20000000800 */
[----:B-1----:R-:W-:Y:S01]  /*86a0*/  F2FP.F16.F32.PACK_AB R3, R111, R151 ;  /* 0x000000976f03723e */ /* 0x002fe200000000ff */
[----:B------:R-:W-:Y:S01]  /*86b0*/  FADD.FTZ R29, R59, R8 ;  /* 0x000000083b1d7221 */ /* 0x000fe20000010000 */
[----:B------:R-:W-:Y:S01]  /*86c0*/  @P4 PRMT R204, R131, 0x5410, RZ ;  /* 0x0000541083cc4816 */ /* 0x000fe200000000ff */
[----:B------:R-:W-:Y:S01]  /*86d0*/  MUFU.EX2 R158, R136 ;  /* 0x00000088009e7308 */ /* 0x000fe20000000800 */
[----:B------:R-:W-:-:S02]  /*86e0*/  ISETP.LE.U32.AND P4, PT, R62, UR4, PT ;  /* 0x000000043e007c0c */ /* 0x000fc4000bf83070 */
[----:B--2---:R-:W-:Y:S01]  /*86f0*/  F2FP.F16.F32.PACK_AB R2, R166, R150 ;  /* 0x00000096a602723e */ /* 0x004fe200000000ff */
[----:B------:R-:W1:Y:S01]  /*8700*/  MUFU.EX2 R161, R139 ;  /* 0x0000008b00a17308 */ /* 0x000e620000000800 */
[----:B------:R-:W-:Y:S02]  /*8710*/  PRMT R202, R3, 0x7632, R202 ;  /* 0x0000763203ca7816 */ /* 0x000fe400000000ca */
[C---:B------:R-:W-:Y:S01]  /*8720*/  PRMT R201, R2.reuse, 0x7610, R201 ;  /* 0x0000761002c97816 */ /* 0x040fe200000000c9 */
[----:B------:R-:W-:Y:S01]  /*8730*/  MUFU.EX2 R94, R165 ;  /* 0x000000a5005e7308 */ /* 0x000fe20000000800 */
[----:B------:R-:W-:Y:S01]  /*8740*/  PRMT R200, R2, 0x7632, R200 ;  /* 0x0000763202c87816 */ /* 0x000fe200000000c8 */
[----:B------:R-:W-:Y:S01]  /*8750*/  @!P5 HADD2 R138, -R202.H0_H0, -RZ.H0_H0 ;  /* 0xa00000ffca8ad230 */ /* 0x000fe20000000900 */
[----:B----4-:R-:W-:Y:S01]  /*8760*/  F2FP.F16.F32.PACK_AB R4, R147, R140 ;  /* 0x0000008c9304723e */ /* 0x010fe200000000ff */
[----:B------:R-:W-:Y:S01]  /*8770*/  MUFU.EX2 R165, R172 ;  /* 0x000000ac00a57308 */ /* 0x000fe20000000800 */
[----:B------:R-:W-:Y:S01]  /*8780*/  PRMT R203, R3, 0x7610, R203 ;  /* 0x0000761003cb7816 */ /* 0x000fe200000000cb */
[----:B------:R-:W-:Y:S01]  /*8790*/  @!P4 HADD2 R135, -R201.H0_H0, -RZ.H0_H0 ;  /* 0xa00000ffc987c230 */ /* 0x000fe20000000900 */
[----:B-----5:R-:W-:-:S02]  /*87a0*/  F2FP.F16.F32.PACK_AB R2, R159, R146 ;  /* 0x000000929f02723e */ /* 0x020fc400000000ff */
[----:B------:R-:W-:Y:S01]  /*87b0*/  LOP3.LUT R3, R12, 0xffff, RZ, 0xc0, !PT ;  /* 0x0000ffff0c037812 */ /* 0x000fe200078ec0ff */
[----:B------:R-:W-:Y:S01]  /*87c0*/  @!P1 HADD2 R133, -R203.H0_H0, -RZ.H0_H0 ;  /* 0xa00000ffcb859230 */ /* 0x000fe20000000900 */
[----:B------:R-:W-:Y:S02]  /*87d0*/  PRMT R197, R4, 0x7610, R197 ;  /* 0x0000761004c57816 */ /* 0x000fe400000000c5 */
[----:B------:R-:W-:Y:S02]  /*87e0*/  LOP3.LUT R64, R55, 0xff, RZ, 0xc0, !PT ;  /* 0x000000ff37407812 */ /* 0x000fe400078ec0ff */
[C---:B------:R-:W-:Y:S01]  /*87f0*/  PRMT R199, R2.reuse, 0x7610, R199 ;  /* 0x0000761002c77816 */ /* 0x040fe200000000c7 */
[----:B------:R-:W-:Y:S01]  /*8800*/  @!P3 HADD2 R142, -R197.H0_H0, -RZ.H0_H0 ;  /* 0xa00000ffc58eb230 */ /* 0x000fe20000000900 */
[----:B------:R-:W-:Y:S02]  /*8810*/  PRMT R198, R2, 0x7632, R198 ;  /* 0x0000763202c67816 */ /* 0x000fe400000000c6 */
[----:B------:R-:W-:-:S02]  /*8820*/  SHF.R.U32.HI R2, RZ, 0x8, R3 ;  /* 0x00000008ff027819 */ /* 0x000fc40000011603 */
[----:B------:R-:W-:Y:S02]  /*8830*/  PRMT R141, R203, 0x5410, R202 ;  /* 0x00005410cb8d7816 */ /* 0x000fe400000000ca */
[----:B------:R-:W-:Y:S02]  /*8840*/  @!P5 PRMT R202, R138, 0x5410, RZ ;  /* 0x000054108acad816 */ /* 0x000fe400000000ff */
[----:B------:R-:W-:Y:S02]  /*8850*/  ISETP.LE.U32.AND P5, PT, R64, UR4, PT ;  /* 0x0000000440007c0c */ /* 0x000fe4000bfa3070 */
[----:B------:R-:W-:Y:S01]  /*8860*/  PRMT R196, R4, 0x7632, R196 ;  /* 0x0000763204c47816 */ /* 0x000fe200000000c4 */
[----:B------:R-:W-:Y:S01]  /*8870*/  FADD.FTZ R4, R93, R7 ;  /* 0x000000075d047221 */ /* 0x000fe20000010000 */
[----:B------:R-:W-:Y:S01]  /*8880*/  LOP3.LUT R3, R2, 0xffff, RZ, 0xc0, !PT ;  /* 0x0000ffff02037812 */ /* 0x000fe200078ec0ff */
[----:B------:R-:W-:Y:S01]  /*8890*/  FADD.FTZ R7, R176, R10 ;  /* 0x0000000ab0077221 */ /* 0x000fe20000010000 */
[----:B------:R-:W-:Y:S01]  /*88a0*/  @!P1 PRMT R203, R133, 0x5410, RZ ;  /* 0x0000541085cb9816 */ /* 0x000fe200000000ff */
[----:B------:R-:W-:Y:S01]  /*88b0*/  IMAD.MOV.U32 R93, RZ, RZ, R108 ;  /* 0x000000ffff5d7224 */ /* 0x000fe200078e006c */
[----:B------:R-:W-:-:S02]  /*88c0*/  PRMT R133, R201, 0x5410, R200 ;  /* 0x00005410c9857816 */ /* 0x000fc400000000c8 */
[----:B------:R-:W-:Y:S02]  /*88d0*/  @!P4 PRMT R201, R135, 0x5410, RZ ;  /* 0x0000541087c9c816 */ /* 0x000fe400000000ff */
[----:B------:R-:W-:Y:S01]  /*88e0*/  PRMT R130, R197, 0x5410, R196 ;  /* 0x00005410c5827816 */ /* 0x000fe200000000c4 */
[----:B------:R-:W-:Y:S01]  /*88f0*/  @!P5 HADD2 R143, -R199.H0_H0, -RZ.H0_H0 ;  /* 0xa00000ffc78fd230 */ /* 0x000fe20000000900 */
[----:B------:R-:W-:Y:S01]  /*8900*/  ISETP.LE.U32.AND P4, PT, R3, UR4, PT ;  /* 0x0000000403007c0c */ /* 0x000fe2000bf83070 */
[----:B------:R-:W-:Y:S01]  /*8910*/  MUFU.EX2 R135, R132 ;  /* 0x0000008400877308 */ /* 0x000fe20000000800 */
[----:B------:R-:W-:Y:S02]  /*8920*/  @!P3 PRMT R197, R142, 0x5410, RZ ;  /* 0x000054108ec5b816 */ /* 0x000fe400000000ff */
[----:B------:R-:W-:Y:S01]  /*8930*/  LOP3.LUT R3, R11, 0xffff, RZ, 0xc0, !PT ;  /* 0x0000ffff0b037812 */ /* 0x000fe200078ec0ff */
[----:B------:R2:W4:Y:S01]  /*8940*/  MUFU.EX2 R142, R156 ;  /* 0x0000009c008e7308 */ /* 0x0005220000000800 */
[----:B------:R-:W-:-:S02]  /*8950*/  PRMT R12, R32, 0x5410, R2 ;  /* 0x00005410200c7816 */ /* 0x000fc40000000002 */
[----:B---3--:R-:W-:Y:S01]  /*8960*/  F2FP.F16.F32.PACK_AB R2, R86, R92 ;  /* 0x0000005c5602723e */ /* 0x008fe200000000ff */
[----:B------:R-:W3:Y:S01]  /*8970*/  MUFU.EX2 R132, R126 ;  /* 0x0000007e00847308 */ /* 0x000ee20000000800 */
[----:B------:R-:W-:Y:S02]  /*8980*/  PRMT R90, R160, 0x7771, RZ ;  /* 0x00007771a05a7816 */ /* 0x000fe400000000ff */
[----:B------:R-:W-:Y:S01]  /*8990*/  SHF.R.U32.HI R3, RZ, 0x8, R3 ;  /* 0x00000008ff037819 */ /* 0x000fe20000011603 */
[----:B------:R-:W5:Y:S01]  /*89a0*/  MUFU.EX2 R32, R119 ;  /* 0x0000007700207308 */ /* 0x000f620000000800 */
[C---:B------:R-:W-:Y:S02]  /*89b0*/  PRMT R195, R2.reuse, 0x7610, R195 ;  /* 0x0000761002c37816 */ /* 0x040fe400000000c3 */
[----:B------:R-:W-:Y:S02]  /*89c0*/  PRMT R194, R2, 0x7632, R194 ;  /* 0x0000763202c27816 */ /* 0x000fe400000000c2 */
[----:B------:R-:W-:Y:S01]  /*89d0*/  ISETP.GT.U32.AND P3, PT, R90, UR4, PT ;  /* 0x000000045a007c0c */ /* 0x000fe2000bf64070 */
[----:B------:R-:W-:Y:S01]  /*89e0*/  @!P2 HADD2 R145, -R195.H0_H0, -RZ.H0_H0 ;  /* 0xa00000ffc391a230 */ /* 0x000fe20000000900 */
[----:B-1----:R-:W-:Y:S01]  /*89f0*/  F2FP.F16.F32.PACK_AB R2, R161, R158 ;  /* 0x0000009ea102723e */ /* 0x002fe200000000ff */
[----:B--2---:R-:W-:Y:S01]  /*8a00*/  IMAD.MOV.U32 R156, RZ, RZ, R97 ;  /* 0x000000ffff9c7224 */ /* 0x004fe200078e0061 */
[----:B------:R-:W-:Y:S01]  /*8a10*/  PRMT R6, R30, 0x5410, R3 ;  /* 0x000054101e067816 */ /* 0x000fe20000000003 */
[----:B------:R-:W-:Y:S01]  /*8a20*/  FADD.FTZ R30, R96, R4 ;  /* 0x00000004601e7221 */ /* 0x000fe20000010000 */
[----:B------:R-:W-:-:S02]  /*8a30*/  LOP3.LUT R3, R3, 0xffff, RZ, 0xc0, !PT ;  /* 0x0000ffff03037812 */ /* 0x000fc400078ec0ff */
[----:B------:R-:W-:Y:S02]  /*8a40*/  PRMT R131, R199, 0x5410, R198 ;  /* 0x00005410c7837816 */ /* 0x000fe400000000c6 */
[C---:B------:R-:W-:Y:S02]  /*8a50*/  PRMT R193, R2.reuse, 0x7632, R193 ;  /* 0x0000763202c17816 */ /* 0x040fe400000000c1 */
[----:B------:R-:W-:Y:S01]  /*8a60*/  PRMT R192, R2, 0x7610, R192 ;  /* 0x0000761002c07816 */ /* 0x000fe200000000c0 */
[----:B------:R-:W-:Y:S01]  /*8a70*/  @P3 HADD2 R148, -R194.H0_H0, -RZ.H0_H0 ;  /* 0xa00000ffc2943230 */ /* 0x000fe20000000900 */
[----:B------:R-:W-:Y:S02]  /*8a80*/  @!P5 PRMT R199, R143, 0x5410, RZ ;  /* 0x000054108fc7d816 */ /* 0x000fe400000000ff */
[----:B------:R-:W-:Y:S02]  /*8a90*/  LOP3.LUT R2, R9, 0xffff, RZ, 0xc0, !PT ;  /* 0x0000ffff09027812 */ /* 0x000fe400078ec0ff */
[----:B------:R-:W-:-:S02]  /*8aa0*/  ISETP.LE.U32.AND P5, PT, R3, UR4, PT ;  /* 0x0000000403007c0c */ /* 0x000fc4000bfa3070 */
[----:B----4-:R-:W-:Y:S02]  /*8ab0*/  F2FP.F16.F32.PACK_AB R3, R157, R142 ;  /* 0x0000008e9d03723e */ /* 0x010fe400000000ff */
[----:B------:R-:W-:Y:S02]  /*8ac0*/  LOP3.LUT R4, R155, 0xff00ff, RZ, 0xc0, !PT ;  /* 0x00ff00ff9b047812 */ /* 0x000fe400078ec0ff */
[----:B------:R-:W-:Y:S02]  /*8ad0*/  SHF.R.U32.HI R2, RZ, 0x8, R2 ;  /* 0x00000008ff027819 */ /* 0x000fe40000011602 */
[C---:B------:R-:W-:Y:S02]  /*8ae0*/  PRMT R185, R3.reuse, 0x7632, R185 ;  /* 0x0000763203b97816 */ /* 0x040fe400000000b9 */
[----:B------:R-:W-:Y:S02]  /*8af0*/  PRMT R184, R3, 0x7610, R184 ;  /* 0x0000761003b87816 */ /* 0x000fe400000000b8 */
[----:B------:R-:W-:-:S02]  /*8b00*/  HSET2.LE.AND R3, R25, R0, PT ;  /* 0x0000000019037233 */ /* 0x000fc40003803000 */
[--C-:B------:R-:W-:Y:S02]  /*8b10*/  HSET2.LE.AND R4, R4, R0.reuse, PT ;  /* 0x0000000004047233 */ /* 0x100fe40003803000 */
[----:B------:R-:W-:Y:S02]  /*8b20*/  PRMT R9, R20, 0x5410, R2 ;  /* 0x0000541014097816 */ /* 0x000fe40000000002 */
[----:B------:R-:W-:Y:S02]  /*8b30*/  HSET2.LE.AND R5, R6, R0, PT ;  /* 0x0000000006057233 */ /* 0x000fe40003803000 */
[----:B------:R-:W-:Y:S02]  /*8b40*/  LOP3.LUT R2, R2, 0xffff, RZ, 0xc0, !PT ;  /* 0x0000ffff02027812 */ /* 0x000fe400078ec0ff */
[----:B------:R-:W-:Y:S02]  /*8b50*/  PRMT R129, R195, 0x5410, R194 ;  /* 0x00005410c3817816 */ /* 0x000fe400000000c2 */
[----:B------:R-:W-:-:S02]  /*8b60*/  @P3 PRMT R194, R148, 0x5410, RZ ;  /* 0x0000541094c23816 */ /* 0x000fc400000000ff */
[----:B------:R-:W-:Y:S02]  /*8b70*/  LOP3.LUT R26, R81, R3, RZ, 0xc0, !PT ;  /* 0x00000003511a7212 */ /* 0x000fe400078ec0ff */
[----:B------:R-:W-:Y:S02]  /*8b80*/  LOP3.LUT R27, R80, R4, RZ, 0xc0, !PT ;  /* 0x00000004501b7212 */ /* 0x000fe400078ec0ff */
[----:B------:R-:W-:Y:S02]  /*8b90*/  ISETP.LE.U32.AND P3, PT, R2, UR4, PT ;  /* 0x0000000402007c0c */ /* 0x000fe4000bf63070 */
[----:B------:R-:W-:Y:S02]  /*8ba0*/  LOP3.LUT R20, R41, R5, RZ, 0xc0, !PT ;  /* 0x0000000529147212 */ /* 0x000fe400078ec0ff */
[--C-:B------:R-:W-:Y:S02]  /*8bb0*/  HSET2.LE.AND R3, R12, R0.reuse, PT ;  /* 0x000000000c037233 */ /* 0x100fe40003803000 */
[----:B------:R-:W-:-:S02]  /*8bc0*/  HSET2.LE.AND R4, R13, R0, PT ;  /* 0x000000000d047233 */ /* 0x000fc40003803000 */
[----:B------:R-:W-:Y:S02]  /*8bd0*/  F2FP.F16.F32.PACK_AB R2, R134, R135 ;  /* 0x000000878602723e */ /* 0x000fe400000000ff */
[----:B------:R-:W-:Y:S02]  /*8be0*/  LOP3.LUT R5, R36, 0xff00ff, RZ, 0xc0, !PT ;  /* 0x00ff00ff24057812 */ /* 0x000fe400078ec0ff */
[C---:B------:R-:W-:Y:S02]  /*8bf0*/  PRMT R191, R2.reuse, 0x7610, R191 ;  /* 0x0000761002bf7816 */ /* 0x040fe400000000bf */
[----:B------:R-:W-:Y:S02]  /*8c00*/  PRMT R190, R2, 0x7632, R190 ;  /* 0x0000763202be7816 */ /* 0x000fe400000000be */
[----:B------:R-:W-:Y:S01]  /*8c10*/  LOP3.LUT R16, R91, R3, RZ, 0xc0, !PT ;  /* 0x000000035b107212 */ /* 0x000fe200078ec0ff */
[----:B------:R-:W-:Y:S01]  /*8c20*/  @!P0 HADD2 R153, -R191.H0_H0, -RZ.H0_H0 ;  /* 0xa00000ffbf998230 */ /* 0x000fe20000000900 */
[----:B------:R-:W-:Y:S01]  /*8c30*/  LOP3.LUT R17, R84, R4, RZ, 0xc0, !PT ;  /* 0x0000000454117212 */ /* 0x000fe200078ec0ff */
[----:B------:R-:W-:Y:S01]  /*8c40*/  IMAD.MOV.U32 R91, RZ, RZ, R156 ;  /* 0x000000ffff5b7224 */ /* 0x000fe200078e009c */
[----:B---3--:R-:W-:-:S02]  /*8c50*/  F2FP.F16.F32.PACK_AB R2, R128, R132 ;  /* 0x000000848002723e */ /* 0x008fc400000000ff */
[--C-:B------:R-:W-:Y:S02]  /*8c60*/  HSET2.LE.AND R3, R19, R0.reuse, PT ;  /* 0x0000000013037233 */ /* 0x100fe40003803000 */
[--C-:B------:R-:W-:Y:S02]  /*8c70*/  HSET2.LE.AND R4, R5, R0.reuse, PT ;  /* 0x0000000005047233 */ /* 0x100fe40003803000 */
[----:B------:R-:W-:Y:S02]  /*8c80*/  LOP3.LUT R5, R40, 0xff00ff, RZ, 0xc0, !PT ;  /* 0x00ff00ff28057812 */ /* 0x000fe400078ec0ff */
[C---:B------:R-:W-:Y:S02]  /*8c90*/  PRMT R189, R2.reuse, 0x7610, R189 ;  /* 0x0000761002bd7816 */ /* 0x040fe400000000bd */
[----:B------:R-:W-:Y:S02]  /*8ca0*/  PRMT R188, R2, 0x7632, R188 ;  /* 0x0000763202bc7816 */ /* 0x000fe400000000bc */
[----:B------:R-:W-:-:S02]  /*8cb0*/  HSET2.LE.AND R6, R18, R0, PT ;  /* 0x0000000012067233 */ /* 0x000fc40003803000 */
[----:B------:R-:W-:Y:S02]  /*8cc0*/  PRMT R23, R24, 0x5410, R23 ;  /* 0x0000541018177816 */ /* 0x000fe40000000017 */
[----:B-----5:R-:W-:Y:S02]  /*8cd0*/  F2FP.F16.F32.PACK_AB R2, R251, R32 ;  /* 0x00000020fb02723e */ /* 0x020fe400000000ff */
[----:B------:R-:W-:Y:S02]  /*8ce0*/  LOP3.LUT R18, R87, R3, RZ, 0xc0, !PT ;  /* 0x0000000357127212 */ /* 0x000fe400078ec0ff */
[----:B------:R-:W-:Y:S02]  /*8cf0*/  HSET2.LE.AND R3, R5, R0, PT ;  /* 0x0000000005037233 */ /* 0x000fe40003803000 */
[C---:B------:R-:W-:Y:S02]  /*8d00*/  PRMT R187, R2.reuse, 0x7610, R187 ;  /* 0x0000761002bb7816 */ /* 0x040fe400000000bb */
[----:B------:R-:W-:-:S02]  /*8d10*/  PRMT R186, R2, 0x7632, R186 ;  /* 0x0000763202ba7816 */ /* 0x000fc400000000ba */
[--C-:B------:R-:W-:Y:S02]  /*8d20*/  HSET2.LE.AND R2, R23, R0.reuse, PT ;  /* 0x0000000017027233 */ /* 0x100fe40003803000 */
[----:B------:R-:W-:Y:S02]  /*8d30*/  LOP3.LUT R23, R71, R3, RZ, 0xc0, !PT ;  /* 0x0000000347177212 */ /* 0x000fe400078ec0ff */
[----:B------:R-:W-:Y:S02]  /*8d40*/  SHF.R.U32.HI R61, RZ, 0x18, R15 ;  /* 0x00000018ff3d7819 */ /* 0x000fe4000001160f */
[----:B------:R-:W-:Y:S02]  /*8d50*/  SHF.R.U32.HI R66, RZ, 0x18, R55 ;  /* 0x00000018ff427819 */ /* 0x000fe40000011637 */
[----:B------:R-:W-:Y:S02]  /*8d60*/  PRMT R77, R160, 0x7772, RZ ;  /* 0x00007772a04d7816 */ /* 0x000fe400000000ff */
[----:B------:R-:W-:Y:S01]  /*8d70*/  @!P2 PRMT R195, R145, 0x5410, RZ ;  /* 0x0000541091c3a816 */ /* 0x000fe200000000ff */
[----:B------:R-:W-:Y:S01]  /*8d80*/  IMAD.MOV.U32 R145, RZ, RZ, R111 ;  /* 0x000000ffff917224 */ /* 0x000fe200078e006f */
[----:B------:R-:W-:-:S02]  /*8d90*/  HSET2.LE.AND R3, R69, R0, PT ;  /* 0x0000000045037233 */ /* 0x000fc40003803000 */
[C---:B------:R-:W-:Y:S01]  /*8da0*/  PRMT R79, R124.reuse, 0x7772, RZ ;  /* 0x000077727c4f7816 */ /* 0x040fe200000000ff */
[----:B------:R1:W2:Y:S01]  /*8db0*/  LDL.LU.S16 R69, [R1] ;  /* 0x0000000001457983 */ /* 0x0002a20000300600 */
[----:B------:R-:W-:Y:S02]  /*8dc0*/  ISETP.LE.U32.AND P1, PT, R61, UR4, PT ;  /* 0x000000043d007c0c */ /* 0x000fe4000bf23070 */
[----:B------:R-:W-:Y:S02]  /*8dd0*/  PRMT R89, R124, 0x7773, RZ ;  /* 0x000077737c597816 */ /* 0x000fe400000000ff */
[----:B------:R-:W-:Y:S02]  /*8de0*/  PRMT R99, R192, 0x5410, R193 ;  /* 0x00005410c0637816 */ /* 0x000fe400000000c1 */
[----:B------:R-:W-:Y:S02]  /*8df0*/  PRMT R127, R191, 0x5410, R190 ;  /* 0x00005410bf7f7816 */ /* 0x000fe400000000be */
[----:B------:R-:W-:-:S02]  /*8e00*/  SHF.R.U32.HI R59, RZ, 0x18, R45 ;  /* 0x00000018ff3b7819 */ /* 0x000fc4000001162d */
[----:B------:R-:W-:Y:S02]  /*8e10*/  PRMT R78, R160, 0x7773, RZ ;  /* 0x00007773a04e7816 */ /* 0x000fe400000000ff */
[----:B------:R-:W-:Y:S01]  /*8e20*/  PRMT R97, R184, 0x5410, R185 ;  /* 0x00005410b8617816 */ /* 0x000fe200000000b9 */
[----:B------:R-:W-:Y:S01]  /*8e30*/  @!P1 HADD2 R137, -R200.H0_H0, -RZ.H0_H0 ;  /* 0xa00000ffc8899230 */ /* 0x000fe20000000900 */
[----:B------:R-:W-:Y:S02]  /*8e40*/  LOP3.LUT R24, R110, R2, RZ, 0xc0, !PT ;  /* 0x000000026e187212 */ /* 0x000fe400078ec0ff */
[C---:B------:R-:W-:Y:S02]  /*8e50*/  PRMT R57, R28.reuse, 0x7771, RZ ;  /* 0x000077711c397816 */ /* 0x040fe400000000ff */
[----:B------:R-:W-:Y:S02]  /*8e60*/  PRMT R36, R28, 0x7773, RZ ;  /* 0x000077731c247816 */ /* 0x000fe400000000ff */
[----:B------:R-:W-:Y:S01]  /*8e70*/  PRMT R98, R124, 0x7771, RZ ;  /* 0x000077717c627816 */ /* 0x000fe200000000ff */
[----:B------:R-:W-:Y:S01]  /*8e80*/  MUFU.EX2 R156, R236 ;  /* 0x000000ec009c7308 */ /* 0x000fe20000000800 */
[----:B------:R-:W-:Y:S01]  /*8e90*/  @!P1 PRMT R200, R137, 0x5410, RZ ;  /* 0x0000541089c89816 */ /* 0x000fe200000000ff */
[----:B------:R-:W-:Y:S01]  /*8ea0*/  IMAD.MOV.U32 R71, RZ, RZ, R167 ;  /* 0x000000ffff477224 */ /* 0x000fe200078e00a7 */
[----:B------:R-:W-:-:S02]  /*8eb0*/  ISETP.LE.U32.AND P1, PT, R66, UR4, PT ;  /* 0x0000000442007c0c */ /* 0x000fc4000bf23070 */
[--C-:B------:R-:W-:Y:S02]  /*8ec0*/  HSET2.LE.AND R2, R22, R0.reuse, PT ;  /* 0x0000000016027233 */ /* 0x100fe40003803000 */
[----:B------:R-:W-:Y:S02]  /*8ed0*/  LOP3.LUT R19, R85, R4, RZ, 0xc0, !PT ;  /* 0x0000000455137212 */ /* 0x000fe400078ec0ff */
[--C-:B------:R-:W-:Y:S02]  /*8ee0*/  HSET2.LE.AND R4, R9, R0.reuse, PT ;  /* 0x0000000009047233 */ /* 0x100fe40003803000 */
[----:B------:R-:W-:Y:S02]  /*8ef0*/  LOP3.LUT R25, R114, R2, RZ, 0xc0, !PT ;  /* 0x0000000272197212 */ /* 0x000fe400078ec0ff */
[----:B------:R-:W-:Y:S02]  /*8f00*/  HSET2.LE.AND R2, R35, R0, PT ;  /* 0x0000000023027233 */ /* 0x000fe40003803000 */
[----:B------:R-:W-:Y:S01]  /*8f10*/  LOP3.LUT R12, R83, R4, RZ, 0xc0, !PT ;  /* 0x00000004530c7212 */ /* 0x000fe200078ec0ff */
[----:B------:R-:W-:Y:S01]  /*8f20*/  @!P1 HADD2 R144, -R196.H0_H0, -RZ.H0_H0 ;  /* 0xa00000ffc4909230 */ /* 0x000fe20000000900 */
[----:B------:R-:W-:-:S02]  /*8f30*/  @!P0 PRMT R191, R153, 0x5410, RZ ;  /* 0x0000541099bf8816 */ /* 0x000fc400000000ff */
[----:B------:R-:W-:Y:S01]  /*8f40*/  LOP3.LUT R22, R39, R2, RZ, 0xc0, !PT ;  /* 0x0000000227167212 */ /* 0x000fe200078ec0ff */
[----:B------:R-:W-:Y:S01]  /*8f50*/  IMAD.MOV.U32 R2, RZ, RZ, R28 ;  /* 0x000000ffff027224 */ /* 0x000fe200078e001c */
[----:B------:R-:W-:Y:S02]  /*8f60*/  @!P1 PRMT R196, R144, 0x5410, RZ ;  /* 0x0000541090c49816 */ /* 0x000fe400000000ff */
[----:B------:R-:W-:Y:S02]  /*8f70*/  LEA R144, R180, UR6, 0x1 ;  /* 0x00000006b4907c11 */ /* 0x000fe4000f8e08ff */
[----:B------:R-:W-:Y:S02]  /*8f80*/  LOP3.LUT R58, R2, 0xff, RZ, 0xc0, !PT ;  /* 0x000000ff023a7812 */ /* 0x000fe400078ec0ff */
[----:B------:R-:W-:Y:S01]  /*8f90*/  ISETP.GT.U32.AND P1, PT, R77, UR4, PT ;  /* 0x000000044d007c0c */ /* 0x000fe2000bf24070 */
[----:B------:R-:W3:Y:S01]  /*8fa0*/  LDSM.16.MT88.4 R120, [R144+0x9000] ;  /* 0x009000009078783b */ /* 0x000ee20000004200 */
[----:B------:R-:W-:Y:S01]  /*8fb0*/  IMAD.IADD R2, R109, 0x1, R144 ;  /* 0x000000016d027824 */ /* 0x000fe200078e0290 */
[----:B------:R-:W-:Y:S01]  /*8fc0*/  LOP3.LUT R4, R70, 0xff00ff, RZ, 0xc0, !PT ;  /* 0x00ff00ff46047812 */ /* 0x000fe200078ec0ff */
[----:B------:R-:W-:Y:S01]  /*8fd0*/  IMAD.MOV.U32 R70, RZ, RZ, R93 ;  /* 0x000000ffff467224 */ /* 0x000fe200078e005d */
[----:B------:R-:W-:Y:S01]  /*8fe0*/  LDSM.16.MT88.4 R116, [R144+0x9400] ;  /* 0x009400009074783b */ /* 0x000fe20000004200 */
[----:B------:R-:W-:-:S02]  /*8ff0*/  ISETP.GT.U32.AND P0, PT, R89, UR4, PT ;  /* 0x0000000459007c0c */ /* 0x000fc4000bf04070 */
[--C-:B------:R-:W-:Y:S01]  /*9000*/  HSET2.LE.AND R5, R14, R0.reuse, PT ;  /* 0x000000000e057233 */ /* 0x100fe20003803000 */
[----:B------:R-:W4:Y:S01]  /*9010*/  LDSM.16.MT88.4 R112, [R2+0x9000] ;  /* 0x009000000270783b */ /* 0x000f220000004200 */
[----:B------:R-:W-:Y:S02]  /*9020*/  HSET2.LE.AND R4, R4, R0, PT ;  /* 0x0000000004047233 */ /* 0x000fe40003803000 */
[----:B------:R-:W-:Y:S01]  /*9030*/  LOP3.LUT R14, R68, R3, RZ, 0xc0, !PT ;  /* 0x00000003440e7212 */ /* 0x000fe200078ec0ff */
[----:B------:R-:W-:Y:S01]  /*9040*/  @P1 HADD2 R152, -R192.H0_H0, -RZ.H0_H0 ;  /* 0xa00000ffc0981230 */ /* 0x000fe20000000900 */
[----:B------:R-:W5:Y:S01]  /*9050*/  LDSM.16.MT88.4 R108, [R2+0x9400] ;  /* 0x00940000026c783b */ /* 0x000f620000004200 */
[----:B------:R-:W-:Y:S02]  /*9060*/  LOP3.LUT R13, R82, R5, RZ, 0xc0, !PT ;  /* 0x00000005520d7212 */ /* 0x000fe400078ec0ff */
[----:B------:R-:W-:Y:S01]  /*9070*/  LOP3.LUT R15, R49, R4, RZ, 0xc0, !PT ;  /* 0x00000004310f7212 */ /* 0x000fe200078ec0ff */
[----:B------:R1:W2:Y:S01]  /*9080*/  LDL.LU.S16 R68, [R1+0x4] ;  /* 0x0000040001447983 */ /* 0x0002a20000300600 */
[----:B------:R-:W-:Y:S01]  /*9090*/  @P1 PRMT R192, R152, 0x5410, RZ ;  /* 0x0000541098c01816 */ /* 0x000fe200000000ff */
[----:B------:R-:W-:Y:S01]  /*90a0*/  @P0 HADD2 R163, -R188.H0_H0, -RZ.H0_H0 ;  /* 0xa00000ffbca30230 */ /* 0x000fe20000000900 */
[----:B------:R-:W-:-:S02]  /*90b0*/  ISETP.GT.U32.AND P1, PT, R79, UR4, PT ;  /* 0x000000044f007c0c */ /* 0x000fc4000bf24070 */
[----:B------:R-:W-:Y:S01]  /*90c0*/  LOP3.LUT R60, R45, 0xff, RZ, 0xc0, !PT ;  /* 0x000000ff2d3c7812 */ /* 0x000fe200078ec0ff */
[----:B------:R-:W-:Y:S01]  /*90d0*/  @!P4 HADD2 R234, -R54.H0_H0, -RZ.H0_H0 ;  /* 0xa00000ff36eac230 */ /* 0x000fe20000000900 */
[----:B------:R-:W-:Y:S01]  /*90e0*/  PRMT R125, R189, 0x5410, R188 ;  /* 0x00005410bd7d7816 */ /* 0x000fe200000000bc */
[----:B------:R1:W2:Y:S01]  /*90f0*/  LDL.LU.S16 R50, [R1+0x8] ;  /* 0x0000080001327983 */ /* 0x0002a20000300600 */
[----:B------:R-:W-:Y:S02]  /*9100*/  LOP3.LUT R21, R42, R6, RZ, 0xc0, !PT ;  /* 0x000000062a157212 */ /* 0x000fe400078ec0ff */
[----:B------:R-:W-:Y:S02]  /*9110*/  @P0 PRMT R188, R163, 0x5410, RZ ;  /* 0x00005410a3bc0816 */ /* 0x000fe400000000ff */
[----:B------:R-:W-:Y:S02]  /*9120*/  ISETP.LE.U32.AND P0, PT, R58, UR4, PT ;  /* 0x000000043a007c0c */ /* 0x000fe4000bf03070 */
[----:B------:R-:W-:Y:S01]  /*9130*/  F2FP.F16.F32.PACK_AB R6, R167, R94 ;  /* 0x0000005ea706723e */ /* 0x000fe200000000ff */
[----:B------:R-:W-:Y:S01]  /*9140*/  @P1 HADD2 R162, -R189.H0_H0, -RZ.H0_H0 ;  /* 0xa00000ffbda21230 */ /* 0x000fe20000000900 */
[----:B------:R-:W-:-:S02]  /*9150*/  ISETP.GT.U32.AND P2, PT, R78, UR4, PT ;  /* 0x000000044e007c0c */ /* 0x000fc4000bf44070 */
[----:B------:R-:W-:Y:S02]  /*9160*/  PRMT R183, R6, 0x7610, R183 ;  /* 0x0000761006b77816 */ /* 0x000fe400000000b7 */
[----:B------:R-:W-:Y:S01]  /*9170*/  @P1 PRMT R189, R162, 0x5410, RZ ;  /* 0x00005410a2bd1816 */ /* 0x000fe200000000ff */
[----:B---3--:R-:W-:Y:S01]  /*9180*/  HMMA.16816.F32 R8, R16, R120, RZ ;  /* 0x000000781008723c */ /* 0x008fe200000018ff */
[----:B------:R-:W-:-:S03]  /*9190*/  ISETP.LE.U32.AND P1, PT, R59, UR4, PT ;  /* 0x000000043b007c0c */ /* 0x000fc6000bf23070 */
[----:B------:R-:W-:Y:S01]  /*91a0*/  @!P0 HADD2 R171, -R183.H0_H0, -RZ.H0_H0 ;  /* 0xa00000ffb7ab8230 */ /* 0x000fe20000000900 */
[----:B------:R-:W-:Y:S02]  /*91b0*/  PRMT R182, R6, 0x7632, R182 ;  /* 0x0000763206b67816 */ /* 0x000fe400000000b6 */
[----:B------:R-:W-:Y:S01]  /*91c0*/  PRMT R39, R28, 0x7772, RZ ;  /* 0x000077721c277816 */ /* 0x000fe200000000ff */
[----:B------:R-:W-:Y:S01]  /*91d0*/  @P2 HADD2 R149, -R193.H0_H0, -RZ.H0_H0 ;  /* 0xa00000ffc1952230 */ /* 0x000fe20000000900 */
[----:B------:R-:W-:Y:S01]  /*91e0*/  HMMA.16816.F32 R40, R24, R120, RZ ;  /* 0x000000781828723c */ /* 0x000fe200000018ff */
[----:B------:R-:W-:Y:S01]  /*91f0*/  PRMT R96, R183, 0x5410, R182 ;  /* 0x00005410b7607816 */ /* 0x000fe200000000b6 */
[----:B------:R-:W-:Y:S01]  /*9200*/  FADD.FTZ R28, R181, R29 ;  /* 0x0000001db51c7221 */ /* 0x000fe20000010000 */
[----:B------:R-:W-:Y:S01]  /*9210*/  @!P0 PRMT R183, R171, 0x5410, RZ ;  /* 0x00005410abb78816 */ /* 0x000fe200000000ff */
[----:B------:R-:W-:Y:S01]  /*9220*/  FADD.FTZ R29, R247, R7 ;  /* 0x00000007f71d7221 */ /* 0x000fe20000010000 */
[----:B------:R-:W-:Y:S01]  /*9230*/  ISETP.GT.U32.AND P0, PT, R36, UR4, PT ;  /* 0x0000000424007c0c */ /* 0x000fe2000bf04070 */
[----:B------:R-:W-:Y:S01]  /*9240*/  @!P1 HADD2 R170, -R185.H0_H0, -RZ.H0_H0 ;  /* 0xa00000ffb9aa9230 */ /* 0x000fe20000000900 */
[----:B------:R-:W-:Y:S01]  /*9250*/  @P2 PRMT R193, R149, 0x5410, RZ ;  /* 0x0000541095c12816 */ /* 0x000fe200000000ff */
[----:B----4-:R-:W-:Y:S01]  /*9260*/  HMMA.16816.F32 R4, R16, R112, RZ ;  /* 0x000000701004723c */ /* 0x010fe200000018ff */
[----:B------:R-:W-:-:S02]  /*9270*/  ISETP.GT.U32.AND P2, PT, R98, UR4, PT ;  /* 0x0000000462007c0c */ /* 0x000fc4000bf44070 */
[----:B------:R-:W-:Y:S02]  /*9280*/  @!P1 PRMT R185, R170, 0x5410, RZ ;  /* 0x00005410aab99816 */ /* 0x000fe400000000ff */
[----:B------:R-:W-:Y:S02]  /*9290*/  ISETP.GT.U32.AND P1, PT, R57, UR4, PT ;  /* 0x0000000439007c0c */ /* 0x000fe4000bf24070 */
[----:B------:R-:W-:Y:S01]  /*92a0*/  PRMT R126, R187, 0x5410, R186 ;  /* 0x00005410bb7e7816 */ /* 0x000fe200000000ba */
[----:B------:R-:W-:Y:S01]  /*92b0*/  HMMA.16816.F32 R136, R12, R116, R8 ;  /* 0x000000740c88723c */ /* 0x000fe20000001808 */
[----:B------:R-:W-:-:S05]  /*92c0*/  LOP3.LUT R35, R37, 0xff, RZ, 0xc0, !PT ;  /* 0x000000ff25237812 */ /* 0x000fca00078ec0ff */
[----:B------:R-:W-:Y:S02]  /*92d0*/  @P2 HADD2 R154, -R190.H0_H0, -RZ.H0_H0 ;  /* 0xa00000ffbe9a2230 */ /* 0x000fe40000000900 */
[----:B------:R-:W-:Y:S02]  /*92e0*/  HMMA.16816.F32 R8, R24, R112, RZ ;  /* 0x000000701808723c */ /* 0x000fe400000018ff */
[----:B------:R-:W-:Y:S01]  /*92f0*/  @P1 HADD2 R174, -R182.H0_H0, -RZ.H0_H0 ;  /* 0xa00000ffb6ae1230 */ /* 0x000fe20000000900 */
[----:B------:R-:W-:Y:S02]  /*9300*/  @P2 PRMT R190, R154, 0x5410, RZ ;  /* 0x000054109abe2816 */ /* 0x000fe400000000ff */
[----:B------:R-:W-:Y:S02]  /*9310*/  ISETP.LE.U32.AND P2, PT, R60, UR4, PT ;  /* 0x000000043c007c0c */ /* 0x000fe4000bf43070 */
[----:B------:R-:W-:Y:S01]  /*9320*/  @P1 PRMT R182, R174, 0x5410, RZ ;  /* 0x00005410aeb61816 */ /* 0x000fe200000000ff */
[----:B------:R-:W-:Y:S01]  /*9330*/  HMMA.16816.F32 R168, R20, R116, R40 ;  /* 0x0000007414a8723c */ /* 0x000fe20000001828 */
[----:B------:R-:W3:Y:S01]  /*9340*/  MUFU.EX2 R117, R173 ;  /* 0x000000ad00757308 */ /* 0x000ee20000000800 */
[----:B------:R-:W-:-:S06]  /*9350*/  ISETP.GT.U32.AND P1, PT, R39, UR4, PT ;  /* 0x0000000427007c0c */ /* 0x000fcc000bf24070 */
[----:B-----5:R-:W-:Y:S01]  /*9360*/  HMMA.16816.F32 R4, R12, R108, R4 ;  /* 0x0000006c0c04723c */ /* 0x020fe20000001804 */
[----:B------:R-:W-:Y:S01]  /*9370*/  MUFU.EX2 R167, R240 ;  /* 0x000000f000a77308 */ /* 0x000fe20000000800 */
[----:B------:R-:W-:Y:S01]  /*9380*/  @!P2 HADD2 R164, -R187.H0_H0, -RZ.H0_H0 ;  /* 0xa00000ffbba4a230 */ /* 0x000fe20000000900 */
[----:B---3--:R-:W-:-:S05]  /*9390*/  F2FP.F16.F32.PACK_AB R3, R165, R117 ;  /* 0x00000075a503723e */ /* 0x008fca00000000ff */
[----:B------:R-:W-:Y:S01]  /*93a0*/  HMMA.16816.F32 R80, R20, R108, R8 ;  /* 0x0000006c1450723c */ /* 0x000fe20000001808 */
[----:B------:R-:W-:Y:S01]  /*93b0*/  @!P2 PRMT R187, R164, 0x5410, RZ ;  /* 0x00005410a4bba816 */ /* 0x000fe200000000ff */
[----:B------:R-:W-:Y:S01]  /*93c0*/  IMAD.MOV.U32 R164, RZ, RZ, R32 ;  /* 0x000000ffffa47224 */ /* 0x000fe200078e0020 */
[C---:B------:R-:W-:Y:S02]  /*93d0*/  PRMT R180, R3.reuse, 0x7632, R180 ;  /* 0x0000763203b47816 */ /* 0x040fe400000000b4 */
[----:B------:R-:W-:-:S03]  /*93e0*/  PRMT R181, R3, 0x7610, R181 ;  /* 0x0000761003b57816 */ /* 0x000fc600000000b5 */
[----:B------:R-:W-:Y:S01]  /*93f0*/  @P0 HADD2 R178, -R180.H0_H0, -RZ.H0_H0 ;  /* 0xa00000ffb4b20230 */ /* 0x000fe20000000900 */
[----:B------:R-:W-:Y:S01]  /*9400*/  PRMT R95, R181, 0x5410, R180 ;  /* 0x00005410b55f7816 */ /* 0x000fe200000000b4 */
[----:B------:R-:W-:Y:S02]  /*9410*/  @P1 HADD2 R177, -R181.H0_H0, -RZ.H0_H0 ;  /* 0xa00000ffb5b11230 */ /* 0x000fe40000000900 */
[----:B------:R-:W-:Y:S02]  /*9420*/  IMAD.MOV.U32 R162, RZ, RZ, R4 ;  /* 0x000000ffffa27224 */ /* 0x000fe400078e0004 */
[----:B------:R-:W-:Y:S01]  /*9430*/  IMAD.MOV.U32 R155, RZ, RZ, R5 ;  /* 0x000000ffff9b7224 */ /* 0x000fe200078e0005 */
[----:B------:R-:W-:Y:S01]  /*9440*/  MUFU.EX2 R120, R235 ;  /* 0x000000eb00787308 */ /* 0x000fe20000000800 */
[----:B------:R-:W-:Y:S02]  /*9450*/  IMAD.MOV.U32 R154, RZ, RZ, R6 ;  /* 0x000000ffff9a7224 */ /* 0x000fe400078e0006 */
[----:B------:R-:W-:-:S02]  /*9460*/  IMAD.MOV.U32 R153, RZ, RZ, R7 ;  /* 0x000000ffff997224 */ /* 0x000fc400078e0007 */
[----:B------:R-:W-:Y:S01]  /*9470*/  IMAD.MOV.U32 R148, RZ, RZ, R82 ;  /* 0x000000ffff947224 */ /* 0x000fe200078e0052 */
[----:B------:R-:W-:Y:S01]  /*9480*/  @P0 PRMT R180, R178, 0x5410, RZ ;  /* 0x00005410b2b40816 */ /* 0x000fe200000000ff */
[----:B------:R-:W-:Y:S01]  /*9490*/  IMAD.MOV.U32 R82, RZ, RZ, R145 ;  /* 0x000000ffff527224 */ /* 0x000fe200078e0091 */
[----:B------:R-:W-:Y:S01]  /*94a0*/  @P1 PRMT R181, R177, 0x5410, RZ ;  /* 0x00005410b1b51816 */ /* 0x000fe200000000ff */
[----:B------:R-:W3:Y:S01]  /*94b0*/  MUFU.EX2 R145, R237 ;  /* 0x000000ed00917308 */ /* 0x000ee20000000800 */
[----:B------:R-:W-:Y:S01]  /*94c0*/  ISETP.LE.U32.AND P0, PT, R35, UR4, PT ;  /* 0x0000000423007c0c */ /* 0x000fe2000bf03070 */
[----:B------:R-:W-:Y:S01]  /*94d0*/  IMAD.MOV.U32 R152, RZ, RZ, R80 ;  /* 0x000000ffff987224 */ /* 0x000fe200078e0050 */
[----:B------:R-:W-:Y:S01]  /*94e0*/  SHF.R.U32.HI R32, RZ, 0x18, R37 ;  /* 0x00000018ff207819 */ /* 0x000fe20000011625 */
[----:B------:R-:W-:Y:S01]  /*94f0*/  IMAD.U32 R4, RZ, RZ, UR35 ;  /* 0x00000023ff047e24 */ /* 0x000fe2000f8e00ff */
[----:B------:R-:W-:Y:S01]  /*9500*/  MUFU.EX2 R163, R232 ;  /* 0x000000e800a37308 */ /* 0x000fe20000000800 */
[----:B------:R-:W-:Y:S01]  /*9510*/  FADD.FTZ R6, R246, R31 ;  /* 0x0000001ff6067221 */ /* 0x000fe20000010000 */
[----:B------:R-:W-:-:S02]  /*9520*/  IMAD.MOV.U32 R80, RZ, RZ, R86 ;  /* 0x000000ffff507224 */ /* 0x000fc400078e0056 */
[----:B------:R-:W-:Y:S01]  /*9530*/  FADD.FTZ R10, R104, R28 ;  /* 0x0000001c680a7221 */ /* 0x000fe20000010000 */
[----:B------:R-:W-:Y:S01]  /*9540*/  FADD.FTZ R9, R249, R29 ;  /* 0x0000001df9097221 */ /* 0x000fe20000010000 */
[----:B------:R-:W-:Y:S01]  /*9550*/  IMAD.MOV.U32 R143, RZ, RZ, R83 ;  /* 0x000000ffff8f7224 */ /* 0x000fe200078e0053 */
[----:B------:R-:W-:Y:S01]  /*9560*/  MUFU.EX2 R113, R70 ;  /* 0x0000004600717308 */ /* 0x000fe20000000800 */
[----:B------:R-:W-:Y:S01]  /*9570*/  @!P4 PRMT R54, R234, 0x5410, RZ ;  /* 0x00005410ea36c816 */ /* 0x000fe200000000ff */
[----:B------:R-:W-:Y:S01]  /*9580*/  IMAD.MOV.U32 R121, RZ, RZ, R71 ;  /* 0x000000ffff797224 */ /* 0x000fe200078e0047 */
[----:B---3--:R-:W-:Y:S01]  /*9590*/  F2FP.F16.F32.PACK_AB R3, R156, R145 ;  /* 0x000000919c03723e */ /* 0x008fe200000000ff */
[----:B------:R-:W-:-:S04]  /*95a0*/  IMAD.WIDE R4, R4, 0x2, R46 ;  /* 0x0000000204047825 */ /* 0x000fc800078e022e */
[----:B------:R-:W-:Y:S01]  /*95b0*/  FADD.FTZ R34, R248, R6 ;  /* 0x00000006f8227221 */ /* 0x000fe20000010000 */
[----:B------:R-:W3:Y:S01]  /*95c0*/  LDSM.16.MT88.4 R84, [R144+0xa000] ;  /* 0x00a000009054783b */ /* 0x000ee20000004200 */
[----:B------:R-:W-:Y:S01]  /*95d0*/  PRMT R179, R3, 0x7610, R179 ;  /* 0x0000761003b37816 */ /* 0x000fe200000000b3 */
[----:B------:R-:W-:Y:S01]  /*95e0*/  FADD.FTZ R7, R105, R30 ;  /* 0x0000001e69077221 */ /* 0x000fe20000010000 */
[----:B------:R-:W-:Y:S01]  /*95f0*/  PRMT R178, R3, 0x7632, R178 ;  /* 0x0000763203b27816 */ /* 0x000fe200000000b2 */
[----:B------:R-:W-:Y:S01]  /*9600*/  IMAD.MOV.U32 R83, RZ, RZ, R94 ;  /* 0x000000ffff537224 */ /* 0x000fe200078e005e */
[----:B------:R-:W-:Y:S01]  /*9610*/  PRMT R3, R37, 0x7632, R3 ;  /* 0x0000763225037816 */ /* 0x000fe20000000003 */
[----:B------:R-:W-:Y:S01]  /*9620*/  @!P0 HADD2 R233, -R179.H0_H0, -RZ.H0_H0 ;  /* 0xa00000ffb3e98230 */ /* 0x000fe20000000900 */
[----:B------:R-:W-:Y:S01]  /*9630*/  PRMT R109, R179, 0x5410, R178 ;  /* 0x00005410b36d7816 */ /* 0x000fe200000000b2 */
[----:B------:R-:W-:Y:S01]  /*9640*/  MUFU.EX2 R112, R91 ;  /* 0x0000005b00707308 */ /* 0x000fe20000000800 */
[----:B------:R-:W-:Y:S01]  /*9650*/  LOP3.LUT R3, R3, 0xff, RZ, 0xc0, !PT ;  /* 0x000000ff03037812 */ /* 0x000fe200078ec0ff */
[----:B------:R-:W-:Y:S01]  /*9660*/  IMAD.MOV.U32 R149, RZ, RZ, R81 ;  /* 0x000000ffff957224 */ /* 0x000fe200078e0051 */
[----:B------:R-:W-:Y:S01]  /*9670*/  @!P0 PRMT R179, R233, 0x5410, RZ ;  /* 0x00005410e9b38816 */ /* 0x000fe200000000ff */
[----:B------:R-:W-:Y:S01]  /*9680*/  STG.E.U16 desc[UR28][R4.64], R52 ;  /* 0x0000003404007986 */ /* 0x000fe2000c10151c */
[----:B------:R-:W-:Y:S01]  /*9690*/  ISETP.LE.U32.AND P1, PT, R3, UR4, PT ;  /* 0x0000000403007c0c */ /* 0x000fe2000bf23070 */
[----:B------:R-:W4:Y:S01]  /*96a0*/  MUFU.EX2 R233, R239 ;  /* 0x000000ef00e97308 */ /* 0x000f220000000800 */
[----:B------:R-:W-:Y:S01]  /*96b0*/  LOP3.LUT R3, R55, 0xffff, RZ, 0xc0, !PT ;  /* 0x0000ffff37037812 */ /* 0x000fe200078ec0ff */
[----:B------:R5:W-:Y:S01]  /*96c0*/  STG.E.U16 desc[UR28][R4.64+0x2], R51 ;  /* 0x0000023304007986 */ /* 0x000be2000c10151c */
[----:B------:R-:W-:Y:S01]  /*96d0*/  FADD.FTZ R11, R107, R7 ;  /* 0x000000076b0b7221 */ /* 0x000fe20000010000 */
[----:B------:R-:W-:Y:S01]  /*96e0*/  @!P3 HADD2 R242, -R220.H0_H0, -RZ.H0_H0 ;  /* 0xa00000ffdcf2b230 */ /* 0x000fe20000000900 */
[----:B------:R-:W-:Y:S01]  /*96f0*/  SHF.R.U32.HI R8, RZ, 0x8, R3 ;  /* 0x00000008ff087819 */ /* 0x000fe20000011603 */
[----:B------:R-:W-:Y:S01]  /*9700*/  IMAD.MOV.U32 R81, RZ, RZ, R251 ;  /* 0x000000ffff517224 */ /* 0x000fe200078e00fb */
[----:B------:R-:W-:-:S02]  /*9710*/  ISETP.LE.U32.AND P0, PT, R32, UR4, PT ;  /* 0x0000000420007c0c */ /* 0x000fc4000bf03070 */
[----:B------:R-:W-:-:S04]  /*9720*/  LOP3.LUT R3, R8, 0xffff, RZ, 0xc0, !PT ;  /* 0x0000ffff08037812 */ /* 0x000fc800078ec0ff */
[----:B------:R-:W-:Y:S02]  /*9730*/  ISETP.LE.U32.AND P2, PT, R3, UR4, PT ;  /* 0x0000000403007c0c */ /* 0x000fe4000bf43070 */
[----:B----4-:R-:W-:-:S04]  /*9740*/  F2FP.F16.F32.PACK_AB R3, R233, R167 ;  /* 0x000000a7e903723e */ /* 0x010fc800000000ff */
[C---:B------:R-:W-:Y:S02]  /*9750*/  PRMT R177, R3.reuse, 0x7632, R177 ;  /* 0x0000763203b17816 */ /* 0x040fe400000000b1 */
[----:B------:R-:W-:Y:S01]  /*9760*/  PRMT R176, R3, 0x7610, R176 ;  /* 0x0000761003b07816 */ /* 0x000fe200000000b0 */
[----:B------:R-:W-:Y:S02]  /*9770*/  IMAD.U32 R3, RZ, RZ, UR25 ;  /* 0x00000019ff037e24 */ /* 0x000fe4000f8e00ff */
[----:B------:R-:W-:Y:S01]  /*9780*/  @!P0 HADD2 R243, -R177.H0_H0, -RZ.H0_H0 ;  /* 0xa00000ffb1f38230 */ /* 0x000fe20000000900 */
[----:B------:R-:W-:Y:S01]  /*9790*/  PRMT R108, R176, 0x5410, R177 ;  /* 0x00005410b06c7816 */ /* 0x000fe200000000b1 */
[----:B-----5:R-:W-:Y:S01]  /*97a0*/  IMAD.WIDE R4, R3, 0x70, R4 ;  /* 0x0000007003047825 */ /* 0x020fe200078e0204 */
[----:B------:R-:W-:Y:S02]  /*97b0*/  PRMT R3, R48, 0x7770, RZ ;  /* 0x0000777030037816 */ /* 0x000fe400000000ff */
[----:B------:R-:W-:-:S02]  /*97c0*/  @!P0 PRMT R177, R243, 0x5410, RZ ;  /* 0x00005410f3b18816 */ /* 0x000fc400000000ff */
[----:B------:R-:W-:Y:S02]  /*97d0*/  ISETP.LE.U32.AND P0, PT, R3, UR4, PT ;  /* 0x0000000403007c0c */ /* 0x000fe4000bf03070 */
[----:B------:R-:W-:-:S04]  /*97e0*/  PRMT R3, R45, 0x7632, R3 ;  /* 0x000076322d037816 */ /* 0x000fc80000000003 */
[----:B------:R-:W-:Y:S02]  /*97f0*/  LOP3.LUT R6, R3, 0xff, RZ, 0xc0, !PT ;  /* 0x000000ff03067812 */ /* 0x000fe400078ec0ff */
[----:B------:R-:W-:-:S04]  /*9800*/  F2FP.F16.F32.PACK_AB R3, R163, R120 ;  /* 0x00000078a303723e */ /* 0x000fc800000000ff */
[C---:B------:R-:W-:Y:S01]  /*9810*/  PRMT R175, R3.reuse, 0x7610, R175 ;  /* 0x0000761003af7816 */ /* 0x040fe200000000af */
[----:B------:R-:W-:Y:S01]  /*9820*/  FADD.FTZ R7, R106, R10 ;  /* 0x0000000a6a077221 */ /* 0x000fe20000010000 */
[----:B------:R-:W-:Y:S01]  /*9830*/  PRMT R174, R3, 0x7632, R174 ;  /* 0x0000763203ae7816 */ /* 0x000fe200000000ae */
[----:B------:R-:W-:Y:S02]  /*9840*/  FADD.FTZ R10, R250, R9 ;  /* 0x00000009fa0a7221 */ /* 0x000fe40000010000 */
[----:B------:R-:W-:Y:S01]  /*9850*/  @!P0 HADD2 R244, -R175.H0_H0, -RZ.H0_H0 ;  /* 0xa00000ffaff48230 */ /* 0x000fe20000000900 */
[----:B------:R-:W-:Y:S01]  /*9860*/  PRMT R9, R48, 0x7771, RZ ;  /* 0x0000777130097816 */ /* 0x000fe200000000ff */
[----:B------:R-:W4:Y:S01]  /*9870*/  LDSM.16.MT88.4 R104, [R144+0xa400] ;  /* 0x00a400009068783b */ /* 0x000f220000004200 */
[----:B------:R-:W-:Y:S02]  /*9880*/  PRMT R94, R175, 0x5410, R174 ;  /* 0x00005410af5e7816 */ /* 0x000fe400000000ae */
[----:B------:R-:W-:-:S02]  /*9890*/  @!P0 PRMT R175, R244, 0x5410, RZ ;  /* 0x00005410f4af8816 */ /* 0x000fc400000000ff */
[----:B------:R-:W-:Y:S01]  /*98a0*/  ISETP.GT.U32.AND P0, PT, R9, UR4, PT ;  /* 0x0000000409007c0c */ /* 0x000fe2000bf04070 */
[----:B------:R-:W-:-:S05]  /*98b0*/  @!P2 HADD2 R241, -R198.H0_H0, -RZ.H0_H0 ;  /* 0xa00000ffc6f1a230 */ /* 0x000fca0000000900 */
[----:B------:R-:W-:Y:S02]  /*98c0*/  @!P2 PRMT R198, R241, 0x5410, RZ ;  /* 0x00005410f1c6a816 */ /* 0x000fe400000000ff */
[----:B------:R-:W-:Y:S01]  /*98d0*/  ISETP.LE.U32.AND P2, PT, R6, UR4, PT ;  /* 0x0000000406007c0c */ /* 0x000fe2000bf43070 */
[----:B------:R-:W-:Y:S01]  /*98e0*/  FADD.FTZ R52, R140, R7 ;  /* 0x000000078c347221 */ /* 0x000fe20000010000 */
[----:B---3--:R-:W-:Y:S11]  /*98f0*/  HMMA.16816.F32 R28, R16, R84, RZ ;  /* 0x00000054101c723c */ /* 0x008ff600000018ff */
[----:B------:R-:W-:-:S02]  /*9900*/  @!P2 HADD2 R245, -R184.H0_H0, -RZ.H0_H0 ;  /* 0xa00000ffb8f5a230 */ /* 0x000fc40000000900 */
[----:B--2---:R-:W-:-:S05]  /*9910*/  @P0 HADD2 R69, -R174.H0_H0, -RZ.H0_H0 ;  /* 0xa00000ffae450230 */ /* 0x004fca0000000900 */
[----:B------:R-:W-:-:S04]  /*9920*/  PRMT R3, R69, 0x7610, R3 ;  /* 0x0000761045037816 */ /* 0x000fc80000000003 */
[----:B------:R-:W-:Y:S02]  /*9930*/  @P0 PRMT R174, R3, 0x5410, RZ ;  /* 0x0000541003ae0816 */ /* 0x000fe400000000ff */
[----:B------:R-:W-:-:S04]  /*9940*/  LOP3.LUT R3, R45, 0xffff, RZ, 0xc0, !PT ;  /* 0x0000ffff2d037812 */ /* 0x000fc800078ec0ff */
[----:B------:R-:W-:-:S04]  /*9950*/  SHF.R.U32.HI R7, RZ, 0x8, R3 ;  /* 0x00000008ff077819 */ /* 0x000fc80000011603 */
[----:B------:R-:W-:Y:S02]  /*9960*/  LOP3.LUT R3, R7, 0xffff, RZ, 0xc0, !PT ;  /* 0x0000ffff07037812 */ /* 0x000fe400078ec0ff */
[----:B------:R-:W-:Y:S02]  /*9970*/  @!P2 PRMT R184, R245, 0x5410, RZ ;  /* 0x00005410f5b8a816 */ /* 0x000fe400000000ff */
[----:B------:R-:W-:Y:S02]  /*9980*/  ISETP.LE.U32.AND P2, PT, R3, UR4, PT ;  /* 0x0000000403007c0c */ /* 0x000fe4000bf43070 */
[----:B------:R-:W-:Y:S01]  /*9990*/  LOP3.LUT R3, R37, 0xffff, RZ, 0xc0, !PT ;  /* 0x0000ffff25037812 */ /* 0x000fe200078ec0ff */
[----:B------:R2:W-:Y:S03]  /*99a0*/  STG.E.U16 desc[UR28][R4.64+0x2], R54 ;  /* 0x0000023604007986 */ /* 0x0005e6000c10151c */
[----:B------:R-:W-:Y:S01]  /*99b0*/  SHF.R.U32.HI R3, RZ, 0x8, R3 ;  /* 0x00000008ff037819 */ /* 0x000fe20000011603 */
[----:B----4-:R-:W-:Y:S01]  /*99c0*/  HMMA.16816.F32 R244, R12, R104, R28 ;  /* 0x000000680cf4723c */ /* 0x010fe2000000181c */
[----:B------:R-:W-:-:S04]  /*99d0*/  F2FP.F16.F32.PACK_AB R28, R112, R113 ;  /* 0x00000071701c723e */ /* 0x000fc800000000ff */
[C---:B------:R-:W-:Y:S02]  /*99e0*/  PRMT R173, R28.reuse, 0x7632, R173 ;  /* 0x000076321cad7816 */ /* 0x040fe400000000ad */
[----:B------:R-:W-:Y:S01]  /*99f0*/  PRMT R172, R28, 0x7610, R172 ;  /* 0x000076101cac7816 */ /* 0x000fe200000000ac */
[----:B------:R-:W-:Y:S01]  /*9a00*/  STG.E.U16 desc[UR28][R4.64], R53 ;  /* 0x0000003504007986 */ /* 0x000fe2000c10151c */
[----:B--2---:R-:W-:Y:S01]  /*9a10*/  FADD.FTZ R54, R150, R34 ;  /* 0x0000002296367221 */ /* 0x004fe20000010000 */
[----:B------:R-:W-:Y:S01]  /*9a20*/  FADD.FTZ R34, R151, R10 ;  /* 0x0000000a97227221 */ /* 0x000fe20000010000 */
[----:B------:R-:W-:-:S04]  /*9a30*/  LOP3.LUT R10, R3, 0xffff, RZ, 0xc0, !PT ;  /* 0x0000ffff030a7812 */ /* 0x000fc800078ec0ff */
[----:B------:R-:W-:Y:S01]  /*9a40*/  ISETP.LE.U32.AND P0, PT, R10, UR4, PT ;  /* 0x000000040a007c0c */ /* 0x000fe2000bf03070 */
[----:B------:R-:W-:-:S04]  /*9a50*/  IMAD.U32 R10, RZ, RZ, UR35 ;  /* 0x00000023ff0a7e24 */ /* 0x000fc8000f8e00ff */
[----:B------:R-:W-:-:S05]  /*9a60*/  IMAD.WIDE R28, R10, 0x2, R4 ;  /* 0x000000020a1c7825 */ /* 0x000fca00078e0204 */
[----:B------:R2:W-:Y:S04]  /*9a70*/  STG.E.U16 desc[UR28][R28.64], R56 ;  /* 0x000000381c007986 */ /* 0x0005e8000c10151c */
[----:B--2---:R1:W2:Y:S04]  /*9a80*/  LDL.LU.S16 R56, [R1+0x18] ;  /* 0x0000180001387983 */ /* 0x0042a80000300600 */
[----:B------:R1:W3:Y:S01]  /*9a90*/  LDL.LU.S16 R45, [R1+0x1c] ;  /* 0x00001c00012d7983 */ /* 0x0002e20000300600 */
[----:B------:R-:W-:Y:S02]  /*9aa0*/  @!P1 HADD2 R252, -R176.H0_H0, -RZ.H0_H0 ;  /* 0xa00000ffb0fc9230 */ /* 0x000fe40000000900 */
[----:B------:R-:W-:Y:S01]  /*9ab0*/  FADD.FTZ R53, R146, R11 ;  /* 0x0000000b92357221 */ /* 0x000fe20000010000 */
[----:B------:R-:W-:-:S02]  /*9ac0*/  PRMT R11, R48, 0x7773, RZ ;  /* 0x00007773300b7816 */ /* 0x000fc400000000ff */
[----:B------:R-:W-:Y:S02]  /*9ad0*/  @!P1 PRMT R176, R252, 0x5410, RZ ;  /* 0x00005410fcb09816 */ /* 0x000fe400000000ff */
[----:B------:R-:W-:-:S13]  /*9ae0*/  ISETP.GT.U32.AND P1, PT, R11, UR4, PT ;  /* 0x000000040b007c0c */ /* 0x000fda000bf24070 */
[----:B------:R-:W-:-:S05]  /*9af0*/  @P1 HADD2 R68, -R173.H0_H0, -RZ.H0_H0 ;  /* 0xa00000ffad441230 */ /* 0x000fca0000000900 */
[----:B------:R-:W-:Y:S02]  /*9b00*/  PRMT R31, R68, 0x7610, R31 ;  /* 0x00007610441f7816 */ /* 0x000fe4000000001f */
[----:B------:R-:W4:Y:S01]  /*9b10*/  LDSM.16.MT88.4 R68, [R2+0xa000] ;  /* 0x00a000000244783b */ /* 0x000f220000004200 */
[----:B------:R-:W-:Y:S01]  /*9b20*/  HMMA.16816.F32 R40, R24, R84, RZ ;  /* 0x000000541828723c */ /* 0x000fe200000018ff */
[----:B------:R-:W-:Y:S01]  /*9b30*/  @!P3 PRMT R220, R242, 0x5410, RZ ;  /* 0x00005410f2dcb816 */ /* 0x000fe200000000ff */
[----:B------:R-:W-:Y:S02]  /*9b40*/  IMAD.MOV.U32 R240, RZ, RZ, R82 ;  /* 0x000000fffff07224 */ /* 0x000fe400078e0052 */
[----:B------:R-:W-:Y:S02]  /*9b50*/  IMAD.MOV.U32 R116, RZ, RZ, R83 ;  /* 0x000000ffff747224 */ /* 0x000fe400078e0053 */
[----:B------:R-:W-:Y:S02]  /*9b60*/  IMAD.MOV.U32 R242, RZ, RZ, R80 ;  /* 0x000000fffff27224 */ /* 0x000fe400078e0050 */
[----:B------:R-:W-:-:S02]  /*9b70*/  IMAD.MOV.U32 R234, RZ, RZ, R81 ;  /* 0x000000ffffea7224 */ /* 0x000fc400078e0051 */
[----:B------:R-:W5:Y:S01]  /*9b80*/  LDSM.16.MT88.4 R80, [R2+0xa400] ;  /* 0x00a400000250783b */ /* 0x000f620000004200 */
[----:B------:R-:W-:Y:S01]  /*9b90*/  IMAD.MOV.U32 R241, RZ, RZ, R92 ;  /* 0x000000fffff17224 */ /* 0x000fe200078e005c */
[----:B------:R-:W-:Y:S02]  /*9ba0*/  PRMT R92, R79, 0x5410, R89 ;  /* 0x000054104f5c7816 */ /* 0x000fe40000000059 */
[----:B------:R-:W-:Y:S02]  /*9bb0*/  PRMT R79, R64, 0x5410, R8 ;  /* 0x00005410404f7816 */ /* 0x000fe40000000008 */
[----:B------:R-:W-:Y:S02]  /*9bc0*/  PRMT R10, R48, 0x7772, RZ ;  /* 0x00007772300a7816 */ /* 0x000fe400000000ff */
[----:B------:R-:W-:Y:S02]  /*9bd0*/  SHF.R.U32.HI R8, RZ, 0x10, R55 ;  /* 0x00000010ff087819 */ /* 0x000fe40000011637 */
[----:B------:R-:W-:Y:S01]  /*9be0*/  HMMA.16816.F32 R248, R20, R104, R40 ;  /* 0x0000006814f8723c */ /* 0x000fe20000001828 */
[----:B------:R-:W-:Y:S01]  /*9bf0*/  IMAD.MOV.U32 R40, RZ, RZ, R124 ;  /* 0x000000ffff287224 */ /* 0x000fe200078e007c */
[----:B------:R-:W-:-:S02]  /*9c00*/  PRMT R93, R77, 0x5410, R78 ;  /* 0x000054104d5d7816 */ /* 0x000fc4000000004e */
[----:B------:R-:W-:Y:S02]  /*9c10*/  PRMT R78, R10, 0x5410, R11 ;  /* 0x000054100a4e7816 */ /* 0x000fe4000000000b */
[----:B------:R-:W-:Y:S02]  /*9c20*/  LOP3.LUT R8, R8, 0xff, RZ, 0xc0, !PT ;  /* 0x000000ff08087812 */ /* 0x000fe400078ec0ff */
[----:B------:R-:W-:Y:S02]  /*9c30*/  LOP3.LUT R11, R40, 0xff, RZ, 0xc0, !PT ;  /* 0x000000ff280b7812 */ /* 0x000fe400078ec0ff */
[----:B------:R-:W-:Y:S02]  /*9c40*/  PRMT R84, R65, 0x5410, R67 ;  /* 0x0000541041547816 */ /* 0x000fe40000000043 */
[----:B------:R-:W-:Y:S02]  /*9c50*/  PRMT R36, R39, 0x5410, R36 ;  /* 0x0000541027247816 */ /* 0x000fe40000000024 */
[----:B------:R-:W-:-:S02]  /*9c60*/  PRMT R66, R8, 0x5410, R66 ;  /* 0x0000541008427816 */ /* 0x000fc40000000042 */
[----:B------:R-:W-:Y:S01]  /*9c70*/  PRMT R39, R58, 0x5410, R57 ;  /* 0x000054103a277816 */ /* 0x000fe20000000039 */
[----:B----4-:R-:W-:Y:S01]  /*9c80*/  HMMA.16816.F32 R40, R24, R68, RZ ;  /* 0x000000441828723c */ /* 0x010fe200000018ff */
[----:B------:R-:W-:Y:S01]  /*9c90*/  PRMT R67, R6, 0x5410, R59 ;  /* 0x0000541006437816 */ /* 0x000fe2000000003b */
[----:B------:R-:W-:Y:S02]  /*9ca0*/  @!P2 HADD2 R50, -R186.H0_H0, -RZ.H0_H0 ;  /* 0xa00000ffba32a230 */ /* 0x000fe40000000900 */
[----:B------:R-:W-:Y:S02]  /*9cb0*/  IMAD.MOV.U32 R49, RZ, RZ, R160 ;  /* 0x000000ffff317224 */ /* 0x000fe400078e00a0 */
[----:B------:R-:W-:Y:S01]  /*9cc0*/  @!P5 HADD2 R238, -R226.H0_H0, -RZ.H0_H0 ;  /* 0xa00000ffe2eed230 */ /* 0x000fe20000000900 */
[----:B------:R-:W-:Y:S02]  /*9cd0*/  PRMT R30, R50, 0x7610, R30 ;  /* 0x00007610321e7816 */ /* 0x000fe4000000001e */
[----:B------:R-:W-:-:S02]  /*9ce0*/  PRMT R91, R172, 0x5410, R173 ;  /* 0x00005410ac5b7816 */ /* 0x000fc400000000ad */
[----:B------:R-:W-:Y:S02]  /*9cf0*/  @P1 PRMT R173, R31, 0x5410, RZ ;  /* 0x000054101fad1816 */ /* 0x000fe400000000ff */
[----:B------:R-:W-:Y:S01]  /*9d00*/  @!P2 PRMT R186, R30, 0x5410, RZ ;  /* 0x000054101ebaa816 */ /* 0x000fe200000000ff */
[----:B------:R-:W-:Y:S01]  /*9d10*/  IMAD.MOV.U32 R30, RZ, RZ, R48 ;  /* 0x000000ffff1e7224 */ /* 0x000fe200078e0030 */
[----:B------:R-:W-:Y:S02]  /*9d20*/  @!P5 PRMT R226, R238, 0x5410, RZ ;  /* 0x00005410eee2d816 */ /* 0x000fe400000000ff */
[----:B------:R-:W-:Y:S02]  /*9d30*/  LOP3.LUT R31, R49, 0xff, RZ, 0xc0, !PT ;  /* 0x000000ff311f7812 */ /* 0x000fe400078ec0ff */
[----:B------:R-:W-:Y:S01]  /*9d40*/  HMMA.16816.F32 R48, R16, R68, RZ ;  /* 0x000000441030723c */ /* 0x000fe200000018ff */
[----:B------:R-:W-:Y:S01]  /*9d50*/  PRMT R85, R62, 0x5410, R61 ;  /* 0x000054103e557816 */ /* 0x000fe2000000003d */
[----:B------:R-:W-:Y:S01]  /*9d60*/  STG.E.U16 desc[UR28][R28.64+0x2], R63 ;  /* 0x0000023f1c007986 */ /* 0x000fe2000c10151c */
[----:B------:R-:W-:-:S03]  /*9d70*/  PRMT R68, R60, 0x5410, R7 ;  /* 0x000054103c447816 */ /* 0x000fc60000000007 */
[----:B------:R-:W-:Y:S02]  /*9d80*/  LDSM.16.MT88.4 R60, [R144+0xb400] ;  /* 0x00b40000903c783b */ /* 0x000fe40000004200 */
[----:B-----5:R-:W-:Y:S01]  /*9d90*/  HMMA.16816.F32 R236, R20, R80, R40 ;  /* 0x0000005014ec723c */ /* 0x020fe20000001828 */
[----:B------:R-:W-:Y:S02]  /*9da0*/  ISETP.GT.U32.AND P1, PT, R10, UR4, PT ;  /* 0x000000040a007c0c */ /* 0x000fe4000bf24070 */
[----:B------:R-:W-:Y:S02]  /*9db0*/  PRMT R89, R11, 0x5410, R98 ;  /* 0x000054100b597816 */ /* 0x000fe40000000062 */
[----:B------:R-:W-:-:S04]  /*9dc0*/  LOP3.LUT R10, R30, 0xff, RZ, 0xc0, !PT ;  /* 0x000000ff1e0a7812 */ /* 0x000fc800078ec0ff */
[----:B------:R-:W-:-:S10]  /*9dd0*/  PRMT R77, R10, 0x5410, R9 ;  /* 0x000054100a4d7816 */ /* 0x000fd40000000009 */
[----:B------:R-:W-:Y:S02]  /*9de0*/  IMAD.MOV.U32 R105, RZ, RZ, R237 ;  /* 0x000000ffff697224 */ /* 0x000fe400078e00ed */
[----:B------:R-:W-:Y:S02]  /*9df0*/  IMAD.MOV.U32 R98, RZ, RZ, R239 ;  /* 0x000000ffff627224 */ /* 0x000fe400078e00ef */
[----:B------:R-:W-:Y:S02]  /*9e00*/  IMAD.MOV.U32 R104, RZ, RZ, R238 ;  /* 0x000000ffff687224 */ /* 0x000fe400078e00ee */
[----:B------:R-:W-:Y:S02]  /*9e10*/  IMAD.MOV.U32 R69, RZ, RZ, R236 ;  /* 0x000000ffff457224 */ /* 0x000fe400078e00ec */
[----:B------:R-:W-:Y:S01]  /*9e20*/  HMMA.16816.F32 R236, R12, R80, R48 ;  /* 0x000000500cec723c */ /* 0x000fe20000001830 */
[----:B------:R-:W-:Y:S01]  /*9e30*/  LDSM.16.MT88.4 R48, [R2+0xb000] ;  /* 0x00b000000230783b */ /* 0x000fe20000004200 */
[----:B------:R-:W-:-:S04]  /*9e40*/  SHF.R.U32.HI R6, RZ, 0x10, R37 ;  /* 0x00000010ff067819 */ /* 0x000fc80000011625 */
[----:B------:R-:W-:Y:S02]  /*9e50*/  LOP3.LUT R6, R6, 0xff, RZ, 0xc0, !PT ;  /* 0x000000ff06067812 */ /* 0x000fe400078ec0ff */
[----:B------:R-:W-:Y:S01]  /*9e60*/  PRMT R65, R35, 0x5410, R3 ;  /* 0x0000541023417816 */ /* 0x000fe20000000003 */
[----:B------:R-:W-:Y:S01]  /*9e70*/  FADD.FTZ R3, R166, R54 ;  /* 0x00000036a6037221 */ /* 0x000fe20000010000 */
[----:B------:R-:W-:Y:S01]  /*9e80*/  PRMT R64, R6, 0x5410, R32 ;  /* 0x0000541006407816 */ /* 0x000fe20000000020 */
[----:B------:R-:W-:Y:S01]  /*9e90*/  FADD.FTZ R6, R147, R52 ;  /* 0x0000003493067221 */ /* 0x000fe20000010000 */
[----:B------:R-:W-:Y:S02]  /*9ea0*/  IMAD.MOV.U32 R150, RZ, RZ, R167 ;  /* 0x000000ffff967224 */ /* 0x000fe400078e00a7 */
[----:B------:R-:W-:Y:S02]  /*9eb0*/  IMAD.MOV.U32 R160, RZ, RZ, R165 ;  /* 0x000000ffffa07224 */ /* 0x000fe400078e00a5 */
[----:B------:R-:W-:-:S02]  /*9ec0*/  IMAD.MOV.U32 R146, RZ, RZ, R164 ;  /* 0x000000ffff927224 */ /* 0x000fc400078e00a4 */
[----:B------:R-:W-:Y:S01]  /*9ed0*/  FADD.FTZ R30, R240, R34 ;  /* 0x00000022f01e7221 */ /* 0x000fe20000010000 */
[----:B------:R-:W-:Y:S02]  /*9ee0*/  IMAD.MOV.U32 R232, RZ, RZ, R241 ;  /* 0x000000ffffe87224 */ /* 0x000fe400078e00f1 */
[----:B------:R-:W-:Y:S01]  /*9ef0*/  IMAD.MOV.U32 R235, RZ, RZ, R242 ;  /* 0x000000ffffeb7224 */ /* 0x000fe200078e00f2 */
[----:B------:R-:W-:Y:S01]  /*9f00*/  PRMT R90, R31, 0x5410, R90 ;  /* 0x000054101f5a7816 */ /* 0x000fe2000000005a */
[----:B------:R-:W-:Y:S04]  /*9f10*/  STG.E.U16 desc[UR28][R46.64+0x10], R73 ;  /* 0x000010492e007986 */ /* 0x000fe8000c10151c */
[----:B------:R-:W-:Y:S01]  /*9f20*/  STG.E.U16 desc[UR28][R46.64+0x12], R72 ;  /* 0x000012482e007986 */ /* 0x000fe2000c10151c */
[----:B------:R-:W-:-:S02]  /*9f30*/  IMAD.MOV.U32 R124, RZ, RZ, R234 ;  /* 0x000000ffff7c7224 */ /* 0x000fc400078e00ea */
[----:B------:R-:W-:Y:S01]  /*9f40*/  IMAD.MOV.U32 R147, RZ, RZ, R233 ;  /* 0x000000ffff937224 */ /* 0x000fe200078e00e9 */
[--C-:B------:R-:W-:Y:S02]  /*9f50*/  HSET2.LE.AND R39, R39, R0.reuse, PT ;  /* 0x0000000027277233 */ /* 0x100fe40003803000 */
[----:B------:R-:W-:Y:S01]  /*9f60*/  HSET2.LE.AND R35, R66, R0, PT ;  /* 0x0000000042237233 */ /* 0x000fe20003803000 */
[----:B--2---:R-:W-:-:S05]  /*9f70*/  @!P0 HADD2 R56, -R178.H0_H0, -RZ.H0_H0 ;  /* 0xa00000ffb2388230 */ /* 0x004fca0000000900 */
[----:B------:R-:W-:Y:S02]  /*9f80*/  PRMT R8, R56, 0x7610, R8 ;  /* 0x0000761038087816 */ /* 0x000fe40000000008 */
[----:B------:R-:W2:Y:S02]  /*9f90*/  LDSM.16.MT88.4 R56, [R144+0xb000] ;  /* 0x00b000009038783b */ /* 0x000ea40000004200 */
[----:B------:R-:W-:Y:S01]  /*9fa0*/  @!P0 PRMT R178, R8, 0x5410, RZ ;  /* 0x0000541008b28816 */ /* 0x000fe200000000ff */
[----:B---3--:R-:W-:-:S05]  /*9fb0*/  @P1 HADD2 R45, -R172.H0_H0, -RZ.H0_H0 ;  /* 0xa00000ffac2d1230 */ /* 0x008fca0000000900 */
[----:B------:R-:W-:-:S04]  /*9fc0*/  PRMT R7, R45, 0x7610, R7 ;  /* 0x000076102d077816 */ /* 0x000fc80000000007 */
[----:B------:R-:W-:Y:S01]  /*9fd0*/  @P1 PRMT R172, R7, 0x5410, RZ ;  /* 0x0000541007ac1816 */ /* 0x000fe200000000ff */
[----:B------:R-:W-:Y:S02]  /*9fe0*/  FADD.FTZ R7, R159, R53 ;  /* 0x000000359f077221 */ /* 0x000fe40000010000 */
[----:B------:R-:W3:Y:S01]  /*9ff0*/  LDSM.16.MT88.4 R52, [R2+0xb400] ;  /* 0x00b400000234783b */ /* 0x000ee20000004200 */
[----:B--2---:R-:W-:Y:S01]  /*a000*/  HMMA.16816.F32 R8, R16, R56, RZ ;  /* 0x000000381008723c */ /* 0x004fe200000018ff */
[----:B------:R-:W-:-:S15]  /*a010*/  FADD.FTZ R7, R135, R7 ;  /* 0x0000000787077221 */ /* 0x000fde0000010000 */
[----:B------:R-:W-:-:S04]  /*a020*/  NOP ;  /* 0x0000000000007918 */ /* 0x000fc80000000000 */
[----:B------:R-:W-:Y:S01]  /*a030*/  HMMA.16816.F32 R164, R12, R60, R8 ;  /* 0x0000003c0ca4723c */ /* 0x000fe20000001808 */
[----:B------:R-:W-:Y:S01]  /*a040*/  FADD.FTZ R8, R158, R3 ;  /* 0x000000039e087221 */ /* 0x000fe20000010000 */
[----:B------:R-:W-:-:S04]  /*a050*/  IMAD.U32 R3, RZ, RZ, UR25 ;  /* 0x00000019ff037e24 */ /* 0x000fc8000f8e00ff */
[----:B------:R-:W-:-:S04]  /*a060*/  IMAD.WIDE R4, R3, -0x70, R4 ;  /* 0xffffff9003047825 */ /* 0x000fc800078e0204 */
[----:B------:R-:W-:Y:S01]  /*a070*/  FADD.FTZ R3, R132, R6 ;  /* 0x0000000684037221 */ /* 0x000fe20000010000 */
[----:B------:R-:W-:-:S03]  /*a080*/  FADD.FTZ R6, R232, R30 ;  /* 0x0000001ee8067221 */ /* 0x000fc60000010000 */
[----:B------:R-:W-:Y:S01]  /*a090*/  FADD.FTZ R32, R128, R3 ;  /* 0x0000000380207221 */ /* 0x000fe20000010000 */
[----:B------:R-:W-:Y:S01]  /*a0a0*/  IMAD.U32 R3, RZ, RZ, UR25 ;  /* 0x00000019ff037e24 */ /* 0x000fe2000f8e00ff */
[----:B------:R-:W-:Y:S01]  /*a0b0*/  STG.E.U16 desc[UR28][R4.64+0x10], R74 ;  /* 0x0000104a04007986 */ /* 0x000fe2000c10151c */
[----:B------:R-:W-:Y:S01]  /*a0c0*/  FADD.FTZ R252, R134, R7 ;  /* 0x0000000786fc7221 */ /* 0x000fe20000010000 */
[----:B------:R-:W-:Y:S01]  /*a0d0*/  FADD.FTZ R34, R235, R6 ;  /* 0x00000006eb227221 */ /* 0x000fe20000010000 */
[----:B------:R-:W-:Y:S01]  /*a0e0*/  IMAD.WIDE R30, R3, 0x70, R4 ;  /* 0x00000070031e7825 */ /* 0x000fe200078e0204 */
[----:B------:R2:W-:Y:S03]  /*a0f0*/  STG.E.U16 desc[UR28][R4.64+0x12], R75 ;  /* 0x0000124b04007986 */ /* 0x0005e6000c10151c */
[----:B------:R-:W-:Y:S02]  /*a100*/  FADD.FTZ R45, R161, R8 ;  /* 0x00000008a12d7221 */ /* 0x000fe40000010000 */
[C---:B------:R-:W-:Y:S08]  /*a110*/  HMMA.16816.F32 R8, R24.reuse, R48, RZ ;  /* 0x000000301808723c */ /* 0x040ff000000018ff */
[----:B------:R-:W-:Y:S08]  /*a120*/  HMMA.16816.F32 R40, R24, R56, RZ ;  /* 0x000000381828723c */ /* 0x000ff000000018ff */
[----:B--2---:R-:W-:Y:S01]  /*a130*/  HMMA.16816.F32 R4, R16, R48, RZ ;  /* 0x000000301004723c */ /* 0x004fe200000018ff */
[----:B------:R-:W-:-:S02]  /*a140*/  IMAD.MOV.U32 R57, RZ, RZ, R156 ;  /* 0x000000ffff397224 */ /* 0x000fc400078e009c */
[----:B------:R-:W-:Y:S01]  /*a150*/  IMAD.MOV.U32 R56, RZ, RZ, R157 ;  /* 0x000000ffff387224 */ /* 0x000fe200078e009d */
[----:B------:R-:W-:-:S04]  /*a160*/  LOP3.LUT R3, R93, 0xff00ff, RZ, 0xc0, !PT ;  /* 0x00ff00ff5d037812 */ /* 0x000fc800078ec0ff */
[----:B---3--:R-:W-:Y:S01]  /*a170*/  HMMA.16816.F32 R232, R20, R52, R8 ;  /* 0x0000003414e8723c */ /* 0x008fe20000001808 */
[----:B------:R-:W-:Y:S02]  /*a180*/  LOP3.LUT R8, R78, 0xff00ff, RZ, 0xc0, !PT ;  /* 0x00ff00ff4e087812 */ /* 0x000fe400078ec0ff */
[----:B------:R-:W-:-:S09]  /*a190*/  LOP3.LUT R9, R36, 0xff00ff, RZ, 0xc0, !PT ;  /* 0x00ff00ff24097812 */ /* 0x000fd200078ec0ff */
[----:B------:R-:W-:Y:S01]  /*a1a0*/  HMMA.16816.F32 R156, R12, R52, R4 ;  /* 0x000000340c9c723c */ /* 0x000fe20000001804 */
[----:B------:R-:W-:Y:S02]  /*a1b0*/  LOP3.LUT R7, R92, 0xff00ff, RZ, 0xc0, !PT ;  /* 0x00ff00ff5c077812 */ /* 0x000fe400078ec0ff */
[--C-:B------:R-:W-:Y:S01]  /*a1c0*/  HSET2.LE.AND R4, R85, R0.reuse, PT ;  /* 0x0000000055047233 */ /* 0x100fe20003803000 */
[----:B------:R-:W-:Y:S02]  /*a1d0*/  IMAD.MOV.U32 R85, RZ, RZ, R32 ;  /* 0x000000ffff557224 */ /* 0x000fe400078e0020 */
[--C-:B------:R-:W-:Y:S02]  /*a1e0*/  HSET2.LE.AND R37, R7, R0.reuse, PT ;  /* 0x0000000007257233 */ /* 0x100fe40003803000 */
[--C-:B------:R-:W-:Y:S01]  /*a1f0*/  HSET2.LE.AND R7, R77, R0.reuse, PT ;  /* 0x000000004d077233 */ /* 0x100fe20003803000 */
[----:B------:R-:W-:Y:S01]  /*a200*/  HMMA.16816.F32 R240, R20, R60, R40 ;  /* 0x0000003c14f0723c */ /* 0x000fe20000001828 */
[----:B------:R-:W-:-:S02]  /*a210*/  HSET2.LE.AND R6, R3, R0, PT ;  /* 0x0000000003067233 */ /* 0x000fc40003803000 */
[--C-:B------:R-:W-:Y:S02]  /*a220*/  HSET2.LE.AND R32, R8, R0.reuse, PT ;  /* 0x0000000008207233 */ /* 0x100fe40003803000 */
[--C-:B------:R-:W-:Y:S02]  /*a230*/  HSET2.LE.AND R40, R9, R0.reuse, PT ;  /* 0x0000000009287233 */ /* 0x100fe40003803000 */
[--C-:B------:R-:W-:Y:S02]  /*a240*/  HSET2.LE.AND R41, R68, R0.reuse, PT ;  /* 0x0000000044297233 */ /* 0x100fe40003803000 */
[--C-:B------:R-:W-:Y:S02]  /*a250*/  HSET2.LE.AND R42, R67, R0.reuse, PT ;  /* 0x00000000432a7233 */ /* 0x100fe40003803000 */
[--C-:B------:R-:W-:Y:S01]  /*a260*/  HSET2.LE.AND R43, R65, R0.reuse, PT ;  /* 0x00000000412b7233 */ /* 0x100fe20003803000 */
[----:B------:R-:W-:Y:S01]  /*a270*/  IMAD.MOV.U32 R68, RZ, RZ, R98 ;  /* 0x000000ffff447224 */ /* 0x000fe200078e0062 */
[----:B------:R-:W-:Y:S01]  /*a280*/  LOP3.LUT R98, R94, R7, RZ, 0xc0, !PT ;  /* 0x000000075e627212 */ /* 0x000fe200078ec0ff */
[----:B------:R-:W-:Y:S01]  /*a290*/  IMAD.MOV.U32 R52, RZ, RZ, R34 ;  /* 0x000000ffff347224 */ /* 0x000fe200078e0022 */
[--C-:B------:R-:W-:Y:S01]  /*a2a0*/  HSET2.LE.AND R5, R90, R0.reuse, PT ;  /* 0x000000005a057233 */ /* 0x100fe20003803000 */
[----:B------:R-:W-:Y:S01]  /*a2b0*/  STG.E.U16 desc[UR28][R30.64+0x10], R76 ;  /* 0x0000104c1e007986 */ /* 0x000fe2000c10151c */
[----:B------:R-:W-:-:S02]  /*a2c0*/  HSET2.LE.AND R3, R84, R0, PT ;  /* 0x0000000054037233 */ /* 0x000fc40003803000 */
[--C-:B------:R-:W-:Y:S01]  /*a2d0*/  HSET2.LE.AND R36, R89, R0.reuse, PT ;  /* 0x0000000059247233 */ /* 0x100fe20003803000 */
[----:B------:R2:W-:Y:S01]  /*a2e0*/  STG.E.U16 desc[UR28][R30.64+0x12], R88 ;  /* 0x000012581e007986 */ /* 0x0005e2000c10151c */
[--C-:B------:R-:W-:Y:S02]  /*a2f0*/  HSET2.LE.AND R34, R79, R0.reuse, PT ;  /* 0x000000004f227233 */ /* 0x100fe40003803000 */
        /* <DEDUP_REMOVED lines=16> */
[----:B------:R-:W-:Y:S01]  /*a400*/  IMAD.MOV.U32 R48, RZ, RZ, R69 ;  /* 0x000000ffff307224 */ /* 0x000fe200078e0045 */
[----:B------:R-:W-:Y:S01]  /*a410*/  LOP3.LUT R10, R129, R5, RZ, 0xc0, !PT ;  /* 0x00000005810a7212 */ /* 0x000fe200078ec0ff */
[----:B------:R-:W-:Y:S01]  /*a420*/  IMAD.MOV.U32 R69, RZ, RZ, R160 ;  /* 0x000000ffff457224 */ /* 0x000fe200078e00a0 */
[----:B------:R-:W-:Y:S01]  /*a430*/  LOP3.LUT R4, R131, R34, RZ, 0xc0, !PT ;  /* 0x0000002283047212 */ /* 0x000fe200078ec0ff */
[----:B------:R-:W-:Y:S01]  /*a440*/  IMAD.MOV.U32 R146, RZ, RZ, R163 ;  /* 0x000000ffff927224 */ /* 0x000fe200078e00a3 */
[----:B------:R-:W-:Y:S01]  /*a450*/  LOP3.LUT R5, R130, R35, RZ, 0xc0, !PT ;  /* 0x0000002382057212 */ /* 0x000fe200078ec0ff */
[----:B------:R-:W-:-:S02]  /*a460*/  IMAD.MOV.U32 R128, RZ, RZ, R162 ;  /* 0x000000ffff807224 */ /* 0x000fc400078e00a2 */
[----:B------:R-:W-:Y:S01]  /*a470*/  FADD.FTZ R45, R142, R45 ;  /* 0x0000002d8e2d7221 */ /* 0x000fe20000010000 */
[----:B------:R-:W-:Y:S01]  /*a480*/  IMAD.MOV.U32 R84, RZ, RZ, R150 ;  /* 0x000000ffff547224 */ /* 0x000fe200078e0096 */
[----:B------:R-:W-:Y:S01]  /*a490*/  LOP3.LUT R8, R141, R3, RZ, 0xc0, !PT ;  /* 0x000000038d087212 */ /* 0x000fe200078ec0ff */
        /* <DEDUP_REMOVED lines=12> */
[----:B------:R-:W-:Y:S08]  /*a560*/  HMMA.16816.F32 R140, R12, R54, R16 ;  /* 0x000000360c8c723c */ /* 0x000ff00000001810 */
[C---:B------:R-:W-:Y:S08]  /*a570*/  HMMA.16816.F32 R12, R24.reuse, R122, RZ ;  /* 0x0000007a180c723c */ /* 0x040ff000000018ff */
[----:B------:R-:W-:-:S12]  /*a580*/  HMMA.16816.F32 R16, R24, R114, RZ ;  /* 0x000000721810723c */ /* 0x000fd800000018ff */
[----:B------:R-:W-:Y:S08]  /*a590*/  HMMA.16816.F32 R64, R20, R118, R12 ;  /* 0x000000761440723c */ /* 0x000ff0000000180c */
[----:B------:R-:W-:Y:S01]  /*a5a0*/  HMMA.16816.F32 R12, R24, R86, RZ ;  /* 0x00000056180c723c */ /* 0x000fe200000018ff */
[----:B------:R-:W-:Y:S02]  /*a5b0*/  IMAD.MOV.U32 R49, RZ, RZ, R105 ;  /* 0x000000ffff317224 */ /* 0x000fe400078e0069 */
[----:B------:R-:W-:-:S05]  /*a5c0*/  IMAD.MOV.U32 R32, RZ, RZ, R104 ;  /* 0x000000ffff207224 */ /* 0x000fca00078e0068 */
[----:B------:R-:W-:Y:S08]  /*a5d0*/  HMMA.16816.F32 R40, R20, R110, R16 ;  /* 0x0000006e1428723c */ /* 0x000ff00000001810 */
[----:B------:R-:W-:Y:S08]  /*a5e0*/  HMMA.16816.F32 R16, R24, R70, RZ ;  /* 0x000000461810723c */ /* 0x000ff000000018ff */
[----:B------:R-:W-:Y:S08]  /*a5f0*/  HMMA.16816.F32 R104, R20, R106, R12 ;  /* 0x0000006a1468723c */ /* 0x000ff0000000180c */
[C---:B------:R-:W-:Y:S08]  /*a600*/  HMMA.16816.F32 R12, R24.reuse, R58, RZ ;  /* 0x0000003a180c723c */ /* 0x040ff000000018ff */
[----:B------:R-:W-:Y:S08]  /*a610*/  HMMA.16816.F32 R24, R24, R50, RZ ;  /* 0x000000321818723c */ /* 0x000ff000000018ff */
[C---:B------:R-:W-:Y:S01]  /*a620*/  HMMA.16816.F32 R80, R20.reuse, R82, R16 ;  /* 0x000000521450723c */ /* 0x040fe20000001810 */
[----:B------:R-:W2:Y:S07]  /*a630*/  LDSM.16.MT88.4 R16, [R2+0x9800] ;  /* 0x009800000210783b */ /* 0x000eae0000004200 */
[C---:B------:R-:W-:Y:S01]  /*a640*/  HMMA.16816.F32 R60, R20.reuse, R62, R12 ;  /* 0x0000003e143c723c */ /* 0x040fe2000000180c */
[----:B------:R-:W-:Y:S07]  /*a650*/  LDSM.16.MT88.4 R12, [R144+0xa800] ;  /* 0x00a80000900c783b */ /* 0x000fee0000004200 */
[----:B------:R-:W-:Y:S01]  /*a660*/  HMMA.16816.F32 R24, R20, R54, R24 ;  /* 0x000000361418723c */ /* 0x000fe20000001818 */
[----:B------:R-:W3:Y:S01]  /*a670*/  LDSM.16.MT88.4 R20, [R144+0x9800] ;  /* 0x009800009014783b */ /* 0x000ee20000004200 */
[----:B------:R-:W-:Y:S01]  /*a680*/  LOP3.LUT R6, R127, R36, RZ, 0xc0, !PT ;  /* 0x000000247f067212 */ /* 0x000fe200078ec0ff */
[----:B------:R-:W-:Y:S01]  /*a690*/  IMAD.U32 R3, RZ, RZ, UR25 ;  /* 0x00000019ff037e24 */ /* 0x000fe2000f8e00ff */
[----:B------:R-:W-:Y:S01]  /*a6a0*/  LOP3.LUT R7, R125, R37, RZ, 0xc0, !PT ;  /* 0x000000257d077212 */ /* 0x000fe200078ec0ff */
[----:B------:R-:W-:Y:S01]  /*a6b0*/  IMAD.MOV.U32 R50, RZ, RZ, R32 ;  /* 0x000000ffff327224 */ /* 0x000fe200078e0020 */
[----:B------:R-:W-:Y:S01]  /*a6c0*/  LOP3.LUT R93, R108, R0, RZ, 0xc0, !PT ;  /* 0x000000006c5d7212 */ /* 0x000fe200078ec0ff */
[----:B------:R-:W-:-:S04]  /*a6d0*/  IMAD.WIDE R30, R3, -0x70, R30 ;  /* 0xffffff90031e7825 */ /* 0x000fc800078e021e */
        /* <DEDUP_REMOVED lines=8> */
[-C--:B--2---:R-:W-:Y:S01]  /*a760*/  HMMA.16816.F32 R160, R8, R16.reuse, R160 ;  /* 0x0000001008a0723c */ /* 0x084fe200000018a0 */
[----:B------:R-:W-:Y:S02]  /*a770*/  IMAD.MOV.U32 R32, RZ, RZ, R116 ;  /* 0x000000ffff207224 */ /* 0x000fe400078e0074 */
[----:B------:R-:W-:Y:S02]  /*a780*/  IMAD.MOV.U32 R68, RZ, RZ, R117 ;  /* 0x000000ffff447224 */ /* 0x000fe400078e0075 */
[----:B------:R-:W-:Y:S02]  /*a790*/  IMAD.MOV.U32 R85, RZ, RZ, R120 ;  /* 0x000000ffff557224 */ /* 0x000fe400078e0078 */
[----:B------:R-:W-:Y:S01]  /*a7a0*/  IMAD.MOV.U32 R147, RZ, RZ, R121 ;  /* 0x000000ffff937224 */ /* 0x000fe200078e0079 */
[----:B------:R-:W-:Y:S08]  /*a7b0*/  HMMA.16816.F32 R128, R4, R16, R128 ;  /* 0x000000100480723c */ /* 0x000ff00000001880 */
[-C--:B---3--:R-:W-:Y:S08]  /*a7c0*/  HMMA.16816.F32 R168, R8, R20.reuse, R168 ;  /* 0x0000001408a8723c */ /* 0x088ff000000018a8 */
[C---:B------:R-:W-:Y:S08]  /*a7d0*/  HMMA.16816.F32 R136, R4.reuse, R20, R136 ;  /* 0x000000140488723c */ /* 0x040ff00000001888 */
[-C--:B------:R-:W-:Y:S08]  /*a7e0*/  HMMA.16816.F32 R132, R4, R22.reuse, R88 ;  /* 0x000000160484723c */ /* 0x080ff00000001858 */
[----:B------:R-:W-:Y:S01]  /*a7f0*/  HMMA.16816.F32 R64, R8, R22, R64 ;  /* 0x000000160840723c */ /* 0x000fe20000001840 */
[----:B------:R-:W2:Y:S07]  /*a800*/  LDSM.16.MT88.4 R20, [R2+0xa800] ;  /* 0x00a800000214783b */ /* 0x000eae0000004200 */
[-C--:B------:R-:W-:Y:S08]  /*a810*/  HMMA.16816.F32 R124, R4, R18.reuse, R76 ;  /* 0x00000012047c723c */ /* 0x080ff0000000184c */
[C---:B------:R-:W-:Y:S01]  /*a820*/  HMMA.16816.F32 R56, R8.reuse, R18, R40 ;  /* 0x000000120838723c */ /* 0x040fe20000001828 */
[----:B------:R-:W3:Y:S07]  /*a830*/  LDSM.16.MT88.4 R16, [R144+0xb800] ;  /* 0x00b800009010783b */ /* 0x000eee0000004200 */
[-C--:B------:R-:W-:Y:S08]  /*a840*/  HMMA.16816.F32 R52, R8, R12.reuse, R248 ;  /* 0x0000000c0834723c */ /* 0x080ff000000018f8 */
[C---:B------:R-:W-:Y:S08]  /*a850*/  HMMA.16816.F32 R120, R4.reuse, R12, R244 ;  /* 0x0000000c0478723c */ /* 0x040ff000000018f4 */
[-C--:B------:R-:W-:Y:S08]  /*a860*/  HMMA.16816.F32 R116, R4, R14.reuse, R72 ;  /* 0x0000000e0474723c */ /* 0x080ff00000001848 */
[----:B------:R-:W-:Y:S01]  /*a870*/  HMMA.16816.F32 R104, R8, R14, R104 ;  /* 0x0000000e0868723c */ /* 0x000fe20000001868 */
[----:B------:R-:W4:Y:S01]  /*a880*/  LDSM.16.MT88.4 R12, [R2+0xb800] ;  /* 0x00b80000020c783b */ /* 0x000f220000004200 */
[----:B------:R-:W-:-:S02]  /*a890*/  IMAD.MOV.U32 R35, RZ, RZ, R84 ;  /* 0x000000ffff237224 */ /* 0x000fc400078e0054 */
[----:B------:R-:W-:Y:S02]  /*a8a0*/  IMAD.MOV.U32 R36, RZ, RZ, R113 ;  /* 0x000000ffff247224 */ /* 0x000fe400078e0071 */
[----:B------:R-:W-:Y:S02]  /*a8b0*/  IMAD.MOV.U32 R84, RZ, RZ, R112 ;  /* 0x000000ffff547224 */ /* 0x000fe400078e0070 */
[C---:B--2---:R-:W-:Y:S08]  /*a8c0*/  HMMA.16816.F32 R112, R4.reuse, R20, R236 ;  /* 0x000000140470723c */ /* 0x044ff000000018ec */
[C---:B---3--:R-:W-:Y:S08]  /*a8d0*/  HMMA.16816.F32 R72, R4.reuse, R16, R164 ;  /* 0x000000100448723c */ /* 0x048ff000000018a4 */
[C---:B------:R-:W-:Y:S08]  /*a8e0*/  HMMA.16816.F32 R108, R4.reuse, R22, R152 ;  /* 0x00000016046c723c */ /* 0x040ff00000001898 */
[C---:B------:R-:W-:Y:S01]  /*a8f0*/  HMMA.16816.F32 R76, R4.reuse, R18, R148 ;  /* 0x00000012044c723c */ /* 0x040fe20000001894 */
[----:B------:R-:W-:Y:S01]  /*a900*/  IMAD.MOV.U32 R246, RZ, RZ, R39 ;  /* 0x000000fffff67224 */ /* 0x000fe200078e0027 */
[----:B------:R-:W-:Y:S06]  /*a910*/  LDSM.16.MT88.4 R164, [R144+0x9c00] ;  /* 0x009c000090a4783b */ /* 0x000fec0000004200 */
[C---:B----4-:R-:W-:Y:S08]  /*a920*/  HMMA.16816.F32 R88, R4.reuse, R12, R156 ;  /* 0x0000000c0458723c */ /* 0x050ff0000000189c */
[----:B------:R-:W-:Y:S01]  /*a930*/  HMMA.16816.F32 R40, R4, R14, R140 ;  /* 0x0000000e0428723c */ /* 0x000fe2000000188c */
[----:B------:R-:W2:Y:S01]  /*a940*/  LDSM.16.MT88.4 R4, [R2+0xbc00] ;  /* 0x00bc00000204783b */ /* 0x000ea20000004200 */
[----:B------:R-:W-:-:S02]  /*a950*/  IMAD.MOV.U32 R244, RZ, RZ, R86 ;  /* 0x000000fffff47224 */ /* 0x000fc400078e0056 */
[----:B------:R-:W-:Y:S01]  /*a960*/  IMAD.MOV.U32 R245, RZ, RZ, R87 ;  /* 0x000000fffff57224 */ /* 0x000fe200078e0057 */
[----:B------:R-:W3:Y:S01]  /*a970*/  LDSM.16.MT88.4 R156, [R2+0x9c00] ;  /* 0x009c0000029c783b */ /* 0x000ee20000004200 */
[----:B------:R-:W-:Y:S02]  /*a980*/  IMAD.MOV.U32 R251, RZ, RZ, R85 ;  /* 0x000000fffffb7224 */ /* 0x000fe400078e0055 */
[----:B------:R-:W-:Y:S01]  /*a990*/  IMAD.MOV.U32 R39, RZ, RZ, R84 ;  /* 0x000000ffff277224 */ /* 0x000fe200078e0054 */
[C---:B------:R-:W-:Y:S01]  /*a9a0*/  HMMA.16816.F32 R48, R8.reuse, R20, R48 ;  /* 0x000000140830723c */ /* 0x040fe20000001830 */
[----:B------:R-:W4:Y:S04]  /*a9b0*/  LDSM.16.MT88.4 R148, [R144+0xac00] ;  /* 0x00ac00009094783b */ /* 0x000f280000004200 */
[----:B------:R5:W1:Y:S03]  /*a9c0*/  LDSM.16.MT88.4 R140, [R2+0xac00] ;  /* 0x00ac0000028c783b */ /* 0x000a660000004200 */
[C---:B------:R-:W-:Y:S08]  /*a9d0*/  HMMA.16816.F32 R84, R8.reuse, R12, R232 ;  /* 0x0000000c0854723c */ /* 0x040ff000000018e8 */
[----:B------:R-:W-:Y:S01]  /*a9e0*/  HMMA.16816.F32 R20, R8, R22, R80 ;  /* 0x000000160814723c */ /* 0x000fe20000001850 */
[----:B------:R-:W1:Y:S01]  /*a9f0*/  LDSM.16.MT88.4 R80, [R144+0xbc00] ;  /* 0x00bc00009050783b */ /* 0x000e620000004200 */
[----:B------:R-:W-:-:S02]  /*aa00*/  IMAD.MOV.U32 R239, RZ, RZ, R145 ;  /* 0x000000ffffef7224 */ /* 0x000fc400078e0091 */
[----:B------:R-:W-:Y:S02]  /*aa10*/  IMAD.MOV.U32 R248, RZ, RZ, R36 ;  /* 0x000000fffff87224 */ /* 0x000fe400078e0024 */
[----:B------:R-:W-:Y:S02]  /*aa20*/  IMAD.MOV.U32 R250, RZ, RZ, R68 ;  /* 0x000000fffffa7224 */ /* 0x000fe400078e0044 */
[----:B------:R-:W-:Y:S01]  /*aa30*/  IMAD.MOV.U32 R36, RZ, RZ, R69 ;  /* 0x000000ffff247224 */ /* 0x000fe200078e0045 */
[----:B------:R-:W-:Y:S01]  /*aa40*/  HMMA.16816.F32 R60, R8, R18, R60 ;  /* 0x00000012083c723c */ /* 0x000fe2000000183c */
[----:B-----5:R-:W-:-:S07]  /*aa50*/  IMAD.U32 R2, RZ, RZ, UR25 ;  /* 0x00000019ff027e24 */ /* 0x020fce000f8e00ff */
[C---:B------:R-:W-:Y:S08]  /*aa60*/  HMMA.16816.F32 R68, R8.reuse, R16, R240 ;  /* 0x000000100844723c */ /* 0x040ff000000018f0 */
[----:B------:R-:W-:Y:S01]  /*aa70*/  HMMA.16816.F32 R24, R8, R14, R24 ;  /* 0x0000000e0818723c */ /* 0x000fe20000001818 */
[----:B------:R-:W-:Y:S01]  /*aa80*/  FADD.FTZ R8, R239, R252 ;  /* 0x000000fcef087221 */ /* 0x000fe20000010000 */
[----:B------:R-:W-:-:S02]  /*aa90*/  IMAD.MOV.U32 R239, RZ, RZ, R3 ;  /* 0x000000ffffef7224 */ /* 0x000fc400078e0003 */
[----:B------:R-:W-:-:S04]  /*aaa0*/  IMAD.WIDE R2, R2, 0x70, R30 ;  /* 0x0000007002027825 */ /* 0x000fc800078e021e */
[----:B--2---:R-:W-:Y:S01]  /*aab0*/  HMMA.16816.F32 R88, R92, R4, R88 ;  /* 0x000000045c58723c */ /* 0x004fe20000001858 */
[----:B------:R-:W-:-:S07]  /*aac0*/  IMAD.MOV.U32 R238, RZ, RZ, R0 ;  /* 0x000000ffffee7224 */ /* 0x000fce00078e0000 */
[----:B------:R-:W-:Y:S01]  /*aad0*/  HMMA.16816.F32 R84, R96, R4, R84 ;  /* 0x000000046054723c */ /* 0x000fe20000001854 */
[----:B------:R-:W-:Y:S01]  /*aae0*/  IMAD.U32 R4, RZ, RZ, UR25 ;  /* 0x00000019ff047e24 */ /* 0x000fe2000f8e00ff */
[----:B------:R-:W-:Y:S01]  /*aaf0*/  STG.E.U16 desc[UR28][R28.64+0x12], R231 ;  /* 0x000012e71c007986 */ /* 0x000fe2000c10151c */
[----:B------:R-:W-:Y:S02]  /*ab00*/  IMAD.U32 R0, RZ, RZ, UR25 ;  /* 0x00000019ff007e24 */ /* 0x000fe4000f8e00ff */
[----:B------:R-:W-:Y:S01]  /*ab10*/  IMAD.WIDE R4, R4, -0x70, R2 ;  /* 0xffffff9004047825 */ /* 0x000fe200078e0202 */
        /* <DEDUP_REMOVED lines=14> */
[-C--:B------:R-:W-:Y:S01]  /*ac00*/  HMMA.16816.F32 R168, R96, R164.reuse, R168 ;  /* 0x000000a460a8723c */ /* 0x080fe200000018a8 */
[----:B------:R-:W-:Y:S02]  /*ac10*/  IMAD.MOV.U32 R247, RZ, RZ, R37 ;  /* 0x000000fffff77224 */ /* 0x000fe400078e0025 */
[----:B------:R-:W-:Y:S01]  /*ac20*/  IMAD.MOV.U32 R249, RZ, RZ, R32 ;  /* 0x000000fffff97224 */ /* 0x000fe200078e0020 */
[----:B------:R-:W-:Y:S01]  /*ac30*/  STG.E.U16 desc[UR28][R2.64+0x30], R207 ;  /* 0x000030cf02007986 */ /* 0x000fe2000c10151c */
[----:B------:R-:W-:Y:S02]  /*ac40*/  IMAD.MOV.U32 R37, RZ, RZ, R147 ;  /* 0x000000ffff257224 */ /* 0x000fe400078e0093 */
[----:B------:R-:W-:Y:S01]  /*ac50*/  IMAD.MOV.U32 R32, RZ, RZ, R146 ;  /* 0x000000ffff207224 */ /* 0x000fe200078e0092 */
[C---:B------:R-:W-:Y:S01]  /*ac60*/  HMMA.16816.F32 R136, R92.reuse, R164, R136 ;  /* 0x000000a45c88723c */ /* 0x040fe20000001888 */
[----:B------:R5:W-:Y:S07]  /*ac70*/  STG.E.U16 desc[UR28][R2.64+0x32], R206 ;  /* 0x000032ce02007986 */ /* 0x000bee000c10151c */
[----:B------:R-:W-:Y:S01]  /*ac80*/  HMMA.16816.F32 R132, R92, R166, R132 ;  /* 0x000000a65c84723c */ /* 0x000fe20000001884 */
[----:B--2---:R-:W-:-:S07]  /*ac90*/  IMAD.WIDE R4, R0, -0x70, R2 ;  /* 0xffffff9000047825 */ /* 0x004fce00078e0202 */
[C---:B---3--:R-:W-:Y:S01]  /*aca0*/  HMMA.16816.F32 R128, R92.reuse, R156, R128 ;  /* 0x0000009c5c80723c */ /* 0x048fe20000001880 */
[----:B------:R-:W-:Y:S07]  /*acb0*/  STG.E.U16 desc[UR28][R28.64+0x30], R205 ;  /* 0x000030cd1c007986 */ /* 0x000fee000c10151c */
[----:B------:R-:W-:Y:S01]  /*acc0*/  HMMA.16816.F32 R124, R92, R158, R124 ;  /* 0x0000009e5c7c723c */ /* 0x000fe2000000187c */
[----:B-----5:R-:W-:-:S07]  /*acd0*/  IMAD.WIDE R2, R0, 0x70, R4 ;  /* 0x0000007000027825 */ /* 0x020fce00078e0204 */
[C---:B----4-:R-:W-:Y:S01]  /*ace0*/  HMMA.16816.F32 R120, R92.reuse, R148, R120 ;  /* 0x000000945c78723c */ /* 0x050fe20000001878 */
[----:B------:R-:W-:Y:S07]  /*acf0*/  STG.E.U16 desc[UR28][R28.64+0x32], R204 ;  /* 0x000032cc1c007986 */ /* 0x000fee000c10151c */
[C---:B------:R-:W-:Y:S01]  /*ad00*/  HMMA.16816.F32 R116, R92.reuse, R150, R116 ;  /* 0x000000965c74723c */ /* 0x040fe20000001874 */
[----:B------:R-:W-:Y:S07]  /*ad10*/  STG.E.U16 desc[UR28][R46.64+0x40], R203 ;  /* 0x000040cb2e007986 */ /* 0x000fee000c10151c */
[C---:B-1----:R-:W-:Y:S01]  /*ad20*/  HMMA.16816.F32 R112, R92.reuse, R140, R112 ;  /* 0x0000008c5c70723c */ /* 0x042fe20000001870 */
[----:B------:R-:W-:Y:S07]  /*ad30*/  STG.E.U16 desc[UR28][R46.64+0x42], R202 ;  /* 0x000042ca2e007986 */ /* 0x000fee000c10151c */
[C---:B------:R-:W-:Y:S08]  /*ad40*/  HMMA.16816.F32 R108, R92.reuse, R142, R108 ;  /* 0x0000008e5c6c723c */ /* 0x040ff0000000186c */
[C---:B------:R-:W-:Y:S08]  /*ad50*/  HMMA.16816.F32 R72, R92.reuse, R80, R72 ;  /* 0x000000505c48723c */ /* 0x040ff00000001848 */
[----:B------:R-:W-:Y:S08]  /*ad60*/  HMMA.16816.F32 R76, R92, R82, R76 ;  /* 0x000000525c4c723c */ /* 0x000ff0000000184c */
[C---:B------:R-:W-:Y:S08]  /*ad70*/  HMMA.16816.F32 R152, R96.reuse, R148, R52 ;  /* 0x000000946098723c */ /* 0x040ff00000001834 */
[C---:B------:R-:W-:Y:S08]  /*ad80*/  HMMA.16816.F32 R68, R96.reuse, R80, R68 ;  /* 0x000000506044723c */ /* 0x040ff00000001844 */
[C---:B------:R-:W-:Y:S08]  /*ad90*/  HMMA.16816.F32 R160, R96.reuse, R156, R160 ;  /* 0x0000009c60a0723c */ /* 0x040ff000000018a0 */
[C---:B------:R-:W-:Y:S01]  /*ada0*/  HMMA.16816.F32 R144, R96.reuse, R140, R48 ;  /* 0x0000008c6090723c */ /* 0x040fe20000001830 */
[----:B------:R-:W-:Y:S07]  /*adb0*/  STG.E.U16 desc[UR28][R4.64+0x40], R201 ;  /* 0x000040c904007986 */ /* 0x000fee000c10151c */
[C---:B------:R-:W-:Y:S01]  /*adc0*/  HMMA.16816.F32 R164, R96.reuse, R166, R64 ;  /* 0x000000a660a4723c */ /* 0x040fe20000001840 */
[----:B------:R1:W-:Y:S07]  /*add0*/  STG.E.U16 desc[UR28][R4.64+0x42], R200 ;  /* 0x000042c804007986 */ /* 0x0003ee000c10151c */
[C---:B------:R-:W-:Y:S08]  /*ade0*/  HMMA.16816.F32 R148, R96.reuse, R150, R104 ;  /* 0x000000966094723c */ /* 0x040ff00000001868 */
[C---:B------:R-:W-:Y:S08]  /*adf0*/  HMMA.16816.F32 R80, R96.reuse, R82, R60 ;  /* 0x000000526050723c */ /* 0x040ff0000000183c */
[C---:B------:R-:W-:Y:S08]  /*ae00*/  HMMA.16816.F32 R156, R96.reuse, R158, R56 ;  /* 0x0000009e609c723c */ /* 0x040ff00000001838 */
[----:B------:R-:W-:Y:S01]  /*ae10*/  HMMA.16816.F32 R140, R96, R142, R20 ;  /* 0x0000008e608c723c */ /* 0x000fe20000001814 */
[----:B-1----:R-:W-:-:S07]  /*ae20*/  IMAD.U32 R4, RZ, RZ, UR25 ;  /* 0x00000019ff047e24 */ /* 0x002fce000f8e00ff */
[-C--:B------:R-:W-:Y:S08]  /*ae30*/  HMMA.16816.F32 R92, R92, R6.reuse, R40 ;  /* 0x000000065c5c723c */ /* 0x080ff00000001828 */
[----:B------:R-:W-:Y:S01]  /*ae40*/  HMMA.16816.F32 R96, R96, R6, R24 ;  /* 0x000000066060723c */ /* 0x000fe20000001818 */
[----:B------:R-:W-:-:S04]  /*ae50*/  IMAD.U32 R6, RZ, RZ, UR25 ;  /* 0x00000019ff067e24 */ /* 0x000fc8000f8e00ff */
[----:B------:R-:W-:Y:S01]  /*ae60*/  IMAD.WIDE R6, R6, -0x70, R2 ;  /* 0xffffff9006067825 */ /* 0x000fe200078e0202 */
[----:B------:R-:W-:Y:S04]  /*ae70*/  STG.E.U16 desc[UR28][R2.64+0x40], R199 ;  /* 0x000040c702007986 */ /* 0x000fe8000c10151c */
[----:B------:R1:W-:Y:S01]  /*ae80*/  STG.E.U16 desc[UR28][R2.64+0x42], R198 ;  /* 0x000042c602007986 */ /* 0x0003e2000c10151c */
[----:B------:R-:W-:-:S03]  /*ae90*/  IMAD.WIDE R4, R4, 0x70, R6 ;  /* 0x0000007004047825 */ /* 0x000fc600078e0206 */
[----:B------:R-:W-:Y:S01]  /*aea0*/  STG.E.U16 desc[UR28][R28.64+0x40], R197 ;  /* 0x000040c51c007986 */ /* 0x000fe2000c10151c */
[----:B------:R-:W-:Y:S02]  /*aeb0*/  IMAD.MOV.U32 R237, RZ, RZ, R35 ;  /* 0x000000ffffed7224 */ /* 0x000fe400078e0023 */
[----:B------:R-:W-:Y:S01]  /*aec0*/  IMAD.MOV.U32 R236, RZ, RZ, R34 ;  /* 0x000000ffffec7224 */ /* 0x000fe200078e0022 */
[----:B------:R-:W-:Y:S04]  /*aed0*/  STG.E.U16 desc[UR28][R28.64+0x42], R196 ;  /* 0x000042c41c007986 */ /* 0x000fe8000c10151c */
[----:B------:R-:W-:Y:S04]  /*aee0*/  STG.E.U16 desc[UR28][R46.64+0x50], R195 ;  /* 0x000050c32e007986 */ /* 0x000fe8000c10151c */
[----:B------:R-:W-:Y:S01]  /*aef0*/  STG.E.U16 desc[UR28][R46.64+0x52], R194 ;  /* 0x000052c22e007986 */ /* 0x000fe2000c10151c */
[----:B-1----:R-:W-:-:S04]  /*af00*/  IMAD.U32 R2, RZ, RZ, UR25 ;  /* 0x00000019ff027e24 */ /* 0x002fc8000f8e00ff */
[----:B------:R-:W-:Y:S01]  /*af10*/  IMAD.WIDE R2, R2, -0x70, R4 ;  /* 0xffffff9002027825 */ /* 0x000fe200078e0204 */
[----:B------:R-:W-:Y:S04]  /*af20*/  STG.E.U16 desc[UR28][R6.64+0x52], R193 ;  /* 0x000052c106007986 */ /* 0x000fe8000c10151c */
[----:B------:R-:W-:Y:S01]  /*af30*/  STG.E.U16 desc[UR28][R6.64+0x50], R192 ;  /* 0x000050c006007986 */ /* 0x000fe2000c10151c */
[----:B------:R-:W-:-:S03]  /*af40*/  IMAD.WIDE R34, R0, 0x70, R2 ;  /* 0x0000007000227825 */ /* 0x000fc600078e0202 */
        /* <DEDUP_REMOVED lines=8> */
[----:B-1----:R-:W-:-:S03]  /*afd0*/  IMAD.U32 R4, RZ, RZ, UR25 ;  /* 0x00000019ff047e24 */ /* 0x002fc6000f8e00ff */
[----:B------:R-:W-:Y:S04]  /*afe0*/  STG.E.U16 desc[UR28][R34.64+0x60], R179 ;  /* 0x000060b322007986 */ /* 0x000fe8000c10151c */
[----:B------:R-:W-:Y:S04]  /*aff0*/  STG.E.U16 desc[UR28][R34.64+0x62], R178 ;  /* 0x000062b222007986 */ /* 0x000fe8000c10151c */
[----:B------:R-:W-:Y:S04]  /*b000*/  STG.E.U16 desc[UR28][R28.64+0x60], R176 ;  /* 0x000060b01c007986 */ /* 0x000fe8000c10151c */
[----:B------:R-:W-:Y:S01]  /*b010*/  STG.E.U16 desc[UR28][R28.64+0x62], R177 ;  /* 0x000062b11c007986 */ /* 0x000fe2000c10151c */
[----:B--2---:R-:W-:-:S03]  /*b020*/  IMAD.WIDE R2, R0, -0x70, R34 ;  /* 0xffffff9000027825 */ /* 0x004fc600078e0222 */
[----:B------:R-:W-:Y:S01]  /*b030*/  STG.E.U16 desc[UR28][R46.64+0x70], R175 ;  /* 0x000070af2e007986 */ /* 0x000fe2000c10151c */
[----:B------:R-:W-:-:S03]  /*b040*/  IMAD.WIDE R4, R4, 0x70, R2 ;  /* 0x0000007004047825 */ /* 0x000fc600078e0202 */
[----:B------:R-:W-:Y:S04]  /*b050*/  STG.E.U16 desc[UR28][R46.64+0x72], R174 ;  /* 0x000072ae2e007986 */ /* 0x000fe8000c10151c */
[----:B------:R-:W-:Y:S04]  /*b060*/  STG.E.U16 desc[UR28][R2.64+0x70], R172 ;  /* 0x000070ac02007986 */ /* 0x000fe8000c10151c */
[----:B------:R1:W-:Y:S04]  /*b070*/  STG.E.U16 desc[UR28][R2.64+0x72], R173 ;  /* 0x000072ad02007986 */ /* 0x0003e8000c10151c */
[----:B------:R-:W-:Y:S04]  /*b080*/  STG.E.U16 desc[UR28][R4.64+0x70], R183 ;  /* 0x000070b704007986 */ /* 0x000fe8000c10151c */
[----:B------:R2:W-:Y:S01]  /*b090*/  STG.E.U16 desc[UR28][R4.64+0x72], R182 ;  /* 0x000072b604007986 */ /* 0x0005e2000c10151c */
[----:B------:R-:W-:-:S04]  /*b0a0*/  FADD.FTZ R0, R237, R236 ;  /* 0x000000eced007221 */ /* 0x000fc80000010000 */
[----:B------:R-:W-:Y:S01]  /*b0b0*/  FADD.FTZ R0, R246, R0 ;  /* 0x00000000f6007221 */ /* 0x000fe20000010000 */
[----:B------:R-:W-:Y:S03]  /*b0c0*/  STL.64 [R1+0xe8], R34 ;  /* 0x0000e82201007387 */ /* 0x000fe60000100a00 */
[----:B------:R-:W-:Y:S01]  /*b0d0*/  FADD.FTZ R0, R250, R0 ;  /* 0x00000000fa007221 */ /* 0x000fe20000010000 */
[----:B-1----:R-:W-:Y:S01]  /*b0e0*/  FADD.FTZ R3, R244, R45 ;  /* 0x0000002df4037221 */ /* 0x002fe20000010000 */
[----:B------:R-:W-:Y:S01]  /*b0f0*/  FADD.FTZ R2, R245, R8 ;  /* 0x00000008f5027221 */ /* 0x000fe20000010000 */
[----:B--2---:R-:W-:Y:S02]  /*b100*/  FADD.FTZ R4, R239, R238 ;  /* 0x000000eeef047221 */ /* 0x004fe40000010000 */
[----:B------:R-:W-:Y:S02]  /*b110*/  FADD.FTZ R5, R248, R3 ;  /* 0x00000003f8057221 */ /* 0x000fe40000010000 */
[----:B------:R-:W-:Y:S01]  /*b120*/  FADD.FTZ R4, R247, R4 ;  /* 0x00000004f7047221 */ /* 0x000fe20000010000 */
[----:B------:R-:W-:-:S03]  /*b130*/  FADD.FTZ R3, R249, R2 ;  /* 0x00000002f9037221 */ /* 0x000fc60000010000 */
[----:B------:R-:W-:Y:S01]  /*b140*/  FADD.FTZ R2, R251, R4 ;  /* 0x00000004fb027221 */ /* 0x000fe20000010000 */
[----:B------:R-:W-:Y:S01]  /*b150*/  IADD3 R4, P0, PT, R46, -0x80, RZ ;  /* 0xffffff802e047810 */ /* 0x000fe20007f1e0ff */
[----:B------:R-:W-:-:S04]  /*b160*/  FADD.FTZ R5, R39, R5 ;  /* 0x0000000527057221 */ /* 0x000fc80000010000 */
[----:B------:R1:W-:Y:S01]  /*b170*/  STL [R1+0x14], R4 ;  /* 0x0000140401007387 */ /* 0x0003e20000100800 */
[----:B------:R-:W-:-:S03]  /*b180*/  FADD.FTZ R2, R32, R2 ;  /* 0x0000000220027221 */ /* 0x000fc60000010000 */
[----:B------:R2:W-:Y:S04]  /*b190*/  STL [R1+0x158], R5 ;  /* 0x0001580501007387 */ /* 0x0005e80000100800 */
[----:B------:R2:W-:Y:S04]  /*b1a0*/  STG.E.U16 desc[UR28][R28.64+0x70], R181 ;  /* 0x000070b51c007986 */ /* 0x0005e8000c10151c */
[----:B------:R2:W-:Y:S01]  /*b1b0*/  STG.E.U16 desc[UR28][R28.64+0x72], R180 ;  /* 0x000072b41c007986 */ /* 0x0005e2000c10151c */
[----:B-1----:R-:W-:Y:S01]  /*b1c0*/  FADD.FTZ R4, R37, R3 ;  /* 0x0000000325047221 */ /* 0x002fe20000010000 */
[----:B------:R-:W-:Y:S01]  /*b1d0*/  FADD.FTZ R3, R36, R0 ;  /* 0x0000000024037221 */ /* 0x000fe20000010000 */
[----:B------:R-:W-:-:S03]  /*b1e0*/  IADD3.X R0, PT, PT, R47, -0x1, RZ, P0, !PT ;  /* 0xffffffff2f007810 */ /* 0x000fc600007fe4ff */
[----:B------:R2:W-:Y:S04]  /*b1f0*/  STL [R1+0x15c], R4 ;  /* 0x00015c0401007387 */ /* 0x0005e80000100800 */
[----:B------:R2:W-:Y:S04]  /*b200*/  STL [R1+0x160], R3 ;  /* 0x0001600301007387 */ /* 0x0005e80000100800 */
[----:B------:R2:W-:Y:S04]  /*b210*/  STL [R1+0x10], R0 ;  /* 0x0000100001007387 */ /* 0x0005e80000100800 */
[----:B------:R2:W-:Y:S01]  /*b220*/  STL [R1+0x144], R2 ;  /* 0x0001440201007387 */ /* 0x0005e20000100800 */
[----:B------:R-:W-:-:S09]  /*b230*/  UISETP.GT.U32.AND UP0, UPT, UR30, UR18, UPT ;  /* 0x000000121e00728c */ /* 0x000fd2000bf04070 */
[----:B------:R-:W-:Y:S05]  /*b240*/  BRA.U !UP0, `(.L_x_1249) ;  /* 0x0000013d08207547 */ /* 0x000fea000b800000 */
[----:B------:R-:W3:Y:S01]  /*b250*/  LDL.LU R248, [R1+0x54] ;  /* 0x0000540001f87983 */ /* 0x000ee20000300800 */
[----:B------:R-:W-:Y:S01]  /*b260*/  UIADD3 UR30, UPT, UPT, UR23, -0x2, URZ ;  /* 0xfffffffe171e7890 */ /* 0x000fe2000fffe0ff */
[----:B------:R-:W-:-:S04]  /*b270*/  DEPBAR.LE SB0, 0x0 ;  /* 0x000080000000791a */ /* 0x000fc80000000000 */
[----:B------:R-:W4:Y:S01]  /*b280*/  LDL.LU R250, [R1+0x20] ;  /* 0x0000200001fa7983 */ /* 0x000f220000300800 */
[----:B------:R-:W1:Y:S03]  /*b290*/  LDCU UR25, c[0x0][0x440] ;  /* 0x00008800ff1977ac */ /* 0x000e660008000800 */
[----:B------:R-:W5:Y:S04]  /*b2a0*/  LDL R36, [R1+0x198] ;  /* 0x0001980001247983 */ /* 0x000f680000100800 */
[----:B------:R-:W3:Y:S04]  /*b2b0*/  LDL R39, [R1+0x194] ;  /* 0x0001940001277983 */ /* 0x000ee80000100800 */
[----:B------:R-:W3:Y:S04]  /*b2c0*/  LDL R251, [R1+0x168] ;  /* 0x0001680001fb7983 */ /* 0x000ee80000100800 */
[----:B------:R-:W3:Y:S04]  /*b2d0*/  LDL R37, [R1+0x16c] ;  /* 0x00016c0001257983 */ /* 0x000ee80000100800 */
[----:B------:R-:W3:Y:S01]  /*b2e0*/  LDL R32, [R1+0xac] ;  /* 0x0000ac0001207983 */ /* 0x000ee20000100800 */
[----:B------:R-:W-:-:S04]  /*b2f0*/  UIMAD.WIDE.U32 UR38, UR30, UR8, URZ ;  /* 0x000000081e2672a5 */ /* 0x000fc8000f8e00ff */
[----:B------:R-:W-:Y:S02]  /*b300*/  UIMAD UR35, UR30, UR9, UR39 ;  /* 0x000000091e2372a4 */ /* 0x000fe4000f8e0227 */
[----:B------:R-:W-:Y:S02]  /*b310*/  USHF.L.U32 UR39, UR38, 0x6, URZ ;  /* 0x0000000626277899 */ /* 0x000fe400080006ff */
[----:B------:R-:W-:Y:S02]  /*b320*/  UIMAD.WIDE.U32 UR40, UR30, UR8, URZ ;  /* 0x000000081e2872a5 */ /* 0x000fe4000f8e00ff */
[----:B------:R-:W-:Y:S01]  /*b330*/  ULEA UR39, UP0, UR8, UR39, 0x5 ;  /* 0x0000002708277291 */ /* 0x000fe2000f8028ff */
[----:B------:R-:W-:Y:S01]  /*b340*/  SHF.R.U32.HI R211, RZ, 0x1, R216 ;  /* 0x00000001ffd37819 */ /* 0x000fe200000116d8 */
[----:B------:R-:W-:Y:S02]  /*b350*/  USHF.L.U64.HI UR35, UR38, 0x6, UR35 ;  /* 0x0000000626237899 */ /* 0x000fe40008010223 */
[----:B------:R-:W-:-:S02]  /*b360*/  MOV R6, UR40 ;  /* 0x0000002800067c02 */ /* 0x000fc40008000f00 */
[----:B--2---:R-:W-:Y:S01]  /*b370*/  IMAD.U32 R3, RZ, RZ, UR39 ;  /* 0x00000027ff037e24 */ /* 0x004fe2000f8e00ff */
[----:B------:R-:W-:Y:S01]  /*b380*/  UIMAD UR38, UR30, UR9, UR41 ;  /* 0x000000091e2672a4 */ /* 0x000fe2000f8e0229 */
[----:B------:R-:W-:Y:S01]  /*b390*/  LOP3.LUT R0, R211, 0x8, RZ, 0xc0, !PT ;  /* 0x00000008d3007812 */ /* 0x000fe200078ec0ff */
[----:B------:R-:W-:-:S04]  /*b3a0*/  ULEA.HI.X UR35, UR8, UR35, UR9, 0x5, UP0 ;  /* 0x0000002308237291 */ /* 0x000fc800080f2c09 */
[----:B------:R-:W-:Y:S01]  /*b3b0*/  MOV R5, UR38 ;  /* 0x0000002600057c02 */ /* 0x000fe20008000f00 */
[C---:B------:R-:W-:Y:S02]  /*b3c0*/  IMAD.SHL.U32 R249, R216.reuse, 0x10, RZ ;  /* 0x00000010d8f97824 */ /* 0x040fe400078e00ff */
[----:B------:R-:W-:-:S03]  /*b3d0*/  IMAD.SHL.U32 R247, R216, 0x20, RZ ;  /* 0x00000020d8f77824 */ /* 0x000fc600078e00ff */
[----:B------:R-:W-:-:S04]  /*b3e0*/  LOP3.LUT R249, R249, 0x100, RZ, 0xc0, !PT ;  /* 0x00000100f9f97812 */ /* 0x000fc800078ec0ff */
[----:B------:R-:W-:Y:S01]  /*b3f0*/  LOP3.LUT R249, R249, 0x20, R247, 0xf8, !PT ;  /* 0x00000020f9f97812 */ /* 0x000fe200078ef8f7 */
[----:B------:R-:W-:Y:S01]  /*b400*/  IMAD.U32 R7, RZ, RZ, UR41 ;  /* 0x00000029ff077e24 */ /* 0x000fe2000f8e00ff */
[----:B------:R-:W-:Y:S01]  /*b410*/  BAR.SYNC.DEFER_BLOCKING 0x0 ;  /* 0x0000000000007b1d */ /* 0x000fe20000010000 */
[-C--:B-----5:R-:W-:Y:S02]  /*b420*/  LEA R4, P1, R6, R36.reuse, 0x7 ;  /* 0x0000002406047211 */ /* 0x0a0fe400078238ff */
[----:B------:R-:W-:Y:S01]  /*b430*/  LEA R2, P0, R3, R36, 0x1 ;  /* 0x0000002403027211 */ /* 0x000fe200078008ff */
[----:B------:R-:W-:Y:S01]  /*b440*/  IMAD.SHL.U32 R36, R216, 0x8, RZ ;  /* 0x00000008d8247824 */ /* 0x000fe200078e00ff */
[----:B----4-:R-:W-:Y:S01]  /*b450*/  LOP3.LUT R8, R250, R0, RZ, 0x3c, !PT ;  /* 0x00000000fa087212 */ /* 0x010fe200078e3cff */
[----:B------:R-:W-:-:S03]  /*b460*/  IMAD.U32 R0, RZ, RZ, UR35 ;  /* 0x00000023ff007e24 */ /* 0x000fc6000f8e00ff */
[----:B------:R-:W-:Y:S02]  /*b470*/  LOP3.LUT R36, R36, 0x18, RZ, 0xc0, !PT ;  /* 0x0000001824247812 */ /* 0x000fe400078ec0ff */
[-C--:B---3--:R-:W-:Y:S02]  /*b480*/  LEA.HI.X R5, R6, R39.reuse, R5, 0x7, P1 ;  /* 0x0000002706057211 */ /* 0x088fe400008f3c05 */
[----:B-1----:R-:W-:Y:S02]  /*b490*/  ISETP.GE.AND P2, PT, R36, UR25, PT ;  /* 0x0000001924007c0c */ /* 0x002fe4000bf46270 */
[----:B------:R-:W-:Y:S02]  /*b4a0*/  ISETP.GE.AND P1, PT, R251, UR25, PT ;  /* 0x00000019fb007c0c */ /* 0x000fe4000bf26270 */
        /* <DEDUP_REMOVED lines=20> */
[----:B------:R1:W-:Y:S01]  /*b5f0*/  @!P0 LDGSTS.E.BYPASS.LTC128B.128 [R219+0xb000], desc[UR28][R4.64+0x80] ;  /* 0x0b00008004db8fae */ /* 0x0003e2000b981a1c */
        /* <DEDUP_REMOVED lines=16> */
[----:B------:R-:W-:Y:S04]  /*b700*/  STL [R1+0xa8], R8 ;  /* 0x0000a80801007387 */ /* 0x000fe80000100800 */
[----:B------:R-:W-:Y:S04]  /*b710*/  @P0 STS.128 [R219+0xb800], RZ ;  /* 0x00b800ffdb000388 */ /* 0x000fe80000000c00 */
[----:B------:R-:W-:Y:S04]  /*b720*/  LDSM.16.M88.4 R28, [R40+0x6000] ;  /* 0x00600000281c783b */ /* 0x000fe80000000200 */
[----:B------:R-:W3:Y:S04]  /*b730*/  LDSM.16.M88.4 R8, [R214+0x1000] ;  /* 0x00100000d608783b */ /* 0x000ee80000000200 */
[----:B------:R-:W4:Y:S04]  /*b740*/  LDSM.16.M88.4 R52, [R40+0x6400] ;  /* 0x006400002834783b */ /* 0x000f280000000200 */
[----:B------:R-:W5:Y:S04]  /*b750*/  LDSM.16.M88.4 R104, [R40+0x6800] ;  /* 0x006800002868783b */ /* 0x000f680000000200 */
[----:B------:R-:W2:Y:S04]  /*b760*/  LDSM.16.M88.4 R64, [R40+0x6c00] ;  /* 0x006c00002840783b */ /* 0x000ea80000000200 */
[----:B------:R-:W2:Y:S01]  /*b770*/  LDSM.16.M88.4 R16, [R214] ;  /* 0x00000000d610783b */ /* 0x000ea20000000200 */
[----:B------:R-:W-:-:S02]  /*b780*/  IMAD.IADD R41, R32, 0x1, R40 ;  /* 0x0000000120297824 */ /* 0x000fc400078e0228 */
[----:B------:R-:W-:Y:S01]  /*b790*/  IMAD.IADD R224, R32, 0x1, R214 ;  /* 0x0000000120e07824 */ /* 0x000fe200078e02d6 */
[----:B------:R-:W0:Y:S04]  /*b7a0*/  LDGDEPBAR ;  /* 0x00000000000079af */ /* 0x000e280000000000 */
[----:B------:R-:W-:Y:S04]  /*b7b0*/  LDSM.16.M88.4 R20, [R41+0x6000] ;  /* 0x006000002914783b */ /* 0x000fe80000000200 */
[----:B-1----:R-:W1:Y:S04]  /*b7c0*/  LDSM.16.M88.4 R4, [R224+0x1000] ;  /* 0x00100000e004783b */ /* 0x002e680000000200 */
[----:B------:R-:W1:Y:S04]  /*b7d0*/  LDSM.16.M88.4 R48, [R41+0x6400] ;  /* 0x006400002930783b */ /* 0x000e680000000200 */
[----:B------:R-:W1:Y:S04]  /*b7e0*/  LDSM.16.M88.4 R60, [R41+0x6800] ;  /* 0x00680000293c783b */ /* 0x000e680000000200 */
[----:B------:R-:W1:Y:S04]  /*b7f0*/  LDSM.16.M88.4 R56, [R41+0x6c00] ;  /* 0x006c00002938783b */ /* 0x000e680000000200 */
[----:B------:R-:W1:Y:S01]  /*b800*/  LDSM.16.M88.4 R12, [R224] ;  /* 0x00000000e00c783b */ /* 0x000e620000000200 */
[C---:B---3--:R-:W-:Y:S08]  /*b810*/  HMMA.16816.F32 R196, R8.reuse, R28, RZ ;  /* 0x0000001c08c4723c */ /* 0x048ff000000018ff */
[C---:B----4-:R-:W-:Y:S08]  /*b820*/  HMMA.16816.F32 R188, R8.reuse, R52, RZ ;  /* 0x0000003408bc723c */ /* 0x050ff000000018ff */
[C---:B-----5:R-:W-:Y:S08]  /*b830*/  HMMA.16816.F32 R180, R8.reuse, R104, RZ ;  /* 0x0000006808b4723c */ /* 0x060ff000000018ff */
[C---:B--2---:R-:W-:Y:S08]  /*b840*/  HMMA.16816.F32 R172, R8.reuse, R64, RZ ;  /* 0x0000004008ac723c */ /* 0x044ff000000018ff */
[C---:B------:R-:W-:Y:S08]  /*b850*/  HMMA.16816.F32 R192, R8.reuse, R30, RZ ;  /* 0x0000001e08c0723c */ /* 0x040ff000000018ff */
[C---:B------:R-:W-:Y:S08]  /*b860*/  HMMA.16816.F32 R184, R8.reuse, R54, RZ ;  /* 0x0000003608b8723c */ /* 0x040ff000000018ff */
[C---:B------:R-:W-:Y:S08]  /*b870*/  HMMA.16816.F32 R176, R8.reuse, R106, RZ ;  /* 0x0000006a08b0723c */ /* 0x040ff000000018ff */
[----:B------:R-:W-:Y:S08]  /*b880*/  HMMA.16816.F32 R24, R8, R66, RZ ;  /* 0x000000420818723c */ /* 0x000ff000000018ff */
        /* <DEDUP_REMOVED lines=9> */
[----:B------:R-:W-:Y:S04]  /*b920*/  LDSM.16.M88.4 R4, [R214+0x3000] ;  /* 0x00300000d604783b */ /* 0x000fe80000000200 */
[----:B------:R-:W1:Y:S03]  /*b930*/  LDSM.16.M88.4 R24, [R40+0x7000] ;  /* 0x007000002818783b */ /* 0x000e660000000200 */
[----:B------:R-:W-:Y:S01]  /*b940*/  HMMA.16816.F32 R184, R12, R20, R8 ;  /* 0x000000140cb8723c */ /* 0x000fe20000001808 */
[----:B------:R-:W2:Y:S07]  /*b950*/  LDSM.16.M88.4 R8, [R214+0x2000] ;  /* 0x00200000d608783b */ /* 0x000eae0000000200 */
[C---:B------:R-:W-:Y:S08]  /*b960*/  HMMA.16816.F32 R180, R16.reuse, R30, RZ ;  /* 0x0000001e10b4723c */ /* 0x040ff000000018ff */
[C---:B------:R-:W-:Y:S08]  /*b970*/  HMMA.16816.F32 R176, R16.reuse, R52, RZ ;  /* 0x0000003410b0723c */ /* 0x040ff000000018ff */
[C---:B------:R-:W-:Y:S08]  /*b980*/  HMMA.16816.F32 R28, R16.reuse, R64, RZ ;  /* 0x00000040101c723c */ /* 0x040ff000000018ff */
[----:B------:R-:W-:Y:S08]  /*b990*/  HMMA.16816.F32 R172, R16, R104, RZ ;  /* 0x0000006810ac723c */ /* 0x000ff000000018ff */
[----:B-1----:R-:W-:Y:S08]  /*b9a0*/  HMMA.16816.F32 R240, R4, R24, R240 ;  /* 0x0000001804f0723c */ /* 0x002ff000000018f0 */
[C---:B------:R-:W-:Y:S08]  /*b9b0*/  HMMA.16816.F32 R192, R12.reuse, R48, R176 ;  /* 0x000000300cc0723c */ /* 0x040ff000000018b0 */
[----:B------:R-:W-:Y:S08]  /*b9c0*/  HMMA.16816.F32 R176, R12, R56, R28 ;  /* 0x000000380cb0723c */ /* 0x000ff0000000181c */
[----:B------:R-:W-:Y:S08]  /*b9d0*/  HMMA.16816.F32 R52, R16, R54, RZ ;  /* 0x000000361034723c */ /* 0x000ff000000018ff */
[----:B--2---:R-:W-:Y:S01]  /*b9e0*/  HMMA.16816.F32 R28, R8, R24, R184 ;  /* 0x00000018081c723c */ /* 0x004fe200000018b8 */
[----:B------:R-:W-:Y:S01]  /*b9f0*/  IMAD.MOV.U32 R21, RZ, RZ, R242 ;  /* 0x000000ffff157224 */ /* 0x000fe200078e00f2 */
[----:B------:R-:W-:-:S06]  /*ba00*/  MOV R20, R243 ;  /* 0x000000f300147202 */ /* 0x000fcc0000000f00 */
[----:B------:R-:W-:Y:S01]  /*ba10*/  HMMA.16816.F32 R200, R12, R60, R172 ;  /* 0x0000003c0cc8723c */ /* 0x000fe200000018ac */
[----:B------:R-:W-:-:S07]  /*ba20*/  IMAD.MOV.U32 R186, RZ, RZ, R21 ;  /* 0x000000ffffba7224 */ /* 0x000fce00078e0015 */
[C---:B------:R-:W-:Y:S01]  /*ba30*/  HMMA.16816.F32 R172, R12.reuse, R22, R180 ;  /* 0x000000160cac723c */ /* 0x040fe200000018b4 */
[----:B------:R-:W-:Y:S01]  /*ba40*/  MOV R23, R240 ;  /* 0x000000f000177202 */ /* 0x000fe20000000f00 */
[----:B------:R-:W-:Y:S01]  /*ba50*/  IMAD.MOV.U32 R22, RZ, RZ, R241 ;  /* 0x000000ffff167224 */ /* 0x000fe200078e00f1 */
[----:B------:R-:W-:Y:S01]  /*ba60*/  MOV R2, R30 ;  /* 0x0000001e00027202 */ /* 0x000fe20000000f00 */
[----:B------:R-:W-:Y:S02]  /*ba70*/  IMAD.MOV.U32 R24, RZ, RZ, R28 ;  /* 0x000000ffff187224 */ /* 0x000fe400078e001c */
[----:B------:R-:W-:Y:S01]  /*ba80*/  IMAD.MOV.U32 R3, RZ, RZ, R29 ;  /* 0x000000ffff037224 */ /* 0x000fe200078e001d */
[----:B------:R-:W-:Y:S01]  /*ba90*/  MOV R185, R22 ;  /* 0x0000001600b97202 */ /* 0x000fe20000000f00 */
[----:B------:R-:W-:Y:S01]  /*baa0*/  IMAD.MOV.U32 R0, RZ, RZ, R31 ;  /* 0x000000ffff007224 */ /* 0x000fe200078e001f */
[----:B------:R-:W-:Y:S01]  /*bab0*/  HMMA.16816.F32 R48, R12, R50, R52 ;  /* 0x000000320c30723c */ /* 0x000fe20000001834 */
[----:B------:R-:W-:Y:S01]  /*bac0*/  IMAD.MOV.U32 R184, RZ, RZ, R23 ;  /* 0x000000ffffb87224 */ /* 0x000fe200078e0017 */
[----:B------:R-:W1:Y:S01]  /*bad0*/  LDSM.16.M88.4 R28, [R40+0x7400] ;  /* 0x00740000281c783b */ /* 0x000e620000000200 */
[----:B------:R-:W-:-:S03]  /*bae0*/  IMAD.MOV.U32 R187, RZ, RZ, R20 ;  /* 0x000000ffffbb7224 */ /* 0x000fc600078e0014 */
[----:B------:R-:W2:Y:S02]  /*baf0*/  LDSM.16.M88.4 R20, [R40+0x7800] ;  /* 0x007800002814783b */ /* 0x000ea40000000200 */
[C---:B------:R-:W-:Y:S02]  /*bb00*/  HMMA.16816.F32 R104, R16.reuse, R106, RZ ;  /* 0x0000006a1068723c */ /* 0x040fe400000018ff */
[----:B------:R-:W3:Y:S06]  /*bb10*/  LDSM.16.M88.4 R52, [R40+0x7c00] ;  /* 0x007c00002834783b */ /* 0x000eec0000000200 */
[----:B------:R-:W-:-:S12]  /*bb20*/  HMMA.16816.F32 R16, R16, R66, RZ ;  /* 0x000000421010723c */ /* 0x000fd800000018ff */
[----:B------:R-:W-:Y:S08]  /*bb30*/  HMMA.16816.F32 R60, R12, R62, R104 ;  /* 0x0000003e0c3c723c */ /* 0x000ff00000001868 */
[C---:B------:R-:W-:Y:S08]  /*bb40*/  HMMA.16816.F32 R180, R4.reuse, R26, R232 ;  /* 0x0000001a04b4723c */ /* 0x040ff000000018e8 */
[C---:B-1----:R-:W-:Y:S08]  /*bb50*/  HMMA.16816.F32 R248, R4.reuse, R28, R248 ;  /* 0x0000001c04f8723c */ /* 0x042ff000000018f8 */
[----:B------:R-:W-:Y:S08]  /*bb60*/  HMMA.16816.F32 R204, R4, R30, R204 ;  /* 0x0000001e04cc723c */ /* 0x000ff000000018cc */
[C---:B------:R-:W-:Y:S08]  /*bb70*/  HMMA.16816.F32 R192, R8.reuse, R28, R192 ;  /* 0x0000001c08c0723c */ /* 0x040ff000000018c0 */
[----:B------:R-:W-:Y:S01]  /*bb80*/  HMMA.16816.F32 R64, R8, R30, R48 ;  /* 0x0000001e0840723c */ /* 0x000fe20000001830 */
[----:B------:R-:W-:Y:S07]  /*bb90*/  LDSM.16.M88.4 R48, [R41+0x7c00] ;  /* 0x007c00002930783b */ /* 0x000fee0000000200 */
[C---:B--2---:R-:W-:Y:S08]  /*bba0*/  HMMA.16816.F32 R244, R4.reuse, R20, R244 ;  /* 0x0000001404f4723c */ /* 0x044ff000000018f4 */
[C---:B---3--:R-:W-:Y:S08]  /*bbb0*/  HMMA.16816.F32 R236, R4.reuse, R52, R236 ;  /* 0x0000003404ec723c */ /* 0x048ff000000018ec */
[C---:B------:R-:W-:Y:S08]  /*bbc0*/  HMMA.16816.F32 R232, R4.reuse, R22, R196 ;  /* 0x0000001604e8723c */ /* 0x040ff000000018c4 */
[----:B------:R-:W-:Y:S01]  /*bbd0*/  HMMA.16816.F32 R240, R4, R54, R188 ;  /* 0x0000003604f0723c */ /* 0x000fe200000018bc */
[----:B------:R-:W-:Y:S07]  /*bbe0*/  LDSM.16.M88.4 R4, [R224+0x3000] ;  /* 0x00300000e004783b */ /* 0x000fee0000000200 */
[----:B------:R-:W-:Y:S01]  /*bbf0*/  HMMA.16816.F32 R104, R12, R58, R16 ;  /* 0x0000003a0c68723c */ /* 0x000fe20000001810 */
[----:B------:R-:W1:Y:S04]  /*bc00*/  LDSM.16.M88.4 R16, [R41+0x7800] ;  /* 0x007800002910783b */ /* 0x000e680000000200 */
[----:B------:R-:W-:Y:S03]  /*bc10*/  LDSM.16.M88.4 R12, [R224+0x2000] ;  /* 0x00200000e00c783b */ /* 0x000fe60000000200 */
[----:B------:R-:W-:Y:S01]  /*bc20*/  HMMA.16816.F32 R28, R8, R20, R200 ;  /* 0x00000014081c723c */ /* 0x000fe200000018c8 */
[----:B------:R-:W-:-:S07]  /*bc30*/  MOV R200, R24 ;  /* 0x0000001800c87202 */ /* 0x000fce0000000f00 */
[C---:B------:R-:W-:Y:S01]  /*bc40*/  HMMA.16816.F32 R60, R8.reuse, R22, R60 ;  /* 0x00000016083c723c */ /* 0x040fe2000000183c */
[----:B------:R-:W2:Y:S07]  /*bc50*/  LDSM.16.M88.4 R20, [R41+0x7400] ;  /* 0x007400002914783b */ /* 0x000eae0000000200 */
[----:B------:R-:W-:Y:S01]  /*bc60*/  HMMA.16816.F32 R196, R8, R26, R172 ;  /* 0x0000001a08c4723c */ /* 0x000fe200000018ac */
[----:B------:R-:W3:Y:S01]  /*bc70*/  LDSM.16.M88.4 R24, [R41+0x7000] ;  /* 0x007000002918783b */ /* 0x000ee20000000200 */
[----:B------:R-:W-:Y:S01]  /*bc80*/  IMAD.MOV.U32 R201, RZ, RZ, R3 ;  /* 0x000000ffffc97224 */ /* 0x000fe200078e0003 */
[----:B------:R-:W-:Y:S01]  /*bc90*/  MOV R203, R0 ;  /* 0x0000000000cb7202 */ /* 0x000fe20000000f00 */
[----:B------:R-:W-:-:S04]  /*bca0*/  IMAD.MOV.U32 R202, RZ, RZ, R2 ;  /* 0x000000ffffca7224 */ /* 0x000fc800078e0002 */
[C---:B------:R-:W-:Y:S08]  /*bcb0*/  HMMA.16816.F32 R56, R8.reuse, R52, R176 ;  /* 0x000000340838723c */ /* 0x040ff000000018b0 */
[----:B------:R-:W-:Y:S08]  /*bcc0*/  HMMA.16816.F32 R188, R8, R54, R104 ;  /* 0x0000003608bc723c */ /* 0x000ff00000001868 */
[C---:B-1----:R-:W-:Y:S08]  /*bcd0*/  HMMA.16816.F32 R104, R4.reuse, R16, R244 ;  /* 0x000000100468723c */ /* 0x042ff000000018f4 */
[C---:B------:R-:W-:Y:S08]  /*bce0*/  HMMA.16816.F32 R52, R4.reuse, R48, R236 ;  /* 0x000000300434723c */ /* 0x040ff000000018ec */
[C---:B--2---:R-:W-:Y:S08]  /*bcf0*/  HMMA.16816.F32 R176, R4.reuse, R20, R248 ;  /* 0x0000001404b0723c */ /* 0x044ff000000018f8 */
[C---:B------:R-:W-:Y:S08]  /*bd00*/  HMMA.16816.F32 R172, R4.reuse, R22, R204 ;  /* 0x0000001604ac723c */ /* 0x040ff000000018cc */
[C---:B---3--:R-:W-:Y:S08]  /*bd10*/  HMMA.16816.F32 R184, R4.reuse, R24, R184 ;  /* 0x0000001804b8723c */ /* 0x048ff000000018b8 */
        /* <DEDUP_REMOVED lines=8> */
[----:B------:R-:W-:Y:S01]  /*bda0*/  HMMA.16816.F32 R232, R12, R22, R64 ;  /* 0x000000160ce8723c */ /* 0x000fe20000001840 */
[----:B------:R-:W2:Y:S01]  /*bdb0*/  LDSM.16.M88.4 R20, [R40+0x8400] ;  /* 0x008400002814783b */ /* 0x000ea20000000200 */
[----:B------:R-:W-:-:S04]  /*bdc0*/  IMAD.MOV.U32 R8, RZ, RZ, R52 ;  /* 0x000000ffff087224 */ /* 0x000fc800078e0034 */
[----:B------:R-:W-:Y:S02]  /*bdd0*/  IMAD.MOV.U32 R64, RZ, RZ, R8 ;  /* 0x000000ffff407224 */ /* 0x000fe400078e0008 */
[C---:B------:R-:W-:Y:S01]  /*bde0*/  HMMA.16816.F32 R196, R12.reuse, R16, R28 ;  /* 0x000000100cc4723c */ /* 0x040fe2000000181c */
[----:B------:R-:W-:Y:S04]  /*bdf0*/  LDSM.16.M88.4 R28, [R40+0x8c00] ;  /* 0x008c0000281c783b */ /* 0x000fe80000000200 */
[----:B------:R-:W-:Y:S03]  /*be00*/  LDSM.16.M88.4 R8, [R214+0x4000] ;  /* 0x00400000d608783b */ /* 0x000fe60000000200 */
        /* <DEDUP_REMOVED lines=8> */
[C---:B--2---:R-:W-:Y:S08]  /*be90*/  HMMA.16816.F32 R56, R4.reuse, R20, R176 ;  /* 0x000000140438723c */ /* 0x044ff000000018b0 */
[----:B------:R-:W-:Y:S01]  /*bea0*/  HMMA.16816.F32 R184, R4, R24, R184 ;  /* 0x0000001804b8723c */ /* 0x000fe200000018b8 */
[----:B------:R-:W-:Y:S01]  /*beb0*/  MOV R65, R3 ;  /* 0x0000000300417202 */ /* 0x000fe20000000f00 */
[----:B------:R-:W-:-:S02]  /*bec0*/  IMAD.MOV.U32 R66, RZ, RZ, R2 ;  /* 0x000000ffff427224 */ /* 0x000fc400078e0002 */
[----:B------:R-:W-:Y:S02]  /*bed0*/  IMAD.MOV.U32 R67, RZ, RZ, R0 ;  /* 0x000000ffff437224 */ /* 0x000fe400078e0000 */
[----:B------:R-:W-:Y:S02]  /*bee0*/  IMAD.MOV.U32 R42, RZ, RZ, R48 ;  /* 0x000000ffff2a7224 */ /* 0x000fe400078e0030 */
[----:B------:R-:W-:-:S03]  /*bef0*/  IMAD.MOV.U32 R39, RZ, RZ, R49 ;  /* 0x000000ffff277224 */ /* 0x000fc600078e0031 */
[----:B------:R-:W-:Y:S01]  /*bf00*/  IMAD.MOV.U32 R49, RZ, RZ, R56 ;  /* 0x000000ffff317224 */ /* 0x000fe200078e0038 */
[----:B------:R-:W-:Y:S01]  /*bf10*/  MOV R48, R57 ;  /* 0x0000003900307202 */ /* 0x000fe20000000f00 */
[C---:B------:R-:W-:Y:S01]  /*bf20*/  HMMA.16816.F32 R200, R4.reuse, R22, R172 ;  /* 0x0000001604c8723c */ /* 0x040fe200000018ac */
[----:B------:R-:W-:Y:S01]  /*bf30*/  MOV R37, R50 ;  /* 0x0000003200257202 */ /* 0x000fe20000000f00 */
[----:B------:R-:W-:Y:S01]  /*bf40*/  IMAD.MOV.U32 R36, RZ, RZ, R51 ;  /* 0x000000ffff247224 */ /* 0x000fe200078e0033 */
[----:B------:R-:W-:Y:S01]  /*bf50*/  MOV R43, R59 ;  /* 0x0000003b002b7202 */ /* 0x000fe20000000f00 */
[----:B------:R-:W-:Y:S02]  /*bf60*/  IMAD.MOV.U32 R45, RZ, RZ, R58 ;  /* 0x000000ffff2d7224 */ /* 0x000fe400078e003a */
[----:B------:R-:W-:Y:S01]  /*bf70*/  MOV R32, R184 ;  /* 0x000000b800207202 */ /* 0x000fe20000000f00 */
[----:B------:R-:W-:Y:S01]  /*bf80*/  IMAD.MOV.U32 R3, RZ, RZ, R185 ;  /* 0x000000ffff037224 */ /* 0x000fe200078e00b9 */
[----:B------:R-:W-:Y:S01]  /*bf90*/  MOV R0, R187 ;  /* 0x000000bb00007202 */ /* 0x000fe20000000f00 */
[----:B------:R-:W-:Y:S01]  /*bfa0*/  IMAD.MOV.U32 R2, RZ, RZ, R186 ;  /* 0x000000ffff027224 */ /* 0x000fe200078e00ba */
[C---:B---3--:R-:W-:Y:S08]  /*bfb0*/  HMMA.16816.F32 R188, R4.reuse, R16, R104 ;  /* 0x0000001004bc723c */ /* 0x048ff00000001868 */
[----:B------:R-:W-:Y:S01]  /*bfc0*/  HMMA.16816.F32 R184, R4, R18, R204 ;  /* 0x0000001204b8723c */ /* 0x000fe200000018cc */
[----:B------:R-:W-:Y:S01]  /*bfd0*/  IMAD.MOV.U32 R204, RZ, RZ, R49 ;  /* 0x000000ffffcc7224 */ /* 0x000fe200078e0031 */
[----:B------:R-:W-:-:S06]  /*bfe0*/  MOV R205, R48 ;  /* 0x0000003000cd7202 */ /* 0x000fcc0000000f00 */
[C---:B------:R-:W-:Y:S08]  /*bff0*/  HMMA.16816.F32 R180, R4.reuse, R28, R64 ;  /* 0x0000001c04b4723c */ /* 0x040ff00000001840 */
[----:B------:R-:W-:Y:S01]  /*c000*/  HMMA.16816.F32 R176, R4, R30, R240 ;  /* 0x0000001e04b0723c */ /* 0x000fe200000018f0 */
[----:B------:R-:W-:Y:S07]  /*c010*/  LDSM.16.M88.4 R4, [R224+0x5000] ;  /* 0x00500000e004783b */ /* 0x000fee0000000200 */
[C---:B------:R-:W-:Y:S08]  /*c020*/  HMMA.16816.F32 R172, R8.reuse, R24, R248 ;  /* 0x0000001808ac723c */ /* 0x040ff000000018f8 */
[C---:B------:R-:W-:Y:S01]  /*c030*/  HMMA.16816.F32 R104, R8.reuse, R26, R244 ;  /* 0x0000001a0868723c */ /* 0x040fe200000018f4 */
[----:B------:R-:W1:Y:S07]  /*c040*/  LDSM.16.M88.4 R24, [R41+0x8000] ;  /* 0x008000002918783b */ /* 0x000e6e0000000200 */
[C---:B------:R-:W-:Y:S08]  /*c050*/  HMMA.16816.F32 R52, R8.reuse, R28, R52 ;  /* 0x0000001c0834723c */ /* 0x040ff00000001834 */
[C---:B------:R-:W-:Y:S08]  /*c060*/  HMMA.16816.F32 R64, R8.reuse, R20, R236 ;  /* 0x000000140840723c */ /* 0x040ff000000018ec */
[C---:B------:R-:W-:Y:S01]  /*c070*/  HMMA.16816.F32 R60, R8.reuse, R22, R232 ;  /* 0x00000016083c723c */ /* 0x040fe200000018e8 */
[----:B------:R-:W2:Y:S07]  /*c080*/  LDSM.16.M88.4 R20, [R41+0x8400] ;  /* 0x008400002914783b */ /* 0x000eae0000000200 */
[C---:B------:R-:W-:Y:S08]  /*c090*/  HMMA.16816.F32 R56, R8.reuse, R16, R196 ;  /* 0x000000100838723c */ /* 0x040ff000000018c4 */
[C---:B------:R-:W-:Y:S01]  /*c0a0*/  HMMA.16816.F32 R48, R8.reuse, R18, R192 ;  /* 0x000000120830723c */ /* 0x040fe200000018c0 */
[----:B------:R-:W3:Y:S07]  /*c0b0*/  LDSM.16.M88.4 R16, [R41+0x8800] ;  /* 0x008800002910783b */ /* 0x000eee0000000200 */
[----:B------:R-:W-:Y:S01]  /*c0c0*/  HMMA.16816.F32 R28, R8, R30, R12 ;  /* 0x0000001e081c723c */ /* 0x000fe2000000180c */
[----:B------:R-:W4:Y:S04]  /*c0d0*/  LDSM.16.M88.4 R12, [R41+0x8c00] ;  /* 0x008c0000290c783b */ /* 0x000f280000000200 */
[----:B------:R-:W5:Y:S01]  /*c0e0*/  LDSM.16.M88.4 R8, [R224+0x4000] ;  /* 0x00400000e008783b */ /* 0x000f620000000200 */
[----:B------:R-:W-:Y:S01]  /*c0f0*/  IMAD.MOV.U32 R240, RZ, RZ, R42 ;  /* 0x000000fffff07224 */ /* 0x000fe200078e002a */
[----:B------:R-:W-:Y:S01]  /*c100*/  MOV R241, R39 ;  /* 0x0000002700f17202 */ /* 0x000fe20000000f00 */
        /* <DEDUP_REMOVED lines=8> */
[----:B------:R-:W-:-:S04]  /*c190*/  DEPBAR.LE SB0, 0x0 ;  /* 0x000080000000791a */ /* 0x000fc80000000000 */
[C---:B-1----:R-:W-:Y:S08]  /*c1a0*/  HMMA.16816.F32 R196, R4.reuse, R26, R240 ;  /* 0x0000001a04c4723c */ /* 0x042ff000000018f0 */
[C---:B--2---:R-:W-:Y:S08]  /*c1b0*/  HMMA.16816.F32 R204, R4.reuse, R20, R204 ;  /* 0x0000001404cc723c */ /* 0x044ff000000018cc */
[C---:B------:R-:W-:Y:S08]  /*c1c0*/  HMMA.16816.F32 R200, R4.reuse, R22, R200 ;  /* 0x0000001604c8723c */ /* 0x040ff000000018c8 */
[C---:B---3--:R-:W-:Y:S08]  /*c1d0*/  HMMA.16816.F32 R232, R4.reuse, R18, R184 ;  /* 0x0000001204e8723c */ /* 0x048ff000000018b8 */
[C---:B----4-:R-:W-:Y:S08]  /*c1e0*/  HMMA.16816.F32 R240, R4.reuse, R12, R180 ;  /* 0x0000000c04f0723c */ /* 0x050ff000000018b4 */
[----:B------:R-:W-:Y:S08]  /*c1f0*/  HMMA.16816.F32 R236, R4, R14, R176 ;  /* 0x0000000e04ec723c */ /* 0x000ff000000018b0 */
[C---:B-----5:R-:W-:Y:S08]  /*c200*/  HMMA.16816.F32 R64, R8.reuse, R20, R64 ;  /* 0x000000140840723c */ /* 0x060ff00000001840 */
[----:B------:R-:W-:Y:S01]  /*c210*/  HMMA.16816.F32 R60, R8, R22, R60 ;  /* 0x00000016083c723c */ /* 0x000fe2000000183c */
        /* <DEDUP_REMOVED lines=62> */
.L_x_1252:
[----:B------:R2:W-:Y:S02]  /*c600*/  STS.128 [R219+0x8800], RZ ;  /* 0x008800ffdb007388 */ /* 0x0005e40000000c00 */
.L_x_1253:
[----:B------:R-:W-:Y:S05]  /*c610*/  BSYNC.RECONVERGENT B0 ;  /* 0x0000000000007941 */ /* 0x000fea0003800200 */
.L_x_1251:
[----:B------:R-:W0:Y:S02]  /*c620*/  LDGDEPBAR ;  /* 0x00000000000079af */ /* 0x000e240000000000 */
.L_x_1250:
[----:B-1-3--:R-:W3:Y:S01]  /*c630*/  LDL R2, [R1+0x188] ;  /* 0x0001880001027983 */ /* 0x00aee20000100800 */
[----:B------:R-:W-:Y:S02]  /*c640*/  IMAD.U32 R0, RZ, RZ, UR23 ;  /* 0x00000017ff007e24 */ /* 0x000fe4000f8e00ff */
[----:B------:R-:W-:Y:S01]  /*c650*/  IMAD.MOV.U32 R245, RZ, RZ, R35 ;  /* 0x000000fffff57224 */ /* 0x000fe200078e0023 */
[----:B------:R1:W-:Y:S01]  /*c660*/  STL.64 [R1+0x1d0], R46 ;  /* 0x0001d02e01007387 */ /* 0x0003e20000100a00 */
[----:B------:R-:W-:-:S03]  /*c670*/  IMAD.MOV.U32 R244, RZ, RZ, R34 ;  /* 0x000000fffff47224 */ /* 0x000fc600078e0022 */
[----:B------:R-:W-:Y:S04]  /*c680*/  STL [R1+0x1b8], R224 ;  /* 0x0001b8e001007387 */ /* 0x000fe80000100800 */
        /* <DEDUP_REMOVED lines=8> */
[----:B------:R-:W-:Y:S04]  /*c710*/  STL [R1+0x1a0], R41 ;  /* 0x0001a02901007387 */ /* 0x000fe80000100800 */
[----:B------:R2:W-:Y:S04]  /*c720*/  STL [R1+0x19c], R40 ;  /* 0x00019c2801007387 */ /* 0x0005e80000100800 */
[----:B-1----:R-:W3:Y:S04]  /*c730*/  LDL.64 R46, [R1+0x148] ;  /* 0x00014800012e7983 */ /* 0x002ee80000100a00 */
[----:B----4-:R-:W4:Y:S04]  /*c740*/  LDL.64 R212, [R1+0x180] ;  /* 0x0001800001d47983 */ /* 0x010f280000100a00 */
[----:B--2---:R-:W2:Y:S01]  /*c750*/  LDL.64 R40, [R1+0x170] ;  /* 0x0001700001287983 */ /* 0x004ea20000100a00 */
[----:B---3--:R-:W-:-:S04]  /*c760*/  IMAD R0, R0, 0x40, R2 ;  /* 0x0000004000007824 */ /* 0x008fc800078e0202 */
[----:B------:R-:W-:-:S04]  /*c770*/  VIADD R2, R0, UR20 ;  /* 0x0000001400027c36 */ /* 0x000fc80008000000 */
[----:B------:R-:W-:-:S04]  /*c780*/  VIADD R24, R2, 0xffffffb8 ;  /* 0xffffffb802187836 */ /* 0x000fc80000000000 */
[--C-:B------:R-:W-:Y:S02]  /*c790*/  IMAD.IADD R4, R223, 0x1, -R24.reuse ;  /* 0x00000001df047824 */ /* 0x100fe400078e0a18 */
[--C-:B------:R-:W-:Y:S02]  /*c7a0*/  IMAD.IADD R3, R44, 0x1, -R24.reuse ;  /* 0x000000012c037824 */ /* 0x100fe400078e0a18 */
[----:B------:R-:W-:Y:S01]  /*c7b0*/  IMAD.IADD R6, R38, 0x1, -R24 ;  /* 0x0000000126067824 */ /* 0x000fe200078e0a18 */
[----:B------:R-:W-:Y:S02]  /*c7c0*/  IABS R5, R4 ;  /* 0x0000000400057213 */ /* 0x000fe40000000000 */
[----:B------:R-:W-:Y:S02]  /*c7d0*/  IABS R4, R3 ;  /* 0x0000000300047213 */ /* 0x000fe40000000000 */
[----:B------:R-:W-:-:S04]  /*c7e0*/  IABS R3, R6 ;  /* 0x0000000600037213 */ /* 0x000fc80000000000 */
[----:B------:R-:W-:Y:S02]  /*c7f0*/  I2FP.F32.S32 R3, R3 ;  /* 0x0000000300037245 */ /* 0x000fe40000201400 */
[----:B------:R-:W-:Y:S02]  /*c800*/  I2FP.F32.S32 R5, R5 ;  /* 0x0000000500057245 */ /* 0x000fe40000201400 */
[----:B------:R-:W-:Y:S01]  /*c810*/  I2FP.F32.S32 R4, R4 ;  /* 0x0000000400047245 */ /* 0x000fe20000201400 */
[----:B------:R-:W-:Y:S01]  /*c820*/  FFMA.FTZ R222, R3, -UR5, R236 ;  /* 0x8000000503de7c23 */ /* 0x000fe200080100ec */
[----:B------:R-:W-:Y:S02]  /*c830*/  VIADD R3, R2, 0xffffff80 ;  /* 0xffffff8002037836 */ /* 0x000fe40000000000 */
[----:B------:R-:W-:Y:S01]  /*c840*/  FFMA.FTZ R225, R5, -UR5, R176 ;  /* 0x8000000505e17c23 */ /* 0x000fe200080100b0 */
[----:B------:R-:W-:Y:S01]  /*c850*/  FFMA.FTZ R217, R4, -UR5, R178 ;  /* 0x8000000504d97c23 */ /* 0x000fe200080100b2 */
[----:B------:R-:W-:-:S02]  /*c860*/  IMAD.IADD R5, R223, 0x1, -R3 ;  /* 0x00000001df057824 */ /* 0x000fc400078e0a03 */
[--C-:B------:R-:W-:Y:S02]  /*c870*/  IMAD.IADD R4, R44, 0x1, -R3.reuse ;  /* 0x000000012c047824 */ /* 0x100fe400078e0a03 */
[----:B------:R-:W-:Y:S01]  /*c880*/  IMAD.IADD R7, R38, 0x1, -R3 ;  /* 0x0000000126077824 */ /* 0x000fe200078e0a03 */
[----:B------:R-:W-:Y:S02]  /*c890*/  IABS R6, R5 ;  /* 0x0000000500067213 */ /* 0x000fe40000000000 */
[----:B------:R-:W-:Y:S02]  /*c8a0*/  IABS R5, R4 ;  /* 0x0000000400057213 */ /* 0x000fe40000000000 */
[----:B------:R-:W-:-:S04]  /*c8b0*/  IABS R4, R7 ;  /* 0x0000000700047213 */ /* 0x000fc80000000000 */
[----:B------:R-:W-:Y:S02]  /*c8c0*/  I2FP.F32.S32 R4, R4 ;  /* 0x0000000400047245 */ /* 0x000fe40000201400 */
[----:B------:R-:W-:Y:S01]  /*c8d0*/  I2FP.F32.S32 R6, R6 ;  /* 0x0000000600067245 */ /* 0x000fe20000201400 */
[----:B------:R-:W-:Y:S02]  /*c8e0*/  IMAD.IADD R3, R33, 0x1, -R3 ;  /* 0x0000000121037824 */ /* 0x000fe400078e0a03 */
[----:B------:R-:W-:Y:S01]  /*c8f0*/  FFMA.FTZ R192, R4, -UR5, R192 ;  /* 0x8000000504c07c23 */ /* 0x000fe200080100c0 */
[----:B------:R-:W-:Y:S02]  /*c900*/  VIADD R4, R2, 0xffffff81 ;  /* 0xffffff8102047836 */ /* 0x000fe40000000000 */
[----:B------:R-:W-:Y:S01]  /*c910*/  FFMA.FTZ R220, R6, -UR5, R172 ;  /* 0x8000000506dc7c23 */ /* 0x000fe200080100ac */
[----:B------:R-:W-:Y:S01]  /*c920*/  I2FP.F32.S32 R5, R5 ;  /* 0x0000000500057245 */ /* 0x000fe20000201400 */
[----:B------:R-:W-:Y:S01]  /*c930*/  IMAD.IADD R6, R44, 0x1, -R4 ;  /* 0x000000012c067824 */ /* 0x000fe200078e0a04 */
[----:B------:R-:W-:-:S03]  /*c940*/  IABS R7, R3 ;  /* 0x0000000300077213 */ /* 0x000fc60000000000 */
[----:B------:R-:W-:Y:S01]  /*c950*/  FFMA.FTZ R36, R5, -UR5, R174 ;  /* 0x8000000505247c23 */ /* 0x000fe200080100ae */
[----:B------:R-:W-:Y:S01]  /*c960*/  IABS R3, R6 ;  /* 0x0000000600037213 */ /* 0x000fe20000000000 */
[----:B------:R-:W-:Y:S02]  /*c970*/  IMAD.MOV.U32 R6, RZ, RZ, R7 ;  /* 0x000000ffff067224 */ /* 0x000fe400078e0007 */
[----:B------:R-:W-:Y:S01]  /*c980*/  IMAD.IADD R5, R223, 0x1, -R4 ;  /* 0x00000001df057824 */ /* 0x000fe200078e0a04 */
[----:B------:R-:W-:Y:S02]  /*c990*/  I2FP.F32.S32 R3, R3 ;  /* 0x0000000300037245 */ /* 0x000fe40000201400 */
[----:B------:R-:W-:Y:S02]  /*c9a0*/  I2FP.F32.S32 R6, R6 ;  /* 0x0000000600067245 */ /* 0x000fe40000201400 */
[----:B------:R-:W-:Y:S01]  /*c9b0*/  IABS R5, R5 ;  /* 0x0000000500057213 */ /* 0x000fe20000000000 */
[----:B------:R-:W-:-:S02]  /*c9c0*/  FFMA.FTZ R45, R3, -UR5, R175 ;  /* 0x80000005032d7c23 */ /* 0x000fc400080100af */
[----:B------:R-:W-:Y:S01]  /*c9d0*/  FFMA.FTZ R221, R6, -UR5, R194 ;  /* 0x8000000506dd7c23 */ /* 0x000fe200080100c2 */
[----:B------:R-:W-:Y:S01]  /*c9e0*/  I2FP.F32.S32 R5, R5 ;  /* 0x0000000500057245 */ /* 0x000fe20000201400 */
[--C-:B------:R-:W-:Y:S02]  /*c9f0*/  IMAD.IADD R6, R38, 0x1, -R4.reuse ;  /* 0x0000000126067824 */ /* 0x100fe400078e0a04 */
[----:B------:R-:W-:Y:S02]  /*ca00*/  VIADD R3, R2, 0xffffff88 ;  /* 0xffffff8802037836 */ /* 0x000fe40000000000 */
[----:B------:R-:W-:Y:S02]  /*ca10*/  IMAD.IADD R4, R33, 0x1, -R4 ;  /* 0x0000000121047824 */ /* 0x000fe400078e0a04 */
[----:B------:R-:W-:Y:S01]  /*ca20*/  FFMA.FTZ R215, R5, -UR5, R173 ;  /* 0x8000000505d77c23 */ /* 0x000fe200080100ad */
[----:B------:R-:W-:Y:S02]  /*ca30*/  IMAD.IADD R5, R223, 0x1, -R3 ;  /* 0x00000001df057824 */ /* 0x000fe400078e0a03 */
[----:B------:R-:W-:-:S03]  /*ca40*/  IABS R7, R4 ;  /* 0x0000000400077213 */ /* 0x000fc60000000000 */
[----:B------:R-:W-:Y:S02]  /*ca50*/  IABS R4, R5 ;  /* 0x0000000500047213 */ /* 0x000fe40000000000 */
[----:B------:R-:W-:Y:S02]  /*ca60*/  IMAD.MOV.U32 R5, RZ, RZ, R7 ;  /* 0x000000ffff057224 */ /* 0x000fe400078e0007 */
[----:B------:R-:W-:-:S03]  /*ca70*/  I2FP.F32.S32 R4, R4 ;  /* 0x0000000400047245 */ /* 0x000fc60000201400 */
[----:B------:R-:W-:Y:S02]  /*ca80*/  I2FP.F32.S32 R5, R5 ;  /* 0x0000000500057245 */ /* 0x000fe40000201400 */
[----:B------:R-:W-:-:S03]  /*ca90*/  IABS R6, R6 ;  /* 0x0000000600067213 */ /* 0x000fc60000000000 */
[----:B------:R-:W-:Y:S01]  /*caa0*/  FFMA.FTZ R218, R5, -UR5, R195 ;  /* 0x8000000505da7c23 */ /* 0x000fe200080100c3 */
[--C-:B------:R-:W-:Y:S02]  /*cab0*/  IMAD.IADD R5, R44, 0x1, -R3.reuse ;  /* 0x000000012c057824 */ /* 0x100fe400078e0a03 */
[----:B------:R-:W-:Y:S01]  /*cac0*/  FFMA.FTZ R178, R4, -UR5, R104 ;  /* 0x8000000504b27c23 */ /* 0x000fe20008010068 */
[----:B------:R-:W-:Y:S01]  /*cad0*/  I2FP.F32.S32 R6, R6 ;  /* 0x0000000600067245 */ /* 0x000fe20000201400 */
[--C-:B------:R-:W-:Y:S02]  /*cae0*/  IMAD.IADD R4, R38, 0x1, -R3.reuse ;  /* 0x0000000126047824 */ /* 0x100fe400078e0a03 */
[----:B------:R-:W-:Y:S01]  /*caf0*/  IMAD.IADD R3, R33, 0x1, -R3 ;  /* 0x0000000121037824 */ /* 0x000fe200078e0a03 */
[----:B------:R-:W-:Y:S01]  /*cb00*/  IABS R5, R5 ;  /* 0x0000000500057213 */ /* 0x000fe20000000000 */
[----:B------:R-:W-:-:S03]  /*cb10*/  FFMA.FTZ R174, R6, -UR5, R193 ;  /* 0x8000000506ae7c23 */ /* 0x000fc600080100c1 */
[----:B------:R-:W-:Y:S01]  /*cb20*/  IABS R6, R3 ;  /* 0x0000000300067213 */ /* 0x000fe20000000000 */
[----:B------:R-:W-:Y:S01]  /*cb30*/  IMAD.MOV.U32 R3, RZ, RZ, R5 ;  /* 0x000000ffff037224 */ /* 0x000fe200078e0005 */
[----:B------:R-:W-:-:S04]  /*cb40*/  IABS R4, R4 ;  /* 0x0000000400047213 */ /* 0x000fc80000000000 */
[----:B------:R-:W-:Y:S02]  /*cb50*/  I2FP.F32.S32 R5, R3 ;  /* 0x0000000300057245 */ /* 0x000fe40000201400 */
[----:B------:R-:W-:Y:S02]  /*cb60*/  I2FP.F32.S32 R3, R6 ;  /* 0x0000000600037245 */ /* 0x000fe40000201400 */
[----:B------:R-:W-:-:S03]  /*cb70*/  I2FP.F32.S32 R4, R4 ;  /* 0x0000000400047245 */ /* 0x000fc60000201400 */
[----:B------:R-:W-:Y:S01]  /*cb80*/  FFMA.FTZ R210, R3, -UR5, R198 ;  /* 0x8000000503d27c23 */ /* 0x000fe200080100c6 */
[----:B------:R-:W-:Y:S02]  /*cb90*/  VIADD R3, R2, 0xffffff89 ;  /* 0xffffff8902037836 */ /* 0x000fe40000000000 */
[----:B------:R-:W-:Y:S01]  /*cba0*/  FFMA.FTZ R48, R5, -UR5, R106 ;  /* 0x8000000505307c23 */ /* 0x000fe2000801006a */
[----:B------:R-:W-:Y:S01]  /*cbb0*/  FFMA.FTZ R106, R4, -UR5, R196 ;  /* 0x80000005046a7c23 */ /* 0x000fe200080100c4 */
[--C-:B------:R-:W-:Y:S02]  /*cbc0*/  IMAD.IADD R5, R223, 0x1, -R3.reuse ;  /* 0x00000001df057824 */ /* 0x100fe400078e0a03 */
[--C-:B------:R-:W-:Y:S02]  /*cbd0*/  IMAD.IADD R4, R44, 0x1, -R3.reuse ;  /* 0x000000012c047824 */ /* 0x100fe400078e0a03 */
[----:B------:R-:W-:Y:S01]  /*cbe0*/  IMAD.IADD R7, R38, 0x1, -R3 ;  /* 0x0000000126077824 */ /* 0x000fe200078e0a03 */
[----:B------:R-:W-:-:S02]  /*cbf0*/  IABS R6, R5 ;  /* 0x0000000500067213 */ /* 0x000fc40000000000 */
        /* <DEDUP_REMOVED lines=33> */
[----:B------:R-:W-:Y:S02]  /*ce10*/  IMAD.IADD R5, R44, 0x1, -R3 ;  /* 0x000000012c057824 */ /* 0x000fe400078e0a03 */
        /* <DEDUP_REMOVED lines=51> */
[----:B------:R-:W-:Y:S01]  /*d150*/  IABS R6, R6 ;  /* 0x0000000600067213 */ /* 0x000fe20000000000 */
[----:B------:R-:W-:Y:S02]  /*d160*/  FFMA.FTZ R63, R4, -UR5, R20 ;  /* 0x80000005043f7c23 */ /* 0x000fe40008010014 */
[----:B------:R-:W-:Y:S01]  /*d170*/  FFMA.FTZ R205, R5, -UR5, R203 ;  /* 0x8000000505cd7c23 */ /* 0x000fe200080100cb */
[--C-:B------:R-:W-:Y:S01]  /*d180*/  IMAD.IADD R5, R44, 0x1, -R3.reuse ;  /* 0x000000012c057824 */ /* 0x100fe200078e0a03 */
[----:B------:R-:W-:Y:S01]  /*d190*/  I2FP.F32.S32 R6, R6 ;  /* 0x0000000600067245 */ /* 0x000fe20000201400 */
[--C-:B------:R-:W-:Y:S02]  /*d1a0*/  IMAD.IADD R4, R38, 0x1, -R3.reuse ;  /* 0x0000000126047824 */ /* 0x100fe400078e0a03 */
[----:B------:R-:W-:Y:S01]  /*d1b0*/  IMAD.IADD R3, R33, 0x1, -R3 ;  /* 0x0000000121037824 */ /* 0x000fe200078e0a03 */
[----:B------:R-:W-:Y:S01]  /*d1c0*/  IABS R5, R5 ;  /* 0x0000000500057213 */ /* 0x000fe20000000000 */
[----:B------:R-:W-:Y:S01]  /*d1d0*/  FFMA.FTZ R53, R6, -UR5, R201 ;  /* 0x8000000506357c23 */ /* 0x000fe200080100c9 */
[----:B------:R-:W-:-:S02]  /*d1e0*/  IABS R4, R4 ;  /* 0x0000000400047213 */ /* 0x000fc40000000000 */
[----:B------:R-:W-:Y:S01]  /*d1f0*/  IABS R6, R3 ;  /* 0x0000000300067213 */ /* 0x000fe20000000000 */
[----:B------:R-:W-:Y:S01]  /*d200*/  IMAD.MOV.U32 R3, RZ, RZ, R5 ;  /* 0x000000ffff037224 */ /* 0x000fe200078e0005 */
[----:B------:R-:W-:-:S04]  /*d210*/  I2FP.F32.S32 R4, R4 ;  /* 0x0000000400047245 */ /* 0x000fc80000201400 */
[----:B------:R-:W-:Y:S01]  /*d220*/  I2FP.F32.S32 R5, R3 ;  /* 0x0000000300057245 */ /* 0x000fe20000201400 */
[----:B------:R-:W-:Y:S01]  /*d230*/  FFMA.FTZ R37, R4, -UR5, R188 ;  /* 0x8000000504257c23 */ /* 0x000fe200080100bc */
[----:B------:R-:W-:Y:S01]  /*d240*/  I2FP.F32.S32 R3, R6 ;  /* 0x0000000600037245 */ /* 0x000fe20000201400 */
[----:B------:R-:W-:Y:S02]  /*d250*/  VIADD R4, R2, 0xffffffa1 ;  /* 0xffffffa102047836 */ /* 0x000fe40000000000 */
[----:B------:R-:W-:Y:S02]  /*d260*/  FFMA.FTZ R34, R5, -UR5, R22 ;  /* 0x8000000505227c23 */ /* 0x000fe40008010016 */
[----:B------:R-:W-:Y:S01]  /*d270*/  FFMA.FTZ R203, R3, -UR5, R190 ;  /* 0x8000000503cb7c23 */ /* 0x000fe200080100be */
[--C-:B------:R-:W-:Y:S02]  /*d280*/  IMAD.IADD R5, R223, 0x1, -R4.reuse ;  /* 0x00000001df057824 */ /* 0x100fe400078e0a04 */
[----:B------:R-:W-:-:S02]  /*d290*/  IMAD.IADD R3, R44, 0x1, -R4 ;  /* 0x000000012c037824 */ /* 0x000fc400078e0a04 */
        /* <DEDUP_REMOVED lines=18> */
[----:B------:R-:W-:Y:S02]  /*d3c0*/  I2FP.F32.S32 R5, R5 ;  /* 0x0000000500057245 */ /* 0x000fe40000201400 */
[----:B------:R-:W-:Y:S01]  /*d3d0*/  I2FP.F32.S32 R4, R4 ;  /* 0x0000000400047245 */ /* 0x000fe20000201400 */
[----:B------:R-:W-:Y:S01]  /*d3e0*/  VIADD R20, R2, 0xffffffa9 ;  /* 0xffffffa902147836 */ /* 0x000fe20000000000 */
[----:B------:R-:W-:Y:S01]  /*d3f0*/  I2FP.F32.S32 R6, R6 ;  /* 0x0000000600067245 */ /* 0x000fe20000201400 */
[----:B------:R-:W-:Y:S01]  /*d400*/  FFMA.FTZ R61, R5, -UR5, R180 ;  /* 0x80000005053d7c23 */ /* 0x000fe200080100b4 */
[----:B------:R-:W-:-:S02]  /*d410*/  IMAD.IADD R5, R38, 0x1, -R3 ;  /* 0x0000000126057824 */ /* 0x000fc400078e0a03 */
[----:B------:R-:W-:Y:S01]  /*d420*/  FFMA.FTZ R29, R4, -UR5, R182 ;  /* 0x80000005041d7c23 */ /* 0x000fe200080100b6 */
[----:B------:R-:W-:Y:S02]  /*d430*/  IMAD.IADD R3, R33, 0x1, -R3 ;  /* 0x0000000121037824 */ /* 0x000fe400078e0a03 */
[----:B------:R-:W-:Y:S02]  /*d440*/  IMAD.IADD R4, R223, 0x1, -R20 ;  /* 0x00000001df047824 */ /* 0x000fe400078e0a14 */
[----:B------:R-:W-:Y:S01]  /*d450*/  FFMA.FTZ R202, R6, -UR5, R191 ;  /* 0x8000000506ca7c23 */ /* 0x000fe200080100bf */
[----:B------:R-:W-:Y:S02]  /*d460*/  IABS R6, R3 ;  /* 0x0000000300067213 */ /* 0x000fe40000000000 */
[----:B------:R-:W-:Y:S02]  /*d470*/  IABS R3, R4 ;  /* 0x0000000400037213 */ /* 0x000fe40000000000 */
[----:B------:R-:W-:Y:S01]  /*d480*/  IABS R5, R5 ;  /* 0x0000000500057213 */ /* 0x000fe20000000000 */
[----:B------:R-:W-:Y:S01]  /*d490*/  IMAD.MOV.U32 R4, RZ, RZ, R6 ;  /* 0x000000ffff047224 */ /* 0x000fe200078e0006 */
[----:B------:R-:W-:-:S02]  /*d4a0*/  I2FP.F32.S32 R3, R3 ;  /* 0x0000000300037245 */ /* 0x000fc40000201400 */
[----:B------:R-:W-:Y:S01]  /*d4b0*/  I2FP.F32.S32 R5, R5 ;  /* 0x0000000500057245 */ /* 0x000fe20000201400 */
[----:B------:R-:W-:Y:S01]  /*d4c0*/  VIADD R19, R2, 0xffffffb0 ;  /* 0xffffffb002137836 */ /* 0x000fe20000000000 */
[----:B------:R-:W-:Y:S01]  /*d4d0*/  I2FP.F32.S32 R4, R4 ;  /* 0x0000000400047245 */ /* 0x000fe20000201400 */
[----:B------:R-:W-:Y:S01]  /*d4e0*/  FFMA.FTZ R59, R3, -UR5, R181 ;  /* 0x80000005033b7c23 */ /* 0x000fe200080100b5 */
[----:B------:R-:W-:Y:S02]  /*d4f0*/  IMAD.IADD R3, R44, 0x1, -R20 ;  /* 0x000000012c037824 */ /* 0x000fe400078e0a14 */
[----:B------:R-:W-:Y:S01]  /*d500*/  FFMA.FTZ R30, R5, -UR5, R232 ;  /* 0x80000005051e7c23 */ /* 0x000fe200080100e8 */
[----:B------:R-:W-:Y:S02]  /*d510*/  IMAD.IADD R5, R38, 0x1, -R20 ;  /* 0x0000000126057824 */ /* 0x000fe400078e0a14 */
[----:B------:R-:W-:Y:S02]  /*d520*/  IMAD.IADD R6, R223, 0x1, -R19 ;  /* 0x00000001df067824 */ /* 0x000fe400078e0a13 */
[----:B------:R-:W-:Y:S01]  /*d530*/  FFMA.FTZ R201, R4, -UR5, R234 ;  /* 0x8000000504c97c23 */ /* 0x000fe200080100ea */
[----:B------:R-:W-:-:S02]  /*d540*/  IABS R4, R3 ;  /* 0x0000000300047213 */ /* 0x000fc40000000000 */
[----:B------:R-:W-:Y:S02]  /*d550*/  IABS R3, R5 ;  /* 0x0000000500037213 */ /* 0x000fe40000000000 */
[----:B------:R-:W-:Y:S01]  /*d560*/  IABS R5, R6 ;  /* 0x0000000600057213 */ /* 0x000fe20000000000 */
[----:B------:R-:W-:-:S04]  /*d570*/  IMAD.MOV.U32 R6, RZ, RZ, R4 ;  /* 0x000000ffff067224 */ /* 0x000fc800078e0004 */
[----:B------:R-:W-:Y:S01]  /*d580*/  IMAD.MOV.U32 R4, RZ, RZ, R5 ;  /* 0x000000ffff047224 */ /* 0x000fe200078e0005 */
[----:B------:R-:W-:Y:S02]  /*d590*/  I2FP.F32.S32 R5, R3 ;  /* 0x0000000300057245 */ /* 0x000fe40000201400 */
[----:B------:R-:W-:Y:S02]  /*d5a0*/  I2FP.F32.S32 R6, R6 ;  /* 0x0000000600067245 */ /* 0x000fe40000201400 */
[----:B------:R-:W-:Y:S01]  /*d5b0*/  I2FP.F32.S32 R3, R4 ;  /* 0x0000000400037245 */ /* 0x000fe20000201400 */
[----:B------:R-:W-:Y:S02]  /*d5c0*/  VIADD R18, R2, 0xffffffb1 ;  /* 0xffffffb102127836 */ /* 0x000fe40000000000 */
[----:B------:R-:W-:Y:S01]  /*d5d0*/  FFMA.FTZ R28, R5, -UR5, R233 ;  /* 0x80000005051c7c23 */ /* 0x000fe200080100e9 */
[----:B------:R-:W-:Y:S01]  /*d5e0*/  FFMA.FTZ R27, R6, -UR5, R183 ;  /* 0x80000005061b7c23 */ /* 0x000fe200080100b7 */
[----:B------:R-:W-:Y:S01]  /*d5f0*/  FFMA.FTZ R56, R3, -UR5, R184 ;  /* 0x8000000503387c23 */ /* 0x000fe200080100b8 */
[----:B------:R-:W-:-:S02]  /*d600*/  IMAD.IADD R3, R44, 0x1, -R19 ;  /* 0x000000012c037824 */ /* 0x000fc400078e0a13 */
[----:B------:R-:W-:Y:S02]  /*d610*/  IMAD.IADD R5, R38, 0x1, -R19 ;  /* 0x0000000126057824 */ /* 0x000fe400078e0a13 */
[----:B------:R-:W-:Y:S01]  /*d620*/  IMAD.IADD R6, R223, 0x1, -R18 ;  /* 0x00000001df067824 */ /* 0x000fe200078e0a12 */
[----:B------:R-:W-:Y:S02]  /*d630*/  IABS R4, R3 ;  /* 0x0000000300047213 */ /* 0x000fe40000000000 */
[----:B------:R-:W-:Y:S02]  /*d640*/  IABS R3, R5 ;  /* 0x0000000500037213 */ /* 0x000fe40000000000 */
[----:B------:R-:W-:Y:S01]  /*d650*/  IABS R5, R6 ;  /* 0x0000000600057213 */ /* 0x000fe20000000000 */
[----:B------:R-:W-:-:S04]  /*d660*/  IMAD.MOV.U32 R6, RZ, RZ, R4 ;  /* 0x000000ffff067224 */ /* 0x000fc800078e0004 */
[----:B------:R-:W-:Y:S01]  /*d670*/  IMAD.MOV.U32 R4, RZ, RZ, R5 ;  /* 0x000000ffff047224 */ /* 0x000fe200078e0005 */
[----:B------:R-:W-:Y:S01]  /*d680*/  I2FP.F32.S32 R5, R3 ;  /* 0x0000000300057245 */ /* 0x000fe20000201400 */
[----:B------:R-:W-:-:S03]  /*d690*/  VIADD R17, R2, 0xffffffb9 ;  /* 0xffffffb902117836 */ /* 0x000fc60000000000 */
[----:B------:R-:W-:Y:S01]  /*d6a0*/  I2FP.F32.S32 R3, R4 ;  /* 0x0000000400037245 */ /* 0x000fe20000201400 */
[----:B------:R-:W-:Y:S01]  /*d6b0*/  FFMA.FTZ R26, R5, -UR5, R240 ;  /* 0x80000005051a7c23 */ /* 0x000fe200080100f0 */
[----:B------:R-:W-:-:S03]  /*d6c0*/  IMAD.IADD R5, R44, 0x1, -R17 ;  /* 0x000000012c057824 */ /* 0x000fc600078e0a11 */
[----:B------:R-:W-:Y:S01]  /*d6d0*/  FFMA.FTZ R51, R3, -UR5, R185 ;  /* 0x8000000503337c23 */ /* 0x000fe200080100b9 */
[C-C-:B------:R-:W-:Y:S02]  /*d6e0*/  IMAD.IADD R3, R44.reuse, 0x1, -R18.reuse ;  /* 0x000000012c037824 */ /* 0x140fe400078e0a12 */
[----:B------:R-:W-:Y:S02]  /*d6f0*/  VIADD R44, R44, -UR24 ;  /* 0x800000182c2c7c36 */ /* 0x000fe40008000000 */
[----:B------:R-:W-:Y:S01]  /*d700*/  VIADD R16, R0, 0xffffff80 ;  /* 0xffffff8000107836 */ /* 0x000fe20000000000 */
[----:B------:R-:W-:Y:S01]  /*d710*/  IABS R4, R3 ;  /* 0x0000000300047213 */ /* 0x000fe20000000000 */
[----:B------:R-:W-:Y:S02]  /*d720*/  IMAD.IADD R2, R38, 0x1, -R18 ;  /* 0x0000000126027824 */ /* 0x000fe400078e0a12 */
[----:B------:R-:W-:Y:S01]  /*d730*/  VIADD R14, R0, 0xffffff81 ;  /* 0xffffff81000e7836 */ /* 0x000fe20000000000 */
[----:B------:R-:W-:Y:S01]  /*d740*/  ISETP.GT.AND P5, PT, R44, R16, PT ;  /* 0x000000102c00720c */ /* 0x000fe20003fa4270 */
[C---:B------:R-:W-:Y:S01]  /*d750*/  VIADD R12, R0.reuse, 0xffffff89 ;  /* 0xffffff89000c7836 */ /* 0x040fe20000000000 */
[----:B------:R-:W-:Y:S01]  /*d760*/  IABS R3, R5 ;  /* 0x0000000500037213 */ /* 0x000fe20000000000 */
[----:B------:R-:W-:Y:S01]  /*d770*/  IMAD.MOV.U32 R5, RZ, RZ, R4 ;  /* 0x000000ffff057224 */ /* 0x000fe200078e0004 */
[----:B------:R-:W-:Y:S01]  /*d780*/  I2FP.F32.S32 R6, R6 ;  /* 0x0000000600067245 */ /* 0x000fe20000201400 */
[C---:B------:R-:W-:Y:S01]  /*d790*/  VIADD R13, R0.reuse, 0xffffff88 ;  /* 0xffffff88000d7836 */ /* 0x040fe20000000000 */
[----:B------:R-:W-:Y:S01]  /*d7a0*/  IABS R2, R2 ;  /* 0x0000000200027213 */ /* 0x000fe20000000000 */
[----:B------:R-:W-:Y:S01]  /*d7b0*/  VIADD R11, R0, 0xffffff90 ;  /* 0xffffff90000b7836 */ /* 0x000fe20000000000 */
[----:B------:R-:W-:Y:S01]  /*d7c0*/  FSEL R36, R36, -INF , !P5 ;  /* 0xff80000024247808 */ /* 0x000fe20006800000 */
[----:B------:R-:W-:Y:S01]  /*d7d0*/  VIADD R9, R0, 0xffffff98 ;  /* 0xffffff9800097836 */ /* 0x000fe20000000000 */
[----:B------:R-:W-:-:S02]  /*d7e0*/  ISETP.GT.AND P4, PT, R44, R14, PT ;  /* 0x0000000e2c00720c */ /* 0x000fc40003f84270 */
[----:B------:R-:W-:Y:S01]  /*d7f0*/  ISETP.GT.AND P5, PT, R44, R12, PT ;  /* 0x0000000c2c00720c */ /* 0x000fe20003fa4270 */
[----:B------:R-:W-:Y:S01]  /*d800*/  FFMA.FTZ R21, R6, -UR5, R186 ;  /* 0x8000000506157c23 */ /* 0x000fe200080100ba */
[----:B------:R-:W-:Y:S01]  /*d810*/  IMAD.MOV.U32 R4, RZ, RZ, R2 ;  /* 0x000000ffff047224 */ /* 0x000fe200078e0002 */
[----:B------:R-:W-:Y:S01]  /*d820*/  I2FP.F32.S32 R5, R5 ;  /* 0x0000000500057245 */ /* 0x000fe20000201400 */
[C---:B------:R-:W-:Y:S01]  /*d830*/  VIADD R10, R0.reuse, 0xffffff91 ;  /* 0xffffff91000a7836 */ /* 0x040fe20000000000 */
[----:B------:R-:W-:Y:S01]  /*d840*/  FSEL R45, R45, -INF , !P4 ;  /* 0xff8000002d2d7808 */ /* 0x000fe20006000000 */
[C---:B------:R-:W-:Y:S01]  /*d850*/  VIADD R8, R0.reuse, 0xffffff99 ;  /* 0xffffff9900087836 */ /* 0x040fe20000000000 */
[----:B------:R-:W-:Y:S01]  /*d860*/  FSEL R49, R49, -INF , !P5 ;  /* 0xff80000031317808 */ /* 0x000fe20006800000 */
[----:B------:R-:W-:Y:S01]  /*d870*/  VIADD R6, R0, 0xffffffa1 ;  /* 0xffffffa100067836 */ /* 0x000fe20000000000 */
[C---:B------:R-:W-:Y:S02]  /*d880*/  ISETP.GT.AND P3, PT, R44.reuse, R13, PT ;  /* 0x0000000d2c00720c */ /* 0x040fe40003f64270 */
[----:B------:R-:W-:-:S02]  /*d890*/  ISETP.GT.AND P4, PT, R44, R11, PT ;  /* 0x0000000b2c00720c */ /* 0x000fc40003f84270 */
[----:B------:R-:W-:Y:S01]  /*d8a0*/  ISETP.GT.AND P5, PT, R44, R9, PT ;  /* 0x000000092c00720c */ /* 0x000fe20003fa4270 */
[----:B------:R-:W-:Y:S01]  /*d8b0*/  IMAD.MOV.U32 R2, RZ, RZ, R3 ;  /* 0x000000ffff027224 */ /* 0x000fe200078e0003 */
[----:B------:R-:W-:Y:S01]  /*d8c0*/  I2FP.F32.S32 R4, R4 ;  /* 0x0000000400047245 */ /* 0x000fe20000201400 */
[----:B------:R-:W-:Y:S01]  /*d8d0*/  FFMA.FTZ R23, R5, -UR5, R187 ;  /* 0x8000000505177c23 */ /* 0x000fe200080100bb */
[----:B------:R-:W-:Y:S01]  /*d8e0*/  FSEL R48, R48, -INF , !P3 ;  /* 0xff80000030307808 */ /* 0x000fe20005800000 */
[----:B------:R-:W-:Y:S01]  /*d8f0*/  VIADD R7, R0, 0xffffffa0 ;  /* 0xffffffa000077836 */ /* 0x000fe20000000000 */
[----:B------:R-:W-:Y:S01]  /*d900*/  FSEL R52, R52, -INF , !P4 ;  /* 0xff80000034347808 */ /* 0x000fe20006000000 */
[C---:B------:R-:W-:Y:S01]  /*d910*/  VIADD R5, R0.reuse, 0xffffffa8 ;  /* 0xffffffa800057836 */ /* 0x040fe20000000000 */
[----:B------:R-:W-:Y:S01]  /*d920*/  FSEL R60, R39, -INF , !P5 ;  /* 0xff800000273c7808 */ /* 0x000fe20006800000 */
[----:B------:R-:W-:Y:S01]  /*d930*/  VIADD R3, R0, 0xffffffb0 ;  /* 0xffffffb000037836 */ /* 0x000fe20000000000 */
[----:B------:R-:W-:-:S02]  /*d940*/  ISETP.GT.AND P3, PT, R44, R10, PT ;  /* 0x0000000a2c00720c */ /* 0x000fc40003f64270 */
[C---:B------:R-:W-:Y:S02]  /*d950*/  ISETP.GT.AND P4, PT, R44.reuse, R8, PT ;  /* 0x000000082c00720c */ /* 0x040fe40003f84270 */
[----:B------:R-:W-:Y:S01]  /*d960*/  ISETP.GT.AND P5, PT, R44, R6, PT ;  /* 0x000000062c00720c */ /* 0x000fe20003fa4270 */
[----:B------:R-:W-:Y:S01]  /*d970*/  FFMA.FTZ R25, R4, -UR5, R241 ;  /* 0x8000000504197c23 */ /* 0x000fe200080100f1 */
[----:B------:R-:W-:Y:S01]  /*d980*/  I2FP.F32.S32 R2, R2 ;  /* 0x0000000200027245 */ /* 0x000fe20000201400 */
[C---:B------:R-:W-:Y:S01]  /*d990*/  VIADD R4, R0.reuse, 0xffffffa9 ;  /* 0xffffffa900047836 */ /* 0x040fe20000000000 */
[----:B------:R-:W-:Y:S01]  /*d9a0*/  FSEL R54, R43, -INF , !P3 ;  /* 0xff8000002b367808 */ /* 0x000fe20005800000 */
[----:B------:R-:W-:Y:S01]  /*d9b0*/  VIADD R15, R0, 0xffffffb8 ;  /* 0xffffffb8000f7836 */ /* 0x000fe20000000000 */
[----:B------:R-:W-:Y:S02]  /*d9c0*/  FSEL R55, R35, -INF , !P4 ;  /* 0xff80000023377808 */ /* 0x000fe40006000000 */
[----:B------:R-:W-:-:S02]  /*d9d0*/  FSEL R187, R31, -INF , !P5 ;  /* 0xff8000001fbb7808 */ /* 0x000fc40006800000 */
[C---:B------:R-:W-:Y:S02]  /*d9e0*/  ISETP.GT.AND P3, PT, R44.reuse, R7, PT ;  /* 0x000000072c00720c */ /* 0x040fe40003f64270 */
[C---:B------:R-:W-:Y:S02]  /*d9f0*/  ISETP.GT.AND P4, PT, R44.reuse, R5, PT ;  /* 0x000000052c00720c */ /* 0x040fe40003f84270 */
[----:B------:R-:W-:Y:S01]  /*da00*/  ISETP.GT.AND P5, PT, R44, R3, PT ;  /* 0x000000032c00720c */ /* 0x000fe20003fa4270 */
[----:B------:R-:W-:Y:S01]  /*da10*/  FFMA.FTZ R22, R2, -UR5, R179 ;  /* 0x8000000502167c23 */ /* 0x000fe200080100b3 */
[----:B------:R-:W-:Y:S01]  /*da20*/  VIADD R2, R0, 0xffffffb1 ;  /* 0xffffffb100027836 */ /* 0x000fe20000000000 */
[----:B------:R-:W-:Y:S01]  /*da30*/  FSEL R62, R34, -INF , !P3 ;  /* 0xff800000223e7808 */ /* 0x000fe20005800000 */
[----:B------:R-:W-:Y:S01]  /*da40*/  VIADD R0, R0, 0xffffffb9 ;  /* 0xffffffb900007836 */ /* 0x000fe20000000000 */
[----:B------:R-:W-:Y:S02]  /*da50*/  FSEL R191, R29, -INF , !P4 ;  /* 0xff8000001dbf7808 */ /* 0x000fe40006000000 */
[----:B------:R-:W-:Y:S01]  /*da60*/  FSEL R197, R21, -INF , !P5 ;  /* 0xff80000015c57808 */ /* 0x000fe20006800000 */
[----:B------:R-:W-:Y:S01]  /*da70*/  VIADD R21, R38, -UR24 ;  /* 0x8000001826157c36 */ /* 0x000fe20008000000 */
[----:B------:R-:W-:-:S02]  /*da80*/  ISETP.GT.AND P3, PT, R44, R4, PT ;  /* 0x000000042c00720c */ /* 0x000fc40003f64270 */
[C---:B------:R-:W-:Y:S02]  /*da90*/  ISETP.GT.AND P4, PT, R44.reuse, R15, PT ;  /* 0x0000000f2c00720c */ /* 0x040fe40003f84270 */
[----:B------:R-:W-:Y:S02]  /*daa0*/  FSEL R194, R27, -INF , !P3 ;  /* 0xff8000001bc27808 */ /* 0x000fe40005800000 */
[----:B------:R-:W-:Y:S02]  /*dab0*/  FSEL R200, R217, -INF , !P4 ;  /* 0xff800000d9c87808 */ /* 0x000fe40006000000 */
[C---:B------:R-:W-:Y:S02]  /*dac0*/  ISETP.GT.AND P3, PT, R44.reuse, R2, PT ;  /* 0x000000022c00720c */ /* 0x040fe40003f64270 */
[----:B------:R-:W-:Y:S02]  /*dad0*/  ISETP.GT.AND P5, PT, R44, R0, PT ;  /* 0x000000002c00720c */ /* 0x000fe40003fa4270 */
        /* <DEDUP_REMOVED lines=15> */
[----:B------:R-:W-:Y:S01]  /*dbd0*/  FSEL R50, R50, -INF , !P4 ;  /* 0xff80000032327808 */ /* 0x000fe20006000000 */
[----:B------:R-:W-:Y:S01]  /*dbe0*/  IMAD.IADD R38, R38, 0x1, -R17 ;  /* 0x0000000126267824 */ /* 0x000fe200078e0a11 */
        /* <DEDUP_REMOVED lines=12> */
[----:B------:R-:W-:Y:S02]  /*dcb0*/  FSEL R192, R26, -INF , !P4 ;  /* 0xff8000001ac07808 */ /* 0x000fe40006000000 */
[----:B------:R-:W-:Y:S02]  /*dcc0*/  ISETP.GT.AND P3, PT, R21, R2, PT ;  /* 0x000000021500720c */ /* 0x000fe40003f64270 */
[----:B------:R-:W-:-:S02]  /*dcd0*/  I2FP.F32.S32 R22, R22 ;  /* 0x0000001600167245 */ /* 0x000fc40000201400 */
[C---:B------:R-:W-:Y:S02]  /*dce0*/  ISETP.GT.AND P5, PT, R21.reuse, R15, PT ;  /* 0x0000000f1500720c */ /* 0x040fe40003fa4270 */
[----:B------:R-:W-:Y:S01]  /*dcf0*/  ISETP.GT.AND P4, PT, R21, R0, PT ;  /* 0x000000001500720c */ /* 0x000fe20003f84270 */
[----:B------:R-:W-:Y:S02]  /*dd00*/  VIADD R21, R223, -UR24 ;  /* 0x80000018df157c36 */ /* 0x000fe40008000000 */
[----:B------:R-:W-:Y:S01]  /*dd10*/  FFMA.FTZ R22, R22, -UR5, R237 ;  /* 0x8000000516167c23 */ /* 0x000fe200080100ed */
[----:B------:R-:W-:Y:S02]  /*dd20*/  FSEL R199, R222, -INF , !P5 ;  /* 0xff800000dec77808 */ /* 0x000fe40006800000 */
[----:B------:R-:W-:Y:S02]  /*dd30*/  FSEL R196, R25, -INF , !P3 ;  /* 0xff80000019c47808 */ /* 0x000fe40005800000 */
[----:B------:R-:W-:-:S02]  /*dd40*/  ISETP.GT.AND P5, PT, R21, R14, PT ;  /* 0x0000000e1500720c */ /* 0x000fc40003fa4270 */
        /* <DEDUP_REMOVED lines=8> */
[----:B------:R-:W-:Y:S02]  /*ddd0*/  FSEL R28, R105, -INF , !P5 ;  /* 0xff800000691c7808 */ /* 0x000fe40006800000 */
[C---:B------:R-:W-:Y:S02]  /*dde0*/  ISETP.GT.AND P4, PT, R21.reuse, R10, PT ;  /* 0x0000000a1500720c */ /* 0x040fe40003f84270 */
[----:B------:R-:W-:Y:S02]  /*ddf0*/  FSEL R27, R172, -INF , !P3 ;  /* 0xff800000ac1b7808 */ /* 0x000fe40005800000 */
[----:B------:R-:W-:Y:S01]  /*de00*/  ISETP.GT.AND P5, PT, R21, R8, PT ;  /* 0x000000081500720c */ /* 0x000fe20003fa4270 */
[----:B------:R-:W-:Y:S01]  /*de10*/  IMAD.IADD R22, R223, 0x1, -R17 ;  /* 0x00000001df167824 */ /* 0x000fe200078e0a11 */
[----:B------:R-:W-:-:S02]  /*de20*/  ISETP.GT.AND P3, PT, R21, R9, PT ;  /* 0x000000091500720c */ /* 0x000fc40003f64270 */
[----:B------:R-:W-:Y:S02]  /*de30*/  FSEL R30, R66, -INF , !P4 ;  /* 0xff800000421e7808 */ /* 0x000fe40006000000 */
[----:B------:R-:W-:Y:S02]  /*de40*/  FSEL R31, R64, -INF , !P5 ;  /* 0xff800000401f7808 */ /* 0x000fe40006800000 */
[----:B------:R-:W-:Y:S02]  /*de50*/  ISETP.GT.AND P4, PT, R21, R7, PT ;  /* 0x000000071500720c */ /* 0x000fe40003f84270 */
[----:B------:R-:W-:Y:S02]  /*de60*/  FSEL R32, R65, -INF , !P3 ;  /* 0xff80000041207808 */ /* 0x000fe40005800000 */
[C---:B------:R-:W-:Y:S02]  /*de70*/  ISETP.GT.AND P5, PT, R21.reuse, R5, PT ;  /* 0x000000051500720c */ /* 0x040fe40003fa4270 */
[----:B------:R-:W-:-:S02]  /*de80*/  ISETP.GT.AND P3, PT, R21, R6, PT ;  /* 0x000000061500720c */ /* 0x000fc40003f64270 */
[----:B------:R-:W-:Y:S02]  /*de90*/  IABS R22, R22 ;  /* 0x0000001600167213 */ /* 0x000fe40000000000 */
[----:B------:R-:W-:Y:S02]  /*dea0*/  FSEL R37, R63, -INF , !P4 ;  /* 0xff8000003f257808 */ /* 0x000fe40006000000 */
[----:B------:R-:W-:Y:S02]  /*deb0*/  FSEL R106, R61, -INF , !P5 ;  /* 0xff8000003d6a7808 */ /* 0x000fe40006800000 */
[C---:B------:R-:W-:Y:S02]  /*dec0*/  ISETP.GT.AND P4, PT, R21.reuse, R4, PT ;  /* 0x000000041500720c */ /* 0x040fe40003f84270 */
[----:B------:R-:W-:Y:S02]  /*ded0*/  FSEL R42, R42, -INF , !P3 ;  /* 0xff8000002a2a7808 */ /* 0x000fe40005800000 */
[----:B------:R-:W-:-:S02]  /*dee0*/  ISETP.GT.AND P5, PT, R21, R2, PT ;  /* 0x000000021500720c */ /* 0x000fc40003fa4270 */
[----:B------:R-:W-:Y:S02]  /*def0*/  ISETP.GT.AND P3, PT, R21, R3, PT ;  /* 0x000000031500720c */ /* 0x000fe40003f64270 */
[----:B------:R-:W-:Y:S02]  /*df00*/  I2FP.F32.S32 R22, R22 ;  /* 0x0000001600167245 */ /* 0x000fe40000201400 */
[----:B------:R-:W-:Y:S02]  /*df10*/  FSEL R178, R59, -INF , !P4 ;  /* 0xff8000003bb27808 */ /* 0x000fe40006000000 */
[----:B------:R-:W-:Y:S01]  /*df20*/  FSEL R188, R51, -INF , !P5 ;  /* 0xff80000033bc7808 */ /* 0x000fe20006800000 */
[----:B------:R-:W-:Y:S01]  /*df30*/  FFMA.FTZ R22, R22, -UR5, R177 ;  /* 0x8000000516167c23 */ /* 0x000fe200080100b1 */
[----:B------:R-:W-:Y:S02]  /*df40*/  ISETP.GT.AND P4, PT, R21, R15, PT ;  /* 0x0000000f1500720c */ /* 0x000fe40003f84270 */
[----:B------:R-:W-:-:S02]  /*df50*/  FSEL R183, R56, -INF , !P3 ;  /* 0xff80000038b77808 */ /* 0x000fc40005800000 */
[C---:B------:R-:W-:Y:S02]  /*df60*/  ISETP.GE.AND P5, PT, R16.reuse, R227, PT ;  /* 0x000000e31000720c */ /* 0x040fe40003fa6270 */
[----:B------:R-:W-:Y:S01]  /*df70*/  ISETP.GT.AND P3, PT, R21, R0, PT ;  /* 0x000000001500720c */ /* 0x000fe20003f64270 */
[----:B------:R-:W-:Y:S01]  /*df80*/  VIADD R21, R33, -UR24 ;  /* 0x8000001821157c36 */ /* 0x000fe20008000000 */
        /* <DEDUP_REMOVED lines=9> */
[----:B------:R-:W-:-:S02]  /*e020*/  ISETP.GE.AND P5, PT, R14, R227, PT ;  /* 0x000000e30e00720c */ /* 0x000fc40003fa6270 */
[----:B------:R-:W-:Y:S02]  /*e030*/  FSEL R16, R221, -INF , !P3 ;  /* 0xff800000dd107808 */ /* 0x000fe40005800000 */
[----:B------:R-:W-:Y:S02]  /*e040*/  ISETP.GE.AND P3, PT, R14, R228, PT ;  /* 0x000000e40e00720c */ /* 0x000fe40003f66270 */
        /* <DEDUP_REMOVED lines=59> */
[C---:B------:R-:W-:Y:S02]  /*e400*/  ISETP.GE.AND P3, PT, R8.reuse, R228, PT ;  /* 0x000000e40800720c */ /* 0x040fe40003f66270 */
        /* <DEDUP_REMOVED lines=17> */
[----:B------:R-:W-:Y:S02]  /*e520*/  ISETP.GE.AND P3, PT, R6, R227, PT ;  /* 0x000000e30600720c */ /* 0x000fe40003f66270 */
[----:B------:R-:W-:Y:S01]  /*e530*/  FSEL R58, R58, -INF , !P4 ;  /* 0xff8000003a3a7808 */ /* 0x000fe20006000000 */
[----:B------:R-:W-:Y:S01]  /*e540*/  IMAD.IADD R20, R33, 0x1, -R20 ;  /* 0x0000000121147824 */ /* 0x000fe200078e0a14 */
[----:B------:R-:W-:Y:S02]  /*e550*/  ISETP.GE.AND P4, PT, R6, R228, PT ;  /* 0x000000e40600720c */ /* 0x000fe40003f86270 */
[----:B------:R-:W-:Y:S02]  /*e560*/  FSEL R30, R42, -INF , !P3 ;  /* 0xff8000002a1e7808 */ /* 0x000fe40005800000 */
[----:B------:R-:W-:-:S02]  /*e570*/  ISETP.GT.AND P3, PT, R21, R6, PT ;  /* 0x000000061500720c */ /* 0x000fc40003f64270 */
[----:B------:R-:W-:Y:S02]  /*e580*/  FSEL R62, R7, -INF , !P5 ;  /* 0xff800000073e7808 */ /* 0x000fe40006800000 */
[----:B------:R-:W-:Y:S02]  /*e590*/  FSEL R50, R187, -INF , !P4 ;  /* 0xff800000bb327808 */ /* 0x000fe40006000000 */
[C---:B------:R-:W-:Y:S02]  /*e5a0*/  ISETP.GE.AND P5, PT, R6.reuse, R208, PT ;  /* 0x000000d00600720c */ /* 0x040fe40003fa6270 */
[----:B------:R-:W-:Y:S02]  /*e5b0*/  ISETP.GE.AND P4, PT, R6, R209, PT ;  /* 0x000000d10600720c */ /* 0x000fe40003f86270 */
[----:B------:R-:W-:Y:S02]  /*e5c0*/  FSEL R6, R202, -INF , !P3 ;  /* 0xff800000ca067808 */ /* 0x000fe40005800000 */
[----:B------:R-:W-:-:S02]  /*e5d0*/  IABS R20, R20 ;  /* 0x0000001400147213 */ /* 0x000fc40000000000 */
[----:B------:R-:W-:Y:S02]  /*e5e0*/  ISETP.GE.AND P3, PT, R5, R227, PT ;  /* 0x000000e30500720c */ /* 0x000fe40003f66270 */
[----:B------:R-:W-:Y:S02]  /*e5f0*/  FSEL R54, R57, -INF , !P5 ;  /* 0xff80000039367808 */ /* 0x000fe40006800000 */
[----:B------:R-:W-:Y:S02]  /*e600*/  ISETP.GE.AND P5, PT, R5, R228, PT ;  /* 0x000000e40500720c */ /* 0x000fe40003fa6270 */
[----:B------:R-:W-:Y:S01]  /*e610*/  FSEL R57, R6, -INF , !P4 ;  /* 0xff80000006397808 */ /* 0x000fe20006000000 */
[----:B------:R-:W-:Y:S01]  /*e620*/  IMAD.MOV.U32 R6, RZ, RZ, R20 ;  /* 0x000000ffff067224 */ /* 0x000fe200078e0014 */
[----:B------:R-:W-:Y:S02]  /*e630*/  FSEL R28, R106, -INF , !P3 ;  /* 0xff8000006a1c7808 */ /* 0x000fe40005800000 */
[----:B------:R-:W-:-:S02]  /*e640*/  ISETP.GT.AND P3, PT, R21, R5, PT ;  /* 0x000000051500720c */ /* 0x000fc40003f64270 */
[----:B------:R-:W-:Y:S02]  /*e650*/  FSEL R44, R191, -INF , !P5 ;  /* 0xff800000bf2c7808 */ /* 0x000fe40006800000 */
[C---:B------:R-:W-:Y:S02]  /*e660*/  ISETP.GE.AND P4, PT, R5.reuse, R208, PT ;  /* 0x000000d00500720c */ /* 0x040fe40003f86270 */
[----:B------:R-:W-:Y:S01]  /*e670*/  ISETP.GE.AND P5, PT, R5, R209, PT ;  /* 0x000000d10500720c */ /* 0x000fe20003fa6270 */
[----:B------:R-:W-:Y:S01]  /*e680*/  IMAD.IADD R19, R33, 0x1, -R19 ;  /* 0x0000000121137824 */ /* 0x000fe200078e0a13 */
[----:B------:R-:W-:Y:S02]  /*e690*/  I2FP.F32.S32 R6, R6 ;  /* 0x0000000600067245 */ /* 0x000fe40000201400 */
[----:B------:R-:W-:Y:S02]  /*e6a0*/  FSEL R5, R201, -INF , !P3 ;  /* 0xff800000c9057808 */ /* 0x000fe40005800000 */
[----:B------:R-:W-:-:S02]  /*e6b0*/  ISETP.GE.AND P3, PT, R4, R227, PT ;  /* 0x000000e30400720c */ /* 0x000fc40003f66270 */
[----:B------:R-:W-:Y:S01]  /*e6c0*/  FSEL R48, R184, -INF , !P4 ;  /* 0xff800000b8307808 */ /* 0x000fe20006000000 */
[----:B------:R-:W-:Y:S01]  /*e6d0*/  FFMA.FTZ R6, R6, -UR5, R235 ;  /* 0x8000000506067c23 */ /* 0x000fe200080100eb */
[----:B------:R-:W-:Y:S02]  /*e6e0*/  ISETP.GE.AND P4, PT, R4, R228, PT ;  /* 0x000000e40400720c */ /* 0x000fe40003f86270 */
[----:B------:R-:W-:Y:S02]  /*e6f0*/  FSEL R27, R178, -INF , !P3 ;  /* 0xff800000b21b7808 */ /* 0x000fe40005800000 */
[----:B------:R-:W-:Y:S02]  /*e700*/  IABS R7, R19 ;  /* 0x0000001300077213 */ /* 0x000fe40000000000 */
[----:B------:R-:W-:Y:S02]  /*e710*/  ISETP.GT.AND P3, PT, R21, R4, PT ;  /* 0x000000041500720c */ /* 0x000fe40003f64270 */
[----:B------:R-:W-:-:S02]  /*e720*/  FSEL R52, R5, -INF , !P5 ;  /* 0xff80000005347808 */ /* 0x000fc40006800000 */
[----:B------:R-:W-:Y:S02]  /*e730*/  FSEL R39, R194, -INF , !P4 ;  /* 0xff800000c2277808 */ /* 0x000fe40006000000 */
[C---:B------:R-:W-:Y:S02]  /*e740*/  ISETP.GE.AND P5, PT, R4.reuse, R208, PT ;  /* 0x000000d00400720c */ /* 0x040fe40003fa6270 */
[----:B------:R-:W-:Y:S02]  /*e750*/  ISETP.GE.AND P4, PT, R4, R209, PT ;  /* 0x000000d10400720c */ /* 0x000fe40003f86270 */
[----:B------:R-:W-:Y:S02]  /*e760*/  I2FP.F32.S32 R5, R7 ;  /* 0x0000000700057245 */ /* 0x000fe40000201400 */
[----:B------:R-:W-:Y:S02]  /*e770*/  FSEL R4, R6, -INF , !P3 ;  /* 0xff80000006047808 */ /* 0x000fe40005800000 */
[----:B------:R-:W-:-:S02]  /*e780*/  ISETP.GE.AND P3, PT, R3, R227, PT ;  /* 0x000000e30300720c */ /* 0x000fc40003f66270 */
[----:B------:R-:W-:Y:S01]  /*e790*/  FSEL R43, R190, -INF , !P5 ;  /* 0xff800000be2b7808 */ /* 0x000fe20006800000 */
[----:B------:R-:W-:Y:S01]  /*e7a0*/  FFMA.FTZ R5, R5, -UR5, R242 ;  /* 0x8000000505057c23 */ /* 0x000fe200080100f2 */
        /* <DEDUP_REMOVED lines=13> */
[----:B------:R-:W-:Y:S01]  /*e880*/  FSEL R29, R198, -INF , !P3 ;  /* 0xff800000c61d7808 */ /* 0x000fe20005800000 */
[----:B------:R-:W1:Y:S01]  /*e890*/  S2R R211, SR_TID.X ;  /* 0x0000000000d37919 */ /* 0x000e620000002100 */
[C---:B------:R-:W-:Y:S02]  /*e8a0*/  ISETP.GE.AND P5, PT, R2.reuse, R208, PT ;  /* 0x000000d00200720c */ /* 0x040fe40003fa6270 */
[----:B------:R-:W-:Y:S02]  /*e8b0*/  ISETP.GT.AND P4, PT, R21, R2, PT ;  /* 0x000000021500720c */ /* 0x000fe40003f84270 */
[----:B------:R-:W-:-:S02]  /*e8c0*/  ISETP.GE.AND P3, PT, R2, R209, PT ;  /* 0x000000d10200720c */ /* 0x000fc40003f66270 */
[----:B------:R-:W-:Y:S01]  /*e8d0*/  FMNMX3.FTZ R2, R103, R23, R22, !PT ;  /* 0x0000001767027276 */ /* 0x000fe20007810016 */
[----:B--2---:R-:W2:Y:S03]  /*e8e0*/  S2R R40, SR_CTAID.X ;  /* 0x0000000000287919 */ /* 0x004ea60000002500 */
[----:B------:R-:W-:Y:S01]  /*e8f0*/  FMNMX3.FTZ R2, R2, R61, R56, !PT ;  /* 0x0000003d02027276 */ /* 0x000fe20007810038 */
[----:B------:R-:W-:-:S03]  /*e900*/  IMAD.IADD R18, R33, 0x1, -R18 ;  /* 0x0000000121127824 */ /* 0x000fc600078e0a12 */
[----:B------:R-:W-:Y:S02]  /*e910*/  FMNMX3.FTZ R2, R2, R51, R45, !PT ;  /* 0x0000003302027276 */ /* 0x000fe4000781002d */
[----:B------:R-:W-:Y:S02]  /*e920*/  FSEL R31, R196, -INF , !P5 ;  /* 0xff800000c41f7808 */ /* 0x000fe40006800000 */
[----:B------:R-:W-:Y:S02]  /*e930*/  FMNMX3.FTZ R2, R2, R38, R36, !PT ;  /* 0x0000002602027276 */ /* 0x000fe40007810024 */
[----:B------:R-:W-:Y:S02]  /*e940*/  IABS R4, R18 ;  /* 0x0000001200047213 */ /* 0x000fe40000000000 */
[----:B------:R-:W-:Y:S02]  /*e950*/  ISETP.GE.AND P5, PT, R15, R227, PT ;  /* 0x000000e30f00720c */ /* 0x000fe40003fa6270 */
[----:B------:R-:W-:-:S02]  /*e960*/  FMNMX3.FTZ R2, R2, R34, R30, !PT ;  /* 0x0000002202027276 */ /* 0x000fc4000781001e */
[----:B------:R-:W-:Y:S02]  /*e970*/  I2FP.F32.S32 R3, R4 ;  /* 0x0000000400037245 */ /* 0x000fe40000201400 */
[----:B------:R-:W-:Y:S02]  /*e980*/  FSEL R16, R193, -INF , !P5 ;  /* 0xff800000c1107808 */ /* 0x000fe40006800000 */
[----:B------:R-:W-:Y:S02]  /*e990*/  ISETP.GE.AND P5, PT, R0, R227, PT ;  /* 0x000000e30000720c */ /* 0x000fe40003fa6270 */
[----:B------:R-:W-:Y:S02]  /*e9a0*/  FMNMX3.FTZ R4, R2, R28, R27, !PT ;  /* 0x0000001c02047276 */ /* 0x000fe4000781001b */
[----:B------:R-:W-:Y:S02]  /*e9b0*/  FSEL R13, R195, -INF , !P5 ;  /* 0xff800000c30d7808 */ /* 0x000fe40006800000 */
[----:B------:R-:W-:Y:S01]  /*e9c0*/  FMNMX3.FTZ R4, R4, R25, R19, !PT ;  /* 0x0000001904047276 */ /* 0x000fe20007810013 */
[----:B------:R-:W-:-:S03]  /*e9d0*/  ULEA UR6, UR23, 0xfffffffc, 0x1 ;  /* 0xfffffffc17067891 */ /* 0x000fc6000f8e08ff */
[----:B------:R-:W-:Y:S01]  /*e9e0*/  FMNMX3.FTZ R4, R4, R16, R13, !PT ;  /* 0x0000001004047276 */ /* 0x000fe2000781000d */
[----:B------:R-:W-:Y:S01]  /*e9f0*/  IMAD.U32 R6, RZ, RZ, UR37 ;  /* 0x00000025ff067e24 */ /* 0x000fe2000f8e00ff */
[----:B-1----:R-:W-:Y:S01]  /*ea00*/  SHF.R.U32.HI R211, RZ, 0x5, R211 ;  /* 0x00000005ffd37819 */ /* 0x002fe200000116d3 */
[----:B------:R-:W-:Y:S02]  /*ea10*/  IMAD.IADD R2, R33, 0x1, -R24 ;  /* 0x0000000121027824 */ /* 0x000fe400078e0a18 */
[----:B------:R-:W1:Y:S01]  /*ea20*/  SHFL.BFLY PT, R14, R4, 0x2, 0x1f ;  /* 0x0c401f00040e7f89 */ /* 0x000e6200000e0000 */
[----:B------:R-:W-:Y:S01]  /*ea30*/  LOP3.LUT R6, R6, UR6, R41, 0x96, !PT ;  /* 0x0000000606067c12 */ /* 0x000fe2000f8e9629 */
[----:B--2---:R-:W-:Y:S01]  /*ea40*/  IMAD R40, R40, 0x8, R211 ;  /* 0x0000000828287824 */ /* 0x004fe200078e02d3 */
[----:B------:R-:W-:Y:S01]  /*ea50*/  IABS R2, R2 ;  /* 0x0000000200027213 */ /* 0x000fe20000000000 */
[----:B------:R-:W-:Y:S02]  /*ea60*/  FFMA.FTZ R3, R3, -UR5, R243 ;  /* 0x8000000503037c23 */ /* 0x000fe400080100f3 */
[----:B------:R-:W-:-:S04]  /*ea70*/  IMAD.WIDE.U32 R40, R40, -0x326172a9, RZ ;  /* 0xcd9e8d5728287825 */ /* 0x000fc800078e00ff */
[----:B------:R-:W-:Y:S01]  /*ea80*/  IMAD.WIDE.U32 R6, R6, -0x326172a9, RZ ;  /* 0xcd9e8d5706067825 */ /* 0x000fe200078e00ff */
[----:B------:R-:W-:-:S03]  /*ea90*/  FSEL R3, R3, -INF , !P4 ;  /* 0xff80000003037808 */ /* 0x000fc60006000000 */
[----:B------:R-:W-:Y:S01]  /*eaa0*/  IMAD.MOV.U32 R11, RZ, RZ, R2 ;  /* 0x000000ffff0b7224 */ /* 0x000fe200078e0002 */
[----:B------:R-:W-:Y:S02]  /*eab0*/  LOP3.LUT R2, R40, UR33, R7, 0x96, !PT ;  /* 0x0000002128027c12 */ /* 0x000fe4000f8e9607 */
[----:B------:R-:W-:Y:S01]  /*eac0*/  LOP3.LUT R8, R6, UR32, R47, 0x96, !PT ;  /* 0x0000002006087c12 */ /* 0x000fe2000f8e962f */
[----:B------:R-:W-:Y:S01]  /*ead0*/  IMAD.IADD R17, R33, 0x1, -R17 ;  /* 0x0000000121117824 */ /* 0x000fe200078e0a11 */
[----:B------:R-:W-:Y:S01]  /*eae0*/  FSEL R35, R3, -INF , !P3 ;  /* 0xff80000003237808 */ /* 0x000fe20005800000 */
[----:B------:R-:W-:-:S04]  /*eaf0*/  IMAD.WIDE.U32 R2, R2, -0x2daee0ad, RZ ;  /* 0xd2511f5302027825 */ /* 0x000fc800078e00ff */
[----:B------:R-:W-:Y:S01]  /*eb00*/  IMAD.WIDE.U32 R8, R8, -0x2daee0ad, RZ ;  /* 0xd2511f5308087825 */ /* 0x000fe200078e00ff */
[----:B------:R-:W-:Y:S02]  /*eb10*/  IABS R12, R17 ;  /* 0x00000011000c7213 */ /* 0x000fe40000000000 */
[----:B------:R-:W-:Y:S02]  /*eb20*/  I2FP.F32.S32 R11, R11 ;  /* 0x0000000b000b7245 */ /* 0x000fe40000201400 */
[----:B------:R-:W-:Y:S02]  /*eb30*/  ISETP.GE.AND P4, PT, R15, R228, PT ;  /* 0x000000e40f00720c */ /* 0x000fe40003f86270 */
[----:B------:R-:W-:Y:S02]  /*eb40*/  LOP3.LUT R5, R2, UR22, R9, 0x96, !PT ;  /* 0x0000001602057c12 */ /* 0x000fe4000f8e9609 */
[----:B-1----:R-:W-:Y:S01]  /*eb50*/  FMNMX.FTZ R2, R4, R14, !PT ;  /* 0x0000000e04027209 */ /* 0x002fe20007810000 */
[----:B------:R-:W-:Y:S01]  /*eb60*/  FFMA.FTZ R11, R11, -UR5, R238 ;  /* 0x800000050b0b7c23 */ /* 0x000fe200080100ee */
[----:B------:R-:W-:-:S02]  /*eb70*/  I2FP.F32.S32 R12, R12 ;  /* 0x0000000c000c7245 */ /* 0x000fc40000201400 */
[----:B------:R-:W-:Y:S02]  /*eb80*/  ISETP.GE.AND P3, PT, R15, R208, PT ;  /* 0x000000d00f00720c */ /* 0x000fe40003f66270 */
[----:B------:R-:W-:Y:S01]  /*eb90*/  FSEL R26, R200, -INF , !P4 ;  /* 0xff800000c81a7808 */ /* 0x000fe20006000000 */
[----:B------:R-:W1:Y:S01]  /*eba0*/  SHFL.BFLY PT, R9, R2, 0x1, 0x1f ;  /* 0x0c201f0002097f89 */ /* 0x000e6200000e0000 */
[----:B------:R-:W-:Y:S02]  /*ebb0*/  ISETP.GT.AND P4, PT, R21, R15, PT ;  /* 0x0000000f1500720c */ /* 0x000fe40003f84270 */
[----:B----4-:R-:W-:Y:S01]  /*ebc0*/  LOP3.LUT R10, R212, UR31, R3, 0x96, !PT ;  /* 0x0000001fd40a7c12 */ /* 0x010fe2000f8e9603 */
[----:B------:R-:W-:Y:S01]  /*ebd0*/  FFMA.FTZ R12, R12, -UR5, R239 ;  /* 0x800000050c0c7c23 */ /* 0x000fe200080100ef */
[----:B------:R-:W-:Y:S02]  /*ebe0*/  FSEL R20, R199, -INF , !P3 ;  /* 0xff800000c7147808 */ /* 0x000fe40005800000 */
[----:B------:R-:W-:-:S02]  /*ebf0*/  ISETP.GE.AND P5, PT, R15, R209, PT ;  /* 0x000000d10f00720c */ /* 0x000fc40003fa6270 */
[----:B------:R-:W-:Y:S02]  /*ec00*/  ISETP.GT.AND P3, PT, R21, R0, PT ;  /* 0x000000001500720c */ /* 0x000fe40003f64270 */
[----:B------:R-:W-:Y:S01]  /*ec10*/  FSEL R3, R11, -INF , !P4 ;  /* 0xff8000000b037808 */ /* 0x000fe20006000000 */
[----:B------:R-:W-:Y:S01]  /*ec20*/  IMAD.WIDE.U32 R10, R10, -0x326172a9, RZ ;  /* 0xcd9e8d570a0a7825 */ /* 0x000fe200078e00ff */
[----:B------:R-:W-:Y:S02]  /*ec30*/  FSEL R14, R12, -INF , !P3 ;  /* 0xff8000000c0e7808 */ /* 0x000fe40005800000 */
[----:B------:R-:W-:Y:S01]  /*ec40*/  FSEL R18, R3, -INF , !P5 ;  /* 0xff80000003127808 */ /* 0x000fe20006800000 */
[----:B------:R-:W-:Y:S01]  /*ec50*/  IMAD.WIDE.U32 R4, R5, -0x326172a9, RZ ;  /* 0xcd9e8d5705047825 */ /* 0x000fe200078e00ff */
[C---:B------:R-:W-:Y:S02]  /*ec60*/  ISETP.GE.AND P4, PT, R0.reuse, R228, PT ;  /* 0x000000e40000720c */ /* 0x040fe40003f86270 */
[----:B------:R-:W-:-:S02]  /*ec70*/  ISETP.GE.AND P5, PT, R0, R208, PT ;  /* 0x000000d00000720c */ /* 0x000fc40003fa6270 */
[----:B------:R-:W-:Y:S02]  /*ec80*/  ISETP.GE.AND P3, PT, R0, R209, PT ;  /* 0x000000d10000720c */ /* 0x000fe40003f66270 */
[----:B------:R-:W-:Y:S02]  /*ec90*/  LOP3.LUT R0, R46, UR26, R11, 0x96, !PT ;  /* 0x0000001a2e007c12 */ /* 0x000fe4000f8e960b */
[----:B------:R-:W-:Y:S02]  /*eca0*/  FMNMX3.FTZ R3, R101, R105, R66, !PT ;  /* 0x0000006965037276 */ /* 0x000fe40007810042 */
[----:B------:R-:W-:Y:S01]  /*ecb0*/  LOP3.LUT R5, R10, UR21, R5, 0x96, !PT ;  /* 0x000000150a057c12 */ /* 0x000fe2000f8e9605 */
[----:B------:R-:W-:Y:S01]  /*ecc0*/  IMAD.WIDE.U32 R10, R0, -0x2daee0ad, RZ ;  /* 0xd2511f53000a7825 */ /* 0x000fe200078e00ff */
[----:B------:R-:W-:-:S03]  /*ecd0*/  FMNMX3.FTZ R0, R3, R174, R172, !PT ;  /* 0x000000ae03007276 */ /* 0x000fc600078100ac */
[----:B------:R-:W-:Y:S01]  /*ece0*/  IMAD.WIDE.U32 R192, R5, -0x2daee0ad, RZ ;  /* 0xd2511f5305c07825 */ /* 0x000fe200078e00ff */
[----:B------:R-:W-:Y:S02]  /*ecf0*/  FMNMX3.FTZ R0, R0, R67, R64, !PT ;  /* 0x0000004300007276 */ /* 0x000fe40007810040 */
[----:B------:R-:W-:Y:S02]  /*ed00*/  LOP3.LUT R3, R8, UR17, R11, 0x96, !PT ;  /* 0x0000001108037c12 */ /* 0x000fe4000f8e960b */
[----:B------:R-:W-:Y:S02]  /*ed10*/  FMNMX3.FTZ R0, R0, R60, R55, !PT ;  /* 0x0000003c00007276 */ /* 0x000fe40007810037 */
[----:B-1----:R-:W-:Y:S01]  /*ed20*/  FMNMX.FTZ R216, R2, R9, !PT ;  /* 0x0000000902d87209 */ /* 0x002fe20007810000 */
[----:B------:R-:W-:Y:S01]  /*ed30*/  IMAD.WIDE.U32 R2, R3, -0x326172a9, RZ ;  /* 0xcd9e8d5703027825 */ /* 0x000fe200078e00ff */
[----:B------:R-:W-:Y:S02]  /*ed40*/  LOP3.LUT R8, R10, UR15, R193, 0x96, !PT ;  /* 0x0000000f0a087c12 */ /* 0x000fe4000f8e96c1 */
[----:B------:R-:W-:-:S02]  /*ed50*/  FMNMX3.FTZ R0, R0, R53, R50, !PT ;  /* 0x0000003500007276 */ /* 0x000fc40007810032 */
[----:B------:R-:W-:Y:S01]  /*ed60*/  LOP3.LUT R184, R4, UR16, R3, 0x96, !PT ;  /* 0x0000001004b87c12 */ /* 0x000fe2000f8e9603 */
[----:B------:R-:W-:Y:S01]  /*ed70*/  IMAD.WIDE.U32 R190, R8, -0x326172a9, RZ ;  /* 0xcd9e8d5708be7825 */ /* 0x000fe200078e00ff */
[----:B------:R-:W-:-:S03]  /*ed80*/  FMNMX3.FTZ R0, R0, R44, R39, !PT ;  /* 0x0000002c00007276 */ /* 0x000fc60007810027 */
[----:B------:R-:W-:Y:S01]  /*ed90*/  FMUL.FTZ R3, R216, UR34 ;  /* 0x00000022d8037c20 */ /* 0x000fe20008410000 */
[----:B------:R-:W-:Y:S02]  /*eda0*/  FSEL R5, R206, -INF , !P4 ;  /* 0xff800000ce057808 */ /* 0x000fe40006000000 */
[----:B------:R-:W-:Y:S02]  /*edb0*/  FSETP.NEU.FTZ.AND P4, PT, R216, -INF , PT ;  /* 0xff800000d800780b */ /* 0x000fe40003f9d000 */
[----:B------:R-:W-:Y:S02]  /*edc0*/  FMNMX3.FTZ R0, R0, R32, R29, !PT ;  /* 0x0000002000007276 */ /* 0x000fe4000781001d */
[----:B------:R-:W-:Y:S02]  /*edd0*/  LOP3.LUT R17, R2, UR13, R191, 0x96, !PT ;  /* 0x0000000d02117c12 */ /* 0x000fe4000f8e96bf */
[----:B------:R-:W-:Y:S01]  /*ede0*/  FSEL R2, R3, RZ, P4 ;  /* 0x000000ff03027208 */ /* 0x000fe20002000000 */
[----:B------:R-:W-:Y:S01]  /*edf0*/  IMAD.MOV.U32 R3, RZ, RZ, R190 ;  /* 0x000000ffff037224 */ /* 0x000fe200078e00be */
[----:B------:R-:W-:-:S03]  /*ee00*/  FMNMX3.FTZ R0, R0, R26, R5, !PT ;  /* 0x0000001a00007276 */ /* 0x000fc60007810005 */
[--C-:B------:R-:W-:Y:S01]  /*ee10*/  FFMA.FTZ R12, R23, UR34, -R2.reuse ;  /* 0x00000022170c7c23 */ /* 0x100fe20008010802 */
[----:B------:R-:W-:Y:S01]  /*ee20*/  FFMA.FTZ R11, R22, UR34, -R2 ;  /* 0x00000022160b7c23 */ /* 0x000fe20008010802 */
[----:B------:R-:W-:Y:S01]  /*ee30*/  LOP3.LUT R3, R3, 0xff, RZ, 0xc0, !PT ;  /* 0x000000ff03037812 */ /* 0x000fe200078ec0ff */
[----:B------:R-:W1:Y:S01]  /*ee40*/  SHFL.BFLY PT, R10, R0, 0x2, 0x1f ;  /* 0x0c401f00000a7f89 */ /* 0x000e6200000e0000 */
[----:B------:R-:W-:Y:S02]  /*ee50*/  FSEL R4, R204, -INF , !P5 ;  /* 0xff800000cc047808 */ /* 0x000fe40006800000 */
[----:B------:R-:W-:Y:S01]  /*ee60*/  MUFU.EX2 R12, R12 ;  /* 0x0000000c000c7308 */ /* 0x000fe20000000800 */
[----:B------:R-:W-:Y:S02]  /*ee70*/  ISETP.LE.U32.AND P5, PT, R3, UR4, PT ;  /* 0x0000000403007c0c */ /* 0x000fe4000bfa3070 */
[----:B------:R-:W-:Y:S01]  /*ee80*/  LOP3.LUT R3, R17, 0xffff, RZ, 0xc0, !PT ;  /* 0x0000ffff11037812 */ /* 0x000fe200078ec0ff */
[----:B------:R-:W2:Y:S03]  /*ee90*/  MUFU.EX2 R11, R11 ;  /* 0x0000000b000b7308 */ /* 0x000ea60000000800 */
[----:B------:R-:W-:-:S04]  /*eea0*/  SHF.R.U32.HI R3, RZ, 0x8, R3 ;  /* 0x00000008ff037819 */ /* 0x000fc80000011603 */
[----:B------:R-:W-:Y:S02]  /*eeb0*/  LOP3.LUT R3, R3, 0xffff, RZ, 0xc0, !PT ;  /* 0x0000ffff03037812 */ /* 0x000fe400078ec0ff */
[----:B------:R-:W-:Y:S01]  /*eec0*/  FSEL R183, R216, RZ, P4 ;  /* 0x000000ffd8b77208 */ /* 0x000fe20002000000 */
[----:B------:R3:W-:Y:S01]  /*eed0*/  STL [R1+0x1f4], R217 ;  /* 0x0001f4d901007387 */ /* 0x0007e20000100800 */
[----:B------:R-:W-:Y:S02]  /*eee0*/  ISETP.LE.U32.AND P4, PT, R3, UR4, PT ;  /* 0x0000000403007c0c */ /* 0x000fe4000bf83070 */
[----:B--2---:R-:W-:Y:S01]  /*eef0*/  F2FP.F16.F32.PACK_AB R3, R11, R12 ;  /* 0x0000000c0b03723e */ /* 0x004fe200000000ff */
[----:B------:R-:W-:Y:S04]  /*ef00*/  STL [R1+0x1f8], R220 ;  /* 0x0001f8dc01007387 */ /* 0x000fe80000100800 */
[----:B------:R-:W-:Y:S01]  /*ef10*/  STL [R1+0x1f0], R215 ;  /* 0x0001f0d701007387 */ /* 0x000fe20000100800 */
[----:B------:R-:W-:-:S02]  /*ef20*/  PRMT R178, R3, 0x7610, R178 ;  /* 0x0000761003b27816 */ /* 0x000fc400000000b2 */
[----:B------:R-:W-:Y:S01]  /*ef30*/  PRMT R106, R3, 0x7632, R106 ;  /* 0x00007632036a7816 */ /* 0x000fe2000000006a */
[----:B------:R-:W-:Y:S01]  /*ef40*/  STL [R1+0x1bc], R223 ;  /* 0x0001bcdf01007387 */ /* 0x000fe20000100800 */
[----:B-1----:R-:W-:-:S03]  /*ef50*/  FMNMX.FTZ R0, R0, R10, !PT ;  /* 0x0000000a00007209 */ /* 0x002fc60007810000 */
[----:B------:R-:W-:Y:S01]  /*ef60*/  STL [R1+0x1fc], R218 ;  /* 0x0001fcda01007387 */ /* 0x000fe20000100800 */
[----:B------:R-:W-:-:S03]  /*ef70*/  PRMT R10, R178, 0x5410, R106 ;  /* 0x00005410b20a7816 */ /* 0x000fc6000000006a */
[----:B------:R-:W-:Y:S04]  /*ef80*/  STL [R1+0x200], R210 ;  /* 0x000200d201007387 */ /* 0x000fe80000100800 */
[----:B------:R-:W-:Y:S04]  /*ef90*/  STL [R1+0x204], R205 ;  /* 0x000204cd01007387 */ /* 0x000fe80000100800 */
[----:B------:R-:W-:Y:S04]  /*efa0*/  STL [R1+0x1c0], R227 ;  /* 0x0001c0e301007387 */ /* 0x000fe80000100800 */
[----:B------:R-:W-:Y:S04]  /*efb0*/  STL [R1+0x1c4], R228 ;  /* 0x0001c4e401007387 */ /* 0x000fe80000100800 */
[----:B------:R-:W-:Y:S04]  /*efc0*/  STL [R1+0x1c8], R208 ;  /* 0x0001c8d001007387 */ /* 0x000fe80000100800 */
[----:B------:R-:W-:Y:S04]  /*efd0*/  STL [R1+0x1cc], R209 ;  /* 0x0001ccd101007387 */ /* 0x000fe80000100800 */
[----:B------:R-:W-:Y:S04]  /*efe0*/  STL [R1+0x28], R216 ;  /* 0x000028d801007387 */ /* 0x000fe80000100800 */
[----:B---3--:R-:W2:Y:S04]  /*eff0*/  LDL.LU R217, [R1+0x144] ;  /* 0x0001440001d97983 */ /* 0x008ea80000300800 */
[----:B------:R-:W-:Y:S04]  /*f000*/  STL [R1+0x84], R10 ;  /* 0x0000840a01007387 */ /* 0x000fe80000100800 */
[----:B------:R-:W3:Y:S01]  /*f010*/  LDL.LU R214, [R1+0x158] ;  /* 0x0001580001d67983 */ /* 0x000ee20000300800 */
[----:B------:R-:W-:-:S02]  /*f020*/  LOP3.LUT R9, R17, 0xff, RZ, 0xc0, !PT ;  /* 0x000000ff11097812 */ /* 0x000fc400078ec0ff */
[----:B------:R-:W-:Y:S02]  /*f030*/  FSEL R8, R14, -INF , !P3 ;  /* 0xff8000000e087808 */ /* 0x000fe40005800000 */
[----:B------:R-:W-:Y:S01]  /*f040*/  PRMT R3, R17, 0x7632, R3 ;  /* 0x0000763211037816 */ /* 0x000fe20000000003 */
[----:B------:R-:W-:Y:S01]  /*f050*/  @!P4 HADD2 R207, -R106.H0_H0, -RZ.H0_H0 ;  /* 0xa00000ff6acfc230 */ /* 0x000fe20000000900 */
[----:B------:R-:W-:Y:S01]  /*f060*/  ISETP.LE.U32.AND P3, PT, R9, UR4, PT ;  /* 0x0000000409007c0c */ /* 0x000fe2000bf63070 */
[----:B------:R-:W-:Y:S01]  /*f070*/  IMAD.MOV.U32 R219, RZ, RZ, R245 ;  /* 0x000000ffffdb7224 */ /* 0x000fe200078e00f5 */
[----:B------:R-:W1:Y:S01]  /*f080*/  SHFL.BFLY PT, R9, R0, 0x1, 0x1f ;  /* 0x0c201f0000097f89 */ /* 0x000e6200000e0000 */
[----:B------:R-:W-:Y:S01]  /*f090*/  LOP3.LUT R3, R3, 0xff, RZ, 0xc0, !PT ;  /* 0x000000ff03037812 */ /* 0x000fe200078ec0ff */
        /* <DEDUP_REMOVED lines=9> */
[----:B------:R-:W-:-:S02]  /*f130*/  @!P3 HADD2 R33, -R178.H0_H0, -RZ.H0_H0 ;  /* 0xa00000ffb221b230 */ /* 0x000fc40000000900 */
[----:B------:R-:W-:Y:S01]  /*f140*/  FFMA.FTZ R187, R13, UR34, -R2 ;  /* 0x000000220dbb7c23 */ /* 0x000fe20008010802 */
[----:B------:R-:W4:Y:S02]  /*f150*/  LDL.64 R212, [R1+0x178] ;  /* 0x0001780001d47983 */ /* 0x000f240000100a00 */
[----:B------:R-:W-:Y:S02]  /*f160*/  @!P3 PRMT R178, R33, 0x5410, RZ ;  /* 0x0000541021b2b816 */ /* 0x000fe400000000ff */
[----:B------:R-:W4:Y:S01]  /*f170*/  LDL.64 R46, [R1+0x150] ;  /* 0x00015000012e7983 */ /* 0x000f220000100a00 */
[----:B------:R-:W-:Y:S02]  /*f180*/  ISETP.LE.U32.AND P3, PT, R3, UR4, PT ;  /* 0x0000000403007c0c */ /* 0x000fe4000bf63070 */
[----:B------:R-:W-:-:S04]  /*f190*/  FMNMX3.FTZ R3, R102, R186, R181, !PT ;  /* 0x000000ba66037276 */ /* 0x000fc800078100b5 */
[----:B------:R-:W-:Y:S02]  /*f1a0*/  FMNMX3.FTZ R3, R3, R179, R176, !PT ;  /* 0x000000b303037276 */ /* 0x000fe400078100b0 */
[----:B-1----:R-:W-:Y:S02]  /*f1b0*/  FMNMX.FTZ R40, R0, R9, !PT ;  /* 0x0000000900287209 */ /* 0x002fe40007810000 */
[----:B------:R-:W-:Y:S02]  /*f1c0*/  FMNMX3.FTZ R0, R100, R189, R185, !PT ;  /* 0x000000bd64007276 */ /* 0x000fe400078100b9 */
[----:B------:R-:W-:Y:S02]  /*f1d0*/  FMNMX3.FTZ R3, R3, R173, R104, !PT ;  /* 0x000000ad03037276 */ /* 0x000fe40007810068 */
[----:B------:R-:W-:Y:S02]  /*f1e0*/  FMNMX3.FTZ R0, R0, R182, R180, !PT ;  /* 0x000000b600007276 */ /* 0x000fe400078100b4 */
[----:B------:R-:W-:-:S02]  /*f1f0*/  FMNMX3.FTZ R3, R3, R63, R59, !PT ;  /* 0x0000003f03037276 */ /* 0x000fc4000781003b */
[----:B------:R-:W-:Y:S01]  /*f200*/  FMNMX3.FTZ R9, R0, R177, R175, !PT ;  /* 0x000000b100097276 */ /* 0x000fe200078100af */
[C---:B------:R-:W-:Y:S01]  /*f210*/  FMUL.FTZ R0, R40.reuse, UR34 ;  /* 0x0000002228007c20 */ /* 0x040fe20008410000 */
[----:B------:R-:W-:Y:S02]  /*f220*/  @!P4 PRMT R106, R207, 0x5410, RZ ;  /* 0x00005410cf6ac816 */ /* 0x000fe400000000ff */
[----:B------:R-:W-:Y:S02]  /*f230*/  FMNMX3.FTZ R3, R3, R58, R54, !PT ;  /* 0x0000003a03037276 */ /* 0x000fe40007810036 */
[----:B------:R-:W-:Y:S02]  /*f240*/  FSETP.NEU.FTZ.AND P4, PT, R40, -INF , PT ;  /* 0xff8000002800780b */ /* 0x000fe40003f9d000 */
[----:B------:R-:W-:Y:S02]  /*f250*/  FMNMX3.FTZ R3, R3, R48, R43, !PT ;  /* 0x0000003003037276 */ /* 0x000fe4000781002b */
[----:B------:R-:W-:-:S02]  /*f260*/  FSEL R0, R0, RZ, P4 ;  /* 0x000000ff00007208 */ /* 0x000fc40002000000 */
[----:B------:R-:W-:Y:S02]  /*f270*/  FMNMX3.FTZ R14, R9, R107, R65, !PT ;  /* 0x0000006b090e7276 */ /* 0x000fe40007810041 */
[----:B------:R-:W-:Y:S01]  /*f280*/  FMNMX3.FTZ R3, R3, R37, R31, !PT ;  /* 0x0000002503037276 */ /* 0x000fe2000781001f */
[----:B------:R-:W-:Y:S01]  /*f290*/  FFMA.FTZ R10, R105, UR34, -R0 ;  /* 0x00000022690a7c23 */ /* 0x000fe20008010800 */
[--C-:B------:R-:W-:Y:S01]  /*f2a0*/  FFMA.FTZ R33, R45, UR34, -R2.reuse ;  /* 0x000000222d217c23 */ /* 0x100fe20008010802 */
[----:B------:R-:W-:Y:S01]  /*f2b0*/  FFMA.FTZ R105, R38, UR34, -R2 ;  /* 0x0000002226697c23 */ /* 0x000fe20008010802 */
[----:B------:R-:W-:Y:S01]  /*f2c0*/  FFMA.FTZ R9, R66, UR34, -R0 ;  /* 0x0000002242097c23 */ /* 0x000fe20008010800 */
[--C-:B------:R-:W-:Y:S01]  /*f2d0*/  FFMA.FTZ R51, R36, UR34, -R2.reuse ;  /* 0x0000002224337c23 */ /* 0x100fe20008010802 */
[----:B------:R-:W-:Y:S01]  /*f2e0*/  FFMA.FTZ R245, R19, UR34, -R2 ;  /* 0x0000002213f57c23 */ /* 0x000fe20008010802 */
[----:B------:R-:W-:Y:S02]  /*f2f0*/  FMNMX3.FTZ R2, R14, R62, R57, !PT ;  /* 0x0000003e0e027276 */ /* 0x000fe40007810039 */
[----:B------:R-:W-:Y:S01]  /*f300*/  FMNMX3.FTZ R3, R3, R20, R4, !PT ;  /* 0x0000001403037276 */ /* 0x000fe20007810004 */
[----:B------:R-:W-:Y:S01]  /*f310*/  MUFU.EX2 R10, R10 ;  /* 0x0000000a000a7308 */ /* 0x000fe20000000800 */
[----:B------:R-:W-:-:S03]  /*f320*/  FMNMX3.FTZ R2, R2, R52, R49, !PT ;  /* 0x0000003402027276 */ /* 0x000fc60007810031 */
[----:B------:R-:W1:Y:S01]  /*f330*/  MUFU.EX2 R9, R9 ;  /* 0x0000000900097308 */ /* 0x000e620000000800 */
[----:B------:R-:W1:Y:S01]  /*f340*/  SHFL.BFLY PT, R15, R3, 0x2, 0x1f ;  /* 0x0c401f00030f7f89 */ /* 0x000e6200000e0000 */
[----:B------:R-:W-:-:S04]  /*f350*/  FMNMX3.FTZ R2, R2, R42, R35, !PT ;  /* 0x0000002a02027276 */ /* 0x000fc80007810023 */
[----:B------:R-:W-:-:S05]  /*f360*/  FMNMX3.FTZ R2, R2, R18, R8, !PT ;  /* 0x0000001202027276 */ /* 0x000fca0007810008 */
[----:B------:R-:W1:Y:S02]  /*f370*/  SHFL.BFLY PT, R14, R2, 0x2, 0x1f ;  /* 0x0c401f00020e7f89 */ /* 0x000e6400000e0000 */
[----:B-1----:R-:W-:-:S04]  /*f380*/  F2FP.F16.F32.PACK_AB R13, R9, R10 ;  /* 0x0000000a090d723e */ /* 0x002fc800000000ff */
[C---:B------:R-:W-:Y:S02]  /*f390*/  PRMT R61, R13.reuse, 0x7610, R61 ;  /* 0x000076100d3d7816 */ /* 0x040fe4000000003d */
[----:B------:R-:W-:Y:S02]  /*f3a0*/  PRMT R36, R13, 0x7632, R36 ;  /* 0x000076320d247816 */ /* 0x000fe40000000024 */
[----:B------:R-:W-:Y:S01]  /*f3b0*/  SHF.R.U32.HI R13, RZ, 0x18, R17 ;  /* 0x00000018ff0d7819 */ /* 0x000fe20000011611 */
[----:B------:R-:W-:Y:S01]  /*f3c0*/  @!P3 HADD2 R226, -R61.H0_H0, -RZ.H0_H0 ;  /* 0xa00000ff3de2b230 */ /* 0x000fe20000000900 */
[----:B------:R-:W-:Y:S02]  /*f3d0*/  FMNMX.FTZ R3, R3, R15, !PT ;  /* 0x0000000f03037209 */ /* 0x000fe40007810000 */
[----:B------:R-:W-:Y:S01]  /*f3e0*/  PRMT R209, R61, 0x5410, R36 ;  /* 0x000054103dd17816 */ /* 0x000fe20000000024 */
[----:B------:R-:W-:Y:S01]  /*f3f0*/  MUFU.EX2 R45, R21 ;  /* 0x00000015002d7308 */ /* 0x000fe20000000800 */
[----:B------:R-:W-:-:S02]  /*f400*/  @!P3 PRMT R61, R226, 0x5410, RZ ;  /* 0x00005410e23db816 */ /* 0x000fc400000000ff */
[----:B------:R-:W-:Y:S01]  /*f410*/  ISETP.LE.U32.AND P3, PT, R13, UR4, PT ;  /* 0x000000040d007c0c */ /* 0x000fe2000bf63070 */
[----:B------:R-:W1:Y:S01]  /*f420*/  MUFU.EX2 R38, R22 ;  /* 0x0000001600267308 */ /* 0x000e620000000800 */
[----:B------:R-:W1:Y:S01]  /*f430*/  SHFL.BFLY PT, R13, R3, 0x1, 0x1f ;  /* 0x0c201f00030d7f89 */ /* 0x000e6200000e0000 */
[----:B------:R-:W-:Y:S01]  /*f440*/  FMNMX.FTZ R2, R2, R14, !PT ;  /* 0x0000000e02027209 */ /* 0x000fe20007810000 */
[--C-:B------:R-:W-:Y:S01]  /*f450*/  FFMA.FTZ R191, R53, UR34, -R0.reuse ;  /* 0x0000002235bf7c23 */ /* 0x100fe20008010800 */
[--C-:B------:R-:W-:Y:S01]  /*f460*/  FFMA.FTZ R53, R5, UR34, -R0.reuse ;  /* 0x0000002205357c23 */ /* 0x100fe20008010800 */
[--C-:B------:R-:W-:Y:S01]  /*f470*/  FFMA.FTZ R15, R174, UR34, -R0.reuse ;  /* 0x00000022ae0f7c23 */ /* 0x100fe20008010800 */
[--C-:B------:R-:W-:Y:S01]  /*f480*/  FFMA.FTZ R16, R172, UR34, -R0.reuse ;  /* 0x00000022ac107c23 */ /* 0x100fe20008010800 */
[----:B------:R-:W1:Y:S01]  /*f490*/  SHFL.BFLY PT, R5, R2, 0x1, 0x1f ;  /* 0x0c201f0002057f89 */ /* 0x000e6200000e0000 */
        /* <DEDUP_REMOVED lines=10> */
[----:B-1----:R-:W-:Y:S01]  /*f540*/  F2FP.F16.F32.PACK_AB R0, R38, R45 ;  /* 0x0000002d2600723e */ /* 0x002fe200000000ff */
[----:B------:R-:W-:-:S03]  /*f550*/  @!P3 HADD2 R229, -R36.H0_H0, -RZ.H0_H0 ;  /* 0xa00000ff24e5b230 */ /* 0x000fc60000000900 */
[C---:B------:R-:W-:Y:S02]  /*f560*/  PRMT R60, R0.reuse, 0x7610, R60 ;  /* 0x00007610003c7816 */ /* 0x040fe4000000003c */
[----:B------:R-:W-:Y:S02]  /*f570*/  PRMT R56, R0, 0x7632, R56 ;  /* 0x0000763200387816 */ /* 0x000fe40000000038 */
[----:B------:R-:W-:Y:S02]  /*f580*/  PRMT R0, R190, 0x7771, RZ ;  /* 0x00007771be007816 */ /* 0x000fe400000000ff */
[----:B------:R-:W-:Y:S02]  /*f590*/  @!P3 PRMT R36, R229, 0x5410, RZ ;  /* 0x00005410e524b816 */ /* 0x000fe400000000ff */
[----:B------:R-:W-:Y:S01]  /*f5a0*/  ISETP.GT.U32.AND P3, PT, R0, UR4, PT ;  /* 0x0000000400007c0c */ /* 0x000fe2000bf64070 */
[----:B------:R-:W-:Y:S01]  /*f5b0*/  @!P5 HADD2 R230, -R60.H0_H0, -RZ.H0_H0 ;  /* 0xa00000ff3ce6d230 */ /* 0x000fe20000000900 */
[----:B------:R-:W-:-:S02]  /*f5c0*/  FMNMX.FTZ R41, R3, R13, !PT ;  /* 0x0000000d03297209 */ /* 0x000fc40007810000 */
[----:B------:R-:W-:Y:S02]  /*f5d0*/  PRMT R208, R60, 0x5410, R56 ;  /* 0x000054103cd07816 */ /* 0x000fe40000000038 */
[----:B------:R-:W-:Y:S01]  /*f5e0*/  @!P5 PRMT R60, R230, 0x5410, RZ ;  /* 0x00005410e63cd816 */ /* 0x000fe200000000ff */
[C---:B------:R-:W-:Y:S01]  /*f5f0*/  FMUL.FTZ R0, R41.reuse, UR34 ;  /* 0x0000002229007c20 */ /* 0x040fe20008410000 */
[----:B------:R-:W-:Y:S01]  /*f600*/  FSETP.NEU.FTZ.AND P5, PT, R41, -INF , PT ;  /* 0xff8000002900780b */ /* 0x000fe20003fbd000 */
[----:B------:R-:W-:Y:S01]  /*f610*/  STL.64 [R1+0x208], R206 ;  /* 0x000208ce01007387 */ /* 0x000fe20000100a00 */
[----:B------:R-:W-:Y:S02]  /*f620*/  FMNMX.FTZ R211, R2, R5, !PT ;  /* 0x0000000502d37209 */ /* 0x000fe40007810000 */
[----:B------:R-:W-:Y:S01]  /*f630*/  FSEL R0, R0, RZ, P5 ;  /* 0x000000ff00007208 */ /* 0x000fe20002800000 */
[----:B------:R-:W-:Y:S01]  /*f640*/  STL [R1+0x2c], R40 ;  /* 0x00002c2801007387 */ /* 0x000fe20000100800 */
[----:B------:R-:W-:Y:S01]  /*f650*/  @P3 HADD2 R231, -R56.H0_H0, -RZ.H0_H0 ;  /* 0xa00000ff38e73230 */ /* 0x000fe20000000900 */
[----:B------:R-:W-:Y:S02]  /*f660*/  MUFU.EX2 R13, R15 ;  /* 0x0000000f000d7308 */ /* 0x000fe40000000800 */
[----:B------:R-:W-:Y:S01]  /*f670*/  STL.64 [R1+0x210], R194 ;  /* 0x000210c201007387 */ /* 0x000fe20000100a00 */
[----:B------:R-:W-:Y:S01]  /*f680*/  IMAD.MOV.U32 R218, RZ, RZ, R244 ;  /* 0x000000ffffda7224 */ /* 0x000fe200078e00f4 */
[----:B------:R-:W1:Y:S02]  /*f690*/  MUFU.EX2 R14, R16 ;  /* 0x00000010000e7308 */ /* 0x000e640000000800 */
[----:B------:R-:W-:Y:S01]  /*f6a0*/  STL [R1+0x30], R41 ;  /* 0x0000302901007387 */ /* 0x000fe20000100800 */
[--C-:B------:R-:W-:Y:S01]  /*f6b0*/  FFMA.FTZ R186, R186, UR34, -R0.reuse ;  /* 0x00000022baba7c23 */ /* 0x100fe20008010800 */
[--C-:B------:R-:W-:Y:S01]  /*f6c0*/  FFMA.FTZ R181, R181, UR34, -R0.reuse ;  /* 0x00000022b5b57c23 */ /* 0x100fe20008010800 */
[--C-:B------:R-:W-:Y:S01]  /*f6d0*/  FFMA.FTZ R179, R179, UR34, -R0.reuse ;  /* 0x00000022b3b37c23 */ /* 0x100fe20008010800 */
[----:B------:R1:W-:Y:S01]  /*f6e0*/  STL.64 [R1+0x1e0], R208 ;  /* 0x0001e0d001007387 */ /* 0x0003e20000100a00 */
        /* <DEDUP_REMOVED lines=13> */
[----:B------:R-:W-:Y:S01]  /*f7c0*/  @P3 PRMT R56, R231, 0x5410, RZ ;  /* 0x00005410e7383816 */ /* 0x000fe200000000ff */
[C---:B------:R-:W-:Y:S01]  /*f7d0*/  FMUL.FTZ R0, R211.reuse, UR34 ;  /* 0x00000022d3007c20 */ /* 0x040fe20008410000 */
[----:B------:R-:W-:-:S02]  /*f7e0*/  FSETP.NEU.FTZ.AND P3, PT, R211, -INF , PT ;  /* 0xff800000d300780b */ /* 0x000fc40003f7d000 */
[----:B------:R-:W-:Y:S02]  /*f7f0*/  PRMT R2, R190, 0x7772, RZ ;  /* 0x00007772be027816 */ /* 0x000fe400000000ff */
[----:B------:R-:W-:Y:S01]  /*f800*/  FSEL R0, R0, RZ, P3 ;  /* 0x000000ff00007208 */ /* 0x000fe20001800000 */
[----:B-1----:R-:W4:Y:S01]  /*f810*/  LDL.64 R208, [R1+0x100] ;  /* 0x0001000001d07983 */ /* 0x002f220000100a00 */
[----:B------:R-:W-:Y:S02]  /*f820*/  FSEL R3, R40, RZ, P4 ;  /* 0x000000ff28037208 */ /* 0x000fe40002000000 */
[----:B------:R-:W-:Y:S01]  /*f830*/  ISETP.GT.U32.AND P4, PT, R2, UR4, PT ;  /* 0x0000000402007c0c */ /* 0x000fe2000bf84070 */
        /* <DEDUP_REMOVED lines=16> */
[----:B------:R-:W-:-:S04]  /*f940*/  F2FP.F16.F32.PACK_AB R0, R14, R13 ;  /* 0x0000000d0e00723e */ /* 0x000fc800000000ff */
[C---:B------:R-:W-:Y:S02]  /*f950*/  PRMT R35, R0.reuse, 0x7610, R35 ;  /* 0x0000761000237816 */ /* 0x040fe40000000023 */
[----:B------:R-:W-:-:S03]  /*f960*/  PRMT R238, R0, 0x7632, R238 ;  /* 0x0000763200ee7816 */ /* 0x000fc600000000ee */
[----:B------:R-:W-:Y:S01]  /*f970*/  @P4 HADD2 R233, -R35.H0_H0, -RZ.H0_H0 ;  /* 0xa00000ff23e94230 */ /* 0x000fe20000000900 */
[----:B------:R-:W-:Y:S02]  /*f980*/  PRMT R0, R190, 0x7773, RZ ;  /* 0x00007773be007816 */ /* 0x000fe400000000ff */
[----:B------:R-:W-:Y:S02]  /*f990*/  PRMT R185, R35, 0x5410, R238 ;  /* 0x0000541023b97816 */ /* 0x000fe400000000ee */
[----:B------:R-:W-:Y:S02]  /*f9a0*/  @P4 PRMT R35, R233, 0x5410, RZ ;  /* 0x00005410e9234816 */ /* 0x000fe400000000ff */
[----:B------:R-:W-:Y:S01]  /*f9b0*/  ISETP.GT.U32.AND P4, PT, R0, UR4, PT ;  /* 0x0000000400007c0c */ /* 0x000fe2000bf84070 */
[----:B------:R-:W-:-:S04]  /*f9c0*/  IMAD.WIDE.U32 R18, R184, -0x2daee0ad, RZ ;  /* 0xd2511f53b8127825 */ /* 0x000fc800078e00ff */
[----:B------:R-:W-:Y:S01]  /*f9d0*/  FADD.FTZ R0, R101, -R3 ;  /* 0x8000000365007221 */ /* 0x000fe20000010000 */
[----:B------:R-:W-:-:S03]  /*f9e0*/  LOP3.LUT R26, R192, UR12, R19, 0x96, !PT ;  /* 0x0000000cc01a7c12 */ /* 0x000fc6000f8e9613 */
[----:B------:R-:W-:Y:S01]  /*f9f0*/  FMUL.FTZ R3, R0, UR34 ;  /* 0x0000002200037c20 */ /* 0x000fe20008410000 */
[----:B------:R-:W-:-:S03]  /*fa00*/  LOP3.LUT R0, R26, 0xff, RZ, 0xc0, !PT ;  /* 0x000000ff1a007812 */ /* 0x000fc600078ec0ff */
[----:B------:R-:W-:Y:S02]  /*fa10*/  @P4 HADD2 R232, -R238.H0_H0, -RZ.H0_H0 ;  /* 0xa00000ffeee84230 */ /* 0x000fe40000000900 */
[----:B------:R-:W-:Y:S01]  /*fa20*/  FADD.FTZ R2, R103, -R183 ;  /* 0x800000b767027221 */ /* 0x000fe20000010000 */
[----:B------:R-:W3:Y:S02]  /*fa30*/  MUFU.EX2 R3, R3 ;  /* 0x0000000300037308 */ /* 0x000ee40000000800 */
[----:B------:R-:W-:Y:S02]  /*fa40*/  @P4 PRMT R238, R232, 0x5410, RZ ;  /* 0x00005410e8ee4816 */ /* 0x000fe400000000ff */
[----:B------:R-:W-:Y:S02]  /*fa50*/  ISETP.LE.U32.AND P4, PT, R0, UR4, PT ;  /* 0x0000000400007c0c */ /* 0x000fe4000bf83070 */
[----:B------:R-:W-:Y:S01]  /*fa60*/  LOP3.LUT R0, R26, 0xffff, RZ, 0xc0, !PT ;  /* 0x0000ffff1a007812 */ /* 0x000fe200078ec0ff */
[----:B------:R-:W-:-:S03]  /*fa70*/  FMUL.FTZ R2, R2, UR34 ;  /* 0x0000002202027c20 */ /* 0x000fc60008410000 */
[--C-:B------:R-:W-:Y:S02]  /*fa80*/  SHF.R.U32.HI R5, RZ, 0x8, R0.reuse ;  /* 0x00000008ff057819 */ /* 0x100fe40000011600 */
[----:B------:R-:W-:Y:S01]  /*fa90*/  PRMT R0, R26, 0x7632, R0 ;  /* 0x000076321a007816 */ /* 0x000fe20000000000 */
[----:B------:R1:W2:Y:S01]  /*faa0*/  MUFU.EX2 R4, R2 ;  /* 0x0000000200047308 */ /* 0x0002a20000000800 */
[----:B------:R-:W-:Y:S01]  /*fab0*/  FSEL R22, R41, RZ, P5 ;  /* 0x000000ff29167208 */ /* 0x000fe20002800000 */
[----:B------:R-:W-:Y:S01]  /*fac0*/  STL [R1+0x24], R211 ;  /* 0x000024d301007387 */ /* 0x000fe20000100800 */
[----:B-1----:R-:W-:-:S04]  /*fad0*/  LOP3.LUT R2, R0, 0xff, RZ, 0xc0, !PT ;  /* 0x000000ff00027812 */ /* 0x002fc800078ec0ff */
[----:B------:R-:W-:Y:S01]  /*fae0*/  ISETP.LE.U32.AND P5, PT, R2, UR4, PT ;  /* 0x0000000402007c0c */ /* 0x000fe2000bfa3070 */
[----:B---3--:R-:W-:Y:S02]  /*faf0*/  FFMA.FTZ R2, R214, R3, R10 ;  /* 0x00000003d6027223 */ /* 0x008fe4000001000a */
[----:B------:R-:W3:Y:S01]  /*fb00*/  LDL.LU R214, [R1+0x160] ;  /* 0x0001600001d67983 */ /* 0x000ee20000300800 */
[----:B------:R-:W-:-:S03]  /*fb10*/  IMAD.MOV.U32 R207, RZ, RZ, R219 ;  /* 0x000000ffffcf7224 */ /* 0x000fc600078e00db */
[----:B------:R-:W3:Y:S01]  /*fb20*/  LDL.LU R219, [R1+0x15c] ;  /* 0x00015c0001db7983 */ /* 0x000ee20000300800 */
[----:B--2---:R-:W-:Y:S01]  /*fb30*/  FFMA.FTZ R12, R217, R4, R12 ;  /* 0x00000004d90c7223 */ /* 0x004fe2000001000c */
[----:B------:R-:W-:Y:S04]  /*fb40*/  MUFU.EX2 R23, R23 ;  /* 0x0000001700177308 */ /* 0x000fe80000000800 */
[----:B------:R-:W1:Y:S01]  /*fb50*/  MUFU.EX2 R27, R33 ;  /* 0x00000021001b7308 */ /* 0x000e620000000800 */
[----:B------:R-:W-:Y:S01]  /*fb60*/  FADD.FTZ R39, R11, R12 ;  /* 0x0000000c0b277221 */ /* 0x000fe20000010000 */
[----:B------:R-:W-:Y:S01]  /*fb70*/  FADD.FTZ R12, R9, R2 ;  /* 0x00000002090c7221 */ /* 0x000fe20000010000 */
[----:B------:R-:W-:Y:S01]  /*fb80*/  LOP3.LUT R0, R5, 0xffff, RZ, 0xc0, !PT ;  /* 0x0000ffff05007812 */ /* 0x000fe200078ec0ff */
[----:B------:R2:W2:Y:S01]  /*fb90*/  LDL.LU.S16 R183, [R1] ;  /* 0x0000000001b77983 */ /* 0x0004a20000300600 */
[----:B----4-:R-:W-:-:S05]  /*fba0*/  LOP3.LUT R10, R6, UR32, R47, 0x96, !PT ;  /* 0x00000020060a7c12 */ /* 0x010fca000f8e962f */
[----:B------:R-:W-:Y:S01]  /*fbb0*/  IMAD.WIDE.U32 R10, R10, -0x2daee0ad, RZ ;  /* 0xd2511f530a0a7825 */ /* 0x000fe200078e00ff */
[----:B------:R-:W-:Y:S02]  /*fbc0*/  FSEL R5, R211, RZ, P3 ;  /* 0x000000ffd3057208 */ /* 0x000fe40001800000 */
[----:B------:R-:W-:Y:S02]  /*fbd0*/  ISETP.LE.U32.AND P3, PT, R0, UR4, PT ;  /* 0x0000000400007c0c */ /* 0x000fe4000bf63070 */
[----:B-1----:R-:W-:-:S04]  /*fbe0*/  F2FP.F16.F32.PACK_AB R0, R27, R23 ;  /* 0x000000171b00723e */ /* 0x002fc800000000ff */
[C---:B------:R-:W-:Y:S02]  /*fbf0*/  PRMT R237, R0.reuse, 0x7610, R237 ;  /* 0x0000761000ed7816 */ /* 0x040fe400000000ed */
[----:B------:R-:W-:Y:S01]  /*fc00*/  PRMT R236, R0, 0x7632, R236 ;  /* 0x0000763200ec7816 */ /* 0x000fe200000000ec */
[----:B------:R-:W-:Y:S02]  /*fc10*/  IMAD.MOV.U32 R0, RZ, RZ, R18 ;  /* 0x000000ffff007224 */ /* 0x000fe400078e0012 */
[----:B------:R-:W-:Y:S01]  /*fc20*/  @!P4 HADD2 R101, -R237.H0_H0, -RZ.H0_H0 ;  /* 0xa00000ffed65c230 */ /* 0x000fe20000000900 */
[----:B------:R-:W-:Y:S02]  /*fc30*/  PRMT R220, R237, 0x5410, R236 ;  /* 0x00005410eddc7816 */ /* 0x000fe400000000ec */
[----:B------:R-:W-:Y:S02]  /*fc40*/  LOP3.LUT R0, R0, 0xff, RZ, 0xc0, !PT ;  /* 0x000000ff00007812 */ /* 0x000fe400078ec0ff */
[----:B------:R-:W-:-:S02]  /*fc50*/  @!P4 PRMT R237, R101, 0x5410, RZ ;  /* 0x0000541065edc816 */ /* 0x000fc400000000ff */
[----:B------:R-:W-:Y:S01]  /*fc60*/  ISETP.LE.U32.AND P4, PT, R0, UR4, PT ;  /* 0x0000000400007c0c */ /* 0x000fe2000bf83070 */
[----:B------:R-:W-:Y:S02]  /*fc70*/  FADD.FTZ R0, R100, -R5 ;  /* 0x8000000564007221 */ /* 0x000fe40000010000 */
[----:B------:R-:W-:Y:S02]  /*fc80*/  MUFU.EX2 R5, R24 ;  /* 0x0000001800057308 */ /* 0x000fe40000000800 */
[----:B------:R-:W-:-:S04]  /*fc90*/  FMUL.FTZ R0, R0, UR34 ;  /* 0x0000002200007c20 */ /* 0x000fc80008410000 */
[----:B------:R-:W-:Y:S01]  /*fca0*/  MUFU.EX2 R2, R0 ;  /* 0x0000000000027308 */ /* 0x000fe20000000800 */
[----:B------:R-:W-:-:S03]  /*fcb0*/  @!P3 HADD2 R103, -R236.H0_H0, -RZ.H0_H0 ;  /* 0xa00000ffec67b230 */ /* 0x000fc60000000900 */
[----:B------:R-:W1:Y:S04]  /*fcc0*/  MUFU.EX2 R0, R25 ;  /* 0x0000001900007308 */ /* 0x000e680000000800 */
[----:B------:R-:W-:Y:S04]  /*fcd0*/  MUFU.EX2 R15, R67 ;  /* 0x00000043000f7308 */ /* 0x000fe80000000800 */
[----:B------:R-:W4:Y:S01]  /*fce0*/  MUFU.EX2 R16, R64 ;  /* 0x0000004000107308 */ /* 0x000f220000000800 */
[----:B------:R-:W-:Y:S02]  /*fcf0*/  @!P3 PRMT R236, R103, 0x5410, RZ ;  /* 0x0000541067ecb816 */ /* 0x000fe400000000ff */
[----:B-1----:R-:W-:Y:S01]  /*fd00*/  F2FP.F16.F32.PACK_AB R59, R0, R5 ;  /* 0x00000005003b723e */ /* 0x002fe200000000ff */
[----:B------:R-:W-:Y:S01]  /*fd10*/  IMAD.MOV.U32 R206, RZ, RZ, R218 ;  /* 0x000000ffffce7224 */ /* 0x000fe200078e00da */
[----:B------:R-:W-:-:S05]  /*fd20*/  LOP3.LUT R7, R208, UR33, R7, 0x96, !PT ;  /* 0x00000021d0077c12 */ /* 0x000fca000f8e9607 */
[----:B------:R-:W-:-:S05]  /*fd30*/  IMAD.WIDE.U32 R6, R7, -0x2daee0ad, RZ ;  /* 0xd2511f5307067825 */ /* 0x000fca00078e00ff */
[----:B------:R-:W-:-:S05]  /*fd40*/  LOP3.LUT R8, R212, UR31, R7, 0x96, !PT ;  /* 0x0000001fd4087c12 */ /* 0x000fca000f8e9607 */
[----:B------:R-:W-:Y:S01]  /*fd50*/  IMAD.WIDE.U32 R8, R8, -0x326172a9, RZ ;  /* 0xcd9e8d5708087825 */ /* 0x000fe200078e00ff */
[----:B------:R-:W-:-:S04]  /*fd60*/  LOP3.LUT R20, R6, UR22, R11, 0x96, !PT ;  /* 0x0000001606147c12 */ /* 0x000fc8000f8e960b */
[----:B------:R-:W-:Y:S01]  /*fd70*/  LOP3.LUT R6, R46, UR26, R9, 0x96, !PT ;  /* 0x0000001a2e067c12 */ /* 0x000fe2000f8e9609 */
[----:B------:R-:W-:-:S04]  /*fd80*/  IMAD.WIDE.U32 R20, R20, -0x326172a9, RZ ;  /* 0xcd9e8d5714147825 */ /* 0x000fc800078e00ff */
[----:B------:R-:W-:-:S05]  /*fd90*/  IMAD.WIDE.U32 R6, R6, -0x2daee0ad, RZ ;  /* 0xd2511f5306067825 */ /* 0x000fca00078e00ff */
[----:B------:R-:W-:Y:S02]  /*fda0*/  LOP3.LUT R7, R10, UR17, R7, 0x96, !PT ;  /* 0x000000110a077c12 */ /* 0x000fe4000f8e9607 */
[----:B------:R-:W-:-:S05]  /*fdb0*/  LOP3.LUT R10, R8, UR21, R21, 0x96, !PT ;  /* 0x00000015080a7c12 */ /* 0x000fca000f8e9615 */
[----:B------:R-:W-:-:S05]  /*fdc0*/  IMAD.WIDE.U32 R10, R10, -0x2daee0ad, RZ ;  /* 0xd2511f530a0a7825 */ /* 0x000fca00078e00ff */
[----:B------:R-:W-:Y:S01]  /*fdd0*/  LOP3.LUT R21, R6, UR15, R11, 0x96, !PT ;  /* 0x0000000f06157c12 */ /* 0x000fe2000f8e960b */
[----:B------:R-:W-:-:S05]  /*fde0*/  IMAD.WIDE.U32 R6, R7, -0x326172a9, RZ ;  /* 0xcd9e8d5707067825 */ /* 0x000fca00078e00ff */
[----:B------:R-:W-:Y:S01]  /*fdf0*/  LOP3.LUT R24, R20, UR16, R7, 0x96, !PT ;  /* 0x0000001014187c12 */ /* 0x000fe2000f8e9607 */
[----:B------:R-:W-:-:S05]  /*fe00*/  IMAD.WIDE.U32 R20, R21, -0x326172a9, RZ ;  /* 0xcd9e8d5715147825 */ /* 0x000fca00078e00ff */
[----:B------:R-:W-:Y:S01]  /*fe10*/  LOP3.LUT R19, R6, UR13, R21, 0x96, !PT ;  /* 0x0000000d06137c12 */ /* 0x000fe2000f8e9615 */
[----:B------:R1:W-:Y:S03]  /*fe20*/  MUFU.EX2 R7, R181 ;  /* 0x000000b500077308 */ /* 0x0003e60000000800 */
[----:B------:R-:W-:-:S04]  /*fe30*/  SHF.R.U32.HI R6, RZ, 0x18, R19 ;  /* 0x00000018ff067819 */ /* 0x000fc80000011613 */
[----:B------:R-:W-:Y:S01]  /*fe40*/  ISETP.LE.U32.AND P3, PT, R6, UR4, PT ;  /* 0x0000000406007c0c */ /* 0x000fe2000bf63070 */
[----:B-1----:R1:W2:Y:S04]  /*fe50*/  LDL.LU.S16 R181, [R1+0x4] ;  /* 0x0000040001b57983 */ /* 0x0022a80000300600 */
[----:B------:R1:W2:Y:S01]  /*fe60*/  LDL.LU.S16 R103, [R1+0x8] ;  /* 0x0000080001677983 */ /* 0x0002a20000300600 */
[----:B---3--:R-:W-:-:S04]  /*fe70*/  FFMA.FTZ R6, R214, R2, R5 ;  /* 0x00000002d6067223 */ /* 0x008fc80000010005 */
[----:B------:R-:W-:Y:S01]  /*fe80*/  FADD.FTZ R11, R0, R6 ;  /* 0x00000006000b7221 */ /* 0x000fe20000010000 */
[----:B----4-:R-:W-:-:S04]  /*fe90*/  F2FP.F16.F32.PACK_AB R0, R16, R15 ;  /* 0x0000000f1000723e */ /* 0x010fc800000000ff */
[----:B------:R-:W-:Y:S01]  /*fea0*/  PRMT R231, R0, 0x7610, R231 ;  /* 0x0000761000e77816 */ /* 0x000fe200000000e7 */
[----:B------:R-:W-:Y:S01]  /*feb0*/  FADD.FTZ R5, R102, -R22 ;  /* 0x8000001666057221 */ /* 0x000fe20000010000 */
[----:B------:R-:W-:-:S03]  /*fec0*/  PRMT R230, R0, 0x7632, R230 ;  /* 0x0000763200e67816 */ /* 0x000fc600000000e6 */
[----:B------:R-:W-:Y:S01]  /*fed0*/  @!P5 HADD2 R102, -R231.H0_H0, -RZ.H0_H0 ;  /* 0xa00000ffe766d230 */ /* 0x000fe20000000900 */
[----:B------:R-:W-:-:S04]  /*fee0*/  PRMT R218, R231, 0x5410, R230 ;  /* 0x00005410e7da7816 */ /* 0x000fc800000000e6 */
[----:B------:R-:W-:Y:S02]  /*fef0*/  @!P5 PRMT R231, R102, 0x5410, RZ ;  /* 0x0000541066e7d816 */ /* 0x000fe400000000ff */
[----:B------:R1:W3:Y:S01]  /*ff00*/  LDL.LU.S16 R102, [R1+0xc] ;  /* 0x00000c0001667983 */ /* 0x0002e20000300600 */
[----:B------:R-:W-:Y:S01]  /*ff10*/  FMUL.FTZ R0, R5, UR34 ;  /* 0x0000002205007c20 */ /* 0x000fe20008410000 */
[----:B------:R-:W-:Y:S01]  /*ff20*/  MUFU.EX2 R8, R186 ;  /* 0x000000ba00087308 */ /* 0x000fe20000000800 */
[----:B------:R-:W-:-:S04]  /*ff30*/  IMAD.MOV.U32 R5, RZ, RZ, R20 ;  /* 0x000000ffff057224 */ /* 0x000fc800078e0014 */
[----:B------:R-:W4:Y:S01]  /*ff40*/  MUFU.EX2 R0, R0 ;  /* 0x0000000000007308 */ /* 0x000f220000000800 */
[----:B------:R-:W-:Y:S01]  /*ff50*/  LOP3.LUT R9, R5, 0xff, RZ, 0xc0, !PT ;  /* 0x000000ff05097812 */ /* 0x000fe200078ec0ff */
[----:B------:R-:W-:Y:S02]  /*ff60*/  @!P3 HADD2 R100, -R59.H1_H1, -RZ.H0_H0 ;  /* 0xa00000ff3b64b230 */ /* 0x000fe40000000d00 */
[----:B------:R-:W-:Y:S04]  /*ff70*/  MUFU.EX2 R6, R179 ;  /* 0x000000b300067308 */ /* 0x000fe80000000800 */
[----:B------:R-:W1:Y:S01]  /*ff80*/  MUFU.EX2 R5, R176 ;  /* 0x000000b000057308 */ /* 0x000e620000000800 */
[----:B------:R-:W-:Y:S02]  /*ff90*/  PRMT R58, R59, 0x7632, R58 ;  /* 0x000076323b3a7816 */ /* 0x000fe4000000003a */
[----:B------:R-:W-:-:S02]  /*ffa0*/  @!P3 PRMT R58, R100, 0x5410, RZ ;  /* 0x00005410643ab816 */ /* 0x000fc400000000ff */
[----:B------:R-:W-:Y:S01]  /*ffb0*/  ISETP.LE.U32.AND P3, PT, R9, UR4, PT ;  /* 0x0000000409007c0c */ /* 0x000fe2000bf63070 */
[----:B----4-:R-:W-:Y:S01]  /*ffc0*/  FFMA.FTZ R9, R219, R0, R8 ;  /* 0x00000000db097223 */ /* 0x010fe20000010008 */
[----:B------:R-:W-:Y:S04]  /*ffd0*/  MUFU.EX2 R33, R105 ;  /* 0x0000006900217308 */ /* 0x000fe80000000800 */
[----:B------:R-:W4:Y:S01]  /*ffe0*/  MUFU.EX2 R34, R51 ;  /* 0x0000003300227308 */ /* 0x000f220000000800 */
[----:B------:R-:W-:Y:S01]  /*fff0*/  FADD.FTZ R9, R7, R9 ;  /* 0x0000000907097221 */ /* 0x000fe20000010000 */
[----:B-1----:R-:W-:Y:S01]  /*10000*/  F2FP.F16.F32.PACK_AB R57, R5, R6 ;  /* 0x000000060539723e */ /* 0x002fe200000000ff */
[----:B------:R-:W-:Y:S02]  /*10010*/  FADD.FTZ R13, R13, R12 ;  /* 0x0000000c0d0d7221 */ /* 0x000fe40000010000 */
[----:B------:R-:W-:Y:S01]  /*10020*/  FADD.FTZ R9, R6, R9 ;  /* 0x0000000906097221 */ /* 0x000fe20000010000 */
[----:B------:R-:W-:Y:S01]  /*10030*/  SHF.R.U32.HI R6, RZ, 0x18, R26 ;  /* 0x00000018ff067819 */ /* 0x000fe2000001161a */
[----:B------:R-:W-:-:S02]  /*10040*/  @!P3 HADD2 R234, -R57.H0_H0, -RZ.H0_H0 ;  /* 0xa00000ff39eab230 */ /* 0x000fc40000000900 */
[----:B------:R-:W-:Y:S01]  /*10050*/  FADD.FTZ R37, R14, R13 ;  /* 0x0000000d0e257221 */ /* 0x000fe20000010000 */
[----:B------:R-:W-:Y:S01]  /*10060*/  ISETP.LE.U32.AND P5, PT, R6, UR4, PT ;  /* 0x0000000406007c0c */ /* 0x000fe2000bfa3070 */
[----:B------:R-:W-:Y:S01]  /*10070*/  FADD.FTZ R14, R5, R9 ;  /* 0x00000009050e7221 */ /* 0x000fe20000010000 */
[----:B------:R-:W-:Y:S02]  /*10080*/  PRMT R6, R20, 0x7771, RZ ;  /* 0x0000777114067816 */ /* 0x000fe400000000ff */
[----:B----4-:R-:W-:Y:S02]  /*10090*/  F2FP.F16.F32.PACK_AB R5, R34, R33 ;  /* 0x000000212205723e */ /* 0x010fe400000000ff */
[----:B------:R-:W-:Y:S02]  /*100a0*/  PRMT R64, R57, 0x7610, R64 ;  /* 0x0000761039407816 */ /* 0x000fe40000000040 */
[----:B------:R-:W-:Y:S02]  /*100b0*/  @!P3 PRMT R64, R234, 0x5410, RZ ;  /* 0x00005410ea40b816 */ /* 0x000fe400000000ff */
[----:B------:R-:W-:-:S02]  /*100c0*/  ISETP.GT.U32.AND P3, PT, R6, UR4, PT ;  /* 0x0000000406007c0c */ /* 0x000fc4000bf64070 */
[C---:B------:R-:W-:Y:S02]  /*100d0*/  PRMT R229, R5.reuse, 0x7610, R229 ;  /* 0x0000761005e57816 */ /* 0x040fe400000000e5 */
[----:B------:R-:W-:Y:S02]  /*100e0*/  PRMT R226, R5, 0x7632, R226 ;  /* 0x0000763205e27816 */ /* 0x000fe400000000e2 */
[----:B------:R-:W-:Y:S01]  /*100f0*/  LOP3.LUT R5, R19, 0xffff, RZ, 0xc0, !PT ;  /* 0x0000ffff13057812 */ /* 0x000fe200078ec0ff */
[----:B------:R-:W-:-:S03]  /*10100*/  @!P4 HADD2 R239, -R229.H0_H0, -RZ.H0_H0 ;  /* 0xa00000ffe5efc230 */ /* 0x000fc60000000900 */
[----:B------:R-:W-:Y:S01]  /*10110*/  SHF.R.U32.HI R5, RZ, 0x8, R5 ;  /* 0x00000008ff057819 */ /* 0x000fe20000011605 */
[----:B------:R-:W1:Y:S01]  /*10120*/  MUFU.EX2 R6, R182 ;  /* 0x000000b600067308 */ /* 0x000e620000000800 */
[----:B------:R-:W-:Y:S02]  /*10130*/  F2FP.F16.F32.PACK_AB R13, R7, R8 ;  /* 0x00000008070d723e */ /* 0x000fe400000000ff */
[----:B------:R-:W-:Y:S01]  /*10140*/  LOP3.LUT R7, R5, 0xffff, RZ, 0xc0, !PT ;  /* 0x0000ffff05077812 */ /* 0x000fe200078ec0ff */
[----:B------:R-:W-:Y:S01]  /*10150*/  @P3 HADD2 R235, -R57.H1_H1, -RZ.H0_H0 ;  /* 0xa00000ff39eb3230 */ /* 0x000fe20000000d00 */
[----:B------:R-:W-:Y:S01]  /*10160*/  PRMT R100, R229, 0x5410, R226 ;  /* 0x00005410e5647816 */ /* 0x000fe200000000e2 */
[----:B------:R-:W4:Y:S01]  /*10170*/  MUFU.EX2 R5, R180 ;  /* 0x000000b400057308 */ /* 0x000f220000000800 */
[----:B------:R-:W-:Y:S02]  /*10180*/  @!P4 PRMT R229, R239, 0x5410, RZ ;  /* 0x00005410efe5c816 */ /* 0x000fe400000000ff */
[----:B------:R-:W-:-:S02]  /*10190*/  ISETP.LE.U32.AND P4, PT, R7, UR4, PT ;  /* 0x0000000407007c0c */ /* 0x000fc4000bf83070 */
[----:B------:R-:W-:Y:S02]  /*101a0*/  PRMT R7, R20, 0x7772, RZ ;  /* 0x0000777214077816 */ /* 0x000fe400000000ff */
[----:B------:R-:W-:Y:S02]  /*101b0*/  PRMT R51, R57, 0x7632, R51 ;  /* 0x0000763239337816 */ /* 0x000fe40000000033 */
[----:B------:R-:W-:Y:S02]  /*101c0*/  @P3 PRMT R51, R235, 0x5410, RZ ;  /* 0x00005410eb333816 */ /* 0x000fe400000000ff */
[----:B------:R-:W-:Y:S01]  /*101d0*/  ISETP.GT.U32.AND P3, PT, R7, UR4, PT ;  /* 0x0000000407007c0c */ /* 0x000fe2000bf64070 */
[----:B-1----:R-:W-:Y:S01]  /*101e0*/  FADD.FTZ R7, R6, R11 ;  /* 0x0000000b06077221 */ /* 0x002fe20000010000 */
[----:B------:R-:W-:Y:S01]  /*101f0*/  @!P5 HADD2 R240, -R230.H0_H0, -RZ.H0_H0 ;  /* 0xa00000ffe6f0d230 */ /* 0x000fe20000000900 */
[C---:B----4-:R-:W-:Y:S02]  /*10200*/  F2FP.F16.F32.PACK_AB R42, R5.reuse, R6 ;  /* 0x00000006052a723e */ /* 0x050fe400000000ff */
[----:B------:R-:W-:Y:S01]  /*10210*/  FADD.FTZ R8, R5, R7 ;  /* 0x0000000705087221 */ /* 0x000fe20000010000 */
[----:B------:R-:W-:-:S02]  /*10220*/  PRMT R5, R18, 0x7771, RZ ;  /* 0x0000777112057816 */ /* 0x000fc400000000ff */
[----:B------:R-:W-:Y:S02]  /*10230*/  @!P5 PRMT R230, R240, 0x5410, RZ ;  /* 0x00005410f0e6d816 */ /* 0x000fe400000000ff */
[----:B------:R-:W-:-:S03]  /*10240*/  ISETP.GT.U32.AND P5, PT, R5, UR4, PT ;  /* 0x0000000405007c0c */ /* 0x000fc6000bfa4070 */
[----:B------:R-:W-:Y:S01]  /*10250*/  @P3 HADD2 R247, -R42.H0_H0, -RZ.H0_H0 ;  /* 0xa00000ff2af73230 */ /* 0x000fe20000000900 */
[----:B------:R-:W-:Y:S02]  /*10260*/  PRMT R5, R20, 0x7773, RZ ;  /* 0x0000777314057816 */ /* 0x000fe400000000ff */
[----:B------:R-:W-:Y:S02]  /*10270*/  PRMT R101, R42, 0x7610, R101 ;  /* 0x000076102a657816 */ /* 0x000fe40000000065 */
[----:B------:R-:W-:Y:S02]  /*10280*/  @P3 PRMT R101, R247, 0x5410, RZ ;  /* 0x00005410f7653816 */ /* 0x000fe400000000ff */
[----:B------:R-:W-:Y:S01]  /*10290*/  ISETP.GT.U32.AND P3, PT, R5, UR4, PT ;  /* 0x0000000405007c0c */ /* 0x000fe2000bf64070 */
[----:B------:R-:W1:Y:S01]  /*102a0*/  MUFU.EX2 R6, R177 ;  /* 0x000000b100067308 */ /* 0x000e620000000800 */
[----:B------:R-:W-:-:S03]  /*102b0*/  IMAD.WIDE.U32 R24, R24, -0x2daee0ad, RZ ;  /* 0xd2511f5318187825 */ /* 0x000fc600078e00ff */
[----:B------:R-:W4:Y:S02]  /*102c0*/  MUFU.EX2 R5, R175 ;  /* 0x000000af00057308 */ /* 0x000f240000000800 */
[----:B------:R-:W-:Y:S02]  /*102d0*/  LOP3.LUT R25, R10, UR12, R25, 0x96, !PT ;  /* 0x0000000c0a197c12 */ /* 0x000fe4000f8e9619 */
[----:B------:R-:W-:Y:S02]  /*102e0*/  MUFU.EX2 R11, R173 ;  /* 0x000000ad000b7308 */ /* 0x000fe40000000800 */
[----:B------:R-:W-:Y:S02]  /*102f0*/  LOP3.LUT R7, R25, 0xff, RZ, 0xc0, !PT ;  /* 0x000000ff19077812 */ /* 0x000fe400078ec0ff */
[----:B------:R-:W-:Y:S01]  /*10300*/  @P3 HADD2 R248, -R42.H1_H1, -RZ.H0_H0 ;  /* 0xa00000ff2af83230 */ /* 0x000fe20000000d00 */
[----:B------:R-:W4:Y:S01]  /*10310*/  MUFU.EX2 R30, R30 ;  /* 0x0000001e001e7308 */ /* 0x000f220000000800 */
[----:B------:R-:W-:-:S03]  /*10320*/  PRMT R67, R42, 0x7632, R67 ;  /* 0x000076322a437816 */ /* 0x000fc60000000043 */
[----:B------:R-:W-:Y:S01]  /*10330*/  @P3 PRMT R67, R248, 0x5410, RZ ;  /* 0x00005410f8433816 */ /* 0x000fe200000000ff */
[----:B------:R-:W4:Y:S01]  /*10340*/  MUFU.EX2 R10, R107 ;  /* 0x0000006b000a7308 */ /* 0x000f220000000800 */
[----:B------:R-:W-:Y:S01]  /*10350*/  ISETP.LE.U32.AND P3, PT, R7, UR4, PT ;  /* 0x0000000407007c0c */ /* 0x000fe2000bf63070 */
[----:B-1----:R-:W-:Y:S01]  /*10360*/  FADD.FTZ R7, R6, R8 ;  /* 0x0000000806077221 */ /* 0x002fe20000010000 */
[C---:B----4-:R-:W-:Y:S01]  /*10370*/  F2FP.F16.F32.PACK_AB R177, R5.reuse, R6 ;  /* 0x0000000605b1723e */ /* 0x050fe200000000ff */
[----:B------:R-:W1:Y:S02]  /*10380*/  MUFU.EX2 R9, R65 ;  /* 0x0000004100097308 */ /* 0x000e640000000800 */
[----:B------:R-:W-:Y:S01]  /*10390*/  FADD.FTZ R12, R5, R7 ;  /* 0x00000007050c7221 */ /* 0x000fe20000010000 */
[----:B------:R-:W-:Y:S01]  /*103a0*/  LOP3.LUT R5, R25, 0xffff, RZ, 0xc0, !PT ;  /* 0x0000ffff19057812 */ /* 0x000fe200078ec0ff */
[----:B------:R-:W4:Y:S01]  /*103b0*/  MUFU.EX2 R8, R62 ;  /* 0x0000003e00087308 */ /* 0x000f220000000800 */
[----:B------:R-:W-:-:S02]  /*103c0*/  F2FP.F16.F32.PACK_AB R176, R30, R11 ;  /* 0x0000000b1eb0723e */ /* 0x000fc400000000ff */
[----:B------:R-:W-:Y:S01]  /*103d0*/  SHF.R.U32.HI R5, RZ, 0x8, R5 ;  /* 0x00000008ff057819 */ /* 0x000fe20000011605 */
[----:B------:R-:W4:Y:S02]  /*103e0*/  MUFU.EX2 R7, R28 ;  /* 0x0000001c00077308 */ /* 0x000f240000000800 */
[----:B------:R-:W-:Y:S01]  /*103f0*/  @!P3 HADD2 R249, -R176.H0_H0, -RZ.H0_H0 ;  /* 0xa00000ffb0f9b230 */ /* 0x000fe20000000900 */
[----:B------:R-:W-:Y:S01]  /*10400*/  LOP3.LUT R5, R5, 0xffff, RZ, 0xc0, !PT ;  /* 0x0000ffff05057812 */ /* 0x000fe200078ec0ff */
[----:B------:R-:W-:Y:S01]  /*10410*/  FADD.FTZ R12, R10, R12 ;  /* 0x0000000c0a0c7221 */ /* 0x000fe20000010000 */
[----:B------:R-:W4:Y:S01]  /*10420*/  MUFU.EX2 R6, R52 ;  /* 0x0000003400067308 */ /* 0x000f220000000800 */
[----:B------:R-:W-:Y:S02]  /*10430*/  PRMT R205, R176, 0x7610, R205 ;  /* 0x00007610b0cd7816 */ /* 0x000fe400000000cd */
[----:B------:R-:W-:Y:S01]  /*10440*/  @!P3 PRMT R205, R249, 0x5410, RZ ;  /* 0x00005410f9cdb816 */ /* 0x000fe200000000ff */
[----:B-1----:R-:W-:Y:S01]  /*10450*/  FADD.FTZ R12, R9, R12 ;  /* 0x0000000c090c7221 */ /* 0x002fe20000010000 */
[----:B------:R-:W-:Y:S01]  /*10460*/  ISETP.LE.U32.AND P3, PT, R5, UR4, PT ;  /* 0x0000000405007c0c */ /* 0x000fe2000bf63070 */
[----:B------:R-:W-:Y:S02]  /*10470*/  MUFU.EX2 R31, R66 ;  /* 0x00000042001f7308 */ /* 0x000fe40000000800 */
[----:B----4-:R-:W-:-:S02]  /*10480*/  FADD.FTZ R12, R8, R12 ;  /* 0x0000000c080c7221 */ /* 0x010fc40000010000 */
[----:B------:R-:W1:Y:S04]  /*10490*/  MUFU.EX2 R5, R49 ;  /* 0x0000003100057308 */ /* 0x000e680000000800 */
[----:B------:R-:W4:Y:S01]  /*104a0*/  MUFU.EX2 R32, R55 ;  /* 0x0000003700207308 */ /* 0x000f220000000800 */
[----:B------:R-:W-:Y:S01]  /*104b0*/  F2FP.F16.F32.PACK_AB R105, R9, R10 ;  /* 0x0000000a0969723e */ /* 0x000fe200000000ff */
[C---:B------:R-:W-:Y:S01]  /*104c0*/  FADD.FTZ R9, R7.reuse, R12 ;  /* 0x0000000c07097221 */ /* 0x040fe20000010000 */
[----:B------:R-:W-:-:S03]  /*104d0*/  F2FP.F16.F32.PACK_AB R179, R7, R8 ;  /* 0x0000000807b3723e */ /* 0x000fc600000000ff */
[----:B------:R-:W-:Y:S01]  /*104e0*/  FADD.FTZ R9, R6, R9 ;  /* 0x0000000906097221 */ /* 0x000fe20000010000 */
[----:B------:R-:W-:Y:S01]  /*104f0*/  PRMT R7, R25, 0x7632, R7 ;  /* 0x0000763219077816 */ /* 0x000fe20000000007 */
[----:B------:R-:W-:Y:S02]  /*10500*/  @P5 HADD2 R250, -R226.H0_H0, -RZ.H0_H0 ;  /* 0xa00000ffe2fa5230 */ /* 0x000fe40000000900 */
[C---:B-1----:R-:W-:Y:S01]  /*10510*/  FADD.FTZ R9, R5.reuse, R9 ;  /* 0x0000000905097221 */ /* 0x042fe20000010000 */
[----:B------:R-:W-:Y:S01]  /*10520*/  F2FP.F16.F32.PACK_AB R225, R5, R6 ;  /* 0x0000000605e1723e */ /* 0x000fe200000000ff */
[----:B------:R-:W-:Y:S01]  /*10530*/  @!P3 HADD2 R251, -R176.H1_H1, -RZ.H0_H0 ;  /* 0xa00000ffb0fbb230 */ /* 0x000fe20000000d00 */
[----:B----4-:R-:W-:Y:S01]  /*10540*/  F2FP.F16.F32.PACK_AB R5, R32, R31 ;  /* 0x0000001f2005723e */ /* 0x010fe200000000ff */
[----:B------:R-:W1:Y:S01]  /*10550*/  MUFU.EX2 R6, R43 ;  /* 0x0000002b00067308 */ /* 0x000e620000000800 */
[----:B------:R-:W-:Y:S02]  /*10560*/  PRMT R10, R18, 0x7772, RZ ;  /* 0x00007772120a7816 */ /* 0x000fe400000000ff */
[----:B------:R-:W-:-:S02]  /*10570*/  LOP3.LUT R7, R7, 0xff, RZ, 0xc0, !PT ;  /* 0x000000ff07077812 */ /* 0x000fc400078ec0ff */
[----:B------:R-:W-:Y:S02]  /*10580*/  @P5 PRMT R226, R250, 0x5410, RZ ;  /* 0x00005410fae25816 */ /* 0x000fe400000000ff */
[C---:B------:R-:W-:Y:S02]  /*10590*/  PRMT R221, R5.reuse, 0x7610, R221 ;  /* 0x0000761005dd7816 */ /* 0x040fe400000000dd */
[----:B------:R-:W-:Y:S02]  /*105a0*/  PRMT R222, R5, 0x7632, R222 ;  /* 0x0000763205de7816 */ /* 0x000fe400000000de */
[----:B------:R-:W-:Y:S01]  /*105b0*/  PRMT R228, R176, 0x7632, R228 ;  /* 0x00007632b0e47816 */ /* 0x000fe200000000e4 */
[----:B------:R-:W4:Y:S01]  /*105c0*/  MUFU.EX2 R5, R29 ;  /* 0x0000001d00057308 */ /* 0x000f220000000800 */
[----:B------:R-:W-:Y:S02]  /*105d0*/  ISETP.GT.U32.AND P5, PT, R10, UR4, PT ;  /* 0x000000040a007c0c */ /* 0x000fe4000bfa4070 */
[----:B------:R-:W-:-:S02]  /*105e0*/  @!P3 PRMT R228, R251, 0x5410, RZ ;  /* 0x00005410fbe4b816 */ /* 0x000fc400000000ff */
[----:B------:R-:W-:Y:S01]  /*105f0*/  ISETP.LE.U32.AND P3, PT, R7, UR4, PT ;  /* 0x0000000407007c0c */ /* 0x000fe2000bf63070 */
[----:B-1----:R-:W-:Y:S01]  /*10600*/  FADD.FTZ R7, R6, R9 ;  /* 0x0000000906077221 */ /* 0x002fe20000010000 */
[----:B------:R-:W-:-:S07]  /*10610*/  PRMT R189, R221, 0x5410, R222 ;  /* 0x00005410ddbd7816 */ /* 0x000fce00000000de */
[----:B------:R-:W-:Y:S02]  /*10620*/  @P5 HADD2 R252, -R221.H0_H0, -RZ.H0_H0 ;  /* 0xa00000ffddfc5230 */ /* 0x000fe40000000900 */
[C---:B----4-:R-:W-:Y:S01]  /*10630*/  FADD.FTZ R7, R5.reuse, R7 ;  /* 0x0000000705077221 */ /* 0x050fe20000010000 */
[----:B------:R-:W-:Y:S01]  /*10640*/  F2FP.F16.F32.PACK_AB R239, R5, R6 ;  /* 0x0000000605ef723e */ /* 0x000fe200000000ff */
[----:B--2---:R-:W-:Y:S01]  /*10650*/  @!P3 HADD2 R183, -R177.H0_H0, -RZ.H0_H0 ;  /* 0xa00000ffb1b7b230 */ /* 0x004fe20000000900 */
[----:B------:R-:W-:Y:S02]  /*10660*/  PRMT R5, R18, 0x7773, RZ ;  /* 0x0000777312057816 */ /* 0x000fe400000000ff */
[----:B------:R-:W-:Y:S02]  /*10670*/  @P5 PRMT R221, R252, 0x5410, RZ ;  /* 0x00005410fcdd5816 */ /* 0x000fe400000000ff */
[----:B------:R-:W-:Y:S02]  /*10680*/  ISETP.GT.U32.AND P5, PT, R5, UR4, PT ;  /* 0x0000000405007c0c */ /* 0x000fe4000bfa4070 */
[----:B------:R-:W-:-:S02]  /*10690*/  PRMT R6, R183, 0x7610, R6 ;  /* 0x00007610b7067816 */ /* 0x000fc40000000006 */
[----:B------:R-:W-:Y:S02]  /*106a0*/  SHF.R.U32.HI R5, RZ, 0x18, R25 ;  /* 0x00000018ff057819 */ /* 0x000fe40000011619 */
[----:B------:R-:W-:Y:S02]  /*106b0*/  PRMT R215, R177, 0x7610, R215 ;  /* 0x00007610b1d77816 */ /* 0x000fe400000000d7 */
[----:B------:R-:W-:Y:S02]  /*106c0*/  @!P3 PRMT R215, R6, 0x5410, RZ ;  /* 0x0000541006d7b816 */ /* 0x000fe400000000ff */
[----:B------:R-:W-:Y:S01]  /*106d0*/  ISETP.LE.U32.AND P3, PT, R5, UR4, PT ;  /* 0x0000000405007c0c */ /* 0x000fe2000bf63070 */
[----:B------:R-:W-:Y:S01]  /*106e0*/  IMAD.MOV.U32 R8, RZ, RZ, R24 ;  /* 0x000000ffff087224 */ /* 0x000fe200078e0018 */
[----:B------:R-:W-:Y:S01]  /*106f0*/  MUFU.EX2 R28, R63 ;  /* 0x0000003f001c7308 */ /* 0x000fe20000000800 */
[----:B------:R-:W-:-:S03]  /*10700*/  PRMT R227, R177, 0x7632, R227 ;  /* 0x00007632b1e37816 */ /* 0x000fc600000000e3 */
[----:B------:R-:W-:Y:S01]  /*10710*/  MUFU.EX2 R29, R50 ;  /* 0x00000032001d7308 */ /* 0x000fe20000000800 */
[----:B------:R-:W-:-:S03]  /*10720*/  LOP3.LUT R8, R8, 0xff, RZ, 0xc0, !PT ;  /* 0x000000ff08087812 */ /* 0x000fc600078ec0ff */
[----:B------:R-:W1:Y:S03]  /*10730*/  MUFU.EX2 R6, R48 ;  /* 0x0000003000067308 */ /* 0x000e660000000800 */
[----:B------:R-:W-:-:S05]  /*10740*/  @!P3 HADD2 R181, -R177.H1_H1, -RZ.H0_H0 ;  /* 0xa00000ffb1b5b230 */ /* 0x000fca0000000d00 */
[----:B------:R-:W-:-:S04]  /*10750*/  PRMT R5, R181, 0x7610, R5 ;  /* 0x00007610b5057816 */ /* 0x000fc80000000005 */
[----:B------:R-:W-:Y:S02]  /*10760*/  @!P3 PRMT R227, R5, 0x5410, RZ ;  /* 0x0000541005e3b816 */ /* 0x000fe400000000ff */
[----:B------:R-:W2:Y:S01]  /*10770*/  MUFU.EX2 R5, R44 ;  /* 0x0000002c00057308 */ /* 0x000ea20000000800 */
[----:B------:R-:W-:Y:S01]  /*10780*/  ISETP.LE.U32.AND P3, PT, R8, UR4, PT ;  /* 0x0000000408007c0c */ /* 0x000fe2000bf63070 */
[----:B-1----:R-:W-:Y:S01]  /*10790*/  FADD.FTZ R7, R6, R7 ;  /* 0x0000000706077221 */ /* 0x002fe20000010000 */
[----:B------:R-:W-:-:S03]  /*107a0*/  F2FP.F16.F32.PACK_AB R104, R29, R28 ;  /* 0x0000001c1d68723e */ /* 0x000fc600000000ff */
[C---:B--2---:R-:W-:Y:S01]  /*107b0*/  FADD.FTZ R7, R5.reuse, R7 ;  /* 0x0000000705077221 */ /* 0x044fe20000010000 */
[----:B------:R-:W-:-:S07]  /*107c0*/  F2FP.F16.F32.PACK_AB R240, R5, R6 ;  /* 0x0000000605f0723e */ /* 0x000fce00000000ff */
[----:B------:R-:W-:Y:S01]  /*107d0*/  @!P3 HADD2 R103, -R104.H0_H0, -RZ.H0_H0 ;  /* 0xa00000ff6867b230 */ /* 0x000fe20000000900 */
[----:B------:R-:W-:-:S04]  /*107e0*/  PRMT R12, R104, 0x7610, R12 ;  /* 0x00007610680c7816 */ /* 0x000fc8000000000c */
[----:B------:R-:W-:-:S04]  /*107f0*/  PRMT R6, R103, 0x7610, R6 ;  /* 0x0000761067067816 */ /* 0x000fc80000000006 */
[----:B------:R-:W-:Y:S01]  /*10800*/  @!P3 PRMT R12, R6, 0x5410, RZ ;  /* 0x00005410060cb816 */ /* 0x000fe200000000ff */
[----:B------:R-:W-:Y:S02]  /*10810*/  IMAD.MOV.U32 R107, RZ, RZ, R101 ;  /* 0x000000ffff6b7224 */ /* 0x000fe400078e0065 */
[-C--:B------:R-:W-:Y:S01]  /*10820*/  FMUL.FTZ R101, R161, R4.reuse ;  /* 0x00000004a1657220 */ /* 0x080fe20000410000 */
[----:B------:R-:W-:Y:S02]  /*10830*/  IMAD.MOV.U32 R9, RZ, RZ, R100 ;  /* 0x000000ffff097224 */ /* 0x000fe400078e0064 */
[-C--:B------:R-:W-:Y:S01]  /*10840*/  FMUL.FTZ R100, R160, R4.reuse ;  /* 0x00000004a0647220 */ /* 0x080fe20000410000 */
[-C--:B------:R-:W-:Y:S01]  /*10850*/  FMUL.FTZ R168, R168, R4.reuse ;  /* 0x00000004a8a87220 */ /* 0x080fe20000410000 */
[-C--:B------:R-:W-:Y:S01]  /*10860*/  FMUL.FTZ R169, R169, R4.reuse ;  /* 0x00000004a9a97220 */ /* 0x080fe20000410000 */
[----:B------:R-:W-:Y:S01]  /*10870*/  FMUL.FTZ R164, R164, R4 ;  /* 0x00000004a4a47220 */ /* 0x000fe20000410000 */
[----:B---3--:R-:W-:-:S05]  /*10880*/  @P5 HADD2 R102, -R222.H0_H0, -RZ.H0_H0 ;  /* 0xa00000ffde665230 */ /* 0x008fca0000000900 */
[----:B------:R-:W-:-:S04]  /*10890*/  PRMT R5, R102, 0x7610, R5 ;  /* 0x0000761066057816 */ /* 0x000fc80000000005 */
[----:B------:R-:W-:Y:S02]  /*108a0*/  @P5 PRMT R222, R5, 0x5410, RZ ;  /* 0x0000541005de5816 */ /* 0x000fe400000000ff */
[----:B------:R-:W-:-:S04]  /*108b0*/  PRMT R5, R24, 0x7771, RZ ;  /* 0x0000777118057816 */ /* 0x000fc800000000ff */
[----:B------:R-:W-:Y:S01]  /*108c0*/  ISETP.GT.U32.AND P3, PT, R5, UR4, PT ;  /* 0x0000000405007c0c */ /* 0x000fe2000bf64070 */
        /* <DEDUP_REMOVED lines=19> */
[----:B------:R-:W-:Y:S01]  /*10a00*/  LOP3.LUT R4, R19, 0xff, RZ, 0xc0, !PT ;  /* 0x000000ff13047812 */ /* 0x000fe200078ec0ff */
[----:B------:R-:W-:-:S03]  /*10a10*/  @P3 HADD2 R68, -R104.H1_H1, -RZ.H0_H0 ;  /* 0xa00000ff68443230 */ /* 0x000fc60000000d00 */
[----:B------:R-:W-:Y:S02]  /*10a20*/  ISETP.LE.U32.AND P5, PT, R4, UR4, PT ;  /* 0x0000000404007c0c */ /* 0x000fe4000bfa3070 */
[----:B------:R-:W-:Y:S02]  /*10a30*/  PRMT R4, R24, 0x7772, RZ ;  /* 0x0000777218047816 */ /* 0x000fe400000000ff */
[----:B------:R-:W-:Y:S02]  /*10a40*/  PRMT R223, R104, 0x7632, R223 ;  /* 0x0000763268df7816 */ /* 0x000fe400000000df */
[----:B------:R-:W-:Y:S02]  /*10a50*/  @P3 PRMT R223, R68, 0x5410, RZ ;  /* 0x0000541044df3816 */ /* 0x000fe400000000ff */
[----:B------:R-:W-:Y:S02]  /*10a60*/  ISETP.GT.U32.AND P3, PT, R4, UR4, PT ;  /* 0x0000000404007c0c */ /* 0x000fe4000bf64070 */
[----:B------:R-:W-:-:S02]  /*10a70*/  PRMT R4, R24, 0x7773, RZ ;  /* 0x0000777318047816 */ /* 0x000fc400000000ff */
[----:B------:R-:W-:-:S09]  /*10a80*/  PRMT R48, R105, 0x7610, R48 ;  /* 0x0000761069307816 */ /* 0x000fd20000000030 */
[----:B------:R-:W-:-:S05]  /*10a90*/  @P3 HADD2 R69, -R105.H0_H0, -RZ.H0_H0 ;  /* 0xa00000ff69453230 */ /* 0x000fca0000000900 */
[----:B------:R-:W-:Y:S02]  /*10aa0*/  @P3 PRMT R48, R69, 0x5410, RZ ;  /* 0x0000541045303816 */ /* 0x000fe400000000ff */
[----:B------:R-:W-:Y:S01]  /*10ab0*/  ISETP.GT.U32.AND P3, PT, R4, UR4, PT ;  /* 0x0000000404007c0c */ /* 0x000fe2000bf64070 */
[----:B------:R1:W-:Y:S01]  /*10ac0*/  STL [R1+0x160], R7 ;  /* 0x0001600701007387 */ /* 0x0003e20000100800 */
[C---:B------:R-:W-:Y:S01]  /*10ad0*/  PRMT R22, R13.reuse, 0x7610, R22 ;  /* 0x000076100d167816 */ /* 0x040fe20000000016 */
[----:B------:R-:W-:Y:S01]  /*10ae0*/  IMAD.MOV.U32 R5, RZ, RZ, R12 ;  /* 0x000000ffff057224 */ /* 0x000fe200078e000c */
[----:B------:R-:W-:Y:S01]  /*10af0*/  PRMT R21, R13, 0x7632, R21 ;  /* 0x000076320d157816 */ /* 0x000fe20000000015 */
[-C--:B------:R-:W-:Y:S01]  /*10b00*/  FMUL.FTZ R102, R162, R3.reuse ;  /* 0x00000003a2667220 */ /* 0x080fe20000410000 */
[----:B------:R-:W2:Y:S01]  /*10b10*/  LDL.64 R12, [R1+0x170] ;  /* 0x00017000010c7983 */ /* 0x000ea20000100a00 */
        /* <DEDUP_REMOVED lines=23> */
[----:B------:R-:W-:Y:S01]  /*10c90*/  FADD.FTZ R3, R45, R39 ;  /* 0x000000272d037221 */ /* 0x000fe20000010000 */
[----:B------:R-:W-:Y:S01]  /*10ca0*/  @P3 HADD2 R70, -R105.H1_H1, -RZ.H0_H0 ;  /* 0xa00000ff69463230 */ /* 0x000fe20000000d00 */
[----:B------:R-:W-:Y:S01]  /*10cb0*/  PRMT R224, R105, 0x7632, R224 ;  /* 0x0000763269e07816 */ /* 0x000fe200000000e0 */
[----:B------:R-:W-:-:S02]  /*10cc0*/  @!P5 HADD2 R71, -R22.H0_H0, -RZ.H0_H0 ;  /* 0xa00000ff1647d230 */ /* 0x000fc40000000900 */
[----:B------:R-:W-:Y:S01]  /*10cd0*/  IMAD.MOV.U32 R45, RZ, RZ, R62 ;  /* 0x000000ffff2d7224 */ /* 0x000fe200078e003e */
[----:B------:R-:W-:Y:S01]  /*10ce0*/  PRMT R62, R22, 0x5410, R21 ;  /* 0x00005410163e7816 */ /* 0x000fe20000000015 */
[----:B------:R-:W-:Y:S01]  /*10cf0*/  FADD.FTZ R3, R38, R3 ;  /* 0x0000000326037221 */ /* 0x000fe20000010000 */
[----:B------:R-:W3:Y:S01]  /*10d00*/  LDL.64 R194, [R1+0x108] ;  /* 0x0001080001c27983 */ /* 0x000ee20000100a00 */
[----:B------:R-:W-:Y:S01]  /*10d10*/  @P3 PRMT R224, R70, 0x5410, RZ ;  /* 0x0000541046e03816 */ /* 0x000fe200000000ff */
[----:B------:R-:W-:Y:S01]  /*10d20*/  IMAD.MOV.U32 R44, RZ, RZ, R67 ;  /* 0x000000ffff2c7224 */ /* 0x000fe200078e0043 */
[----:B------:R-:W-:Y:S01]  /*10d30*/  @!P5 PRMT R22, R71, 0x5410, RZ ;  /* 0x000054104716d816 */ /* 0x000fe200000000ff */
        /* <DEDUP_REMOVED lines=24> */
[----:B------:R-:W-:Y:S01]  /*10ec0*/  FADD.FTZ R3, R23, R3 ;  /* 0x0000000317037221 */ /* 0x000fe20000010000 */
[----:B------:R-:W-:Y:S01]  /*10ed0*/  FADD.FTZ R2, R15, R37 ;  /* 0x000000250f027221 */ /* 0x000fe20000010000 */
[----:B------:R-:W-:-:S02]  /*10ee0*/  IMAD.MOV.U32 R38, RZ, RZ, R206 ;  /* 0x000000ffff267224 */ /* 0x000fc400078e00ce */
[----:B------:R-:W-:Y:S01]  /*10ef0*/  FADD.FTZ R15, R27, R3 ;  /* 0x000000031b0f7221 */ /* 0x000fe20000010000 */
[----:B------:R-:W-:Y:S01]  /*10f00*/  FADD.FTZ R16, R16, R2 ;  /* 0x0000000210107221 */ /* 0x000fe20000010000 */
[----:B------:R-:W-:Y:S01]  /*10f10*/  IMAD.MOV.U32 R39, RZ, RZ, R207 ;  /* 0x000000ffff277224 */ /* 0x000fe200078e00cf */
[----:B------:R-:W4:Y:S04]  /*10f20*/  LDL.64 R2, [R1+0x180] ;  /* 0x0001800001027983 */ /* 0x000f280000100a00 */
[----:B------:R-:W4:Y:S01]  /*10f30*/  LDL.64 R206, [R1+0x148] ;  /* 0x0001480001ce7983 */ /* 0x000f220000100a00 */
        /* <DEDUP_REMOVED lines=25> */
[----:B------:R-:W-:Y:S01]  /*110d0*/  ULEA UR6, UR23, 0xfffffffd, 0x1 ;  /* 0xfffffffd17067891 */ /* 0x000fe2000f8e08ff */
[----:B------:R-:W-:-:S02]  /*110e0*/  IMAD.U32 R0, RZ, RZ, UR37 ;  /* 0x00000025ff007e24 */ /* 0x000fc4000f8e00ff */
[----:B------:R-:W-:Y:S02]  /*110f0*/  IMAD.MOV.U32 R23, RZ, RZ, R5 ;  /* 0x000000ffff177224 */ /* 0x000fe400078e0005 */
[----:B------:R-:W-:Y:S01]  /*11100*/  FADD.FTZ R14, R11, R14 ;  /* 0x0000000e0b0e7221 */ /* 0x000fe20000010000 */
[----:B------:R-:W-:Y:S02]  /*11110*/  IMAD.MOV.U32 R27, RZ, RZ, R10 ;  /* 0x000000ffff1b7224 */ /* 0x000fe400078e000a */
[----:B------:R-:W-:Y:S02]  /*11120*/  IMAD.MOV.U32 R37, RZ, RZ, R45 ;  /* 0x000000ffff257224 */ /* 0x000fe400078e002d */
[----:B------:R-:W-:Y:S02]  /*11130*/  IMAD.MOV.U32 R45, RZ, RZ, R44 ;  /* 0x000000ffff2d7224 */ /* 0x000fe400078e002c */
[----:B------:R-:W-:Y:S01]  /*11140*/  IMAD.MOV.U32 R44, RZ, RZ, R9 ;  /* 0x000000ffff2c7224 */ /* 0x000fe200078e0009 */
[----:B--2---:R-:W-:-:S05]  /*11150*/  LOP3.LUT R0, R0, UR6, R13, 0x96, !PT ;  /* 0x0000000600007c12 */ /* 0x004fca000f8e960d */
[----:B------:R-:W-:-:S05]  /*11160*/  IMAD.WIDE.U32 R12, R0, -0x326172a9, RZ ;  /* 0xcd9e8d57000c7825 */ /* 0x000fca00078e00ff */
[----:B---3--:R-:W-:Y:S02]  /*11170*/  LOP3.LUT R0, R194, UR33, R13, 0x96, !PT ;  /* 0x00000021c2007c12 */ /* 0x008fe4000f8e960d */
[----:B------:R-:W2:Y:S03]  /*11180*/  LDL.LU.64 R194, [R1+0x210] ;  /* 0x0002100001c27983 */ /* 0x000ea60000300a00 */
[----:B------:R-:W-:-:S05]  /*11190*/  IMAD.WIDE.U32 R4, R0, -0x2daee0ad, RZ ;  /* 0xd2511f5300047825 */ /* 0x000fca00078e00ff */
[----:B----4-:R-:W-:Y:S02]  /*111a0*/  LOP3.LUT R0, R2, UR31, R5, 0x96, !PT ;  /* 0x0000001f02007c12 */ /* 0x010fe4000f8e9605 */
[----:B------:R-:W-:-:S03]  /*111b0*/  LOP3.LUT R2, R12, UR32, R207, 0x96, !PT ;  /* 0x000000200c027c12 */ /* 0x000fc6000f8e96cf */
[----:B------:R-:W-:-:S04]  /*111c0*/  IMAD.WIDE.U32 R10, R0, -0x326172a9, RZ ;  /* 0xcd9e8d57000a7825 */ /* 0x000fc800078e00ff */
[----:B------:R-:W-:Y:S01]  /*111d0*/  IMAD.WIDE.U32 R2, R2, -0x2daee0ad, RZ ;  /* 0xd2511f5302027825 */ /* 0x000fe200078e00ff */
[----:B------:R-:W-:Y:S02]  /*111e0*/  LOP3.LUT R5, R206, UR26, R11, 0x96, !PT ;  /* 0x0000001ace057c12 */ /* 0x000fe4000f8e960b */
[----:B------:R-:W3:Y:S02]  /*111f0*/  LDL.LU.64 R206, [R1+0x208] ;  /* 0x0002080001ce7983 */ /* 0x000ee40000300a00 */
[----:B------:R-:W-:Y:S01]  /*11200*/  LOP3.LUT R0, R4, UR22, R3, 0x96, !PT ;  /* 0x0000001604007c12 */ /* 0x000fe2000f8e9603 */
[----:B------:R-:W-:Y:S02]  /*11210*/  IMAD.MOV.U32 R4, RZ, RZ, R8 ;  /* 0x000000ffff047224 */ /* 0x000fe400078e0008 */
[----:B------:R-:W-:-:S04]  /*11220*/  IMAD.WIDE.U32 R8, R5, -0x2daee0ad, RZ ;  /* 0xd2511f5305087825 */ /* 0x000fc800078e00ff */
[----:B------:R-:W-:Y:S02]  /*11230*/  IMAD.MOV.U32 R5, RZ, RZ, R7 ;  /* 0x000000ffff057224 */ /* 0x000fe400078e0007 */
[----:B------:R-:W-:Y:S02]  /*11240*/  IMAD.MOV.U32 R3, RZ, RZ, R6 ;  /* 0x000000ffff037224 */ /* 0x000fe400078e0006 */
[----:B------:R-:W-:Y:S01]  /*11250*/  IMAD.WIDE.U32 R6, R0, -0x326172a9, RZ ;  /* 0xcd9e8d5700067825 */ /* 0x000fe200078e00ff */
[----:B------:R-:W-:-:S04]  /*11260*/  LOP3.LUT R2, R2, UR17, R9, 0x96, !PT ;  /* 0x0000001102027c12 */ /* 0x000fc8000f8e9609 */
[----:B------:R-:W-:Y:S01]  /*11270*/  LOP3.LUT R0, R10, UR21, R7, 0x96, !PT ;  /* 0x000000150a007c12 */ /* 0x000fe2000f8e9607 */
[----:B------:R-:W-:Y:S02]  /*11280*/  IMAD.MOV.U32 R11, RZ, RZ, R5 ;  /* 0x000000ffff0b7224 */ /* 0x000fe400078e0005 */
[----:B------:R-:W-:Y:S02]  /*11290*/  IMAD.MOV.U32 R10, RZ, RZ, R4 ;  /* 0x000000ffff0a7224 */ /* 0x000fe400078e0004 */
[----:B------:R-:W-:-:S04]  /*112a0*/  IMAD.WIDE.U32 R4, R0, -0x2daee0ad, RZ ;  /* 0xd2511f5300047825 */ /* 0x000fc800078e00ff */
[----:B------:R-:W-:Y:S02]  /*112b0*/  IMAD.MOV.U32 R9, RZ, RZ, R3 ;  /* 0x000000ffff097224 */ /* 0x000fe400078e0003 */
[----:B------:R-:W-:Y:S02]  /*112c0*/  IMAD.MOV.U32 R0, RZ, RZ, R205 ;  /* 0x000000ffff007224 */ /* 0x000fe400078e00cd */
[----:B------:R-:W-:Y:S01]  /*112d0*/  IMAD.WIDE.U32 R2, R2, -0x326172a9, RZ ;  /* 0xcd9e8d5702027825 */ /* 0x000fe200078e00ff */
[----:B------:R-:W-:Y:S01]  /*112e0*/  LOP3.LUT R5, R8, UR15, R5, 0x96, !PT ;  /* 0x0000000f08057c12 */ /* 0x000fe2000f8e9605 */
[----:B------:R-:W4:Y:S02]  /*112f0*/  LDL.LU R205, [R1+0x204] ;  /* 0x0002040001cd7983 */ /* 0x000f240000300800 */
[----:B------:R-:W-:Y:S01]  /*11300*/  IMAD.MOV.U32 R8, RZ, RZ, R0 ;  /* 0x000000ffff087224 */ /* 0x000fe200078e0000 */
[----:B------:R-:W-:Y:S01]  /*11310*/  LOP3.LUT R0, R6, UR16, R3, 0x96, !PT ;  /* 0x0000001006007c12 */ /* 0x000fe2000f8e9603 */
[----:B------:R-:W-:-:S02]  /*11320*/  IMAD.MOV.U32 R7, RZ, RZ, R51 ;  /* 0x000000ffff077224 */ /* 0x000fc400078e0033 */
[----:B------:R-:W-:Y:S02]  /*11330*/  IMAD.MOV.U32 R6, RZ, RZ, R50 ;  /* 0x000000ffff067224 */ /* 0x000fe400078e0032 */
[----:B------:R-:W-:-:S04]  /*11340*/  IMAD.WIDE.U32 R50, R0, -0x2daee0ad, RZ ;  /* 0xd2511f5300327825 */ /* 0x000fc800078e00ff */
[----:B------:R-:W-:Y:S01]  /*11350*/  IMAD.MOV.U32 R3, RZ, RZ, R210 ;  /* 0x000000ffff037224 */ /* 0x000fe200078e00d2 */
[----:B------:R-:W-:Y:S01]  /*11360*/  LOP3.LUT R51, R4, UR12, R51, 0x96, !PT ;  /* 0x0000000c04337c12 */ /* 0x000fe2000f8e9633 */
[----:B------:R-:W-:Y:S01]  /*11370*/  IMAD.MOV.U32 R4, RZ, RZ, R27 ;  /* 0x000000ffff047224 */ /* 0x000fe200078e001b */
[----:B------:R-:W3:Y:S01]  /*11380*/  LDL.LU R210, [R1+0x200] ;  /* 0x0002000001d27983 */ /* 0x000ee20000300800 */
[----:B------:R1:W-:Y:S02]  /*11390*/  MUFU.EX2 R27, R187 ;  /* 0x000000bb001b7308 */ /* 0x0003e40000000800 */
[----:B-1----:R-:W-:Y:S02]  /*113a0*/  IMAD.MOV.U32 R187, RZ, RZ, R3 ;  /* 0x000000ffffbb7224 */ /* 0x002fe400078e0003 */
[----:B------:R-:W-:Y:S01]  /*113b0*/  FADD.FTZ R3, R30, R14 ;  /* 0x0000000e1e037221 */ /* 0x000fe20000010000 */
[----:B------:R-:W-:Y:S02]  /*113c0*/  IMAD.MOV.U32 R30, RZ, RZ, R218 ;  /* 0x000000ffff1e7224 */ /* 0x000fe400078e00da */
[----:B------:R-:W2:Y:S01]  /*113d0*/  LDL.LU R218, [R1+0x1fc] ;  /* 0x0001fc0001da7983 */ /* 0x000ea20000300800 */
[----:B------:R-:W-:-:S03]  /*113e0*/  IMAD.MOV.U32 R14, RZ, RZ, R220 ;  /* 0x000000ffff0e7224 */ /* 0x000fc600078e00dc */
[----:B------:R-:W4:Y:S01]  /*113f0*/  LDL.LU R220, [R1+0x1f8] ;  /* 0x0001f80001dc7983 */ /* 0x000f220000300800 */
[----:B------:R-:W-:Y:S02]  /*11400*/  IMAD.MOV.U32 R0, RZ, RZ, R23 ;  /* 0x000000ffff007224 */ /* 0x000fe400078e0017 */
[----:B------:R1:W1:Y:S02]  /*11410*/  MUFU.EX2 R23, R188 ;  /* 0x000000bc00177308 */ /* 0x0002640000000800 */
[----:B-1----:R-:W-:Y:S02]  /*11420*/  IMAD.MOV.U32 R188, RZ, RZ, R0 ;  /* 0x000000ffffbc7224 */ /* 0x002fe400078e0000 */
[----:B------:R-:W-:-:S05]  /*11430*/  IMAD.MOV.U32 R0, RZ, RZ, R50 ;  /* 0x000000ffff007224 */ /* 0x000fca00078e0032 */
[----:B------:R-:W-:-:S04]  /*11440*/  LOP3.LUT R0, R0, 0xff, RZ, 0xc0, !PT ;  /* 0x000000ff00007812 */ /* 0x000fc800078ec0ff */
[----:B------:R-:W-:Y:S02]  /*11450*/  ISETP.LE.U32.AND P3, PT, R0, UR4, PT ;  /* 0x0000000400007c0c */ /* 0x000fe4000bf63070 */
[----:B------:R-:W-:Y:S01]  /*11460*/  F2FP.F16.F32.PACK_AB R0, R27, R23 ;  /* 0x000000171b00723e */ /* 0x000fe200000000ff */
[----:B------:R-:W-:-:S05]  /*11470*/  @!P4 HADD2 R76, -R21.H0_H0, -RZ.H0_H0 ;  /* 0xa00000ff154cc230 */ /* 0x000fca0000000900 */
[----:B------:R-:W-:Y:S01]  /*11480*/  @!P4 PRMT R21, R76, 0x5410, RZ ;  /* 0x000054104c15c816 */ /* 0x000fe200000000ff */
[----:B------:R-:W-:Y:S01]  /*11490*/  IMAD.MOV.U32 R76, RZ, RZ, R6 ;  /* 0x000000ffff4c7224 */ /* 0x000fe200078e0006 */
[C---:B--2---:R-:W-:Y:S02]  /*114a0*/  PRMT R218, R0.reuse, 0x7610, R218 ;  /* 0x0000761000da7816 */ /* 0x044fe400000000da */
[----:B----4-:R-:W-:Y:S01]  /*114b0*/  PRMT R220, R0, 0x7632, R220 ;  /* 0x0000763200dc7816 */ /* 0x010fe200000000dc */
[----:B------:R-:W-:Y:S02]  /*114c0*/  IMAD.MOV.U32 R0, RZ, RZ, R4 ;  /* 0x000000ffff007224 */ /* 0x000fe400078e0004 */
[----:B------:R-:W-:Y:S02]  /*114d0*/  @!P3 HADD2 R77, -R218.H0_H0, -RZ.H0_H0 ;  /* 0xa00000ffda4db230 */ /* 0x000fe40000000900 */
[----:B------:R-:W-:Y:S01]  /*114e0*/  FADD.FTZ R4, R33, R15 ;  /* 0x0000000f21047221 */ /* 0x000fe20000010000 */
[----:B------:R-:W-:Y:S01]  /*114f0*/  IMAD.MOV.U32 R15, RZ, RZ, R0 ;  /* 0x000000ffff0f7224 */ /* 0x000fe200078e0000 */
[----:B------:R-:W-:-:S02]  /*11500*/  PRMT R0, R50, 0x7771, RZ ;  /* 0x0000777132007816 */ /* 0x000fc400000000ff */
[----:B------:R-:W-:Y:S02]  /*11510*/  PRMT R6, R218, 0x5410, R220 ;  /* 0x00005410da067816 */ /* 0x000fe400000000dc */
[----:B------:R-:W-:Y:S02]  /*11520*/  @!P3 PRMT R218, R77, 0x5410, RZ ;  /* 0x000054104ddab816 */ /* 0x000fe400000000ff */
[----:B------:R-:W-:Y:S01]  /*11530*/  ISETP.GT.U32.AND P3, PT, R0, UR4, PT ;  /* 0x0000000400007c0c */ /* 0x000fe2000bf64070 */
[----:B------:R-:W-:Y:S02]  /*11540*/  IMAD.MOV.U32 R33, RZ, RZ, R217 ;  /* 0x000000ffff217224 */ /* 0x000fe400078e00d9 */
[----:B------:R-:W2:Y:S10]  /*11550*/  LDL.LU R217, [R1+0x1f4] ;  /* 0x0001f40001d97983 */ /* 0x000eb40000300800 */
[----:B------:R-:W-:-:S05]  /*11560*/  @P3 HADD2 R78, -R220.H0_H0, -RZ.H0_H0 ;  /* 0xa00000ffdc4e3230 */ /* 0x000fca0000000900 */
[----:B------:R-:W-:Y:S01]  /*11570*/  @P3 PRMT R220, R78, 0x5410, RZ ;  /* 0x000054104edc3816 */ /* 0x000fe200000000ff */
[----:B------:R-:W-:Y:S02]  /*11580*/  IMAD.MOV.U32 R78, RZ, RZ, R215 ;  /* 0x000000ffff4e7224 */ /* 0x000fe400078e00d7 */
[----:B------:R-:W4:Y:S01]  /*11590*/  LDL.LU R215, [R1+0x1f0] ;  /* 0x0001f00001d77983 */ /* 0x000f220000300800 */
[----:B------:R-:W-:Y:S02]  /*115a0*/  IMAD.MOV.U32 R77, RZ, RZ, R49 ;  /* 0x000000ffff4d7224 */ /* 0x000fe400078e0031 */
[----:B------:R-:W-:Y:S02]  /*115b0*/  IMAD.MOV.U32 R0, RZ, RZ, R48 ;  /* 0x000000ffff007224 */ /* 0x000fe400078e0030 */
[----:B------:R-:W-:-:S05]  /*115c0*/  IMAD.WIDE.U32 R48, R5, -0x326172a9, RZ ;  /* 0xcd9e8d5705307825 */ /* 0x000fca00078e00ff */
[----:B------:R-:W-:Y:S01]  /*115d0*/  LOP3.LUT R49, R2, UR13, R49, 0x96, !PT ;  /* 0x0000000d02317c12 */ /* 0x000fe2000f8e9631 */
[----:B------:R-:W-:-:S03]  /*115e0*/  IMAD.MOV.U32 R5, RZ, RZ, R0 ;  /* 0x000000ffff057224 */ /* 0x000fc600078e0000 */
[----:B------:R-:W-:Y:S01]  /*115f0*/  LOP3.LUT R0, R49, 0xffff, RZ, 0xc0, !PT ;  /* 0x0000ffff31007812 */ /* 0x000fe200078ec0ff */
[----:B------:R-:W-:Y:S01]  /*11600*/  FADD.FTZ R2, R31, R16 ;  /* 0x000000101f027221 */ /* 0x000fe20000010000 */
[----:B------:R-:W-:Y:S02]  /*11610*/  IMAD.MOV.U32 R16, RZ, RZ, R7 ;  /* 0x000000ffff107224 */ /* 0x000fe400078e0007 */
[----:B------:R-:W-:Y:S01]  /*11620*/  SHF.R.U32.HI R0, RZ, 0x8, R0 ;  /* 0x00000008ff007819 */ /* 0x000fe20000011600 */
[----:B------:R-:W-:Y:S01]  /*11630*/  FADD.FTZ R7, R28, R3 ;  /* 0x000000031c077221 */ /* 0x000fe20000010000 */
[----:B------:R-:W-:Y:S02]  /*11640*/  IMAD.MOV.U32 R28, RZ, RZ, R16 ;  /* 0x000000ffff1c7224 */ /* 0x000fe400078e0010 */
[----:B------:R-:W-:Y:S01]  /*11650*/  LOP3.LUT R0, R0, 0xffff, RZ, 0xc0, !PT ;  /* 0x0000ffff00007812 */ /* 0x000fe200078ec0ff */
[----:B------:R-:W-:Y:S02]  /*11660*/  IMAD.MOV.U32 R16, RZ, RZ, R77 ;  /* 0x000000ffff107224 */ /* 0x000fe400078e004d */
[----:B------:R-:W-:Y:S01]  /*11670*/  IMAD.MOV.U32 R77, RZ, RZ, R76 ;  /* 0x000000ffff4d7224 */ /* 0x000fe200078e004c */
[----:B------:R-:W-:Y:S01]  /*11680*/  ISETP.LE.U32.AND P5, PT, R0, UR4, PT ;  /* 0x0000000400007c0c */ /* 0x000fe2000bfa3070 */
[----:B------:R-:W-:-:S02]  /*11690*/  IMAD.MOV.U32 R76, RZ, RZ, R33 ;  /* 0x000000ffff4c7224 */ /* 0x000fc400078e0021 */
[----:B------:R-:W-:Y:S02]  /*116a0*/  IMAD.MOV.U32 R0, RZ, RZ, R14 ;  /* 0x000000ffff007224 */ /* 0x000fe400078e000e */
[----:B------:R-:W-:Y:S01]  /*116b0*/  IMAD.MOV.U32 R33, RZ, RZ, R15 ;  /* 0x000000ffff217224 */ /* 0x000fe200078e000f */
[----:B------:R-:W-:Y:S01]  /*116c0*/  MUFU.EX2 R14, R172 ;  /* 0x000000ac000e7308 */ /* 0x000fe20000000800 */
[----:B------:R-:W-:-:S03]  /*116d0*/  IMAD.MOV.U32 R31, RZ, RZ, R0 ;  /* 0x000000ffff1f7224 */ /* 0x000fc600078e0000 */
[----:B------:R1:W3:Y:S01]  /*116e0*/  MUFU.EX2 R15, R53 ;  /* 0x00000035000f7308 */ /* 0x0002e20000000800 */
[----:B------:R-:W-:-:S03]  /*116f0*/  PRMT R0, R50, 0x7772, RZ ;  /* 0x0000777232007816 */ /* 0x000fc600000000ff */
[----:B------:R-:W-:Y:S01]  /*11700*/  MUFU.EX2 R3, R193 ;  /* 0x000000c100037308 */ /* 0x000fe20000000800 */
[----:B------:R-:W-:Y:S02]  /*11710*/  ISETP.GT.U32.AND P4, PT, R0, UR4, PT ;  /* 0x0000000400007c0c */ /* 0x000fe4000bf84070 */
[----:B------:R-:W-:Y:S01]  /*11720*/  PRMT R0, R50, 0x7773, RZ ;  /* 0x0000777332007816 */ /* 0x000fe200000000ff */
[----:B-1----:R-:W-:Y:S02]  /*11730*/  IMAD.MOV.U32 R53, RZ, RZ, R5 ;  /* 0x000000ffff357224 */ /* 0x002fe400078e0005 */
[----:B------:R-:W1:Y:S01]  /*11740*/  MUFU.EX2 R5, R194 ;  /* 0x000000c200057308 */ /* 0x000e620000000800 */
[----:B------:R-:W-:Y:S01]  /*11750*/  FADD.FTZ R4, R34, R4 ;  /* 0x0000000422047221 */ /* 0x000fe20000010000 */
[----:B------:R-:W-:Y:S01]  /*11760*/  IMAD.MOV.U32 R34, RZ, RZ, R53 ;  /* 0x000000ffff227224 */ /* 0x000fe200078e0035 */
[----:B------:R-:W-:Y:S01]  /*11770*/  ISETP.GT.U32.AND P3, PT, R0, UR4, PT ;  /* 0x0000000400007c0c */ /* 0x000fe2000bf64070 */
[----:B------:R-:W-:Y:S01]  /*11780*/  IMAD.MOV.U32 R53, RZ, RZ, R31 ;  /* 0x000000ffff357224 */ /* 0x000fe200078e001f */
[----:B---3--:R-:W-:Y:S01]  /*11790*/  F2FP.F16.F32.PACK_AB R0, R15, R14 ;  /* 0x0000000e0f00723e */ /* 0x008fe200000000ff */
[----:B------:R-:W-:-:S02]  /*117a0*/  IMAD.MOV.U32 R31, RZ, RZ, R30 ;  /* 0x000000ffff1f7224 */ /* 0x000fc400078e001e */
[----:B------:R-:W-:Y:S02]  /*117b0*/  IMAD.MOV.U32 R30, RZ, RZ, R8 ;  /* 0x000000ffff1e7224 */ /* 0x000fe400078e0008 */
[----:B------:R-:W-:Y:S01]  /*117c0*/  FADD.FTZ R8, R32, R2 ;  /* 0x0000000220087221 */ /* 0x000fe20000010000 */
[----:B-1----:R-:W-:-:S04]  /*117d0*/  F2FP.F16.F32.PACK_AB R2, R5, R3 ;  /* 0x000000030502723e */ /* 0x002fc800000000ff */
[C---:B------:R-:W-:Y:S01]  /*117e0*/  PRMT R210, R2.reuse, 0x7632, R210 ;  /* 0x0000763202d27816 */ /* 0x040fe200000000d2 */
[----:B------:R-:W-:Y:S01]  /*117f0*/  IMAD.MOV.U32 R32, RZ, RZ, R214 ;  /* 0x000000ffff207224 */ /* 0x000fe200078e00d6 */
[----:B------:R-:W-:-:S03]  /*11800*/  PRMT R207, R2, 0x7610, R207 ;  /* 0x0000761002cf7816 */ /* 0x000fc600000000cf */
[----:B------:R-:W-:Y:S01]  /*11810*/  @!P5 HADD2 R89, -R210.H0_H0, -RZ.H0_H0 ;  /* 0xa00000ffd259d230 */ /* 0x000fe20000000900 */
[----:B--2---:R-:W-:-:S05]  /*11820*/  PRMT R217, R0, 0x7610, R217 ;  /* 0x0000761000d97816 */ /* 0x004fca00000000d9 */
[----:B------:R-:W-:Y:S01]  /*11830*/  @P4 HADD2 R79, -R217.H0_H0, -RZ.H0_H0 ;  /* 0xa00000ffd94f4230 */ /* 0x000fe20000000900 */
[----:B----4-:R-:W-:-:S04]  /*11840*/  PRMT R215, R0, 0x7632, R215 ;  /* 0x0000763200d77816 */ /* 0x010fc800000000d7 */
[----:B------:R-:W-:Y:S02]  /*11850*/  PRMT R214, R217, 0x5410, R215 ;  /* 0x00005410d9d67816 */ /* 0x000fe400000000d7 */
[----:B------:R-:W-:Y:S01]  /*11860*/  @P4 PRMT R217, R79, 0x5410, RZ ;  /* 0x000054104fd94816 */ /* 0x000fe200000000ff */
[----:B------:R-:W-:Y:S01]  /*11870*/  IMAD.MOV.U32 R79, RZ, RZ, R188 ;  /* 0x000000ffff4f7224 */ /* 0x000fe200078e00bc */
[----:B------:R-:W-:Y:S02]  /*11880*/  PRMT R188, R207, 0x5410, R210 ;  /* 0x00005410cfbc7816 */ /* 0x000fe400000000d2 */
[----:B------:R-:W-:Y:S01]  /*11890*/  @!P5 PRMT R210, R89, 0x5410, RZ ;  /* 0x0000541059d2d816 */ /* 0x000fe200000000ff */
[----:B------:R-:W-:Y:S02]  /*118a0*/  IMAD.MOV.U32 R89, RZ, RZ, R10 ;  /* 0x000000ffff597224 */ /* 0x000fe400078e000a */
[----:B------:R-:W-:Y:S01]  /*118b0*/  FADD.FTZ R10, R29, R7 ;  /* 0x000000071d0a7221 */ /* 0x000fe20000010000 */
[----:B------:R-:W-:-:S02]  /*118c0*/  IMAD.MOV.U32 R29, RZ, RZ, R214 ;  /* 0x000000ffff1d7224 */ /* 0x000fc400078e00d6 */
[----:B------:R-:W2:Y:S04]  /*118d0*/  LDL.LU R214, [R1+0x1ec] ;  /* 0x0001ec0001d67983 */ /* 0x000ea80000300800 */
[----:B------:R-:W3:Y:S01]  /*118e0*/  LDL.LU R7, [R1+0xa8] ;  /* 0x0000a80001077983 */ /* 0x000ee20000300800 */
[----:B------:R-:W-:Y:S01]  /*118f0*/  @P3 HADD2 R88, -R215.H0_H0, -RZ.H0_H0 ;  /* 0xa00000ffd7583230 */ /* 0x000fe20000000900 */
[----:B------:R-:W-:Y:S01]  /*11900*/  MUFU.EX2 R2, R191 ;  /* 0x000000bf00027308 */ /* 0x000fe20000000800 */
[----:B------:R-:W-:-:S03]  /*11910*/  LOP3.LUT R0, R49, 0xff, RZ, 0xc0, !PT ;  /* 0x000000ff31007812 */ /* 0x000fc600078ec0ff */
[----:B------:R-:W-:Y:S01]  /*11920*/  @P3 PRMT R215, R88, 0x5410, RZ ;  /* 0x0000541058d73816 */ /* 0x000fe200000000ff */
[----:B------:R-:W-:Y:S02]  /*11930*/  IMAD.MOV.U32 R88, RZ, RZ, R6 ;  /* 0x000000ffff587224 */ /* 0x000fe400078e0006 */
[----:B------:R-:W1:Y:S01]  /*11940*/  MUFU.EX2 R6, R174 ;  /* 0x000000ae00067308 */ /* 0x000e620000000800 */
[----:B------:R-:W-:Y:S02]  /*11950*/  ISETP.LE.U32.AND P4, PT, R0, UR4, PT ;  /* 0x0000000400007c0c */ /* 0x000fe4000bf83070 */
[----:B------:R-:W-:-:S04]  /*11960*/  SHF.R.U32.HI R0, RZ, 0x18, R49 ;  /* 0x00000018ff007819 */ /* 0x000fc80000011631 */
[----:B------:R-:W-:Y:S02]  /*11970*/  ISETP.LE.U32.AND P3, PT, R0, UR4, PT ;  /* 0x0000000400007c0c */ /* 0x000fe4000bf63070 */
[----:B-1----:R-:W-:-:S05]  /*11980*/  F2FP.F16.F32.PACK_AB R0, R6, R2 ;  /* 0x000000020600723e */ /* 0x002fca00000000ff */
[----:B------:R-:W-:Y:S01]  /*11990*/  @!P4 HADD2 R90, -R207.H0_H0, -RZ.H0_H0 ;  /* 0xa00000ffcf5ac230 */ /* 0x000fe20000000900 */
[C---:B------:R-:W-:Y:S02]  /*119a0*/  PRMT R206, R0.reuse, 0x7632, R206 ;  /* 0x0000763200ce7816 */ /* 0x040fe400000000ce */
[----:B------:R-:W-:-:S03]  /*119b0*/  PRMT R205, R0, 0x7610, R205 ;  /* 0x0000761000cd7816 */ /* 0x000fc600000000cd */
[----:B------:R-:W-:Y:S01]  /*119c0*/  @!P3 HADD2 R91, -R206.H0_H0, -RZ.H0_H0 ;  /* 0xa00000ffce5bb230 */ /* 0x000fe20000000900 */
[----:B------:R-:W-:Y:S01]  /*119d0*/  @!P4 PRMT R207, R90, 0x5410, RZ ;  /* 0x000054105acfc816 */ /* 0x000fe200000000ff */
[----:B------:R-:W-:Y:S01]  /*119e0*/  IMAD.MOV.U32 R90, RZ, RZ, R219 ;  /* 0x000000ffff5a7224 */ /* 0x000fe200078e00db */
[----:B------:R-:W-:Y:S02]  /*119f0*/  PRMT R219, R205, 0x5410, R206 ;  /* 0x00005410cddb7816 */ /* 0x000fe400000000ce */
[----:B------:R-:W-:Y:S01]  /*11a00*/  @!P3 PRMT R206, R91, 0x5410, RZ ;  /* 0x000054105bceb816 */ /* 0x000fe200000000ff */
[----:B------:R-:W-:Y:S02]  /*11a10*/  IMAD.MOV.U32 R91, RZ, RZ, R9 ;  /* 0x000000ffff5b7224 */ /* 0x000fe400078e0009 */
[----:B------:R1:W-:Y:S01]  /*11a20*/  MUFU.EX2 R9, R199 ;  /* 0x000000c700097308 */ /* 0x0003e20000000800 */
[----:B------:R-:W-:Y:S01]  /*11a30*/  PRMT R0, R49, 0x7632, R0 ;  /* 0x0000763231007816 */ /* 0x000fe20000000000 */
[----:B------:R-:W-:-:S02]  /*11a40*/  FADD.FTZ R4, R3, R4 ;  /* 0x0000000403047221 */ /* 0x000fc40000010000 */
[----:B------:R-:W4:Y:S01]  /*11a50*/  MUFU.EX2 R3, R195 ;  /* 0x000000c300037308 */ /* 0x000f220000000800 */
[----:B------:R-:W-:Y:S01]  /*11a60*/  LOP3.LUT R0, R0, 0xff, RZ, 0xc0, !PT ;  /* 0x000000ff00007812 */ /* 0x000fe200078ec0ff */
[----:B-1----:R-:W2:Y:S03]  /*11a70*/  LDL.LU R199, [R1+0xac] ;  /* 0x0000ac0001c77983 */ /* 0x002ea60000300800 */
[----:B------:R-:W-:Y:S02]  /*11a80*/  ISETP.LE.U32.AND P4, PT, R0, UR4, PT ;  /* 0x0000000400007c0c */ /* 0x000fe4000bf83070 */
[----:B------:R-:W-:-:S04]  /*11a90*/  PRMT R0, R48, 0x7771, RZ ;  /* 0x0000777130007816 */ /* 0x000fc800000000ff */
[----:B------:R-:W-:Y:S02]  /*11aa0*/  ISETP.GT.U32.AND P3, PT, R0, UR4, PT ;  /* 0x0000000400007c0c */ /* 0x000fe4000bf64070 */
[----:B----4-:R-:W-:Y:S01]  /*11ab0*/  F2FP.F16.F32.PACK_AB R0, R9, R3 ;  /* 0x000000030900723e */ /* 0x010fe200000000ff */
[----:B------:R-:W-:Y:S01]  /*11ac0*/  FADD.FTZ R8, R2, R8 ;  /* 0x0000000802087221 */ /* 0x000fe20000010000 */
[----:B------:R-:W-:Y:S02]  /*11ad0*/  IMAD.MOV.U32 R2, RZ, RZ, R219 ;  /* 0x000000ffff027224 */ /* 0x000fe400078e00db */
[C---:B------:R-:W-:Y:S01]  /*11ae0*/  PRMT R204, R0.reuse, 0x7632, R204 ;  /* 0x0000763200cc7816 */ /* 0x040fe200000000cc */
[----:B------:R-:W-:Y:S01]  /*11af0*/  @!P4 HADD2 R92, -R205.H0_H0, -RZ.H0_H0 ;  /* 0xa00000ffcd5cc230 */ /* 0x000fe20000000900 */
[----:B------:R-:W-:Y:S01]  /*11b00*/  PRMT R195, R0, 0x7610, R195 ;  /* 0x0000761000c37816 */ /* 0x000fe200000000c3 */
[----:B------:R-:W-:Y:S01]  /*11b10*/  IMAD.MOV.U32 R0, RZ, RZ, R2 ;  /* 0x000000ffff007224 */ /* 0x000fe200078e0002 */
[----:B------:R-:W4:Y:S02]  /*11b20*/  LDL.LU R219, [R1+0x1e8] ;  /* 0x0001e80001db7983 */ /* 0x000f240000300800 */
[----:B------:R-:W-:Y:S01]  /*11b30*/  @!P4 PRMT R205, R92, 0x5410, RZ ;  /* 0x000054105ccdc816 */ /* 0x000fe200000000ff */
[----:B------:R-:W-:-:S02]  /*11b40*/  @P3 HADD2 R93, -R204.H0_H0, -RZ.H0_H0 ;  /* 0xa00000ffcc5d3230 */ /* 0x000fc40000000900 */
[----:B------:R-:W-:Y:S02]  /*11b50*/  IMAD.MOV.U32 R92, RZ, RZ, R91 ;  /* 0x000000ffff5c7224 */ /* 0x000fe400078e005b */
[----:B------:R-:W-:Y:S01]  /*11b60*/  FADD.FTZ R2, R5, R4 ;  /* 0x0000000405027221 */ /* 0x000fe20000010000 */
[----:B------:R-:W-:Y:S01]  /*11b70*/  IMAD.MOV.U32 R91, RZ, RZ, R32 ;  /* 0x000000ffff5b7224 */ /* 0x000fe200078e0020 */
[----:B------:R-:W-:Y:S01]  /*11b80*/  PRMT R32, R195, 0x5410, R204 ;  /* 0x00005410c3207816 */ /* 0x000fe200000000cc */
[----:B------:R-:W-:Y:S01]  /*11b90*/  IMAD.MOV.U32 R4, RZ, RZ, R0 ;  /* 0x000000ffff047224 */ /* 0x000fe200078e0000 */
[----:B------:R-:W-:Y:S01]  /*11ba0*/  @P3 PRMT R204, R93, 0x5410, RZ ;  /* 0x000054105dcc3816 */ /* 0x000fe200000000ff */
[----:B------:R-:W-:Y:S01]  /*11bb0*/  IMAD.MOV.U32 R0, RZ, RZ, R48 ;  /* 0x000000ffff007224 */ /* 0x000fe200078e0030 */
[----:B------:R-:W-:Y:S04]  /*11bc0*/  MUFU.EX2 R5, R197 ;  /* 0x000000c500057308 */ /* 0x000fe80000000800 */
[----:B------:R-:W-:-:S04]  /*11bd0*/  LOP3.LUT R0, R0, 0xff, RZ, 0xc0, !PT ;  /* 0x000000ff00007812 */ /* 0x000fc800078ec0ff */
[----:B------:R-:W-:Y:S02]  /*11be0*/  ISETP.LE.U32.AND P4, PT, R0, UR4, PT ;  /* 0x0000000400007c0c */ /* 0x000fe4000bf83070 */
[----:B------:R-:W-:-:S04]  /*11bf0*/  PRMT R0, R48, 0x7773, RZ ;  /* 0x0000777330007816 */ /* 0x000fc800000000ff */
[----:B------:R-:W-:-:S07]  /*11c00*/  ISETP.GT.U32.AND P3, PT, R0, UR4, PT ;  /* 0x0000000400007c0c */ /* 0x000fce000bf64070 */
[----:B------:R-:W-:-:S05]  /*11c10*/  @!P4 HADD2 R94, -R195.H0_H0, -RZ.H0_H0 ;  /* 0xa00000ffc35ec230 */ /* 0x000fca0000000900 */
[----:B------:R-:W-:Y:S01]  /*11c20*/  @!P4 PRMT R195, R94, 0x5410, RZ ;  /* 0x000054105ec3c816 */ /* 0x000fe200000000ff */
[----:B---3--:R-:W-:Y:S02]  /*11c30*/  IMAD.MOV.U32 R93, RZ, RZ, R7 ;  /* 0x000000ffff5d7224 */ /* 0x008fe400078e0007 */
[----:B------:R-:W1:Y:S02]  /*11c40*/  MUFU.EX2 R7, R198 ;  /* 0x000000c600077308 */ /* 0x000e640000000800 */
[----:B-1----:R-:W-:-:S04]  /*11c50*/  F2FP.F16.F32.PACK_AB R0, R7, R5 ;  /* 0x000000050700723e */ /* 0x002fc800000000ff */
[C---:B------:R-:W-:Y:S02]  /*11c60*/  PRMT R194, R0.reuse, 0x7632, R194 ;  /* 0x0000763200c27816 */ /* 0x040fe400000000c2 */
[----:B------:R-:W-:Y:S02]  /*11c70*/  PRMT R193, R0, 0x7610, R193 ;  /* 0x0000761000c17816 */ /* 0x000fe400000000c1 */
[----:B------:R-:W-:-:S04]  /*11c80*/  LOP3.LUT R0, R51, 0xffff, RZ, 0xc0, !PT ;  /* 0x0000ffff33007812 */ /* 0x000fc800078ec0ff */
[----:B------:R-:W-:Y:S01]  /*11c90*/  SHF.R.U32.HI R0, RZ, 0x8, R0 ;  /* 0x00000008ff007819 */ /* 0x000fe20000011600 */
[----:B------:R-:W-:-:S03]  /*11ca0*/  IMAD.MOV.U32 R198, RZ, RZ, R4 ;  /* 0x000000ffffc67224 */ /* 0x000fc600078e0004 */
[----:B------:R-:W-:Y:S01]  /*11cb0*/  LOP3.LUT R0, R0, 0xffff, RZ, 0xc0, !PT ;  /* 0x0000ffff00007812 */ /* 0x000fe200078ec0ff */
[----:B------:R-:W-:Y:S01]  /*11cc0*/  FADD.FTZ R4, R6, R8 ;  /* 0x0000000806047221 */ /* 0x000fe20000010000 */
[----:B------:R-:W-:Y:S02]  /*11cd0*/  FADD.FTZ R8, R3, R2 ;  /* 0x0000000203087221 */ /* 0x000fe40000010000 */
[----:B------:R-:W-:Y:S01]  /*11ce0*/  ISETP.LE.U32.AND P4, PT, R0, UR4, PT ;  /* 0x0000000400007c0c */ /* 0x000fe2000bf83070 */
[----:B------:R-:W1:Y:S01]  /*11cf0*/  MUFU.EX2 R2, R196 ;  /* 0x000000c400027308 */ /* 0x000e620000000800 */
[----:B------:R-:W-:-:S03]  /*11d00*/  PRMT R3, R51, 0x7632, R3 ;  /* 0x0000763233037816 */ /* 0x000fc60000000003 */
[----:B------:R-:W3:Y:S01]  /*11d10*/  MUFU.EX2 R0, R54 ;  /* 0x0000003600007308 */ /* 0x000ee20000000800 */
[----:B------:R-:W-:-:S04]  /*11d20*/  LOP3.LUT R3, R3, 0xff, RZ, 0xc0, !PT ;  /* 0x000000ff03037812 */ /* 0x000fc800078ec0ff */
[----:B------:R-:W-:Y:S02]  /*11d30*/  ISETP.LE.U32.AND P5, PT, R3, UR4, PT ;  /* 0x0000000403007c0c */ /* 0x000fe4000bfa3070 */
[----:B------:R-:W-:Y:S01]  /*11d40*/  LOP3.LUT R3, R208, UR33, R13, 0x96, !PT ;  /* 0x00000021d0037c12 */ /* 0x000fe2000f8e960d */
[----:B------:R-:W-:Y:S01]  /*11d50*/  FADD.FTZ R5, R5, R4 ;  /* 0x0000000405057221 */ /* 0x000fe20000010000 */
[----:B------:R-:W4:Y:S01]  /*11d60*/  LDL.LU.64 R208, [R1+0x1e0] ;  /* 0x0001e00001d07983 */ /* 0x000f220000300a00 */
[----:B-1----:R-:W-:Y:S01]  /*11d70*/  FADD.FTZ R4, R2, R10 ;  /* 0x0000000a02047221 */ /* 0x002fe20000010000 */
[----:B---3--:R-:W-:Y:S01]  /*11d80*/  F2FP.F16.F32.PACK_AB R122, R0, R2 ;  /* 0x00000002007a723e */ /* 0x008fe200000000ff */
[----:B------:R-:W-:-:S04]  /*11d90*/  IMAD.WIDE.U32 R2, R3, -0x2daee0ad, RZ ;  /* 0xd2511f5303027825 */ /* 0x000fc800078e00ff */
[----:B------:R-:W-:Y:S01]  /*11da0*/  FADD.FTZ R10, R0, R4 ;  /* 0x00000004000a7221 */ /* 0x000fe20000010000 */
[----:B------:R-:W-:Y:S02]  /*11db0*/  LOP3.LUT R0, R212, UR31, R3, 0x96, !PT ;  /* 0x0000001fd4007c12 */ /* 0x000fe4000f8e9603 */
[----:B------:R-:W3:Y:S01]  /*11dc0*/  LDL.LU.64 R212, [R1+0x1d8] ;  /* 0x0001d80001d47983 */ /* 0x000ee20000300a00 */
[----:B------:R-:W-:Y:S01]  /*11dd0*/  LOP3.LUT R6, R12, UR32, R47, 0x96, !PT ;  /* 0x000000200c067c12 */ /* 0x000fe2000f8e962f */
[----:B------:R-:W-:Y:S01]  /*11de0*/  FADD.FTZ R13, R7, R5 ;  /* 0x00000005070d7221 */ /* 0x000fe20000010000 */
[----:B------:R-:W-:-:S04]  /*11df0*/  IMAD.WIDE.U32 R4, R0, -0x326172a9, RZ ;  /* 0xcd9e8d5700047825 */ /* 0x000fc800078e00ff */
[----:B------:R-:W-:-:S05]  /*11e00*/  IMAD.WIDE.U32 R6, R6, -0x2daee0ad, RZ ;  /* 0xd2511f5306067825 */ /* 0x000fca00078e00ff */
[----:B------:R-:W-:Y:S02]  /*11e10*/  LOP3.LUT R7, R2, UR22, R7, 0x96, !PT ;  /* 0x0000001602077c12 */ /* 0x000fe4000f8e9607 */
[----:B------:R-:W-:Y:S01]  /*11e20*/  LOP3.LUT R2, R46, UR26, R5, 0x96, !PT ;  /* 0x0000001a2e027c12 */ /* 0x000fe2000f8e9605 */
[----:B------:R-:W-:Y:S02]  /*11e30*/  @P3 HADD2 R95, -R194.H0_H0, -RZ.H0_H0 ;  /* 0xa00000ffc25f3230 */ /* 0x000fe40000000900 */
[----:B--2---:R-:W-:Y:S01]  /*11e40*/  IMAD.MOV.U32 R197, RZ, RZ, R199 ;  /* 0x000000ffffc57224 */ /* 0x004fe200078e00c7 */
[----:B------:R-:W-:Y:S01]  /*11e50*/  PRMT R0, R48, 0x7772, RZ ;  /* 0x0000777230007816 */ /* 0x000fe200000000ff */
[----:B------:R-:W-:Y:S01]  /*11e60*/  FADD.FTZ R12, R9, R8 ;  /* 0x00000008090c7221 */ /* 0x000fe20000010000 */
[----:B------:R-:W-:-:S04]  /*11e70*/  IMAD.WIDE.U32 R2, R2, -0x2daee0ad, RZ ;  /* 0xd2511f5302027825 */ /* 0x000fc800078e00ff */
[----:B------:R-:W-:Y:S01]  /*11e80*/  IMAD.MOV.U32 R196, RZ, RZ, R93 ;  /* 0x000000ffffc47224 */ /* 0x000fe200078e005d */
[----:B------:R-:W-:Y:S01]  /*11e90*/  LOP3.LUT R3, R6, UR17, R3, 0x96, !PT ;  /* 0x0000001106037c12 */ /* 0x000fe2000f8e9603 */
[----:B------:R-:W-:Y:S01]  /*11ea0*/  IMAD.WIDE.U32 R6, R7, -0x326172a9, RZ ;  /* 0xcd9e8d5707067825 */ /* 0x000fe200078e00ff */
[----:B----4-:R-:W-:Y:S01]  /*11eb0*/  PRMT R219, R122, 0x7610, R219 ;  /* 0x000076107adb7816 */ /* 0x010fe200000000db */
[----:B------:R-:W2:Y:S02]  /*11ec0*/  LDL.LU.64 R46, [R1+0x1d0] ;  /* 0x0001d000012e7983 */ /* 0x000ea40000300a00 */
[----:B------:R-:W-:Y:S01]  /*11ed0*/  IMAD.MOV.U32 R199, RZ, RZ, R34 ;  /* 0x000000ffffc77224 */ /* 0x000fe200078e0022 */
[----:B------:R-:W-:Y:S02]  /*11ee0*/  PRMT R34, R193, 0x5410, R194 ;  /* 0x00005410c1227816 */ /* 0x000fe400000000c2 */
[----:B------:R-:W-:Y:S02]  /*11ef0*/  @P3 PRMT R194, R95, 0x5410, RZ ;  /* 0x000054105fc23816 */ /* 0x000fe400000000ff */
[----:B------:R-:W-:-:S02]  /*11f00*/  ISETP.GT.U32.AND P3, PT, R0, UR4, PT ;  /* 0x0000000400007c0c */ /* 0x000fc4000bf64070 */
[----:B------:R-:W-:-:S05]  /*11f10*/  LOP3.LUT R0, R4, UR21, R7, 0x96, !PT ;  /* 0x0000001504007c12 */ /* 0x000fca000f8e9607 */
[----:B------:R-:W-:-:S05]  /*11f20*/  IMAD.WIDE.U32 R8, R0, -0x2daee0ad, RZ ;  /* 0xd2511f5300087825 */ /* 0x000fca00078e00ff */
[----:B------:R-:W-:Y:S01]  /*11f30*/  LOP3.LUT R0, R2, UR15, R9, 0x96, !PT ;  /* 0x0000000f02007c12 */ /* 0x000fe2000f8e9609 */
[----:B------:R-:W-:Y:S02]  /*11f40*/  IMAD.MOV.U32 R4, RZ, RZ, R38 ;  /* 0x000000ffff047224 */ /* 0x000fe400078e0026 */
[----:B------:R-:W-:Y:S02]  /*11f50*/  IMAD.MOV.U32 R5, RZ, RZ, R39 ;  /* 0x000000ffff057224 */ /* 0x000fe400078e0027 */
[----:B------:R-:W-:-:S04]  /*11f60*/  IMAD.WIDE.U32 R2, R3, -0x326172a9, RZ ;  /* 0xcd9e8d5703027825 */ /* 0x000fc800078e00ff */
[----:B------:R-:W-:-:S04]  /*11f70*/  IMAD.WIDE.U32 R38, R0, -0x326172a9, RZ ;  /* 0xcd9e8d5700267825 */ /* 0x000fc800078e00ff */
[----:B------:R-:W-:Y:S01]  /*11f80*/  @P3 HADD2 R108, -R193.H0_H0, -RZ.H0_H0 ;  /* 0xa00000ffc16c3230 */ /* 0x000fe20000000900 */
[----:B------:R-:W-:-:S04]  /*11f90*/  LOP3.LUT R39, R2, UR13, R39, 0x96, !PT ;  /* 0x0000000d02277c12 */ /* 0x000fc8000f8e9627 */
[C---:B------:R-:W-:Y:S02]  /*11fa0*/  LOP3.LUT R0, R39.reuse, 0xff, RZ, 0xc0, !PT ;  /* 0x000000ff27007812 */ /* 0x040fe400078ec0ff */
[----:B------:R-:W-:Y:S02]  /*11fb0*/  @P3 PRMT R193, R108, 0x5410, RZ ;  /* 0x000054106cc13816 */ /* 0x000fe400000000ff */
[----:B------:R-:W-:Y:S02]  /*11fc0*/  ISETP.LE.U32.AND P3, PT, R0, UR4, PT ;  /* 0x0000000400007c0c */ /* 0x000fe4000bf63070 */
[----:B------:R-:W-:Y:S01]  /*11fd0*/  LOP3.LUT R0, R39, 0xffff, RZ, 0xc0, !PT ;  /* 0x0000ffff27007812 */ /* 0x000fe200078ec0ff */
[----:B------:R-:W-:Y:S02]  /*11fe0*/  IMAD.MOV.U32 R93, RZ, RZ, R32 ;  /* 0x000000ffff5d7224 */ /* 0x000fe400078e0020 */
[----:B------:R-:W-:Y:S01]  /*11ff0*/  IMAD.MOV.U32 R32, RZ, RZ, R78 ;  /* 0x000000ffff207224 */ /* 0x000fe200078e004e */
[----:B------:R-:W-:Y:S01]  /*12000*/  SHF.R.U32.HI R0, RZ, 0x8, R0 ;  /* 0x00000008ff007819 */ /* 0x000fe20000011600 */
[----:B------:R-:W-:Y:S01]  /*12010*/  IMAD.MOV.U32 R78, RZ, RZ, R77 ;  /* 0x000000ffff4e7224 */ /* 0x000fe200078e004d */
[----:B------:R-:W1:Y:S01]  /*12020*/  MUFU.EX2 R2, R200 ;  /* 0x000000c800027308 */ /* 0x000e620000000800 */
[----:B------:R-:W-:-:S02]  /*12030*/  IMAD.MOV.U32 R77, RZ, RZ, R76 ;  /* 0x000000ffff4d7224 */ /* 0x000fc400078e004c */
[----:B------:R-:W-:Y:S02]  /*12040*/  IMAD.MOV.U32 R76, RZ, RZ, R33 ;  /* 0x000000ffff4c7224 */ /* 0x000fe400078e0021 */
[----:B------:R-:W-:Y:S01]  /*12050*/  IMAD.MOV.U32 R33, RZ, RZ, R11 ;  /* 0x000000ffff217224 */ /* 0x000fe200078e000b */
[----:B------:R-:W-:Y:S01]  /*12060*/  LOP3.LUT R11, R6, UR16, R3, 0x96, !PT ;  /* 0x00000010060b7c12 */ /* 0x000fe2000f8e9603 */
[----:B------:R-:W-:Y:S01]  /*12070*/  @!P3 HADD2 R109, -R122.H0_H0, -RZ.H0_H0 ;  /* 0xa00000ff7a6db230 */ /* 0x000fe20000000900 */
[----:B------:R-:W-:Y:S02]  /*12080*/  LOP3.LUT R3, R0, 0xffff, RZ, 0xc0, !PT ;  /* 0x0000ffff00037812 */ /* 0x000fe400078ec0ff */
[----:B------:R-:W4:Y:S02]  /*12090*/  MUFU.EX2 R0, R201 ;  /* 0x000000c900007308 */ /* 0x000f240000000800 */
[----:B------:R-:W-:Y:S02]  /*120a0*/  @!P3 PRMT R219, R109, 0x5410, RZ ;  /* 0x000054106ddbb816 */ /* 0x000fe400000000ff */
[----:B------:R-:W-:Y:S01]  /*120b0*/  ISETP.LE.U32.AND P3, PT, R3, UR4, PT ;  /* 0x0000000403007c0c */ /* 0x000fe2000bf63070 */
[----:B-1----:R-:W-:Y:S01]  /*120c0*/  FADD.FTZ R3, R2, R10 ;  /* 0x0000000a02037221 */ /* 0x002fe20000010000 */
[----:B------:R-:W-:-:S02]  /*120d0*/  PRMT R214, R122, 0x7632, R214 ;  /* 0x000076327ad67816 */ /* 0x000fc400000000d6 */
[C---:B----4-:R-:W-:Y:S01]  /*120e0*/  F2FP.F16.F32.PACK_AB R121, R0.reuse, R2 ;  /* 0x000000020079723e */ /* 0x050fe200000000ff */
[----:B------:R-:W-:Y:S01]  /*120f0*/  FADD.FTZ R7, R0, R3 ;  /* 0x0000000300077221 */ /* 0x000fe20000010000 */
[----:B------:R-:W-:-:S07]  /*12100*/  PRMT R0, R39, 0x7632, R0 ;  /* 0x0000763227007816 */ /* 0x000fce0000000000 */
[----:B------:R-:W-:Y:S01]  /*12110*/  @!P3 HADD2 R110, -R122.H1_H1, -RZ.H0_H0 ;  /* 0xa00000ff7a6eb230 */ /* 0x000fe20000000d00 */
[----:B------:R-:W-:-:S04]  /*12120*/  LOP3.LUT R0, R0, 0xff, RZ, 0xc0, !PT ;  /* 0x000000ff00007812 */ /* 0x000fc800078ec0ff */
[----:B------:R-:W-:Y:S02]  /*12130*/  @!P3 PRMT R214, R110, 0x5410, RZ ;  /* 0x000054106ed6b816 */ /* 0x000fe400000000ff */
[----:B------:R-:W-:Y:S01]  /*12140*/  ISETP.LE.U32.AND P3, PT, R0, UR4, PT ;  /* 0x0000000400007c0c */ /* 0x000fe2000bf63070 */
[----:B------:R-:W-:Y:S01]  /*12150*/  MUFU.EX2 R2, R246 ;  /* 0x000000f600027308 */ /* 0x000fe20000000800 */
[----:B------:R-:W-:-:S03]  /*12160*/  SHF.R.U32.HI R3, RZ, 0x18, R39 ;  /* 0x00000018ff037819 */ /* 0x000fc60000011627 */
[----:B------:R-:W1:Y:S08]  /*12170*/  MUFU.EX2 R0, R245 ;  /* 0x000000f500007308 */ /* 0x000e700000000800 */
[----:B------:R-:W-:Y:S02]  /*12180*/  @!P3 HADD2 R111, -R179.H0_H0, -RZ.H0_H0 ;  /* 0xa00000ffb36fb230 */ /* 0x000fe40000000900 */
[----:B------:R-:W-:Y:S01]  /*12190*/  IMAD.MOV.U32 R201, RZ, RZ, R5 ;  /* 0x000000ffffc97224 */ /* 0x000fe200078e0005 */
[----:B-1----:R-:W-:-:S02]  /*121a0*/  F2FP.F16.F32.PACK_AB R6, R0, R2 ;  /* 0x000000020006723e */ /* 0x002fc400000000ff */
[----:B------:R-:W-:Y:S01]  /*121b0*/  PRMT R251, R179, 0x7632, R251 ;  /* 0x00007632b3fb7816 */ /* 0x000fe200000000fb */
[----:B------:R-:W-:Y:S01]  /*121c0*/  IMAD.MOV.U32 R200, RZ, RZ, R4 ;  /* 0x000000ffffc87224 */ /* 0x000fe200078e0004 */
[----:B------:R-:W-:Y:S02]  /*121d0*/  PRMT R252, R121, 0x7632, R252 ;  /* 0x0000763279fc7816 */ /* 0x000fe400000000fc */
[----:B------:R-:W-:Y:S01]  /*121e0*/  PRMT R250, R225, 0x7610, R250 ;  /* 0x00007610e1fa7816 */ /* 0x000fe200000000fa */
[----:B------:R-:W-:Y:S02]  /*121f0*/  IMAD.MOV.U32 R54, RZ, RZ, R199 ;  /* 0x000000ffff367224 */ /* 0x000fe400078e00c7 */
[----:B------:R-:W-:Y:S02]  /*12200*/  IMAD.MOV.U32 R108, RZ, RZ, R29 ;  /* 0x000000ffff6c7224 */ /* 0x000fe400078e001d */
[----:B------:R-:W-:Y:S02]  /*12210*/  IMAD.MOV.U32 R199, RZ, RZ, R31 ;  /* 0x000000ffffc77224 */ /* 0x000fe400078e001f */
[----:B------:R-:W-:-:S02]  /*12220*/  IMAD.MOV.U32 R29, RZ, RZ, R30 ;  /* 0x000000ffff1d7224 */ /* 0x000fc400078e001e */
[----:B------:R-:W-:Y:S02]  /*12230*/  IMAD.MOV.U32 R31, RZ, RZ, R45 ;  /* 0x000000ffff1f7224 */ /* 0x000fe400078e002d */
[----:B------:R-:W-:Y:S02]  /*12240*/  IMAD.MOV.U32 R30, RZ, RZ, R44 ;  /* 0x000000ffff1e7224 */ /* 0x000fe400078e002c */
[----:B------:R-:W-:-:S04]  /*12250*/  IMAD.WIDE.U32 R44, R11, -0x2daee0ad, RZ ;  /* 0xd2511f530b2c7825 */ /* 0x000fc800078e00ff */
[----:B------:R-:W-:Y:S02]  /*12260*/  IMAD.MOV.U32 R95, RZ, RZ, R93 ;  /* 0x000000ffff5f7224 */ /* 0x000fe400078e005d */
[----:B------:R-:W-:Y:S01]  /*12270*/  IMAD.MOV.U32 R93, RZ, RZ, R43 ;  /* 0x000000ffff5d7224 */ /* 0x000fe200078e002b */
[----:B------:R-:W-:Y:S02]  /*12280*/  LOP3.LUT R43, R8, UR12, R45, 0x96, !PT ;  /* 0x0000000c082b7c12 */ /* 0x000fe4000f8e962d */
[C---:B------:R-:W-:Y:S02]  /*12290*/  PRMT R175, R6.reuse, 0x7632, R175 ;  /* 0x0000763206af7816 */ /* 0x040fe400000000af */
[----:B------:R-:W-:Y:S02]  /*122a0*/  PRMT R249, R225, 0x7632, R249 ;  /* 0x00007632e1f97816 */ /* 0x000fe400000000f9 */
[----:B------:R-:W-:Y:S01]  /*122b0*/  PRMT R174, R6, 0x7610, R174 ;  /* 0x0000761006ae7816 */ /* 0x000fe200000000ae */
[----:B------:R-:W-:-:S02]  /*122c0*/  @!P4 HADD2 R135, -R175.H0_H0, -RZ.H0_H0 ;  /* 0xa00000ffaf87c230 */ /* 0x000fc40000000900 */
[----:B------:R-:W-:Y:S02]  /*122d0*/  IMAD.MOV.U32 R94, RZ, RZ, R198 ;  /* 0x000000ffff5e7224 */ /* 0x000fe400078e00c6 */
[----:B------:R-:W-:Y:S01]  /*122e0*/  IMAD.MOV.U32 R198, RZ, RZ, R107 ;  /* 0x000000ffffc67224 */ /* 0x000fe200078e006b */
[----:B------:R-:W-:Y:S02]  /*122f0*/  PRMT R107, R174, 0x5410, R175 ;  /* 0x00005410ae6b7816 */ /* 0x000fe400000000af */
[----:B------:R-:W-:Y:S02]  /*12300*/  @!P4 PRMT R175, R135, 0x5410, RZ ;  /* 0x0000541087afc816 */ /* 0x000fe400000000ff */
[----:B---3--:R-:W-:Y:S02]  /*12310*/  PRMT R213, R179, 0x7610, R213 ;  /* 0x00007610b3d57816 */ /* 0x008fe400000000d5 */
[----:B------:R-:W-:Y:S02]  /*12320*/  @!P3 PRMT R213, R111, 0x5410, RZ ;  /* 0x000054106fd5b816 */ /* 0x000fe400000000ff */
[----:B------:R-:W-:Y:S01]  /*12330*/  ISETP.LE.U32.AND P3, PT, R3, UR4, PT ;  /* 0x0000000403007c0c */ /* 0x000fe2000bf63070 */
[----:B------:R-:W-:-:S12]  /*12340*/  FADD.FTZ R3, R2, R12 ;  /* 0x0000000c02037221 */ /* 0x000fd80000010000 */
[----:B------:R-:W-:Y:S02]  /*12350*/  @!P3 HADD2 R120, -R179.H1_H1, -RZ.H0_H0 ;  /* 0xa00000ffb378b230 */ /* 0x000fe40000000d00 */
[----:B------:R-:W-:Y:S01]  /*12360*/  FADD.FTZ R5, R0, R3 ;  /* 0x0000000300057221 */ /* 0x000fe20000010000 */
[----:B------:R-:W-:Y:S01]  /*12370*/  IMAD.MOV.U32 R0, RZ, RZ, R38 ;  /* 0x000000ffff007224 */ /* 0x000fe200078e0026 */
[----:B------:R-:W1:Y:S01]  /*12380*/  MUFU.EX2 R2, R242 ;  /* 0x000000f200027308 */ /* 0x000e620000000800 */
[----:B------:R-:W-:Y:S02]  /*12390*/  PRMT R212, R121, 0x7610, R212 ;  /* 0x0000761079d47816 */ /* 0x000fe400000000d4 */
[----:B------:R-:W-:Y:S01]  /*123a0*/  PRMT R248, R239, 0x7610, R248 ;  /* 0x00007610eff87816 */ /* 0x000fe200000000f8 */
[----:B------:R-:W-:Y:S01]  /*123b0*/  IMAD.MOV.U32 R109, RZ, RZ, R54 ;  /* 0x000000ffff6d7224 */ /* 0x000fe200078e0036 */
[----:B------:R-:W-:Y:S01]  /*123c0*/  LOP3.LUT R0, R0, 0xff, RZ, 0xc0, !PT ;  /* 0x000000ff00007812 */ /* 0x000fe200078ec0ff */
[----:B------:R-:W-:Y:S01]  /*123d0*/  IMAD.MOV.U32 R10, RZ, RZ, R199 ;  /* 0x000000ffff0a7224 */ /* 0x000fe200078e00c7 */
[----:B------:R-:W-:Y:S01]  /*123e0*/  @!P3 PRMT R251, R120, 0x5410, RZ ;  /* 0x0000541078fbb816 */ /* 0x000fe200000000ff */
[----:B--2---:R-:W-:Y:S01]  /*123f0*/  STG.E.U16 desc[UR28][R46.64+-0x80], R178 ;  /* 0xffff80b22e007986 */ /* 0x004fe2000c10151c */
[----:B------:R-:W-:Y:S01]  /*12400*/  ISETP.LE.U32.AND P3, PT, R0, UR4, PT ;  /* 0x0000000400007c0c */ /* 0x000fe2000bf63070 */
[----:B------:R-:W2:Y:S01]  /*12410*/  LDC R12, c[0x0][0x4f8] ;  /* 0x00013e00ff0c7b82 */ /* 0x000ea20000000800 */
[----:B------:R-:W-:Y:S01]  /*12420*/  PRMT R3, R38, 0x7771, RZ ;  /* 0x0000777126037816 */ /* 0x000fe200000000ff */
[----:B------:R-:W3:Y:S10]  /*12430*/  MUFU.EX2 R0, R241 ;  /* 0x000000f100007308 */ /* 0x000ef40000000800 */
[----:B------:R-:W-:-:S05]  /*12440*/  @!P3 HADD2 R123, -R121.H0_H0, -RZ.H0_H0 ;  /* 0xa00000ff797bb230 */ /* 0x000fca0000000900 */
[----:B------:R-:W-:Y:S02]  /*12450*/  @!P3 PRMT R212, R123, 0x5410, RZ ;  /* 0x000054107bd4b816 */ /* 0x000fe400000000ff */
[----:B------:R-:W-:Y:S01]  /*12460*/  ISETP.GT.U32.AND P3, PT, R3, UR4, PT ;  /* 0x0000000403007c0c */ /* 0x000fe2000bf64070 */
[----:B-1----:R-:W-:Y:S01]  /*12470*/  FADD.FTZ R3, R2, R13 ;  /* 0x0000000d02037221 */ /* 0x002fe20000010000 */
[----:B---3--:R-:W-:-:S03]  /*12480*/  F2FP.F16.F32.PACK_AB R9, R0, R2 ;  /* 0x000000020009723e */ /* 0x008fc600000000ff */
[----:B------:R-:W-:Y:S01]  /*12490*/  FADD.FTZ R4, R0, R3 ;  /* 0x0000000300047221 */ /* 0x000fe20000010000 */
[----:B------:R-:W-:-:S07]  /*124a0*/  PRMT R0, R38, 0x7772, RZ ;  /* 0x0000777226007816 */ /* 0x000fce00000000ff */
[----:B------:R-:W-:-:S05]  /*124b0*/  @P3 HADD2 R132, -R121.H1_H1, -RZ.H0_H0 ;  /* 0xa00000ff79843230 */ /* 0x000fca0000000d00 */
[----:B------:R-:W-:Y:S02]  /*124c0*/  @P3 PRMT R252, R132, 0x5410, RZ ;  /* 0x0000541084fc3816 */ /* 0x000fe400000000ff */
[----:B------:R-:W-:Y:S01]  /*124d0*/  ISETP.GT.U32.AND P3, PT, R0, UR4, PT ;  /* 0x0000000400007c0c */ /* 0x000fe2000bf64070 */
[----:B------:R-:W1:Y:S01]  /*124e0*/  MUFU.EX2 R2, R202 ;  /* 0x000000ca00027308 */ /* 0x000e620000000800 */
[----:B------:R-:W-:-:S03]  /*124f0*/  PRMT R3, R38, 0x7773, RZ ;  /* 0x0000777326037816 */ /* 0x000fc600000000ff */
[----:B------:R-:W3:Y:S08]  /*12500*/  MUFU.EX2 R0, R203 ;  /* 0x000000cb00007308 */ /* 0x000ef00000000800 */
[----:B------:R-:W-:-:S05]  /*12510*/  @P3 HADD2 R133, -R225.H0_H0, -RZ.H0_H0 ;  /* 0xa00000ffe1853230 */ /* 0x000fca0000000900 */
[----:B------:R-:W-:Y:S02]  /*12520*/  @P3 PRMT R250, R133, 0x5410, RZ ;  /* 0x0000541085fa3816 */ /* 0x000fe400000000ff */
[----:B------:R-:W-:Y:S01]  /*12530*/  ISETP.GT.U32.AND P3, PT, R3, UR4, PT ;  /* 0x0000000403007c0c */ /* 0x000fe2000bf64070 */
[----:B-1----:R-:W-:Y:S01]  /*12540*/  FADD.FTZ R3, R2, R7 ;  /* 0x0000000702037221 */ /* 0x002fe20000010000 */
[----:B---3--:R-:W-:-:S03]  /*12550*/  F2FP.F16.F32.PACK_AB R192, R0, R2 ;  /* 0x0000000200c0723e */ /* 0x008fc600000000ff */
[----:B------:R-:W-:Y:S01]  /*12560*/  FADD.FTZ R7, R0, R3 ;  /* 0x0000000300077221 */ /* 0x000fe20000010000 */
[----:B------:R-:W-:-:S07]  /*12570*/  LOP3.LUT R0, R43, 0xff, RZ, 0xc0, !PT ;  /* 0x000000ff2b007812 */ /* 0x000fce00078ec0ff */
[----:B------:R-:W-:-:S05]  /*12580*/  @P3 HADD2 R134, -R225.H1_H1, -RZ.H0_H0 ;  /* 0xa00000ffe1863230 */ /* 0x000fca0000000d00 */
[----:B------:R-:W-:Y:S02]  /*12590*/  @P3 PRMT R249, R134, 0x5410, RZ ;  /* 0x0000541086f93816 */ /* 0x000fe400000000ff */
[----:B------:R-:W-:Y:S02]  /*125a0*/  ISETP.LE.U32.AND P3, PT, R0, UR4, PT ;  /* 0x0000000400007c0c */ /* 0x000fe4000bf63070 */
[----:B------:R-:W-:-:S04]  /*125b0*/  LOP3.LUT R0, R51, 0xff, RZ, 0xc0, !PT ;  /* 0x000000ff33007812 */ /* 0x000fc800078ec0ff */
[----:B------:R-:W-:Y:S02]  /*125c0*/  ISETP.LE.U32.AND P4, PT, R0, UR4, PT ;  /* 0x0000000400007c0c */ /* 0x000fe4000bf83070 */
[----:B------:R-:W-:-:S04]  /*125d0*/  LOP3.LUT R0, R43, 0xffff, RZ, 0xc0, !PT ;  /* 0x0000ffff2b007812 */ /* 0x000fc800078ec0ff */
[----:B------:R-:W-:Y:S01]  /*125e0*/  SHF.R.U32.HI R0, RZ, 0x8, R0 ;  /* 0x00000008ff007819 */ /* 0x000fe20000011600 */
[----:B------:R-:W-:Y:S01]  /*125f0*/  @!P3 HADD2 R144, -R192.H0_H0, -RZ.H0_H0 ;  /* 0xa00000ffc090b230 */ /* 0x000fe20000000900 */
[----:B------:R-:W-:Y:S02]  /*12600*/  PRMT R247, R192, 0x7610, R247 ;  /* 0x00007610c0f77816 */ /* 0x000fe400000000f7 */
[----:B------:R-:W-:Y:S02]  /*12610*/  LOP3.LUT R0, R0, 0xffff, RZ, 0xc0, !PT ;  /* 0x0000ffff00007812 */ /* 0x000fe400078ec0ff */
[----:B------:R-:W-:Y:S02]  /*12620*/  @!P3 PRMT R247, R144, 0x5410, RZ ;  /* 0x0000541090f7b816 */ /* 0x000fe400000000ff */
[----:B------:R-:W-:Y:S02]  /*12630*/  ISETP.LE.U32.AND P3, PT, R0, UR4, PT ;  /* 0x0000000400007c0c */ /* 0x000fe4000bf63070 */
[----:B------:R-:W-:-:S02]  /*12640*/  PRMT R0, R43, 0x7632, R0 ;  /* 0x000076322b007816 */ /* 0x000fc40000000000 */
[----:B------:R-:W-:Y:S02]  /*12650*/  PRMT R246, R192, 0x7632, R246 ;  /* 0x00007632c0f67816 */ /* 0x000fe400000000f6 */
[----:B------:R-:W-:-:S07]  /*12660*/  LOP3.LUT R0, R0, 0xff, RZ, 0xc0, !PT ;  /* 0x000000ff00007812 */ /* 0x000fce00078ec0ff */
[----:B------:R-:W-:-:S05]  /*12670*/  @!P3 HADD2 R145, -R192.H1_H1, -RZ.H0_H0 ;  /* 0xa00000ffc091b230 */ /* 0x000fca0000000d00 */
[----:B------:R-:W-:Y:S02]  /*12680*/  @!P3 PRMT R246, R145, 0x5410, RZ ;  /* 0x0000541091f6b816 */ /* 0x000fe400000000ff */
[----:B------:R-:W-:Y:S01]  /*12690*/  ISETP.LE.U32.AND P3, PT, R0, UR4, PT ;  /* 0x0000000400007c0c */ /* 0x000fe2000bf63070 */
[----:B------:R-:W-:Y:S01]  /*126a0*/  FADD.FTZ R2, R23, R5 ;  /* 0x0000000517027221 */ /* 0x000fe20000010000 */
[----:B------:R-:W-:-:S11]  /*126b0*/  SHF.R.U32.HI R0, RZ, 0x18, R43 ;  /* 0x00000018ff007819 */ /* 0x000fd6000001162b */
[----:B------:R-:W-:-:S05]  /*126c0*/  @!P3 HADD2 R146, -R239.H0_H0, -RZ.H0_H0 ;  /* 0xa00000ffef92b230 */ /* 0x000fca0000000900 */
[----:B------:R-:W-:Y:S02]  /*126d0*/  @!P3 PRMT R248, R146, 0x5410, RZ ;  /* 0x0000541092f8b816 */ /* 0x000fe400000000ff */
[----:B------:R-:W-:Y:S01]  /*126e0*/  ISETP.LE.U32.AND P3, PT, R0, UR4, PT ;  /* 0x0000000400007c0c */ /* 0x000fe2000bf63070 */
[----:B------:R-:W-:Y:S01]  /*126f0*/  FADD.FTZ R0, R27, R2 ;  /* 0x000000021b007221 */ /* 0x000fe20000010000 */
[----:B------:R-:W-:-:S04]  /*12700*/  @!P4 HADD2 R147, -R174.H0_H0, -RZ.H0_H0 ;  /* 0xa00000ffae93c230 */ /* 0x000fc80000000900 */
[----:B------:R1:W-:Y:S01]  /*12710*/  STL [R1+0x144], R0 ;  /* 0x0001440001007387 */ /* 0x0003e20000100800 */
[----:B------:R3:W4:Y:S01]  /*12720*/  MUFU.EX2 R2, R244 ;  /* 0x000000f400027308 */ /* 0x0007220000000800 */
[----:B------:R-:W-:Y:S01]  /*12730*/  @!P4 PRMT R174, R147, 0x5410, RZ ;  /* 0x0000541093aec816 */ /* 0x000fe200000000ff */
[----:B------:R-:W-:-:S04]  /*12740*/  IMAD.MOV.U32 R3, RZ, RZ, R44 ;  /* 0x000000ffff037224 */ /* 0x000fc800078e002c */
[----:B------:R-:W-:Y:S01]  /*12750*/  @!P3 HADD2 R148, -R239.H1_H1, -RZ.H0_H0 ;  /* 0xa00000ffef94b230 */ /* 0x000fe20000000d00 */
[----:B------:R-:W-:Y:S01]  /*12760*/  LOP3.LUT R3, R3, 0xff, RZ, 0xc0, !PT ;  /* 0x000000ff03037812 */ /* 0x000fe200078ec0ff */
[----:B------:R-:W-:Y:S01]  /*12770*/  FADD.FTZ R4, R14, R4 ;  /* 0x000000040e047221 */ /* 0x000fe20000010000 */
[----:B-1----:R-:W-:-:S04]  /*12780*/  SHF.R.U32.HI R0, RZ, 0x18, R51 ;  /* 0x00000018ff007819 */ /* 0x002fc80000011633 */
[----:B------:R-:W-:Y:S02]  /*12790*/  ISETP.LE.U32.AND P4, PT, R0, UR4, PT ;  /* 0x0000000400007c0c */ /* 0x000fe4000bf83070 */
[----:B------:R-:W1:Y:S01]  /*127a0*/  MUFU.EX2 R0, R243 ;  /* 0x000000f300007308 */ /* 0x000e620000000800 */
[----:B---3--:R-:W-:Y:S02]  /*127b0*/  PRMT R244, R239, 0x7632, R244 ;  /* 0x00007632eff47816 */ /* 0x008fe400000000f4 */
[----:B------:R-:W-:Y:S02]  /*127c0*/  @!P3 PRMT R244, R148, 0x5410, RZ ;  /* 0x0000541094f4b816 */ /* 0x000fe400000000ff */
[----:B------:R-:W-:Y:S01]  /*127d0*/  ISETP.LE.U32.AND P3, PT, R3, UR4, PT ;  /* 0x0000000403007c0c */ /* 0x000fe2000bf63070 */
[----:B----4-:R-:W-:Y:S01]  /*127e0*/  FADD.FTZ R3, R2, R7 ;  /* 0x0000000702037221 */ /* 0x010fe20000010000 */
[----:B------:R-:W-:Y:S01]  /*127f0*/  FADD.FTZ R4, R15, R4 ;  /* 0x000000040f047221 */ /* 0x000fe20000010000 */
[----:B-1----:R-:W-:-:S02]  /*12800*/  F2FP.F16.F32.PACK_AB R123, R0, R2 ;  /* 0x00000002007b723e */ /* 0x002fc400000000ff */
[----:B------:R-:W-:Y:S02]  /*12810*/  FADD.FTZ R0, R0, R3 ;  /* 0x0000000300007221 */ /* 0x000fe40000010000 */
[----:B------:R1:W-:Y:S04]  /*12820*/  STL [R1+0x158], R4 ;  /* 0x0001580401007387 */ /* 0x0003e80000100800 */
[----:B------:R3:W-:Y:S04]  /*12830*/  STL [R1+0x15c], R0 ;  /* 0x00015c0001007387 */ /* 0x0007e80000100800 */
[----:B------:R4:W2:Y:S01]  /*12840*/  LDL.LU.S16 R5, [R1+0x90] ;  /* 0x0000900001057983 */ /* 0x0008a20000300600 */
[----:B------:R-:W-:Y:S01]  /*12850*/  @!P3 HADD2 R149, -R123.H0_H0, -RZ.H0_H0 ;  /* 0xa00000ff7b95b230 */ /* 0x000fe20000000900 */
[----:B------:R-:W-:-:S02]  /*12860*/  PRMT R2, R44, 0x7771, RZ ;  /* 0x000077712c027816 */ /* 0x000fc400000000ff */
[----:B------:R-:W-:Y:S02]  /*12870*/  PRMT R245, R123, 0x7610, R245 ;  /* 0x000076107bf57816 */ /* 0x000fe400000000f5 */
[----:B------:R-:W-:Y:S02]  /*12880*/  @!P3 PRMT R245, R149, 0x5410, RZ ;  /* 0x0000541095f5b816 */ /* 0x000fe400000000ff */
[----:B------:R-:W-:Y:S02]  /*12890*/  ISETP.GT.U32.AND P3, PT, R2, UR4, PT ;  /* 0x0000000402007c0c */ /* 0x000fe4000bf64070 */
[----:B------:R-:W-:Y:S01]  /*128a0*/  PRMT R243, R123, 0x7632, R243 ;  /* 0x000076327bf37816 */ /* 0x000fe200000000f3 */
[----:B-1----:R4:W4:Y:S10]  /*128b0*/  LDL.LU.S16 R4, [R1+0x98] ;  /* 0x0000980001047983 */ /* 0x0029340000300600 */
[----:B------:R-:W-:Y:S01]  /*128c0*/  @P3 HADD2 R150, -R123.H1_H1, -RZ.H0_H0 ;  /* 0xa00000ff7b963230 */ /* 0x000fe20000000d00 */
[----:B---3--:R-:W-:-:S04]  /*128d0*/  PRMT R0, R44, 0x7772, RZ ;  /* 0x000077722c007816 */ /* 0x008fc800000000ff */
[----:B------:R-:W-:Y:S02]  /*128e0*/  @P3 PRMT R243, R150, 0x5410, RZ ;  /* 0x0000541096f33816 */ /* 0x000fe400000000ff */
[----:B------:R-:W-:Y:S02]  /*128f0*/  ISETP.GT.U32.AND P3, PT, R0, UR4, PT ;  /* 0x0000000400007c0c */ /* 0x000fe4000bf64070 */
[----:B------:R-:W-:-:S11]  /*12900*/  PRMT R242, R240, 0x7610, R242 ;  /* 0x00007610f0f27816 */ /* 0x000fd600000000f2 */
[----:B--2---:R-:W-:-:S05]  /*12910*/  @P3 HADD2 R5, -R240.H0_H0, -RZ.H0_H0 ;  /* 0xa00000fff0053230 */ /* 0x004fca0000000900 */
[----:B------:R-:W-:-:S04]  /*12920*/  PRMT R3, R5, 0x7610, R3 ;  /* 0x0000761005037816 */ /* 0x000fc80000000003 */
[----:B------:R-:W-:Y:S02]  /*12930*/  @P3 PRMT R242, R3, 0x5410, RZ ;  /* 0x0000541003f23816 */ /* 0x000fe400000000ff */
[----:B------:R1:W2:Y:S01]  /*12940*/  LDL.LU.S16 R3, [R1+0x94] ;  /* 0x0000940001037983 */ /* 0x0002a20000300600 */
[----:B------:R-:W-:-:S05]  /*12950*/  PRMT R172, R9, 0x7610, R172 ;  /* 0x0000761009ac7816 */ /* 0x000fca00000000ac */
[----:B----4-:R-:W-:Y:S01]  /*12960*/  @!P5 HADD2 R4, -R172.H0_H0, -RZ.H0_H0 ;  /* 0xa00000ffac04d230 */ /* 0x010fe20000000900 */
[----:B------:R-:W-:-:S04]  /*12970*/  PRMT R173, R9, 0x7632, R173 ;  /* 0x0000763209ad7816 */ /* 0x000fc800000000ad */
[----:B------:R-:W-:Y:S02]  /*12980*/  PRMT R0, R4, 0x7610, R0 ;  /* 0x0000761004007816 */ /* 0x000fe40000000000 */
[----:B------:R-:W-:Y:S01]  /*12990*/  PRMT R23, R172, 0x5410, R173 ;  /* 0x00005410ac177816 */ /* 0x000fe200000000ad */
[----:B------:R-:W3:Y:S01]  /*129a0*/  LDC R4, c[0x0][0x448] ;  /* 0x00011200ff047b82 */ /* 0x000ee20000000800 */
[----:B------:R-:W-:Y:S02]  /*129b0*/  @!P5 PRMT R172, R0, 0x5410, RZ ;  /* 0x0000541000acd816 */ /* 0x000fe400000000ff */
[----:B------:R-:W-:-:S04]  /*129c0*/  PRMT R0, R44, 0x7773, RZ ;  /* 0x000077732c007816 */ /* 0x000fc800000000ff */
[----:B------:R-:W-:Y:S02]  /*129d0*/  ISETP.GT.U32.AND P3, PT, R0, UR4, PT ;  /* 0x0000000400007c0c */ /* 0x000fe4000bf64070 */
[----:B------:R-:W-:Y:S01]  /*129e0*/  PRMT R241, R240, 0x7632, R241 ;  /* 0x00007632f0f17816 */ /* 0x000fe200000000f1 */
[----:B------:R-:W-:Y:S02]  /*129f0*/  IMAD.MOV.U32 R199, RZ, RZ, R37 ;  /* 0x000000ffffc77224 */ /* 0x000fe400078e0025 */
[----:B------:R-:W-:Y:S01]  /*12a00*/  IMAD.MOV.U32 R37, RZ, RZ, R52 ;  /* 0x000000ffff257224 */ /* 0x000fe200078e0034 */
[----:B------:R-:W-:Y:S07]  /*12a10*/  STG.E.U16 desc[UR28][R46.64+-0x7e], R106 ;  /* 0xffff826a2e007986 */ /* 0x000fee000c10151c */
[----:B--2---:R-:W-:-:S05]  /*12a20*/  @P3 HADD2 R3, -R240.H1_H1, -RZ.H0_H0 ;  /* 0xa00000fff0033230 */ /* 0x004fca0000000d00 */
[----:B------:R-:W-:-:S04]  /*12a30*/  PRMT R2, R3, 0x7610, R2 ;  /* 0x0000761003027816 */ /* 0x000fc80000000002 */
[----:B------:R-:W-:Y:S01]  /*12a40*/  @P3 PRMT R241, R2, 0x5410, RZ ;  /* 0x0000541002f13816 */ /* 0x000fe200000000ff */
[----:B---3--:R-:W-:-:S04]  /*12a50*/  IMAD.WIDE R2, R4, -0x70, R200 ;  /* 0xffffff9004027825 */ /* 0x008fc800078e02c8 */
[----:B------:R-:W-:Y:S02]  /*12a60*/  IMAD.MOV.U32 R201, RZ, RZ, R93 ;  /* 0x000000ffffc97224 */ /* 0x000fe400078e005d */
[----:B------:R-:W-:Y:S02]  /*12a70*/  IMAD.MOV.U32 R93, RZ, RZ, R16 ;  /* 0x000000ffff5d7224 */ /* 0x000fe400078e0010 */
[----:B------:R-:W-:Y:S02]  /*12a80*/  IMAD.MOV.U32 R16, RZ, RZ, R55 ;  /* 0x000000ffff107224 */ /* 0x000fe400078e0037 */
[----:B------:R-:W-:-:S04]  /*12a90*/  IMAD.WIDE R54, R4, 0x70, R2 ;  /* 0x0000007004367825 */ /* 0x000fc800078e0202 */
[----:B------:R-:W-:Y:S02]  /*12aa0*/  IMAD.MOV.U32 R200, RZ, RZ, R198 ;  /* 0x000000ffffc87224 */ /* 0x000fe400078e00c6 */
[----:B------:R-:W-:Y:S02]  /*12ab0*/  IMAD.MOV.U32 R198, RZ, RZ, R53 ;  /* 0x000000ffffc67224 */ /* 0x000fe400078e0035 */
[----:B------:R-:W-:-:S05]  /*12ac0*/  IMAD.WIDE R52, R4, -0x70, R54 ;  /* 0xffffff9004347825 */ /* 0x000fca00078e0236 */
[----:B------:R2:W-:Y:S02]  /*12ad0*/  STG.E.U16 desc[UR28][R52.64+-0x7e], R36 ;  /* 0xffff822434007986 */ /* 0x0005e4000c10151c */
[----:B--2---:R-:W-:-:S04]  /*12ae0*/  IMAD.SHL.U32 R36, R4, 0x8, RZ ;  /* 0x0000000804247824 */ /* 0x004fc800078e00ff */
[----:B------:R-:W-:-:S04]  /*12af0*/  IMAD.WIDE R2, R36, 0x2, R46 ;  /* 0x0000000224027825 */ /* 0x000fc800078e022e */
[----:B------:R-:W-:Y:S02]  /*12b00*/  IMAD.WIDE R2, R4, 0x70, R2 ;  /* 0x0000007004027825 */ /* 0x000fe400078e0202 */
[----:B------:R1:W2:Y:S04]  /*12b10*/  LDL.LU.S16 R4, [R1+0x9c] ;  /* 0x00009c0001047983 */ /* 0x0002a80000300600 */
[----:B------:R-:W3:Y:S01]  /*12b20*/  LDL.LU R132, [R1+0x84] ;  /* 0x0000840001847983 */ /* 0x000ee20000300800 */
[----:B------:R-:W-:-:S04]  /*12b30*/  PRMT R0, R19, 0x7632, R0 ;  /* 0x0000763213007816 */ /* 0x000fc80000000000 */
[----:B------:R-:W-:-:S04]  /*12b40*/  LOP3.LUT R0, R0, 0xff, RZ, 0xc0, !PT ;  /* 0x000000ff00007812 */ /* 0x000fc800078ec0ff */
[----:B------:R-:W-:Y:S02]  /*12b50*/  ISETP.LE.U32.AND P3, PT, R0, UR4, PT ;  /* 0x0000000400007c0c */ /* 0x000fe4000bf63070 */
[----:B------:R-:W-:Y:S01]  /*12b60*/  PRMT R0, R59, 0x7610, R0 ;  /* 0x000076103b007816 */ /* 0x000fe20000000000 */
[----:B------:R-:W-:Y:S02]  /*12b70*/  IMAD.MOV.U32 R110, RZ, RZ, R10 ;  /* 0x000000ffff6e7224 */ /* 0x000fe400078e000a */
[----:B------:R-:W-:Y:S02]  /*12b80*/  IMAD.MOV.U32 R10, RZ, RZ, R197 ;  /* 0x000000ffff0a7224 */ /* 0x000fe400078e00c5 */
[----:B------:R-:W-:Y:S02]  /*12b90*/  IMAD.MOV.U32 R197, RZ, RZ, R37 ;  /* 0x000000ffffc57224 */ /* 0x000fe400078e0025 */
[----:B------:R-:W-:-:S04]  /*12ba0*/  IMAD.WIDE R36, R36, 0x2, R2 ;  /* 0x0000000224247825 */ /* 0x000fc800078e0202 */
[----:B------:R-:W-:Y:S02]  /*12bb0*/  IMAD.MOV.U32 R111, RZ, RZ, R198 ;  /* 0x000000ffff6f7224 */ /* 0x000fe400078e00c6 */
[----:B------:R-:W-:Y:S01]  /*12bc0*/  IMAD.MOV.U32 R198, RZ, RZ, R16 ;  /* 0x000000ffffc67224 */ /* 0x000fe200078e0010 */
[----:B------:R-:W-:Y:S01]  /*12bd0*/  PRMT R16, R0, 0x7610, R59 ;  /* 0x0000761000107816 */ /* 0x000fe2000000003b */
[----:B------:R-:W-:Y:S04]  /*12be0*/  STG.E.U16 desc[UR28][R52.64+-0x80], R61 ;  /* 0xffff803d34007986 */ /* 0x000fe8000c10151c */
[----:B------:R-:W-:Y:S04]  /*12bf0*/  STG.E.U16 desc[UR28][R54.64+-0x80], R22 ;  /* 0xffff801636007986 */ /* 0x000fe8000c10151c */
[----:B------:R-:W-:Y:S01]  /*12c00*/  STG.E.U16 desc[UR28][R54.64+-0x7e], R21 ;  /* 0xffff821536007986 */ /* 0x000fe2000c10151c */
[----:B------:R-:W-:-:S02]  /*12c10*/  IMAD.MOV.U32 R3, RZ, RZ, R190 ;  /* 0x000000ffff037224 */ /* 0x000fc400078e00be */
[----:B------:R-:W-:Y:S01]  /*12c20*/  IMAD.MOV.U32 R5, RZ, RZ, R20 ;  /* 0x000000ffff057224 */ /* 0x000fe200078e0014 */
[----:B------:R-:W-:Y:S02]  /*12c30*/  LOP3.LUT R12, R12, 0xff, RZ, 0xc0, !PT ;  /* 0x000000ff0c0c7812 */ /* 0x000fe400078ec0ff */
[----:B------:R-:W-:Y:S01]  /*12c40*/  LOP3.LUT R3, R3, 0xff, RZ, 0xc0, !PT ;  /* 0x000000ff03037812 */ /* 0x000fe200078ec0ff */
[----:B------:R-:W-:Y:S01]  /*12c50*/  IMAD.MOV.U32 R120, RZ, RZ, R10 ;  /* 0x000000ffff787224 */ /* 0x000fe200078e000a */
[----:B------:R-:W-:Y:S01]  /*12c60*/  PRMT R6, R20, 0x7771, RZ ;  /* 0x0000777114067816 */ /* 0x000fe200000000ff */
[----:B------:R-:W-:Y:S01]  /*12c70*/  IMAD.MOV.U32 R13, RZ, RZ, R196 ;  /* 0x000000ffff0d7224 */ /* 0x000fe200078e00c4 */
[----:B------:R-:W-:Y:S01]  /*12c80*/  ULEA UR6, UR27, UR14, 0x18 ;  /* 0x0000000e1b067291 */ /* 0x000fe2000f8ec0ff */
[----:B------:R-:W-:Y:S02]  /*12c90*/  IMAD.MOV.U32 R196, RZ, RZ, R94 ;  /* 0x000000ffffc47224 */ /* 0x000fe400078e005e */
[----:B------:R-:W-:Y:S01]  /*12ca0*/  IMAD.MOV.U32 R94, RZ, RZ, R28 ;  /* 0x000000ffff5e7224 */ /* 0x000fe200078e001c */
[----:B------:R-:W-:Y:S01]  /*12cb0*/  PRMT R28, R18, 0x7771, RZ ;  /* 0x00007771121c7816 */ /* 0x000fe200000000ff */
[----:B------:R-:W-:-:S02]  /*12cc0*/  IMAD.MOV.U32 R27, RZ, RZ, R18 ;  /* 0x000000ffff1b7224 */ /* 0x000fc400078e0012 */
[----:B------:R-:W-:Y:S02]  /*12cd0*/  IMAD.MOV.U32 R45, RZ, RZ, R111 ;  /* 0x000000ffff2d7224 */ /* 0x000fe400078e006f */
[----:B------:R-:W-:Y:S02]  /*12ce0*/  IMAD.MOV.U32 R191, RZ, RZ, R110 ;  /* 0x000000ffffbf7224 */ /* 0x000fe400078e006e */
[----:B------:R-:W-:Y:S02]  /*12cf0*/  @!P4 HADD2 R151, -R173.H0_H0, -RZ.H0_H0 ;  /* 0xa00000ffad97c230 */ /* 0x000fe40000000900 */
[----:B------:R-:W-:Y:S02]  /*12d00*/  IMAD.MOV.U32 R106, RZ, RZ, R23 ;  /* 0x000000ffff6a7224 */ /* 0x000fe400078e0017 */
[----:B------:R-:W-:Y:S01]  /*12d10*/  IMAD.MOV.U32 R203, RZ, RZ, R89 ;  /* 0x000000ffffcb7224 */ /* 0x000fe200078e0059 */
[----:B------:R-:W-:Y:S01]  /*12d20*/  @!P4 PRMT R173, R151, 0x5410, RZ ;  /* 0x0000541097adc816 */ /* 0x000fe200000000ff */
[----:B--2---:R-:W-:-:S05]  /*12d30*/  @!P3 HADD2 R4, -R0.H0_H0, -RZ.H0_H0 ;  /* 0xa00000ff0004b230 */ /* 0x004fca0000000900 */
[----:B------:R-:W-:-:S04]  /*12d40*/  PRMT R2, R4, 0x7610, R2 ;  /* 0x0000761004027816 */ /* 0x000fc80000000002 */
[----:B------:R-:W-:Y:S02]  /*12d50*/  @!P3 PRMT R0, R2, 0x5410, RZ ;  /* 0x000054100200b816 */ /* 0x000fe400000000ff */
[----:B------:R-:W-:-:S03]  /*12d60*/  PRMT R2, R190, 0x7773, RZ ;  /* 0x00007773be027816 */ /* 0x000fc600000000ff */
[----:B------:R2:W-:Y:S02]  /*12d70*/  STG.E.U16 desc[UR28][R36.64+-0x80], R0 ;  /* 0xffff800024007986 */ /* 0x0005e4000c10151c */
[----:B--2---:R-:W-:-:S04]  /*12d80*/  PRMT R0, R190, 0x7772, RZ ;  /* 0x00007772be007816 */ /* 0x004fc800000000ff */
[----:B------:R-:W-:Y:S02]  /*12d90*/  PRMT R21, R0, 0x5410, R2 ;  /* 0x0000541000157816 */ /* 0x000fe40000000002 */
[C---:B------:R-:W-:Y:S02]  /*12da0*/  PRMT R2, R18.reuse, 0x7773, RZ ;  /* 0x0000777312027816 */ /* 0x040fe400000000ff */
[----:B------:R-:W-:-:S04]  /*12db0*/  PRMT R0, R18, 0x7772, RZ ;  /* 0x0000777212007816 */ /* 0x000fc800000000ff */
[----:B------:R-:W-:Y:S02]  /*12dc0*/  PRMT R178, R0, 0x5410, R2 ;  /* 0x0000541000b27816 */ /* 0x000fe40000000002 */
[C---:B------:R-:W-:Y:S02]  /*12dd0*/  LOP3.LUT R0, R17.reuse, 0xffff, RZ, 0xc0, !PT ;  /* 0x0000ffff11007812 */ /* 0x040fe400078ec0ff */
[----:B------:R-:W-:Y:S02]  /*12de0*/  LOP3.LUT R2, R17, 0xff, RZ, 0xc0, !PT ;  /* 0x000000ff11027812 */ /* 0x000fe400078ec0ff */
[----:B------:R-:W-:-:S04]  /*12df0*/  SHF.R.U32.HI R0, RZ, 0x8, R0 ;  /* 0x00000008ff007819 */ /* 0x000fc80000011600 */
[--C-:B------:R-:W-:Y:S02]  /*12e00*/  PRMT R9, R2, 0x5410, R0.reuse ;  /* 0x0000541002097816 */ /* 0x100fe40000000000 */
[----:B------:R-:W-:Y:S02]  /*12e10*/  PRMT R0, R17, 0x7632, R0 ;  /* 0x0000763211007816 */ /* 0x000fe40000000000 */
        /* <DEDUP_REMOVED lines=8> */
[----:B------:R-:W-:Y:S02]  /*12ea0*/  SHF.R.U32.HI R0, RZ, 0x8, R0 ;  /* 0x00000008ff007819 */ /* 0x000fe40000011600 */
[----:B------:R-:W-:Y:S02]  /*12eb0*/  PRMT R4, R190, 0x7771, RZ ;  /* 0x00007771be047816 */ /* 0x000fe400000000ff */
[----:B------:R-:W-:-:S02]  /*12ec0*/  PRMT R11, R2, 0x5410, R0 ;  /* 0x00005410020b7816 */ /* 0x000fc40000000000 */
[----:B------:R-:W-:Y:S02]  /*12ed0*/  PRMT R0, R19, 0x7632, R0 ;  /* 0x0000763213007816 */ /* 0x000fe40000000000 */
[----:B------:R-:W-:Y:S02]  /*12ee0*/  LOP3.LUT R2, R5, 0xff, RZ, 0xc0, !PT ;  /* 0x000000ff05027812 */ /* 0x000fe400078ec0ff */
[----:B------:R-:W-:Y:S02]  /*12ef0*/  PRMT R10, R3, 0x5410, R4 ;  /* 0x00005410030a7816 */ /* 0x000fe40000000004 */
[----:B------:R-:W-:Y:S01]  /*12f00*/  LOP3.LUT R3, R0, 0xff, RZ, 0xc0, !PT ;  /* 0x000000ff00037812 */ /* 0x000fe200078ec0ff */
[----:B------:R-:W-:Y:S01]  /*12f10*/  IMAD R0, R12, 0x10000, R12 ;  /* 0x000100000c007824 */ /* 0x000fe200078e020c */
[----:B------:R-:W-:Y:S02]  /*12f20*/  PRMT R2, R2, 0x5410, R6 ;  /* 0x0000541002027816 */ /* 0x000fe40000000006 */
[----:B------:R-:W-:Y:S01]  /*12f30*/  SHF.R.U32.HI R4, RZ, 0x18, R19 ;  /* 0x00000018ff047819 */ /* 0x000fe20000011613 */
[----:B------:R-:W-:-:S02]  /*12f40*/  IMAD.MOV.U32 R6, RZ, RZ, R57 ;  /* 0x000000ffff067224 */ /* 0x000fc400078e0039 */
[----:B------:R-:W-:Y:S02]  /*12f50*/  HSET2.LE.AND R2, R2, R0, PT ;  /* 0x0000000002027233 */ /* 0x000fe40003803000 */
[----:B------:R-:W-:Y:S02]  /*12f60*/  PRMT R5, R3, 0x5410, R4 ;  /* 0x0000541003057816 */ /* 0x000fe40000000004 */
[----:B------:R-:W-:Y:S02]  /*12f70*/  LOP3.LUT R3, R7, 0xff00ff, RZ, 0xc0, !PT ;  /* 0x00ff00ff07037812 */ /* 0x000fe400078ec0ff */
[----:B------:R-:W-:-:S03]  /*12f80*/  LOP3.LUT R6, R6, R2, RZ, 0xc0, !PT ;  /* 0x0000000206067212 */ /* 0x000fc600078ec0ff */
[--C-:B------:R-:W-:Y:S02]  /*12f90*/  HSET2.LE.AND R2, R3, R0.reuse, PT ;  /* 0x0000000003027233 */ /* 0x100fe40003803000 */
[--C-:B------:R-:W-:Y:S02]  /*12fa0*/  HSET2.LE.AND R3, R9, R0.reuse, PT ;  /* 0x0000000009037233 */ /* 0x100fe40003803000 */
[----:B------:R-:W-:-:S03]  /*12fb0*/  HSET2.LE.AND R4, R8, R0, PT ;  /* 0x0000000008047233 */ /* 0x000fc60003803000 */
[----:B---3--:R-:W-:Y:S02]  /*12fc0*/  LOP3.LUT R8, R132, R3, RZ, 0xc0, !PT ;  /* 0x0000000384087212 */ /* 0x008fe400078ec0ff */
[----:B------:R-:W2:Y:S01]  /*12fd0*/  S2R R132, SR_TID.X ;  /* 0x0000000000847919 */ /* 0x000ea20000002100 */
[----:B------:R-:W-:Y:S02]  /*12fe0*/  IMAD.MOV.U32 R7, RZ, RZ, R42 ;  /* 0x000000ffff077224 */ /* 0x000fe400078e002a */
[----:B--2---:R-:W-:-:S05]  /*12ff0*/  IMAD.SHL.U32 R132, R132, 0x20, RZ ;  /* 0x0000002084847824 */ /* 0x004fca00078e00ff */
[----:B------:R-:W-:Y:S01]  /*13000*/  LOP3.LUT R3, R13, 0x120, R132, 0xf8, !PT ;  /* 0x000001200d037812 */ /* 0x000fe200078ef884 */
[----:B------:R-:W-:-:S03]  /*13010*/  IMAD.MOV.U32 R13, RZ, RZ, R120 ;  /* 0x000000ffff0d7224 */ /* 0x000fc600078e0078 */
[----:B------:R-:W-:Y:S01]  /*13020*/  LEA R120, R3, UR6, 0x1 ;  /* 0x0000000603787c11 */ /* 0x000fe2000f8e08ff */
[----:B------:R-:W-:-:S04]  /*13030*/  IMAD.MOV.U32 R202, RZ, RZ, R13 ;  /* 0x000000ffffca7224 */ /* 0x000fc800078e000d */
[----:B------:R-:W2:Y:S01]  /*13040*/  LDSM.16.MT88.4 R12, [R120+0x9000] ;  /* 0x00900000780c783b */ /* 0x000ea20000004200 */
[----:B------:R-:W-:Y:S02]  /*13050*/  LOP3.LUT R7, R7, R2, RZ, 0xc0, !PT ;  /* 0x0000000207077212 */ /* 0x000fe400078ec0ff */
[----:B------:R-:W-:-:S05]  /*13060*/  HSET2.LE.AND R2, R10, R0, PT ;  /* 0x000000000a027233 */ /* 0x000fca0003803000 */
[----:B------:R-:W-:Y:S02]  /*13070*/  LOP3.LUT R10, R208, R2, RZ, 0xc0, !PT ;  /* 0x00000002d00a7212 */ /* 0x000fe400078ec0ff */
[----:B------:R-:W-:Y:S02]  /*13080*/  LOP3.LUT R2, R21, 0xff00ff, RZ, 0xc0, !PT ;  /* 0x00ff00ff15027812 */ /* 0x000fe400078ec0ff */
[----:B------:R-:W-:Y:S02]  /*13090*/  LOP3.LUT R9, R209, R4, RZ, 0xc0, !PT ;  /* 0x00000004d1097212 */ /* 0x000fe400078ec0ff */
[----:B------:R1:W5:Y:S01]  /*130a0*/  LDL.LU R209, [R1+0x1cc] ;  /* 0x0001cc0001d17983 */ /* 0x0003620000300800 */
[--C-:B------:R-:W-:Y:S02]  /*130b0*/  HSET2.LE.AND R2, R2, R0.reuse, PT ;  /* 0x0000000002027233 */ /* 0x100fe40003803000 */
[----:B------:R-:W-:Y:S01]  /*130c0*/  HSET2.LE.AND R5, R5, R0, PT ;  /* 0x0000000005057233 */ /* 0x000fe20003803000 */
[----:B------:R3:W-:Y:S01]  /*130d0*/  STL [R1+0xfc], R3 ;  /* 0x0000fc0301007387 */ /* 0x0007e20000100800 */
[----:B------:R-:W-:-:S03]  /*130e0*/  IMAD.IADD R42, R202, 0x1, R120 ;  /* 0x00000001ca2a7824 */ /* 0x000fc600078e0278 */
[----:B------:R-:W-:Y:S01]  /*130f0*/  LOP3.LUT R5, R16, R5, RZ, 0xc0, !PT ;  /* 0x0000000510057212 */ /* 0x000fe200078ec0ff */
[----:B------:R-:W-:Y:S01]  /*13100*/  IMAD.MOV.U32 R190, RZ, RZ, R201 ;  /* 0x000000ffffbe7224 */ /* 0x000fe200078e00c9 */
[----:B------:R-:W4:Y:S01]  /*13110*/  LDSM.16.MT88.4 R16, [R42+0x9000] ;  /* 0x009000002a10783b */ /* 0x000f220000004200 */
[----:B---3--:R-:W-:-:S03]  /*13120*/  HSET2.LE.AND R3, R11, R0, PT ;  /* 0x000000000b037233 */ /* 0x008fc60003803000 */
[----:B------:R-:W-:Y:S01]  /*13130*/  LDSM.16.MT88.4 R20, [R42+0xa000] ;  /* 0x00a000002a14783b */ /* 0x000fe20000004200 */
[----:B------:R-:W-:Y:S02]  /*13140*/  LOP3.LUT R11, R185, R2, RZ, 0xc0, !PT ;  /* 0x00000002b90b7212 */ /* 0x000fe400078ec0ff */
[----:B------:R-:W-:Y:S01]  /*13150*/  LOP3.LUT R4, R62, R3, RZ, 0xc0, !PT ;  /* 0x000000033e047212 */ /* 0x000fe200078ec0ff */
[----:B------:R-:W-:Y:S01]  /*13160*/  IMAD.MOV.U32 R2, RZ, RZ, R200 ;  /* 0x000000ffff027224 */ /* 0x000fe200078e00c8 */
[----:B------:R-:W-:Y:S03]  /*13170*/  STG.E.U16 desc[UR28][R36.64+-0x7e], R58 ;  /* 0xffff823a24007986 */ /* 0x000fe6000c10151c */
[----:B--2---:R-:W-:Y:S01]  /*13180*/  HMMA.16816.F32 R132, R8, R12, R168 ;  /* 0x0000000c0884723c */ /* 0x004fe200000018a8 */
[----:B------:R-:W-:Y:S01]  /*13190*/  IMAD.MOV.U32 R170, RZ, RZ, R196 ;  /* 0x000000ffffaa7224 */ /* 0x000fe200078e00c4 */
[----:B------:R1:W5:Y:S01]  /*131a0*/  LDL.LU R208, [R1+0x1c8] ;  /* 0x0001c80001d07983 */ /* 0x0003620000300800 */
        /* <DEDUP_REMOVED lines=8> */
[-C--:B------:R-:W-:Y:S08]  /*13230*/  HMMA.16816.F32 R108, R8, R14.reuse, R164 ;  /* 0x0000000e086c723c */ /* 0x080ff000000018a4 */
[----:B------:R-:W-:Y:S01]  /*13240*/  HMMA.16816.F32 R92, R4, R14, R64 ;  /* 0x0000000e045c723c */ /* 0x000fe20000001840 */
[----:B------:R-:W2:Y:S01]  /*13250*/  LDSM.16.MT88.4 R12, [R120+0xa000] ;  /* 0x00a00000780c783b */ /* 0x000ea20000004200 */
[----:B------:R-:W-:-:S02]  /*13260*/  IMAD.MOV.U32 R201, RZ, RZ, R91 ;  /* 0x000000ffffc97224 */ /* 0x000fc400078e005b */
[----:B------:R-:W-:Y:S02]  /*13270*/  IMAD.MOV.U32 R202, RZ, RZ, R90 ;  /* 0x000000ffffca7224 */ /* 0x000fe400078e005a */
[----:B------:R-:W-:Y:S02]  /*13280*/  IMAD.MOV.U32 R164, RZ, RZ, R88 ;  /* 0x000000ffffa47224 */ /* 0x000fe400078e0058 */
[----:B----4-:R-:W-:Y:S01]  /*13290*/  HMMA.16816.F32 R88, R4, R16, R128 ;  /* 0x000000100458723c */ /* 0x010fe20000001880 */
[----:B------:R-:W-:-:S07]  /*132a0*/  IMAD.MOV.U32 R165, RZ, RZ, R79 ;  /* 0x000000ffffa57224 */ /* 0x000fce00078e004f */
[----:B------:R-:W-:Y:S01]  /*132b0*/  HMMA.16816.F32 R128, R8, R18, R156 ;  /* 0x000000120880723c */ /* 0x000fe2000000189c */
[----:B------:R-:W-:Y:S02]  /*132c0*/  IMAD.MOV.U32 R156, RZ, RZ, R78 ;  /* 0x000000ffff9c7224 */ /* 0x000fe400078e004e */
[----:B------:R-:W-:Y:S02]  /*132d0*/  IMAD.MOV.U32 R157, RZ, RZ, R77 ;  /* 0x000000ffff9d7224 */ /* 0x000fe400078e004d */
[----:B------:R-:W-:-:S03]  /*132e0*/  IMAD.MOV.U32 R158, RZ, RZ, R76 ;  /* 0x000000ffff9e7224 */ /* 0x000fc600078e004c */
[----:B------:R-:W-:Y:S08]  /*132f0*/  HMMA.16816.F32 R100, R8, R16, R100 ;  /* 0x000000100864723c */ /* 0x000ff00000001864 */
[----:B------:R-:W-:Y:S01]  /*13300*/  HMMA.16816.F32 R84, R4, R18, R84 ;  /* 0x000000120454723c */ /* 0x000fe20000001854 */
[----:B------:R-:W3:Y:S07]  /*13310*/  LDSM.16.MT88.4 R16, [R120+0xb000] ;  /* 0x00b000007810783b */ /* 0x000eee0000004200 */
[-C--:B--2---:R-:W-:Y:S08]  /*13320*/  HMMA.16816.F32 R148, R8, R12.reuse, R152 ;  /* 0x0000000c0894723c */ /* 0x084ff00000001898 */
[C---:B------:R-:W-:Y:S08]  /*13330*/  HMMA.16816.F32 R80, R4.reuse, R12, R80 ;  /* 0x0000000c0450723c */ /* 0x040ff00000001850 */
[-C--:B------:R-:W-:Y:S08]  /*13340*/  HMMA.16816.F32 R76, R4, R14.reuse, R116 ;  /* 0x0000000e044c723c */ /* 0x080ff00000001874 */
[----:B------:R-:W-:Y:S01]  /*13350*/  HMMA.16816.F32 R144, R8, R14, R160 ;  /* 0x0000000e0890723c */ /* 0x000fe200000018a0 */
[----:B------:R-:W2:Y:S01]  /*13360*/  LDSM.16.MT88.4 R12, [R42+0xb000] ;  /* 0x00b000002a0c783b */ /* 0x000ea20000004200 */
[----:B------:R-:W-:-:S02]  /*13370*/  IMAD.MOV.U32 R159, RZ, RZ, R33 ;  /* 0x000000ffff9f7224 */ /* 0x000fc400078e0021 */
[----:B------:R-:W-:-:S04]  /*13380*/  IMAD.MOV.U32 R152, RZ, RZ, R187 ;  /* 0x000000ffff987224 */ /* 0x000fc800078e00bb */
[C---:B------:R-:W-:Y:S01]  /*13390*/  HMMA.16816.F32 R64, R4.reuse, R22, R112 ;  /* 0x000000160440723c */ /* 0x040fe20000001870 */
[----:B------:R-:W-:Y:S02]  /*133a0*/  IMAD.MOV.U32 R114, RZ, RZ, R2 ;  /* 0x000000ffff727224 */ /* 0x000fe400078e0002 */
[----:B------:R-:W-:Y:S01]  /*133b0*/  IMAD.MOV.U32 R2, RZ, RZ, R24 ;  /* 0x000000ffff027224 */ /* 0x000fe200078e0018 */
[----:B------:R4:W-:Y:S01]  /*133c0*/  STG.E.U16 desc[UR28][R46.64+-0x70], R60 ;  /* 0xffff903c2e007986 */ /* 0x0009e2000c10151c */
[----:B------:R-:W-:Y:S02]  /*133d0*/  IMAD.MOV.U32 R153, RZ, RZ, R186 ;  /* 0x000000ffff997224 */ /* 0x000fe400078e00ba */
[----:B------:R-:W-:Y:S01]  /*133e0*/  IMAD.MOV.U32 R154, RZ, RZ, R184 ;  /* 0x000000ffff9a7224 */ /* 0x000fe200078e00b8 */
[----:B------:R-:W-:Y:S01]  /*133f0*/  STG.E.U16 desc[UR28][R46.64+-0x6e], R56 ;  /* 0xffff92382e007986 */ /* 0x000fe2000c10151c */
[----:B------:R-:W-:Y:S01]  /*13400*/  IMAD.MOV.U32 R155, RZ, RZ, R63 ;  /* 0x000000ffff9b7224 */ /* 0x000fe200078e003f */
[----:B------:R-:W-:Y:S01]  /*13410*/  HMMA.16816.F32 R68, R4, R20, R68 ;  /* 0x000000140444723c */ /* 0x000fe20000001844 */
[----:B------:R-:W-:Y:S01]  /*13420*/  IMAD.MOV.U32 R166, RZ, RZ, R32 ;  /* 0x000000ffffa67224 */ /* 0x000fe200078e0020 */
[----:B------:R1:W-:Y:S01]  /*13430*/  STG.E.U16 desc[UR28][R52.64+-0x70], R35 ;  /* 0xffff902334007986 */ /* 0x0003e2000c10151c */
[----:B------:R-:W-:Y:S01]  /*13440*/  IMAD.MOV.U32 R167, RZ, RZ, R34 ;  /* 0x000000ffffa77224 */ /* 0x000fe200078e0022 */
[----:B------:R-:W-:Y:S01]  /*13450*/  LOP3.LUT R2, R2, 0xff, RZ, 0xc0, !PT ;  /* 0x000000ff02027812 */ /* 0x000fe200078ec0ff */
[----:B------:R-:W-:Y:S01]  /*13460*/  IMAD.MOV.U32 R115, RZ, RZ, R3 ;  /* 0x000000ffff737224 */ /* 0x000fe200078e0003 */
[----:B------:R-:W-:-:S02]  /*13470*/  LOP3.LUT R3, R27, 0xff, RZ, 0xc0, !PT ;  /* 0x000000ff1b037812 */ /* 0x000fc400078ec0ff */
[----:B------:R-:W-:Y:S01]  /*13480*/  HMMA.16816.F32 R184, R8, R20, R180 ;  /* 0x0000001408b8723c */ /* 0x000fe200000018b4 */
[----:B------:R-:W-:Y:S02]  /*13490*/  IMAD.MOV.U32 R113, RZ, RZ, R190 ;  /* 0x000000ffff717224 */ /* 0x000fe400078e00be */
[----:B------:R-:W-:-:S05]  /*134a0*/  IMAD.MOV.U32 R190, RZ, RZ, R45 ;  /* 0x000000ffffbe7224 */ /* 0x000fca00078e002d */
[-C--:B---3--:R-:W-:Y:S08]  /*134b0*/  HMMA.16816.F32 R152, R8, R16.reuse, R152 ;  /* 0x000000100898723c */ /* 0x088ff00000001898 */
[C---:B----4-:R-:W-:Y:S08]  /*134c0*/  HMMA.16816.F32 R60, R4.reuse, R16, R72 ;  /* 0x00000010043c723c */ /* 0x050ff00000001848 */
[C---:B-1----:R-:W-:Y:S08]  /*134d0*/  HMMA.16816.F32 R32, R4.reuse, R18, R124 ;  /* 0x000000120420723c */ /* 0x042ff0000000187c */
[C---:B--2---:R-:W-:Y:S08]  /*134e0*/  HMMA.16816.F32 R72, R4.reuse, R12, R136 ;  /* 0x0000000c0448723c */ /* 0x044ff00000001888 */
[----:B------:R-:W-:Y:S01]  /*134f0*/  HMMA.16816.F32 R56, R4, R14, R140 ;  /* 0x0000000e0438723c */ /* 0x000fe2000000188c */
[----:B------:R-:W-:-:S02]  /*13500*/  PRMT R6, R24, 0x7771, RZ ;  /* 0x0000777118067816 */ /* 0x000fc400000000ff */
[----:B------:R-:W-:-:S05]  /*13510*/  PRMT R45, R3, 0x5410, R28 ;  /* 0x00005410032d7816 */ /* 0x000fca000000001c */
[C---:B------:R-:W-:Y:S01]  /*13520*/  HMMA.16816.F32 R136, R8.reuse, R22, R232 ;  /* 0x000000160888723c */ /* 0x040fe200000018e8 */
[----:B------:R-:W-:Y:S01]  /*13530*/  LOP3.LUT R3, R26, 0xff, RZ, 0xc0, !PT ;  /* 0x000000ff1a037812 */ /* 0x000fe200078ec0ff */
[----:B------:R-:W-:Y:S06]  /*13540*/  LDSM.16.MT88.4 R20, [R120+0xa400] ;  /* 0x00a400007814783b */ /* 0x000fec0000004200 */
[C---:B------:R-:W-:Y:S08]  /*13550*/  HMMA.16816.F32 R180, R8.reuse, R18, R156 ;  /* 0x0000001208b4723c */ /* 0x040ff0000000189c */
[C---:B------:R-:W-:Y:S08]  /*13560*/  HMMA.16816.F32 R196, R8.reuse, R12, R196 ;  /* 0x0000000c08c4723c */ /* 0x040ff000000018c4 */
[----:B------:R-:W-:Y:S01]  /*13570*/  HMMA.16816.F32 R200, R8, R14, R200 ;  /* 0x0000000e08c8723c */ /* 0x000fe200000018c8 */
[----:B------:R-:W-:Y:S01]  /*13580*/  PRMT R9, R2, 0x5410, R6 ;  /* 0x0000541002097816 */ /* 0x000fe20000000006 */
[----:B------:R-:W-:Y:S01]  /*13590*/  LDSM.16.MT88.4 R12, [R120+0xb400] ;  /* 0x00b40000780c783b */ /* 0x000fe20000004200 */
[----:B------:R-:W-:-:S02]  /*135a0*/  LOP3.LUT R2, R26, 0xffff, RZ, 0xc0, !PT ;  /* 0x0000ffff1a027812 */ /* 0x000fc400078ec0ff */
[C---:B------:R-:W-:Y:S01]  /*135b0*/  PRMT R5, R24.reuse, 0x7773, RZ ;  /* 0x0000777318057816 */ /* 0x040fe200000000ff */
[----:B------:R-:W-:Y:S01]  /*135c0*/  LDSM.16.MT88.4 R16, [R42+0xa400] ;  /* 0x00a400002a10783b */ /* 0x000fe20000004200 */
[----:B------:R-:W-:Y:S02]  /*135d0*/  SHF.R.U32.HI R2, RZ, 0x8, R2 ;  /* 0x00000008ff027819 */ /* 0x000fe40000011602 */
[----:B------:R-:W-:Y:S02]  /*135e0*/  PRMT R4, R24, 0x7772, RZ ;  /* 0x0000777218047816 */ /* 0x000fe400000000ff */
[----:B------:R-:W-:Y:S02]  /*135f0*/  PRMT R10, R3, 0x5410, R2 ;  /* 0x00005410030a7816 */ /* 0x000fe40000000002 */
[----:B------:R-:W-:Y:S02]  /*13600*/  PRMT R3, R26, 0x7632, R3 ;  /* 0x000076321a037816 */ /* 0x000fe40000000003 */
[----:B------:R-:W-:-:S02]  /*13610*/  LOP3.LUT R2, R25, 0xffff, RZ, 0xc0, !PT ;  /* 0x0000ffff19027812 */ /* 0x000fc400078ec0ff */
[----:B------:R-:W-:Y:S02]  /*13620*/  PRMT R11, R4, 0x5410, R5 ;  /* 0x00005410040b7816 */ /* 0x000fe40000000005 */
[----:B------:R-:W-:Y:S02]  /*13630*/  PRMT R4, R25, 0x7632, R4 ;  /* 0x0000763219047816 */ /* 0x000fe40000000004 */
[----:B------:R-:W-:Y:S02]  /*13640*/  LOP3.LUT R5, R3, 0xff, RZ, 0xc0, !PT ;  /* 0x000000ff03057812 */ /* 0x000fe400078ec0ff */
[----:B------:R-:W-:Y:S02]  /*13650*/  LOP3.LUT R6, R25, 0xff, RZ, 0xc0, !PT ;  /* 0x000000ff19067812 */ /* 0x000fe400078ec0ff */
[----:B------:R-:W-:Y:S02]  /*13660*/  SHF.R.U32.HI R3, RZ, 0x8, R2 ;  /* 0x00000008ff037819 */ /* 0x000fe40000011602 */
[----:B------:R-:W-:-:S02]  /*13670*/  LOP3.LUT R2, R4, 0xff, RZ, 0xc0, !PT ;  /* 0x000000ff04027812 */ /* 0x000fc400078ec0ff */
[----:B------:R-:W-:Y:S02]  /*13680*/  SHF.R.U32.HI R8, RZ, 0x18, R25 ;  /* 0x00000018ff087819 */ /* 0x000fe40000011619 */
[----:B------:R-:W-:Y:S02]  /*13690*/  PRMT R4, R6, 0x5410, R3 ;  /* 0x0000541006047816 */ /* 0x000fe40000000003 */
[----:B------:R-:W-:-:S03]  /*136a0*/  PRMT R3, R2, 0x5410, R8 ;  /* 0x0000541002037816 */ /* 0x000fc60000000008 */
[--C-:B------:R-:W-:Y:S01]  /*136b0*/  HSET2.LE.AND R2, R4, R0.reuse, PT ;  /* 0x0000000004027233 */ /* 0x100fe20003803000 */
[----:B------:R-:W-:Y:S01]  /*136c0*/  IMAD.MOV.U32 R4, RZ, RZ, R176 ;  /* 0x000000ffff047224 */ /* 0x000fe200078e00b0 */
[----:B------:R-:W-:Y:S02]  /*136d0*/  SHF.R.U32.HI R7, RZ, 0x18, R26 ;  /* 0x00000018ff077819 */ /* 0x000fe4000001161a */
[----:B------:R-:W-:Y:S01]  /*136e0*/  HSET2.LE.AND R3, R3, R0, PT ;  /* 0x0000000003037233 */ /* 0x000fe20003803000 */
[----:B------:R-:W-:Y:S01]  /*136f0*/  IMAD.MOV.U32 R6, RZ, RZ, R104 ;  /* 0x000000ffff067224 */ /* 0x000fe200078e0068 */
[----:B------:R-:W-:Y:S01]  /*13700*/  LOP3.LUT R4, R4, R2, RZ, 0xc0, !PT ;  /* 0x0000000204047212 */ /* 0x000fe200078ec0ff */
[----:B------:R-:W-:Y:S01]  /*13710*/  IMAD.MOV.U32 R2, RZ, RZ, R177 ;  /* 0x000000ffff027224 */ /* 0x000fe200078e00b1 */
[----:B------:R-:W-:Y:S01]  /*13720*/  PRMT R7, R5, 0x5410, R7 ;  /* 0x0000541005077816 */ /* 0x000fe20000000007 */
[----:B------:R-:W-:Y:S01]  /*13730*/  IMAD.MOV.U32 R176, RZ, RZ, R30 ;  /* 0x000000ffffb07224 */ /* 0x000fe200078e001e */
[----:B------:R-:W-:Y:S02]  /*13740*/  LDSM.16.MT88.4 R24, [R42+0x9400] ;  /* 0x009400002a18783b */ /* 0x000fe40000004200 */
[----:B------:R-:W-:-:S02]  /*13750*/  LOP3.LUT R5, R2, R3, RZ, 0xc0, !PT ;  /* 0x0000000302057212 */ /* 0x000fc400078ec0ff */
[----:B------:R-:W-:Y:S02]  /*13760*/  HSET2.LE.AND R2, R9, R0, PT ;  /* 0x0000000009027233 */ /* 0x000fe40003803000 */
[----:B------:R-:W-:-:S03]  /*13770*/  LOP3.LUT R3, R11, 0xff00ff, RZ, 0xc0, !PT ;  /* 0x00ff00ff0b037812 */ /* 0x000fc600078ec0ff */
[----:B------:R-:W-:Y:S02]  /*13780*/  LOP3.LUT R6, R6, R2, RZ, 0xc0, !PT ;  /* 0x0000000206067212 */ /* 0x000fe400078ec0ff */
[--C-:B------:R-:W-:Y:S02]  /*13790*/  HSET2.LE.AND R2, R3, R0.reuse, PT ;  /* 0x0000000003027233 */ /* 0x100fe40003803000 */
[--C-:B------:R-:W-:Y:S02]  /*137a0*/  HSET2.LE.AND R3, R10, R0.reuse, PT ;  /* 0x000000000a037233 */ /* 0x100fe40003803000 */
[----:B------:R-:W-:-:S03]  /*137b0*/  HSET2.LE.AND R9, R7, R0, PT ;  /* 0x0000000007097233 */ /* 0x000fc60003803000 */
[----:B------:R-:W-:Y:S01]  /*137c0*/  LOP3.LUT R8, R190, R3, RZ, 0xc0, !PT ;  /* 0x00000003be087212 */ /* 0x000fe200078ec0ff */
[----:B------:R-:W-:Y:S01]  /*137d0*/  IMAD.MOV.U32 R190, RZ, RZ, R31 ;  /* 0x000000ffffbe7224 */ /* 0x000fe200078e001f */
[----:B------:R-:W-:Y:S01]  /*137e0*/  LOP3.LUT R9, R191, R9, RZ, 0xc0, !PT ;  /* 0x00000009bf097212 */ /* 0x000fe200078ec0ff */
[----:B------:R-:W-:Y:S02]  /*137f0*/  IMAD.MOV.U32 R191, RZ, RZ, R29 ;  /* 0x000000ffffbf7224 */ /* 0x000fe400078e001d */
[----:B------:R-:W1:Y:S01]  /*13800*/  LDSM.16.MT88.4 R28, [R120+0x9400] ;  /* 0x00940000781c783b */ /* 0x000e620000004200 */
[----:B------:R-:W-:-:S05]  /*13810*/  IMAD.MOV.U32 R7, RZ, RZ, R105 ;  /* 0x000000ffff077224 */ /* 0x000fca00078e0069 */
[----:B------:R-:W-:Y:S01]  /*13820*/  LOP3.LUT R7, R7, R2, RZ, 0xc0, !PT ;  /* 0x0000000207077212 */ /* 0x000fe200078ec0ff */
[----:B------:R-:W-:Y:S02]  /*13830*/  IMAD.MOV.U32 R159, RZ, RZ, R164 ;  /* 0x000000ffff9f7224 */ /* 0x000fe400078e00a4 */
[----:B------:R-:W-:Y:S02]  /*13840*/  IMAD.MOV.U32 R158, RZ, RZ, R165 ;  /* 0x000000ffff9e7224 */ /* 0x000fe400078e00a5 */
[----:B------:R-:W-:Y:S02]  /*13850*/  IMAD.MOV.U32 R157, RZ, RZ, R166 ;  /* 0x000000ffff9d7224 */ /* 0x000fe400078e00a6 */
[----:B------:R-:W-:Y:S02]  /*13860*/  IMAD.MOV.U32 R156, RZ, RZ, R167 ;  /* 0x000000ffff9c7224 */ /* 0x000fe400078e00a7 */
[C---:B-1----:R-:W-:Y:S08]  /*13870*/  HMMA.16816.F32 R164, R4.reuse, R30, R92 ;  /* 0x0000001e04a4723c */ /* 0x042ff0000000185c */
        /* <DEDUP_REMOVED lines=8> */
[----:B------:R-:W-:Y:S02]  /*13900*/  IMAD.MOV.U32 R117, RZ, RZ, R170 ;  /* 0x000000ffff757224 */ /* 0x000fe400078e00aa */
[----:B------:R-:W-:Y:S01]  /*13910*/  IMAD.MOV.U32 R116, RZ, RZ, R171 ;  /* 0x000000ffff747224 */ /* 0x000fe200078e00ab */
[----:B------:R-:W-:Y:S01]  /*13920*/  LOP3.LUT R11, R189, R3, RZ, 0xc0, !PT ;  /* 0x00000003bd0b7212 */ /* 0x000fe200078ec0ff */
[----:B------:R-:W-:Y:S01]  /*13930*/  IMAD.MOV.U32 R2, RZ, RZ, R38 ;  /* 0x000000ffff027224 */ /* 0x000fe200078e0026 */
[----:B------:R-:W-:Y:S01]  /*13940*/  HMMA.16816.F32 R168, R4, R28, R96 ;  /* 0x0000001c04a8723c */ /* 0x000fe20000001860 */
[----:B------:R-:W-:Y:S01]  /*13950*/  IMAD.MOV.U32 R96, RZ, RZ, R114 ;  /* 0x000000ffff607224 */ /* 0x000fe200078e0072 */
[----:B------:R-:W-:Y:S01]  /*13960*/  LOP3.LUT R3, R39, 0xffff, RZ, 0xc0, !PT ;  /* 0x0000ffff27037812 */ /* 0x000fe200078ec0ff */
        /* <DEDUP_REMOVED lines=14> */
[----:B------:R-:W-:Y:S01]  /*13a50*/  IMAD.MOV.U32 R83, RZ, RZ, R107 ;  /* 0x000000ffff537224 */ /* 0x000fe200078e006b */
[----:B------:R-:W-:Y:S01]  /*13a60*/  SHF.R.U32.HI R3, RZ, 0x8, R3 ;  /* 0x00000008ff037819 */ /* 0x000fe20000011603 */
[----:B------:R-:W-:-:S05]  /*13a70*/  IMAD.MOV.U32 R178, RZ, RZ, R190 ;  /* 0x000000ffffb27224 */ /* 0x000fca00078e00be */
[----:B------:R-:W-:Y:S01]  /*13a80*/  HMMA.16816.F32 R156, R4, R26, R84 ;  /* 0x0000001a049c723c */ /* 0x000fe20000001854 */
[----:B------:R-:W-:Y:S02]  /*13a90*/  IMAD.MOV.U32 R177, RZ, RZ, R191 ;  /* 0x000000ffffb17224 */ /* 0x000fe400078e00bf */
[----:B------:R-:W-:-:S05]  /*13aa0*/  IMAD.MOV.U32 R176, RZ, RZ, R188 ;  /* 0x000000ffffb07224 */ /* 0x000fca00078e00bc */
[C---:B------:R-:W-:Y:S08]  /*13ab0*/  HMMA.16816.F32 R116, R4.reuse, R16, R68 ;  /* 0x000000100474723c */ /* 0x040ff00000001844 */
[C---:B------:R-:W-:Y:S08]  /*13ac0*/  HMMA.16816.F32 R112, R4.reuse, R18, R64 ;  /* 0x000000120470723c */ /* 0x040ff00000001840 */
[C---:B------:R-:W-:Y:S08]  /*13ad0*/  HMMA.16816.F32 R104, R4.reuse, R12, R60 ;  /* 0x0000000c0468723c */ /* 0x040ff0000000183c */
[C---:B-1----:R-:W-:Y:S08]  /*13ae0*/  HMMA.16816.F32 R76, R4.reuse, R32, R72 ;  /* 0x00000020044c723c */ /* 0x042ff00000001848 */
[----:B------:R-:W-:Y:S01]  /*13af0*/  HMMA.16816.F32 R56, R4, R34, R56 ;  /* 0x000000220438723c */ /* 0x000fe20000001838 */
[----:B------:R-:W-:-:S02]  /*13b00*/  LOP3.LUT R4, R2, 0xff, RZ, 0xc0, !PT ;  /* 0x000000ff02047812 */ /* 0x000fc400078ec0ff */
[C---:B------:R-:W-:Y:S02]  /*13b10*/  PRMT R2, R39.reuse, 0x7632, R2 ;  /* 0x0000763227027816 */ /* 0x040fe40000000002 */
[----:B------:R-:W-:Y:S02]  /*13b20*/  LOP3.LUT R5, R39, 0xff, RZ, 0xc0, !PT ;  /* 0x000000ff27057812 */ /* 0x000fe400078ec0ff */
[C---:B------:R-:W-:Y:S01]  /*13b30*/  PRMT R7, R38.reuse, 0x7773, RZ ;  /* 0x0000777326077816 */ /* 0x040fe200000000ff */
[----:B------:R-:W-:Y:S01]  /*13b40*/  HMMA.16816.F32 R60, R8, R12, R152 ;  /* 0x0000000c083c723c */ /* 0x000fe20000001898 */
[C---:B------:R-:W-:Y:S02]  /*13b50*/  PRMT R12, R38.reuse, 0x7771, RZ ;  /* 0x00007771260c7816 */ /* 0x040fe400000000ff */
[----:B------:R-:W-:Y:S02]  /*13b60*/  PRMT R6, R38, 0x7772, RZ ;  /* 0x0000777226067816 */ /* 0x000fe400000000ff */
[----:B------:R-:W-:-:S02]  /*13b70*/  SHF.R.U32.HI R13, RZ, 0x18, R39 ;  /* 0x00000018ff0d7819 */ /* 0x000fc40000011627 */
[----:B------:R-:W-:Y:S01]  /*13b80*/  LOP3.LUT R2, R2, 0xff, RZ, 0xc0, !PT ;  /* 0x000000ff02027812 */ /* 0x000fe200078ec0ff */
[C---:B------:R-:W-:Y:S01]  /*13b90*/  HMMA.16816.F32 R188, R8.reuse, R28, R132 ;  /* 0x0000001c08bc723c */ /* 0x040fe20000001884 */
[----:B------:R-:W-:Y:S01]  /*13ba0*/  IMAD.MOV.U32 R135, RZ, RZ, R96 ;  /* 0x000000ffff877224 */ /* 0x000fe200078e0060 */
[----:B------:R-:W-:Y:S01]  /*13bb0*/  PRMT R3, R5, 0x5410, R3 ;  /* 0x0000541005037816 */ /* 0x000fe20000000003 */
[----:B------:R-:W-:Y:S02]  /*13bc0*/  IMAD.MOV.U32 R29, RZ, RZ, R97 ;  /* 0x000000ffff1d7224 */ /* 0x000fe400078e0061 */
[----:B------:R-:W-:Y:S02]  /*13bd0*/  IMAD.MOV.U32 R132, RZ, RZ, R98 ;  /* 0x000000ffff847224 */ /* 0x000fe400078e0062 */
[----:B------:R-:W-:Y:S01]  /*13be0*/  IMAD.MOV.U32 R134, RZ, RZ, R99 ;  /* 0x000000ffff867224 */ /* 0x000fe200078e0063 */
[----:B------:R-:W-:Y:S01]  /*13bf0*/  HMMA.16816.F32 R84, R8, R20, R148 ;  /* 0x000000140854723c */ /* 0x000fe20000001894 */
[----:B------:R-:W-:Y:S01]  /*13c00*/  IMAD.MOV.U32 R151, RZ, RZ, R83 ;  /* 0x000000ffff977224 */ /* 0x000fe200078e0053 */
[----:B------:R-:W-:Y:S01]  /*13c10*/  PRMT R7, R6, 0x5410, R7 ;  /* 0x0000541006077816 */ /* 0x000fe20000000007 */
[----:B------:R-:W-:-:S02]  /*13c20*/  IMAD.MOV.U32 R150, RZ, RZ, R88 ;  /* 0x000000ffff967224 */ /* 0x000fc400078e0058 */
[----:B------:R-:W-:Y:S02]  /*13c30*/  IMAD.MOV.U32 R149, RZ, RZ, R89 ;  /* 0x000000ffff957224 */ /* 0x000fe400078e0059 */
[----:B------:R-:W-:Y:S01]  /*13c40*/  IMAD.MOV.U32 R148, RZ, RZ, R90 ;  /* 0x000000ffff947224 */ /* 0x000fe200078e005a */
[----:B------:R-:W-:Y:S01]  /*13c50*/  HMMA.16816.F32 R100, R8, R24, R100 ;  /* 0x000000180864723c */ /* 0x000fe20000001864 */
[----:B------:R-:W-:Y:S01]  /*13c60*/  IMAD.MOV.U32 R133, RZ, RZ, R91 ;  /* 0x000000ffff857224 */ /* 0x000fe200078e005b */
[----:B------:R-:W-:Y:S02]  /*13c70*/  PRMT R6, R4, 0x5410, R12 ;  /* 0x0000541004067816 */ /* 0x000fe4000000000c */
[----:B------:R-:W-:-:S04]  /*13c80*/  PRMT R5, R2, 0x5410, R13 ;  /* 0x0000541002057816 */ /* 0x000fc8000000000d */
[----:B------:R-:W-:Y:S01]  /*13c90*/  HMMA.16816.F32 R96, R8, R26, R128 ;  /* 0x0000001a0860723c */ /* 0x000fe20000001880 */
[----:B------:R-:W1:Y:S01]  /*13ca0*/  LDSM.16.MT88.4 R24, [R120+0x9800] ;  /* 0x009800007818783b */ /* 0x000e620000004200 */
[----:B------:R-:W-:Y:S01]  /*13cb0*/  HSET2.LE.AND R2, R3, R0, PT ;  /* 0x0000000003027233 */ /* 0x000fe20003803000 */
[----:B------:R-:W-:-:S05]  /*13cc0*/  IMAD.MOV.U32 R3, RZ, RZ, R122 ;  /* 0x000000ffff037224 */ /* 0x000fca00078e007a */
[C---:B------:R-:W-:Y:S01]  /*13cd0*/  HMMA.16816.F32 R80, R8.reuse, R22, R144 ;  /* 0x000000160850723c */ /* 0x040fe20000001890 */
[----:B------:R-:W2:Y:S07]  /*13ce0*/  LDSM.16.MT88.4 R20, [R42+0x9800] ;  /* 0x009800002a14783b */ /* 0x000eae0000004200 */
[C---:B------:R-:W-:Y:S08]  /*13cf0*/  HMMA.16816.F32 R88, R8.reuse, R32, R196 ;  /* 0x000000200858723c */ /* 0x040ff000000018c4 */
[C---:B------:R-:W-:Y:S08]  /*13d00*/  HMMA.16816.F32 R108, R8.reuse, R30, R108 ;  /* 0x0000001e086c723c */ /* 0x040ff0000000186c */
[C---:B------:R-:W-:Y:S08]  /*13d10*/  HMMA.16816.F32 R72, R8.reuse, R16, R184 ;  /* 0x000000100848723c */ /* 0x040ff000000018b8 */
[C---:B------:R-:W-:Y:S01]  /*13d20*/  HMMA.16816.F32 R68, R8.reuse, R18, R136 ;  /* 0x000000120844723c */ /* 0x040fe20000001888 */
[----:B------:R-:W-:Y:S07]  /*13d30*/  LDSM.16.MT88.4 R16, [R120+0xb800] ;  /* 0x00b800007810783b */ /* 0x000fee0000004200 */
[C---:B------:R-:W-:Y:S01]  /*13d40*/  HMMA.16816.F32 R64, R8.reuse, R14, R180 ;  /* 0x0000000e0840723c */ /* 0x040fe200000018b4 */
[----:B------:R-:W3:Y:S07]  /*13d50*/  LDSM.16.MT88.4 R12, [R120+0xa800] ;  /* 0x00a80000780c783b */ /* 0x000eee0000004200 */
[----:B------:R-:W-:Y:S01]  /*13d60*/  HMMA.16816.F32 R196, R8, R34, R200 ;  /* 0x0000002208c4723c */ /* 0x000fe200000018c8 */
[----:B------:R-:W4:Y:S04]  /*13d70*/  LDSM.16.MT88.4 R8, [R42+0xa800] ;  /* 0x00a800002a08783b */ /* 0x000f280000004200 */
        /* <DEDUP_REMOVED lines=15> */
[C---:B------:R-:W-:Y:S01]  /*13e70*/  LOP3.LUT R2, R49.reuse, 0xffff, RZ, 0xc0, !PT ;  /* 0x0000ffff31027812 */ /* 0x040fe200078ec0ff */
[----:B------:R-:W-:Y:S01]  /*13e80*/  IMAD.MOV.U32 R38, RZ, RZ, R132 ;  /* 0x000000ffff267224 */ /* 0x000fe200078e0084 */
[----:B------:R-:W-:Y:S01]  /*13e90*/  LOP3.LUT R3, R49, 0xff, RZ, 0xc0, !PT ;  /* 0x000000ff31037812 */ /* 0x000fe200078ec0ff */
[----:B------:R-:W-:Y:S01]  /*13ea0*/  IMAD.MOV.U32 R122, RZ, RZ, R133 ;  /* 0x000000ffff7a7224 */ /* 0x000fe200078e0085 */
[----:B------:R-:W-:Y:S01]  /*13eb0*/  SHF.R.U32.HI R2, RZ, 0x8, R2 ;  /* 0x00000008ff027819 */ /* 0x000fe20000011602 */
[----:B------:R-:W-:Y:S01]  /*13ec0*/  IMAD.MOV.U32 R121, RZ, RZ, R134 ;  /* 0x000000ffff797224 */ /* 0x000fe200078e0086 */
[----:B-1----:R-:W-:Y:S01]  /*13ed0*/  HMMA.16816.F32 R136, R4, R24, R168 ;  /* 0x000000180488723c */ /* 0x002fe200000018a8 */
        /* <DEDUP_REMOVED lines=9> */
[----:B--2---:R-:W-:Y:S01]  /*13f70*/  HMMA.16816.F32 R128, R4, R20, R160 ;  /* 0x000000140480723c */ /* 0x004fe200000018a0 */
[----:B------:R-:W-:-:S07]  /*13f80*/  IMAD.MOV.U32 R170, RZ, RZ, R235 ;  /* 0x000000ffffaa7224 */ /* 0x000fce00078e00eb */
[C---:B------:R-:W-:Y:S01]  /*13f90*/  HMMA.16816.F32 R180, R4.reuse, R22, R156 ;  /* 0x0000001604b4723c */ /* 0x040fe2000000189c */
[----:B------:R-:W-:Y:S04]  /*13fa0*/  STG.E.U16 desc[UR28][R52.64+-0x6e], R238 ;  /* 0xffff92ee34007986 */ /* 0x000fe8000c10151c */
[----:B------:R-:W1:Y:S03]  /*13fb0*/  LDSM.16.MT88.4 R156, [R42+0x9c00] ;  /* 0x009c00002a9c783b */ /* 0x000e660000004200 */
[C---:B---3--:R-:W-:Y:S01]  /*13fc0*/  HMMA.16816.F32 R176, R4.reuse, R12, R140 ;  /* 0x0000000c04b0723c */ /* 0x048fe2000000188c */
[----:B------:R-:W-:Y:S07]  /*13fd0*/  LDSM.16.MT88.4 R140, [R42+0xac00] ;  /* 0x00ac00002a8c783b */ /* 0x000fee0000004200 */
[C---:B------:R-:W-:Y:S08]  /*13fe0*/  HMMA.16816.F32 R160, R4.reuse, R14, R124 ;  /* 0x0000000e04a0723c */ /* 0x040ff0000000187c */
[C---:B----4-:R-:W-:Y:S08]  /*13ff0*/  HMMA.16816.F32 R152, R4.reuse, R8, R116 ;  /* 0x000000080498723c */ /* 0x050ff00000001874 */
[C---:B------:R-:W-:Y:S08]  /*14000*/  HMMA.16816.F32 R144, R4.reuse, R10, R112 ;  /* 0x0000000a0490723c */ /* 0x040ff00000001870 */
[C---:B------:R-:W-:Y:S08]  /*14010*/  HMMA.16816.F32 R104, R4.reuse, R16, R104 ;  /* 0x000000100468723c */ /* 0x040ff00000001868 */
[C---:B------:R-:W-:Y:S08]  /*14020*/  HMMA.16816.F32 R184, R4.reuse, R18, R92 ;  /* 0x0000001204b8723c */ /* 0x040ff0000000185c */
[C---:B------:R-:W-:Y:S08]  /*14030*/  HMMA.16816.F32 R200, R4.reuse, R32, R76 ;  /* 0x0000002004c8723c */ /* 0x040ff0000000184c */
[----:B------:R-:W-:Y:S01]  /*14040*/  HMMA.16816.F32 R232, R4, R34, R56 ;  /* 0x0000002204e8723c */ /* 0x000fe20000001838 */
[----:B------:R-:W-:Y:S01]  /*14050*/  IMAD.MOV.U32 R5, RZ, RZ, R48 ;  /* 0x000000ffff057224 */ /* 0x000fe200078e0030 */
[----:B------:R-:W-:-:S02]  /*14060*/  PRMT R4, R3, 0x5410, R2 ;  /* 0x0000541003047816 */ /* 0x000fc40000000002 */
[----:B------:R-:W-:Y:S02]  /*14070*/  PRMT R2, R49, 0x7632, R2 ;  /* 0x0000763231027816 */ /* 0x000fe40000000002 */
[----:B------:R-:W-:Y:S02]  /*14080*/  PRMT R7, R48, 0x7771, RZ ;  /* 0x0000777130077816 */ /* 0x000fe400000000ff */
[----:B------:R-:W-:Y:S02]  /*14090*/  LOP3.LUT R5, R5, 0xff, RZ, 0xc0, !PT ;  /* 0x000000ff05057812 */ /* 0x000fe400078ec0ff */
[----:B------:R-:W-:Y:S02]  /*140a0*/  SHF.R.U32.HI R6, RZ, 0x18, R49 ;  /* 0x00000018ff067819 */ /* 0x000fe40000011631 */
[----:B------:R-:W-:Y:S02]  /*140b0*/  LOP3.LUT R3, R2, 0xff, RZ, 0xc0, !PT ;  /* 0x000000ff02037812 */ /* 0x000fe400078ec0ff */
[----:B------:R-:W-:-:S02]  /*140c0*/  HSET2.LE.AND R2, R4, R0, PT ;  /* 0x0000000004027233 */ /* 0x000fc40003803000 */
[----:B------:R-:W-:Y:S02]  /*140d0*/  PRMT R5, R5, 0x5410, R7 ;  /* 0x0000541005057816 */ /* 0x000fe40000000007 */
[----:B------:R-:W-:Y:S02]  /*140e0*/  PRMT R3, R3, 0x5410, R6 ;  /* 0x0000541003037816 */ /* 0x000fe40000000006 */
[----:B------:R-:W-:Y:S02]  /*140f0*/  LOP3.LUT R7, R28, 0xff00ff, RZ, 0xc0, !PT ;  /* 0x00ff00ff1c077812 */ /* 0x000fe400078ec0ff */
[----:B------:R-:W-:Y:S02]  /*14100*/  LOP3.LUT R4, R169, R2, RZ, 0xc0, !PT ;  /* 0x00000002a9047212 */ /* 0x000fe400078ec0ff */
[--C-:B------:R-:W-:Y:S02]  /*14110*/  HSET2.LE.AND R2, R3, R0.reuse, PT ;  /* 0x0000000003027233 */ /* 0x100fe40003803000 */
[----:B------:R-:W-:-:S02]  /*14120*/  HSET2.LE.AND R3, R5, R0, PT ;  /* 0x0000000005037233 */ /* 0x000fc40003803000 */
[----:B------:R-:W-:Y:S02]  /*14130*/  HSET2.LE.AND R7, R7, R0, PT ;  /* 0x0000000007077233 */ /* 0x000fe40003803000 */
[----:B------:R-:W-:Y:S02]  /*14140*/  LOP3.LUT R5, R170, R2, RZ, 0xc0, !PT ;  /* 0x00000002aa057212 */ /* 0x000fe400078ec0ff */
[----:B------:R-:W-:Y:S02]  /*14150*/  LOP3.LUT R6, R171, R3, RZ, 0xc0, !PT ;  /* 0x00000003ab067212 */ /* 0x000fe400078ec0ff */
[----:B------:R-:W-:Y:S01]  /*14160*/  LOP3.LUT R7, R30, R7, RZ, 0xc0, !PT ;  /* 0x000000071e077212 */ /* 0x000fe200078ec0ff */
[----:B------:R-:W-:Y:S02]  /*14170*/  IMAD.MOV.U32 R2, RZ, RZ, R44 ;  /* 0x000000ffff027224 */ /* 0x000fe400078e002c */
[----:B------:R-:W-:Y:S02]  /*14180*/  IMAD.MOV.U32 R48, RZ, RZ, R31 ;  /* 0x000000ffff307224 */ /* 0x000fe400078e001f */
[----:B------:R-:W-:Y:S01]  /*14190*/  IMAD.MOV.U32 R49, RZ, RZ, R29 ;  /* 0x000000ffff317224 */ /* 0x000fe200078e001d */
[C---:B------:R-:W-:Y:S01]  /*141a0*/  PRMT R3, R44.reuse, 0x7772, RZ ;  /* 0x000077722c037816 */ /* 0x040fe200000000ff */
[----:B------:R-:W-:Y:S01]  /*141b0*/  HMMA.16816.F32 R28, R4, R8, R72 ;  /* 0x00000008041c723c */ /* 0x000fe20000001848 */
[----:B------:R-:W-:-:S02]  /*141c0*/  PRMT R8, R44, 0x7773, RZ ;  /* 0x000077732c087816 */ /* 0x000fc400000000ff */
        /* <DEDUP_REMOVED lines=10> */
[----:B------:R-:W-:Y:S02]  /*14270*/  LOP3.LUT R2, R2, 0xff, RZ, 0xc0, !PT ;  /* 0x000000ff02027812 */ /* 0x000fe400078ec0ff */
[----:B------:R-:W-:Y:S02]  /*14280*/  PRMT R8, R8, 0x5410, R3 ;  /* 0x0000541008087816 */ /* 0x000fe40000000003 */
[----:B------:R-:W-:Y:S01]  /*14290*/  PRMT R3, R2, 0x5410, R9 ;  /* 0x0000541002037816 */ /* 0x000fe20000000009 */
[----:B------:R-:W-:Y:S01]  /*142a0*/  HMMA.16816.F32 R84, R4, R12, R84 ;  /* 0x0000000c0454723c */ /* 0x000fe20000001854 */
[----:B------:R-:W-:Y:S01]  /*142b0*/  IMAD.MOV.U32 R12, RZ, RZ, R239 ;  /* 0x000000ffff0c7224 */ /* 0x000fe200078e00ef */
[--C-:B------:R-:W-:Y:S01]  /*142c0*/  HSET2.LE.AND R2, R8, R0.reuse, PT ;  /* 0x0000000008027233 */ /* 0x100fe20003803000 */
[----:B------:R-:W-:Y:S01]  /*142d0*/  IMAD.MOV.U32 R8, RZ, RZ, R192 ;  /* 0x000000ffff087224 */ /* 0x000fe200078e00c0 */
[----:B------:R-:W-:-:S02]  /*142e0*/  HSET2.LE.AND R3, R3, R0, PT ;  /* 0x0000000003037233 */ /* 0x000fc40003803000 */
[----:B------:R-:W-:Y:S02]  /*142f0*/  LOP3.LUT R9, R11, 0xff00ff, RZ, 0xc0, !PT ;  /* 0x00ff00ff0b097812 */ /* 0x000fe400078ec0ff */
[----:B------:R-:W-:Y:S02]  /*14300*/  LOP3.LUT R92, R8, R2, RZ, 0xc0, !PT ;  /* 0x00000002085c7212 */ /* 0x000fe400078ec0ff */
[----:B------:R-:W-:Y:S01]  /*14310*/  LOP3.LUT R93, R12, R3, RZ, 0xc0, !PT ;  /* 0x000000030c5d7212 */ /* 0x000fe200078ec0ff */
[----:B------:R-:W-:Y:S01]  /*14320*/  IMAD.MOV.U32 R3, RZ, RZ, R123 ;  /* 0x000000ffff037224 */ /* 0x000fe200078e007b */
[--C-:B------:R-:W-:Y:S02]  /*14330*/  HSET2.LE.AND R8, R10, R0.reuse, PT ;  /* 0x000000000a087233 */ /* 0x100fe40003803000 */
[----:B------:R-:W-:-:S03]  /*14340*/  HSET2.LE.AND R2, R9, R0, PT ;  /* 0x0000000009027233 */ /* 0x000fc60003803000 */
[----:B------:R-:W-:Y:S01]  /*14350*/  LOP3.LUT R94, R3, R8, RZ, 0xc0, !PT ;  /* 0x00000008035e7212 */ /* 0x000fe200078ec0ff */
[----:B------:R-:W-:Y:S01]  /*14360*/  IMAD.MOV.U32 R3, RZ, RZ, R240 ;  /* 0x000000ffff037224 */ /* 0x000fe200078e00f0 */
[----:B------:R-:W-:Y:S04]  /*14370*/  HMMA.16816.F32 R168, R4, R24, R188 ;  /* 0x0000001804a8723c */ /* 0x000fe800000018bc */
[----:B------:R-:W-:Y:S01]  /*14380*/  LOP3.LUT R95, R3, R2, RZ, 0xc0, !PT ;  /* 0x00000002035f7212 */ /* 0x000fe200078ec0ff */
[----:B------:R-:W-:-:S03]  /*14390*/  IMAD.MOV.U32 R2, RZ, RZ, R50 ;  /* 0x000000ffff027224 */ /* 0x000fc600078e0032 */
[----:B------:R-:W-:Y:S01]  /*143a0*/  HMMA.16816.F32 R188, R4, R20, R100 ;  /* 0x0000001404bc723c */ /* 0x000fe20000001864 */
[----:B------:R-:W-:-:S07]  /*143b0*/  LOP3.LUT R3, R51, 0xffff, RZ, 0xc0, !PT ;  /* 0x0000ffff33037812 */ /* 0x000fce00078ec0ff */
[----:B------:R-:W-:Y:S01]  /*143c0*/  HMMA.16816.F32 R60, R4, R16, R60 ;  /* 0x00000010043c723c */ /* 0x000fe2000000183c */
[----:B------:R-:W-:-:S07]  /*143d0*/  SHF.R.U32.HI R3, RZ, 0x8, R3 ;  /* 0x00000008ff037819 */ /* 0x000fce0000011603 */
[----:B------:R-:W-:Y:S01]  /*143e0*/  HMMA.16816.F32 R64, R4, R18, R64 ;  /* 0x000000120440723c */ /* 0x000fe20000001840 */
[----:B------:R-:W-:-:S07]  /*143f0*/  SHF.R.U32.HI R9, RZ, 0x18, R51 ;  /* 0x00000018ff097819 */ /* 0x000fce0000011633 */
[C---:B------:R-:W-:Y:S08]  /*14400*/  HMMA.16816.F32 R100, R4.reuse, R22, R96 ;  /* 0x000000160464723c */ /* 0x040ff00000001860 */
[----:B------:R-:W-:Y:S01]  /*14410*/  HMMA.16816.F32 R16, R4, R32, R88 ;  /* 0x000000200410723c */ /* 0x000fe20000001858 */
[----:B------:R-:W-:-:S07]  /*14420*/  PRMT R8, R50, 0x7771, RZ ;  /* 0x0000777132087816 */ /* 0x000fce00000000ff */
[C---:B------:R-:W-:Y:S08]  /*14430*/  HMMA.16816.F32 R24, R4.reuse, R26, R108 ;  /* 0x0000001a0418723c */ /* 0x040ff0000000186c */
[----:B------:R-:W-:Y:S01]  /*14440*/  HMMA.16816.F32 R20, R4, R14, R80 ;  /* 0x0000000e0414723c */ /* 0x000fe20000001850 */
[----:B------:R-:W-:Y:S01]  /*14450*/  IMAD.MOV.U32 R97, RZ, RZ, R151 ;  /* 0x000000ffff617224 */ /* 0x000fe200078e0097 */
[----:B------:R-:W-:Y:S01]  /*14460*/  LDSM.16.MT88.4 R80, [R120+0xbc00] ;  /* 0x00bc00007850783b */ /* 0x000fe20000004200 */
[----:B------:R-:W-:-:S02]  /*14470*/  IMAD.MOV.U32 R98, RZ, RZ, R150 ;  /* 0x000000ffff627224 */ /* 0x000fc400078e0096 */
[----:B------:R-:W-:Y:S01]  /*14480*/  IMAD.MOV.U32 R99, RZ, RZ, R149 ;  /* 0x000000ffff637224 */ /* 0x000fe200078e0095 */
[----:B------:R-:W-:Y:S02]  /*14490*/  LDSM.16.MT88.4 R12, [R42+0xbc00] ;  /* 0x00bc00002a0c783b */ /* 0x000fe40000004200 */
[----:B------:R-:W-:Y:S01]  /*144a0*/  HMMA.16816.F32 R32, R4, R34, R196 ;  /* 0x000000220420723c */ /* 0x000fe200000018c4 */
[----:B------:R-:W-:Y:S02]  /*144b0*/  LOP3.LUT R6, R2, 0xff, RZ, 0xc0, !PT ;  /* 0x000000ff02067812 */ /* 0x000fe400078ec0ff */
[----:B------:R-:W-:Y:S02]  /*144c0*/  PRMT R2, R51, 0x7632, R2 ;  /* 0x0000763233027816 */ /* 0x000fe40000000002 */
[C---:B------:R-:W-:Y:S02]  /*144d0*/  PRMT R5, R50.reuse, 0x7773, RZ ;  /* 0x0000777332057816 */ /* 0x040fe400000000ff */
[----:B------:R-:W-:-:S02]  /*144e0*/  PRMT R4, R50, 0x7772, RZ ;  /* 0x0000777232047816 */ /* 0x000fc400000000ff */
[----:B------:R-:W-:Y:S02]  /*144f0*/  LOP3.LUT R7, R51, 0xff, RZ, 0xc0, !PT ;  /* 0x000000ff33077812 */ /* 0x000fe400078ec0ff */
[----:B------:R-:W-:Y:S02]  /*14500*/  LOP3.LUT R2, R2, 0xff, RZ, 0xc0, !PT ;  /* 0x000000ff02027812 */ /* 0x000fe400078ec0ff */
[----:B------:R-:W-:Y:S02]  /*14510*/  PRMT R4, R4, 0x5410, R5 ;  /* 0x0000541004047816 */ /* 0x000fe40000000005 */
[----:B------:R-:W-:Y:S02]  /*14520*/  PRMT R3, R7, 0x5410, R3 ;  /* 0x0000541007037816 */ /* 0x000fe40000000003 */
[----:B------:R-:W-:Y:S02]  /*14530*/  PRMT R5, R2, 0x5410, R9 ;  /* 0x0000541002057816 */ /* 0x000fe40000000009 */
[----:B------:R-:W-:-:S02]  /*14540*/  PRMT R8, R6, 0x5410, R8 ;  /* 0x0000541006087816 */ /* 0x000fc40000000008 */
[----:B------:R-:W-:Y:S02]  /*14550*/  LOP3.LUT R6, R4, 0xff00ff, RZ, 0xc0, !PT ;  /* 0x00ff00ff04067812 */ /* 0x000fe400078ec0ff */
[--C-:B------:R-:W-:Y:S02]  /*14560*/  HSET2.LE.AND R2, R3, R0.reuse, PT ;  /* 0x0000000003027233 */ /* 0x100fe40003803000 */
[--C-:B------:R-:W-:Y:S02]  /*14570*/  HSET2.LE.AND R3, R5, R0.reuse, PT ;  /* 0x0000000005037233 */ /* 0x100fe40003803000 */
[--C-:B------:R-:W-:Y:S02]  /*14580*/  HSET2.LE.AND R4, R8, R0.reuse, PT ;  /* 0x0000000008047233 */ /* 0x100fe40003803000 */
[----:B------:R-:W-:Y:S02]  /*14590*/  HSET2.LE.AND R0, R6, R0, PT ;  /* 0x0000000006007233 */ /* 0x000fe40003803000 */
[----:B------:R-:W-:-:S02]  /*145a0*/  LOP3.LUT R96, R97, R2, RZ, 0xc0, !PT ;  /* 0x0000000261607212 */ /* 0x000fc400078ec0ff */
[----:B------:R-:W-:Y:S02]  /*145b0*/  LOP3.LUT R97, R98, R3, RZ, 0xc0, !PT ;  /* 0x0000000362617212 */ /* 0x000fe400078ec0ff */
[----:B------:R-:W-:Y:S02]  /*145c0*/  LOP3.LUT R98, R99, R4, RZ, 0xc0, !PT ;  /* 0x0000000463627212 */ /* 0x000fe400078ec0ff */
[----:B------:R-:W-:Y:S02]  /*145d0*/  LOP3.LUT R99, R38, R0, RZ, 0xc0, !PT ;  /* 0x0000000026637212 */ /* 0x000fe400078ec0ff */
[----:B------:R-:W2:Y:S01]  /*145e0*/  LDC R38, c[0x0][0x448] ;  /* 0x00011200ff267b82 */ /* 0x000ea20000000800 */
[----:B------:R-:W-:Y:S02]  /*145f0*/  IMAD.MOV.U32 R69, RZ, RZ, R121 ;  /* 0x000000ffff457224 */ /* 0x000fe400078e0079 */
[----:B------:R-:W-:Y:S02]  /*14600*/  IMAD.MOV.U32 R68, RZ, RZ, R122 ;  /* 0x000000ffff447224 */ /* 0x000fe400078e007a */
[----:B------:R-:W-:-:S02]  /*14610*/  IMAD.MOV.U32 R71, RZ, RZ, R167 ;  /* 0x000000ffff477224 */ /* 0x000fc400078e00a7 */
[----:B------:R-:W-:Y:S01]  /*14620*/  IMAD.MOV.U32 R70, RZ, RZ, R225 ;  /* 0x000000ffff467224 */ /* 0x000fe200078e00e1 */
[----:B------:R-:W-:Y:S04]  /*14630*/  STG.E.U16 desc[UR28][R54.64+-0x70], R68 ;  /* 0xffff904436007986 */ /* 0x000fe8000c10151c */
[----:B------:R-:W-:Y:S04]  /*14640*/  STG.E.U16 desc[UR28][R54.64+-0x6e], R69 ;  /* 0xffff924536007986 */ /* 0x000fe8000c10151c */
[----:B------:R-:W-:Y:S01]  /*14650*/  STG.E.U16 desc[UR28][R36.64+-0x70], R70 ;  /* 0xffff904624007986 */ /* 0x000fe2000c10151c */
[----:B--2---:R-:W-:-:S03]  /*14660*/  IMAD.WIDE R2, R38, 0x70, R52 ;  /* 0x0000007026027825 */ /* 0x004fc600078e0234 */
[----:B------:R-:W-:Y:S01]  /*14670*/  STG.E.U16 desc[UR28][R36.64+-0x6e], R71 ;  /* 0xffff924724007986 */ /* 0x000fe2000c10151c */
[----:B-1----:R-:W-:Y:S03]  /*14680*/  HMMA.16816.F32 R128, R92, R156, R128 ;  /* 0x0000009c5c80723c */ /* 0x002fe60000001880 */
[----:B------:R-:W-:Y:S01]  /*14690*/  LDSM.16.MT88.4 R164, [R120+0x9c00] ;  /* 0x009c000078a4783b */ /* 0x000fe20000004200 */
[----:B------:R-:W-:-:S03]  /*146a0*/  IMAD.WIDE R4, R38, -0x70, R2 ;  /* 0xffffff9026047825 */ /* 0x000fc600078e0202 */
[----:B------:R-:W-:Y:S04]  /*146b0*/  STG.E.U16 desc[UR28][R46.64+-0x60], R237 ;  /* 0xffffa0ed2e007986 */ /* 0x000fe8000c10151c */
[----:B------:R-:W-:Y:S04]  /*146c0*/  STG.E.U16 desc[UR28][R46.64+-0x5e], R236 ;  /* 0xffffa2ec2e007986 */ /* 0x000fe8000c10151c */
[----:B------:R-:W-:Y:S04]  /*146d0*/  STG.E.U16 desc[UR28][R52.64+-0x60], R231 ;  /* 0xffffa0e734007986 */ /* 0x000fe8000c10151c */
[----:B------:R-:W-:Y:S04]  /*146e0*/  STG.E.U16 desc[UR28][R52.64+-0x5e], R230 ;  /* 0xffffa2e634007986 */ /* 0x000fe8000c10151c */
[----:B------:R-:W-:Y:S04]  /*146f0*/  STG.E.U16 desc[UR28][R2.64+-0x60], R49 ;  /* 0xffffa03102007986 */ /* 0x000fe8000c10151c */
[----:B------:R1:W-:Y:S01]  /*14700*/  STG.E.U16 desc[UR28][R2.64+-0x5e], R228 ;  /* 0xffffa2e402007986 */ /* 0x0003e2000c10151c */
[----:B------:R-:W-:-:S03]  /*14710*/  IMAD.MOV.U32 R225, RZ, RZ, R148 ;  /* 0x000000ffffe17224 */ /* 0x000fc600078e0094 */
[----:B------:R-:W-:Y:S04]  /*14720*/  STG.E.U16 desc[UR28][R36.64+-0x60], R48 ;  /* 0xffffa03024007986 */ /* 0x000fe8000c10151c */
[----:B------:R-:W-:Y:S04]  /*14730*/  STG.E.U16 desc[UR28][R36.64+-0x5e], R227 ;  /* 0xffffa2e324007986 */ /* 0x000fe8000c10151c */
[----:B------:R-:W-:Y:S04]  /*14740*/  STG.E.U16 desc[UR28][R46.64+-0x50], R229 ;  /* 0xffffb0e52e007986 */ /* 0x000fe8000c10151c */
[----:B------:R-:W-:Y:S01]  /*14750*/  STG.E.U16 desc[UR28][R46.64+-0x4e], R226 ;  /* 0xffffb2e22e007986 */ /* 0x000fe2000c10151c */
[----:B-1----:R-:W-:-:S03]  /*14760*/  IMAD.WIDE R2, R38, 0x70, R4 ;  /* 0x0000007026027825 */ /* 0x002fc600078e0204 */
[----:B------:R-:W-:Y:S04]  /*14770*/  STG.E.U16 desc[UR28][R4.64+-0x50], R221 ;  /* 0xffffb0dd04007986 */ /* 0x000fe8000c10151c */
[----:B------:R-:W1:Y:S01]  /*14780*/  LDSM.16.MT88.4 R148, [R120+0xac00] ;  /* 0x00ac00007894783b */ /* 0x000e620000004200 */
        /* <DEDUP_REMOVED lines=8> */
[----:B------:R3:W5:Y:S01]  /*14810*/  LDL.LU R228, [R1+0x1c4] ;  /* 0x0001c40001e47983 */ /* 0x0007620000300800 */
[----:B--2---:R-:W-:-:S03]  /*14820*/  IMAD.WIDE R2, R38, 0x70, R6 ;  /* 0x0000007026027825 */ /* 0x004fc600078e0206 */
[----:B------:R-:W-:Y:S04]  /*14830*/  STG.E.U16 desc[UR28][R6.64+-0x40], R205 ;  /* 0xffffc0cd06007986 */ /* 0x000fe8000c10151c */
[----:B------:R-:W-:Y:S01]  /*14840*/  STG.E.U16 desc[UR28][R6.64+-0x3e], R206 ;  /* 0xffffc2ce06007986 */ /* 0x000fe2000c10151c */
[----:B------:R-:W-:-:S03]  /*14850*/  IMAD.WIDE R4, R38, -0x70, R2 ;  /* 0xffffff9026047825 */ /* 0x000fc600078e0202 */
[----:B------:R-:W-:Y:S04]  /*14860*/  STG.E.U16 desc[UR28][R2.64+-0x40], R219 ;  /* 0xffffc0db02007986 */ /* 0x000fe8000c10151c */
[----:B------:R2:W-:Y:S04]  /*14870*/  STG.E.U16 desc[UR28][R2.64+-0x3e], R214 ;  /* 0xffffc2d602007986 */ /* 0x0005e8000c10151c */
[----:B------:R-:W-:Y:S04]  /*14880*/  STG.E.U16 desc[UR28][R36.64+-0x40], R213 ;  /* 0xffffc0d524007986 */ /* 0x000fe8000c10151c */
[----:B------:R-:W-:Y:S04]  /*14890*/  STG.E.U16 desc[UR28][R36.64+-0x3e], R251 ;  /* 0xffffc2fb24007986 */ /* 0x000fe8000c10151c */
[----:B------:R-:W-:Y:S04]  /*148a0*/  STG.E.U16 desc[UR28][R46.64+-0x30], R195 ;  /* 0xffffd0c32e007986 */ /* 0x000fe8000c10151c */
[----:B------:R-:W-:Y:S04]  /*148b0*/  STG.E.U16 desc[UR28][R46.64+-0x2e], R204 ;  /* 0xffffd2cc2e007986 */ /* 0x000fe8000c10151c */
[----:B------:R-:W-:Y:S04]  /*148c0*/  STG.E.U16 desc[UR28][R4.64+-0x30], R193 ;  /* 0xffffd0c104007986 */ /* 0x000fe8000c10151c */
[----:B------:R3:W5:Y:S01]  /*148d0*/  LDL.LU R227, [R1+0x1c0] ;  /* 0x0001c00001e37983 */ /* 0x0007620000300800 */
[----:B--2---:R-:W-:-:S03]  /*148e0*/  IMAD.WIDE R2, R38, 0x70, R4 ;  /* 0x0000007026027825 */ /* 0x004fc600078e0204 */
[----:B------:R2:W-:Y:S04]  /*148f0*/  STG.E.U16 desc[UR28][R4.64+-0x2e], R194 ;  /* 0xffffd2c204007986 */ /* 0x0005e8000c10151c */
[----:B------:R-:W-:Y:S04]  /*14900*/  STG.E.U16 desc[UR28][R2.64+-0x30], R212 ;  /* 0xffffd0d402007986 */ /* 0x000fe8000c10151c */
[----:B------:R4:W-:Y:S04]  /*14910*/  STG.E.U16 desc[UR28][R2.64+-0x2e], R252 ;  /* 0xffffd2fc02007986 */ /* 0x0009e8000c10151c */
[----:B------:R-:W-:Y:S04]  /*14920*/  STG.E.U16 desc[UR28][R36.64+-0x30], R250 ;  /* 0xffffd0fa24007986 */ /* 0x000fe8000c10151c */
[----:B------:R-:W-:Y:S01]  /*14930*/  STG.E.U16 desc[UR28][R36.64+-0x2e], R249 ;  /* 0xffffd2f924007986 */ /* 0x000fe2000c10151c */
[----:B-1----:R-:W-:Y:S03]  /*14940*/  HMMA.16816.F32 R116, R92, R150, R160 ;  /* 0x000000965c74723c */ /* 0x002fe600000018a0 */
[----:B------:R3:W5:Y:S01]  /*14950*/  LDL.LU R223, [R1+0x1bc] ;  /* 0x0001bc0001df7983 */ /* 0x0007620000300800 */
[----:B--2---:R-:W-:-:S03]  /*14960*/  IMAD.WIDE R4, R38, -0x70, R2 ;  /* 0xffffff9026047825 */ /* 0x004fc600078e0202 */
[----:B------:R-:W-:Y:S04]  /*14970*/  STG.E.U16 desc[UR28][R46.64+-0x20], R174 ;  /* 0xffffe0ae2e007986 */ /* 0x000fe8000c10151c */
[----:B------:R-:W-:Y:S01]  /*14980*/  STG.E.U16 desc[UR28][R46.64+-0x1e], R175 ;  /* 0xffffe2af2e007986 */ /* 0x000fe2000c10151c */
[----:B----4-:R-:W-:-:S03]  /*14990*/  IMAD.WIDE R2, R38, 0x70, R4 ;  /* 0x0000007026027825 */ /* 0x010fc600078e0204 */
[----:B------:R-:W-:Y:S04]  /*149a0*/  STG.E.U16 desc[UR28][R4.64+-0x20], R172 ;  /* 0xffffe0ac04007986 */ /* 0x000fe8000c10151c */
[----:B------:R1:W-:Y:S04]  /*149b0*/  STG.E.U16 desc[UR28][R4.64+-0x1e], R173 ;  /* 0xffffe2ad04007986 */ /* 0x0003e8000c10151c */
[----:B------:R-:W-:Y:S04]  /*149c0*/  STG.E.U16 desc[UR28][R2.64+-0x20], R247 ;  /* 0xffffe0f702007986 */ /* 0x000fe8000c10151c */
[----:B------:R2:W-:Y:S04]  /*149d0*/  STG.E.U16 desc[UR28][R2.64+-0x1e], R246 ;  /* 0xffffe2f602007986 */ /* 0x0005e8000c10151c */
[----:B------:R-:W-:Y:S04]  /*149e0*/  STG.E.U16 desc[UR28][R36.64+-0x20], R248 ;  /* 0xffffe0f824007986 */ /* 0x000fe8000c10151c */
[----:B------:R-:W-:Y:S01]  /*149f0*/  STG.E.U16 desc[UR28][R36.64+-0x1e], R244 ;  /* 0xffffe2f424007986 */ /* 0x000fe2000c10151c */
[----:B------:R-:W-:Y:S03]  /*14a00*/  HMMA.16816.F32 R124, R92, R158, R180 ;  /* 0x0000009e5c7c723c */ /* 0x000fe600000018b4 */
        /* <DEDUP_REMOVED lines=8> */
[----:B------:R1:W-:Y:S01]  /*14a90*/  STG.E.U16 desc[UR28][R2.64+-0xe], R243 ;  /* 0xfffff2f302007986 */ /* 0x0003e2000c10151c */
[C---:B------:R-:W-:Y:S03]  /*14aa0*/  HMMA.16816.F32 R160, R96.reuse, R156, R188 ;  /* 0x0000009c60a0723c */ /* 0x040fe600000018bc */
[----:B------:R3:W5:Y:S04]  /*14ab0*/  LDL.LU R219, [R1+0x1b4] ;  /* 0x0001b40001db7983 */ /* 0x0007680000300800 */
[----:B------:R3:W5:Y:S01]  /*14ac0*/  LDL.LU R214, [R1+0x1b0] ;  /* 0x0001b00001d67983 */ /* 0x0007620000300800 */
[----:B------:R-:W-:Y:S01]  /*14ad0*/  HMMA.16816.F32 R156, R96, R158, R100 ;  /* 0x0000009e609c723c */ /* 0x000fe20000001864 */
[----:B------:R-:W-:-:S02]  /*14ae0*/  IMAD.MOV.U32 R100, RZ, RZ, R211 ;  /* 0x000000ffff647224 */ /* 0x000fc400078e00d3 */
[----:B------:R3:W5:Y:S01]  /*14af0*/  LDL.LU R213, [R1+0x1ac] ;  /* 0x0001ac0001d57983 */ /* 0x0007620000300800 */
[----:B------:R-:W-:-:S03]  /*14b00*/  IMAD.MOV.U32 R102, RZ, RZ, R41 ;  /* 0x000000ffff667224 */ /* 0x000fc600078e0029 */
[----:B------:R3:W5:Y:S01]  /*14b10*/  LDL.LU R212, [R1+0x1a8] ;  /* 0x0001a80001d47983 */ /* 0x0007620000300800 */
[----:B------:R-:W-:Y:S01]  /*14b20*/  IMAD.MOV.U32 R101, RZ, RZ, R40 ;  /* 0x000000ffff657224 */ /* 0x000fe200078e0028 */
[----:B-1----:R-:W-:-:S04]  /*14b30*/  IADD3 R2, P3, PT, R46, -0x100, RZ ;  /* 0xffffff002e027810 */ /* 0x002fc80007f7e0ff */
[----:B------:R-:W-:Y:S01]  /*14b40*/  IADD3.X R0, PT, PT, R47, -0x1, RZ, P3, !PT ;  /* 0xffffffff2f007810 */ /* 0x000fe20001ffe4ff */
[----:B------:R3:W-:Y:S04]  /*14b50*/  STL [R1+0x14], R2 ;  /* 0x0000140201007387 */ /* 0x0007e80000100800 */
[----:B------:R3:W5:Y:S04]  /*14b60*/  LDL.LU R211, [R1+0x1a4] ;  /* 0x0001a40001d37983 */ /* 0x0007680000300800 */
[----:B------:R3:W-:Y:S04]  /*14b70*/  STL [R1+0x10], R0 ;  /* 0x0000100001007387 */ /* 0x0007e80000100800 */
        /* <DEDUP_REMOVED lines=22> */
[----:B------:R-:W-:Y:S01]  /*14ce0*/  HMMA.16816.F32 R84, R96, R12, R16 ;  /* 0x0000000c6054723c */ /* 0x000fe20000001810 */
[----:B------:R-:W-:-:S07]  /*14cf0*/  UISETP.GT.U32.AND UP0, UPT, UR30, UR18, UPT ;  /* 0x000000121e00728c */ /* 0x000fce000bf04070 */
[-C--:B------:R-:W-:Y:S08]  /*14d00*/  HMMA.16816.F32 R92, R92, R14.reuse, R232 ;  /* 0x0000000e5c5c723c */ /* 0x080ff000000018e8 */
[----:B------:R-:W-:Y:S01]  /*14d10*/  HMMA.16816.F32 R96, R96, R14, R32 ;  /* 0x0000000e6060723c */ /* 0x000fe20000001820 */
[----:B------:R-:W-:-:S04]  /*14d20*/  NOP ;  /* 0x0000000000007918 */ /* 0x000fc80000000000 */
[----:B-1-3--:R-:W-:-:S15]  /*14d30*/  BRA.U !UP0, `(.L_x_1249) ;  /* 0x000000a108647547 */ /* 0x00afde000b800000 */
[----:B------:R-:W2:Y:S04]  /*14d40*/  LDL R39, [R1+0x198] ;  /* 0x0001980001277983 */ /* 0x000ea80000100800 */
[----:B------:R-:W3:Y:S01]  /*14d50*/  LDL R38, [R1+0x194] ;  /* 0x0001940001267983 */ /* 0x000ee20000100800 */
[----:B------:R-:W-:Y:S01]  /*14d60*/  UIADD3 UR30, UPT, UPT, UR23, -0x3, URZ ;  /* 0xfffffffd171e7890 */ /* 0x000fe2000fffe0ff */
[----:B------:R-:W-:-:S04]  /*14d70*/  DEPBAR.LE SB0, 0x0 ;  /* 0x000080000000791a */ /* 0x000fc80000000000 */
[----:B------:R-:W-:Y:S01]  /*14d80*/  UIMAD.WIDE.U32 UR38, UR30, UR8, URZ ;  /* 0x000000081e2672a5 */ /* 0x000fe2000f8e00ff */
[----:B------:R-:W-:Y:S02]  /*14d90*/  IMAD.SHL.U32 R225, R216, 0x2, RZ ;  /* 0x00000002d8e17824 */ /* 0x000fe400078e00ff */
[----:B-----5:R-:W-:Y:S01]  /*14da0*/  VIADD R44, R223, 0x8 ;  /* 0x00000008df2c7836 */ /* 0x020fe20000000000 */
        /* <DEDUP_REMOVED lines=9> */
[----:B------:R-:W1:Y:S01]  /*14e40*/  LDCU UR8, c[0x0][0x504] ;  /* 0x0000a080ff0877ac */ /* 0x000e620008000800 */
[----:B------:R-:W-:Y:S02]  /*14e50*/  UISETP.GT.U32.AND UP0, UPT, UR30, UR18, UPT ;  /* 0x000000121e00728c */ /* 0x000fe4000bf04070 */
[----:B-1----:R-:W-:Y:S01]  /*14e60*/  UIADD3 UR8, UPT, UPT, UR20, UR8, URZ ;  /* 0x0000000814087290 */ /* 0x002fe2000fffe0ff */
        /* <DEDUP_REMOVED lines=39> */
[----:B------:R-:W2:Y:S04]  /*150e0*/  LDSM.16.M88.4 R24, [R40+0x6800] ;  /* 0x006800002818783b */ /* 0x000ea80000000200 */
[----:B------:R-:W2:Y:S04]  /*150f0*/  LDSM.16.M88.4 R20, [R40+0x6c00] ;  /* 0x006c00002814783b */ /* 0x000ea80000000200 */
[----:B------:R-:W-:Y:S04]  /*15100*/  LDSM.16.M88.4 R60, [R41+0x6000] ;  /* 0x00600000293c783b */ /* 0x000fe80000000200 */
[----:B-1----:R-:W1:Y:S04]  /*15110*/  LDSM.16.M88.4 R4, [R224+0x1000] ;  /* 0x00100000e004783b */ /* 0x002e680000000200 */
[----:B------:R-:W1:Y:S04]  /*15120*/  LDSM.16.M88.4 R48, [R41+0x6800] ;  /* 0x006800002930783b */ /* 0x000e680000000200 */
[----:B------:R-:W1:Y:S04]  /*15130*/  LDSM.16.M88.4 R12, [R214] ;  /* 0x00000000d60c783b */ /* 0x000e680000000200 */
[----:B------:R-:W1:Y:S04]  /*15140*/  LDSM.16.M88.4 R52, [R41+0x6400] ;  /* 0x006400002934783b */ /* 0x000e680000000200 */
[----:B------:R-:W1:Y:S01]  /*15150*/  LDSM.16.M88.4 R36, [R41+0x6c00] ;  /* 0x006c00002924783b */ /* 0x000e620000000200 */
[C---:B---3--:R-:W-:Y:S03]  /*15160*/  HMMA.16816.F32 R180, R8.reuse, R32, RZ ;  /* 0x0000002008b4723c */ /* 0x048fe600000018ff */
[----:B------:R-:W3:Y:S04]  /*15170*/  LDSM.16.M88.4 R16, [R224] ;  /* 0x00000000e010783b */ /* 0x000ee80000000200 */
        /* <DEDUP_REMOVED lines=26> */
[C---:B------:R-:W-:Y:S08]  /*15320*/  HMMA.16816.F32 R28, R12.reuse, R30, RZ ;  /* 0x0000001e0c1c723c */ /* 0x040ff000000018ff */
[----:B------:R-:W-:Y:S01]  /*15330*/  HMMA.16816.F32 R24, R12, R22, RZ ;  /* 0x000000160c18723c */ /* 0x000fe200000018ff */
[----:B------:R-:W2:Y:S04]  /*15340*/  LDSM.16.M88.4 R12, [R40+0x7400] ;  /* 0x00740000280c783b */ /* 0x000ea80000000200 */
[----:B------:R-:W4:Y:S03]  /*15350*/  LDSM.16.M88.4 R20, [R40+0x7000] ;  /* 0x007000002814783b */ /* 0x000f260000000200 */
[C---:B---3--:R-:W-:Y:S08]  /*15360*/  HMMA.16816.F32 R248, R16.reuse, R36, R184 ;  /* 0x0000002410f8723c */ /* 0x048ff000000018b8 */
[C---:B------:R-:W-:Y:S08]  /*15370*/  HMMA.16816.F32 R192, R16.reuse, R52, R192 ;  /* 0x0000003410c0723c */ /* 0x040ff000000018c0 */
[----:B------:R-:W-:Y:S01]  /*15380*/  HMMA.16816.F32 R52, R16, R54, R28 ;  /* 0x000000361034723c */ /* 0x000fe2000000181c */
[----:B------:R-:W-:Y:S02]  /*15390*/  LDSM.16.M88.4 R28, [R41+0x7800] ;  /* 0x00780000291c783b */ /* 0x000fe40000000200 */
[----:B------:R-:W-:-:S02]  /*153a0*/  IMAD.MOV.U32 R36, RZ, RZ, R248 ;  /* 0x000000ffff247224 */ /* 0x000fc400078e00f8 */
[----:B------:R-:W-:Y:S02]  /*153b0*/  IMAD.MOV.U32 R3, RZ, RZ, R249 ;  /* 0x000000ffff037224 */ /* 0x000fe400078e00f9 */
[----:B------:R-:W-:Y:S01]  /*153c0*/  IMAD.MOV.U32 R2, RZ, RZ, R250 ;  /* 0x000000ffff027224 */ /* 0x000fe200078e00fa */
[----:B------:R-:W-:Y:S01]  /*153d0*/  HMMA.16816.F32 R104, R16, R38, R24 ;  /* 0x000000261068723c */ /* 0x000fe20000001818 */
[----:B------:R-:W-:-:S07]  /*153e0*/  IMAD.MOV.U32 R0, RZ, RZ, R251 ;  /* 0x000000ffff007224 */ /* 0x000fce00078e00fb */
[----:B-1----:R-:W-:Y:S08]  /*153f0*/  HMMA.16816.F32 R24, R4, R32, R204 ;  /* 0x000000200418723c */ /* 0x002ff000000018cc */
[C---:B------:R-:W-:Y:S08]  /*15400*/  HMMA.16816.F32 R196, R16.reuse, R60, R196 ;  /* 0x0000003c10c4723c */ /* 0x040ff000000018c4 */
[C---:B------:R-:W-:Y:S08]  /*15410*/  HMMA.16816.F32 R188, R16.reuse, R48, R188 ;  /* 0x0000003010bc723c */ /* 0x040ff000000018bc */
[C---:B------:R-:W-:Y:S08]  /*15420*/  HMMA.16816.F32 R172, R16.reuse, R50, R100 ;  /* 0x0000003210ac723c */ /* 0x040ff00000001864 */
[----:B------:R-:W-:Y:S01]  /*15430*/  HMMA.16816.F32 R60, R16, R62, R64 ;  /* 0x0000003e103c723c */ /* 0x000fe20000001840 */
[----:B------:R-:W-:-:S07]  /*15440*/  IMAD.MOV.U32 R16, RZ, RZ, R24 ;  /* 0x000000ffff107224 */ /* 0x000fce00078e0018 */
[C---:B--2---:R-:W-:Y:S01]  /*15450*/  HMMA.16816.F32 R48, R4.reuse, R12, R240 ;  /* 0x0000000c0430723c */ /* 0x044fe200000018f0 */
[----:B------:R-:W-:Y:S02]  /*15460*/  IMAD.MOV.U32 R240, RZ, RZ, R36 ;  /* 0x000000fffff07224 */ /* 0x000fe400078e0024 */
[----:B------:R-:W-:Y:S02]  /*15470*/  IMAD.MOV.U32 R241, RZ, RZ, R3 ;  /* 0x000000fffff17224 */ /* 0x000fe400078e0003 */
[----:B------:R-:W-:Y:S02]  /*15480*/  IMAD.MOV.U32 R242, RZ, RZ, R2 ;  /* 0x000000fffff27224 */ /* 0x000fe400078e0002 */
[----:B------:R-:W-:Y:S01]  /*15490*/  IMAD.MOV.U32 R243, RZ, RZ, R0 ;  /* 0x000000fffff37224 */ /* 0x000fe200078e0000 */
[----:B----4-:R-:W-:Y:S01]  /*154a0*/  HMMA.16816.F32 R100, R4, R20, R244 ;  /* 0x000000140464723c */ /* 0x010fe200000018f4 */
[----:B------:R-:W-:Y:S02]  /*154b0*/  IMAD.MOV.U32 R3, RZ, RZ, R25 ;  /* 0x000000ffff037224 */ /* 0x000fe400078e0019 */
[----:B------:R-:W-:-:S02]  /*154c0*/  IMAD.MOV.U32 R2, RZ, RZ, R26 ;  /* 0x000000ffff027224 */ /* 0x000fc400078e001a */
[----:B------:R-:W-:Y:S02]  /*154d0*/  IMAD.MOV.U32 R0, RZ, RZ, R27 ;  /* 0x000000ffff007224 */ /* 0x000fe400078e001b */
[----:B------:R-:W-:Y:S01]  /*154e0*/  LDSM.16.M88.4 R24, [R41+0x7c00] ;  /* 0x007c00002918783b */ /* 0x000fe20000000200 */
[C---:B------:R-:W-:Y:S08]  /*154f0*/  HMMA.16816.F32 R184, R4.reuse, R56, R232 ;  /* 0x0000003804b8723c */ /* 0x040ff000000018e8 */
[C---:B------:R-:W-:Y:S08]  /*15500*/  HMMA.16816.F32 R64, R4.reuse, R22, R180 ;  /* 0x000000160440723c */ /* 0x040ff000000018b4 */
[C---:B------:R-:W-:Y:S08]  /*15510*/  HMMA.16816.F32 R36, R4.reuse, R14, R176 ;  /* 0x0000000e0424723c */ /* 0x040ff000000018b0 */
[C---:B------:R-:W-:Y:S08]  /*15520*/  HMMA.16816.F32 R200, R4.reuse, R58, R200 ;  /* 0x0000003a04c8723c */ /* 0x040ff000000018c8 */
[----:B------:R-:W-:Y:S08]  /*15530*/  HMMA.16816.F32 R236, R4, R34, R236 ;  /* 0x0000002204ec723c */ /* 0x000ff000000018ec */
[C---:B------:R-:W-:Y:S08]  /*15540*/  HMMA.16816.F32 R4, R8.reuse, R14, R52 ;  /* 0x0000000e0804723c */ /* 0x040ff00000001834 */
[----:B------:R-:W-:Y:S01]  /*15550*/  HMMA.16816.F32 R204, R8, R22, R60 ;  /* 0x0000001608cc723c */ /* 0x000fe2000000183c */
[----:B------:R-:W-:-:S02]  /*15560*/  IMAD.MOV.U32 R61, RZ, RZ, R3 ;  /* 0x000000ffff3d7224 */ /* 0x000fc400078e0003 */
[----:B------:R-:W-:Y:S02]  /*15570*/  IMAD.MOV.U32 R62, RZ, RZ, R2 ;  /* 0x000000ffff3e7224 */ /* 0x000fe400078e0002 */
[----:B------:R-:W-:Y:S02]  /*15580*/  IMAD.MOV.U32 R63, RZ, RZ, R0 ;  /* 0x000000ffff3f7224 */ /* 0x000fe400078e0000 */
[----:B------:R-:W-:Y:S01]  /*15590*/  IMAD.MOV.U32 R60, RZ, RZ, R16 ;  /* 0x000000ffff3c7224 */ /* 0x000fe200078e0010 */
[C---:B------:R-:W-:Y:S01]  /*155a0*/  HMMA.16816.F32 R232, R8.reuse, R20, R196 ;  /* 0x0000001408e8723c */ /* 0x040fe200000018c4 */
[----:B------:R-:W-:Y:S02]  /*155b0*/  LDSM.16.M88.4 R20, [R41+0x7400] ;  /* 0x007400002914783b */ /* 0x000fe40000000200 */
[----:B------:R-:W-:Y:S02]  /*155c0*/  IMAD.MOV.U32 R42, RZ, RZ, R4 ;  /* 0x000000ffff2a7224 */ /* 0x000fe400078e0004 */
[----:B------:R-:W-:Y:S01]  /*155d0*/  IMAD.MOV.U32 R3, RZ, RZ, R5 ;  /* 0x000000ffff037224 */ /* 0x000fe200078e0005 */
[----:B------:R-:W1:Y:S01]  /*155e0*/  LDSM.16.M88.4 R16, [R224+0x2000] ;  /* 0x00200000e010783b */ /* 0x000e620000000200 */
[----:B------:R-:W-:Y:S01]  /*155f0*/  IMAD.MOV.U32 R2, RZ, RZ, R6 ;  /* 0x000000ffff027224 */ /* 0x000fe200078e0006 */
[C---:B------:R-:W-:Y:S01]  /*15600*/  HMMA.16816.F32 R196, R8.reuse, R12, R192 ;  /* 0x0000000c08c4723c */ /* 0x040fe200000018c0 */
[----:B------:R-:W-:Y:S01]  /*15610*/  IMAD.MOV.U32 R0, RZ, RZ, R7 ;  /* 0x000000ffff007224 */ /* 0x000fe200078e0007 */
[----:B------:R-:W-:Y:S04]  /*15620*/  LDSM.16.M88.4 R12, [R41+0x7000] ;  /* 0x00700000290c783b */ /* 0x000fe80000000200 */
[----:B------:R-:W2:Y:S02]  /*15630*/  LDSM.16.M88.4 R4, [R224+0x3000] ;  /* 0x00300000e004783b */ /* 0x000ea40000000200 */
[C---:B------:R-:W-:Y:S08]  /*15640*/  HMMA.16816.F32 R248, R8.reuse, R56, R188 ;  /* 0x0000003808f8723c */ /* 0x040ff000000018bc */
[C---:B------:R-:W-:Y:S08]  /*15650*/  HMMA.16816.F32 R244, R8.reuse, R58, R172 ;  /* 0x0000003a08f4723c */ /* 0x040ff000000018ac */
[C---:B------:R-:W-:Y:S08]  /*15660*/  HMMA.16816.F32 R192, R8.reuse, R34, R104 ;  /* 0x0000002208c0723c */ /* 0x040ff00000001868 */
[----:B------:R-:W-:Y:S01]  /*15670*/  HMMA.16816.F32 R240, R8, R32, R240 ;  /* 0x0000002008f0723c */ /* 0x000fe200000018f0 */
[----:B------:R-:W-:Y:S04]  /*15680*/  LDSM.16.M88.4 R8, [R40+0x8000] ;  /* 0x008000002808783b */ /* 0x000fe80000000200 */
[----:B------:R-:W-:Y:S03]  /*15690*/  LDSM.16.M88.4 R32, [R40+0x8c00] ;  /* 0x008c00002820783b */ /* 0x000fe60000000200 */
[----:B-1----:R-:W-:Y:S08]  /*156a0*/  HMMA.16816.F32 R248, R16, R28, R248 ;  /* 0x0000001c10f8723c */ /* 0x002ff000000018f8 */
[C---:B--2---:R-:W-:Y:S08]  /*156b0*/  HMMA.16816.F32 R180, R4.reuse, R14, R64 ;  /* 0x0000000e04b4723c */ /* 0x044ff00000001840 */
[C---:B------:R-:W-:Y:S08]  /*156c0*/  HMMA.16816.F32 R188, R4.reuse, R12, R100 ;  /* 0x0000000c04bc723c */ /* 0x040ff00000001864 */
[C---:B------:R-:W-:Y:S08]  /*156d0*/  HMMA.16816.F32 R64, R4.reuse, R24, R60 ;  /* 0x000000180440723c */ /* 0x040ff0000000183c */
[C---:B------:R-:W-:Y:S01]  /*156e0*/  HMMA.16816.F32 R176, R4.reuse, R20, R48 ;  /* 0x0000001404b0723c */ /* 0x040fe20000001830 */
[----:B------:R-:W-:Y:S07]  /*156f0*/  LDSM.16.M88.4 R48, [R40+0x8400] ;  /* 0x008400002830783b */ /* 0x000fee0000000200 */
[C---:B------:R-:W-:Y:S01]  /*15700*/  HMMA.16816.F32 R172, R4.reuse, R22, R36 ;  /* 0x0000001604ac723c */ /* 0x040fe20000001824 */
[----:B------:R-:W-:Y:S07]  /*15710*/  LDSM.16.M88.4 R36, [R40+0x8800] ;  /* 0x008800002824783b */ /* 0x000fee0000000200 */
[----:B------:R-:W-:Y:S01]  /*15720*/  HMMA.16816.F32 R104, R4, R28, R184 ;  /* 0x0000001c0468723c */ /* 0x000fe200000018b8 */
[----:B------:R-:W-:-:S02]  /*15730*/  IMAD.MOV.U32 R184, RZ, RZ, R42 ;  /* 0x000000ffffb87224 */ /* 0x000fc400078e002a */
[----:B------:R-:W-:Y:S02]  /*15740*/  IMAD.MOV.U32 R185, RZ, RZ, R3 ;  /* 0x000000ffffb97224 */ /* 0x000fe400078e0003 */
[----:B------:R-:W-:Y:S01]  /*15750*/  IMAD.MOV.U32 R186, RZ, RZ, R2 ;  /* 0x000000ffffba7224 */ /* 0x000fe200078e0002 */
[----:B------:R-:W-:Y:S01]  /*15760*/  LOP3.LUT R2, R225, 0x6, RZ, 0xc0, !PT ;  /* 0x00000006e1027812 */ /* 0x000fe200078ec0ff */
[----:B------:R-:W-:Y:S01]  /*15770*/  IMAD.MOV.U32 R187, RZ, RZ, R0 ;  /* 0x000000ffffbb7224 */ /* 0x000fe200078e0000 */
[----:B------:R-:W-:Y:S01]  /*15780*/  HMMA.16816.F32 R100, R4, R30, R200 ;  /* 0x0000001e0464723c */ /* 0x000fe200000018c8 */
[----:B------:R-:W-:Y:S02]  /*15790*/  IMAD.U32 R0, RZ, RZ, UR23 ;  /* 0x00000017ff007e24 */ /* 0x000fe4000f8e00ff */
[----:B------:R1:W-:Y:S02]  /*157a0*/  STL [R1+0x188], R2 ;  /* 0x0001880201007387 */ /* 0x0003e40000100800 */
[----:B------:R-:W-:-:S03]  /*157b0*/  IMAD R0, R0, 0x40, R2 ;  /* 0x0000004000007824 */ /* 0x000fc600078e0202 */
[----:B------:R-:W-:Y:S01]  /*157c0*/  HMMA.16816.F32 R60, R4, R26, R236 ;  /* 0x0000001a043c723c */ /* 0x000fe200000018ec */
[----:B------:R-:W2:Y:S07]  /*157d0*/  LDSM.16.M88.4 R4, [R214+0x5000] ;  /* 0x00500000d604783b */ /* 0x000eae0000000200 */
[C---:B------:R-:W-:Y:S08]  /*157e0*/  HMMA.16816.F32 R56, R16.reuse, R12, R232 ;  /* 0x0000000c1038723c */ /* 0x040ff000000018e8 */
[----:B------:R-:W-:Y:S01]  /*157f0*/  HMMA.16816.F32 R52, R16, R14, R204 ;  /* 0x0000000e1034723c */ /* 0x000fe200000018cc */
[----:B------:R-:W3:Y:S01]  /*15800*/  LDSM.16.M88.4 R12, [R214+0x4000] ;  /* 0x00400000d60c783b */ /* 0x000ee20000000200 */
[----:B-1----:R-:W-:-:S06]  /*15810*/  VIADD R2, R0, UR20 ;  /* 0x0000001400027c36 */ /* 0x002fcc0008000000 */
[C---:B------:R-:W-:Y:S08]  /*15820*/  HMMA.16816.F32 R204, R16.reuse, R20, R196 ;  /* 0x0000001410cc723c */ /* 0x040ff000000018c4 */
[C---:B------:R-:W-:Y:S01]  /*15830*/  HMMA.16816.F32 R200, R16.reuse, R22, R184 ;  /* 0x0000001610c8723c */ /* 0x040fe200000018b8 */
[----:B------:R-:W-:Y:S07]  /*15840*/  LDSM.16.M88.4 R20, [R41+0x8000] ;  /* 0x008000002914783b */ /* 0x000fee0000000200 */
[----:B------:R-:W-:Y:S08]  /*15850*/  HMMA.16816.F32 R196, R16, R26, R192 ;  /* 0x0000001a10c4723c */ /* 0x000ff000000018c0 */
[C---:B--2---:R-:W-:Y:S08]  /*15860*/  HMMA.16816.F32 R192, R4.reuse, R8, R188 ;  /* 0x0000000804c0723c */ /* 0x044ff000000018bc */
[C---:B------:R-:W-:Y:S08]  /*15870*/  HMMA.16816.F32 R184, R4.reuse, R48, R176 ;  /* 0x0000003004b8723c */ /* 0x040ff000000018b0 */
[C---:B------:R-:W-:Y:S08]  /*15880*/  HMMA.16816.F32 R188, R4.reuse, R10, R180 ;  /* 0x0000000a04bc723c */ /* 0x040ff000000018b4 */
[C---:B------:R-:W-:Y:S08]  /*15890*/  HMMA.16816.F32 R176, R4.reuse, R36, R104 ;  /* 0x0000002404b0723c */ /* 0x040ff00000001868 */
[C---:B------:R-:W-:Y:S08]  /*158a0*/  HMMA.16816.F32 R180, R4.reuse, R50, R172 ;  /* 0x0000003204b4723c */ /* 0x040ff000000018ac */
[C---:B------:R-:W-:Y:S08]  /*158b0*/  HMMA.16816.F32 R104, R4.reuse, R32, R64 ;  /* 0x000000200468723c */ /* 0x040ff00000001840 */
[----:B------:R-:W-:Y:S08]  /*158c0*/  HMMA.16816.F32 R172, R4, R38, R100 ;  /* 0x0000002604ac723c */ /* 0x000ff00000001864 */
[----:B---3--:R-:W-:Y:S08]  /*158d0*/  HMMA.16816.F32 R64, R12, R8, R56 ;  /* 0x000000080c40723c */ /* 0x008ff00000001838 */
[----:B------:R-:W-:Y:S01]  /*158e0*/  HMMA.16816.F32 R240, R16, R24, R240 ;  /* 0x0000001810f0723c */ /* 0x000fe200000018f0 */
[----:B------:R-:W-:Y:S07]  /*158f0*/  LDSM.16.M88.4 R24, [R41+0x8800] ;  /* 0x008800002918783b */ /* 0x000fee0000000200 */
[----:B------:R-:W-:Y:S01]  /*15900*/  HMMA.16816.F32 R100, R4, R34, R60 ;  /* 0x000000220464723c */ /* 0x000fe2000000183c */
[----:B------:R-:W1:Y:S07]  /*15910*/  LDSM.16.M88.4 R4, [R224+0x5000] ;  /* 0x00500000e004783b */ /* 0x000e6e0000000200 */
[----:B------:R-:W-:Y:S01]  /*15920*/  HMMA.16816.F32 R56, R12, R10, R52 ;  /* 0x0000000a0c38723c */ /* 0x000fe20000001834 */
[----:B------:R-:W2:Y:S07]  /*15930*/  LDSM.16.M88.4 R8, [R224+0x4000] ;  /* 0x00400000e008783b */ /* 0x000eae0000000200 */
[----:B------:R-:W-:Y:S01]  /*15940*/  HMMA.16816.F32 R244, R16, R30, R244 ;  /* 0x0000001e10f4723c */ /* 0x000fe200000018f4 */
[----:B------:R-:W3:Y:S04]  /*15950*/  LDSM.16.M88.4 R16, [R41+0x8400] ;  /* 0x008400002910783b */ /* 0x000ee80000000200 */
[----:B------:R-:W4:Y:S01]  /*15960*/  LDSM.16.M88.4 R40, [R41+0x8c00] ;  /* 0x008c00002928783b */ /* 0x000f220000000200 */
[----:B------:R-:W-:-:S04]  /*15970*/  DEPBAR.LE SB0, 0x0 ;  /* 0x000080000000791a */ /* 0x000fc80000000000 */
[C---:B------:R-:W-:Y:S08]  /*15980*/  HMMA.16816.F32 R28, R12.reuse, R36, R248 ;  /* 0x000000240c1c723c */ /* 0x040ff000000018f8 */
[C---:B------:R-:W-:Y:S08]  /*15990*/  HMMA.16816.F32 R52, R12.reuse, R48, R204 ;  /* 0x000000300c34723c */ /* 0x040ff000000018cc */
[C---:B------:R-:W-:Y:S08]  /*159a0*/  HMMA.16816.F32 R48, R12.reuse, R50, R200 ;  /* 0x000000320c30723c */ /* 0x040ff000000018c8 */
[----:B------:R-:W-:Y:S08]  /*159b0*/  HMMA.16816.F32 R36, R12, R38, R244 ;  /* 0x000000260c24723c */ /* 0x000ff000000018f4 */
[C---:B-1----:R-:W-:Y:S08]  /*159c0*/  HMMA.16816.F32 R200, R4.reuse, R20, R192 ;  /* 0x0000001404c8723c */ /* 0x042ff000000018c0 */
[----:B------:R-:W-:Y:S08]  /*159d0*/  HMMA.16816.F32 R244, R4, R26, R172 ;  /* 0x0000001a04f4723c */ /* 0x000ff000000018ac */
[----:B--2---:R-:W-:Y:S01]  /*159e0*/  HMMA.16816.F32 R64, R8, R20, R64 ;  /* 0x000000140840723c */ /* 0x004fe20000001840 */
[----:B------:R-:W-:-:S04]  /*159f0*/  VIADD R21, R2, 0xffffff40 ;  /* 0xffffff4002157836 */ /* 0x000fc80000000000 */
[----:B------:R-:W-:-:S03]  /*15a00*/  IMAD.IADD R3, R44, 0x1, -R21 ;  /* 0x000000012c037824 */ /* 0x000fc600078e0a15 */
[----:B------:R-:W-:Y:S01]  /*15a10*/  HMMA.16816.F32 R172, R8, R24, R28 ;  /* 0x0000001808ac723c */ /* 0x000fe2000000181c */
[C---:B------:R-:W-:Y:S01]  /*15a20*/  VIADD R29, R2.reuse, 0xffffff41 ;  /* 0xffffff41021d7836 */ /* 0x040fe20000000000 */
[----:B------:R-:W-:Y:S01]  /*15a30*/  IABS R3, R3 ;  /* 0x0000000300037213 */ /* 0x000fe20000000000 */
[C---:B------:R-:W-:Y:S02]  /*15a40*/  VIADD R30, R2.reuse, 0xffffff51 ;  /* 0xffffff51021e7836 */ /* 0x040fe40000000000 */
[C---:B------:R-:W-:Y:S02]  /*15a50*/  VIADD R28, R2.reuse, 0xffffff60 ;  /* 0xffffff60021c7836 */ /* 0x040fe40000000000 */
[C---:B------:R-:W-:Y:S01]  /*15a60*/  VIADD R31, R2.reuse, 0xffffff61 ;  /* 0xffffff61021f7836 */ /* 0x040fe20000000000 */
[----:B------:R-:W-:Y:S01]  /*15a70*/  HMMA.16816.F32 R60, R12, R32, R240 ;  /* 0x000000200c3c723c */ /* 0x000fe200000018f0 */
[C---:B------:R-:W-:Y:S02]  /*15a80*/  VIADD R32, R2.reuse, 0xffffff48 ;  /* 0xffffff4802207836 */ /* 0x040fe40000000000 */
[----:B------:R-:W-:-:S05]  /*15a90*/  VIADD R33, R2, 0xffffff58 ;  /* 0xffffff5802217836 */ /* 0x000fca0000000000 */
[C---:B------:R-:W-:Y:S08]  /*15aa0*/  HMMA.16816.F32 R204, R4.reuse, R22, R188 ;  /* 0x0000001604cc723c */ /* 0x040ff000000018bc */
[C---:B---3--:R-:W-:Y:S08]  /*15ab0*/  HMMA.16816.F32 R232, R4.reuse, R16, R184 ;  /* 0x0000001004e8723c */ /* 0x048ff000000018b8 */
[C---:B------:R-:W-:Y:S08]  /*15ac0*/  HMMA.16816.F32 R236, R4.reuse, R18, R180 ;  /* 0x0000001204ec723c */ /* 0x040ff000000018b4 */
[----:B------:R-:W-:Y:S01]  /*15ad0*/  HMMA.16816.F32 R240, R4, R24, R176 ;  /* 0x0000001804f0723c */ /* 0x000fe200000018b0 */
[----:B------:R-:W-:-:S07]  /*15ae0*/  VIADD R25, R2, 0xffffff49 ;  /* 0xffffff4902197836 */ /* 0x000fce0000000000 */
[C---:B----4-:R-:W-:Y:S08]  /*15af0*/  HMMA.16816.F32 R248, R4.reuse, R40, R104 ;  /* 0x0000002804f8723c */ /* 0x050ff00000001868 */
[----:B------:R-:W-:Y:S01]  /*15b00*/  HMMA.16816.F32 R100, R4, R42, R100 ;  /* 0x0000002a0464723c */ /* 0x000fe20000001864 */
[C---:B------:R-:W-:Y:S02]  /*15b10*/  IMAD.IADD R5, R44.reuse, 0x1, -R29 ;  /* 0x000000012c057824 */ /* 0x040fe400078e0a1d */
[----:B------:R-:W-:-:S02]  /*15b20*/  IMAD.IADD R6, R44, 0x1, -R32 ;  /* 0x000000012c067824 */ /* 0x000fc400078e0a20 */
[----:B------:R-:W-:Y:S01]  /*15b30*/  IMAD.MOV.U32 R4, RZ, RZ, R3 ;  /* 0x000000ffff047224 */ /* 0x000fe200078e0003 */
[----:B------:R-:W-:Y:S01]  /*15b40*/  IABS R5, R5 ;  /* 0x0000000500057213 */ /* 0x000fe20000000000 */
[----:B------:R-:W-:Y:S01]  /*15b50*/  IMAD.IADD R7, R44, 0x1, -R33 ;  /* 0x000000012c077824 */ /* 0x000fe200078e0a21 */
[----:B------:R-:W-:Y:S01]  /*15b60*/  HMMA.16816.F32 R12, R12, R34, R196 ;  /* 0x000000220c0c723c */ /* 0x000fe200000018c4 */
[----:B------:R-:W-:Y:S01]  /*15b70*/  IABS R6, R6 ;  /* 0x0000000600067213 */ /* 0x000fe20000000000 */
[C---:B------:R-:W-:Y:S02]  /*15b80*/  VIADD R35, R2.reuse, 0xffffff59 ;  /* 0xffffff5902237836 */ /* 0x040fe40000000000 */
[----:B------:R-:W-:Y:S02]  /*15b90*/  IMAD.MOV.U32 R3, RZ, RZ, R5 ;  /* 0x000000ffff037224 */ /* 0x000fe400078e0005 */
[----:B------:R-:W-:Y:S01]  /*15ba0*/  IMAD.MOV.U32 R5, RZ, RZ, R6 ;  /* 0x000000ffff057224 */ /* 0x000fe200078e0006 */
[----:B------:R-:W-:Y:S01]  /*15bb0*/  I2FP.F32.S32 R6, R4 ;  /* 0x0000000400067245 */ /* 0x000fe20000201400 */
[----:B------:R-:W-:Y:S01]  /*15bc0*/  HMMA.16816.F32 R56, R8, R22, R56 ;  /* 0x000000160838723c */ /* 0x000fe20000001838 */
[----:B------:R-:W-:Y:S01]  /*15bd0*/  I2FP.F32.S32 R4, R3 ;  /* 0x0000000300047245 */ /* 0x000fe20000201400 */
[----:B------:R-:W-:Y:S01]  /*15be0*/  VIADD R34, R2, 0xffffff68 ;  /* 0xffffff6802227836 */ /* 0x000fe20000000000 */
[----:B------:R-:W-:Y:S01]  /*15bf0*/  I2FP.F32.S32 R3, R5 ;  /* 0x0000000500037245 */ /* 0x000fe20000201400 */
[----:B------:R-:W-:-:S02]  /*15c00*/  IMAD.MOV.U32 R181, RZ, RZ, R100 ;  /* 0x000000ffffb57224 */ /* 0x000fc400078e0064 */
[----:B------:R-:W-:Y:S02]  /*15c10*/  IMAD.MOV.U32 R180, RZ, RZ, R101 ;  /* 0x000000ffffb47224 */ /* 0x000fe400078e0065 */
[----:B------:R-:W-:Y:S01]  /*15c20*/  FFMA.FTZ R45, R4, -UR5, R67 ;  /* 0x80000005042d7c23 */ /* 0x000fe20008010043 */
[C---:B------:R-:W-:Y:S01]  /*15c30*/  HMMA.16816.F32 R176, R8.reuse, R26, R36 ;  /* 0x0000001a08b0723c */ /* 0x040fe20000001824 */
[----:B------:R-:W-:Y:S02]  /*15c40*/  VIADD R26, R2, 0xffffff50 ;  /* 0xffffff50021a7836 */ /* 0x000fe40000000000 */
[----:B------:R-:W-:Y:S02]  /*15c50*/  IMAD.MOV.U32 R224, RZ, RZ, R102 ;  /* 0x000000ffffe07224 */ /* 0x000fe400078e0066 */
[----:B------:R-:W-:Y:S02]  /*15c60*/  IMAD.MOV.U32 R222, RZ, RZ, R103 ;  /* 0x000000ffffde7224 */ /* 0x000fe400078e0067 */
[----:B------:R-:W-:Y:S01]  /*15c70*/  IMAD.IADD R4, R44, 0x1, -R25 ;  /* 0x000000012c047824 */ /* 0x000fe200078e0a19 */
[----:B------:R-:W-:Y:S01]  /*15c80*/  HMMA.16816.F32 R192, R8, R42, R12 ;  /* 0x0000002a08c0723c */ /* 0x000fe2000000180c */
[----:B------:R-:W-:-:S02]  /*15c90*/  VIADD R36, R2, 0xffffff69 ;  /* 0xffffff6902247836 */ /* 0x000fc40000000000 */
[----:B------:R-:W-:Y:S01]  /*15ca0*/  FFMA.FTZ R43, R3, -UR5, R58 ;  /* 0x80000005032b7c23 */ /* 0x000fe2000801003a */
[----:B------:R-:W-:Y:S02]  /*15cb0*/  IMAD.IADD R3, R44, 0x1, -R26 ;  /* 0x000000012c037824 */ /* 0x000fe400078e0a1a */
[----:B------:R-:W-:Y:S02]  /*15cc0*/  VIADD R37, R2, 0xffffff70 ;  /* 0xffffff7002257836 */ /* 0x000fe40000000000 */
[----:B------:R-:W-:Y:S01]  /*15cd0*/  HMMA.16816.F32 R100, R8, R18, R48 ;  /* 0x000000120864723c */ /* 0x000fe20000001830 */
[----:B------:R-:W-:Y:S01]  /*15ce0*/  FFMA.FTZ R48, R6, -UR5, R66 ;  /* 0x8000000506307c23 */ /* 0x000fe20008010042 */
[----:B------:R-:W-:Y:S01]  /*15cf0*/  IMAD.IADD R6, R44, 0x1, -R30 ;  /* 0x000000012c067824 */ /* 0x000fe200078e0a1e */
[----:B------:R-:W-:Y:S01]  /*15d00*/  IABS R5, R3 ;  /* 0x0000000300057213 */ /* 0x000fe20000000000 */
[C---:B------:R-:W-:Y:S01]  /*15d10*/  VIADD R19, R0.reuse, 0xffffff40 ;  /* 0xffffff4000137836 */ /* 0x040fe20000000000 */
[----:B------:R-:W-:Y:S01]  /*15d20*/  IABS R3, R7 ;  /* 0x0000000700037213 */ /* 0x000fe20000000000 */
[----:B------:R-:W-:-:S02]  /*15d30*/  VIADD R14, R0, 0xffffff50 ;  /* 0xffffff50000e7836 */ /* 0x000fc40000000000 */
[C---:B------:R-:W-:Y:S01]  /*15d40*/  HMMA.16816.F32 R104, R8.reuse, R16, R52 ;  /* 0x000000100868723c */ /* 0x040fe20000001834 */
[----:B------:R-:W-:Y:S02]  /*15d50*/  IMAD.MOV.U32 R7, RZ, RZ, R5 ;  /* 0x000000ffff077224 */ /* 0x000fe400078e0005 */
[C---:B------:R-:W-:Y:S02]  /*15d60*/  VIADD R17, R0.reuse, 0xffffff41 ;  /* 0xffffff4100117836 */ /* 0x040fe40000000000 */
[C---:B------:R-:W-:Y:S01]  /*15d70*/  VIADD R16, R0.reuse, 0xffffff48 ;  /* 0xffffff4800107836 */ /* 0x040fe20000000000 */
[----:B------:R-:W-:Y:S01]  /*15d80*/  I2FP.F32.S32 R7, R7 ;  /* 0x0000000700077245 */ /* 0x000fe20000201400 */
[----:B------:R-:W-:Y:S01]  /*15d90*/  VIADD R15, R0, 0xffffff49 ;  /* 0xffffff49000f7836 */ /* 0x000fe20000000000 */
[----:B------:R-:W-:Y:S01]  /*15da0*/  HMMA.16816.F32 R184, R8, R40, R60 ;  /* 0x0000002808b8723c */ /* 0x000fe2000000183c */
[----:B------:R-:W-:Y:S01]  /*15db0*/  IMAD.IADD R9, R44, 0x1, -R35 ;  /* 0x000000012c097824 */ /* 0x000fe200078e0a23 */
[----:B------:R-:W-:Y:S01]  /*15dc0*/  IABS R8, R4 ;  /* 0x0000000400087213 */ /* 0x000fe20000000000 */
[C---:B------:R-:W-:Y:S01]  /*15dd0*/  VIADD R13, R0.reuse, 0xffffff51 ;  /* 0xffffff51000d7836 */ /* 0x040fe20000000000 */
[----:B------:R-:W-:Y:S01]  /*15de0*/  IABS R4, R6 ;  /* 0x0000000600047213 */ /* 0x000fe20000000000 */
[----:B------:R-:W-:Y:S01]  /*15df0*/  VIADD R12, R0, 0xffffff58 ;  /* 0xffffff58000c7836 */ /* 0x000fe20000000000 */
[----:B------:R-:W-:Y:S01]  /*15e00*/  IABS R6, R9 ;  /* 0x0000000900067213 */ /* 0x000fe20000000000 */
[----:B------:R-:W-:-:S02]  /*15e10*/  IMAD.IADD R9, R44, 0x1, -R37 ;  /* 0x000000012c097824 */ /* 0x000fc400078e0a25 */
[----:B------:R-:W-:Y:S02]  /*15e20*/  IMAD.MOV.U32 R5, RZ, RZ, R4 ;  /* 0x000000ffff057224 */ /* 0x000fe400078e0004 */
[----:B------:R-:W-:Y:S02]  /*15e30*/  IMAD.MOV.U32 R4, RZ, RZ, R3 ;  /* 0x000000ffff047224 */ /* 0x000fe400078e0003 */
[----:B------:R-:W-:Y:S01]  /*15e40*/  FFMA.FTZ R40, R7, -UR5, R106 ;  /* 0x8000000507287c23 */ /* 0x000fe2000801006a */
        /* <DEDUP_REMOVED lines=15> */
[C---:B------:R-:W-:Y:S01]  /*15f40*/  VIADD R10, R0.reuse, 0xffffff60 ;  /* 0xffffff60000a7836 */ /* 0x040fe20000000000 */
[----:B------:R-:W-:Y:S01]  /*15f50*/  IABS R5, R3 ;  /* 0x0000000300057213 */ /* 0x000fe20000000000 */
[----:B------:R-:W-:Y:S01]  /*15f60*/  VIADD R18, R0, 0xffffff78 ;  /* 0xffffff7800127836 */ /* 0x000fe20000000000 */
[----:B------:R-:W-:Y:S02]  /*15f70*/  IABS R4, R6 ;  /* 0x0000000600047213 */ /* 0x000fe40000000000 */
        /* <DEDUP_REMOVED lines=25> */
[----:B------:R-:W-:Y:S01]  /*16110*/  VIADD R4, R0, 0xffffff79 ;  /* 0xffffff7900047836 */ /* 0x000fe20000000000 */
[----:B------:R-:W-:-:S02]  /*16120*/  FSEL R66, R45, -INF , !P3 ;  /* 0xff8000002d427808 */ /* 0x000fc40005800000 */
[C---:B------:R-:W-:Y:S02]  /*16130*/  ISETP.GT.AND P3, PT, R3.reuse, R14, PT ;  /* 0x0000000e0300720c */ /* 0x040fe40003f64270 */
[----:B------:R-:W-:Y:S02]  /*16140*/  FSEL R63, R48, -INF , !P5 ;  /* 0xff800000303f7808 */ /* 0x000fe40006800000 */
[C---:B------:R-:W-:Y:S02]  /*16150*/  ISETP.GT.AND P4, PT, R3.reuse, R16, PT ;  /* 0x000000100300720c */ /* 0x040fe40003f84270 */
[----:B------:R-:W-:Y:S02]  /*16160*/  ISETP.GT.AND P5, PT, R3, R15, PT ;  /* 0x0000000f0300720c */ /* 0x000fe40003fa4270 */
[----:B------:R-:W-:Y:S01]  /*16170*/  FSEL R196, R40, -INF , !P3 ;  /* 0xff80000028c47808 */ /* 0x000fe20005800000 */
[----:B------:R-:W-:Y:S01]  /*16180*/  VIADD R40, R223, 0x40 ;  /* 0x00000040df287836 */ /* 0x000fe20000000000 */
[----:B------:R-:W-:-:S02]  /*16190*/  FSEL R106, R43, -INF , !P4 ;  /* 0xff8000002b6a7808 */ /* 0x000fc40006000000 */
[----:B------:R-:W-:Y:S01]  /*161a0*/  FSEL R178, R42, -INF , !P5 ;  /* 0xff8000002ab27808 */ /* 0x000fe20006800000 */
[----:B------:R-:W-:Y:S01]  /*161b0*/  IMAD.IADD R0, R40, 0x1, -R21 ;  /* 0x0000000128007824 */ /* 0x000fe200078e0a15 */
[C---:B------:R-:W-:Y:S02]  /*161c0*/  ISETP.GT.AND P4, PT, R3.reuse, R13, PT ;  /* 0x0000000d0300720c */ /* 0x040fe40003f84270 */
[----:B------:R-:W-:Y:S02]  /*161d0*/  ISETP.GT.AND P5, PT, R3, R12, PT ;  /* 0x0000000c0300720c */ /* 0x000fe40003fa4270 */
[----:B------:R-:W-:Y:S02]  /*161e0*/  FSEL R198, R41, -INF , !P4 ;  /* 0xff80000029c67808 */ /* 0x000fe40006000000 */
[----:B------:R-:W-:Y:S02]  /*161f0*/  FSEL R210, R39, -INF , !P5 ;  /* 0xff80000027d27808 */ /* 0x000fe40006800000 */
[----:B------:R-:W-:-:S02]  /*16200*/  ISETP.GT.AND P3, PT, R3, R11, PT ;  /* 0x0000000b0300720c */ /* 0x000fc40003f64270 */
[C---:B------:R-:W-:Y:S02]  /*16210*/  ISETP.GT.AND P4, PT, R3.reuse, R10, PT ;  /* 0x0000000a0300720c */ /* 0x040fe40003f84270 */
[----:B------:R-:W-:Y:S02]  /*16220*/  ISETP.GT.AND P5, PT, R3, R9, PT ;  /* 0x000000090300720c */ /* 0x000fe40003fa4270 */
[----:B------:R-:W-:Y:S02]  /*16230*/  IABS R0, R0 ;  /* 0x0000000000007213 */ /* 0x000fe40000000000 */
[----:B------:R-:W-:Y:S02]  /*16240*/  FSEL R214, R38, -INF , !P3 ;  /* 0xff80000026d67808 */ /* 0x000fe40005800000 */
[----:B------:R-:W-:Y:S02]  /*16250*/  FSEL R215, R27, -INF , !P4 ;  /* 0xff8000001bd77808 */ /* 0x000fe40006000000 */
[----:B------:R-:W-:-:S02]  /*16260*/  FSEL R217, R24, -INF , !P5 ;  /* 0xff80000018d97808 */ /* 0x000fc40006800000 */
        /* <DEDUP_REMOVED lines=8> */
[C---:B------:R-:W-:Y:S01]  /*162f0*/  IMAD.IADD R0, R40.reuse, 0x1, -R32 ;  /* 0x0000000128007824 */ /* 0x040fe200078e0a20 */
[C---:B------:R-:W-:Y:S01]  /*16300*/  ISETP.GT.AND P3, PT, R3.reuse, R18, PT ;  /* 0x000000120300720c */ /* 0x040fe20003f64270 */
[----:B------:R-:W-:Y:S01]  /*16310*/  IMAD.IADD R22, R40, 0x1, -R25 ;  /* 0x0000000128167824 */ /* 0x000fe200078e0a19 */
[----:B------:R-:W-:-:S02]  /*16320*/  ISETP.GT.AND P4, PT, R3, R5, PT ;  /* 0x000000050300720c */ /* 0x000fc40003f84270 */
[----:B------:R-:W-:Y:S01]  /*16330*/  ISETP.GT.AND P5, PT, R3, R4, PT ;  /* 0x000000040300720c */ /* 0x000fe20003fa4270 */
[----:B------:R-:W-:-:S05]  /*16340*/  IMAD.IADD R3, R40, 0x1, -R29 ;  /* 0x0000000128037824 */ /* 0x000fca00078e0a1d */
[----:B------:R-:W-:Y:S02]  /*16350*/  IABS R20, R3 ;  /* 0x0000000300147213 */ /* 0x000fe40000000000 */
[----:B------:R-:W-:Y:S02]  /*16360*/  IABS R3, R0 ;  /* 0x0000000000037213 */ /* 0x000fe40000000000 */
[----:B------:R-:W-:Y:S01]  /*16370*/  IABS R0, R22 ;  /* 0x0000001600007213 */ /* 0x000fe20000000000 */
[C---:B------:R-:W-:Y:S01]  /*16380*/  IMAD.IADD R22, R40.reuse, 0x1, -R33 ;  /* 0x0000000128167824 */ /* 0x040fe200078e0a21 */
        /* <DEDUP_REMOVED lines=8> */
[----:B------:R-:W-:Y:S02]  /*16410*/  IABS R20, R3 ;  /* 0x0000000300147213 */ /* 0x000fe40000000000 */
[----:B------:R-:W-:Y:S02]  /*16420*/  IABS R3, R0 ;  /* 0x0000000000037213 */ /* 0x000fe40000000000 */
[----:B------:R-:W-:Y:S01]  /*16430*/  IABS R0, R22 ;  /* 0x0000001600007213 */ /* 0x000fe20000000000 */
[----:B------:R-:W-:Y:S01]  /*16440*/  IMAD.IADD R22, R40, 0x1, -R31 ;  /* 0x0000000128167824 */ /* 0x000fe200078e0a1f */
        /* <DEDUP_REMOVED lines=8> */
[----:B------:R-:W-:-:S02]  /*164d0*/  IABS R20, R3 ;  /* 0x0000000300147213 */ /* 0x000fc40000000000 */
        /* <DEDUP_REMOVED lines=20> */
[----:B------:R-:W-:Y:S02]  /*16620*/  VIADD R20, R2, 0xffffff78 ;  /* 0xffffff7802147836 */ /* 0x000fe40000000000 */
[----:B------:R-:W-:Y:S01]  /*16630*/  FFMA.FTZ R27, R0, -UR5, R248 ;  /* 0x80000005001b7c23 */ /* 0x000fe200080100f8 */
[----:B------:R-:W-:-:S02]  /*16640*/  VIADD R2, R2, 0xffffff79 ;  /* 0xffffff7902027836 */ /* 0x000fc40000000000 */
[C---:B------:R-:W-:Y:S02]  /*16650*/  IMAD.IADD R22, R44.reuse, 0x1, -R3 ;  /* 0x000000012c167824 */ /* 0x040fe400078e0a03 */
[C---:B------:R-:W-:Y:S02]  /*16660*/  IMAD.IADD R0, R44.reuse, 0x1, -R20 ;  /* 0x000000012c007824 */ /* 0x040fe400078e0a14 */
[----:B------:R-:W-:Y:S01]  /*16670*/  IMAD.IADD R24, R44, 0x1, -R2 ;  /* 0x000000012c187824 */ /* 0x000fe200078e0a02 */
[----:B------:R-:W-:Y:S02]  /*16680*/  IABS R23, R22 ;  /* 0x0000001600177213 */ /* 0x000fe40000000000 */
[----:B------:R-:W-:Y:S02]  /*16690*/  IABS R22, R0 ;  /* 0x0000000000167213 */ /* 0x000fe40000000000 */
[----:B------:R-:W-:Y:S02]  /*166a0*/  IABS R0, R24 ;  /* 0x0000001800007213 */ /* 0x000fe40000000000 */
[----:B------:R-:W-:-:S02]  /*166b0*/  I2FP.F32.S32 R23, R23 ;  /* 0x0000001700177245 */ /* 0x000fc40000201400 */
[----:B------:R-:W-:Y:S02]  /*166c0*/  I2FP.F32.S32 R22, R22 ;  /* 0x0000001600167245 */ /* 0x000fe40000201400 */
[----:B------:R-:W-:Y:S01]  /*166d0*/  I2FP.F32.S32 R0, R0 ;  /* 0x0000000000007245 */ /* 0x000fe20000201400 */
[----:B------:R-:W-:Y:S02]  /*166e0*/  FFMA.FTZ R24, R23, -UR5, R187 ;  /* 0x8000000517187c23 */ /* 0x000fe400080100bb */
[----:B------:R-:W-:Y:S02]  /*166f0*/  FFMA.FTZ R23, R22, -UR5, R194 ;  /* 0x8000000516177c23 */ /* 0x000fe400080100c2 */
[----:B------:R-:W-:Y:S01]  /*16700*/  FFMA.FTZ R22, R0, -UR5, R195 ;  /* 0x8000000500167c23 */ /* 0x000fe200080100c3 */
[----:B------:R-:W-:Y:S01]  /*16710*/  VIADD R0, R40, -UR8 ;  /* 0x8000000828007c36 */ /* 0x000fe20008000000 */
[----:B------:R-:W-:Y:S01]  /*16720*/  FSEL R197, R24, -INF , !P4 ;  /* 0xff80000018c57808 */ /* 0x000fe20006000000 */
[----:B------:R-:W-:Y:S01]  /*16730*/  IMAD.IADD R24, R223, 0x1, -R25 ;  /* 0x00000001df187824 */ /* 0x000fe200078e0a19 */
[----:B------:R-:W-:-:S02]  /*16740*/  FSEL R199, R23, -INF , !P3 ;  /* 0xff80000017c77808 */ /* 0x000fc40005800000 */
[----:B------:R-:W-:Y:S02]  /*16750*/  ISETP.GT.AND P3, PT, R0, R19, PT ;  /* 0x000000130000720c */ /* 0x000fe40003f64270 */
[----:B------:R-:W-:Y:S01]  /*16760*/  FSEL R200, R22, -INF , !P5 ;  /* 0xff80000016c87808 */ /* 0x000fe20006800000 */
[----:B------:R-:W-:Y:S01]  /*16770*/  IMAD.IADD R22, R223, 0x1, -R21 ;  /* 0x00000001df167824 */ /* 0x000fe200078e0a15 */
        /* <DEDUP_REMOVED lines=26> */
[----:B------:R-:W-:Y:S02]  /*16920*/  FSEL R191, R39, -INF , !P4 ;  /* 0xff80000027bf7808 */ /* 0x000fe40006000000 */
[----:B------:R-:W-:Y:S02]  /*16930*/  FSEL R194, R38, -INF , !P5 ;  /* 0xff80000026c27808 */ /* 0x000fe40006800000 */
[----:B------:R-:W-:Y:S02]  /*16940*/  FSEL R195, R27, -INF , !P3 ;  /* 0xff8000001bc37808 */ /* 0x000fe40005800000 */
[----:B------:R-:W-:-:S02]  /*16950*/  ISETP.GT.AND P4, PT, R0, R5, PT ;  /* 0x000000050000720c */ /* 0x000fc40003f84270 */
[C---:B------:R-:W-:Y:S02]  /*16960*/  ISETP.GT.AND P5, PT, R0.reuse, R18, PT ;  /* 0x000000120000720c */ /* 0x040fe40003fa4270 */
[----:B------:R-:W-:Y:S01]  /*16970*/  ISETP.GT.AND P3, PT, R0, R4, PT ;  /* 0x000000040000720c */ /* 0x000fe20003f64270 */
[----:B------:R-:W-:Y:S01]  /*16980*/  IMAD.IADD R0, R223, 0x1, -R32 ;  /* 0x00000001df007824 */ /* 0x000fe200078e0a20 */
[----:B------:R-:W-:-:S04]  /*16990*/  IABS R23, R22 ;  /* 0x0000001600177213 */ /* 0x000fc80000000000 */
        /* <DEDUP_REMOVED lines=19> */
[C---:B------:R-:W-:Y:S02]  /*16ad0*/  IMAD.IADD R22, R223.reuse, 0x1, -R35 ;  /* 0x00000001df167824 */ /* 0x040fe400078e0a23 */
        /* <DEDUP_REMOVED lines=33> */
[----:B------:R-:W-:Y:S02]  /*16cf0*/  FFMA.FTZ R24, R23, -UR5, R249 ;  /* 0x8000000517187c23 */ /* 0x000fe400080100f9 */
[----:B------:R-:W-:-:S02]  /*16d00*/  FFMA.FTZ R23, R22, -UR5, R181 ;  /* 0x8000000516177c23 */ /* 0x000fc400080100b5 */
[----:B------:R-:W-:Y:S01]  /*16d10*/  FFMA.FTZ R22, R0, -UR5, R180 ;  /* 0x8000000500167c23 */ /* 0x000fe200080100b4 */
[C---:B------:R-:W-:Y:S01]  /*16d20*/  VIADD R0, R223.reuse, -UR8 ;  /* 0x80000008df007c36 */ /* 0x040fe20008000000 */
[----:B------:R-:W-:Y:S01]  /*16d30*/  FSEL R183, R24, -INF , !P4 ;  /* 0xff80000018b77808 */ /* 0x000fe20006000000 */
[----:B------:R-:W-:Y:S01]  /*16d40*/  VIADD R24, R223, 0x48 ;  /* 0x00000048df187836 */ /* 0x000fe20000000000 */
[----:B------:R-:W-:Y:S01]  /*16d50*/  FSEL R184, R23, -INF , !P5 ;  /* 0xff80000017b87808 */ /* 0x000fe20006800000 */
[----:B------:R-:W-:Y:S01]  /*16d60*/  IMAD.IADD R23, R223, 0x1, -R2 ;  /* 0x00000001df177824 */ /* 0x000fe200078e0a02 */
[----:B------:R-:W-:Y:S01]  /*16d70*/  ISETP.GT.AND P4, PT, R0, R19, PT ;  /* 0x000000130000720c */ /* 0x000fe20003f84270 */
[----:B------:R-:W-:Y:S01]  /*16d80*/  IMAD.IADD R21, R24, 0x1, -R21 ;  /* 0x0000000118157824 */ /* 0x000fe200078e0a15 */
        /* <DEDUP_REMOVED lines=22> */
[----:B------:R-:W-:Y:S02]  /*16ef0*/  I2FP.F32.S32 R21, R21 ;  /* 0x0000001500157245 */ /* 0x000fe40000201400 */
[C---:B------:R-:W-:Y:S02]  /*16f00*/  ISETP.GT.AND P5, PT, R0.reuse, R8, PT ;  /* 0x000000080000720c */ /* 0x040fe40003fa4270 */
[----:B------:R-:W-:Y:S02]  /*16f10*/  ISETP.GT.AND P3, PT, R0, R7, PT ;  /* 0x000000070000720c */ /* 0x000fe40003f64270 */
[----:B------:R-:W-:Y:S01]  /*16f20*/  FSEL R181, R27, -INF , !P4 ;  /* 0xff8000001bb57808 */ /* 0x000fe20006000000 */
[----:B------:R-:W-:Y:S01]  /*16f30*/  FFMA.FTZ R27, R21, -UR5, R202 ;  /* 0x80000005151b7c23 */ /* 0x000fe200080100ca */
[----:B------:R-:W-:Y:S01]  /*16f40*/  FSEL R58, R39, -INF , !P5 ;  /* 0xff800000273a7808 */ /* 0x000fe20006800000 */
[--C-:B------:R-:W-:Y:S01]  /*16f50*/  IMAD.IADD R21, R223, 0x1, -R3.reuse ;  /* 0x00000001df157824 */ /* 0x100fe200078e0a03 */
[----:B------:R-:W-:Y:S01]  /*16f60*/  FSEL R102, R38, -INF , !P3 ;  /* 0xff80000026667808 */ /* 0x000fe20005800000 */
[----:B------:R-:W-:Y:S01]  /*16f70*/  IMAD.IADD R3, R24, 0x1, -R3 ;  /* 0x0000000118037824 */ /* 0x000fe200078e0a03 */
[----:B------:R-:W-:-:S02]  /*16f80*/  ISETP.GT.AND P5, PT, R0, R5, PT ;  /* 0x000000050000720c */ /* 0x000fc40003fa4270 */
[C---:B------:R-:W-:Y:S02]  /*16f90*/  ISETP.GT.AND P3, PT, R0.reuse, R18, PT ;  /* 0x000000120000720c */ /* 0x040fe40003f64270 */
[----:B------:R-:W-:Y:S01]  /*16fa0*/  ISETP.GT.AND P4, PT, R0, R4, PT ;  /* 0x000000040000720c */ /* 0x000fe20003f84270 */
[--C-:B------:R-:W-:Y:S01]  /*16fb0*/  IMAD.IADD R0, R223, 0x1, -R20.reuse ;  /* 0x00000001df007824 */ /* 0x100fe200078e0a14 */
[----:B------:R-:W-:Y:S01]  /*16fc0*/  IABS R22, R21 ;  /* 0x0000001500167213 */ /* 0x000fe20000000000 */
[----:B------:R-:W-:Y:S01]  /*16fd0*/  IMAD.IADD R20, R24, 0x1, -R20 ;  /* 0x0000000118147824 */ /* 0x000fe200078e0a14 */
[----:B------:R-:W-:Y:S02]  /*16fe0*/  IABS R3, R3 ;  /* 0x0000000300037213 */ /* 0x000fe40000000000 */
[----:B------:R-:W-:Y:S02]  /*16ff0*/  IABS R21, R0 ;  /* 0x0000000000157213 */ /* 0x000fe40000000000 */
[----:B------:R-:W-:-:S02]  /*17000*/  IABS R0, R23 ;  /* 0x0000001700007213 */ /* 0x000fc40000000000 */
[----:B------:R-:W-:Y:S02]  /*17010*/  I2FP.F32.S32 R22, R22 ;  /* 0x0000001600167245 */ /* 0x000fe40000201400 */
[----:B------:R-:W-:Y:S02]  /*17020*/  I2FP.F32.S32 R21, R21 ;  /* 0x0000001500157245 */ /* 0x000fe40000201400 */
[----:B------:R-:W-:Y:S01]  /*17030*/  I2FP.F32.S32 R0, R0 ;  /* 0x0000000000007245 */ /* 0x000fe20000201400 */
[----:B------:R-:W-:Y:S01]  /*17040*/  FFMA.FTZ R23, R22, -UR5, R185 ;  /* 0x8000000516177c23 */ /* 0x000fe200080100b9 */
[----:B------:R-:W-:Y:S01]  /*17050*/  I2FP.F32.S32 R3, R3 ;  /* 0x0000000300037245 */ /* 0x000fe20000201400 */
[----:B------:R-:W-:Y:S02]  /*17060*/  FFMA.FTZ R22, R21, -UR5, R192 ;  /* 0x8000000515167c23 */ /* 0x000fe400080100c0 */
[----:B------:R-:W-:Y:S01]  /*17070*/  FFMA.FTZ R21, R0, -UR5, R193 ;  /* 0x8000000500157c23 */ /* 0x000fe200080100c1 */
[----:B------:R-:W-:Y:S01]  /*17080*/  IMAD.IADD R0, R24, 0x1, -R29 ;  /* 0x0000000118007824 */ /* 0x000fe200078e0a1d */
[----:B------:R-:W-:-:S02]  /*17090*/  FSEL R101, R23, -INF , !P5 ;  /* 0xff80000017657808 */ /* 0x000fc40006800000 */
[----:B------:R-:W-:Y:S02]  /*170a0*/  FSEL R103, R22, -INF , !P3 ;  /* 0xff80000016677808 */ /* 0x000fe40005800000 */
[----:B------:R-:W-:Y:S02]  /*170b0*/  IABS R0, R0 ;  /* 0x0000000000007213 */ /* 0x000fe40000000000 */
[----:B------:R-:W-:Y:S02]  /*170c0*/  FSEL R182, R21, -INF , !P4 ;  /* 0xff80000015b67808 */ /* 0x000fe40006000000 */
[C---:B------:R-:W-:Y:S01]  /*170d0*/  ISETP.GE.AND P5, PT, R19.reuse, R227, PT ;  /* 0x000000e31300720c */ /* 0x040fe20003fa6270 */
[----:B------:R-:W-:Y:S01]  /*170e0*/  IMAD.MOV.U32 R21, RZ, RZ, R0 ;  /* 0x000000ffff157224 */ /* 0x000fe200078e0000 */
[----:B------:R-:W-:Y:S01]  /*170f0*/  ISETP.GE.AND P3, PT, R19, R228, PT ;  /* 0x000000e41300720c */ /* 0x000fe20003f66270 */
[----:B------:R-:W-:Y:S01]  /*17100*/  VIADD R0, R24, -UR8 ;  /* 0x8000000818007c36 */ /* 0x000fe20008000000 */
[----:B------:R-:W-:-:S02]  /*17110*/  FSEL R59, R40, -INF , !P5 ;  /* 0xff800000283b7808 */ /* 0x000fc40006800000 */
[----:B------:R-:W-:Y:S02]  /*17120*/  FSEL R100, R63, -INF , !P3 ;  /* 0xff8000003f647808 */ /* 0x000fe40005800000 */
[C---:B------:R-:W-:Y:S02]  /*17130*/  ISETP.GE.AND P4, PT, R19.reuse, R208, PT ;  /* 0x000000d01300720c */ /* 0x040fe40003f86270 */
[----:B------:R-:W-:Y:S02]  /*17140*/  ISETP.GE.AND P5, PT, R19, R209, PT ;  /* 0x000000d11300720c */ /* 0x000fe40003fa6270 */
[----:B------:R-:W-:Y:S01]  /*17150*/  ISETP.GT.AND P3, PT, R0, R19, PT ;  /* 0x000000130000720c */ /* 0x000fe20003f64270 */
[----:B------:R-:W-:Y:S01]  /*17160*/  IMAD.IADD R19, R24, 0x1, -R32 ;  /* 0x0000000118137824 */ /* 0x000fe200078e0a20 */
[----:B------:R-:W-:Y:S02]  /*17170*/  I2FP.F32.S32 R21, R21 ;  /* 0x0000001500157245 */ /* 0x000fe40000201400 */
[----:B------:R-:W-:-:S02]  /*17180*/  FSEL R177, R54, -INF , !P4 ;  /* 0xff80000036b17808 */ /* 0x000fc40006000000 */
[----:B------:R-:W-:Y:S01]  /*17190*/  IABS R19, R19 ;  /* 0x0000001300137213 */ /* 0x000fe20000000000 */
[----:B------:R-:W-:Y:S01]  /*171a0*/  FFMA.FTZ R22, R21, -UR5, R203 ;  /* 0x8000000515167c23 */ /* 0x000fe200080100cb */
[----:B------:R-:W-:Y:S02]  /*171b0*/  ISETP.GE.AND P4, PT, R17, R227, PT ;  /* 0x000000e31100720c */ /* 0x000fe40003f86270 */
[----:B------:R-:W-:Y:S02]  /*171c0*/  FSEL R21, R27, -INF , !P3 ;  /* 0xff8000001b157808 */ /* 0x000fe40005800000 */
[----:B------:R-:W-:Y:S02]  /*171d0*/  ISETP.GE.AND P3, PT, R17, R228, PT ;  /* 0x000000e41100720c */ /* 0x000fe40003f66270 */
[----:B------:R-:W-:Y:S02]  /*171e0*/  I2FP.F32.S32 R19, R19 ;  /* 0x0000001300137245 */ /* 0x000fe40000201400 */
[----:B------:R-:W-:-:S02]  /*171f0*/  FSEL R54, R43, -INF , !P4 ;  /* 0xff8000002b367808 */ /* 0x000fc40006000000 */
[----:B------:R-:W-:Y:S02]  /*17200*/  ISETP.GT.AND P4, PT, R0, R17, PT ;  /* 0x000000110000720c */ /* 0x000fe40003f84270 */
[----:B------:R-:W-:Y:S02]  /*17210*/  FSEL R175, R21, -INF , !P5 ;  /* 0xff80000015af7808 */ /* 0x000fe40006800000 */
[----:B------:R-:W-:Y:S02]  /*17220*/  FSEL R63, R66, -INF , !P3 ;  /* 0xff800000423f7808 */ /* 0x000fe40005800000 */
[C---:B------:R-:W-:Y:S02]  /*17230*/  ISETP.GE.AND P5, PT, R17.reuse, R208, PT ;  /* 0x000000d01100720c */ /* 0x040fe40003fa6270 */
[----:B------:R-:W-:Y:S01]  /*17240*/  ISETP.GE.AND P3, PT, R17, R209, PT ;  /* 0x000000d11100720c */ /* 0x000fe20003f66270 */
[----:B------:R-:W-:Y:S01]  /*17250*/  FFMA.FTZ R17, R19, -UR5, R206 ;  /* 0x8000000513117c23 */ /* 0x000fe200080100ce */
[----:B------:R-:W-:-:S02]  /*17260*/  FSEL R19, R22, -INF , !P4 ;  /* 0xff80000016137808 */ /* 0x000fc40006000000 */
[----:B------:R-:W-:Y:S02]  /*17270*/  FSEL R107, R55, -INF , !P5 ;  /* 0xff800000376b7808 */ /* 0x000fe40006800000 */
[C---:B------:R-:W-:Y:S02]  /*17280*/  ISETP.GE.AND P5, PT, R16.reuse, R227, PT ;  /* 0x000000e31000720c */ /* 0x040fe40003fa6270 */
[----:B------:R-:W-:Y:S02]  /*17290*/  ISETP.GE.AND P4, PT, R16, R228, PT ;  /* 0x000000e41000720c */ /* 0x000fe40003f86270 */
[----:B------:R-:W-:Y:S02]  /*172a0*/  FSEL R172, R19, -INF , !P3 ;  /* 0xff80000013ac7808 */ /* 0x000fe40005800000 */
[----:B------:R-:W-:Y:S02]  /*172b0*/  ISETP.GT.AND P3, PT, R0, R16, PT ;  /* 0x000000100000720c */ /* 0x000fe40003f64270 */
[----:B------:R-:W-:-:S02]  /*172c0*/  FSEL R179, R45, -INF , !P5 ;  /* 0xff8000002db37808 */ /* 0x000fc40006800000 */
[----:B------:R-:W-:Y:S02]  /*172d0*/  FSEL R104, R106, -INF , !P4 ;  /* 0xff8000006a687808 */ /* 0x000fe40006000000 */
[C---:B------:R-:W-:Y:S02]  /*172e0*/  ISETP.GE.AND P5, PT, R16.reuse, R208, PT ;  /* 0x000000d01000720c */ /* 0x040fe40003fa6270 */
[----:B------:R-:W-:Y:S02]  /*172f0*/  ISETP.GE.AND P4, PT, R16, R209, PT ;  /* 0x000000d11000720c */ /* 0x000fe40003f86270 */
[----:B------:R-:W-:Y:S01]  /*17300*/  FSEL R16, R17, -INF , !P3 ;  /* 0xff80000011107808 */ /* 0x000fe20005800000 */
[----:B------:R-:W-:Y:S01]  /*17310*/  IMAD.IADD R17, R24, 0x1, -R26 ;  /* 0x0000000118117824 */ /* 0x000fe200078e0a1a */
[----:B------:R-:W-:Y:S02]  /*17320*/  FSEL R173, R60, -INF , !P5 ;  /* 0xff8000003cad7808 */ /* 0x000fe40006800000 */
[----:B------:R-:W-:-:S02]  /*17330*/  ISETP.GE.AND P5, PT, R15, R227, PT ;  /* 0x000000e30f00720c */ /* 0x000fc40003fa6270 */
[C---:B------:R-:W-:Y:S02]  /*17340*/  ISETP.GE.AND P3, PT, R15.reuse, R228, PT ;  /* 0x000000e40f00720c */ /* 0x040fe40003f66270 */
[----:B------:R-:W-:Y:S01]  /*17350*/  FSEL R176, R16, -INF , !P4 ;  /* 0xff80000010b07808 */ /* 0x000fe20006000000 */
[----:B------:R-:W-:Y:S01]  /*17360*/  IMAD.IADD R16, R24, 0x1, -R25 ;  /* 0x0000000118107824 */ /* 0x000fe200078e0a19 */
[----:B------:R-:W-:Y:S02]  /*17370*/  FSEL R174, R48, -INF , !P5 ;  /* 0xff80000030ae7808 */ /* 0x000fe40006800000 */
[----:B------:R-:W-:Y:S02]  /*17380*/  FSEL R64, R178, -INF , !P3 ;  /* 0xff800000b2407808 */ /* 0x000fe40005800000 */
[C---:B------:R-:W-:Y:S02]  /*17390*/  ISETP.GE.AND P4, PT, R15.reuse, R208, PT ;  /* 0x000000d00f00720c */ /* 0x040fe40003f86270 */
[----:B------:R-:W-:-:S02]  /*173a0*/  ISETP.GE.AND P5, PT, R15, R209, PT ;  /* 0x000000d10f00720c */ /* 0x000fc40003fa6270 */
[----:B------:R-:W-:Y:S02]  /*173b0*/  ISETP.GT.AND P3, PT, R0, R15, PT ;  /* 0x0000000f0000720c */ /* 0x000fe40003f64270 */
[----:B------:R-:W-:Y:S02]  /*173c0*/  IABS R15, R16 ;  /* 0x00000010000f7213 */ /* 0x000fe40000000000 */
[----:B------:R-:W-:Y:S02]  /*173d0*/  FSEL R66, R61, -INF , !P4 ;  /* 0xff8000003d427808 */ /* 0x000fe40006000000 */
[----:B------:R-:W-:Y:S01]  /*173e0*/  ISETP.GE.AND P4, PT, R14, R228, PT ;  /* 0x000000e40e00720c */ /* 0x000fe20003f86270 */
[----:B------:R-:W-:Y:S01]  /*173f0*/  IMAD.MOV.U32 R16, RZ, RZ, R15 ;  /* 0x000000ffff107224 */ /* 0x000fe200078e000f */
[----:B------:R-:W-:Y:S02]  /*17400*/  IABS R15, R17 ;  /* 0x00000011000f7213 */ /* 0x000fe40000000000 */
[----:B------:R-:W-:-:S02]  /*17410*/  FSEL R57, R196, -INF , !P4 ;  /* 0xff800000c4397808 */ /* 0x000fc40006000000 */
[----:B------:R-:W-:Y:S02]  /*17420*/  I2FP.F32.S32 R16, R16 ;  /* 0x0000001000107245 */ /* 0x000fe40000201400 */
[----:B------:R-:W-:-:S03]  /*17430*/  ISETP.GE.AND P4, PT, R14, R209, PT ;  /* 0x000000d10e00720c */ /* 0x000fc60003f86270 */
[----:B------:R-:W-:Y:S01]  /*17440*/  FFMA.FTZ R17, R16, -UR5, R207 ;  /* 0x8000000510117c23 */ /* 0x000fe200080100cf */
[----:B------:R-:W-:Y:S01]  /*17450*/  I2FP.F32.S32 R16, R15 ;  /* 0x0000000f00107245 */ /* 0x000fe20000201400 */
[----:B------:R-:W-:-:S04]  /*17460*/  IMAD.IADD R15, R24, 0x1, -R30 ;  /* 0x00000001180f7824 */ /* 0x000fc800078e0a1e */
[----:B------:R-:W-:Y:S01]  /*17470*/  FFMA.FTZ R19, R16, -UR5, R234 ;  /* 0x8000000510137c23 */ /* 0x000fe200080100ea */
[----:B------:R-:W-:Y:S02]  /*17480*/  FSEL R16, R17, -INF , !P3 ;  /* 0xff80000011107808 */ /* 0x000fe40005800000 */
[----:B------:R-:W-:Y:S02]  /*17490*/  IABS R15, R15 ;  /* 0x0000000f000f7213 */ /* 0x000fe40000000000 */
[----:B------:R-:W-:Y:S02]  /*174a0*/  ISETP.GE.AND P3, PT, R14, R227, PT ;  /* 0x000000e30e00720c */ /* 0x000fe40003f66270 */
[----:B------:R-:W-:Y:S02]  /*174b0*/  FSEL R65, R16, -INF , !P5 ;  /* 0xff80000010417808 */ /* 0x000fe40006800000 */
[----:B------:R-:W-:Y:S01]  /*174c0*/  I2FP.F32.S32 R16, R15 ;  /* 0x0000000f00107245 */ /* 0x000fe20000201400 */
[----:B------:R-:W-:Y:S01]  /*174d0*/  IMAD.IADD R15, R24, 0x1, -R33 ;  /* 0x00000001180f7824 */ /* 0x000fe200078e0a21 */
[----:B------:R-:W-:-:S02]  /*174e0*/  FSEL R180, R51, -INF , !P3 ;  /* 0xff80000033b47808 */ /* 0x000fc40005800000 */
[----:B------:R-:W-:Y:S01]  /*174f0*/  ISETP.GT.AND P3, PT, R0, R14, PT ;  /* 0x0000000e0000720c */ /* 0x000fe20003f64270 */
[----:B------:R-:W-:Y:S01]  /*17500*/  FFMA.FTZ R16, R16, -UR5, R235 ;  /* 0x8000000510107c23 */ /* 0x000fe200080100eb */
        /* <DEDUP_REMOVED lines=90> */
[----:B------:R-:W-:Y:S02]  /*17ab0*/  FSEL R53, R102, -INF , !P3 ;  /* 0xff80000066357808 */ /* 0x000fe40005800000 */
[----:B------:R-:W-:Y:S02]  /*17ac0*/  ISETP.GT.AND P3, PT, R0, R7, PT ;  /* 0x000000070000720c */ /* 0x000fe40003f64270 */
[----:B------:R-:W-:Y:S02]  /*17ad0*/  FSEL R32, R9, -INF , !P4 ;  /* 0xff80000009207808 */ /* 0x000fe40006000000 */
[----:B------:R-:W-:Y:S02]  /*17ae0*/  ISETP.GE.AND P4, PT, R7, R208, PT ;  /* 0x000000d00700720c */ /* 0x000fe40003f86270 */
[----:B------:R-:W-:-:S02]  /*17af0*/  FSEL R26, R220, -INF , !P5 ;  /* 0xff800000dc1a7808 */ /* 0x000fc40006800000 */
[----:B------:R-:W-:Y:S02]  /*17b00*/  ISETP.GE.AND P5, PT, R7, R209, PT ;  /* 0x000000d10700720c */ /* 0x000fe40003fa6270 */
[----:B------:R-:W-:Y:S02]  /*17b10*/  I2FP.F32.S32 R8, R8 ;  /* 0x0000000800087245 */ /* 0x000fe40000201400 */
[----:B------:R-:W-:Y:S02]  /*17b20*/  FSEL R7, R10, -INF , !P3 ;  /* 0xff8000000a077808 */ /* 0x000fe40005800000 */
[----:B------:R-:W-:Y:S01]  /*17b30*/  ISETP.GE.AND P3, PT, R6, R227, PT ;  /* 0x000000e30600720c */ /* 0x000fe20003f66270 */
[----:B------:R-:W-:Y:S01]  /*17b40*/  FFMA.FTZ R8, R8, -UR5, R250 ;  /* 0x8000000508087c23 */ /* 0x000fe200080100fa */
[----:B------:R-:W-:Y:S02]  /*17b50*/  FSEL R28, R194, -INF , !P4 ;  /* 0xff800000c21c7808 */ /* 0x000fe40006000000 */
[----:B------:R-:W-:-:S02]  /*17b60*/  ISETP.GE.AND P4, PT, R6, R228, PT ;  /* 0x000000e40600720c */ /* 0x000fc40003f86270 */
[----:B------:R-:W-:Y:S02]  /*17b70*/  FSEL R49, R181, -INF , !P3 ;  /* 0xff800000b5317808 */ /* 0x000fe40005800000 */
[----:B------:R-:W-:Y:S02]  /*17b80*/  ISETP.GT.AND P3, PT, R0, R6, PT ;  /* 0x000000060000720c */ /* 0x000fe40003f64270 */
[----:B------:R-:W-:Y:S01]  /*17b90*/  FSEL R27, R7, -INF , !P5 ;  /* 0xff800000071b7808 */ /* 0x000fe20006800000 */
[----:B------:R-:W-:Y:S01]  /*17ba0*/  FFMA.FTZ R7, R3, -UR5, R251 ;  /* 0x8000000503077c23 */ /* 0x000fe200080100fb */
[----:B------:R-:W-:Y:S02]  /*17bb0*/  FSEL R22, R221, -INF , !P4 ;  /* 0xff800000dd167808 */ /* 0x000fe40006000000 */
[C---:B------:R-:W-:Y:S02]  /*17bc0*/  ISETP.GE.AND P5, PT, R6.reuse, R208, PT ;  /* 0x000000d00600720c */ /* 0x040fe40003fa6270 */
[----:B------:R-:W-:Y:S01]  /*17bd0*/  ISETP.GE.AND P4, PT, R6, R209, PT ;  /* 0x000000d10600720c */ /* 0x000fe20003f86270 */
[----:B------:R-:W-:Y:S01]  /*17be0*/  IMAD.IADD R6, R24, 0x1, -R2 ;  /* 0x0000000118067824 */ /* 0x000fe200078e0a02 */
[----:B------:R-:W-:-:S02]  /*17bf0*/  FSEL R3, R8, -INF , !P3 ;  /* 0xff80000008037808 */ /* 0x000fc40005800000 */
[----:B------:R-:W-:Y:S02]  /*17c00*/  IABS R2, R20 ;  /* 0x0000001400027213 */ /* 0x000fe40000000000 */
[----:B------:R-:W-:Y:S02]  /*17c10*/  ISETP.GE.AND P3, PT, R5, R227, PT ;  /* 0x000000e30500720c */ /* 0x000fe40003f66270 */
[----:B------:R-:W-:Y:S02]  /*17c20*/  FSEL R23, R195, -INF , !P5 ;  /* 0xff800000c3177808 */ /* 0x000fe40006800000 */
[----:B------:R-:W-:Y:S02]  /*17c30*/  ISETP.GE.AND P5, PT, R5, R228, PT ;  /* 0x000000e40500720c */ /* 0x000fe40003fa6270 */
[----:B------:R-:W-:Y:S01]  /*17c40*/  FSEL R25, R3, -INF , !P4 ;  /* 0xff80000003197808 */ /* 0x000fe20006000000 */
[----:B------:R-:W-:Y:S01]  /*17c50*/  IMAD.MOV.U32 R3, RZ, RZ, R2 ;  /* 0x000000ffff037224 */ /* 0x000fe200078e0002 */
[----:B------:R-:W-:-:S02]  /*17c60*/  FSEL R48, R101, -INF , !P3 ;  /* 0xff80000065307808 */ /* 0x000fc40005800000 */
[----:B------:R-:W-:Y:S02]  /*17c70*/  ISETP.GT.AND P3, PT, R0, R5, PT ;  /* 0x000000050000720c */ /* 0x000fe40003f64270 */
[----:B------:R-:W-:Y:S02]  /*17c80*/  FSEL R17, R197, -INF , !P5 ;  /* 0xff800000c5117808 */ /* 0x000fe40006800000 */
[C---:B------:R-:W-:Y:S02]  /*17c90*/  ISETP.GE.AND P4, PT, R5.reuse, R208, PT ;  /* 0x000000d00500720c */ /* 0x040fe40003f86270 */
[----:B------:R-:W-:Y:S02]  /*17ca0*/  ISETP.GE.AND P5, PT, R5, R209, PT ;  /* 0x000000d10500720c */ /* 0x000fe40003fa6270 */
[----:B------:R-:W-:Y:S02]  /*17cb0*/  FSEL R5, R7, -INF , !P3 ;  /* 0xff80000007057808 */ /* 0x000fe40005800000 */
[----:B------:R-:W-:-:S02]  /*17cc0*/  I2FP.F32.S32 R3, R3 ;  /* 0x0000000300037245 */ /* 0x000fc40000201400 */
[C---:B------:R-:W-:Y:S02]  /*17cd0*/  ISETP.GE.AND P3, PT, R18.reuse, R228, PT ;  /* 0x000000e41200720c */ /* 0x040fe40003f66270 */
[----:B------:R-:W-:Y:S01]  /*17ce0*/  FSEL R21, R183, -INF , !P4 ;  /* 0xff800000b7157808 */ /* 0x000fe20006000000 */
[----:B------:R-:W-:Y:S01]  /*17cf0*/  FFMA.FTZ R3, R3, -UR5, R224 ;  /* 0x8000000503037c23 */ /* 0x000fe200080100e0 */
[----:B------:R-:W-:Y:S02]  /*17d00*/  ISETP.GE.AND P4, PT, R18, R227, PT ;  /* 0x000000e31200720c */ /* 0x000fe40003f86270 */
[----:B------:R-:W-:Y:S02]  /*17d10*/  FSEL R13, R199, -INF , !P3 ;  /* 0xff800000c70d7808 */ /* 0x000fe40005800000 */
[----:B------:R-:W-:Y:S02]  /*17d20*/  IABS R2, R6 ;  /* 0x0000000600027213 */ /* 0x000fe40000000000 */
[----:B------:R-:W-:-:S02]  /*17d30*/  ISETP.GT.AND P3, PT, R0, R18, PT ;  /* 0x000000120000720c */ /* 0x000fc40003f64270 */
[----:B------:R-:W-:Y:S02]  /*17d40*/  FSEL R20, R5, -INF , !P5 ;  /* 0xff80000005147808 */ /* 0x000fe40006800000 */
[----:B------:R-:W-:Y:S02]  /*17d50*/  FSEL R42, R103, -INF , !P4 ;  /* 0xff800000672a7808 */ /* 0x000fe40006000000 */
[C---:B------:R-:W-:Y:S02]  /*17d60*/  ISETP.GE.AND P5, PT, R18.reuse, R208, PT ;  /* 0x000000d01200720c */ /* 0x040fe40003fa6270 */
[----:B------:R-:W-:Y:S02]  /*17d70*/  ISETP.GE.AND P4, PT, R18, R209, PT ;  /* 0x000000d11200720c */ /* 0x000fe40003f86270 */
[----:B------:R-:W-:Y:S02]  /*17d80*/  I2FP.F32.S32 R2, R2 ;  /* 0x0000000200027245 */ /* 0x000fe40000201400 */
[----:B------:R-:W-:-:S02]  /*17d90*/  FSEL R3, R3, -INF , !P3 ;  /* 0xff80000003037808 */ /* 0x000fc40005800000 */
[----:B------:R-:W-:Y:S02]  /*17da0*/  FSEL R16, R184, -INF , !P5 ;  /* 0xff800000b8107808 */ /* 0x000fe40006800000 */
[----:B------:R-:W-:Y:S01]  /*17db0*/  ISETP.GT.AND P3, PT, R0, R4, PT ;  /* 0x000000040000720c */ /* 0x000fe20003f64270 */
[----:B------:R-:W-:Y:S01]  /*17dc0*/  FFMA.FTZ R0, R2, -UR5, R222 ;  /* 0x8000000502007c23 */ /* 0x000fe200080100de */
[----:B------:R-:W-:Y:S02]  /*17dd0*/  FSEL R15, R3, -INF , !P4 ;  /* 0xff800000030f7808 */ /* 0x000fe40006000000 */
[C---:B------:R-:W-:Y:S02]  /*17de0*/  ISETP.GE.AND P5, PT, R4.reuse, R227, PT ;  /* 0x000000e30400720c */ /* 0x040fe40003fa6270 */
[----:B------:R-:W-:Y:S02]  /*17df0*/  ISETP.GE.AND P4, PT, R4, R228, PT ;  /* 0x000000e40400720c */ /* 0x000fe40003f86270 */
[----:B------:R-:W-:-:S02]  /*17e00*/  FSEL R35, R182, -INF , !P5 ;  /* 0xff800000b6237808 */ /* 0x000fc40006800000 */
[----:B------:R-:W-:Y:S02]  /*17e10*/  FSEL R11, R200, -INF , !P4 ;  /* 0xff800000c80b7808 */ /* 0x000fe40006000000 */
        /* <DEDUP_REMOVED lines=57> */
.L_x_1256:
[----:B------:R3:W-:Y:S02]  /*181b0*/  STS.128 [R219+0x8800], RZ ;  /* 0x008800ffdb007388 */ /* 0x0007e40000000c00 */
.L_x_1257:
[----:B------:R-:W-:Y:S05]  /*181c0*/  BSYNC.RECONVERGENT B0 ;  /* 0x0000000000007941 */ /* 0x000fea0003800200 */
.L_x_1255:
[----:B------:R-:W0:Y:S02]  /*181d0*/  LDGDEPBAR ;  /* 0x00000000000079af */ /* 0x000e240000000000 */
.L_x_1254:
[----:B------:R-:W4:Y:S04]  /*181e0*/  LDL.64 R6, [R1+0x170] ;  /* 0x0001700001067983 */ /* 0x000f280000100a00 */
[----:B------:R-:W4:Y:S04]  /*181f0*/  LDL.64 R102, [R1+0x180] ;  /* 0x0001800001667983 */ /* 0x000f280000100a00 */
[----:B------:R-:W4:Y:S04]  /*18200*/  LDL.64 R36, [R1+0x100] ;  /* 0x0001000001247983 */ /* 0x000f280000100a00 */
[----:B------:R-:W4:Y:S04]  /*18210*/  LDL.64 R18, [R1+0x150] ;  /* 0x0001500001127983 */ /* 0x000f280000100a00 */
[----:B------:R-:W4:Y:S04]  /*18220*/  LDL.LU R207, [R1+0x28] ;  /* 0x0000280001cf7983 */ /* 0x000f280000300800 */
[----:B------:R-:W4:Y:S04]  /*18230*/  LDL.LU R204, [R1+0x2c] ;  /* 0x00002c0001cc7983 */ /* 0x000f280000300800 */
[----:B------:R-:W4:Y:S04]  /*18240*/  LDL.LU R201, [R1+0x24] ;  /* 0x0000240001c97983 */ /* 0x000f280000300800 */
[----:B------:R-:W4:Y:S04]  /*18250*/  LDL.LU R200, [R1+0x30] ;  /* 0x0000300001c87983 */ /* 0x000f280000300800 */
        /* <DEDUP_REMOVED lines=8> */
[----:B-123--:R-:W2:Y:S01]  /*182e0*/  LDL.64 R218, [R1+0x148] ;  /* 0x0001480001da7983 */ /* 0x00eea20000100a00 */
[----:B------:R-:W-:Y:S01]  /*182f0*/  ULEA UR8, UR23, 0xfffffffa, 0x1 ;  /* 0xfffffffa17087891 */ /* 0x000fe2000f8e08ff */
[----:B------:R-:W-:Y:S01]  /*18300*/  IMAD.U32 R4, RZ, RZ, UR37 ;  /* 0x00000025ff047e24 */ /* 0x000fe2000f8e00ff */
[----:B------:R-:W1:Y:S01]  /*18310*/  S2R R5, SR_TID.X ;  /* 0x0000000000057919 */ /* 0x000e620000002100 */
[----:B------:R-:W-:Y:S04]  /*18320*/  STL [R1+0x1ac], R213 ;  /* 0x0001acd501007387 */ /* 0x000fe80000100800 */
[----:B------:R-:W-:Y:S04]  /*18330*/  STL [R1+0x20c], R213 ;  /* 0x00020cd501007387 */ /* 0x000fe80000100800 */
[----:B------:R-:W-:Y:S04]  /*18340*/  STL [R1+0x1a8], R212 ;  /* 0x0001a8d401007387 */ /* 0x000fe80000100800 */
[----:B------:R-:W-:Y:S04]  /*18350*/  STL [R1+0x208], R212 ;  /* 0x000208d401007387 */ /* 0x000fe80000100800 */
[----:B------:R-:W-:Y:S04]  /*18360*/  STL [R1+0x1a4], R211 ;  /* 0x0001a4d301007387 */ /* 0x000fe80000100800 */
[----:B------:R-:W-:Y:S04]  /*18370*/  STL [R1+0x200], R211 ;  /* 0x000200d301007387 */ /* 0x000fe80000100800 */
[----:B------:R-:W-:Y:S01]  /*18380*/  STL [R1+0x1a0], R209 ;  /* 0x0001a0d101007387 */ /* 0x000fe20000100800 */
[----:B-1----:R-:W-:-:S03]  /*18390*/  SHF.R.U32.HI R5, RZ, 0x5, R5 ;  /* 0x00000005ff057819 */ /* 0x002fc60000011605 */
[----:B------:R-:W-:Y:S04]  /*183a0*/  STL [R1+0x204], R209 ;  /* 0x000204d101007387 */ /* 0x000fe80000100800 */
[----:B------:R-:W-:Y:S04]  /*183b0*/  STL [R1+0x19c], R208 ;  /* 0x00019cd001007387 */ /* 0x000fe80000100800 */
[----:B------:R-:W-:Y:S01]  /*183c0*/  STL [R1+0x1fc], R208 ;  /* 0x0001fcd001007387 */ /* 0x000fe20000100800 */
[----:B----4-:R-:W1:Y:S01]  /*183d0*/  S2R R6, SR_CTAID.X ;  /* 0x0000000000067919 */ /* 0x010e620000002500 */
[----:B------:R-:W-:-:S04]  /*183e0*/  FMNMX3.FTZ R0, R207, R59, R54, !PT ;  /* 0x0000003bcf007276 */ /* 0x000fc80007810036 */
[----:B------:R-:W-:-:S04]  /*183f0*/  FMNMX3.FTZ R0, R0, R179, R174, !PT ;  /* 0x000000b300007276 */ /* 0x000fc800078100ae */
[----:B------:R-:W-:-:S04]  /*18400*/  FMNMX3.FTZ R0, R0, R180, R106, !PT ;  /* 0x000000b400007276 */ /* 0x000fc8000781006a */
[----:B------:R-:W-:-:S04]  /*18410*/  FMNMX3.FTZ R0, R0, R178, R105, !PT ;  /* 0x000000b200007276 */ /* 0x000fc80007810069 */
[----:B------:R-:W-:Y:S01]  /*18420*/  FMNMX3.FTZ R2, R0, R67, R62, !PT ;  /* 0x0000004300027276 */ /* 0x000fe2000781003e */
[----:B-1----:R-:W-:Y:S01]  /*18430*/  IMAD R6, R6, 0x8, R5 ;  /* 0x0000000806067824 */ /* 0x002fe200078e0205 */
[----:B------:R-:W-:Y:S02]  /*18440*/  FMNMX3.FTZ R0, R204, R100, R63, !PT ;  /* 0x00000064cc007276 */ /* 0x000fe4000781003f */
[----:B------:R-:W-:Y:S02]  /*18450*/  FMNMX3.FTZ R2, R2, R58, R53, !PT ;  /* 0x0000003a02027276 */ /* 0x000fe40007810035 */
[----:B------:R-:W-:Y:S02]  /*18460*/  FMNMX3.FTZ R0, R0, R104, R64, !PT ;  /* 0x0000006800007276 */ /* 0x000fe40007810040 */
[----:B------:R-:W-:Y:S02]  /*18470*/  FMNMX3.FTZ R3, R2, R49, R48, !PT ;  /* 0x0000003102037276 */ /* 0x000fe40007810030 */
[----:B------:R-:W-:-:S02]  /*18480*/  FMNMX3.FTZ R2, R0, R57, R52, !PT ;  /* 0x0000003900027276 */ /* 0x000fc40007810034 */
[----:B------:R-:W-:Y:S02]  /*18490*/  FMNMX3.FTZ R0, R3, R42, R35, !PT ;  /* 0x0000002a03007276 */ /* 0x000fe40007810023 */
[----:B------:R-:W-:-:S03]  /*184a0*/  FMNMX3.FTZ R2, R2, R45, R41, !PT ;  /* 0x0000002d02027276 */ /* 0x000fc60007810029 */
[----:B------:R-:W1:Y:S01]  /*184b0*/  SHFL.BFLY PT, R9, R0, 0x2, 0x1f ;  /* 0x0c401f0000097f89 */ /* 0x000e6200000e0000 */
[----:B------:R-:W-:Y:S02]  /*184c0*/  FMNMX3.FTZ R3, R2, R31, R30, !PT ;  /* 0x0000001f02037276 */ /* 0x000fe4000781001e */
[----:B------:R-:W-:Y:S01]  /*184d0*/  LOP3.LUT R2, R4, UR8, R7, 0x96, !PT ;  /* 0x0000000804027c12 */ /* 0x000fe2000f8e9607 */
[----:B------:R-:W-:Y:S01]  /*184e0*/  IMAD.WIDE.U32 R6, R6, -0x326172a9, RZ ;  /* 0xcd9e8d5706067825 */ /* 0x000fe200078e00ff */
[----:B------:R-:W-:-:S03]  /*184f0*/  FMNMX3.FTZ R8, R3, R29, R26, !PT ;  /* 0x0000001d03087276 */ /* 0x000fc6000781001a */
[----:B------:R-:W-:Y:S01]  /*18500*/  IMAD.WIDE.U32 R2, R2, -0x326172a9, RZ ;  /* 0xcd9e8d5702027825 */ /* 0x000fe200078e00ff */
[----:B------:R-:W-:-:S04]  /*18510*/  FMNMX3.FTZ R8, R8, R22, R17, !PT ;  /* 0x0000001608087276 */ /* 0x000fc80007810011 */
[----:B------:R-:W-:Y:S02]  /*18520*/  LOP3.LUT R4, R6, UR33, R3, 0x96, !PT ;  /* 0x0000002106047c12 */ /* 0x000fe4000f8e9603 */
[----:B------:R-:W-:Y:S02]  /*18530*/  LOP3.LUT R181, R2, UR32, R19, 0x96, !PT ;  /* 0x0000002002b57c12 */ /* 0x000fe4000f8e9613 */
[----:B------:R-:W-:Y:S01]  /*18540*/  LOP3.LUT R182, R36, UR33, R3, 0x96, !PT ;  /* 0x0000002124b67c12 */ /* 0x000fe2000f8e9603 */
[----:B------:R-:W-:Y:S01]  /*18550*/  IMAD.WIDE.U32 R4, R4, -0x2daee0ad, RZ ;  /* 0xd2511f5304047825 */ /* 0x000fe200078e00ff */
[----:B------:R-:W-:-:S04]  /*18560*/  FMNMX3.FTZ R8, R8, R13, R11, !PT ;  /* 0x0000000d08087276 */ /* 0x000fc8000781000b */
[----:B------:R-:W-:Y:S01]  /*18570*/  LOP3.LUT R5, R102, UR31, R5, 0x96, !PT ;  /* 0x0000001f66057c12 */ /* 0x000fe2000f8e9605 */
[----:B------:R-:W3:Y:S01]  /*18580*/  SHFL.BFLY PT, R10, R8, 0x2, 0x1f ;  /* 0x0c401f00080a7f89 */ /* 0x000ee200000e0000 */
[----:B-1----:R-:W-:-:S03]  /*18590*/  FMNMX.FTZ R0, R0, R9, !PT ;  /* 0x0000000900007209 */ /* 0x002fc60007810000 */
[----:B------:R-:W-:Y:S02]  /*185a0*/  IMAD.WIDE.U32 R18, R5, -0x326172a9, RZ ;  /* 0xcd9e8d5705127825 */ /* 0x000fe400078e00ff */
[----:B------:R-:W1:Y:S01]  /*185b0*/  SHFL.BFLY PT, R103, R0, 0x1, 0x1f ;  /* 0x0c201f0000677f89 */ /* 0x000e6200000e0000 */
[----:B--2---:R-:W-:-:S05]  /*185c0*/  LOP3.LUT R6, R2, UR32, R219, 0x96, !PT ;  /* 0x0000002002067c12 */ /* 0x004fca000f8e96db */
[----:B------:R-:W-:-:S05]  /*185d0*/  IMAD.WIDE.U32 R6, R6, -0x2daee0ad, RZ ;  /* 0xd2511f5306067825 */ /* 0x000fca00078e00ff */
[----:B------:R-:W-:Y:S02]  /*185e0*/  LOP3.LUT R2, R4, UR22, R7, 0x96, !PT ;  /* 0x0000001604027c12 */ /* 0x000fe4000f8e9607 */
[----:B------:R-:W-:Y:S02]  /*185f0*/  LOP3.LUT R4, R218, UR26, R19, 0x96, !PT ;  /* 0x0000001ada047c12 */ /* 0x000fe4000f8e9613 */
[----:B---3--:R-:W-:Y:S01]  /*18600*/  FMNMX.FTZ R8, R8, R10, !PT ;  /* 0x0000000a08087209 */ /* 0x008fe20007810000 */
[----:B------:R-:W-:Y:S01]  /*18610*/  IMAD.WIDE.U32 R2, R2, -0x326172a9, RZ ;  /* 0xcd9e8d5702027825 */ /* 0x000fe200078e00ff */
[----:B-1----:R-:W-:Y:S02]  /*18620*/  FMNMX.FTZ R103, R0, R103, !PT ;  /* 0x0000006700677209 */ /* 0x002fe40007810000 */
[----:B------:R-:W-:Y:S01]  /*18630*/  FMNMX3.FTZ R0, R201, R175, R172, !PT ;  /* 0x000000afc9007276 */ /* 0x000fe200078100ac */
[----:B------:R-:W-:Y:S01]  /*18640*/  IMAD.WIDE.U32 R36, R4, -0x2daee0ad, RZ ;  /* 0xd2511f5304247825 */ /* 0x000fe200078e00ff */
[----:B------:R-:W-:Y:S01]  /*18650*/  LOP3.LUT R5, R18, UR21, R3, 0x96, !PT ;  /* 0x0000001512057c12 */ /* 0x000fe2000f8e9603 */
[----:B------:R-:W1:Y:S01]  /*18660*/  SHFL.BFLY PT, R101, R8, 0x1, 0x1f ;  /* 0x0c201f0008657f89 */ /* 0x000e6200000e0000 */
[----:B------:R-:W-:-:S02]  /*18670*/  FMNMX3.FTZ R3, R200, R177, R107, !PT ;  /* 0x000000b1c8037276 */ /* 0x000fc4000781006b */
[----:B------:R-:W-:Y:S01]  /*18680*/  LOP3.LUT R18, R6, UR17, R37, 0x96, !PT ;  /* 0x0000001106127c12 */ /* 0x000fe2000f8e9625 */
[----:B------:R-:W-:Y:S01]  /*18690*/  IMAD.WIDE.U32 R184, R5, -0x2daee0ad, RZ ;  /* 0xd2511f5305b87825 */ /* 0x000fe200078e00ff */
[----:B------:R-:W-:Y:S02]  /*186a0*/  FMNMX3.FTZ R3, R3, R173, R66, !PT ;  /* 0x000000ad03037276 */ /* 0x000fe40007810042 */
[----:B------:R-:W-:Y:S01]  /*186b0*/  FMNMX3.FTZ R0, R0, R176, R65, !PT ;  /* 0x000000b000007276 */ /* 0x000fe20007810041 */
[----:B------:R-:W-:Y:S01]  /*186c0*/  IMAD.WIDE.U32 R18, R18, -0x326172a9, RZ ;  /* 0xcd9e8d5712127825 */ /* 0x000fe200078e00ff */
[----:B------:R-:W-:Y:S02]  /*186d0*/  FMNMX3.FTZ R3, R3, R61, R56, !PT ;  /* 0x0000003d03037276 */ /* 0x000fe40007810038 */
[----:B------:R-:W-:Y:S02]  /*186e0*/  FMNMX3.FTZ R0, R0, R60, R55, !PT ;  /* 0x0000003c00007276 */ /* 0x000fe40007810037 */
[----:B------:R-:W-:-:S02]  /*186f0*/  FMNMX3.FTZ R3, R3, R51, R44, !PT ;  /* 0x0000003303037276 */ /* 0x000fc4000781002c */
[----:B------:R-:W-:Y:S02]  /*18700*/  LOP3.LUT R24, R2, UR16, R19, 0x96, !PT ;  /* 0x0000001002187c12 */ /* 0x000fe4000f8e9613 */
[----:B------:R-:W-:Y:S02]  /*18710*/  FMNMX3.FTZ R3, R3, R40, R38, !PT ;  /* 0x0000002803037276 */ /* 0x000fe40007810026 */
[----:B------:R-:W-:Y:S02]  /*18720*/  FMNMX3.FTZ R0, R0, R50, R43, !PT ;  /* 0x0000003200007276 */ /* 0x000fe4000781002b */
[----:B------:R-:W-:Y:S02]  /*18730*/  FMNMX3.FTZ R2, R3, R33, R28, !PT ;  /* 0x0000002103027276 */ /* 0x000fe4000781001c */
[----:B------:R-:W-:Y:S02]  /*18740*/  FMNMX3.FTZ R0, R0, R39, R34, !PT ;  /* 0x0000002700007276 */ /* 0x000fe40007810022 */
[----:B------:R-:W-:-:S02]  /*18750*/  FMNMX3.FTZ R3, R2, R23, R21, !PT ;  /* 0x0000001702037276 */ /* 0x000fc40007810015 */
[----:B------:R-:W-:Y:S02]  /*18760*/  LOP3.LUT R4, R36, UR15, R185, 0x96, !PT ;  /* 0x0000000f24047c12 */ /* 0x000fe4000f8e96b9 */
[----:B------:R-:W-:Y:S02]  /*18770*/  FMNMX3.FTZ R2, R0, R32, R27, !PT ;  /* 0x0000002000027276 */ /* 0x000fe4000781001b */
[----:B------:R-:W-:Y:S01]  /*18780*/  FMNMX3.FTZ R0, R3, R16, R12, !PT ;  /* 0x0000001003007276 */ /* 0x000fe2000781000c */
[----:B------:R-:W-:-:S04]  /*18790*/  IMAD.WIDE.U32 R186, R4, -0x326172a9, RZ ;  /* 0xcd9e8d5704ba7825 */ /* 0x000fc800078e00ff */
[C---:B------:R-:W-:Y:S01]  /*187a0*/  FMUL.FTZ R3, R103.reuse, UR34 ;  /* 0x0000002267037c20 */ /* 0x040fe20008410000 */
[----:B------:R-:W-:Y:S01]  /*187b0*/  FSETP.NEU.FTZ.AND P2, PT, R103, -INF , PT ;  /* 0xff8000006700780b */ /* 0x000fe20003f5d000 */
[----:B------:R-:W2:Y:S01]  /*187c0*/  SHFL.BFLY PT, R102, R0, 0x2, 0x1f ;  /* 0x0c401f0000667f89 */ /* 0x000ea200000e0000 */
[----:B------:R-:W-:Y:S02]  /*187d0*/  IMAD.MOV.U32 R5, RZ, RZ, R186 ;  /* 0x000000ffff057224 */ /* 0x000fe400078e00ba */
[----:B------:R-:W-:Y:S02]  /*187e0*/  FSEL R3, R3, RZ, P2 ;  /* 0x000000ff03037208 */ /* 0x000fe40001000000 */
[----:B------:R-:W-:Y:S02]  /*187f0*/  FMNMX3.FTZ R2, R2, R25, R20, !PT ;  /* 0x0000001902027276 */ /* 0x000fe40007810014 */
[----:B------:R-:W-:Y:S01]  /*18800*/  LOP3.LUT R7, R5, 0xff, RZ, 0xc0, !PT ;  /* 0x000000ff05077812 */ /* 0x000fe200078ec0ff */
[--C-:B------:R-:W-:Y:S01]  /*18810*/  FFMA.FTZ R4, R59, UR34, -R3.reuse ;  /* 0x000000223b047c23 */ /* 0x100fe20008010803 */
[----:B------:R-:W-:Y:S01]  /*18820*/  FMNMX3.FTZ R2, R2, R15, R14, !PT ;  /* 0x0000000f02027276 */ /* 0x000fe2000781000e */
[----:B------:R-:W-:Y:S01]  /*18830*/  FFMA.FTZ R5, R54, UR34, -R3 ;  /* 0x0000002236057c23 */ /* 0x000fe20008010803 */
[----:B-1----:R-:W-:Y:S01]  /*18840*/  FMNMX.FTZ R101, R8, R101, !PT ;  /* 0x0000006508657209 */ /* 0x002fe20007810000 */
[----:B------:R1:W-:Y:S01]  /*18850*/  MUFU.EX2 R188, R4 ;  /* 0x0000000400bc7308 */ /* 0x0003e20000000800 */
[----:B------:R-:W-:Y:S01]  /*18860*/  LOP3.LUT R18, R18, UR13, R187, 0x96, !PT ;  /* 0x0000000d12127c12 */ /* 0x000fe2000f8e96bb */
[----:B------:R-:W3:Y:S01]  /*18870*/  SHFL.BFLY PT, R6, R2, 0x2, 0x1f ;  /* 0x0c401f0002067f89 */ /* 0x000ee200000e0000 */
[----:B------:R-:W-:Y:S01]  /*18880*/  FSETP.NEU.FTZ.AND P4, PT, R101, -INF , PT ;  /* 0xff8000006500780b */ /* 0x000fe20003f9d000 */
[----:B------:R-:W4:Y:S01]  /*18890*/  MUFU.EX2 R191, R5 ;  /* 0x0000000500bf7308 */ /* 0x000f220000000800 */
[----:B------:R-:W-:-:S02]  /*188a0*/  ISETP.LE.U32.AND P0, PT, R7, UR4, PT ;  /* 0x0000000407007c0c */ /* 0x000fc4000bf03070 */
[----:B--2---:R-:W-:Y:S02]  /*188b0*/  FMNMX.FTZ R102, R0, R102, !PT ;  /* 0x0000006600667209 */ /* 0x004fe40007810000 */
[C---:B-1----:R-:W-:Y:S02]  /*188c0*/  LOP3.LUT R4, R18.reuse, 0xffff, RZ, 0xc0, !PT ;  /* 0x0000ffff12047812 */ /* 0x042fe400078ec0ff */
[----:B----4-:R-:W-:Y:S01]  /*188d0*/  F2FP.F16.F32.PACK_AB R0, R191, R188 ;  /* 0x000000bcbf00723e */ /* 0x010fe200000000ff */
[----:B------:R-:W1:Y:S01]  /*188e0*/  SHFL.BFLY PT, R7, R102, 0x1, 0x1f ;  /* 0x0c201f0066077f89 */ /* 0x000e6200000e0000 */
[----:B------:R-:W-:Y:S02]  /*188f0*/  LOP3.LUT R5, R18, 0xff, RZ, 0xc0, !PT ;  /* 0x000000ff12057812 */ /* 0x000fe400078ec0ff */
[C---:B------:R-:W-:Y:S02]  /*18900*/  PRMT R37, R0.reuse, 0x7610, R37 ;  /* 0x0000761000257816 */ /* 0x040fe40000000025 */
[----:B------:R-:W-:Y:S01]  /*18910*/  PRMT R36, R0, 0x7632, R36 ;  /* 0x0000763200247816 */ /* 0x000fe20000000024 */
[----:B------:R-:W-:Y:S01]  /*18920*/  FMUL.FTZ R0, R101, UR34 ;  /* 0x0000002265007c20 */ /* 0x000fe20008410000 */
[----:B---3--:R-:W-:-:S02]  /*18930*/  FMNMX.FTZ R2, R2, R6, !PT ;  /* 0x0000000602027209 */ /* 0x008fc40007810000 */
[----:B------:R-:W-:Y:S02]  /*18940*/  SHF.R.U32.HI R4, RZ, 0x8, R4 ;  /* 0x00000008ff047819 */ /* 0x000fe40000011604 */
[----:B------:R-:W-:Y:S02]  /*18950*/  FSEL R0, R0, RZ, P4 ;  /* 0x000000ff00007208 */ /* 0x000fe40002000000 */
[----:B------:R-:W-:Y:S02]  /*18960*/  ISETP.LE.U32.AND P5, PT, R5, UR4, PT ;  /* 0x0000000405007c0c */ /* 0x000fe4000bfa3070 */
[----:B------:R-:W-:Y:S01]  /*18970*/  LOP3.LUT R4, R4, 0xffff, RZ, 0xc0, !PT ;  /* 0x0000ffff04047812 */ /* 0x000fe200078ec0ff */
[--C-:B------:R-:W-:Y:S01]  /*18980*/  FFMA.FTZ R6, R100, UR34, -R0.reuse ;  /* 0x0000002264067c23 */ /* 0x100fe20008010800 */
[----:B------:R-:W-:Y:S01]  /*18990*/  FFMA.FTZ R5, R63, UR34, -R0 ;  /* 0x000000223f057c23 */ /* 0x000fe20008010800 */
[----:B------:R-:W2:Y:S01]  /*189a0*/  SHFL.BFLY PT, R100, R2, 0x1, 0x1f ;  /* 0x0c201f0002647f89 */ /* 0x000ea200000e0000 */
[----:B------:R-:W-:Y:S01]  /*189b0*/  ISETP.LE.U32.AND P3, PT, R4, UR4, PT ;  /* 0x0000000404007c0c */ /* 0x000fe2000bf63070 */
[----:B------:R-:W-:Y:S01]  /*189c0*/  MUFU.EX2 R195, R6 ;  /* 0x0000000600c37308 */ /* 0x000fe20000000800 */
[----:B------:R-:W-:Y:S01]  /*189d0*/  PRMT R4, R18, 0x7632, R4 ;  /* 0x0000763212047816 */ /* 0x000fe20000000004 */
[--C-:B------:R-:W-:Y:S01]  /*189e0*/  FFMA.FTZ R9, R104, UR34, -R0.reuse ;  /* 0x0000002268097c23 */ /* 0x100fe20008010800 */
[----:B------:R-:W-:Y:S01]  /*189f0*/  FFMA.FTZ R8, R64, UR34, -R0 ;  /* 0x0000002240087c23 */ /* 0x000fe20008010800 */
[----:B------:R-:W3:Y:S01]  /*18a00*/  MUFU.EX2 R215, R5 ;  /* 0x0000000500d77308 */ /* 0x000ee20000000800 */
[----:B------:R-:W-:Y:S01]  /*18a10*/  LOP3.LUT R4, R4, 0xff, RZ, 0xc0, !PT ;  /* 0x000000ff04047812 */ /* 0x000fe200078ec0ff */
[----:B------:R-:W-:-:S02]  /*18a20*/  @!P5 HADD2 R54, -R37.H0_H0, -RZ.H0_H0 ;  /* 0xa00000ff2536d230 */ /* 0x000fc40000000900 */
[--C-:B------:R-:W-:Y:S01]  /*18a30*/  FFMA.FTZ R10, R57, UR34, -R0.reuse ;  /* 0x00000022390a7c23 */ /* 0x100fe20008010800 */
        /* <DEDUP_REMOVED lines=12> */
[----:B---3--:R-:W-:Y:S01]  /*18b00*/  F2FP.F16.F32.PACK_AB R0, R215, R195 ;  /* 0x000000c3d700723e */ /* 0x008fe200000000ff */
[----:B------:R-:W-:Y:S01]  /*18b10*/  @!P3 HADD2 R59, -R36.H0_H0, -RZ.H0_H0 ;  /* 0xa00000ff243bb230 */ /* 0x000fe20000000900 */
[----:B-1----:R-:W-:-:S02]  /*18b20*/  FMNMX.FTZ R102, R102, R7, !PT ;  /* 0x0000000766667209 */ /* 0x002fc40007810000 */
[----:B------:R-:W-:Y:S02]  /*18b30*/  PRMT R4, R37, 0x5410, R36 ;  /* 0x0000541025047816 */ /* 0x000fe40000000024 */
[----:B------:R-:W-:Y:S02]  /*18b40*/  @!P5 PRMT R37, R54, 0x5410, RZ ;  /* 0x000054103625d816 */ /* 0x000fe400000000ff */
[----:B------:R-:W-:Y:S02]  /*18b50*/  PRMT R31, R0, 0x7610, R31 ;  /* 0x00007610001f7816 */ /* 0x000fe4000000001f */
[----:B--2---:R-:W-:Y:S01]  /*18b60*/  FMNMX.FTZ R100, R2, R100, !PT ;  /* 0x0000006402647209 */ /* 0x004fe20007810000 */
[C---:B------:R-:W-:Y:S01]  /*18b70*/  FMUL.FTZ R2, R102.reuse, UR34 ;  /* 0x0000002266027c20 */ /* 0x040fe20008410000 */
[----:B------:R-:W-:Y:S01]  /*18b80*/  FSETP.NEU.FTZ.AND P5, PT, R102, -INF , PT ;  /* 0xff8000006600780b */ /* 0x000fe20003fbd000 */
[----:B------:R-:W-:Y:S01]  /*18b90*/  STL [R1+0x210], R37 ;  /* 0x0002102501007387 */ /* 0x000fe20000100800 */
[----:B------:R-:W-:Y:S01]  /*18ba0*/  @!P1 HADD2 R22, -R31.H0_H0, -RZ.H0_H0 ;  /* 0xa00000ff1f169230 */ /* 0x000fe20000000900 */
[----:B------:R-:W-:-:S02]  /*18bb0*/  PRMT R30, R0, 0x7632, R30 ;  /* 0x00007632001e7816 */ /* 0x000fc4000000001e */
[----:B------:R1:W-:Y:S01]  /*18bc0*/  STL [R1+0xdc], R4 ;  /* 0x0000dc0401007387 */ /* 0x0003e20000100800 */
[----:B------:R-:W-:Y:S02]  /*18bd0*/  @!P3 PRMT R36, R59, 0x5410, RZ ;  /* 0x000054103b24b816 */ /* 0x000fe400000000ff */
[----:B------:R-:W-:Y:S01]  /*18be0*/  FSEL R2, R2, RZ, P5 ;  /* 0x000000ff02027208 */ /* 0x000fe20002800000 */
[----:B------:R-:W2:Y:S01]  /*18bf0*/  LDL.LU R205, [R1+0x144] ;  /* 0x0001440001cd7983 */ /* 0x000ea20000300800 */
[----:B------:R-:W-:Y:S02]  /*18c00*/  SHF.R.U32.HI R0, RZ, 0x18, R18 ;  /* 0x00000018ff007819 */ /* 0x000fe40000011612 */
[----:B------:R-:W-:Y:S02]  /*18c10*/  FSETP.NEU.FTZ.AND P3, PT, R100, -INF , PT ;  /* 0xff8000006400780b */ /* 0x000fe40003f7d000 */
[----:B------:R-:W-:Y:S02]  /*18c20*/  PRMT R5, R31, 0x5410, R30 ;  /* 0x000054101f057816 */ /* 0x000fe4000000001e */
[----:B------:R-:W-:Y:S01]  /*18c30*/  @!P1 PRMT R31, R22, 0x5410, RZ ;  /* 0x00005410161f9816 */ /* 0x000fe200000000ff */
        /* <DEDUP_REMOVED lines=9> */
[----:B-1----:R-:W-:Y:S01]  /*18cd0*/  FMUL.FTZ R4, R100, UR34 ;  /* 0x0000002264047c20 */ /* 0x002fe20008410000 */
[--C-:B------:R-:W-:Y:S01]  /*18ce0*/  FFMA.FTZ R194, R40, UR34, -R2.reuse ;  /* 0x0000002228c27c23 */ /* 0x100fe20008010802 */
[--C-:B------:R-:W-:Y:S01]  /*18cf0*/  FFMA.FTZ R196, R38, UR34, -R2.reuse ;  /* 0x0000002226c47c23 */ /* 0x100fe20008010802 */
[--C-:B------:R-:W-:Y:S01]  /*18d00*/  FFMA.FTZ R221, R33, UR34, -R2.reuse ;  /* 0x0000002221dd7c23 */ /* 0x100fe20008010802 */
[--C-:B------:R-:W-:Y:S01]  /*18d10*/  FFMA.FTZ R250, R28, UR34, -R2.reuse ;  /* 0x000000221cfa7c23 */ /* 0x100fe20008010802 */
[----:B------:R-:W-:Y:S01]  /*18d20*/  FSEL R0, R4, RZ, P3 ;  /* 0x000000ff04007208 */ /* 0x000fe20001800000 */
[--C-:B------:R-:W-:Y:S01]  /*18d30*/  FFMA.FTZ R206, R23, UR34, -R2.reuse ;  /* 0x0000002217ce7c23 */ /* 0x100fe20008010802 */
[--C-:B------:R-:W-:Y:S01]  /*18d40*/  FFMA.FTZ R203, R21, UR34, -R2.reuse ;  /* 0x0000002215cb7c23 */ /* 0x100fe20008010802 */
[--C-:B------:R-:W-:Y:S01]  /*18d50*/  FFMA.FTZ R211, R16, UR34, -R2.reuse ;  /* 0x0000002210d37c23 */ /* 0x100fe20008010802 */
[----:B------:R-:W-:Y:S01]  /*18d60*/  FFMA.FTZ R208, R12, UR34, -R2 ;  /* 0x000000220cd07c23 */ /* 0x000fe20008010802 */
[--C-:B------:R-:W-:Y:S01]  /*18d70*/  FFMA.FTZ R4, R179, UR34, -R3.reuse ;  /* 0x00000022b3047c23 */ /* 0x100fe20008010803 */
[----:B------:R-:W-:-:S03]  /*18d80*/  FFMA.FTZ R2, R174, UR34, -R3 ;  /* 0x00000022ae027c23 */ /* 0x000fc60008010803 */
[----:B------:R-:W-:Y:S04]  /*18d90*/  MUFU.EX2 R7, R4 ;  /* 0x0000000400077308 */ /* 0x000fe80000000800 */
[----:B------:R-:W1:Y:S01]  /*18da0*/  MUFU.EX2 R33, R2 ;  /* 0x0000000200217308 */ /* 0x000e620000000800 */
[--C-:B------:R-:W-:Y:S01]  /*18db0*/  FFMA.FTZ R212, R15, UR34, -R0.reuse ;  /* 0x000000220fd47c23 */ /* 0x100fe20008010800 */
[----:B------:R-:W-:Y:S01]  /*18dc0*/  FFMA.FTZ R37, R14, UR34, -R0 ;  /* 0x000000220e257c23 */ /* 0x000fe20008010800 */
[----:B------:R-:W-:-:S04]  /*18dd0*/  IMAD.WIDE.U32 R14, R24, -0x2daee0ad, RZ ;  /* 0xd2511f53180e7825 */ /* 0x000fc800078e00ff */
[----:B------:R-:W-:Y:S02]  /*18de0*/  @!P1 HADD2 R26, -R30.H0_H0, -RZ.H0_H0 ;  /* 0xa00000ff1e1a9230 */ /* 0x000fe40000000900 */
        /* <DEDUP_REMOVED lines=14> */
[----:B------:R-:W-:-:S02]  /*18ed0*/  PRMT R0, R186, 0x7771, RZ ;  /* 0x00007771ba007816 */ /* 0x000fc400000000ff */
[----:B------:R-:W-:Y:S02]  /*18ee0*/  LOP3.LUT R34, R184, UR12, R15, 0x96, !PT ;  /* 0x0000000cb8227c12 */ /* 0x000fe4000f8e960f */
[----:B-1----:R-:W-:Y:S02]  /*18ef0*/  F2FP.F16.F32.PACK_AB R2, R33, R7 ;  /* 0x000000072102723e */ /* 0x002fe400000000ff */
[----:B------:R-:W-:Y:S02]  /*18f00*/  @!P1 PRMT R30, R26, 0x5410, RZ ;  /* 0x000054101a1e9816 */ /* 0x000fe400000000ff */
[----:B------:R-:W-:Y:S02]  /*18f10*/  ISETP.GT.U32.AND P1, PT, R0, UR4, PT ;  /* 0x0000000400007c0c */ /* 0x000fe4000bf24070 */
[----:B------:R-:W-:Y:S02]  /*18f20*/  LOP3.LUT R0, R34, 0xffff, RZ, 0xc0, !PT ;  /* 0x0000ffff22007812 */ /* 0x000fe400078ec0ff */
[----:B------:R-:W-:-:S02]  /*18f30*/  PRMT R26, R2, 0x7610, R26 ;  /* 0x00007610021a7816 */ /* 0x000fc4000000001a */
[----:B------:R-:W-:Y:S02]  /*18f40*/  SHF.R.U32.HI R0, RZ, 0x8, R0 ;  /* 0x00000008ff007819 */ /* 0x000fe40000011600 */
[----:B------:R-:W-:Y:S01]  /*18f50*/  PRMT R25, R2, 0x7632, R25 ;  /* 0x0000763202197816 */ /* 0x000fe20000000019 */
[----:B------:R-:W-:Y:S01]  /*18f60*/  @!P0 HADD2 R11, -R26.H0_H0, -RZ.H0_H0 ;  /* 0xa00000ff1a0b8230 */ /* 0x000fe20000000900 */
[----:B------:R-:W-:Y:S01]  /*18f70*/  LOP3.LUT R0, R0, 0xffff, RZ, 0xc0, !PT ;  /* 0x0000ffff00007812 */ /* 0x000fe200078ec0ff */
[----:B------:R-:W-:Y:S01]  /*18f80*/  MUFU.EX2 R210, R9 ;  /* 0x0000000900d27308 */ /* 0x000fe20000000800 */
[----:B------:R-:W-:Y:S02]  /*18f90*/  PRMT R238, R26, 0x5410, R25 ;  /* 0x000054101aee7816 */ /* 0x000fe40000000019 */
[----:B------:R-:W-:Y:S01]  /*18fa0*/  PRMT R2, R186, 0x7772, RZ ;  /* 0x00007772ba027816 */ /* 0x000fe200000000ff */
[----:B------:R-:W1:Y:S01]  /*18fb0*/  MUFU.EX2 R214, R8 ;  /* 0x0000000800d67308 */ /* 0x000e620000000800 */
[----:B------:R-:W-:Y:S01]  /*18fc0*/  @!P0 PRMT R26, R11, 0x5410, RZ ;  /* 0x000054100b1a8816 */ /* 0x000fe200000000ff */
[----:B------:R-:W-:Y:S01]  /*18fd0*/  @P1 HADD2 R12, -R25.H0_H0, -RZ.H0_H0 ;  /* 0xa00000ff190c1230 */ /* 0x000fe20000000900 */
[----:B------:R-:W-:-:S02]  /*18fe0*/  ISETP.LE.U32.AND P0, PT, R0, UR4, PT ;  /* 0x0000000400007c0c */ /* 0x000fc4000bf03070 */
[----:B------:R-:W-:Y:S02]  /*18ff0*/  FSEL R0, R103, RZ, P2 ;  /* 0x000000ff67007208 */ /* 0x000fe40001000000 */
[----:B------:R-:W-:Y:S02]  /*19000*/  ISETP.GT.U32.AND P2, PT, R2, UR4, PT ;  /* 0x0000000402007c0c */ /* 0x000fe4000bf44070 */
[----:B------:R-:W-:Y:S02]  /*19010*/  PRMT R2, R186, 0x7773, RZ ;  /* 0x00007773ba027816 */ /* 0x000fe400000000ff */
[----:B------:R-:W-:Y:S02]  /*19020*/  @P1 PRMT R25, R12, 0x5410, RZ ;  /* 0x000054100c191816 */ /* 0x000fe400000000ff */
[----:B------:R-:W-:Y:S02]  /*19030*/  ISETP.GT.U32.AND P1, PT, R2, UR4, PT ;  /* 0x0000000402007c0c */ /* 0x000fe4000bf24070 */
[----:B-1----:R-:W-:-:S04]  /*19040*/  F2FP.F16.F32.PACK_AB R2, R214, R210 ;  /* 0x000000d2d602723e */ /* 0x002fc800000000ff */
[C---:B------:R-:W-:Y:S02]  /*19050*/  PRMT R249, R2.reuse, 0x7632, R249 ;  /* 0x0000763202f97816 */ /* 0x040fe400000000f9 */
[----:B------:R-:W-:-:S05]  /*19060*/  PRMT R24, R2, 0x7610, R24 ;  /* 0x0000761002187816 */ /* 0x000fca0000000018 */
[----:B------:R-:W-:Y:S01]  /*19070*/  @P1 HADD2 R16, -R249.H0_H0, -RZ.H0_H0 ;  /* 0xa00000fff9101230 */ /* 0x000fe20000000900 */
[----:B------:R-:W-:Y:S01]  /*19080*/  PRMT R47, R24, 0x5410, R249 ;  /* 0x00005410182f7816 */ /* 0x000fe200000000f9 */
[----:B------:R-:W-:Y:S03]  /*19090*/  STL [R1+0xd8], R5 ;  /* 0x0000d80501007387 */ /* 0x000fe60000100800 */
[----:B------:R-:W-:Y:S01]  /*190a0*/  @P1 PRMT R249, R16, 0x5410, RZ ;  /* 0x0000541010f91816 */ /* 0x000fe200000000ff */
[----:B------:R1:W-:Y:S04]  /*190b0*/  STL.64 [R1+0x218], R196 ;  /* 0x000218c401007387 */ /* 0x0003e80000100a00 */
[----:B------:R3:W-:Y:S04]  /*190c0*/  STL.64 [R1+0x220], R192 ;  /* 0x000220c001007387 */ /* 0x0007e80000100a00 */
[----:B------:R4:W-:Y:S04]  /*190d0*/  STL.64 [R1+0x228], R220 ;  /* 0x000228dc01007387 */ /* 0x0009e80000100a00 */
[----:B------:R-:W-:Y:S04]  /*190e0*/  STL [R1+0x1c0], R103 ;  /* 0x0001c06701007387 */ /* 0x000fe80000100800 */
[----:B------:R-:W-:Y:S04]  /*190f0*/  STL [R1+0x1c4], R249 ;  /* 0x0001c4f901007387 */ /* 0x000fe80000100800 */
[----:B-1----:R-:W4:Y:S04]  /*19100*/  LDL.64 R196, [R1+0x150] ;  /* 0x0001500001c47983 */ /* 0x002f280000100a00 */
[----:B---3--:R-:W3:Y:S01]  /*19110*/  LDL.64 R192, [R1+0x178] ;  /* 0x0001780001c07983 */ /* 0x008ee20000100a00 */
[----:B------:R-:W-:Y:S01]  /*19120*/  FADD.FTZ R5, R207, -R0 ;  /* 0x80000000cf057221 */ /* 0x000fe20000010000 */
[--C-:B------:R-:W-:Y:S01]  /*19130*/  FFMA.FTZ R0, R106, UR34, -R3.reuse ;  /* 0x000000226a007c23 */ /* 0x100fe20008010803 */
[----:B------:R-:W-:Y:S01]  /*19140*/  FFMA.FTZ R4, R180, UR34, -R3 ;  /* 0x00000022b4047c23 */ /* 0x000fe20008010803 */
[----:B------:R-:W-:-:S02]  /*19150*/  @P2 HADD2 R13, -R24.H0_H0, -RZ.H0_H0 ;  /* 0xa00000ff180d2230 */ /* 0x000fc40000000900 */
[----:B------:R1:W-:Y:S04]  /*19160*/  MUFU.EX2 R107, R0 ;  /* 0x00000000006b7308 */ /* 0x0003e80000000800 */
[----:B------:R1:W1:Y:S01]  /*19170*/  MUFU.EX2 R38, R4 ;  /* 0x0000000400267308 */ /* 0x0002620000000800 */
[----:B------:R-:W-:Y:S02]  /*19180*/  @P2 PRMT R24, R13, 0x5410, RZ ;  /* 0x000054100d182816 */ /* 0x000fe400000000ff */
[----:B-1----:R-:W-:-:S04]  /*19190*/  LOP3.LUT R0, R34, 0xff, RZ, 0xc0, !PT ;  /* 0x000000ff22007812 */ /* 0x002fc800078ec0ff */
[----:B------:R-:W-:Y:S01]  /*191a0*/  ISETP.LE.U32.AND P2, PT, R0, UR4, PT ;  /* 0x0000000400007c0c */ /* 0x000fe2000bf43070 */
[----:B------:R-:W-:Y:S02]  /*191b0*/  IMAD.MOV.U32 R0, RZ, RZ, R14 ;  /* 0x000000ffff007224 */ /* 0x000fe400078e000e */
[----:B------:R-:W-:-:S03]  /*191c0*/  FMUL.FTZ R4, R5, UR34 ;  /* 0x0000002205047c20 */ /* 0x000fc60008410000 */
[----:B------:R-:W-:-:S03]  /*191d0*/  LOP3.LUT R0, R0, 0xff, RZ, 0xc0, !PT ;  /* 0x000000ff00007812 */ /* 0x000fc600078ec0ff */
[----:B------:R-:W2:Y:S01]  /*191e0*/  MUFU.EX2 R4, R4 ;  /* 0x0000000400047308 */ /* 0x000ea20000000800 */
[----:B------:R-:W-:Y:S02]  /*191f0*/  ISETP.LE.U32.AND P1, PT, R0, UR4, PT ;  /* 0x0000000400007c0c */ /* 0x000fe4000bf23070 */
[----:B------:R-:W-:Y:S01]  /*19200*/  F2FP.F16.F32.PACK_AB R0, R107, R38 ;  /* 0x000000266b00723e */ /* 0x000fe200000000ff */
[----:B------:R-:W-:Y:S03]  /*19210*/  MUFU.EX2 R180, R10 ;  /* 0x0000000a00b47308 */ /* 0x000fe60000000800 */
[C---:B------:R-:W-:Y:S01]  /*19220*/  PRMT R248, R0.reuse, 0x7610, R248 ;  /* 0x0000761000f87816 */ /* 0x040fe200000000f8 */
[----:B------:R-:W1:Y:S01]  /*19230*/  MUFU.EX2 R217, R19 ;  /* 0x0000001300d97308 */ /* 0x000e620000000800 */
[----:B------:R-:W-:Y:S02]  /*19240*/  PRMT R231, R0, 0x7632, R231 ;  /* 0x0000763200e77816 */ /* 0x000fe400000000e7 */
[----:B------:R-:W-:Y:S01]  /*19250*/  PRMT R0, R34, 0x7632, R0 ;  /* 0x0000763222007816 */ /* 0x000fe20000000000 */
[----:B------:R-:W-:Y:S01]  /*19260*/  @!P2 HADD2 R21, -R248.H0_H0, -RZ.H0_H0 ;  /* 0xa00000fff815a230 */ /* 0x000fe20000000900 */
[----:B------:R-:W-:-:S02]  /*19270*/  PRMT R213, R248, 0x5410, R231 ;  /* 0x00005410f8d57816 */ /* 0x000fc400000000e7 */
[----:B------:R-:W-:Y:S01]  /*19280*/  LOP3.LUT R0, R0, 0xff, RZ, 0xc0, !PT ;  /* 0x000000ff00007812 */ /* 0x000fe200078ec0ff */
[----:B------:R-:W-:Y:S01]  /*19290*/  @!P0 HADD2 R28, -R231.H0_H0, -RZ.H0_H0 ;  /* 0xa00000ffe71c8230 */ /* 0x000fe20000000900 */
[----:B------:R-:W-:Y:S02]  /*192a0*/  @!P2 PRMT R248, R21, 0x5410, RZ ;  /* 0x0000541015f8a816 */ /* 0x000fe400000000ff */
[----:B------:R-:W-:Y:S02]  /*192b0*/  ISETP.LE.U32.AND P2, PT, R0, UR4, PT ;  /* 0x0000000400007c0c */ /* 0x000fe4000bf43070 */
[----:B------:R-:W-:Y:S02]  /*192c0*/  PRMT R0, R14, 0x7771, RZ ;  /* 0x000077710e007816 */ /* 0x000fe400000000ff */
[----:B------:R-:W-:Y:S01]  /*192d0*/  @!P0 PRMT R231, R28, 0x5410, RZ ;  /* 0x000054101ce78816 */ /* 0x000fe200000000ff */
[--C-:B------:R-:W-:Y:S01]  /*192e0*/  FFMA.FTZ R5, R178, UR34, -R3.reuse ;  /* 0x00000022b2057c23 */ /* 0x100fe20008010803 */
[----:B------:R-:W-:Y:S01]  /*192f0*/  ISETP.GT.U32.AND P0, PT, R0, UR4, PT ;  /* 0x0000000400007c0c */ /* 0x000fe2000bf04070 */
[----:B------:R-:W-:-:S02]  /*19300*/  FFMA.FTZ R0, R105, UR34, -R3 ;  /* 0x0000002269007c23 */ /* 0x000fc40008010803 */
[----:B------:R-:W-:Y:S04]  /*19310*/  MUFU.EX2 R28, R5 ;  /* 0x00000005001c7308 */ /* 0x000fe80000000800 */
[----:B------:R1:W4:Y:S02]  /*19320*/  MUFU.EX2 R59, R0 ;  /* 0x00000000003b7308 */ /* 0x0003240000000800 */
[----:B-1----:R-:W-:Y:S01]  /*19330*/  SHF.R.U32.HI R0, RZ, 0x18, R34 ;  /* 0x00000018ff007819 */ /* 0x002fe20000011622 */
[--C-:B------:R-:W-:Y:S01]  /*19340*/  FFMA.FTZ R12, R67, UR34, -R3.reuse ;  /* 0x00000022430c7c23 */ /* 0x100fe20008010803 */
[--C-:B------:R-:W-:Y:S01]  /*19350*/  FFMA.FTZ R11, R62, UR34, -R3.reuse ;  /* 0x000000223e0b7c23 */ /* 0x100fe20008010803 */
[--C-:B------:R-:W-:Y:S01]  /*19360*/  FFMA.FTZ R10, R58, UR34, -R3.reuse ;  /* 0x000000223a0a7c23 */ /* 0x100fe20008010803 */
[--C-:B------:R-:W-:Y:S01]  /*19370*/  FFMA.FTZ R9, R53, UR34, -R3.reuse ;  /* 0x0000002235097c23 */ /* 0x100fe20008010803 */
[--C-:B------:R-:W-:Y:S01]  /*19380*/  FFMA.FTZ R13, R49, UR34, -R3.reuse ;  /* 0x00000022310d7c23 */ /* 0x100fe20008010803 */
[--C-:B------:R-:W-:Y:S01]  /*19390*/  FFMA.FTZ R15, R48, UR34, -R3.reuse ;  /* 0x00000022300f7c23 */ /* 0x100fe20008010803 */
[----:B------:R-:W-:Y:S01]  /*193a0*/  FFMA.FTZ R184, R35, UR34, -R3 ;  /* 0x0000002223b87c23 */ /* 0x000fe20008010803 */
[----:B------:R-:W-:Y:S01]  /*193b0*/  STL [R1+0x1c8], R248 ;  /* 0x0001c8f801007387 */ /* 0x000fe20000100800 */
[----:B------:R-:W-:-:S03]  /*193c0*/  FSEL R5, R101, RZ, P4 ;  /* 0x000000ff65057208 */ /* 0x000fc60002000000 */
[----:B------:R-:W-:Y:S04]  /*193d0*/  STL [R1+0x1cc], R231 ;  /* 0x0001cce701007387 */ /* 0x000fe80000100800 */
[----:B------:R-:W-:Y:S01]  /*193e0*/  STL [R1+0x1d0], R34 ;  /* 0x0001d02201007387 */ /* 0x000fe20000100800 */
[----:B------:R-:W-:Y:S01]  /*193f0*/  FADD.FTZ R8, R204, -R5 ;  /* 0x80000005cc087221 */ /* 0x000fe20000010000 */
[----:B--2---:R-:W-:-:S04]  /*19400*/  FFMA.FTZ R2, R205, R4, R188 ;  /* 0x00000004cd027223 */ /* 0x004fc800000100bc */
[----:B------:R-:W-:Y:S01]  /*19410*/  FADD.FTZ R6, R191, R2 ;  /* 0x00000002bf067221 */ /* 0x000fe20000010000 */
[----:B------:R-:W-:-:S04]  /*19420*/  F2FP.F16.F32.PACK_AB R2, R217, R180 ;  /* 0x000000b4d902723e */ /* 0x000fc800000000ff */
[C---:B------:R-:W-:Y:S02]  /*19430*/  PRMT R230, R2.reuse, 0x7610, R230 ;  /* 0x0000761002e67816 */ /* 0x040fe400000000e6 */
[----:B------:R-:W-:-:S03]  /*19440*/  PRMT R229, R2, 0x7632, R229 ;  /* 0x0000763202e57816 */ /* 0x000fc600000000e5 */
[----:B------:R-:W-:Y:S01]  /*19450*/  @!P2 HADD2 R32, -R230.H0_H0, -RZ.H0_H0 ;  /* 0xa00000ffe620a230 */ /* 0x000fe20000000900 */
[----:B----4-:R-:W-:-:S04]  /*19460*/  PRMT R220, R230, 0x5410, R229 ;  /* 0x00005410e6dc7816 */ /* 0x010fc800000000e5 */
[----:B------:R-:W-:Y:S02]  /*19470*/  @!P2 PRMT R230, R32, 0x5410, RZ ;  /* 0x0000541020e6a816 */ /* 0x000fe400000000ff */
[----:B------:R-:W-:Y:S02]  /*19480*/  ISETP.LE.U32.AND P2, PT, R0, UR4, PT ;  /* 0x0000000400007c0c */ /* 0x000fe4000bf43070 */
[----:B------:R-:W-:Y:S01]  /*19490*/  F2FP.F16.F32.PACK_AB R0, R59, R28 ;  /* 0x0000001c3b00723e */ /* 0x000fe200000000ff */
[----:B------:R-:W-:Y:S01]  /*194a0*/  FADD.FTZ R2, R7, R6 ;  /* 0x0000000607027221 */ /* 0x000fe20000010000 */
[----:B------:R-:W-:Y:S02]  /*194b0*/  FFMA.FTZ R188, R42, UR34, -R3 ;  /* 0x000000222abc7c23 */ /* 0x000fe40008010803 */
[C---:B------:R-:W-:Y:S01]  /*194c0*/  PRMT R226, R0.reuse, 0x7610, R226 ;  /* 0x0000761000e27816 */ /* 0x040fe200000000e2 */
[----:B------:R-:W-:Y:S01]  /*194d0*/  FADD.FTZ R19, R33, R2 ;  /* 0x0000000221137221 */ /* 0x000fe20000010000 */
[----:B------:R-:W-:Y:S01]  /*194e0*/  PRMT R225, R0, 0x7632, R225 ;  /* 0x0000763200e17816 */ /* 0x000fe200000000e1 */
[----:B------:R-:W-:-:S04]  /*194f0*/  IMAD.WIDE.U32 R2, R182, -0x2daee0ad, RZ ;  /* 0xd2511f53b6027825 */ /* 0x000fc800078e00ff */
[----:B------:R-:W-:Y:S02]  /*19500*/  @!P1 HADD2 R20, -R226.H0_H0, -RZ.H0_H0 ;  /* 0xa00000ffe2149230 */ /* 0x000fe40000000900 */
[----:B------:R-:W-:Y:S02]  /*19510*/  @!P2 HADD2 R27, -R229.H0_H0, -RZ.H0_H0 ;  /* 0xa00000ffe51ba230 */ /* 0x000fe40000000900 */
[----:B------:R-:W-:Y:S01]  /*19520*/  @P0 HADD2 R17, -R225.H0_H0, -RZ.H0_H0 ;  /* 0xa00000ffe1110230 */ /* 0x000fe20000000900 */
[----:B------:R-:W-:Y:S02]  /*19530*/  PRMT R243, R226, 0x5410, R225 ;  /* 0x00005410e2f37816 */ /* 0x000fe400000000e1 */
[----:B------:R-:W-:Y:S02]  /*19540*/  @!P2 PRMT R229, R27, 0x5410, RZ ;  /* 0x000054101be5a816 */ /* 0x000fe400000000ff */
[----:B------:R-:W-:Y:S02]  /*19550*/  @!P1 PRMT R226, R20, 0x5410, RZ ;  /* 0x0000541014e29816 */ /* 0x000fe400000000ff */
[----:B------:R-:W-:Y:S01]  /*19560*/  @P0 PRMT R225, R17, 0x5410, RZ ;  /* 0x0000541011e10816 */ /* 0x000fe200000000ff */
[----:B------:R-:W-:Y:S04]  /*19570*/  STL [R1+0x1d4], R230 ;  /* 0x0001d4e601007387 */ /* 0x000fe80000100800 */
[----:B------:R1:W-:Y:S04]  /*19580*/  STL [R1+0x1d8], R229 ;  /* 0x0001d8e501007387 */ /* 0x0003e80000100800 */
[----:B------:R2:W-:Y:S04]  /*19590*/  STL [R1+0x1dc], R226 ;  /* 0x0001dce201007387 */ /* 0x0005e80000100800 */
[----:B------:R-:W-:Y:S04]  /*195a0*/  STL [R1+0x1e0], R225 ;  /* 0x0001e0e101007387 */ /* 0x000fe80000100800 */
[----:B------:R-:W-:Y:S04]  /*195b0*/  STL [R1+0x1e4], R101 ;  /* 0x0001e46501007387 */ /* 0x000fe80000100800 */
[----:B------:R-:W-:Y:S04]  /*195c0*/  STL [R1+0x1e8], R100 ;  /* 0x0001e86401007387 */ /* 0x000fe80000100800 */
[----:B------:R-:W4:Y:S01]  /*195d0*/  LDL.LU R204, [R1+0x158] ;  /* 0x0001580001cc7983 */ /* 0x000f220000300800 */
[----:B---3--:R-:W-:-:S05]  /*195e0*/  LOP3.LUT R0, R192, UR31, R3, 0x96, !PT ;  /* 0x0000001fc0007c12 */ /* 0x008fca000f8e9603 */
[----:B------:R-:W-:Y:S01]  /*195f0*/  IMAD.WIDE.U32 R16, R0, -0x326172a9, RZ ;  /* 0xcd9e8d5700107825 */ /* 0x000fe200078e00ff */
[----:B------:R-:W-:-:S05]  /*19600*/  FSEL R0, R100, RZ, P3 ;  /* 0x000000ff64007208 */ /* 0x000fca0001800000 */
[----:B------:R-:W-:Y:S02]  /*19610*/  FADD.FTZ R5, R201, -R0 ;  /* 0x80000000c9057221 */ /* 0x000fe40000010000 */
[----:B------:R-:W3:Y:S01]  /*19620*/  LDL.LU R201, [R1+0x160] ;  /* 0x0001600001c97983 */ /* 0x000ee20000300800 */
[----:B------:R-:W-:-:S05]  /*19630*/  IMAD.WIDE.U32 R6, R181, -0x2daee0ad, RZ ;  /* 0xd2511f53b5067825 */ /* 0x000fca00078e00ff */
[----:B------:R-:W-:Y:S02]  /*19640*/  LOP3.LUT R7, R2, UR22, R7, 0x96, !PT ;  /* 0x0000001602077c12 */ /* 0x000fe4000f8e9607 */
[----:B------:R-:W-:-:S05]  /*19650*/  LOP3.LUT R2, R196, UR26, R17, 0x96, !PT ;  /* 0x0000001ac4027c12 */ /* 0x000fca000f8e9611 */
[----:B------:R-:W-:-:S05]  /*19660*/  IMAD.WIDE.U32 R2, R2, -0x2daee0ad, RZ ;  /* 0xd2511f5302027825 */ /* 0x000fca00078e00ff */
[----:B------:R-:W-:Y:S01]  /*19670*/  LOP3.LUT R3, R6, UR17, R3, 0x96, !PT ;  /* 0x0000001106037c12 */ /* 0x000fe2000f8e9603 */
[----:B------:R-:W-:-:S05]  /*19680*/  IMAD.WIDE.U32 R6, R7, -0x326172a9, RZ ;  /* 0xcd9e8d5707067825 */ /* 0x000fca00078e00ff */
[----:B------:R-:W-:-:S05]  /*19690*/  LOP3.LUT R0, R16, UR21, R7, 0x96, !PT ;  /* 0x0000001510007c12 */ /* 0x000fca000f8e9607 */
[----:B------:R-:W-:-:S05]  /*196a0*/  IMAD.WIDE.U32 R20, R0, -0x2daee0ad, RZ ;  /* 0xd2511f5300147825 */ /* 0x000fca00078e00ff */
[----:B------:R-:W-:Y:S01]  /*196b0*/  LOP3.LUT R16, R2, UR15, R21, 0x96, !PT ;  /* 0x0000000f02107c12 */ /* 0x000fe2000f8e9615 */
[----:B------:R-:W-:-:S04]  /*196c0*/  IMAD.WIDE.U32 R2, R3, -0x326172a9, RZ ;  /* 0xcd9e8d5703027825 */ /* 0x000fc800078e00ff */
[----:B------:R-:W-:-:S05]  /*196d0*/  IMAD.WIDE.U32 R16, R16, -0x326172a9, RZ ;  /* 0xcd9e8d5710107825 */ /* 0x000fca00078e00ff */
[----:B------:R-:W-:-:S04]  /*196e0*/  LOP3.LUT R17, R2, UR13, R17, 0x96, !PT ;  /* 0x0000000d02117c12 */ /* 0x000fc8000f8e9611 */
[----:B------:R-:W-:-:S04]  /*196f0*/  SHF.R.U32.HI R0, RZ, 0x18, R17 ;  /* 0x00000018ff007819 */ /* 0x000fc80000011611 */
[----:B------:R-:W-:Y:S01]  /*19700*/  ISETP.LE.U32.AND P2, PT, R0, UR4, PT ;  /* 0x0000000400007c0c */ /* 0x000fe2000bf43070 */
[----:B------:R-:W-:-:S05]  /*19710*/  IMAD.MOV.U32 R0, RZ, RZ, R16 ;  /* 0x000000ffff007224 */ /* 0x000fca00078e0010 */
[----:B------:R-:W-:-:S04]  /*19720*/  LOP3.LUT R0, R0, 0xff, RZ, 0xc0, !PT ;  /* 0x000000ff00007812 */ /* 0x000fc800078ec0ff */
[----:B------:R-:W-:Y:S02]  /*19730*/  ISETP.LE.U32.AND P1, PT, R0, UR4, PT ;  /* 0x0000000400007c0c */ /* 0x000fe4000bf23070 */
[----:B------:R-:W-:-:S04]  /*19740*/  LOP3.LUT R0, R17, 0xffff, RZ, 0xc0, !PT ;  /* 0x0000ffff11007812 */ /* 0x000fc800078ec0ff */
[----:B------:R-:W-:Y:S02]  /*19750*/  SHF.R.U32.HI R0, RZ, 0x8, R0 ;  /* 0x00000008ff007819 */ /* 0x000fe40000011600 */
[----:B------:R-:W-:Y:S01]  /*19760*/  LOP3.LUT R32, R6, UR16, R3, 0x96, !PT ;  /* 0x0000001006207c12 */ /* 0x000fe2000f8e9603 */
[----:B------:R-:W-:Y:S01]  /*19770*/  MUFU.EX2 R22, R22 ;  /* 0x0000001600167308 */ /* 0x000fe20000000800 */
[----:B------:R-:W-:-:S03]  /*19780*/  LOP3.LUT R0, R0, 0xffff, RZ, 0xc0, !PT ;  /* 0x0000ffff00007812 */ /* 0x000fc600078ec0ff */
[----:B------:R-:W1:Y:S01]  /*19790*/  MUFU.EX2 R23, R23 ;  /* 0x0000001700177308 */ /* 0x000e620000000800 */
[----:B------:R-:W-:Y:S01]  /*197a0*/  ISETP.LE.U32.AND P4, PT, R0, UR4, PT ;  /* 0x0000000400007c0c */ /* 0x000fe2000bf83070 */
[----:B------:R-:W-:Y:S01]  /*197b0*/  IMAD.WIDE.U32 R32, R32, -0x2daee0ad, RZ ;  /* 0xd2511f5320207825 */ /* 0x000fe200078e00ff */
[----:B------:R-:W-:-:S04]  /*197c0*/  PRMT R0, R17, 0x7632, R0 ;  /* 0x0000763211007816 */ /* 0x000fc80000000000 */
[----:B------:R-:W-:Y:S02]  /*197d0*/  LOP3.LUT R0, R0, 0xff, RZ, 0xc0, !PT ;  /* 0x000000ff00007812 */ /* 0x000fe400078ec0ff */
[----:B------:R-:W-:Y:S02]  /*197e0*/  LOP3.LUT R33, R20, UR12, R33, 0x96, !PT ;  /* 0x0000000c14217c12 */ /* 0x000fe4000f8e9621 */
[----:B------:R-:W-:Y:S01]  /*197f0*/  ISETP.LE.U32.AND P3, PT, R0, UR4, PT ;  /* 0x0000000400007c0c */ /* 0x000fe2000bf63070 */
[----:B------:R-:W-:Y:S01]  /*19800*/  FMUL.FTZ R0, R5, UR34 ;  /* 0x0000002205007c20 */ /* 0x000fe20008410000 */
[----:B------:R-:W-:Y:S02]  /*19810*/  PRMT R2, R33, 0x7632, R2 ;  /* 0x0000763221027816 */ /* 0x000fe40000000002 */
[----:B-1----:R-:W-:Y:S02]  /*19820*/  F2FP.F16.F32.PACK_AB R5, R23, R22 ;  /* 0x000000161705723e */ /* 0x002fe400000000ff */
[----:B------:R-:W-:Y:S01]  /*19830*/  LOP3.LUT R2, R2, 0xff, RZ, 0xc0, !PT ;  /* 0x000000ff02027812 */ /* 0x000fe200078ec0ff */
[----:B------:R-:W-:Y:S02]  /*19840*/  MUFU.EX2 R179, R29 ;  /* 0x0000001d00b37308 */ /* 0x000fe40000000800 */
[----:B------:R-:W-:Y:S01]  /*19850*/  @!P2 HADD2 R53, -R5.H1_H1, -RZ.H0_H0 ;  /* 0xa00000ff0535a230 */ /* 0x000fe20000000d00 */
[----:B------:R-:W-:Y:S01]  /*19860*/  ISETP.LE.U32.AND P0, PT, R2, UR4, PT ;  /* 0x0000000402007c0c */ /* 0x000fe2000bf03070 */
[----:B------:R-:W1:Y:S01]  /*19870*/  MUFU.EX2 R66, R66 ;  /* 0x0000004200427308 */ /* 0x000e620000000800 */
[----:B------:R-:W-:-:S03]  /*19880*/  PRMT R2, R16, 0x7771, RZ ;  /* 0x0000777110027816 */ /* 0x000fc600000000ff */
[----:B------:R-:W-:Y:S01]  /*19890*/  MUFU.EX2 R0, R0 ;  /* 0x0000000000007308 */ /* 0x000fe20000000800 */
[----:B------:R-:W-:Y:S02]  /*198a0*/  PRMT R35, R5, 0x7632, R35 ;  /* 0x0000763205237816 */ /* 0x000fe40000000023 */
[----:B------:R-:W-:Y:S01]  /*198b0*/  @!P2 PRMT R35, R53, 0x5410, RZ ;  /* 0x000054103523a816 */ /* 0x000fe200000000ff */
[----:B------:R-:W-:Y:S01]  /*198c0*/  FADD.FTZ R6, R38, R19 ;  /* 0x0000001326067221 */ /* 0x000fe20000010000 */
[----:B------:R-:W-:Y:S01]  /*198d0*/  ISETP.GT.U32.AND P2, PT, R2, UR4, PT ;  /* 0x0000000402007c0c */ /* 0x000fe2000bf44070 */
[----:B------:R-:W-:Y:S04]  /*198e0*/  MUFU.EX2 R19, R176 ;  /* 0x000000b000137308 */ /* 0x000fe80000000800 */
[----:B------:R-:W2:Y:S01]  /*198f0*/  MUFU.EX2 R20, R65 ;  /* 0x0000004100147308 */ /* 0x000ea20000000800 */
[----:B-1----:R-:W-:-:S07]  /*19900*/  F2FP.F16.F32.PACK_AB R38, R66, R179 ;  /* 0x000000b34226723e */ /* 0x002fce00000000ff */
[----:B------:R-:W-:Y:S01]  /*19910*/  @P2 HADD2 R104, -R38.H1_H1, -RZ.H0_H0 ;  /* 0xa00000ff26682230 */ /* 0x000fe20000000d00 */
[----:B------:R-:W-:Y:S02]  /*19920*/  PRMT R229, R38, 0x7632, R229 ;  /* 0x0000763226e57816 */ /* 0x000fe400000000e5 */
[----:B--2---:R-:W-:Y:S02]  /*19930*/  F2FP.F16.F32.PACK_AB R27, R20, R19 ;  /* 0x00000013141b723e */ /* 0x004fe400000000ff */
[----:B------:R-:W-:-:S05]  /*19940*/  @P2 PRMT R229, R104, 0x5410, RZ ;  /* 0x0000541068e52816 */ /* 0x000fca00000000ff */
[----:B------:R1:W-:Y:S01]  /*19950*/  STL [R1+0x1ec], R229 ;  /* 0x0001ece501007387 */ /* 0x0003e20000100800 */
[----:B---3--:R-:W-:-:S04]  /*19960*/  FFMA.FTZ R7, R201, R0, R22 ;  /* 0x00000000c9077223 */ /* 0x008fc80000010016 */
[----:B------:R-:W-:-:S04]  /*19970*/  FADD.FTZ R7, R23, R7 ;  /* 0x0000000717077221 */ /* 0x000fc80000010000 */
[----:B------:R-:W-:Y:S01]  /*19980*/  FADD.FTZ R19, R19, R7 ;  /* 0x0000000713137221 */ /* 0x000fe20000010000 */
[----:B------:R-:W-:-:S05]  /*19990*/  FSEL R7, R102, RZ, P5 ;  /* 0x000000ff66077208 */ /* 0x000fca0002800000 */
[----:B------:R-:W-:Y:S02]  /*199a0*/  FADD.FTZ R7, R200, -R7 ;  /* 0x80000007c8077221 */ /* 0x000fe40000010000 */
[----:B------:R-:W2:Y:S01]  /*199b0*/  LDL.LU R200, [R1+0x15c] ;  /* 0x00015c0001c87983 */ /* 0x000ea20000300800 */
[----:B------:R-:W-:Y:S01]  /*199c0*/  @!P1 HADD2 R62, -R38.H0_H0, -RZ.H0_H0 ;  /* 0xa00000ff263e9230 */ /* 0x000fe20000000900 */
[----:B------:R-:W-:Y:S02]  /*199d0*/  PRMT R2, R16, 0x7772, RZ ;  /* 0x0000777210027816 */ /* 0x000fe400000000ff */
[----:B------:R-:W-:Y:S02]  /*199e0*/  PRMT R191, R38, 0x7610, R191 ;  /* 0x0000761026bf7816 */ /* 0x000fe400000000bf */
[----:B------:R-:W-:Y:S02]  /*199f0*/  @!P1 PRMT R191, R62, 0x5410, RZ ;  /* 0x000054103ebf9816 */ /* 0x000fe400000000ff */
[----:B------:R-:W-:-:S02]  /*19a00*/  ISETP.GT.U32.AND P1, PT, R2, UR4, PT ;  /* 0x0000000402007c0c */ /* 0x000fc4000bf24070 */
[----:B------:R-:W-:Y:S01]  /*19a10*/  LOP3.LUT R2, R33, 0xffff, RZ, 0xc0, !PT ;  /* 0x0000ffff21027812 */ /* 0x000fe200078ec0ff */
[----:B------:R-:W3:Y:S01]  /*19a20*/  MUFU.EX2 R12, R12 ;  /* 0x0000000c000c7308 */ /* 0x000ee20000000800 */
[----:B------:R-:W-:Y:S02]  /*19a30*/  FADD.FTZ R6, R107, R6 ;  /* 0x000000066b067221 */ /* 0x000fe40000010000 */
[----:B------:R-:W-:Y:S01]  /*19a40*/  SHF.R.U32.HI R2, RZ, 0x8, R2 ;  /* 0x00000008ff027819 */ /* 0x000fe20000011602 */
[----:B------:R-:W1:Y:S01]  /*19a50*/  MUFU.EX2 R11, R11 ;  /* 0x0000000b000b7308 */ /* 0x000e620000000800 */
[----:B------:R-:W-:Y:S02]  /*19a60*/  FADD.FTZ R6, R28, R6 ;  /* 0x000000061c067221 */ /* 0x000fe40000010000 */
[----:B------:R-:W-:Y:S01]  /*19a70*/  LOP3.LUT R2, R2, 0xffff, RZ, 0xc0, !PT ;  /* 0x0000ffff02027812 */ /* 0x000fe200078ec0ff */
[----:B------:R-:W4:Y:S03]  /*19a80*/  MUFU.EX2 R10, R10 ;  /* 0x0000000a000a7308 */ /* 0x000f260000000800 */
[----:B------:R-:W-:Y:S01]  /*19a90*/  ISETP.LE.U32.AND P2, PT, R2, UR4, PT ;  /* 0x0000000402007c0c */ /* 0x000fe2000bf43070 */
[----:B------:R-:W-:Y:S01]  /*19aa0*/  FADD.FTZ R2, R59, R6 ;  /* 0x000000063b027221 */ /* 0x000fe20000010000 */
[----:B------:R-:W4:Y:S03]  /*19ab0*/  MUFU.EX2 R9, R9 ;  /* 0x0000000900097308 */ /* 0x000f260000000800 */
[----:B---3--:R-:W-:Y:S01]  /*19ac0*/  FADD.FTZ R2, R12, R2 ;  /* 0x000000020c027221 */ /* 0x008fe20000010000 */
[----:B------:R-:W3:Y:S03]  /*19ad0*/  MUFU.EX2 R13, R13 ;  /* 0x0000000d000d7308 */ /* 0x000ee60000000800 */
[----:B-1----:R-:W-:Y:S01]  /*19ae0*/  FADD.FTZ R2, R11, R2 ;  /* 0x000000020b027221 */ /* 0x002fe20000010000 */
[----:B------:R-:W1:Y:S03]  /*19af0*/  MUFU.EX2 R15, R15 ;  /* 0x0000000f000f7308 */ /* 0x000e660000000800 */
[----:B----4-:R-:W-:-:S04]  /*19b00*/  FADD.FTZ R2, R10, R2 ;  /* 0x000000020a027221 */ /* 0x010fc80000010000 */
[----:B------:R-:W-:Y:S01]  /*19b10*/  FADD.FTZ R6, R9, R2 ;  /* 0x0000000209067221 */ /* 0x000fe20000010000 */
[----:B------:R-:W-:-:S04]  /*19b20*/  PRMT R2, R16, 0x7773, RZ ;  /* 0x0000777310027816 */ /* 0x000fc800000000ff */
[----:B------:R-:W-:Y:S01]  /*19b30*/  ISETP.GT.U32.AND P5, PT, R2, UR4, PT ;  /* 0x0000000402007c0c */ /* 0x000fe2000bfa4070 */
[----:B---3--:R-:W-:Y:S01]  /*19b40*/  FADD.FTZ R2, R13, R6 ;  /* 0x000000060d027221 */ /* 0x008fe20000010000 */
[----:B------:R-:W-:Y:S01]  /*19b50*/  F2FP.F16.F32.PACK_AB R28, R11, R12 ;  /* 0x0000000c0b1c723e */ /* 0x000fe200000000ff */
[----:B------:R-:W-:Y:S01]  /*19b60*/  @P1 HADD2 R105, -R27.H0_H0, -RZ.H0_H0 ;  /* 0xa00000ff1b691230 */ /* 0x000fe20000000900 */
[----:B------:R-:W-:Y:S01]  /*19b70*/  MUFU.EX2 R11, R61 ;  /* 0x0000003d000b7308 */ /* 0x000fe20000000800 */
[----:B-1----:R-:W-:Y:S01]  /*19b80*/  FADD.FTZ R65, R15, R2 ;  /* 0x000000020f417221 */ /* 0x002fe20000010000 */
[----:B------:R-:W-:Y:S02]  /*19b90*/  LOP3.LUT R2, R33, 0xff, RZ, 0xc0, !PT ;  /* 0x000000ff21027812 */ /* 0x000fe400078ec0ff */
[----:B------:R-:W1:Y:S01]  /*19ba0*/  MUFU.EX2 R61, R56 ;  /* 0x00000038003d7308 */ /* 0x000e620000000800 */
[----:B------:R-:W-:-:S03]  /*19bb0*/  F2FP.F16.F32.PACK_AB R59, R9, R10 ;  /* 0x0000000a093b723e */ /* 0x000fc600000000ff */
[----:B------:R-:W-:Y:S01]  /*19bc0*/  MUFU.EX2 R176, R187 ;  /* 0x000000bb00b07308 */ /* 0x000fe20000000800 */
[----:B------:R-:W-:-:S03]  /*19bd0*/  PRMT R226, R27, 0x7610, R226 ;  /* 0x000076101be27816 */ /* 0x000fc600000000e2 */
[----:B------:R-:W3:Y:S01]  /*19be0*/  MUFU.EX2 R185, R185 ;  /* 0x000000b900b97308 */ /* 0x000ee20000000800 */
[----:B------:R-:W-:-:S03]  /*19bf0*/  @P1 PRMT R226, R105, 0x5410, RZ ;  /* 0x0000541069e21816 */ /* 0x000fc600000000ff */
[----:B------:R-:W-:Y:S01]  /*19c00*/  MUFU.EX2 R10, R60 ;  /* 0x0000003c000a7308 */ /* 0x000fe20000000800 */
[----:B------:R-:W-:-:S03]  /*19c10*/  ISETP.LE.U32.AND P1, PT, R2, UR4, PT ;  /* 0x0000000402007c0c */ /* 0x000fc6000bf23070 */
[----:B------:R-:W4:Y:S01]  /*19c20*/  MUFU.EX2 R60, R55 ;  /* 0x00000037003c7308 */ /* 0x000f220000000800 */
[----:B------:R-:W-:Y:S01]  /*19c30*/  @P5 HADD2 R106, -R27.H1_H1, -RZ.H0_H0 ;  /* 0xa00000ff1b6a5230 */ /* 0x000fe20000000d00 */
[----:B------:R-:W-:Y:S02]  /*19c40*/  PRMT R2, R14, 0x7772, RZ ;  /* 0x000077720e027816 */ /* 0x000fe400000000ff */
[----:B------:R-:W-:Y:S02]  /*19c50*/  PRMT R46, R27, 0x7632, R46 ;  /* 0x000076321b2e7816 */ /* 0x000fe4000000002e */
[----:B------:R-:W-:Y:S02]  /*19c60*/  @P5 PRMT R46, R106, 0x5410, RZ ;  /* 0x000054106a2e5816 */ /* 0x000fe400000000ff */
[----:B-1----:R-:W-:Y:S02]  /*19c70*/  F2FP.F16.F32.PACK_AB R106, R61, R11 ;  /* 0x0000000b3d6a723e */ /* 0x002fe400000000ff */
[----:B------:R-:W-:-:S02]  /*19c80*/  ISETP.GT.U32.AND P5, PT, R2, UR4, PT ;  /* 0x0000000402007c0c */ /* 0x000fc4000bfa4070 */
[----:B---3--:R-:W-:Y:S01]  /*19c90*/  F2FP.F16.F32.PACK_AB R2, R185, R176 ;  /* 0x000000b0b902723e */ /* 0x008fe200000000ff */
[----:B------:R-:W-:Y:S01]  /*19ca0*/  @!P1 HADD2 R172, -R106.H0_H0, -RZ.H0_H0 ;  /* 0xa00000ff6aac9230 */ /* 0x000fe20000000900 */
[----:B----4-:R-:W-:Y:S02]  /*19cb0*/  F2FP.F16.F32.PACK_AB R107, R60, R10 ;  /* 0x0000000a3c6b723e */ /* 0x010fe400000000ff */
[C---:B------:R-:W-:Y:S02]  /*19cc0*/  PRMT R222, R2.reuse, 0x7610, R222 ;  /* 0x0000761002de7816 */ /* 0x040fe400000000de */
[----:B------:R-:W-:Y:S02]  /*19cd0*/  PRMT R224, R2, 0x7632, R224 ;  /* 0x0000763202e07816 */ /* 0x000fe400000000e0 */
[----:B------:R-:W-:Y:S01]  /*19ce0*/  PRMT R2, R14, 0x7773, RZ ;  /* 0x000077730e027816 */ /* 0x000fe200000000ff */
[----:B------:R-:W-:Y:S01]  /*19cf0*/  @!P0 HADD2 R173, -R107.H0_H0, -RZ.H0_H0 ;  /* 0xa00000ff6bad8230 */ /* 0x000fe20000000900 */
[----:B------:R-:W-:-:S02]  /*19d00*/  PRMT R12, R106, 0x7610, R12 ;  /* 0x000076106a0c7816 */ /* 0x000fc4000000000c */
[----:B------:R-:W-:Y:S02]  /*19d10*/  @!P1 PRMT R12, R172, 0x5410, RZ ;  /* 0x00005410ac0c9816 */ /* 0x000fe400000000ff */
[----:B------:R-:W-:Y:S02]  /*19d20*/  ISETP.GT.U32.AND P1, PT, R2, UR4, PT ;  /* 0x0000000402007c0c */ /* 0x000fe4000bf24070 */
[----:B------:R-:W-:Y:S02]  /*19d30*/  SHF.R.U32.HI R2, RZ, 0x18, R33 ;  /* 0x00000018ff027819 */ /* 0x000fe40000011621 */
[----:B------:R-:W-:Y:S02]  /*19d40*/  PRMT R239, R107, 0x7610, R239 ;  /* 0x000076106bef7816 */ /* 0x000fe400000000ef */
[----:B------:R-:W-:Y:S02]  /*19d50*/  @!P0 PRMT R239, R173, 0x5410, RZ ;  /* 0x00005410adef8816 */ /* 0x000fe400000000ff */
[----:B------:R-:W-:Y:S01]  /*19d60*/  ISETP.LE.U32.AND P0, PT, R2, UR4, PT ;  /* 0x0000000402007c0c */ /* 0x000fe2000bf03070 */
[----:B------:R-:W-:Y:S01]  /*19d70*/  FMUL.FTZ R3, R8, UR34 ;  /* 0x0000002208037c20 */ /* 0x000fe20008410000 */
[----:B------:R-:W-:Y:S01]  /*19d80*/  FMUL.FTZ R2, R7, UR34 ;  /* 0x0000002207027c20 */ /* 0x000fe20008410000 */
[----:B------:R-:W-:Y:S01]  /*19d90*/  MOV R6, R32 ;  /* 0x0000002000067202 */ /* 0x000fe20000000f00 */
[----:B------:R-:W-:Y:S04]  /*19da0*/  MUFU.EX2 R56, R64 ;  /* 0x0000004000387308 */ /* 0x000fe80000000800 */
[----:B------:R-:W1:Y:S01]  /*19db0*/  MUFU.EX2 R55, R63 ;  /* 0x0000003f00377308 */ /* 0x000e620000000800 */
[----:B------:R-:W-:-:S04]  /*19dc0*/  LOP3.LUT R6, R6, 0xff, RZ, 0xc0, !PT ;  /* 0x000000ff06067812 */ /* 0x000fc800078ec0ff */
[----:B------:R-:W-:Y:S01]  /*19dd0*/  @!P0 HADD2 R175, -R107.H1_H1, -RZ.H0_H0 ;  /* 0xa00000ff6baf8230 */ /* 0x000fe20000000d00 */
[----:B------:R-:W3:Y:S01]  /*19de0*/  MUFU.EX2 R3, R3 ;  /* 0x0000000300037308 */ /* 0x000ee20000000800 */
[----:B------:R-:W-:-:S03]  /*19df0*/  PRMT R221, R107, 0x7632, R221 ;  /* 0x000076326bdd7816 */ /* 0x000fc600000000dd */
[----:B------:R-:W4:Y:S01]  /*19e00*/  MUFU.EX2 R2, R2 ;  /* 0x0000000200027308 */ /* 0x000f220000000800 */
[----:B------:R-:W-:Y:S02]  /*19e10*/  @!P0 PRMT R221, R175, 0x5410, RZ ;  /* 0x00005410afdd8816 */ /* 0x000fe400000000ff */
[----:B------:R-:W-:Y:S01]  /*19e20*/  ISETP.LE.U32.AND P0, PT, R6, UR4, PT ;  /* 0x0000000406007c0c */ /* 0x000fe2000bf03070 */
[----:B------:R-:W-:Y:S01]  /*19e30*/  MUFU.EX2 R9, R177 ;  /* 0x000000b100097308 */ /* 0x000fe20000000800 */
[----:B------:R-:W-:Y:S01]  /*19e40*/  FMUL.FTZ R53, R119, R0 ;  /* 0x0000000077357220 */ /* 0x000fe20000410000 */
[----:B-1----:R-:W-:Y:S01]  /*19e50*/  F2FP.F16.F32.PACK_AB R105, R55, R56 ;  /* 0x000000383769723e */ /* 0x002fe200000000ff */
[----:B------:R-:W-:Y:S02]  /*19e60*/  @P5 HADD2 R174, -R222.H0_H0, -RZ.H0_H0 ;  /* 0xa00000ffdeae5230 */ /* 0x000fe40000000900 */
[----:B------:R-:W-:Y:S01]  /*19e70*/  FMUL.FTZ R231, R95, R0 ;  /* 0x000000005fe77220 */ /* 0x000fe20000410000 */
[----:B------:R-:W-:-:S02]  /*19e80*/  IMAD.MOV.U32 R95, RZ, RZ, R53 ;  /* 0x000000ffff5f7224 */ /* 0x000fc400078e0035 */
[----:B---3--:R-:W-:Y:S01]  /*19e90*/  FFMA.FTZ R8, R204, R3, R195 ;  /* 0x00000003cc087223 */ /* 0x008fe200000100c3 */
[----:B------:R-:W-:Y:S01]  /*19ea0*/  PRMT R248, R222, 0x5410, R224 ;  /* 0x00005410def87816 */ /* 0x000fe200000000e0 */
[----:B------:R-:W-:Y:S01]  /*19eb0*/  MUFU.EX2 R29, R54 ;  /* 0x00000036001d7308 */ /* 0x000fe20000000800 */
[-C--:B----4-:R-:W-:Y:S01]  /*19ec0*/  FMUL.FTZ R201, R133, R2.reuse ;  /* 0x0000000285c97220 */ /* 0x090fe20000410000 */
[-C--:B------:R-:W-:Y:S01]  /*19ed0*/  FMUL.FTZ R233, R125, R2.reuse ;  /* 0x000000027de97220 */ /* 0x080fe20000410000 */
[-C--:B------:R-:W-:Y:S01]  /*19ee0*/  FMUL.FTZ R172, R136, R2.reuse ;  /* 0x0000000288ac7220 */ /* 0x080fe20000410000 */
[-C--:B------:R-:W-:Y:S01]  /*19ef0*/  FMUL.FTZ R204, R128, R2.reuse ;  /* 0x0000000280cc7220 */ /* 0x080fe20000410000 */
[-C--:B------:R-:W-:Y:S01]  /*19f00*/  FMUL.FTZ R205, R129, R2.reuse ;  /* 0x0000000281cd7220 */ /* 0x080fe20000410000 */
[-C--:B------:R-:W-:Y:S01]  /*19f10*/  FMUL.FTZ R232, R124, R2.reuse ;  /* 0x000000027ce87220 */ /* 0x080fe20000410000 */
[----:B------:R-:W-:Y:S02]  /*19f20*/  IMAD.MOV.U32 R125, RZ, RZ, R37 ;  /* 0x000000ffff7d7224 */ /* 0x000fe400078e0025 */
[----:B------:R-:W-:Y:S01]  /*19f30*/  FMUL.FTZ R64, R116, R2 ;  /* 0x0000000274407220 */ /* 0x000fe20000410000 */
[----:B------:R-:W-:-:S02]  /*19f40*/  IMAD.MOV.U32 R133, RZ, RZ, R12 ;  /* 0x000000ffff857224 */ /* 0x000fc400078e000c */
[-C--:B------:R-:W-:Y:S01]  /*19f50*/  FMUL.FTZ R229, R112, R2.reuse ;  /* 0x0000000270e57220 */ /* 0x080fe20000410000 */
[----:B------:R-:W-:Y:S01]  /*19f60*/  @!P0 HADD2 R41, -R105.H0_H0, -RZ.H0_H0 ;  /* 0xa00000ff69298230 */ /* 0x000fe20000000900 */
[----:B------:R-:W1:Y:S01]  /*19f70*/  MUFU.EX2 R53, R57 ;  /* 0x0000003900357308 */ /* 0x000e620000000800 */
[----:B------:R-:W-:Y:S01]  /*19f80*/  F2FP.F16.F32.PACK_AB R62, R15, R13 ;  /* 0x0000000d0f3e723e */ /* 0x000fe200000000ff */
[----:B------:R-:W-:Y:S01]  /*19f90*/  @P1 HADD2 R178, -R224.H0_H0, -RZ.H0_H0 ;  /* 0xa00000ffe0b21230 */ /* 0x000fe20000000900 */
[----:B------:R-:W-:Y:S01]  /*19fa0*/  @P5 PRMT R222, R174, 0x5410, RZ ;  /* 0x00005410aede5816 */ /* 0x000fe200000000ff */
        /* <DEDUP_REMOVED lines=39> */
[----:B------:R-:W3:Y:S01]  /*1a220*/  MUFU.EX2 R7, R183 ;  /* 0x000000b700077308 */ /* 0x000ee20000000800 */
[----:B------:R-:W-:-:S02]  /*1a230*/  PRMT R228, R105, 0x7610, R228 ;  /* 0x0000761069e47816 */ /* 0x000fc400000000e4 */
[----:B------:R-:W-:Y:S02]  /*1a240*/  @!P0 PRMT R228, R41, 0x5410, RZ ;  /* 0x0000541029e48816 */ /* 0x000fe400000000ff */
[----:B------:R-:W-:Y:S02]  /*1a250*/  @P1 PRMT R224, R178, 0x5410, RZ ;  /* 0x00005410b2e01816 */ /* 0x000fe400000000ff */
[----:B-1----:R-:W-:-:S04]  /*1a260*/  F2FP.F16.F32.PACK_AB R104, R53, R29 ;  /* 0x0000001d3568723e */ /* 0x002fc800000000ff */
[----:B------:R-:W-:Y:S01]  /*1a270*/  PRMT R249, R104, 0x7610, R249 ;  /* 0x0000761068f97816 */ /* 0x000fe200000000f9 */
[----:B------:R-:W-:Y:S02]  /*1a280*/  @!P2 HADD2 R51, -R106.H1_H1, -RZ.H0_H0 ;  /* 0xa00000ff6a33a230 */ /* 0x000fe40000000d00 */
[----:B------:R-:W-:Y:S01]  /*1a290*/  FADD.FTZ R8, R215, R8 ;  /* 0x00000008d7087221 */ /* 0x000fe20000010000 */
[----:B------:R-:W-:Y:S01]  /*1a2a0*/  PRMT R23, R5, 0x7610, R23 ;  /* 0x0000761005177816 */ /* 0x000fe20000000017 */
[-C--:B------:R-:W-:Y:S01]  /*1a2b0*/  FMUL.FTZ R110, R170, R3.reuse ;  /* 0x00000003aa6e7220 */ /* 0x080fe20000410000 */
[----:B------:R-:W-:Y:S01]  /*1a2c0*/  PRMT R103, R105, 0x7632, R103 ;  /* 0x0000763269677816 */ /* 0x000fe20000000067 */
[-C--:B------:R-:W-:Y:S01]  /*1a2d0*/  FMUL.FTZ R119, R147, R3.reuse ;  /* 0x0000000393777220 */ /* 0x080fe20000410000 */
[-C--:B------:R-:W-:Y:S01]  /*1a2e0*/  FMUL.FTZ R170, R154, R3.reuse ;  /* 0x000000039aaa7220 */ /* 0x080fe20000410000 */
[-C--:B------:R-:W-:Y:S01]  /*1a2f0*/  FMUL.FTZ R126, R142, R3.reuse ;  /* 0x000000038e7e7220 */ /* 0x080fe20000410000 */
        /* <DEDUP_REMOVED lines=18> */
[-C--:B--2---:R-:W-:Y:S01]  /*1a420*/  FFMA.FTZ R6, R200, R2.reuse, R9 ;  /* 0x00000002c8067223 */ /* 0x084fe20000010009 */
[----:B------:R-:W-:Y:S01]  /*1a430*/  FMUL.FTZ R200, R132, R2 ;  /* 0x0000000284c87220 */ /* 0x000fe20000410000 */
[----:B------:R-:W-:Y:S01]  /*1a440*/  FMUL.FTZ R132, R114, R0 ;  /* 0x0000000072847220 */ /* 0x000fe20000410000 */
[----:B------:R-:W-:-:S02]  /*1a450*/  PRMT R2, R32, 0x7772, RZ ;  /* 0x0000777220027816 */ /* 0x000fc400000000ff */
[----:B------:R-:W-:Y:S02]  /*1a460*/  PRMT R0, R32, 0x7771, RZ ;  /* 0x0000777120007816 */ /* 0x000fe400000000ff */
[----:B------:R-:W-:Y:S02]  /*1a470*/  ISETP.GT.U32.AND P0, PT, R2, UR4, PT ;  /* 0x0000000402007c0c */ /* 0x000fe4000bf04070 */
[----:B------:R-:W-:Y:S02]  /*1a480*/  ISETP.GT.U32.AND P1, PT, R0, UR4, PT ;  /* 0x0000000400007c0c */ /* 0x000fe4000bf24070 */
[----:B------:R-:W-:-:S04]  /*1a490*/  LOP3.LUT R0, R17, 0xff, RZ, 0xc0, !PT ;  /* 0x000000ff11007812 */ /* 0x000fc800078ec0ff */
[----:B------:R-:W-:Y:S02]  /*1a4a0*/  ISETP.LE.U32.AND P5, PT, R0, UR4, PT ;  /* 0x0000000400007c0c */ /* 0x000fe4000bfa3070 */
[----:B---3--:R-:W-:-:S03]  /*1a4b0*/  F2FP.F16.F32.PACK_AB R0, R7, R9 ;  /* 0x000000090700723e */ /* 0x008fc600000000ff */
[----:B------:R-:W-:Y:S01]  /*1a4c0*/  @P0 HADD2 R48, -R104.H0_H0, -RZ.H0_H0 ;  /* 0xa00000ff68300230 */ /* 0x000fe20000000900 */
[C---:B------:R-:W-:Y:S01]  /*1a4d0*/  PRMT R22, R0.reuse, 0x7610, R22 ;  /* 0x0000761000167816 */ /* 0x040fe20000000016 */
[----:B------:R-:W-:Y:S01]  /*1a4e0*/  FADD.FTZ R2, R7, R6 ;  /* 0x0000000607027221 */ /* 0x000fe20000010000 */
[----:B------:R-:W-:Y:S01]  /*1a4f0*/  PRMT R21, R0, 0x7632, R21 ;  /* 0x0000763200157816 */ /* 0x000fe20000000015 */
[----:B------:R-:W-:Y:S01]  /*1a500*/  IMAD.MOV.U32 R7, RZ, RZ, R112 ;  /* 0x000000ffff077224 */ /* 0x000fe200078e0070 */
[----:B------:R-:W-:Y:S01]  /*1a510*/  @P0 PRMT R249, R48, 0x5410, RZ ;  /* 0x0000541030f90816 */ /* 0x000fe200000000ff */
[----:B------:R-:W-:Y:S02]  /*1a520*/  IMAD.MOV.U32 R48, RZ, RZ, R113 ;  /* 0x000000ffff307224 */ /* 0x000fe400078e0071 */
[-C--:B------:R-:W-:Y:S01]  /*1a530*/  FMUL.FTZ R112, R148, R4.reuse ;  /* 0x0000000494707220 */ /* 0x080fe20000410000 */
[----:B------:R-:W-:Y:S02]  /*1a540*/  @!P5 HADD2 R43, -R22.H0_H0, -RZ.H0_H0 ;  /* 0xa00000ff162bd230 */ /* 0x000fe40000000900 */
[----:B------:R-:W-:-:S02]  /*1a550*/  FMUL.FTZ R113, R149, R4 ;  /* 0x0000000495717220 */ /* 0x000fc40000410000 */
[----:B------:R-:W2:Y:S01]  /*1a560*/  LDL.64 R148, [R1+0x170] ;  /* 0x0001700001947983 */ /* 0x000ea20000100a00 */
[----:B------:R-:W-:Y:S01]  /*1a570*/  PRMT R54, R22, 0x5410, R21 ;  /* 0x0000541016367816 */ /* 0x000fe20000000015 */
[----:B------:R-:W-:Y:S01]  /*1a580*/  @!P4 HADD2 R52, -R21.H0_H0, -RZ.H0_H0 ;  /* 0xa00000ff1534c230 */ /* 0x000fe20000000900 */
[----:B------:R-:W-:Y:S01]  /*1a590*/  @!P5 PRMT R22, R43, 0x5410, RZ ;  /* 0x000054102b16d816 */ /* 0x000fe200000000ff */
[----:B------:R-:W-:Y:S01]  /*1a5a0*/  @P1 HADD2 R42, -R105.H1_H1, -RZ.H0_H0 ;  /* 0xa00000ff692a1230 */ /* 0x000fe20000000d00 */
[----:B------:R-:W-:Y:S02]  /*1a5b0*/  PRMT R43, R106, 0x7632, R43 ;  /* 0x000076326a2b7816 */ /* 0x000fe4000000002b */
[----:B------:R-:W-:Y:S01]  /*1a5c0*/  @!P2 PRMT R43, R51, 0x5410, RZ ;  /* 0x00005410332ba816 */ /* 0x000fe200000000ff */
[----:B------:R-:W-:Y:S01]  /*1a5d0*/  FADD.FTZ R6, R210, R8 ;  /* 0x00000008d2067221 */ /* 0x000fe20000010000 */
[----:B------:R-:W-:Y:S01]  /*1a5e0*/  PRMT R0, R32, 0x7773, RZ ;  /* 0x0000777320007816 */ /* 0x000fe200000000ff */
[----:B------:R-:W-:Y:S01]  /*1a5f0*/  FADD.FTZ R2, R179, R2 ;  /* 0x00000002b3027221 */ /* 0x000fe20000010000 */
[----:B------:R-:W-:Y:S01]  /*1a600*/  @!P4 PRMT R21, R52, 0x5410, RZ ;  /* 0x000054103415c816 */ /* 0x000fe200000000ff */
[----:B------:R-:W-:Y:S01]  /*1a610*/  IMAD.MOV.U32 R147, RZ, RZ, R43 ;  /* 0x000000ffff937224 */ /* 0x000fe200078e002b */
[----:B------:R-:W-:Y:S01]  /*1a620*/  @P1 PRMT R103, R42, 0x5410, RZ ;  /* 0x000054102a671816 */ /* 0x000fe200000000ff */
[----:B------:R-:W-:Y:S01]  /*1a630*/  IMAD.MOV.U32 R42, RZ, RZ, R242 ;  /* 0x000000ffff2a7224 */ /* 0x000fe200078e00f2 */
[----:B------:R-:W-:Y:S01]  /*1a640*/  PRMT R52, R23, 0x7610, R5 ;  /* 0x0000761017347816 */ /* 0x000fe20000000005 */
[----:B------:R-:W-:Y:S01]  /*1a650*/  IMAD.MOV.U32 R5, RZ, RZ, R118 ;  /* 0x000000ffff057224 */ /* 0x000fe200078e0076 */
[----:B------:R-:W-:Y:S01]  /*1a660*/  ISETP.GT.U32.AND P0, PT, R0, UR4, PT ;  /* 0x0000000400007c0c */ /* 0x000fe2000bf04070 */
[----:B------:R-:W-:Y:S01]  /*1a670*/  FADD.FTZ R0, R214, R6 ;  /* 0x00000006d6007221 */ /* 0x000fe20000010000 */
[----:B------:R-:W-:Y:S01]  /*1a680*/  MOV R43, R239 ;  /* 0x000000ef002b7202 */ /* 0x000fe20000000f00 */
[----:B------:R-:W-:-:S02]  /*1a690*/  IMAD.MOV.U32 R6, RZ, RZ, R125 ;  /* 0x000000ffff067224 */ /* 0x000fc400078e007d */
[-C--:B------:R-:W-:Y:S01]  /*1a6a0*/  FMUL.FTZ R114, R150, R3.reuse ;  /* 0x0000000396727220 */ /* 0x080fe20000410000 */
[-C--:B------:R-:W-:Y:S01]  /*1a6b0*/  FMUL.FTZ R118, R146, R3.reuse ;  /* 0x0000000392767220 */ /* 0x080fe20000410000 */
[-C--:B------:R-:W-:Y:S01]  /*1a6c0*/  FMUL.FTZ R239, R87, R3.reuse ;  /* 0x0000000357ef7220 */ /* 0x080fe20000410000 */
[----:B------:R-:W-:Y:S01]  /*1a6d0*/  FMUL.FTZ R242, R98, R3 ;  /* 0x0000000362f27220 */ /* 0x000fe20000410000 */
[----:B------:R-:W-:Y:S01]  /*1a6e0*/  FADD.FTZ R3, R66, R2 ;  /* 0x0000000242037221 */ /* 0x000fe20000010000 */
[----:B------:R-:W-:Y:S01]  /*1a6f0*/  FADD.FTZ R2, R20, R19 ;  /* 0x0000001314027221 */ /* 0x000fe20000010000 */
[----:B------:R-:W-:Y:S02]  /*1a700*/  IMAD.MOV.U32 R99, RZ, RZ, R6 ;  /* 0x000000ffff637224 */ /* 0x000fe400078e0006 */
[----:B------:R-:W-:Y:S02]  /*1a710*/  IMAD.MOV.U32 R6, RZ, RZ, R7 ;  /* 0x000000ffff067224 */ /* 0x000fe400078e0007 */
[----:B------:R-:W-:Y:S01]  /*1a720*/  FADD.FTZ R20, R10, R2 ;  /* 0x000000020a147221 */ /* 0x000fe20000010000 */
[----:B------:R-:W-:-:S02]  /*1a730*/  IMAD.MOV.U32 R7, RZ, RZ, R15 ;  /* 0x000000ffff077224 */ /* 0x000fc400078e000f */
[----:B------:R-:W-:Y:S02]  /*1a740*/  FADD.FTZ R15, R11, R3 ;  /* 0x000000030b0f7221 */ /* 0x000fe40000010000 */
[----:B------:R-:W3:Y:S01]  /*1a750*/  LDL.64 R2, [R1+0x180] ;  /* 0x0001800001027983 */ /* 0x000ee20000100a00 */
[----:B------:R-:W-:Y:S02]  /*1a760*/  @!P3 HADD2 R50, -R23.H0_H0, -RZ.H0_H0 ;  /* 0xa00000ff1732b230 */ /* 0x000fe40000000900 */
[----:B------:R-:W-:Y:S02]  /*1a770*/  IMAD.MOV.U32 R150, RZ, RZ, R124 ;  /* 0x000000ffff967224 */ /* 0x000fe400078e007c */
[----:B------:R-:W-:Y:S02]  /*1a780*/  @P0 HADD2 R49, -R104.H1_H1, -RZ.H0_H0 ;  /* 0xa00000ff68310230 */ /* 0x000fe40000000d00 */
[----:B------:R-:W-:Y:S01]  /*1a790*/  FMUL.FTZ R124, R140, R4 ;  /* 0x000000048c7c7220 */ /* 0x000fe20000410000 */
[----:B------:R-:W-:Y:S01]  /*1a7a0*/  PRMT R227, R104, 0x7632, R227 ;  /* 0x0000763268e37816 */ /* 0x000fe200000000e3 */
[----:B------:R-:W1:Y:S01]  /*1a7b0*/  S2R R140, SR_TID.X ;  /* 0x00000000008c7919 */ /* 0x000e620000002100 */
[----:B------:R-:W-:Y:S01]  /*1a7c0*/  MOV R9, R109 ;  /* 0x0000006d00097202 */ /* 0x000fe20000000f00 */
[----:B------:R-:W-:Y:S01]  /*1a7d0*/  IMAD.MOV.U32 R57, RZ, RZ, R108 ;  /* 0x000000ffff397224 */ /* 0x000fe200078e006c */
[----:B------:R-:W-:Y:S01]  /*1a7e0*/  @!P3 PRMT R23, R50, 0x5410, RZ ;  /* 0x000054103217b816 */ /* 0x000fe200000000ff */
[----:B------:R-:W-:Y:S01]  /*1a7f0*/  IMAD.MOV.U32 R51, RZ, RZ, R221 ;  /* 0x000000ffff337224 */ /* 0x000fe200078e00dd */
[----:B------:R-:W-:Y:S01]  /*1a800*/  @P0 PRMT R227, R49, 0x5410, RZ ;  /* 0x0000541031e30816 */ /* 0x000fe200000000ff */
[----:B------:R-:W-:Y:S01]  /*1a810*/  IMAD.MOV.U32 R8, RZ, RZ, R117 ;  /* 0x000000ffff087224 */ /* 0x000fe200078e0075 */
[----:B------:R-:W-:Y:S01]  /*1a820*/  MOV R49, R116 ;  /* 0x0000007400317202 */ /* 0x000fe20000000f00 */
        /* <DEDUP_REMOVED lines=28> */
[----:B------:R-:W-:-:S02]  /*1a9f0*/  FMUL.FTZ R241, R97, R4 ;  /* 0x0000000461f17220 */ /* 0x000fc40000410000 */
[----:B------:R-:W4:Y:S01]  /*1aa00*/  S2R R4, SR_CTAID.X ;  /* 0x0000000000047919 */ /* 0x000f220000002500 */
[----:B------:R-:W-:Y:S01]  /*1aa10*/  ULEA UR8, UR23, 0xfffffffb, 0x1 ;  /* 0xfffffffb17087891 */ /* 0x000fe2000f8e08ff */
[----:B------:R-:W-:Y:S01]  /*1aa20*/  FADD.FTZ R19, R180, R0 ;  /* 0x00000000b4137221 */ /* 0x000fe20000010000 */
[----:B------:R-:W-:Y:S02]  /*1aa30*/  MOV R0, UR37 ;  /* 0x0000002500007c02 */ /* 0x000fe40008000f00 */
[----:B-1----:R-:W-:Y:S01]  /*1aa40*/  SHF.R.U32.HI R140, RZ, 0x5, R140 ;  /* 0x00000005ff8c7819 */ /* 0x002fe2000001168c */
[----:B------:R-:W-:Y:S02]  /*1aa50*/  IMAD.MOV.U32 R144, RZ, RZ, R143 ;  /* 0x000000ffff907224 */ /* 0x000fe400078e008f */
[----:B------:R-:W-:Y:S02]  /*1aa60*/  IMAD.MOV.U32 R143, RZ, RZ, R8 ;  /* 0x000000ffff8f7224 */ /* 0x000fe400078e0008 */
[----:B------:R-:W-:-:S02]  /*1aa70*/  IMAD.MOV.U32 R8, RZ, RZ, R12 ;  /* 0x000000ffff087224 */ /* 0x000fc400078e000c */
[----:B----4-:R-:W-:Y:S01]  /*1aa80*/  IMAD R4, R4, 0x8, R140 ;  /* 0x0000000804047824 */ /* 0x010fe200078e028c */
[----:B------:R-:W-:Y:S01]  /*1aa90*/  MOV R145, R99 ;  /* 0x0000006300917202 */ /* 0x000fe20000000f00 */
[----:B------:R-:W-:Y:S02]  /*1aaa0*/  IMAD.MOV.U32 R66, RZ, RZ, R144 ;  /* 0x000000ffff427224 */ /* 0x000fe400078e0090 */
[----:B------:R-:W-:Y:S02]  /*1aab0*/  IMAD.MOV.U32 R144, RZ, RZ, R6 ;  /* 0x000000ffff907224 */ /* 0x000fe400078e0006 */
[----:B------:R-:W-:Y:S01]  /*1aac0*/  IMAD.MOV.U32 R99, RZ, RZ, R7 ;  /* 0x000000ffff637224 */ /* 0x000fe200078e0007 */
[----:B--2---:R-:W-:Y:S01]  /*1aad0*/  LOP3.LUT R0, R0, UR8, R149, 0x96, !PT ;  /* 0x0000000800007c12 */ /* 0x004fe2000f8e9695 */
[----:B------:R-:W-:Y:S02]  /*1aae0*/  IMAD.MOV.U32 R148, RZ, RZ, R146 ;  /* 0x000000ffff947224 */ /* 0x000fe400078e0092 */
[----:B------:R-:W-:-:S02]  /*1aaf0*/  IMAD.MOV.U32 R146, RZ, RZ, R49 ;  /* 0x000000ffff927224 */ /* 0x000fc400078e0031 */
[----:B------:R-:W-:Y:S02]  /*1ab00*/  IMAD.MOV.U32 R49, RZ, RZ, R57 ;  /* 0x000000ffff317224 */ /* 0x000fe400078e0039 */
[----:B------:R-:W-:Y:S01]  /*1ab10*/  IMAD.MOV.U32 R149, RZ, RZ, R147 ;  /* 0x000000ffff957224 */ /* 0x000fe200078e0093 */
[----:B------:R-:W-:Y:S01]  /*1ab20*/  MOV R147, R5 ;  /* 0x0000000500937202 */ /* 0x000fe20000000f00 */
[----:B------:R-:W-:Y:S01]  /*1ab30*/  IMAD.MOV.U32 R57, RZ, RZ, R9 ;  /* 0x000000ffff397224 */ /* 0x000fe200078e0009 */
[----:B------:R-:W-:Y:S01]  /*1ab40*/  MOV R9, R13 ;  /* 0x0000000d00097202 */ /* 0x000fe20000000f00 */
[----:B------:R-:W-:-:S04]  /*1ab50*/  IMAD.WIDE.U32 R4, R4, -0x326172a9, RZ ;  /* 0xcd9e8d5704047825 */ /* 0x000fc800078e00ff */
[----:B------:R-:W-:-:S05]  /*1ab60*/  IMAD.WIDE.U32 R12, R0, -0x326172a9, RZ ;  /* 0xcd9e8d57000c7825 */ /* 0x000fca00078e00ff */
[----:B------:R-:W-:-:S05]  /*1ab70*/  LOP3.LUT R0, R4, UR33, R13, 0x96, !PT ;  /* 0x0000002104007c12 */ /* 0x000fca000f8e960d */
[----:B------:R-:W-:-:S05]  /*1ab80*/  IMAD.WIDE.U32 R4, R0, -0x2daee0ad, RZ ;  /* 0xd2511f5300047825 */ /* 0x000fca00078e00ff */
[----:B---3--:R-:W-:Y:S02]  /*1ab90*/  LOP3.LUT R0, R2, UR31, R5, 0x96, !PT ;  /* 0x0000001f02007c12 */ /* 0x008fe4000f8e9605 */
[----:B------:R-:W-:-:S03]  /*1aba0*/  LOP3.LUT R2, R12, UR32, R219, 0x96, !PT ;  /* 0x000000200c027c12 */ /* 0x000fc6000f8e96db */
[----:B------:R-:W-:-:S04]  /*1abb0*/  IMAD.WIDE.U32 R10, R0, -0x326172a9, RZ ;  /* 0xcd9e8d57000a7825 */ /* 0x000fc800078e00ff */
[----:B------:R-:W-:Y:S01]  /*1abc0*/  IMAD.WIDE.U32 R2, R2, -0x2daee0ad, RZ ;  /* 0xd2511f5302027825 */ /* 0x000fe200078e00ff */
[----:B------:R-:W-:Y:S02]  /*1abd0*/  LOP3.LUT R5, R218, UR26, R11, 0x96, !PT ;  /* 0x0000001ada057c12 */ /* 0x000fe4000f8e960b */
[----:B------:R-:W2:Y:S01]  /*1abe0*/  LDL.LU.64 R218, [R1+0x230] ;  /* 0x0002300001da7983 */ /* 0x000ea20000300a00 */
[----:B------:R-:W-:Y:S01]  /*1abf0*/  IMAD.MOV.U32 R97, RZ, RZ, R149 ;  /* 0x000000ffff617224 */ /* 0x000fe200078e0095 */
[----:B------:R-:W-:Y:S01]  /*1ac00*/  LOP3.LUT R0, R4, UR22, R3, 0x96, !PT ;  /* 0x0000001604007c12 */ /* 0x000fe2000f8e9603 */
[----:B------:R-:W-:Y:S02]  /*1ac10*/  IMAD.MOV.U32 R140, RZ, RZ, R148 ;  /* 0x000000ffff8c7224 */ /* 0x000fe400078e0094 */
[----:B------:R-:W-:Y:S02]  /*1ac20*/  IMAD.MOV.U32 R149, RZ, RZ, R49 ;  /* 0x000000ffff957224 */ /* 0x000fe400078e0031 */
[----:B------:R-:W-:-:S02]  /*1ac30*/  IMAD.MOV.U32 R148, RZ, RZ, R8 ;  /* 0x000000ffff947224 */ /* 0x000fc400078e0008 */
[----:B------:R-:W-:Y:S02]  /*1ac40*/  IMAD.MOV.U32 R49, RZ, RZ, R9 ;  /* 0x000000ffff317224 */ /* 0x000fe400078e0009 */
[----:B------:R-:W-:-:S04]  /*1ac50*/  IMAD.WIDE.U32 R8, R5, -0x2daee0ad, RZ ;  /* 0xd2511f5305087825 */ /* 0x000fc800078e00ff */
[----:B------:R-:W-:Y:S01]  /*1ac60*/  IMAD.WIDE.U32 R6, R0, -0x326172a9, RZ ;  /* 0xcd9e8d5700067825 */ /* 0x000fe200078e00ff */
[----:B------:R-:W-:-:S04]  /*1ac70*/  LOP3.LUT R2, R2, UR17, R9, 0x96, !PT ;  /* 0x0000001102027c12 */ /* 0x000fc8000f8e9609 */
[----:B------:R-:W-:Y:S01]  /*1ac80*/  LOP3.LUT R0, R10, UR21, R7, 0x96, !PT ;  /* 0x000000150a007c12 */ /* 0x000fe2000f8e9607 */
[----:B------:R-:W-:Y:S01]  /*1ac90*/  IMAD.WIDE.U32 R2, R2, -0x326172a9, RZ ;  /* 0xcd9e8d5702027825 */ /* 0x000fe200078e00ff */
[----:B------:R-:W-:-:S03]  /*1aca0*/  MOV R11, R66 ;  /* 0x00000042000b7202 */ /* 0x000fc60000000f00 */
[----:B------:R-:W-:Y:S01]  /*1acb0*/  IMAD.WIDE.U32 R4, R0, -0x2daee0ad, RZ ;  /* 0xd2511f5300047825 */ /* 0x000fe200078e00ff */
[----:B------:R-:W-:-:S03]  /*1acc0*/  LOP3.LUT R0, R6, UR16, R3, 0x96, !PT ;  /* 0x0000001006007c12 */ /* 0x000fc6000f8e9603 */
[----:B------:R-:W-:Y:S02]  /*1acd0*/  IMAD.MOV.U32 R10, RZ, RZ, R97 ;  /* 0x000000ffff0a7224 */ /* 0x000fe400078e0061 */
[----:B------:R-:W-:Y:S01]  /*1ace0*/  IMAD.MOV.U32 R9, RZ, RZ, R140 ;  /* 0x000000ffff097224 */ /* 0x000fe200078e008c */
[----:B------:R-:W-:Y:S01]  /*1acf0*/  MOV R140, R148 ;  /* 0x00000094008c7202 */ /* 0x000fe20000000f00 */
[----:B------:R-:W-:Y:S02]  /*1ad00*/  IMAD.MOV.U32 R6, RZ, RZ, R145 ;  /* 0x000000ffff067224 */ /* 0x000fe400078e0091 */
[----:B------:R-:W-:Y:S02]  /*1ad10*/  IMAD.MOV.U32 R66, RZ, RZ, R144 ;  /* 0x000000ffff427224 */ /* 0x000fe400078e0090 */
[----:B------:R-:W-:Y:S02]  /*1ad20*/  IMAD.MOV.U32 R97, RZ, RZ, R149 ;  /* 0x000000ffff617224 */ /* 0x000fe400078e0095 */
[----:B------:R-:W-:-:S02]  /*1ad30*/  IMAD.MOV.U32 R145, RZ, RZ, R99 ;  /* 0x000000ffff917224 */ /* 0x000fc400078e0063 */
[----:B------:R-:W-:Y:S02]  /*1ad40*/  IMAD.MOV.U32 R99, RZ, RZ, R50 ;  /* 0x000000ffff637224 */ /* 0x000fe400078e0032 */
[----:B------:R1:W-:Y:S01]  /*1ad50*/  MUFU.EX2 R50, R189 ;  /* 0x000000bd00327308 */ /* 0x0003e20000000800 */
[----:B------:R-:W-:Y:S01]  /*1ad60*/  FADD.FTZ R3, R61, R15 ;  /* 0x0000000f3d037221 */ /* 0x000fe20000010000 */
[----:B------:R-:W-:Y:S02]  /*1ad70*/  IMAD.MOV.U32 R61, RZ, RZ, R151 ;  /* 0x000000ffff3d7224 */ /* 0x000fe400078e0097 */
[----:B------:R-:W-:Y:S02]  /*1ad80*/  IMAD.MOV.U32 R151, RZ, RZ, R220 ;  /* 0x000000ffff977224 */ /* 0x000fe400078e00dc */
[----:B-1----:R-:W-:Y:S02]  /*1ad90*/  IMAD.MOV.U32 R189, RZ, RZ, R66 ;  /* 0x000000ffffbd7224 */ /* 0x002fe400078e0042 */
[----:B------:R-:W-:-:S02]  /*1ada0*/  IMAD.MOV.U32 R66, RZ, RZ, R97 ;  /* 0x000000ffff427224 */ /* 0x000fc400078e0061 */
[----:B------:R-:W-:Y:S02]  /*1adb0*/  IMAD.MOV.U32 R97, RZ, RZ, R140 ;  /* 0x000000ffff617224 */ /* 0x000fe400078e008c */
[----:B------:R-:W-:Y:S02]  /*1adc0*/  IMAD.MOV.U32 R140, RZ, RZ, R221 ;  /* 0x000000ffff8c7224 */ /* 0x000fe400078e00dd */
[----:B------:R-:W3:Y:S01]  /*1add0*/  LDL.64 R220, [R1+0x100] ;  /* 0x0001000001dc7983 */ /* 0x000ee20000100a00 */
[----:B------:R-:W-:Y:S02]  /*1ade0*/  IMAD.MOV.U32 R149, RZ, RZ, R49 ;  /* 0x000000ffff957224 */ /* 0x000fe400078e0031 */
[----:B------:R-:W-:Y:S02]  /*1adf0*/  IMAD.MOV.U32 R148, RZ, RZ, R48 ;  /* 0x000000ffff947224 */ /* 0x000fe400078e0030 */
[----:B------:R-:W-:Y:S01]  /*1ae00*/  IMAD.WIDE.U32 R48, R0, -0x2daee0ad, RZ ;  /* 0xd2511f5300307825 */ /* 0x000fe200078e00ff */
[----:B------:R-:W-:-:S03]  /*1ae10*/  LOP3.LUT R5, R8, UR15, R5, 0x96, !PT ;  /* 0x0000000f08057c12 */ /* 0x000fc6000f8e9605 */
[----:B------:R-:W-:Y:S01]  /*1ae20*/  IMAD.MOV.U32 R144, RZ, RZ, R43 ;  /* 0x000000ffff907224 */ /* 0x000fe200078e002b */
[----:B------:R-:W-:Y:S02]  /*1ae30*/  LOP3.LUT R49, R4, UR12, R49, 0x96, !PT ;  /* 0x0000000c04317c12 */ /* 0x000fe4000f8e9631 */
[----:B------:R-:W-:Y:S01]  /*1ae40*/  MOV R4, R42 ;  /* 0x0000002a00047202 */ /* 0x000fe20000000f00 */
[----:B------:R-:W-:Y:S01]  /*1ae50*/  IMAD.WIDE.U32 R42, R5, -0x326172a9, RZ ;  /* 0xcd9e8d57052a7825 */ /* 0x000fe200078e00ff */
[----:B------:R-:W-:-:S03]  /*1ae60*/  PRMT R0, R48, 0x7772, RZ ;  /* 0x0000777230007816 */ /* 0x000fc600000000ff */
[----:B------:R-:W-:Y:S01]  /*1ae70*/  IMAD.MOV.U32 R5, RZ, RZ, R41 ;  /* 0x000000ffff057224 */ /* 0x000fe200078e0029 */
[----:B------:R-:W-:Y:S02]  /*1ae80*/  ISETP.GT.U32.AND P4, PT, R0, UR4, PT ;  /* 0x0000000400007c0c */ /* 0x000fe4000bf84070 */
[----:B------:R-:W-:Y:S02]  /*1ae90*/  PRMT R0, R48, 0x7773, RZ ;  /* 0x0000777330007816 */ /* 0x000fe400000000ff */
[----:B------:R-:W-:Y:S02]  /*1aea0*/  LOP3.LUT R41, R2, UR13, R43, 0x96, !PT ;  /* 0x0000000d02297c12 */ /* 0x000fe4000f8e962b */
[----:B------:R-:W-:Y:S02]  /*1aeb0*/  ISETP.GT.U32.AND P0, PT, R0, UR4, PT ;  /* 0x0000000400007c0c */ /* 0x000fe4000bf04070 */
[----:B------:R-:W-:-:S04]  /*1aec0*/  LOP3.LUT R0, R41, 0xffff, RZ, 0xc0, !PT ;  /* 0x0000ffff29007812 */ /* 0x000fc800078ec0ff */
[----:B------:R-:W-:-:S04]  /*1aed0*/  SHF.R.U32.HI R0, RZ, 0x8, R0 ;  /* 0x00000008ff007819 */ /* 0x000fc80000011600 */
[----:B------:R-:W-:-:S04]  /*1aee0*/  LOP3.LUT R0, R0, 0xffff, RZ, 0xc0, !PT ;  /* 0x0000ffff00007812 */ /* 0x000fc800078ec0ff */
[----:B------:R-:W-:Y:S02]  /*1aef0*/  ISETP.LE.U32.AND P2, PT, R0, UR4, PT ;  /* 0x0000000400007c0c */ /* 0x000fe4000bf43070 */
[----:B------:R-:W-:-:S04]  /*1af00*/  PRMT R0, R41, 0x7632, R0 ;  /* 0x0000763229007816 */ /* 0x000fc80000000000 */
[----:B------:R-:W-:-:S04]  /*1af10*/  LOP3.LUT R0, R0, 0xff, RZ, 0xc0, !PT ;  /* 0x000000ff00007812 */ /* 0x000fc800078ec0ff */
[----:B------:R-:W-:Y:S01]  /*1af20*/  ISETP.LE.U32.AND P1, PT, R0, UR4, PT ;  /* 0x0000000400007c0c */ /* 0x000fe2000bf23070 */
[----:B------:R-:W-:Y:S01]  /*1af30*/  IMAD.MOV.U32 R0, RZ, RZ, R42 ;  /* 0x000000ffff007224 */ /* 0x000fe200078e002a */
[----:B------:R-:W1:Y:S04]  /*1af40*/  MUFU.EX2 R43, R190 ;  /* 0x000000be002b7308 */ /* 0x000e680000000800 */
[----:B------:R-:W-:-:S04]  /*1af50*/  LOP3.LUT R0, R0, 0xff, RZ, 0xc0, !PT ;  /* 0x000000ff00007812 */ /* 0x000fc800078ec0ff */
[----:B------:R-:W-:Y:S02]  /*1af60*/  ISETP.LE.U32.AND P5, PT, R0, UR4, PT ;  /* 0x0000000400007c0c */ /* 0x000fe4000bfa3070 */
[----:B------:R-:W-:-:S04]  /*1af70*/  LOP3.LUT R0, R49, 0xffff, RZ, 0xc0, !PT ;  /* 0x0000ffff31007812 */ /* 0x000fc800078ec0ff */
[----:B------:R-:W-:-:S04]  /*1af80*/  SHF.R.U32.HI R0, RZ, 0x8, R0 ;  /* 0x00000008ff007819 */ /* 0x000fc80000011600 */
[----:B------:R-:W-:-:S04]  /*1af90*/  LOP3.LUT R0, R0, 0xffff, RZ, 0xc0, !PT ;  /* 0x0000ffff00007812 */ /* 0x000fc800078ec0ff */
[----:B------:R-:W-:Y:S02]  /*1afa0*/  ISETP.LE.U32.AND P3, PT, R0, UR4, PT ;  /* 0x0000000400007c0c */ /* 0x000fe4000bf63070 */
[----:B-1----:R-:W-:Y:S01]  /*1afb0*/  F2FP.F16.F32.PACK_AB R0, R50, R43 ;  /* 0x0000002b3200723e */ /* 0x002fe200000000ff */
[----:B------:R-:W-:-:S03]  /*1afc0*/  FADD.FTZ R2, R217, R19 ;  /* 0x00000013d9027221 */ /* 0x000fc60000010000 */
[----:B------:R-:W-:Y:S02]  /*1afd0*/  PRMT R217, R0, 0x7632, R217 ;  /* 0x0000763200d97816 */ /* 0x000fe400000000d9 */
[----:B------:R-:W-:-:S03]  /*1afe0*/  MOV R19, R144 ;  /* 0x0000009000137202 */ /* 0x000fc60000000f00 */
[----:B------:R-:W-:Y:S01]  /*1aff0*/  @P0 HADD2 R39, -R217.H0_H0, -RZ.H0_H0 ;  /* 0xa00000ffd9270230 */ /* 0x000fe20000000900 */
[C---:B------:R-:W-:Y:S02]  /*1b000*/  PRMT R215, R28.reuse, 0x7632, R215 ;  /* 0x000076321cd77816 */ /* 0x040fe400000000d7 */
[----:B------:R-:W-:-:S03]  /*1b010*/  PRMT R214, R28, 0x7610, R214 ;  /* 0x000076101cd67816 */ /* 0x000fc600000000d6 */
[----:B------:R-:W-:Y:S01]  /*1b020*/  @!P2 HADD2 R44, -R215.H0_H0, -RZ.H0_H0 ;  /* 0xa00000ffd72ca230 */ /* 0x000fe20000000900 */
[----:B------:R-:W-:-:S04]  /*1b030*/  PRMT R190, R214, 0x5410, R215 ;  /* 0x00005410d6be7816 */ /* 0x000fc800000000d7 */
[----:B------:R-:W-:Y:S01]  /*1b040*/  @!P2 PRMT R215, R44, 0x5410, RZ ;  /* 0x000054102cd7a816 */ /* 0x000fe200000000ff */
[----:B------:R-:W-:Y:S01]  /*1b050*/  FADD.FTZ R8, R60, R20 ;  /* 0x000000143c087221 */ /* 0x000fe20000010000 */
[----:B------:R-:W-:Y:S02]  /*1b060*/  IMAD.MOV.U32 R60, RZ, RZ, R5 ;  /* 0x000000ffff3c7224 */ /* 0x000fe400078e0005 */
[----:B------:R-:W-:Y:S01]  /*1b070*/  FADD.FTZ R7, R176, R2 ;  /* 0x00000002b0077221 */ /* 0x000fe20000010000 */
[----:B------:R-:W-:Y:S02]  /*1b080*/  LOP3.LUT R2, R12, UR32, R197, 0x96, !PT ;  /* 0x000000200c027c12 */ /* 0x000fe4000f8e96c5 */
[----:B--2---:R-:W-:Y:S02]  /*1b090*/  PRMT R218, R0, 0x7610, R218 ;  /* 0x0000761000da7816 */ /* 0x004fe400000000da */
[----:B------:R-:W-:-:S03]  /*1b0a0*/  PRMT R0, R49, 0x7632, R0 ;  /* 0x0000763231007816 */ /* 0x000fc60000000000 */
[----:B------:R-:W-:Y:S01]  /*1b0b0*/  @P4 HADD2 R40, -R218.H0_H0, -RZ.H0_H0 ;  /* 0xa00000ffda284230 */ /* 0x000fe20000000900 */
[----:B------:R-:W-:Y:S02]  /*1b0c0*/  LOP3.LUT R0, R0, 0xff, RZ, 0xc0, !PT ;  /* 0x000000ff00007812 */ /* 0x000fe400078ec0ff */
[----:B------:R-:W-:Y:S02]  /*1b0d0*/  PRMT R144, R218, 0x5410, R217 ;  /* 0x00005410da907816 */ /* 0x000fe400000000d9 */
[----:B------:R-:W-:Y:S02]  /*1b0e0*/  @P4 PRMT R218, R40, 0x5410, RZ ;  /* 0x0000541028da4816 */ /* 0x000fe400000000ff */
[----:B------:R-:W-:Y:S02]  /*1b0f0*/  ISETP.LE.U32.AND P4, PT, R0, UR4, PT ;  /* 0x0000000400007c0c */ /* 0x000fe4000bf83070 */
[----:B------:R-:W-:Y:S02]  /*1b100*/  LOP3.LUT R0, R41, 0xff, RZ, 0xc0, !PT ;  /* 0x000000ff29007812 */ /* 0x000fe400078ec0ff */
[----:B------:R-:W-:-:S02]  /*1b110*/  @P0 PRMT R217, R39, 0x5410, RZ ;  /* 0x0000541027d90816 */ /* 0x000fc400000000ff */
[----:B------:R-:W-:Y:S01]  /*1b120*/  ISETP.LE.U32.AND P0, PT, R0, UR4, PT ;  /* 0x0000000400007c0c */ /* 0x000fe2000bf03070 */
[----:B------:R-:W-:-:S05]  /*1b130*/  IMAD.MOV.U32 R0, RZ, RZ, R48 ;  /* 0x000000ffff007224 */ /* 0x000fca00078e0030 */
[----:B------:R-:W-:-:S04]  /*1b140*/  LOP3.LUT R0, R0, 0xff, RZ, 0xc0, !PT ;  /* 0x000000ff00007812 */ /* 0x000fc800078ec0ff */
[----:B------:R-:W-:Y:S01]  /*1b150*/  ISETP.LE.U32.AND P2, PT, R0, UR4, PT ;  /* 0x0000000400007c0c */ /* 0x000fe2000bf43070 */
[----:B------:R-:W-:Y:S02]  /*1b160*/  IMAD.MOV.U32 R39, RZ, RZ, R61 ;  /* 0x000000ffff277224 */ /* 0x000fe400078e003d */
[----:B------:R-:W-:Y:S01]  /*1b170*/  IMAD.MOV.U32 R61, RZ, RZ, R4 ;  /* 0x000000ffff3d7224 */ /* 0x000fe200078e0004 */
[----:B------:R-:W-:Y:S01]  /*1b180*/  MOV R40, R189 ;  /* 0x000000bd00287202 */ /* 0x000fe20000000f00 */
[----:B------:R-:W-:Y:S02]  /*1b190*/  IMAD.MOV.U32 R189, RZ, RZ, R6 ;  /* 0x000000ffffbd7224 */ /* 0x000fe400078e0006 */
[----:B------:R-:W-:Y:S01]  /*1b1a0*/  FADD.FTZ R6, R56, R3 ;  /* 0x0000000338067221 */ /* 0x000fe20000010000 */
[----:B------:R-:W-:Y:S02]  /*1b1b0*/  IMAD.MOV.U32 R44, RZ, RZ, R39 ;  /* 0x000000ffff2c7224 */ /* 0x000fe400078e0027 */
[----:B------:R-:W-:Y:S01]  /*1b1c0*/  IMAD.MOV.U32 R39, RZ, RZ, R40 ;  /* 0x000000ffff277224 */ /* 0x000fe200078e0028 */
[----:B------:R-:W-:Y:S01]  /*1b1d0*/  MOV R28, R189 ;  /* 0x000000bd001c7202 */ /* 0x000fe20000000f00 */
[----:B------:R-:W-:-:S04]  /*1b1e0*/  IMAD.WIDE.U32 R2, R2, -0x2daee0ad, RZ ;  /* 0xd2511f5302027825 */ /* 0x000fc800078e00ff */
[----:B------:R-:W-:Y:S02]  /*1b1f0*/  IMAD.MOV.U32 R40, RZ, RZ, R10 ;  /* 0x000000ffff287224 */ /* 0x000fe400078e000a */
[----:B------:R-:W-:Y:S01]  /*1b200*/  IMAD.MOV.U32 R189, RZ, RZ, R11 ;  /* 0x000000ffffbd7224 */ /* 0x000fe200078e000b */
[----:B---3--:R-:W-:Y:S02]  /*1b210*/  LOP3.LUT R0, R220, UR33, R13, 0x96, !PT ;  /* 0x00000021dc007c12 */ /* 0x008fe4000f8e960d */
[----:B------:R-:W2:Y:S03]  /*1b220*/  LDL.LU.64 R220, [R1+0x228] ;  /* 0x0002280001dc7983 */ /* 0x000ea60000300a00 */
[----:B------:R-:W-:-:S05]  /*1b230*/  IMAD.WIDE.U32 R4, R0, -0x2daee0ad, RZ ;  /* 0xd2511f5300047825 */ /* 0x000fca00078e00ff */
[----:B------:R-:W-:Y:S02]  /*1b240*/  LOP3.LUT R5, R192, UR31, R5, 0x96, !PT ;  /* 0x0000001fc0057c12 */ /* 0x000fe4000f8e9605 */
[----:B------:R-:W-:Y:S01]  /*1b250*/  LOP3.LUT R0, R4, UR22, R3, 0x96, !PT ;  /* 0x0000001604007c12 */ /* 0x000fe2000f8e9603 */
[----:B------:R-:W3:Y:S02]  /*1b260*/  LDL.LU.64 R192, [R1+0x220] ;  /* 0x0002200001c07983 */ /* 0x000ee40000300a00 */
[----:B------:R-:W-:-:S05]  /*1b270*/  IMAD.WIDE.U32 R10, R5, -0x326172a9, RZ ;  /* 0xcd9e8d57050a7825 */ /* 0x000fca00078e00ff */
[----:B------:R-:W-:Y:S02]  /*1b280*/  LOP3.LUT R3, R196, UR26, R11, 0x96, !PT ;  /* 0x0000001ac4037c12 */ /* 0x000fe4000f8e960b */
[----:B------:R-:W4:Y:S01]  /*1b290*/  LDL.LU.64 R196, [R1+0x218] ;  /* 0x0002180001c47983 */ /* 0x000f220000300a00 */
[----:B------:R-:W-:Y:S02]  /*1b2a0*/  IMAD.MOV.U32 R13, RZ, RZ, R9 ;  /* 0x000000ffff0d7224 */ /* 0x000fe400078e0009 */
[----:B------:R-:W-:Y:S01]  /*1b2b0*/  FADD.FTZ R4, R29, R8 ;  /* 0x000000081d047221 */ /* 0x000fe20000010000 */
[----:B------:R-:W-:Y:S01]  /*1b2c0*/  FADD.FTZ R8, R185, R7 ;  /* 0x00000007b9087221 */ /* 0x000fe20000010000 */
[----:B------:R-:W-:Y:S01]  /*1b2d0*/  FADD.FTZ R9, R55, R6 ;  /* 0x0000000637097221 */ /* 0x000fe20000010000 */
[----:B------:R-:W-:-:S04]  /*1b2e0*/  IMAD.WIDE.U32 R6, R0, -0x326172a9, RZ ;  /* 0xcd9e8d5700067825 */ /* 0x000fc800078e00ff */
[----:B------:R-:W-:Y:S01]  /*1b2f0*/  @!P0 HADD2 R45, -R214.H0_H0, -RZ.H0_H0 ;  /* 0xa00000ffd62d8230 */ /* 0x000fe20000000900 */
[----:B------:R-:W-:Y:S02]  /*1b300*/  LOP3.LUT R0, R10, UR21, R7, 0x96, !PT ;  /* 0x000000150a007c12 */ /* 0x000fe4000f8e9607 */
[----:B------:R-:W1:Y:S02]  /*1b310*/  MUFU.EX2 R10, R198 ;  /* 0x000000c6000a7308 */ /* 0x000e640000000800 */
[----:B------:R-:W-:Y:S01]  /*1b320*/  @!P0 PRMT R214, R45, 0x5410, RZ ;  /* 0x000054102dd68816 */ /* 0x000fe200000000ff */
[----:B------:R-:W-:Y:S02]  /*1b330*/  IMAD.MOV.U32 R45, RZ, RZ, R13 ;  /* 0x000000ffff2d7224 */ /* 0x000fe400078e000d */
[----:B------:R-:W-:Y:S01]  /*1b340*/  FADD.FTZ R7, R53, R4 ;  /* 0x0000000435077221 */ /* 0x000fe20000010000 */
[----:B------:R-:W-:-:S04]  /*1b350*/  IMAD.WIDE.U32 R4, R3, -0x2daee0ad, RZ ;  /* 0xd2511f5303047825 */ /* 0x000fc800078e00ff */
[----:B------:R-:W-:Y:S01]  /*1b360*/  IMAD.WIDE.U32 R12, R0, -0x2daee0ad, RZ ;  /* 0xd2511f53000c7825 */ /* 0x000fe200078e00ff */
[----:B------:R-:W-:-:S04]  /*1b370*/  LOP3.LUT R2, R2, UR17, R5, 0x96, !PT ;  /* 0x0000001102027c12 */ /* 0x000fc8000f8e9605 */
[----:B------:R-:W-:Y:S01]  /*1b380*/  LOP3.LUT R4, R4, UR15, R13, 0x96, !PT ;  /* 0x0000000f04047c12 */ /* 0x000fe2000f8e960d */
[----:B------:R-:W-:Y:S01]  /*1b390*/  IMAD.MOV.U32 R56, RZ, RZ, R140 ;  /* 0x000000ffff387224 */ /* 0x000fe200078e008c */
[----:B------:R-:W-:Y:S01]  /*1b3a0*/  MOV R140, R146 ;  /* 0x00000092008c7202 */ /* 0x000fe20000000f00 */
[----:B------:R-:W-:Y:S02]  /*1b3b0*/  IMAD.MOV.U32 R146, RZ, RZ, R137 ;  /* 0x000000ffff927224 */ /* 0x000fe400078e0089 */
[----:B------:R-:W-:Y:S02]  /*1b3c0*/  IMAD.MOV.U32 R185, RZ, RZ, R136 ;  /* 0x000000ffffb97224 */ /* 0x000fe400078e0088 */
[----:B-1----:R-:W-:Y:S01]  /*1b3d0*/  FADD.FTZ R5, R10, R8 ;  /* 0x000000080a057221 */ /* 0x002fe20000010000 */
[----:B------:R-:W-:-:S04]  /*1b3e0*/  IMAD.WIDE.U32 R2, R2, -0x326172a9, RZ ;  /* 0xcd9e8d5702027825 */ /* 0x000fc800078e00ff */
[----:B------:R-:W-:Y:S01]  /*1b3f0*/  IMAD.WIDE.U32 R136, R4, -0x326172a9, RZ ;  /* 0xcd9e8d5704887825 */ /* 0x000fe200078e00ff */
[----:B------:R-:W-:-:S04]  /*1b400*/  SHF.R.U32.HI R0, RZ, 0x18, R41 ;  /* 0x00000018ff007819 */ /* 0x000fc80000011629 */
[----:B------:R-:W-:Y:S02]  /*1b410*/  LOP3.LUT R29, R2, UR13, R137, 0x96, !PT ;  /* 0x0000000d021d7c12 */ /* 0x000fe4000f8e9689 */
[----:B------:R-:W-:Y:S01]  /*1b420*/  MUFU.EX2 R2, R194 ;  /* 0x000000c200027308 */ /* 0x000fe20000000800 */
[----:B------:R-:W-:-:S03]  /*1b430*/  ISETP.LE.U32.AND P0, PT, R0, UR4, PT ;  /* 0x0000000400007c0c */ /* 0x000fc6000bf03070 */
[----:B----4-:R-:W1:Y:S04]  /*1b440*/  MUFU.EX2 R11, R197 ;  /* 0x000000c5000b7308 */ /* 0x010e680000000800 */
[----:B------:R-:W4:Y:S01]  /*1b450*/  MUFU.EX2 R8, R196 ;  /* 0x000000c400087308 */ /* 0x000f220000000800 */
[----:B-1----:R-:W-:-:S03]  /*1b460*/  FADD.FTZ R4, R11, R5 ;  /* 0x000000050b047221 */ /* 0x002fc60000010000 */
[----:B---3--:R-:W1:Y:S01]  /*1b470*/  MUFU.EX2 R5, R192 ;  /* 0x000000c000057308 */ /* 0x008e620000000800 */
[----:B------:R-:W-:Y:S02]  /*1b480*/  F2FP.F16.F32.PACK_AB R0, R11, R10 ;  /* 0x0000000a0b00723e */ /* 0x000fe400000000ff */
[----:B------:R-:W-:Y:S02]  /*1b490*/  LOP3.LUT R10, R6, UR16, R3, 0x96, !PT ;  /* 0x00000010060a7c12 */ /* 0x000fe4000f8e9603 */
[----:B------:R-:W3:Y:S01]  /*1b4a0*/  MUFU.EX2 R6, R193 ;  /* 0x000000c100067308 */ /* 0x000ee20000000800 */
[----:B------:R-:W-:Y:S01]  /*1b4b0*/  FADD.FTZ R3, R2, R9 ;  /* 0x0000000902037221 */ /* 0x000fe20000010000 */
[----:B----4-:R-:W-:Y:S01]  /*1b4c0*/  F2FP.F16.F32.PACK_AB R120, R8, R2 ;  /* 0x000000020878723e */ /* 0x010fe200000000ff */
[----:B-1----:R-:W-:Y:S01]  /*1b4d0*/  FADD.FTZ R2, R5, R7 ;  /* 0x0000000705027221 */ /* 0x002fe20000010000 */
[----:B---3--:R-:W-:-:S03]  /*1b4e0*/  F2FP.F16.F32.PACK_AB R123, R6, R5 ;  /* 0x00000005067b723e */ /* 0x008fc600000000ff */
[----:B------:R-:W-:Y:S02]  /*1b4f0*/  FADD.FTZ R2, R6, R2 ;  /* 0x0000000206027221 */ /* 0x000fe40000010000 */
[----:B------:R-:W3:Y:S01]  /*1b500*/  LDL.LU.64 R6, [R1+0xe8] ;  /* 0x0000e80001067983 */ /* 0x000ee20000300a00 */
[C---:B------:R-:W-:Y:S02]  /*1b510*/  PRMT R210, R0.reuse, 0x7632, R210 ;  /* 0x0000763200d27816 */ /* 0x040fe400000000d2 */
[----:B------:R-:W-:-:S03]  /*1b520*/  PRMT R195, R0, 0x7610, R195 ;  /* 0x0000761000c37816 */ /* 0x000fc600000000c3 */
[----:B------:R-:W-:Y:S01]  /*1b530*/  @!P0 HADD2 R58, -R210.H0_H0, -RZ.H0_H0 ;  /* 0xa00000ffd23a8230 */ /* 0x000fe20000000900 */
[----:B------:R-:W-:Y:S02]  /*1b540*/  LOP3.LUT R0, R29, 0xff, RZ, 0xc0, !PT ;  /* 0x000000ff1d007812 */ /* 0x000fe400078ec0ff */
[----:B------:R-:W-:Y:S02]  /*1b550*/  PRMT R197, R195, 0x5410, R210 ;  /* 0x00005410c3c57816 */ /* 0x000fe400000000d2 */
[----:B------:R-:W-:Y:S02]  /*1b560*/  @!P0 PRMT R210, R58, 0x5410, RZ ;  /* 0x000054103ad28816 */ /* 0x000fe400000000ff */
        /* <DEDUP_REMOVED lines=19> */
[----:B------:R-:W-:Y:S01]  /*1b6a0*/  FADD.FTZ R0, R8, R3 ;  /* 0x0000000308007221 */ /* 0x000fe20000010000 */
[----:B------:R-:W-:Y:S01]  /*1b6b0*/  IMAD.MOV.U32 R3, RZ, RZ, R136 ;  /* 0x000000ffff037224 */ /* 0x000fe200078e0088 */
[----:B--2---:R-:W-:Y:S04]  /*1b6c0*/  MUFU.EX2 R5, R221 ;  /* 0x000000dd00057308 */ /* 0x004fe80000000800 */
[----:B------:R-:W1:Y:S01]  /*1b6d0*/  MUFU.EX2 R9, R250 ;  /* 0x000000fa00097308 */ /* 0x000e620000000800 */
[----:B------:R-:W-:-:S05]  /*1b6e0*/  LOP3.LUT R3, R3, 0xff, RZ, 0xc0, !PT ;  /* 0x000000ff03037812 */ /* 0x000fca00078ec0ff */
[----:B------:R-:W-:Y:S01]  /*1b6f0*/  @!P0 HADD2 R70, -R123.H1_H1, -RZ.H0_H0 ;  /* 0xa00000ff7b468230 */ /* 0x000fe20000000d00 */
[----:B------:R-:W-:-:S04]  /*1b700*/  PRMT R152, R123, 0x7632, R152 ;  /* 0x000076327b987816 */ /* 0x000fc80000000098 */
        /* <DEDUP_REMOVED lines=9> */
[----:B------:R-:W-:Y:S01]  /*1b7a0*/  PRMT R0, R136, 0x7772, RZ ;  /* 0x0000777288007816 */ /* 0x000fe200000000ff */
[----:B------:R-:W-:Y:S01]  /*1b7b0*/  @!P1 HADD2 R73, -R195.H0_H0, -RZ.H0_H0 ;  /* 0xa00000ffc3499230 */ /* 0x000fe20000000900 */
[----:B------:R-:W-:-:S09]  /*1b7c0*/  PRMT R219, R122, 0x7632, R219 ;  /* 0x000076327adb7816 */ /* 0x000fd200000000db */
[----:B------:R-:W-:-:S05]  /*1b7d0*/  @P0 HADD2 R72, -R122.H1_H1, -RZ.H0_H0 ;  /* 0xa00000ff7a480230 */ /* 0x000fca0000000d00 */
[----:B------:R-:W-:Y:S02]  /*1b7e0*/  @P0 PRMT R219, R72, 0x5410, RZ ;  /* 0x0000541048db0816 */ /* 0x000fe400000000ff */
[----:B------:R-:W-:Y:S02]  /*1b7f0*/  ISETP.GT.U32.AND P0, PT, R0, UR4, PT ;  /* 0x0000000400007c0c */ /* 0x000fe4000bf04070 */
[----:B------:R-:W-:Y:S02]  /*1b800*/  PRMT R0, R42, 0x7771, RZ ;  /* 0x000077712a007816 */ /* 0x000fe400000000ff */
[----:B------:R-:W-:Y:S02]  /*1b810*/  @!P1 PRMT R195, R73, 0x5410, RZ ;  /* 0x0000541049c39816 */ /* 0x000fe400000000ff */
[----:B------:R-:W-:Y:S01]  /*1b820*/  ISETP.GT.U32.AND P1, PT, R0, UR4, PT ;  /* 0x0000000400007c0c */ /* 0x000fe2000bf24070 */
[----:B---3--:R-:W-:Y:S02]  /*1b830*/  IMAD.MOV.U32 R70, RZ, RZ, R6 ;  /* 0x000000ffff467224 */ /* 0x008fe400078e0006 */
[----:B------:R1:W2:Y:S01]  /*1b840*/  MUFU.EX2 R6, R185 ;  /* 0x000000b900067308 */ /* 0x0002a20000000800 */
[----:B------:R-:W-:Y:S01]  /*1b850*/  IMAD.MOV.U32 R71, RZ, RZ, R7 ;  /* 0x000000ffff477224 */ /* 0x000fe200078e0007 */
[----:B-1----:R-:W-:-:S04]  /*1b860*/  MOV R185, R56 ;  /* 0x0000003800b97202 */ /* 0x002fc80000000f00 */
[----:B------:R-:W1:Y:S01]  /*1b870*/  MUFU.EX2 R7, R185 ;  /* 0x000000b900077308 */ /* 0x000e620000000800 */
[----:B------:R-:W-:Y:S02]  /*1b880*/  IMAD.MOV.U32 R56, RZ, RZ, R45 ;  /* 0x000000ffff387224 */ /* 0x000fe400078e002d */
[----:B------:R-:W-:Y:S02]  /*1b890*/  IMAD.MOV.U32 R45, RZ, RZ, R44 ;  /* 0x000000ffff2d7224 */ /* 0x000fe400078e002c */
[----:B------:R-:W-:Y:S02]  /*1b8a0*/  IMAD.MOV.U32 R44, RZ, RZ, R150 ;  /* 0x000000ffff2c7224 */ /* 0x000fe400078e0096 */
[----:B--2---:R-:W-:-:S03]  /*1b8b0*/  FADD.FTZ R0, R6, R4 ;  /* 0x0000000406007221 */ /* 0x004fc60000010000 */
[----:B------:R-:W-:Y:S02]  /*1b8c0*/  MOV R55, R44 ;  /* 0x0000002c00377202 */ /* 0x000fe40000000f00 */
[C---:B-1----:R-:W-:Y:S01]  /*1b8d0*/  F2FP.F16.F32.PACK_AB R4, R7.reuse, R6 ;  /* 0x000000060704723e */ /* 0x042fe200000000ff */
[----:B------:R-:W-:Y:S02]  /*1b8e0*/  FADD.FTZ R6, R7, R0 ;  /* 0x0000000007067221 */ /* 0x000fe40000010000 */
[----:B------:R1:W-:Y:S01]  /*1b8f0*/  MUFU.EX2 R7, R55 ;  /* 0x0000003700077308 */ /* 0x0003e20000000800 */
[----:B------:R-:W-:Y:S02]  /*1b900*/  IMAD.MOV.U32 R150, RZ, RZ, R37 ;  /* 0x000000ffff967224 */ /* 0x000fe400078e0025 */
[----:B------:R-:W2:Y:S01]  /*1b910*/  LDL.LU R37, [R1+0x210] ;  /* 0x0002100001257983 */ /* 0x000ea20000300800 */
[----:B-1----:R-:W-:Y:S02]  /*1b920*/  IMAD.MOV.U32 R55, RZ, RZ, R189 ;  /* 0x000000ffff377224 */ /* 0x002fe400078e00bd */
[----:B------:R-:W-:-:S02]  /*1b930*/  IMAD.MOV.U32 R189, RZ, RZ, R98 ;  /* 0x000000ffffbd7224 */ /* 0x000fc400078e0062 */
[----:B------:R-:W-:Y:S01]  /*1b940*/  IMAD.MOV.U32 R98, RZ, RZ, R151 ;  /* 0x000000ffff627224 */ /* 0x000fe200078e0097 */
[----:B------:R-:W-:Y:S01]  /*1b950*/  MOV R151, R191 ;  /* 0x000000bf00977202 */ /* 0x000fe20000000f00 */
[----:B------:R-:W-:Y:S02]  /*1b960*/  IMAD.MOV.U32 R191, RZ, RZ, R213 ;  /* 0x000000ffffbf7224 */ /* 0x000fe400078e00d5 */
[----:B------:R-:W3:Y:S01]  /*1b970*/  LDL.LU R213, [R1+0x20c] ;  /* 0x00020c0001d57983 */ /* 0x000ee20000300800 */
[----:B------:R-:W-:-:S04]  /*1b980*/  IMAD.MOV.U32 R185, RZ, RZ, R45 ;  /* 0x000000ffffb97224 */ /* 0x000fc800078e002d */
[----:B------:R-:W-:Y:S02]  /*1b990*/  IMAD.MOV.U32 R198, RZ, RZ, R185 ;  /* 0x000000ffffc67224 */ /* 0x000fe400078e00b9 */
[----:B------:R-:W-:Y:S02]  /*1b9a0*/  IMAD.WIDE.U32 R44, R10, -0x2daee0ad, RZ ;  /* 0xd2511f530a2c7825 */ /* 0x000fe400078e00ff */
[----:B------:R1:W-:Y:S02]  /*1b9b0*/  MUFU.EX2 R10, R198 ;  /* 0x000000c6000a7308 */ /* 0x0003e40000000800 */
[----:B-1----:R-:W-:Y:S02]  /*1b9c0*/  IMAD.MOV.U32 R198, RZ, RZ, R55 ;  /* 0x000000ffffc67224 */ /* 0x002fe400078e0037 */
[----:B------:R-:W-:Y:S02]  /*1b9d0*/  IMAD.MOV.U32 R55, RZ, RZ, R189 ;  /* 0x000000ffff377224 */ /* 0x000fe400078e00bd */
[----:B------:R-:W-:-:S02]  /*1b9e0*/  IMAD.MOV.U32 R189, RZ, RZ, R212 ;  /* 0x000000ffffbd7224 */ /* 0x000fc400078e00d4 */
[----:B------:R-:W4:Y:S01]  /*1b9f0*/  LDL.LU R212, [R1+0x208] ;  /* 0x0002080001d47983 */ /* 0x000f220000300800 */
[----:B------:R-:W1:Y:S04]  /*1ba00*/  MUFU.EX2 R5, R220 ;  /* 0x000000dc00057308 */ /* 0x000e680000000800 */
[----:B------:R-:W1:Y:S01]  /*1ba10*/  MUFU.EX2 R8, R199 ;  /* 0x000000c700087308 */ /* 0x000e620000000800 */
[----:B------:R-:W-:Y:S01]  /*1ba20*/  FADD.FTZ R3, R9, R3 ;  /* 0x0000000309037221 */ /* 0x000fe20000010000 */
[----:B------:R-:W-:Y:S02]  /*1ba30*/  IMAD.MOV.U32 R185, RZ, RZ, R40 ;  /* 0x000000ffffb97224 */ /* 0x000fe400078e0028 */
[----:B-1----:R-:W-:Y:S01]  /*1ba40*/  FADD.FTZ R2, R5, R2 ;  /* 0x0000000205027221 */ /* 0x002fe20000010000 */
[----:B------:R-:W-:Y:S01]  /*1ba50*/  F2FP.F16.F32.PACK_AB R121, R8, R5 ;  /* 0x000000050879723e */ /* 0x000fe200000000ff */
[----:B------:R-:W-:-:S02]  /*1ba60*/  FADD.FTZ R5, R7, R3 ;  /* 0x0000000307057221 */ /* 0x000fc40000010000 */
[----:B------:R1:W4:Y:S01]  /*1ba70*/  MUFU.EX2 R3, R198 ;  /* 0x000000c600037308 */ /* 0x0003220000000800 */
[C---:B------:R-:W-:Y:S02]  /*1ba80*/  PRMT R182, R4.reuse, 0x7632, R182 ;  /* 0x0000763204b67816 */ /* 0x040fe400000000b6 */
[----:B------:R-:W-:Y:S01]  /*1ba90*/  PRMT R181, R4, 0x7610, R181 ;  /* 0x0000761004b57816 */ /* 0x000fe200000000b5 */
[----:B------:R-:W-:Y:S02]  /*1baa0*/  @P0 HADD2 R74, -R121.H0_H0, -RZ.H0_H0 ;  /* 0xa00000ff794a0230 */ /* 0x000fe40000000900 */
[----:B-1----:R-:W-:Y:S01]  /*1bab0*/  IMAD.MOV.U32 R198, RZ, RZ, R55 ;  /* 0x000000ffffc67224 */ /* 0x002fe200078e0037 */
[----:B------:R-:W-:Y:S01]  /*1bac0*/  MOV R55, R185 ;  /* 0x000000b900377202 */ /* 0x000fe20000000f00 */
[----:B------:R-:W-:Y:S02]  /*1bad0*/  IMAD.MOV.U32 R185, RZ, RZ, R56 ;  /* 0x000000ffffb97224 */ /* 0x000fe400078e0038 */
[----:B------:R-:W-:-:S02]  /*1bae0*/  IMAD.MOV.U32 R56, RZ, RZ, R28 ;  /* 0x000000ffff387224 */ /* 0x000fc400078e001c */
[----:B------:R-:W-:Y:S01]  /*1baf0*/  IMAD.MOV.U32 R28, RZ, RZ, R19 ;  /* 0x000000ffff1c7224 */ /* 0x000fe200078e0013 */
[----:B------:R1:W4:Y:S01]  /*1bb00*/  MUFU.EX2 R4, R198 ;  /* 0x000000c600047308 */ /* 0x0003220000000800 */
[----:B------:R-:W-:Y:S02]  /*1bb10*/  IMAD.MOV.U32 R19, RZ, RZ, R146 ;  /* 0x000000ffff137224 */ /* 0x000fe400078e0092 */
[----:B------:R-:W-:Y:S02]  /*1bb20*/  IMAD.MOV.U32 R146, RZ, RZ, R209 ;  /* 0x000000ffff927224 */ /* 0x000fe400078e00d1 */
[----:B------:R-:W2:Y:S01]  /*1bb30*/  LDL.LU R209, [R1+0x204] ;  /* 0x0002040001d17983 */ /* 0x000ea20000300800 */
[----:B------:R-:W-:Y:S02]  /*1bb40*/  PRMT R0, R136, 0x7773, RZ ;  /* 0x0000777388007816 */ /* 0x000fe400000000ff */
[----:B-1----:R-:W-:Y:S02]  /*1bb50*/  MOV R198, R211 ;  /* 0x000000d300c67202 */ /* 0x002fe40000000f00 */
[----:B------:R-:W2:Y:S01]  /*1bb60*/  LDL.LU R211, [R1+0x200] ;  /* 0x0002000001d37983 */ /* 0x000ea20000300800 */
[----:B------:R-:W-:-:S02]  /*1bb70*/  PRMT R20, R121, 0x7610, R20 ;  /* 0x0000761079147816 */ /* 0x000fc40000000014 */
[----:B------:R-:W-:Y:S02]  /*1bb80*/  @P0 PRMT R20, R74, 0x5410, RZ ;  /* 0x000054104a140816 */ /* 0x000fe400000000ff */
[----:B------:R-:W-:Y:S02]  /*1bb90*/  ISETP.GT.U32.AND P0, PT, R0, UR4, PT ;  /* 0x0000000400007c0c */ /* 0x000fe4000bf04070 */
[C---:B------:R-:W-:Y:S02]  /*1bba0*/  PRMT R192, R59.reuse, 0x7632, R192 ;  /* 0x000076323bc07816 */ /* 0x040fe400000000c0 */
[----:B------:R-:W-:-:S03]  /*1bbb0*/  PRMT R193, R59, 0x7610, R193 ;  /* 0x000076103bc17816 */ /* 0x000fc600000000c1 */
[----:B------:R-:W-:Y:S01]  /*1bbc0*/  @P1 HADD2 R75, -R192.H0_H0, -RZ.H0_H0 ;  /* 0xa00000ffc04b1230 */ /* 0x000fe20000000900 */
[----:B------:R-:W-:Y:S02]  /*1bbd0*/  PRMT R0, R42, 0x7773, RZ ;  /* 0x000077732a007816 */ /* 0x000fe400000000ff */
[----:B------:R-:W-:Y:S02]  /*1bbe0*/  PRMT R199, R193, 0x5410, R192 ;  /* 0x00005410c1c77816 */ /* 0x000fe400000000c0 */
[----:B------:R-:W-:Y:S01]  /*1bbf0*/  LOP3.LUT R40, R12, UR12, R45, 0x96, !PT ;  /* 0x0000000c0c287c12 */ /* 0x000fe2000f8e962d */
[----:B------:R-:W-:Y:S01]  /*1bc00*/  @P0 HADD2 R76, -R121.H1_H1, -RZ.H0_H0 ;  /* 0xa00000ff794c0230 */ /* 0x000fe20000000d00 */
[----:B------:R-:W-:Y:S02]  /*1bc10*/  @P1 PRMT R192, R75, 0x5410, RZ ;  /* 0x000054104bc01816 */ /* 0x000fe400000000ff */
[----:B------:R-:W-:Y:S02]  /*1bc20*/  F2FP.F16.F32.PACK_AB R194, R10, R7 ;  /* 0x000000070ac2723e */ /* 0x000fe400000000ff */
[----:B------:R-:W-:-:S02]  /*1bc30*/  PRMT R59, R181, 0x5410, R182 ;  /* 0x00005410b53b7816 */ /* 0x000fc400000000b6 */
[----:B---3--:R-:W-:Y:S01]  /*1bc40*/  PRMT R213, R121, 0x7632, R213 ;  /* 0x0000763279d57816 */ /* 0x008fe200000000d5 */
[----:B------:R-:W-:Y:S01]  /*1bc50*/  MUFU.EX2 R9, R251 ;  /* 0x000000fb00097308 */ /* 0x000fe20000000800 */
[----:B------:R-:W-:Y:S01]  /*1bc60*/  ISETP.GT.U32.AND P1, PT, R0, UR4, PT ;  /* 0x0000000400007c0c */ /* 0x000fe2000bf24070 */
[----:B------:R-:W-:Y:S01]  /*1bc70*/  @!P5 HADD2 R79, -R193.H0_H0, -RZ.H0_H0 ;  /* 0xa00000ffc14fd230 */ /* 0x000fe20000000900 */
[----:B------:R-:W-:Y:S01]  /*1bc80*/  LOP3.LUT R0, R40, 0xff, RZ, 0xc0, !PT ;  /* 0x000000ff28007812 */ /* 0x000fe200078ec0ff */
[----:B------:R-:W-:Y:S01]  /*1bc90*/  FADD.FTZ R2, R8, R2 ;  /* 0x0000000208027221 */ /* 0x000fe20000010000 */
[----:B------:R-:W-:Y:S02]  /*1bca0*/  @P0 PRMT R213, R76, 0x5410, RZ ;  /* 0x000054104cd50816 */ /* 0x000fe400000000ff */
[C---:B------:R-:W-:Y:S02]  /*1bcb0*/  PRMT R179, R62.reuse, 0x7632, R179 ;  /* 0x000076323eb37816 */ /* 0x040fe400000000b3 */
[----:B------:R-:W-:Y:S01]  /*1bcc0*/  PRMT R180, R62, 0x7610, R180 ;  /* 0x000076103eb47816 */ /* 0x000fe200000000b4 */
[----:B------:R-:W-:Y:S01]  /*1bcd0*/  IMAD.MOV.U32 R53, RZ, RZ, R56 ;  /* 0x000000ffff357224 */ /* 0x000fe200078e0038 */
[----:B------:R-:W-:Y:S01]  /*1bce0*/  ISETP.LE.U32.AND P0, PT, R0, UR4, PT ;  /* 0x0000000400007c0c */ /* 0x000fe2000bf03070 */
[----:B------:R-:W-:Y:S01]  /*1bcf0*/  IMAD.MOV.U32 R196, RZ, RZ, R47 ;  /* 0x000000ffffc47224 */ /* 0x000fe200078e002f */
[----:B------:R-:W-:Y:S01]  /*1bd00*/  LOP3.LUT R0, R40, 0xffff, RZ, 0xc0, !PT ;  /* 0x0000ffff28007812 */ /* 0x000fe200078ec0ff */
[----:B------:R-:W-:Y:S01]  /*1bd10*/  @P1 HADD2 R78, -R182.H0_H0, -RZ.H0_H0 ;  /* 0xa00000ffb64e1230 */ /* 0x000fe20000000900 */
[----:B------:R-:W1:Y:S02]  /*1bd20*/  LDC R12, c[0x0][0x4f8] ;  /* 0x00013e00ff0c7b82 */ /* 0x000e640000000800 */
[----:B------:R-:W-:-:S04]  /*1bd30*/  SHF.R.U32.HI R0, RZ, 0x8, R0 ;  /* 0x00000008ff007819 */ /* 0x000fc80000011600 */
[----:B------:R-:W-:Y:S02]  /*1bd40*/  LOP3.LUT R0, R0, 0xffff, RZ, 0xc0, !PT ;  /* 0x0000ffff00007812 */ /* 0x000fe400078ec0ff */
[----:B------:R-:W-:Y:S02]  /*1bd50*/  @P1 PRMT R182, R78, 0x5410, RZ ;  /* 0x000054104eb61816 */ /* 0x000fe400000000ff */
[----:B------:R-:W-:Y:S02]  /*1bd60*/  ISETP.LE.U32.AND P1, PT, R0, UR4, PT ;  /* 0x0000000400007c0c */ /* 0x000fe4000bf23070 */
[----:B------:R-:W-:Y:S01]  /*1bd70*/  PRMT R0, R40, 0x7632, R0 ;  /* 0x0000763228007816 */ /* 0x000fe20000000000 */
[----:B------:R-:W-:Y:S01]  /*1bd80*/  @!P0 HADD2 R77, -R194.H0_H0, -RZ.H0_H0 ;  /* 0xa00000ffc24d8230 */ /* 0x000fe20000000900 */
[----:B----4-:R-:W-:Y:S02]  /*1bd90*/  PRMT R212, R194, 0x7610, R212 ;  /* 0x00007610c2d47816 */ /* 0x010fe400000000d4 */
[----:B------:R-:W-:-:S02]  /*1bda0*/  LOP3.LUT R0, R0, 0xff, RZ, 0xc0, !PT ;  /* 0x000000ff00007812 */ /* 0x000fc400078ec0ff */
[----:B------:R-:W-:Y:S02]  /*1bdb0*/  @!P0 PRMT R212, R77, 0x5410, RZ ;  /* 0x000054104dd48816 */ /* 0x000fe400000000ff */
[----:B------:R-:W-:Y:S01]  /*1bdc0*/  ISETP.LE.U32.AND P0, PT, R0, UR4, PT ;  /* 0x0000000400007c0c */ /* 0x000fe2000bf03070 */
[----:B------:R-:W-:Y:S01]  /*1bdd0*/  FADD.FTZ R0, R3, R6 ;  /* 0x0000000603007221 */ /* 0x000fe20000010000 */
[----:B------:R-:W-:-:S03]  /*1bde0*/  F2FP.F16.F32.PACK_AB R6, R4, R3 ;  /* 0x000000030406723e */ /* 0x000fc600000000ff */
[----:B------:R-:W-:Y:S01]  /*1bdf0*/  FADD.FTZ R3, R4, R0 ;  /* 0x0000000004037221 */ /* 0x000fe20000010000 */
[----:B------:R-:W-:Y:S02]  /*1be00*/  FADD.FTZ R4, R10, R5 ;  /* 0x000000050a047221 */ /* 0x000fe40000010000 */
[----:B------:R3:W-:Y:S02]  /*1be10*/  MUFU.EX2 R10, R208 ;  /* 0x000000d0000a7308 */ /* 0x0007e40000000800 */
[----:B---3--:R-:W3:Y:S02]  /*1be20*/  LDL.LU R208, [R1+0x1fc] ;  /* 0x0001fc0001d07983 */ /* 0x008ee40000300800 */
[----:B------:R-:W4:Y:S01]  /*1be30*/  MUFU.EX2 R7, R252 ;  /* 0x000000fc00077308 */ /* 0x000f220000000800 */
[----:B------:R-:W-:Y:S02]  /*1be40*/  PRMT R0, R42, 0x7772, RZ ;  /* 0x000077722a007816 */ /* 0x000fe400000000ff */
[----:B------:R-:W-:-:S02]  /*1be50*/  @!P5 PRMT R193, R79, 0x5410, RZ ;  /* 0x000054104fc1d816 */ /* 0x000fc400000000ff */
[----:B------:R-:W-:Y:S02]  /*1be60*/  ISETP.GT.U32.AND P5, PT, R0, UR4, PT ;  /* 0x0000000400007c0c */ /* 0x000fe4000bfa4070 */
[----:B------:R-:W-:Y:S02]  /*1be70*/  SHF.R.U32.HI R0, RZ, 0x18, R40 ;  /* 0x00000018ff007819 */ /* 0x000fe40000011628 */
[----:B----4-:R-:W-:-:S05]  /*1be80*/  F2FP.F16.F32.PACK_AB R183, R9, R7 ;  /* 0x0000000709b7723e */ /* 0x010fca00000000ff */
[----:B------:R-:W-:Y:S01]  /*1be90*/  @!P0 HADD2 R80, -R183.H0_H0, -RZ.H0_H0 ;  /* 0xa00000ffb7508230 */ /* 0x000fe20000000900 */
[----:B--2---:R-:W-:-:S04]  /*1bea0*/  PRMT R211, R183, 0x7610, R211 ;  /* 0x00007610b7d37816 */ /* 0x004fc800000000d3 */
[----:B------:R-:W-:Y:S02]  /*1beb0*/  @!P0 PRMT R211, R80, 0x5410, RZ ;  /* 0x0000541050d38816 */ /* 0x000fe400000000ff */
[----:B------:R-:W-:Y:S01]  /*1bec0*/  ISETP.LE.U32.AND P0, PT, R0, UR4, PT ;  /* 0x0000000400007c0c */ /* 0x000fe2000bf03070 */
[----:B------:R-:W-:Y:S01]  /*1bed0*/  IMAD.MOV.U32 R0, RZ, RZ, R44 ;  /* 0x000000ffff007224 */ /* 0x000fe200078e002c */
[----:B------:R-:W2:Y:S01]  /*1bee0*/  MUFU.EX2 R8, R198 ;  /* 0x000000c600087308 */ /* 0x000ea20000000800 */
[----:B------:R-:W-:-:S03]  /*1bef0*/  PRMT R209, R183, 0x7632, R209 ;  /* 0x00007632b7d17816 */ /* 0x000fc600000000d1 */
[----:B------:R-:W-:-:S07]  /*1bf00*/  LOP3.LUT R0, R0, 0xff, RZ, 0xc0, !PT ;  /* 0x000000ff00007812 */ /* 0x000fce00078ec0ff */
[----:B------:R-:W-:-:S05]  /*1bf10*/  @!P0 HADD2 R81, -R183.H1_H1, -RZ.H0_H0 ;  /* 0xa00000ffb7518230 */ /* 0x000fca0000000d00 */
[----:B------:R-:W-:Y:S02]  /*1bf20*/  @!P0 PRMT R209, R81, 0x5410, RZ ;  /* 0x0000541051d18816 */ /* 0x000fe400000000ff */
[----:B------:R-:W-:Y:S01]  /*1bf30*/  ISETP.LE.U32.AND P0, PT, R0, UR4, PT ;  /* 0x0000000400007c0c */ /* 0x000fe2000bf03070 */
[----:B------:R-:W-:Y:S01]  /*1bf40*/  @P5 HADD2 R83, -R181.H0_H0, -RZ.H0_H0 ;  /* 0xa00000ffb5535230 */ /* 0x000fe20000000900 */
[----:B------:R-:W-:Y:S01]  /*1bf50*/  LOP3.LUT R0, R49, 0xff, RZ, 0xc0, !PT ;  /* 0x000000ff31007812 */ /* 0x000fe200078ec0ff */
[----:B------:R-:W-:Y:S01]  /*1bf60*/  @!P3 HADD2 R82, -R179.H0_H0, -RZ.H0_H0 ;  /* 0xa00000ffb352b230 */ /* 0x000fe20000000900 */
[----:B--2---:R-:W-:Y:S02]  /*1bf70*/  F2FP.F16.F32.PACK_AB R138, R10, R8 ;  /* 0x000000080a8a723e */ /* 0x004fe400000000ff */
[----:B------:R-:W-:Y:S02]  /*1bf80*/  @P5 PRMT R181, R83, 0x5410, RZ ;  /* 0x0000541053b55816 */ /* 0x000fe400000000ff */
[----:B------:R-:W-:-:S02]  /*1bf90*/  ISETP.LE.U32.AND P5, PT, R0, UR4, PT ;  /* 0x0000000400007c0c */ /* 0x000fc4000bfa3070 */
[----:B------:R-:W-:Y:S02]  /*1bfa0*/  SHF.R.U32.HI R0, RZ, 0x18, R49 ;  /* 0x00000018ff007819 */ /* 0x000fe40000011631 */
[----:B------:R-:W-:Y:S01]  /*1bfb0*/  PRMT R73, R180, 0x5410, R179 ;  /* 0x00005410b4497816 */ /* 0x000fe200000000b3 */
[----:B------:R-:W-:Y:S01]  /*1bfc0*/  @!P0 HADD2 R84, -R138.H0_H0, -RZ.H0_H0 ;  /* 0xa00000ff8a548230 */ /* 0x000fe20000000900 */
[----:B------:R-:W-:Y:S02]  /*1bfd0*/  @!P3 PRMT R179, R82, 0x5410, RZ ;  /* 0x0000541052b3b816 */ /* 0x000fe400000000ff */
[----:B------:R-:W-:Y:S02]  /*1bfe0*/  ISETP.LE.U32.AND P3, PT, R0, UR4, PT ;  /* 0x0000000400007c0c */ /* 0x000fe4000bf63070 */
[----:B------:R-:W-:Y:S02]  /*1bff0*/  PRMT R0, R44, 0x7771, RZ ;  /* 0x000077712c007816 */ /* 0x000fe400000000ff */
[----:B------:R-:W-:-:S02]  /*1c000*/  PRMT R153, R138, 0x7610, R153 ;  /* 0x000076108a997816 */ /* 0x000fc40000000099 */
[----:B------:R-:W-:Y:S02]  /*1c010*/  @!P0 PRMT R153, R84, 0x5410, RZ ;  /* 0x0000541054998816 */ /* 0x000fe400000000ff */
[----:B------:R-:W-:Y:S01]  /*1c020*/  ISETP.GT.U32.AND P0, PT, R0, UR4, PT ;  /* 0x0000000400007c0c */ /* 0x000fe2000bf04070 */
[----:B------:R-:W-:Y:S02]  /*1c030*/  FADD.FTZ R2, R7, R2 ;  /* 0x0000000207027221 */ /* 0x000fe40000010000 */
[----:B------:R-:W-:Y:S02]  /*1c040*/  MUFU.EX2 R7, R188 ;  /* 0x000000bc00077308 */ /* 0x000fe40000000800 */
[----:B------:R-:W-:Y:S02]  /*1c050*/  FADD.FTZ R5, R9, R2 ;  /* 0x0000000209057221 */ /* 0x000fe40000010000 */
[----:B------:R-:W-:Y:S01]  /*1c060*/  MUFU.EX2 R9, R184 ;  /* 0x000000b800097308 */ /* 0x000fe20000000800 */
[----:B------:R-:W-:-:S05]  /*1c070*/  PRMT R0, R48, 0x7771, RZ ;  /* 0x0000777130007816 */ /* 0x000fca00000000ff */
[----:B------:R-:W-:Y:S02]  /*1c080*/  @P0 HADD2 R85, -R138.H1_H1, -RZ.H0_H0 ;  /* 0xa00000ff8a550230 */ /* 0x000fe40000000d00 */
[----:B------:R-:W-:Y:S01]  /*1c090*/  FADD.FTZ R2, R43, R3 ;  /* 0x000000032b027221 */ /* 0x000fe20000010000 */
[----:B------:R-:W-:-:S03]  /*1c0a0*/  IMAD.MOV.U32 R67, RZ, RZ, R53 ;  /* 0x000000ffff437224 */ /* 0x000fc600078e0035 */
[----:B------:R-:W-:Y:S01]  /*1c0b0*/  FADD.FTZ R2, R50, R2 ;  /* 0x0000000232027221 */ /* 0x000fe20000010000 */
[C---:B------:R-:W-:Y:S02]  /*1c0c0*/  PRMT R177, R6.reuse, 0x7632, R177 ;  /* 0x0000763206b17816 */ /* 0x040fe400000000b1 */
[----:B------:R-:W-:Y:S02]  /*1c0d0*/  PRMT R45, R6, 0x7610, R45 ;  /* 0x00007610062d7816 */ /* 0x000fe4000000002d */
[----:B------:R2:W-:Y:S01]  /*1c0e0*/  STL [R1+0x158], R2 ;  /* 0x0001580201007387 */ /* 0x0005e20000100800 */
[----:B------:R-:W-:Y:S01]  /*1c0f0*/  MUFU.EX2 R6, R67 ;  /* 0x0000004300067308 */ /* 0x000fe20000000800 */
[----:B------:R-:W-:Y:S02]  /*1c100*/  IMAD.MOV.U32 R53, RZ, RZ, R98 ;  /* 0x000000ffff357224 */ /* 0x000fe400078e0062 */
[----:B------:R-:W-:Y:S02]  /*1c110*/  IMAD.MOV.U32 R98, RZ, RZ, R143 ;  /* 0x000000ffff627224 */ /* 0x000fe400078e008f */
[----:B------:R-:W-:-:S02]  /*1c120*/  IMAD.MOV.U32 R198, RZ, RZ, R55 ;  /* 0x000000ffffc67224 */ /* 0x000fc400078e0037 */
[----:B------:R-:W-:Y:S02]  /*1c130*/  IMAD.MOV.U32 R55, RZ, RZ, R28 ;  /* 0x000000ffff377224 */ /* 0x000fe400078e001c */
[----:B------:R-:W-:Y:S01]  /*1c140*/  IMAD.MOV.U32 R28, RZ, RZ, R19 ;  /* 0x000000ffff1c7224 */ /* 0x000fe200078e0013 */
[----:B--2---:R-:W2:Y:S01]  /*1c150*/  MUFU.EX2 R2, R189 ;  /* 0x000000bd00027308 */ /* 0x004ea20000000800 */
[----:B------:R-:W-:Y:S01]  /*1c160*/  MOV R19, R140 ;  /* 0x0000008c00137202 */ /* 0x000fe20000000f00 */
[----:B------:R-:W-:Y:S02]  /*1c170*/  IMAD.MOV.U32 R58, RZ, RZ, R55 ;  /* 0x000000ffff3a7224 */ /* 0x000fe400078e0037 */
[----:B------:R-:W-:Y:S01]  /*1c180*/  FADD.FTZ R4, R8, R4 ;  /* 0x0000000408047221 */ /* 0x000fe20000010000 */
[----:B------:R-:W-:Y:S01]  /*1c190*/  IMAD.MOV.U32 R56, RZ, RZ, R216 ;  /* 0x000000ffff387224 */ /* 0x000fe200078e00d8 */
[----:B------:R-:W-:Y:S01]  /*1c1a0*/  MOV R55, R19 ;  /* 0x0000001300377202 */ /* 0x000fe20000000f00 */
[----:B------:R-:W-:Y:S01]  /*1c1b0*/  IMAD.MOV.U32 R19, RZ, RZ, R142 ;  /* 0x000000ffff137224 */ /* 0x000fe200078e008e */
[----:B------:R-:W4:Y:S01]  /*1c1c0*/  LDL.LU R216, [R1+0x1f8] ;  /* 0x0001f80001d87983 */ /* 0x000f220000300800 */
[----:B--2---:R-:W-:Y:S01]  /*1c1d0*/  F2FP.F16.F32.PACK_AB R139, R6, R2 ;  /* 0x00000002068b723e */ /* 0x004fe200000000ff */
[----:B------:R-:W-:-:S02]  /*1c1e0*/  IMAD.MOV.U32 R142, RZ, RZ, R46 ;  /* 0x000000ffff8e7224 */ /* 0x000fc400078e002e */
[----:B------:R-:W2:Y:S01]  /*1c1f0*/  LDL.LU R46, [R1+0x1f4] ;  /* 0x0001f400012e7983 */ /* 0x000ea20000300800 */
[----:B------:R-:W-:-:S03]  /*1c200*/  PRMT R155, R139, 0x7610, R155 ;  /* 0x000076108b9b7816 */ /* 0x000fc6000000009b */
[----:B------:R-:W2:Y:S01]  /*1c210*/  LDL.LU R47, [R1+0x1f0] ;  /* 0x0001f000012f7983 */ /* 0x000ea20000300800 */
[----:B------:R-:W-:Y:S01]  /*1c220*/  FADD.FTZ R3, R7, R65 ;  /* 0x0000004107037221 */ /* 0x000fe20000010000 */
[----:B---3--:R-:W-:Y:S02]  /*1c230*/  PRMT R208, R138, 0x7632, R208 ;  /* 0x000076328ad07816 */ /* 0x008fe400000000d0 */
[----:B------:R-:W-:Y:S02]  /*1c240*/  @P0 PRMT R208, R85, 0x5410, RZ ;  /* 0x0000541055d00816 */ /* 0x000fe400000000ff */
[----:B------:R-:W-:Y:S02]  /*1c250*/  ISETP.GT.U32.AND P0, PT, R0, UR4, PT ;  /* 0x0000000400007c0c */ /* 0x000fe4000bf04070 */
[----:B------:R-:W-:-:S04]  /*1c260*/  F2FP.F16.F32.PACK_AB R0, R9, R7 ;  /* 0x000000070900723e */ /* 0x000fc800000000ff */
[C---:B------:R-:W-:Y:S02]  /*1c270*/  PRMT R178, R0.reuse, 0x7632, R178 ;  /* 0x0000763200b27816 */ /* 0x040fe400000000b2 */
[----:B------:R-:W-:Y:S02]  /*1c280*/  PRMT R176, R0, 0x7610, R176 ;  /* 0x0000761000b07816 */ /* 0x000fe400000000b0 */
[----:B------:R-:W-:-:S03]  /*1c290*/  PRMT R0, R44, 0x7772, RZ ;  /* 0x000077722c007816 */ /* 0x000fc600000000ff */
[----:B------:R-:W-:Y:S01]  /*1c2a0*/  @P0 HADD2 R88, -R178.H0_H0, -RZ.H0_H0 ;  /* 0xa00000ffb2580230 */ /* 0x000fe20000000900 */
[----:B------:R-:W-:-:S04]  /*1c2b0*/  PRMT R143, R176, 0x5410, R178 ;  /* 0x00005410b08f7816 */ /* 0x000fc800000000b2 */
[----:B------:R-:W-:Y:S02]  /*1c2c0*/  @P0 PRMT R178, R88, 0x5410, RZ ;  /* 0x0000541058b20816 */ /* 0x000fe400000000ff */
[----:B------:R-:W-:Y:S01]  /*1c2d0*/  ISETP.GT.U32.AND P0, PT, R0, UR4, PT ;  /* 0x0000000400007c0c */ /* 0x000fe2000bf04070 */
[----:B------:R-:W-:Y:S01]  /*1c2e0*/  FADD.FTZ R0, R2, R5 ;  /* 0x0000000502007221 */ /* 0x000fe20000010000 */
[----:B------:R-:W-:Y:S01]  /*1c2f0*/  PRMT R2, R44, 0x7773, RZ ;  /* 0x000077732c027816 */ /* 0x000fe200000000ff */
[----:B------:R-:W3:Y:S02]  /*1c300*/  LDC R5, c[0x0][0x448] ;  /* 0x00011200ff057b82 */ /* 0x000ee40000000800 */
[----:B------:R-:W-:-:S08]  /*1c310*/  FADD.FTZ R0, R6, R0 ;  /* 0x0000000006007221 */ /* 0x000fd00000010000 */
[----:B------:R-:W-:-:S05]  /*1c320*/  @P0 HADD2 R90, -R139.H0_H0, -RZ.H0_H0 ;  /* 0xa00000ff8b5a0230 */ /* 0x000fca0000000900 */
[----:B------:R-:W-:Y:S02]  /*1c330*/  @P0 PRMT R155, R90, 0x5410, RZ ;  /* 0x000054105a9b0816 */ /* 0x000fe400000000ff */
[----:B------:R-:W-:Y:S01]  /*1c340*/  ISETP.GT.U32.AND P0, PT, R2, UR4, PT ;  /* 0x0000000402007c0c */ /* 0x000fe2000bf04070 */
[----:B------:R-:W-:-:S05]  /*1c350*/  FADD.FTZ R2, R10, R4 ;  /* 0x000000040a027221 */ /* 0x000fca0000010000 */
[----:B------:R-:W-:Y:S04]  /*1c360*/  STL [R1+0x15c], R2 ;  /* 0x00015c0201007387 */ /* 0x000fe80000100800 */
[----:B------:R1:W-:Y:S04]  /*1c370*/  STL [R1+0x160], R0 ;  /* 0x0001600001007387 */ /* 0x0003e80000100800 */
[----:B------:R-:W4:Y:S01]  /*1c380*/  LDL.LU R67, [R1+0xfc] ;  /* 0x0000fc0001437983 */ /* 0x000f220000300800 */
[----:B-1----:R-:W-:-:S05]  /*1c390*/  FADD.FTZ R0, R9, R3 ;  /* 0x0000000309007221 */ /* 0x002fca0000010000 */
[----:B------:R-:W-:Y:S04]  /*1c3a0*/  STL [R1+0x144], R0 ;  /* 0x0001440001007387 */ /* 0x000fe80000100800 */
[----:B------:R-:W4:Y:S01]  /*1c3b0*/  LDL.LU R72, [R1+0xdc] ;  /* 0x0000dc0001487983 */ /* 0x000f220000300800 */
[----:B------:R-:W-:Y:S02]  /*1c3c0*/  IMAD.MOV.U32 R188, RZ, RZ, R70 ;  /* 0x000000ffffbc7224 */ /* 0x000fe400078e0046 */
[----:B------:R-:W-:Y:S02]  /*1c3d0*/  IMAD.MOV.U32 R189, RZ, RZ, R71 ;  /* 0x000000ffffbd7224 */ /* 0x000fe400078e0047 */
[----:B---3--:R-:W-:Y:S01]  /*1c3e0*/  IMAD.WIDE R250, R5, -0x70, R188 ;  /* 0xffffff9005fa7825 */ /* 0x008fe200078e02bc */
[----:B------:R-:W-:-:S03]  /*1c3f0*/  MOV R11, R58 ;  /* 0x0000003a000b7202 */ /* 0x000fc60000000f00 */
[----:B------:R-:W-:-:S04]  /*1c400*/  IMAD.WIDE R220, R5, 0x70, R250 ;  /* 0x0000007005dc7825 */ /* 0x000fc800078e02fa */
[----:B------:R-:W-:Y:S01]  /*1c410*/  IMAD.MOV.U32 R58, RZ, RZ, R146 ;  /* 0x000000ffff3a7224 */ /* 0x000fe200078e0092 */
[----:B------:R-:W-:Y:S01]  /*1c420*/  MOV R146, R150 ;  /* 0x0000009600927202 */ /* 0x000fe20000000f00 */
[----:B------:R-:W-:Y:S02]  /*1c430*/  IMAD.MOV.U32 R150, RZ, RZ, R51 ;  /* 0x000000ffff967224 */ /* 0x000fe400078e0033 */
[----:B------:R-:W-:-:S04]  /*1c440*/  IMAD.WIDE R50, R5, -0x70, R220 ;  /* 0xffffff9005327825 */ /* 0x000fc800078e02dc */
[----:B------:R-:W-:Y:S02]  /*1c450*/  IMAD.MOV.U32 R71, RZ, RZ, R19 ;  /* 0x000000ffff477224 */ /* 0x000fe400078e0013 */
[----:B------:R-:W-:Y:S01]  /*1c460*/  IMAD.MOV.U32 R70, RZ, RZ, R196 ;  /* 0x000000ffff467224 */ /* 0x000fe200078e00c4 */
[----:B--2---:R-:W-:Y:S04]  /*1c470*/  STG.E.U16 desc[UR28][R46.64+-0x100], R37 ;  /* 0xffff00252e007986 */ /* 0x004fe8000c10151c */
[----:B------:R-:W-:Y:S04]  /*1c480*/  STG.E.U16 desc[UR28][R46.64+-0xfe], R36 ;  /* 0xffff02242e007986 */ /* 0x000fe8000c10151c */
[----:B------:R1:W-:Y:S04]  /*1c490*/  STG.E.U16 desc[UR28][R50.64+-0xfe], R30 ;  /* 0xffff021e32007986 */ /* 0x0003e8000c10151c */
[----:B------:R2:W-:Y:S01]  /*1c4a0*/  STG.E.U16 desc[UR28][R50.64+-0x100], R31 ;  /* 0xffff001f32007986 */ /* 0x0005e2000c10151c */
[----:B-1----:R-:W-:-:S04]  /*1c4b0*/  IMAD.SHL.U32 R30, R5, 0x8, RZ ;  /* 0x00000008051e7824 */ /* 0x002fc800078e00ff */
[----:B------:R-:W-:-:S04]  /*1c4c0*/  IMAD.WIDE R2, R30, 0x2, R46 ;  /* 0x000000021e027825 */ /* 0x000fc800078e022e */
[----:B------:R-:W-:-:S04]  /*1c4d0*/  IMAD.WIDE R2, R5, 0x70, R2 ;  /* 0x0000007005027825 */ /* 0x000fc800078e0202 */
[----:B--2---:R-:W-:Y:S01]  /*1c4e0*/  IMAD.WIDE R30, R30, 0x2, R2 ;  /* 0x000000021e1e7825 */ /* 0x004fe200078e0202 */
[----:B------:R-:W-:-:S03]  /*1c4f0*/  PRMT R2, R186, 0x7773, RZ ;  /* 0x00007773ba027816 */ /* 0x000fc600000000ff */
[----:B------:R-:W-:Y:S02]  /*1c500*/  IMAD.MOV.U32 R3, RZ, RZ, R186 ;  /* 0x000000ffff037224 */ /* 0x000fe400078e00ba */
[----:B------:R-:W-:Y:S01]  /*1c510*/  IMAD.MOV.U32 R5, RZ, RZ, R16 ;  /* 0x000000ffff057224 */ /* 0x000fe200078e0010 */
[----:B------:R-:W-:Y:S02]  /*1c520*/  MOV R69, R11 ;  /* 0x0000000b00457202 */ /* 0x000fe40000000f00 */
[----:B------:R-:W-:Y:S02]  /*1c530*/  PRMT R4, R186, 0x7771, RZ ;  /* 0x00007771ba047816 */ /* 0x000fe400000000ff */
[----:B------:R-:W-:Y:S02]  /*1c540*/  LOP3.LUT R3, R3, 0xff, RZ, 0xc0, !PT ;  /* 0x000000ff03037812 */ /* 0x000fe400078ec0ff */
[----:B------:R-:W-:Y:S02]  /*1c550*/  PRMT R6, R16, 0x7771, RZ ;  /* 0x0000777110067816 */ /* 0x000fe400000000ff */
[----:B------:R-:W-:-:S02]  /*1c560*/  LOP3.LUT R12, R12, 0xff, RZ, 0xc0, !PT ;  /* 0x000000ff0c0c7812 */ /* 0x000fc400078ec0ff */
[----:B------:R-:W-:Y:S02]  /*1c570*/  PRMT R10, R3, 0x5410, R4 ;  /* 0x00005410030a7816 */ /* 0x000fe40000000004 */
[----:B------:R-:W-:Y:S02]  /*1c580*/  SHF.R.U32.HI R4, RZ, 0x18, R17 ;  /* 0x00000018ff047819 */ /* 0x000fe40000011611 */
[----:B----4-:R-:W-:Y:S01]  /*1c590*/  LEA R137, R67, UR6, 0x1 ;  /* 0x0000000643897c11 */ /* 0x010fe2000f8e08ff */
[----:B------:R-:W-:Y:S02]  /*1c5a0*/  IMAD.MOV.U32 R67, RZ, RZ, R53 ;  /* 0x000000ffff437224 */ /* 0x000fe400078e0035 */
[----:B------:R-:W-:Y:S02]  /*1c5b0*/  IMAD.MOV.U32 R53, RZ, RZ, R55 ;  /* 0x000000ffff357224 */ /* 0x000fe400078e0037 */
[----:B------:R-:W-:Y:S02]  /*1c5c0*/  VIADD R0, R137, 0x9000 ;  /* 0x0000900089007836 */ /* 0x000fe40000000000 */
[----:B------:R-:W-:-:S02]  /*1c5d0*/  IMAD.MOV.U32 R55, RZ, RZ, R56 ;  /* 0x000000ffff377224 */ /* 0x000fc400078e0038 */
[----:B------:R-:W-:Y:S02]  /*1c5e0*/  IMAD.MOV.U32 R56, RZ, RZ, R28 ;  /* 0x000000ffff387224 */ /* 0x000fe400078e001c */
[----:B------:R-:W-:Y:S02]  /*1c5f0*/  VIADD R28, R137, 0x9020 ;  /* 0x00009020891c7836 */ /* 0x000fe40000000000 */
[----:B------:R-:W-:Y:S01]  /*1c600*/  @P6 VIADD R28, R0, 0xffffffe0 ;  /* 0xffffffe0001c6836 */ /* 0x000fe20000000000 */
[----:B------:R-:W-:-:S04]  /*1c610*/  PRMT R0, R186, 0x7772, RZ ;  /* 0x00007772ba007816 */ /* 0x000fc800000000ff */
        /* <DEDUP_REMOVED lines=20> */
[----:B------:R-:W-:Y:S02]  /*1c760*/  LOP3.LUT R2, R5, 0xff, RZ, 0xc0, !PT ;  /* 0x000000ff05027812 */ /* 0x000fe400078ec0ff */
[----:B------:R-:W-:Y:S02]  /*1c770*/  LOP3.LUT R3, R0, 0xff, RZ, 0xc0, !PT ;  /* 0x000000ff00037812 */ /* 0x000fe400078ec0ff */
[----:B------:R-:W-:Y:S02]  /*1c780*/  LEA R0, R12, R12, 0x10 ;  /* 0x0000000c0c007211 */ /* 0x000fe400078e80ff */
[----:B------:R-:W-:Y:S01]  /*1c790*/  PRMT R2, R2, 0x5410, R6 ;  /* 0x0000541002027816 */ /* 0x000fe20000000006 */
[----:B------:R-:W-:Y:S01]  /*1c7a0*/  IMAD.MOV.U32 R6, RZ, RZ, R38 ;  /* 0x000000ffff067224 */ /* 0x000fe200078e0026 */
[----:B------:R-:W-:-:S02]  /*1c7b0*/  PRMT R5, R3, 0x5410, R4 ;  /* 0x0000541003057816 */ /* 0x000fc40000000004 */
[----:B------:R-:W-:Y:S02]  /*1c7c0*/  LOP3.LUT R3, R7, 0xff00ff, RZ, 0xc0, !PT ;  /* 0x00ff00ff07037812 */ /* 0x000fe400078ec0ff */
[----:B------:R-:W-:-:S05]  /*1c7d0*/  HSET2.LE.AND R2, R2, R0, PT ;  /* 0x0000000002027233 */ /* 0x000fca0003803000 */
[----:B------:R-:W-:Y:S02]  /*1c7e0*/  LOP3.LUT R6, R6, R2, RZ, 0xc0, !PT ;  /* 0x0000000206067212 */ /* 0x000fe400078ec0ff */
[--C-:B------:R-:W-:Y:S02]  /*1c7f0*/  HSET2.LE.AND R2, R3, R0.reuse, PT ;  /* 0x0000000003027233 */ /* 0x100fe40003803000 */
[--C-:B------:R-:W-:Y:S02]  /*1c800*/  HSET2.LE.AND R3, R9, R0.reuse, PT ;  /* 0x0000000009037233 */ /* 0x100fe40003803000 */
[----:B------:R-:W-:-:S03]  /*1c810*/  HSET2.LE.AND R4, R8, R0, PT ;  /* 0x0000000008047233 */ /* 0x000fc60003803000 */
[----:B------:R-:W-:Y:S02]  /*1c820*/  LOP3.LUT R8, R72, R3, RZ, 0xc0, !PT ;  /* 0x0000000348087212 */ /* 0x000fe400078ec0ff */
[----:B------:R-:W2:Y:S01]  /*1c830*/  LDL.LU R72, [R1+0xd8] ;  /* 0x0000d80001487983 */ /* 0x000ea20000300800 */
[----:B------:R-:W-:Y:S01]  /*1c840*/  IMAD.MOV.U32 R7, RZ, RZ, R27 ;  /* 0x000000ffff077224 */ /* 0x000fe200078e001b */
[----:B------:R-:W-:Y:S01]  /*1c850*/  LOP3.LUT R3, R19, 0xff00ff, RZ, 0xc0, !PT ;  /* 0x00ff00ff13037812 */ /* 0x000fe200078ec0ff */
[----:B------:R-:W-:Y:S02]  /*1c860*/  IMAD.MOV.U32 R186, RZ, RZ, R226 ;  /* 0x000000ffffba7224 */ /* 0x000fe400078e00e2 */
[----:B------:R-:W-:Y:S01]  /*1c870*/  IMAD.MOV.U32 R81, RZ, RZ, R230 ;  /* 0x000000ffff517224 */ /* 0x000fe200078e00e6 */
[----:B------:R-:W-:Y:S01]  /*1c880*/  LOP3.LUT R7, R7, R2, RZ, 0xc0, !PT ;  /* 0x0000000207077212 */ /* 0x000fe200078ec0ff */
[----:B------:R-:W-:Y:S01]  /*1c890*/  IMAD.MOV.U32 R82, RZ, RZ, R34 ;  /* 0x000000ffff527224 */ /* 0x000fe200078e0022 */
[----:B--2---:R-:W-:Y:S01]  /*1c8a0*/  LOP3.LUT R9, R72, R4, RZ, 0xc0, !PT ;  /* 0x0000000448097212 */ /* 0x004fe200078ec0ff */
[----:B------:R-:W-:Y:S01]  /*1c8b0*/  IMAD.MOV.U32 R72, RZ, RZ, R71 ;  /* 0x000000ffff487224 */ /* 0x000fe200078e0047 */
[----:B------:R-:W-:Y:S01]  /*1c8c0*/  STG.E.U16 desc[UR28][R220.64+-0x100], R22 ;  /* 0xffff0016dc007986 */ /* 0x000fe2000c10151c */
[----:B------:R-:W-:-:S02]  /*1c8d0*/  IMAD.MOV.U32 R71, RZ, RZ, R70 ;  /* 0x000000ffff477224 */ /* 0x000fc400078e0046 */
[----:B------:R-:W-:Y:S01]  /*1c8e0*/  IMAD.MOV.U32 R70, RZ, RZ, R69 ;  /* 0x000000ffff467224 */ /* 0x000fe200078e0045 */
[----:B------:R-:W-:Y:S01]  /*1c8f0*/  MOV R69, R67 ;  /* 0x0000004300457202 */ /* 0x000fe20000000f00 */
[----:B------:R-:W-:Y:S01]  /*1c900*/  IMAD.MOV.U32 R67, RZ, RZ, R58 ;  /* 0x000000ffff437224 */ /* 0x000fe200078e003a */
[----:B------:R-:W-:Y:S01]  /*1c910*/  PRMT R43, R14, 0x7771, RZ ;  /* 0x000077710e2b7816 */ /* 0x000fe200000000ff */
[----:B------:R-:W-:Y:S01]  /*1c920*/  IMAD.MOV.U32 R58, RZ, RZ, R53 ;  /* 0x000000ffff3a7224 */ /* 0x000fe200078e0035 */
[----:B------:R-:W-:Y:S01]  /*1c930*/  HSET2.LE.AND R5, R5, R0, PT ;  /* 0x0000000005057233 */ /* 0x000fe20003803000 */
[----:B------:R-:W-:Y:S02]  /*1c940*/  IMAD.MOV.U32 R53, RZ, RZ, R55 ;  /* 0x000000ffff357224 */ /* 0x000fe400078e0037 */
[----:B------:R-:W-:Y:S02]  /*1c950*/  @P0 HADD2 R92, -R139.H1_H1, -RZ.H0_H0 ;  /* 0xa00000ff8b5c0230 */ /* 0x000fe40000000d00 */
[----:B------:R-:W-:-:S02]  /*1c960*/  IMAD.MOV.U32 R55, RZ, RZ, R56 ;  /* 0x000000ffff377224 */ /* 0x000fc400078e0038 */
[----:B------:R-:W-:Y:S02]  /*1c970*/  @!P1 HADD2 R93, -R194.H1_H1, -RZ.H0_H0 ;  /* 0xa00000ffc25d9230 */ /* 0x000fe40000000d00 */
[----:B------:R-:W-:Y:S01]  /*1c980*/  IMAD.MOV.U32 R56, RZ, RZ, R39 ;  /* 0x000000ffff387224 */ /* 0x000fe200078e0027 */
[----:B------:R-:W-:Y:S01]  /*1c990*/  MOV R39, R60 ;  /* 0x0000003c00277202 */ /* 0x000fe20000000f00 */
[----:B------:R-:W-:Y:S02]  /*1c9a0*/  IMAD.MOV.U32 R60, RZ, RZ, R61 ;  /* 0x000000ffff3c7224 */ /* 0x000fe400078e003d */
[----:B------:R-:W-:Y:S02]  /*1c9b0*/  @!P4 HADD2 R89, -R45.H0_H0, -RZ.H0_H0 ;  /* 0xa00000ff2d59c230 */ /* 0x000fe40000000900 */
[----:B------:R-:W-:Y:S02]  /*1c9c0*/  IMAD.MOV.U32 R61, RZ, RZ, R66 ;  /* 0x000000ffff3d7224 */ /* 0x000fe400078e0042 */
[----:B------:R-:W-:-:S02]  /*1c9d0*/  @!P2 HADD2 R91, -R176.H0_H0, -RZ.H0_H0 ;  /* 0xa00000ffb05ba230 */ /* 0x000fc40000000900 */
[----:B------:R-:W-:Y:S01]  /*1c9e0*/  IMAD.MOV.U32 R66, RZ, RZ, R97 ;  /* 0x000000ffff427224 */ /* 0x000fe200078e0061 */
[----:B------:R-:W-:Y:S01]  /*1c9f0*/  PRMT R216, R139, 0x7632, R216 ;  /* 0x000076328bd87816 */ /* 0x000fe200000000d8 */
[----:B------:R-:W-:Y:S01]  /*1ca00*/  IMAD.MOV.U32 R97, RZ, RZ, R145 ;  /* 0x000000ffff617224 */ /* 0x000fe200078e0091 */
[----:B------:R-:W-:Y:S01]  /*1ca10*/  PRMT R252, R194, 0x7632, R252 ;  /* 0x00007632c2fc7816 */ /* 0x000fe200000000fc */
[----:B------:R-:W-:Y:S01]  /*1ca20*/  IMAD.MOV.U32 R145, RZ, RZ, R149 ;  /* 0x000000ffff917224 */ /* 0x000fe200078e0095 */
[----:B------:R-:W-:Y:S01]  /*1ca30*/  MOV R149, R229 ;  /* 0x000000e500957202 */ /* 0x000fe20000000f00 */
[----:B------:R-:W-:Y:S01]  /*1ca40*/  IMAD.MOV.U32 R83, RZ, RZ, R231 ;  /* 0x000000ffff537224 */ /* 0x000fe200078e00e7 */
[----:B------:R-:W2:Y:S01]  /*1ca50*/  LDL.LU R229, [R1+0x1ec] ;  /* 0x0001ec0001e57983 */ /* 0x000ea20000300800 */
[----:B------:R-:W-:Y:S02]  /*1ca60*/  HSET2.LE.AND R2, R10, R0, PT ;  /* 0x000000000a027233 */ /* 0x000fe40003803000 */
[----:B------:R-:W-:Y:S01]  /*1ca70*/  PRMT R140, R45, 0x5410, R177 ;  /* 0x000054102d8c7816 */ /* 0x000fe200000000b1 */
[----:B------:R-:W-:Y:S02]  /*1ca80*/  LDSM.16.MT88.4 R16, [R137+0xb000] ;  /* 0x00b000008910783b */ /* 0x000fe40000004200 */
[----:B------:R-:W-:-:S02]  /*1ca90*/  LOP3.LUT R10, R72, R2, RZ, 0xc0, !PT ;  /* 0x00000002480a7212 */ /* 0x000fc400078ec0ff */
[--C-:B------:R-:W-:Y:S01]  /*1caa0*/  HSET2.LE.AND R2, R3, R0.reuse, PT ;  /* 0x0000000003027233 */ /* 0x100fe20003803000 */
[----:B------:R-:W-:Y:S01]  /*1cab0*/  IMAD.MOV.U32 R184, RZ, RZ, R70 ;  /* 0x000000ffffb87224 */ /* 0x000fe200078e0046 */
[----:B------:R-:W-:Y:S01]  /*1cac0*/  HSET2.LE.AND R3, R11, R0, PT ;  /* 0x000000000b037233 */ /* 0x000fe20003803000 */
[----:B------:R-:W-:Y:S02]  /*1cad0*/  IMAD.MOV.U32 R70, RZ, RZ, R67 ;  /* 0x000000ffff467224 */ /* 0x000fe400078e0043 */
[----:B------:R-:W-:Y:S01]  /*1cae0*/  LOP3.LUT R11, R71, R2, RZ, 0xc0, !PT ;  /* 0x00000002470b7212 */ /* 0x000fe200078ec0ff */
[----:B------:R-:W-:Y:S01]  /*1caf0*/  IMAD.MOV.U32 R71, RZ, RZ, R68 ;  /* 0x000000ffff477224 */ /* 0x000fe200078e0044 */
[----:B------:R-:W-:Y:S01]  /*1cb00*/  MOV R68, R53 ;  /* 0x0000003500447202 */ /* 0x000fe20000000f00 */
[----:B------:R-:W-:Y:S02]  /*1cb10*/  IMAD.MOV.U32 R187, RZ, RZ, R69 ;  /* 0x000000ffffbb7224 */ /* 0x000fe400078e0045 */
[----:B------:R-:W-:-:S02]  /*1cb20*/  IMAD.MOV.U32 R67, RZ, RZ, R55 ;  /* 0x000000ffff437224 */ /* 0x000fc400078e0037 */
[----:B------:R-:W-:Y:S02]  /*1cb30*/  IMAD.MOV.U32 R69, RZ, RZ, R58 ;  /* 0x000000ffff457224 */ /* 0x000fe400078e003a */
[----:B------:R-:W-:Y:S02]  /*1cb40*/  IMAD.MOV.U32 R53, RZ, RZ, R39 ;  /* 0x000000ffff357224 */ /* 0x000fe400078e0027 */
[----:B------:R-:W-:Y:S02]  /*1cb50*/  IMAD.MOV.U32 R55, RZ, RZ, R60 ;  /* 0x000000ffff377224 */ /* 0x000fe400078e003c */
[----:B------:R-:W-:Y:S01]  /*1cb60*/  IMAD.MOV.U32 R58, RZ, RZ, R56 ;  /* 0x000000ffff3a7224 */ /* 0x000fe200078e0038 */
[----:B------:R-:W-:Y:S01]  /*1cb70*/  MOV R56, R66 ;  /* 0x0000004200387202 */ /* 0x000fe20000000f00 */
[----:B------:R-:W-:Y:S02]  /*1cb80*/  IMAD.MOV.U32 R39, RZ, RZ, R61 ;  /* 0x000000ffff277224 */ /* 0x000fe400078e003d */
[----:B------:R-:W-:-:S02]  /*1cb90*/  IMAD.MOV.U32 R60, RZ, RZ, R97 ;  /* 0x000000ffff3c7224 */ /* 0x000fc400078e0061 */
[----:B------:R-:W-:Y:S02]  /*1cba0*/  IMAD.MOV.U32 R61, RZ, RZ, R145 ;  /* 0x000000ffff3d7224 */ /* 0x000fe400078e0091 */
[----:B------:R-:W-:Y:S02]  /*1cbb0*/  IMAD.MOV.U32 R97, RZ, RZ, R148 ;  /* 0x000000ffff617224 */ /* 0x000fe400078e0094 */
[----:B------:R-:W-:Y:S01]  /*1cbc0*/  IMAD.MOV.U32 R66, RZ, RZ, R149 ;  /* 0x000000ffff427224 */ /* 0x000fe200078e0095 */
[----:B------:R-:W-:Y:S01]  /*1cbd0*/  MOV R149, R98 ;  /* 0x0000006200957202 */ /* 0x000fe20000000f00 */
[----:B------:R-:W-:Y:S02]  /*1cbe0*/  IMAD.MOV.U32 R145, RZ, RZ, R99 ;  /* 0x000000ffff917224 */ /* 0x000fe400078e0063 */
[----:B------:R-:W-:Y:S02]  /*1cbf0*/  IMAD.MOV.U32 R148, RZ, RZ, R147 ;  /* 0x000000ffff947224 */ /* 0x000fe400078e0093 */
[----:B------:R-:W-:-:S02]  /*1cc00*/  IMAD.MOV.U32 R99, RZ, RZ, R95 ;  /* 0x000000ffff637224 */ /* 0x000fc400078e005f */
[----:B------:R-:W-:Y:S02]  /*1cc10*/  IMAD.MOV.U32 R147, RZ, RZ, R100 ;  /* 0x000000ffff937224 */ /* 0x000fe400078e0064 */
[----:B------:R-:W-:Y:S01]  /*1cc20*/  IMAD.MOV.U32 R98, RZ, RZ, R94 ;  /* 0x000000ffff627224 */ /* 0x000fe200078e005e */
[----:B------:R1:W5:Y:S01]  /*1cc30*/  LDL.LU R100, [R1+0x1e8] ;  /* 0x0001e80001647983 */ /* 0x0003620000300800 */
[----:B------:R-:W-:Y:S01]  /*1cc40*/  IMAD.MOV.U32 R95, RZ, RZ, R101 ;  /* 0x000000ffff5f7224 */ /* 0x000fe200078e0065 */
[----:B------:R-:W-:Y:S02]  /*1cc50*/  MOV R94, R225 ;  /* 0x000000e1005e7202 */ /* 0x000fe40000000f00 */
[----:B------:R1:W5:Y:S04]  /*1cc60*/  LDL.LU R101, [R1+0x1e4] ;  /* 0x0001e40001657983 */ /* 0x0003680000300800 */
[----:B------:R-:W3:Y:S04]  /*1cc70*/  LDL.LU R225, [R1+0x1e0] ;  /* 0x0001e00001e17983 */ /* 0x000ee80000300800 */
[----:B------:R-:W4:Y:S04]  /*1cc80*/  LDL.LU R226, [R1+0x1dc] ;  /* 0x0001dc0001e27983 */ /* 0x000f280000300800 */
[----:B------:R-:W-:Y:S04]  /*1cc90*/  STG.E.U16 desc[UR28][R188.64+-0xfe], R21 ;  /* 0xffff0215bc007986 */ /* 0x000fe8000c10151c */
[----:B------:R1:W-:Y:S02]  /*1cca0*/  STG.E.U16 desc[UR28][R30.64+-0xfe], R35 ;  /* 0xffff02231e007986 */ /* 0x0003e4000c10151c */
[----:B-1----:R-:W-:-:S02]  /*1ccb0*/  IMAD.MOV.U32 R35, RZ, RZ, R14 ;  /* 0x000000ffff237224 */ /* 0x002fc400078e000e */
[----:B------:R-:W1:Y:S01]  /*1ccc0*/  LDSM.16.MT88.4 R12, [R137+0x9000] ;  /* 0x00900000890c783b */ /* 0x000e620000004200 */
[----:B--2---:R-:W-:-:S03]  /*1ccd0*/  IMAD.MOV.U32 R2, RZ, RZ, R229 ;  /* 0x000000ffff027224 */ /* 0x004fc600078e00e5 */
[----:B------:R-:W2:Y:S04]  /*1cce0*/  LDL.LU R229, [R1+0x1d8] ;  /* 0x0001d80001e57983 */ /* 0x000ea80000300800 */
[----:B------:R-:W3:Y:S04]  /*1ccf0*/  LDL.LU R230, [R1+0x1d4] ;  /* 0x0001d40001e67983 */ /* 0x000ee80000300800 */
[----:B------:R-:W4:Y:S01]  /*1cd00*/  LDL.LU R34, [R1+0x1d0] ;  /* 0x0001d00001227983 */ /* 0x000f220000300800 */
[----:B------:R-:W-:Y:S01]  /*1cd10*/  LOP3.LUT R4, R54, R3, RZ, 0xc0, !PT ;  /* 0x0000000336047212 */ /* 0x000fe200078ec0ff */
[----:B------:R-:W-:-:S02]  /*1cd20*/  IMAD.MOV.U32 R3, RZ, RZ, R71 ;  /* 0x000000ffff037224 */ /* 0x000fc400078e0047 */
[----:B------:R-:W-:Y:S01]  /*1cd30*/  IMAD.MOV.U32 R72, RZ, RZ, R70 ;  /* 0x000000ffff487224 */ /* 0x000fe200078e0046 */
[----:B------:R-:W-:Y:S01]  /*1cd40*/  MOV R70, R68 ;  /* 0x0000004400467202 */ /* 0x000fe20000000f00 */
[----:B------:R-:W-:Y:S01]  /*1cd50*/  IMAD.MOV.U32 R71, RZ, RZ, R69 ;  /* 0x000000ffff477224 */ /* 0x000fe200078e0045 */
[----:B------:R-:W-:Y:S01]  /*1cd60*/  LOP3.LUT R5, R52, R5, RZ, 0xc0, !PT ;  /* 0x0000000534057212 */ /* 0x000fe200078ec0ff */
[----:B------:R-:W-:Y:S01]  /*1cd70*/  IMAD.MOV.U32 R69, RZ, RZ, R67 ;  /* 0x000000ffff457224 */ /* 0x000fe200078e0043 */
[----:B------:R-:W-:Y:S01]  /*1cd80*/  @P0 PRMT R216, R92, 0x5410, RZ ;  /* 0x000054105cd80816 */ /* 0x000fe200000000ff */
[----:B------:R-:W-:Y:S01]  /*1cd90*/  IMAD.MOV.U32 R68, RZ, RZ, R58 ;  /* 0x000000ffff447224 */ /* 0x000fe200078e003a */
[----:B------:R-:W-:Y:S01]  /*1cda0*/  @!P1 PRMT R252, R93, 0x5410, RZ ;  /* 0x000054105dfc9816 */ /* 0x000fe200000000ff */
[----:B------:R-:W-:Y:S01]  /*1cdb0*/  IMAD.MOV.U32 R67, RZ, RZ, R53 ;  /* 0x000000ffff437224 */ /* 0x000fe200078e0035 */
[----:B------:R-:W-:Y:S01]  /*1cdc0*/  @!P4 PRMT R45, R89, 0x5410, RZ ;  /* 0x00005410592dc816 */ /* 0x000fe200000000ff */
[----:B------:R-:W-:Y:S01]  /*1cdd0*/  IMAD.MOV.U32 R58, RZ, RZ, R55 ;  /* 0x000000ffff3a7224 */ /* 0x000fe200078e0037 */
[----:B------:R-:W-:Y:S01]  /*1cde0*/  MOV R55, R61 ;  /* 0x0000003d00377202 */ /* 0x000fe20000000f00 */
[----:B------:R-:W-:Y:S01]  /*1cdf0*/  IMAD.MOV.U32 R53, RZ, RZ, R60 ;  /* 0x000000ffff357224 */ /* 0x000fe200078e003c */
[----:B------:R-:W-:Y:S01]  /*1ce00*/  @!P2 PRMT R176, R91, 0x5410, RZ ;  /* 0x000054105bb0a816 */ /* 0x000fe200000000ff */
[----:B------:R-:W-:Y:S01]  /*1ce10*/  IMAD.MOV.U32 R60, RZ, RZ, R66 ;  /* 0x000000ffff3c7224 */ /* 0x000fe200078e0042 */
[----:B-1----:R-:W-:Y:S01]  /*1ce20*/  HMMA.16816.F32 R108, R8, R12, R108 ;  /* 0x0000000c086c723c */ /* 0x002fe2000000186c */
[----:B------:R-:W-:Y:S01]  /*1ce30*/  IMAD.MOV.U32 R61, RZ, RZ, R97 ;  /* 0x000000ffff3d7224 */ /* 0x000fe200078e0061 */
[----:B------:R-:W2:Y:S01]  /*1ce40*/  LDL.LU R231, [R1+0x1cc] ;  /* 0x0001cc0001e77983 */ /* 0x000ea20000300800 */
[----:B------:R-:W-:-:S02]  /*1ce50*/  IMAD.MOV.U32 R66, RZ, RZ, R145 ;  /* 0x000000ffff427224 */ /* 0x000fc400078e0091 */
[----:B------:R-:W-:Y:S01]  /*1ce60*/  IMAD.MOV.U32 R97, RZ, RZ, R149 ;  /* 0x000000ffff617224 */ /* 0x000fe200078e0095 */
[----:B------:R-:W-:Y:S01]  /*1ce70*/  MOV R149, R99 ;  /* 0x0000006300957202 */ /* 0x000fe20000000f00 */
[----:B------:R-:W-:Y:S02]  /*1ce80*/  IMAD.MOV.U32 R145, RZ, RZ, R148 ;  /* 0x000000ffff917224 */ /* 0x000fe400078e0094 */
[----:B------:R-:W-:Y:S02]  /*1ce90*/  IMAD.MOV.U32 R148, RZ, RZ, R98 ;  /* 0x000000ffff947224 */ /* 0x000fe400078e0062 */
        /* <DEDUP_REMOVED lines=10> */
[----:B------:R-:W-:-:S07]  /*1cf40*/  IMAD.MOV.U32 R175, RZ, RZ, R96 ;  /* 0x000000ffffaf7224 */ /* 0x000fce00078e0060 */
[----:B------:R-:W-:Y:S01]  /*1cf50*/  HMMA.16816.F32 R96, R8, R14, R164 ;  /* 0x0000000e0860723c */ /* 0x000fe200000018a4 */
[----:B------:R-:W1:Y:S01]  /*1cf60*/  LDSM.16.MT88.4 R12, [R28] ;  /* 0x000000001c0c783b */ /* 0x000e620000004200 */
[----:B------:R-:W-:Y:S01]  /*1cf70*/  IMAD.MOV.U32 R174, RZ, RZ, R248 ;  /* 0x000000ffffae7224 */ /* 0x000fe200078e00f8 */
[----:B------:R-:W-:Y:S02]  /*1cf80*/  MOV R173, R249 ;  /* 0x000000f900ad7202 */ /* 0x000fe40000000f00 */
[----:B------:R-:W3:Y:S04]  /*1cf90*/  LDL.LU R248, [R1+0x1c8] ;  /* 0x0001c80001f87983 */ /* 0x000ee80000300800 */
[----:B------:R-:W2:Y:S04]  /*1cfa0*/  LDL.LU R249, [R1+0x1c4] ;  /* 0x0001c40001f97983 */ /* 0x000ea80000300800 */
[----:B------:R-:W-:Y:S01]  /*1cfb0*/  STG.E.U16 desc[UR28][R30.64+-0x100], R23 ;  /* 0xffff00171e007986 */ /* 0x000fe2000c10151c */
[----:B------:R-:W-:-:S03]  /*1cfc0*/  MOV R203, R59 ;  /* 0x0000003b00cb7202 */ /* 0x000fc60000000f00 */
[----:B------:R-:W-:Y:S04]  /*1cfd0*/  STG.E.U16 desc[UR28][R46.64+-0xf0], R26 ;  /* 0xffff101a2e007986 */ /* 0x000fe8000c10151c */
[----:B------:R-:W-:Y:S01]  /*1cfe0*/  STG.E.U16 desc[UR28][R46.64+-0xee], R25 ;  /* 0xffff12192e007986 */ /* 0x000fe2000c10151c */
[----:B------:R-:W-:-:S03]  /*1cff0*/  MOV R37, R67 ;  /* 0x0000004300257202 */ /* 0x000fc60000000f00 */
[----:B------:R-:W-:Y:S01]  /*1d000*/  STG.E.U16 desc[UR28][R50.64+-0xf0], R24 ;  /* 0xffff101832007986 */ /* 0x000fe2000c10151c */
[----:B------:R-:W-:-:S03]  /*1d010*/  IMAD.MOV.U32 R59, RZ, RZ, R55 ;  /* 0x000000ffff3b7224 */ /* 0x000fc600078e0037 */
[----:B------:R-:W1:Y:S01]  /*1d020*/  LDSM.16.MT88.4 R24, [R137+0xa000] ;  /* 0x00a000008918783b */ /* 0x000e620000004200 */
[----:B------:R-:W-:Y:S01]  /*1d030*/  IMAD.MOV.U32 R62, RZ, RZ, R66 ;  /* 0x000000ffff3e7224 */ /* 0x000fe200078e0042 */
[----:B------:R-:W-:Y:S01]  /*1d040*/  MOV R66, R145 ;  /* 0x0000009100427202 */ /* 0x000fe20000000f00 */
[----:B------:R-:W-:Y:S01]  /*1d050*/  IMAD.MOV.U32 R200, RZ, RZ, R73 ;  /* 0x000000ffffc87224 */ /* 0x000fe200078e0049 */
[----:B------:R-:W-:Y:S01]  /*1d060*/  MOV R80, R146 ;  /* 0x0000009200507202 */ /* 0x000fe20000000f00 */
[----:B------:R-:W-:Y:S01]  /*1d070*/  IMAD.MOV.U32 R84, RZ, RZ, R72 ;  /* 0x000000ffff547224 */ /* 0x000fe200078e0048 */
[----:B------:R-:W-:Y:S01]  /*1d080*/  MOV R166, R20 ;  /* 0x0000001400a67202 */ /* 0x000fe20000000f00 */
[----:B------:R-:W-:Y:S01]  /*1d090*/  IMAD.MOV.U32 R67, RZ, RZ, R149 ;  /* 0x000000ffff437224 */ /* 0x000fe200078e0095 */
[----:B------:R-:W1:Y:S01]  /*1d0a0*/  LDSM.16.MT88.4 R20, [R28+0x1000] ;  /* 0x001000001c14783b */ /* 0x000e620000004200 */
[----:B------:R-:W-:Y:S02]  /*1d0b0*/  IMAD.MOV.U32 R52, RZ, RZ, R148 ;  /* 0x000000ffff347224 */ /* 0x000fe400078e0094 */
[----:B------:R-:W-:Y:S01]  /*1d0c0*/  IMAD.MOV.U32 R55, RZ, RZ, R147 ;  /* 0x000000ffff377224 */ /* 0x000fe200078e0093 */
[----:B-1----:R-:W-:Y:S01]  /*1d0d0*/  HMMA.16816.F32 R76, R4, R12, R204 ;  /* 0x0000000c044c723c */ /* 0x002fe200000018cc */
[----:B------:R-:W-:-:S02]  /*1d0e0*/  IMAD.MOV.U32 R164, RZ, RZ, R151 ;  /* 0x000000ffffa47224 */ /* 0x000fc400078e0097 */
[----:B------:R-:W-:Y:S02]  /*1d0f0*/  IMAD.MOV.U32 R165, RZ, RZ, R144 ;  /* 0x000000ffffa57224 */ /* 0x000fe400078e0090 */
[----:B------:R-:W-:-:S03]  /*1d100*/  IMAD.MOV.U32 R167, RZ, RZ, R150 ;  /* 0x000000ffffa77224 */ /* 0x000fc600078e0096 */
[----:B------:R-:W-:Y:S08]  /*1d110*/  HMMA.16816.F32 R148, R8, R12, R160 ;  /* 0x0000000c0894723c */ /* 0x000ff000000018a0 */
[-C--:B------:R-:W-:Y:S08]  /*1d120*/  HMMA.16816.F32 R72, R4, R14.reuse, R232 ;  /* 0x0000000e0448723c */ /* 0x080ff000000018e8 */
[----:B------:R-:W-:Y:S01]  /*1d130*/  HMMA.16816.F32 R144, R8, R14, R156 ;  /* 0x0000000e0890723c */ /* 0x000fe2000000189c */
[----:B------:R-:W1:Y:S01]  /*1d140*/  LDSM.16.MT88.4 R12, [R28+0x2000] ;  /* 0x002000001c0c783b */ /* 0x000e620000004200 */
[----:B------:R-:W-:-:S02]  /*1d150*/  @!P5 HADD2 R86, -R180.H0_H0, -RZ.H0_H0 ;  /* 0xa00000ffb456d230 */ /* 0x000fc40000000900 */
[----:B------:R-:W-:Y:S02]  /*1d160*/  @!P3 HADD2 R87, -R177.H0_H0, -RZ.H0_H0 ;  /* 0xa00000ffb157b230 */ /* 0x000fe40000000900 */
[----:B------:R-:W-:Y:S01]  /*1d170*/  IMAD.MOV.U32 R85, RZ, RZ, R71 ;  /* 0x000000ffff557224 */ /* 0x000fe200078e0047 */
[----:B------:R-:W-:Y:S01]  /*1d180*/  @!P5 PRMT R180, R86, 0x5410, RZ ;  /* 0x0000541056b4d816 */ /* 0x000fe200000000ff */
[----:B------:R-:W-:Y:S01]  /*1d190*/  IMAD.MOV.U32 R86, RZ, RZ, R70 ;  /* 0x000000ffff567224 */ /* 0x000fe200078e0046 */
[----:B------:R-:W-:Y:S01]  /*1d1a0*/  @!P3 PRMT R177, R87, 0x5410, RZ ;  /* 0x0000541057b1b816 */ /* 0x000fe200000000ff */
[----:B------:R-:W-:Y:S02]  /*1d1b0*/  IMAD.MOV.U32 R87, RZ, RZ, R69 ;  /* 0x000000ffff577224 */ /* 0x000fe400078e0045 */
[----:B------:R-:W-:Y:S02]  /*1d1c0*/  IMAD.MOV.U32 R36, RZ, RZ, R68 ;  /* 0x000000ffff247224 */ /* 0x000fe400078e0044 */
[-C--:B------:R-:W-:Y:S01]  /*1d1d0*/  HMMA.16816.F32 R68, R4, R24.reuse, R244 ;  /* 0x000000180444723c */ /* 0x080fe200000018f4 */
[----:B------:R-:W-:Y:S01]  /*1d1e0*/  IMAD.MOV.U32 R245, RZ, RZ, R2 ;  /* 0x000000fffff57224 */ /* 0x000fe200078e0002 */
[----:B------:R-:W-:Y:S01]  /*1d1f0*/  LOP3.LUT R2, R35, 0xff, RZ, 0xc0, !PT ;  /* 0x000000ff23027812 */ /* 0x000fe200078ec0ff */
[----:B------:R-:W-:Y:S01]  /*1d200*/  IMAD.MOV.U32 R204, RZ, RZ, R198 ;  /* 0x000000ffffcc7224 */ /* 0x000fe200078e00c6 */
[----:B------:R-:W-:Y:S01]  /*1d210*/  MOV R205, R185 ;  /* 0x000000b900cd7202 */ /* 0x000fe20000000f00 */
[----:B------:R-:W-:Y:S01]  /*1d220*/  IMAD.MOV.U32 R246, RZ, RZ, R164 ;  /* 0x000000fffff67224 */ /* 0x000fe200078e00a4 */
[----:B------:R-:W-:Y:S01]  /*1d230*/  MOV R156, R141 ;  /* 0x0000008d009c7202 */ /* 0x000fe20000000f00 */
        /* <DEDUP_REMOVED lines=18> */
[----:B------:R-:W-:-:S07]  /*1d360*/  PRMT R3, R32, 0x7772, RZ ;  /* 0x0000777220037816 */ /* 0x000fce00000000ff */
[C---:B------:R-:W-:Y:S08]  /*1d370*/  HMMA.16816.F32 R52, R4.reuse, R16, R52 ;  /* 0x000000100434723c */ /* 0x040ff00000001834 */
[C---:B------:R-:W-:Y:S08]  /*1d380*/  HMMA.16816.F32 R36, R4.reuse, R18, R36 ;  /* 0x000000120424723c */ /* 0x040ff00000001824 */
[C---:B-1----:R-:W-:Y:S08]  /*1d390*/  HMMA.16816.F32 R84, R4.reuse, R12, R84 ;  /* 0x0000000c0454723c */ /* 0x042ff00000001854 */
        /* <DEDUP_REMOVED lines=11> */
[----:B------:R-:W1:Y:S01]  /*1d450*/  LDSM.16.MT88.4 R16, [R137+0xa400] ;  /* 0x00a400008910783b */ /* 0x000e620000004200 */
[----:B------:R-:W-:-:S02]  /*1d460*/  PRMT R8, R3, 0x5410, R4 ;  /* 0x0000541003087816 */ /* 0x000fc40000000004 */
[----:B------:R-:W-:Y:S02]  /*1d470*/  PRMT R7, R32, 0x7771, RZ ;  /* 0x0000777120077816 */ /* 0x000fe400000000ff */
[----:B------:R-:W-:Y:S02]  /*1d480*/  LOP3.LUT R6, R6, 0xff, RZ, 0xc0, !PT ;  /* 0x000000ff06067812 */ /* 0x000fe400078ec0ff */
[C---:B----4-:R-:W-:Y:S01]  /*1d490*/  LOP3.LUT R5, R34.reuse, 0xff, RZ, 0xc0, !PT ;  /* 0x000000ff22057812 */ /* 0x050fe200078ec0ff */
[----:B------:R-:W-:Y:S01]  /*1d4a0*/  IMAD.MOV.U32 R113, RZ, RZ, R25 ;  /* 0x000000ffff717224 */ /* 0x000fe200078e0019 */
[C---:B------:R-:W-:Y:S01]  /*1d4b0*/  PRMT R2, R34.reuse, 0x7632, R2 ;  /* 0x0000763222027816 */ /* 0x040fe20000000002 */
[----:B------:R-:W-:Y:S01]  /*1d4c0*/  LDSM.16.MT88.4 R20, [R28+0x400] ;  /* 0x000400001c14783b */ /* 0x000fe20000004200 */
[----:B------:R-:W-:Y:S02]  /*1d4d0*/  LOP3.LUT R3, R34, 0xffff, RZ, 0xc0, !PT ;  /* 0x0000ffff22037812 */ /* 0x000fe400078ec0ff */
[----:B------:R-:W-:Y:S01]  /*1d4e0*/  SHF.R.U32.HI R4, RZ, 0x18, R34 ;  /* 0x00000018ff047819 */ /* 0x000fe20000011622 */
[----:B------:R-:W-:Y:S01]  /*1d4f0*/  LDSM.16.MT88.4 R12, [R28+0x1400] ;  /* 0x001400001c0c783b */ /* 0x000fe20000004200 */
[----:B------:R-:W-:-:S02]  /*1d500*/  LOP3.LUT R2, R2, 0xff, RZ, 0xc0, !PT ;  /* 0x000000ff02027812 */ /* 0x000fc400078ec0ff */
[----:B------:R-:W-:Y:S02]  /*1d510*/  SHF.R.U32.HI R3, RZ, 0x8, R3 ;  /* 0x00000008ff037819 */ /* 0x000fe40000011603 */
[----:B------:R-:W-:Y:S02]  /*1d520*/  PRMT R9, R2, 0x5410, R4 ;  /* 0x0000541002097816 */ /* 0x000fe40000000004 */
[----:B------:R-:W-:Y:S02]  /*1d530*/  LOP3.LUT R2, R33, 0xffff, RZ, 0xc0, !PT ;  /* 0x0000ffff21027812 */ /* 0x000fe400078ec0ff */
[----:B------:R-:W-:Y:S02]  /*1d540*/  PRMT R6, R6, 0x5410, R7 ;  /* 0x0000541006067816 */ /* 0x000fe40000000007 */
[----:B------:R-:W-:Y:S02]  /*1d550*/  PRMT R7, R5, 0x5410, R3 ;  /* 0x0000541005077816 */ /* 0x000fe40000000003 */
[----:B------:R-:W-:-:S02]  /*1d560*/  SHF.R.U32.HI R2, RZ, 0x8, R2 ;  /* 0x00000008ff027819 */ /* 0x000fc40000011602 */
[----:B------:R-:W-:Y:S02]  /*1d570*/  LOP3.LUT R3, R33, 0xff, RZ, 0xc0, !PT ;  /* 0x000000ff21037812 */ /* 0x000fe400078ec0ff */
[----:B------:R-:W-:Y:S02]  /*1d580*/  SHF.R.U32.HI R5, RZ, 0x18, R33 ;  /* 0x00000018ff057819 */ /* 0x000fe40000011621 */
[--C-:B------:R-:W-:Y:S02]  /*1d590*/  PRMT R4, R3, 0x5410, R2.reuse ;  /* 0x0000541003047816 */ /* 0x100fe40000000002 */
[----:B------:R-:W-:Y:S02]  /*1d5a0*/  PRMT R2, R33, 0x7632, R2 ;  /* 0x0000763221027816 */ /* 0x000fe40000000002 */
[----:B------:R-:W4:Y:S02]  /*1d5b0*/  LDSM.16.MT88.4 R32, [R137+0xb400] ;  /* 0x00b400008920783b */ /* 0x000f240000004200 */
[----:B------:R-:W-:-:S02]  /*1d5c0*/  LOP3.LUT R3, R2, 0xff, RZ, 0xc0, !PT ;  /* 0x000000ff02037812 */ /* 0x000fc400078ec0ff */
        /* <DEDUP_REMOVED lines=12> */
[----:B------:R-:W-:-:S03]  /*1d690*/  MOV R6, R105 ;  /* 0x0000006900067202 */ /* 0x000fc60000000f00 */
[----:B------:R-:W-:Y:S02]  /*1d6a0*/  LOP3.LUT R7, R7, R3, RZ, 0xc0, !PT ;  /* 0x0000000307077212 */ /* 0x000fe400078ec0ff */
[----:B------:R-:W-:Y:S02]  /*1d6b0*/  LOP3.LUT R6, R6, R2, RZ, 0xc0, !PT ;  /* 0x0000000206067212 */ /* 0x000fe400078ec0ff */
[----:B------:R-:W-:Y:S02]  /*1d6c0*/  LOP3.LUT R8, R24, R8, RZ, 0xc0, !PT ;  /* 0x0000000818087212 */ /* 0x000fe400078ec0ff */
[----:B------:R-:W3:Y:S03]  /*1d6d0*/  LDSM.16.MT88.4 R24, [R137+0x9400] ;  /* 0x009400008918783b */ /* 0x000ee60000004200 */
[C---:B-1----:R-:W-:Y:S08]  /*1d6e0*/  HMMA.16816.F32 R124, R4.reuse, R18, R64 ;  /* 0x00000012047c723c */ /* 0x042ff00000001840 */
[----:B----4-:R-:W-:Y:S01]  /*1d6f0*/  HMMA.16816.F32 R64, R4, R34, R36 ;  /* 0x000000220440723c */ /* 0x010fe20000001824 */
[----:B------:R-:W1:Y:S01]  /*1d700*/  LDSM.16.MT88.4 R36, [R28+0x2400] ;  /* 0x002400001c24783b */ /* 0x000e620000004200 */
[----:B------:R-:W-:-:S02]  /*1d710*/  IMAD.MOV.U32 R172, RZ, RZ, R103 ;  /* 0x000000ffffac7224 */ /* 0x000fc400078e0067 */
[----:B------:R-:W-:Y:S02]  /*1d720*/  IMAD.MOV.U32 R202, RZ, RZ, R228 ;  /* 0x000000ffffca7224 */ /* 0x000fe400078e00e4 */
[----:B------:R-:W-:Y:S02]  /*1d730*/  IMAD.MOV.U32 R115, RZ, RZ, R245 ;  /* 0x000000ffff737224 */ /* 0x000fe400078e00f5 */
[----:B------:R-:W-:Y:S01]  /*1d740*/  IMAD.MOV.U32 R114, RZ, RZ, R244 ;  /* 0x000000ffff727224 */ /* 0x000fe200078e00f4 */
[----:B------:R-:W-:Y:S01]  /*1d750*/  MOV R244, R172 ;  /* 0x000000ac00f47202 */ /* 0x000fe20000000f00 */
[----:B------:R-:W-:Y:S02]  /*1d760*/  IMAD.MOV.U32 R245, RZ, RZ, R202 ;  /* 0x000000fffff57224 */ /* 0x000fe400078e00ca */
[----:B------:R-:W-:Y:S02]  /*1d770*/  IMAD.MOV.U32 R43, RZ, RZ, R173 ;  /* 0x000000ffff2b7224 */ /* 0x000fe400078e00ad */
[----:B------:R-:W-:Y:S01]  /*1d780*/  IMAD.MOV.U32 R11, RZ, RZ, R174 ;  /* 0x000000ffff0b7224 */ /* 0x000fe200078e00ae */
[C---:B------:R-:W-:Y:S01]  /*1d790*/  HMMA.16816.F32 R116, R4.reuse, R12, R60 ;  /* 0x0000000c0474723c */ /* 0x040fe2000000183c */
[----:B------:R-:W-:Y:S01]  /*1d7a0*/  IMAD.MOV.U32 R202, RZ, RZ, R175 ;  /* 0x000000ffffca7224 */ /* 0x000fe200078e00af */
[--C-:B------:R-:W-:Y:S01]  /*1d7b0*/  HSET2.LE.AND R2, R9, R0.reuse, PT ;  /* 0x0000000009027233 */ /* 0x100fe20003803000 */
[----:B------:R-:W-:Y:S01]  /*1d7c0*/  IMAD.MOV.U32 R201, RZ, RZ, R227 ;  /* 0x000000ffffc97224 */ /* 0x000fe200078e00e3 */
[----:B------:R-:W-:Y:S01]  /*1d7d0*/  HSET2.LE.AND R3, R10, R0, PT ;  /* 0x000000000a037233 */ /* 0x000fe20003803000 */
[----:B--2---:R-:W-:Y:S03]  /*1d7e0*/  STG.E.U16 desc[UR28][R50.64+-0xee], R249 ;  /* 0xffff12f932007986 */ /* 0x004fe6000c10151c */
[C---:B------:R-:W-:Y:S01]  /*1d7f0*/  HMMA.16816.F32 R104, R4.reuse, R32, R52 ;  /* 0x000000200468723c */ /* 0x040fe20000001834 */
[----:B------:R4:W5:Y:S04]  /*1d800*/  LDL.LU R103, [R1+0x1c0] ;  /* 0x0001c00001677983 */ /* 0x0009680000300800 */
[----:B------:R4:W5:Y:S03]  /*1d810*/  LDL.LU R228, [R1+0x1bc] ;  /* 0x0001bc0001e47983 */ /* 0x0009660000300800 */
[----:B---3--:R-:W-:Y:S01]  /*1d820*/  HMMA.16816.F32 R172, R4, R24, R92 ;  /* 0x0000001804ac723c */ /* 0x008fe2000000185c */
[----:B------:R-:W-:Y:S01]  /*1d830*/  IMAD.MOV.U32 R92, RZ, RZ, R156 ;  /* 0x000000ffff5c7224 */ /* 0x000fe200078e009c */
[----:B------:R-:W-:Y:S01]  /*1d840*/  MOV R94, R158 ;  /* 0x0000009e005e7202 */ /* 0x000fe20000000f00 */
[----:B------:R-:W-:Y:S01]  /*1d850*/  IMAD.MOV.U32 R93, RZ, RZ, R157 ;  /* 0x000000ffff5d7224 */ /* 0x000fe200078e009d */
[----:B------:R4:W5:Y:S01]  /*1d860*/  LDL.LU R227, [R1+0x1b8] ;  /* 0x0001b80001e37983 */ /* 0x0009620000300800 */
[----:B------:R-:W-:-:S03]  /*1d870*/  IMAD.MOV.U32 R95, RZ, RZ, R159 ;  /* 0x000000ffff5f7224 */ /* 0x000fc600078e009f */
[C---:B------:R-:W-:Y:S01]  /*1d880*/  HMMA.16816.F32 R156, R4.reuse, R26, R88 ;  /* 0x0000001a049c723c */ /* 0x040fe20000001858 */
[----:B------:R-:W-:Y:S02]  /*1d890*/  IMAD.MOV.U32 R88, RZ, RZ, R155 ;  /* 0x000000ffff587224 */ /* 0x000fe400078e009b */
[----:B------:R-:W-:Y:S02]  /*1d8a0*/  IMAD.MOV.U32 R89, RZ, RZ, R153 ;  /* 0x000000ffff597224 */ /* 0x000fe400078e0099 */
[----:B------:R-:W-:Y:S02]  /*1d8b0*/  IMAD.MOV.U32 R90, RZ, RZ, R154 ;  /* 0x000000ffff5a7224 */ /* 0x000fe400078e009a */
[----:B------:R-:W-:Y:S02]  /*1d8c0*/  IMAD.MOV.U32 R91, RZ, RZ, R152 ;  /* 0x000000ffff5b7224 */ /* 0x000fe400078e0098 */
[----:B------:R-:W-:Y:S01]  /*1d8d0*/  HMMA.16816.F32 R152, R4, R20, R76 ;  /* 0x000000140498723c */ /* 0x000fe2000000184c */
[----:B------:R-:W-:Y:S01]  /*1d8e0*/  MOV R77, R113 ;  /* 0x00000071004d7202 */ /* 0x000fe20000000f00 */
[----:B------:R-:W-:-:S02]  /*1d8f0*/  IMAD.MOV.U32 R78, RZ, RZ, R114 ;  /* 0x000000ffff4e7224 */ /* 0x000fc400078e0072 */
[----:B------:R-:W-:-:S04]  /*1d900*/  IMAD.MOV.U32 R79, RZ, RZ, R115 ;  /* 0x000000ffff4f7224 */ /* 0x000fc800078e0073 */
[C---:B------:R-:W-:Y:S08]  /*1d910*/  HMMA.16816.F32 R132, R4.reuse, R22, R72 ;  /* 0x000000160484723c */ /* 0x040ff00000001848 */
[C---:B------:R-:W-:Y:S08]  /*1d920*/  HMMA.16816.F32 R128, R4.reuse, R16, R68 ;  /* 0x000000100480723c */ /* 0x040ff00000001844 */
[C---:B------:R-:W-:Y:S08]  /*1d930*/  HMMA.16816.F32 R112, R4.reuse, R14, R56 ;  /* 0x0000000e0470723c */ /* 0x040ff00000001838 */
[C---:B-1----:R-:W-:Y:S08]  /*1d940*/  HMMA.16816.F32 R60, R4.reuse, R36, R84 ;  /* 0x00000024043c723c */ /* 0x042ff00000001854 */
        /* <DEDUP_REMOVED lines=9> */
[C---:B------:R-:W-:Y:S01]  /*1d9e0*/  PRMT R6, R136.reuse, 0x7773, RZ ;  /* 0x0000777388067816 */ /* 0x040fe200000000ff */
[----:B------:R-:W-:Y:S01]  /*1d9f0*/  IMAD.MOV.U32 R78, RZ, RZ, R89 ;  /* 0x000000ffff4e7224 */ /* 0x000fe200078e0059 */
[----:B------:R-:W-:Y:S01]  /*1da00*/  PRMT R5, R136, 0x7772, RZ ;  /* 0x0000777288057816 */ /* 0x000fe200000000ff */
[----:B------:R-:W-:Y:S01]  /*1da10*/  IMAD.MOV.U32 R79, RZ, RZ, R91 ;  /* 0x000000ffff4f7224 */ /* 0x000fe200078e005b */
[C---:B------:R-:W-:Y:S01]  /*1da20*/  LOP3.LUT R2, R29.reuse, 0xffff, RZ, 0xc0, !PT ;  /* 0x0000ffff1d027812 */ /* 0x040fe200078ec0ff */
[----:B------:R-:W-:Y:S01]  /*1da30*/  IMAD.MOV.U32 R7, RZ, RZ, R136 ;  /* 0x000000ffff077224 */ /* 0x000fe200078e0088 */
[----:B------:R-:W-:Y:S01]  /*1da40*/  HMMA.16816.F32 R88, R8, R20, R148 ;  /* 0x000000140858723c */ /* 0x000fe20000001894 */
[----:B------:R-:W-:Y:S01]  /*1da50*/  IMAD.MOV.U32 R151, RZ, RZ, R75 ;  /* 0x000000ffff977224 */ /* 0x000fe200078e004b */
[----:B------:R-:W-:-:S02]  /*1da60*/  LOP3.LUT R4, R29, 0xff, RZ, 0xc0, !PT ;  /* 0x000000ff1d047812 */ /* 0x000fc400078ec0ff */
[----:B------:R-:W-:-:S04]  /*1da70*/  SHF.R.U32.HI R2, RZ, 0x8, R2 ;  /* 0x00000008ff027819 */ /* 0x000fc80000011602 */
[C---:B------:R-:W-:Y:S01]  /*1da80*/  HMMA.16816.F32 R84, R8.reuse, R22, R144 ;  /* 0x000000160854723c */ /* 0x040fe20000001890 */
[----:B------:R-:W-:Y:S01]  /*1da90*/  IMAD.MOV.U32 R144, RZ, RZ, R43 ;  /* 0x000000ffff907224 */ /* 0x000fe200078e002b */
[----:B------:R-:W-:Y:S02]  /*1daa0*/  PRMT R43, R5, 0x5410, R6 ;  /* 0x00005410052b7816 */ /* 0x000fe40000000006 */
[----:B------:R-:W-:Y:S01]  /*1dab0*/  PRMT R3, R29, 0x7632, R3 ;  /* 0x000076321d037816 */ /* 0x000fe20000000003 */
[----:B------:R-:W-:Y:S01]  /*1dac0*/  IMAD.MOV.U32 R150, RZ, RZ, R76 ;  /* 0x000000ffff967224 */ /* 0x000fe200078e004c */
[----:B------:R-:W-:Y:S02]  /*1dad0*/  LOP3.LUT R6, R7, 0xff, RZ, 0xc0, !PT ;  /* 0x000000ff07067812 */ /* 0x000fe400078ec0ff */
[----:B------:R-:W-:Y:S01]  /*1dae0*/  HMMA.16816.F32 R72, R8, R12, R160 ;  /* 0x0000000c0848723c */ /* 0x000fe200000018a0 */
[----:B------:R-:W-:Y:S01]  /*1daf0*/  PRMT R12, R136, 0x7771, RZ ;  /* 0x00007771880c7816 */ /* 0x000fe200000000ff */
[----:B------:R-:W-:Y:S01]  /*1db00*/  IMAD.MOV.U32 R148, RZ, RZ, R78 ;  /* 0x000000ffff947224 */ /* 0x000fe200078e004e */
[----:B------:R-:W-:Y:S01]  /*1db10*/  MOV R149, R77 ;  /* 0x0000004d00957202 */ /* 0x000fe20000000f00 */
[----:B------:R-:W-:Y:S01]  /*1db20*/  IMAD.MOV.U32 R147, RZ, RZ, R79 ;  /* 0x000000ffff937224 */ /* 0x000fe200078e004f */
[----:B------:R-:W-:Y:S01]  /*1db30*/  PRMT R2, R4, 0x5410, R2 ;  /* 0x0000541004027816 */ /* 0x000fe20000000002 */
[----:B------:R-:W-:-:S02]  /*1db40*/  IMAD.MOV.U32 R146, RZ, RZ, R92 ;  /* 0x000000ffff927224 */ /* 0x000fc400078e005c */
[C---:B------:R-:W-:Y:S01]  /*1db50*/  HMMA.16816.F32 R80, R8.reuse, R16, R168 ;  /* 0x000000100850723c */ /* 0x040fe200000018a8 */
[----:B------:R-:W-:Y:S01]  /*1db60*/  IMAD.MOV.U32 R145, RZ, RZ, R93 ;  /* 0x000000ffff917224 */ /* 0x000fe200078e005d */
[----:B------:R-:W-:Y:S01]  /*1db70*/  MOV R170, R94 ;  /* 0x0000005e00aa7202 */ /* 0x000fe20000000f00 */
[----:B------:R-:W-:Y:S01]  /*1db80*/  IMAD.MOV.U32 R171, RZ, RZ, R95 ;  /* 0x000000ffffab7224 */ /* 0x000fe200078e005f */
[----:B------:R-:W-:Y:S01]  /*1db90*/  PRMT R6, R6, 0x5410, R12 ;  /* 0x0000541006067816 */ /* 0x000fe2000000000c */
[----:B------:R-:W-:Y:S01]  /*1dba0*/  LDSM.16.MT88.4 R20, [R28+0x800] ;  /* 0x000800001c14783b */ /* 0x000fe20000004200 */
[----:B------:R-:W-:Y:S02]  /*1dbb0*/  SHF.R.U32.HI R5, RZ, 0x18, R29 ;  /* 0x00000018ff057819 */ /* 0x000fe4000001161d */
[----:B------:R-:W-:Y:S01]  /*1dbc0*/  HMMA.16816.F32 R108, R8, R24, R108 ;  /* 0x00000018086c723c */ /* 0x000fe2000000186c */
[----:B------:R-:W-:Y:S01]  /*1dbd0*/  LOP3.LUT R3, R3, 0xff, RZ, 0xc0, !PT ;  /* 0x000000ff03037812 */ /* 0x000fe200078ec0ff */
[----:B------:R-:W-:Y:S01]  /*1dbe0*/  IMAD.MOV.U32 R4, RZ, RZ, R120 ;  /* 0x000000ffff047224 */ /* 0x000fe200078e0078 */
[----:B------:R-:W-:-:S05]  /*1dbf0*/  HSET2.LE.AND R2, R2, R0, PT ;  /* 0x0000000002027233 */ /* 0x000fca0003803000 */
[----:B------:R-:W-:Y:S01]  /*1dc00*/  HMMA.16816.F32 R96, R8, R26, R96 ;  /* 0x0000001a0860723c */ /* 0x000fe20000001860 */
[----:B------:R-:W1:Y:S01]  /*1dc10*/  LDSM.16.MT88.4 R24, [R137+0x9800] ;  /* 0x009800008918783b */ /* 0x000e620000004200 */
[----:B------:R-:W-:-:S06]  /*1dc20*/  PRMT R3, R3, 0x5410, R5 ;  /* 0x0000541003037816 */ /* 0x000fcc0000000005 */
[C---:B------:R-:W-:Y:S01]  /*1dc30*/  HMMA.16816.F32 R76, R8.reuse, R18, R140 ;  /* 0x00000012084c723c */ /* 0x040fe2000000188c */
[----:B------:R-:W-:Y:S07]  /*1dc40*/  LDSM.16.MT88.4 R16, [R137+0xb800] ;  /* 0x00b800008910783b */ /* 0x000fee0000004200 */
[C---:B------:R-:W-:Y:S01]  /*1dc50*/  HMMA.16816.F32 R56, R8.reuse, R14, R164 ;  /* 0x0000000e0838723c */ /* 0x040fe200000018a4 */
[----:B------:R-:W2:Y:S07]  /*1dc60*/  LDSM.16.MT88.4 R12, [R137+0xa800] ;  /* 0x00a80000890c783b */ /* 0x000eae0000004200 */
[C---:B------:R-:W-:Y:S08]  /*1dc70*/  HMMA.16816.F32 R68, R8.reuse, R32, R184 ;  /* 0x000000200844723c */ /* 0x040ff000000018b8 */
[C---:B------:R-:W-:Y:S01]  /*1dc80*/  HMMA.16816.F32 R92, R8.reuse, R34, R188 ;  /* 0x00000022085c723c */ /* 0x040fe200000018bc */
[----:B------:R-:W-:Y:S07]  /*1dc90*/  LDSM.16.MT88.4 R32, [R28+0x2800] ;  /* 0x002800001c20783b */ /* 0x000fee0000004200 */
[C---:B------:R-:W-:Y:S08]  /*1dca0*/  HMMA.16816.F32 R236, R8.reuse, R36, R236 ;  /* 0x0000002408ec723c */ /* 0x040ff000000018ec */
[----:B------:R-:W-:Y:S01]  /*1dcb0*/  HMMA.16816.F32 R240, R8, R38, R240 ;  /* 0x0000002608f0723c */ /* 0x000fe200000018f0 */
[----:B------:R-:W3:Y:S01]  /*1dcc0*/  LDSM.16.MT88.4 R8, [R28+0x1800] ;  /* 0x001800001c08783b */ /* 0x000ee20000004200 */
[----:B------:R-:W-:-:S02]  /*1dcd0*/  LOP3.LUT R4, R4, R2, RZ, 0xc0, !PT ;  /* 0x0000000204047212 */ /* 0x000fc400078ec0ff */
[----:B------:R-:W-:Y:S01]  /*1dce0*/  HSET2.LE.AND R2, R3, R0, PT ;  /* 0x0000000003027233 */ /* 0x000fe20003803000 */
[----:B------:R-:W-:-:S05]  /*1dcf0*/  IMAD.MOV.U32 R3, RZ, RZ, R123 ;  /* 0x000000ffff037224 */ /* 0x000fca00078e007b */
[----:B------:R-:W-:Y:S02]  /*1dd00*/  LOP3.LUT R5, R3, R2, RZ, 0xc0, !PT ;  /* 0x0000000203057212 */ /* 0x000fe400078ec0ff */
[----:B------:R-:W-:Y:S02]  /*1dd10*/  HSET2.LE.AND R2, R6, R0, PT ;  /* 0x0000000006027233 */ /* 0x000fe40003803000 */
[----:B------:R-:W-:Y:S02]  /*1dd20*/  LOP3.LUT R3, R43, 0xff00ff, RZ, 0xc0, !PT ;  /* 0x00ff00ff2b037812 */ /* 0x000fe400078ec0ff */
[----:B------:R-:W-:-:S03]  /*1dd30*/  MOV R6, R122 ;  /* 0x0000007a00067202 */ /* 0x000fc60000000f00 */
[----:B------:R-:W-:Y:S02]  /*1dd40*/  HSET2.LE.AND R3, R3, R0, PT ;  /* 0x0000000003037233 */ /* 0x000fe40003803000 */
[----:B------:R-:W-:Y:S01]  /*1dd50*/  LOP3.LUT R6, R6, R2, RZ, 0xc0, !PT ;  /* 0x0000000206067212 */ /* 0x000fe200078ec0ff */
[----:B------:R-:W-:-:S05]  /*1dd60*/  IMAD.MOV.U32 R2, RZ, RZ, R121 ;  /* 0x000000ffff027224 */ /* 0x000fca00078e0079 */
        /* <DEDUP_REMOVED lines=18> */
[----:B-1----:R-:W-:Y:S01]  /*1de90*/  HMMA.16816.F32 R232, R4, R24, R172 ;  /* 0x0000001804e8723c */ /* 0x002fe200000018ac */
[----:B------:R-:W-:-:S02]  /*1dea0*/  IMAD.MOV.U32 R160, RZ, RZ, R205 ;  /* 0x000000ffffa07224 */ /* 0x000fc400078e00cd */
[----:B------:R-:W-:Y:S02]  /*1deb0*/  IMAD.MOV.U32 R167, RZ, RZ, R206 ;  /* 0x000000ffffa77224 */ /* 0x000fe400078e00ce */
[----:B------:R-:W-:Y:S02]  /*1dec0*/  IMAD.MOV.U32 R166, RZ, RZ, R207 ;  /* 0x000000ffffa67224 */ /* 0x000fe400078e00cf */
[----:B------:R-:W-:Y:S01]  /*1ded0*/  IMAD.MOV.U32 R164, RZ, RZ, R201 ;  /* 0x000000ffffa47224 */ /* 0x000fe200078e00c9 */
[----:B------:R-:W-:Y:S01]  /*1dee0*/  HMMA.16816.F32 R204, R4, R26, R156 ;  /* 0x0000001a04cc723c */ /* 0x000fe2000000189c */
[----:B------:R-:W-:Y:S01]  /*1def0*/  IMAD.MOV.U32 R136, RZ, RZ, R202 ;  /* 0x000000ffff887224 */ /* 0x000fe200078e00ca */
[----:B------:R-:W-:Y:S01]  /*1df00*/  LDSM.16.MT88.4 R156, [R28+0xc00] ;  /* 0x000c00001c9c783b */ /* 0x000fe20000004200 */
[----:B------:R-:W-:Y:S02]  /*1df10*/  IMAD.MOV.U32 R37, RZ, RZ, R203 ;  /* 0x000000ffff257224 */ /* 0x000fe400078e00cb */
[----:B------:R-:W-:-:S02]  /*1df20*/  IMAD.MOV.U32 R39, RZ, RZ, R197 ;  /* 0x000000ffff277224 */ /* 0x000fc400078e00c5 */
[----:B------:R-:W-:Y:S01]  /*1df30*/  IMAD.MOV.U32 R38, RZ, RZ, R198 ;  /* 0x000000ffff267224 */ /* 0x000fe200078e00c6 */
[C---:B------:R-:W-:Y:S08]  /*1df40*/  HMMA.16816.F32 R200, R4.reuse, R20, R152 ;  /* 0x0000001404c8723c */ /* 0x040ff00000001898 */
[C---:B------:R-:W-:Y:S08]  /*1df50*/  HMMA.16816.F32 R196, R4.reuse, R22, R132 ;  /* 0x0000001604c4723c */ /* 0x040ff00000001884 */
[C---:B--2---:R-:W-:Y:S08]  /*1df60*/  HMMA.16816.F32 R120, R4.reuse, R12, R128 ;  /* 0x0000000c0478723c */ /* 0x044ff00000001880 */
[C---:B------:R-:W-:Y:S08]  /*1df70*/  HMMA.16816.F32 R188, R4.reuse, R14, R124 ;  /* 0x0000000e04bc723c */ /* 0x040ff0000000187c */
[C---:B---3--:R-:W-:Y:S08]  /*1df80*/  HMMA.16816.F32 R184, R4.reuse, R8, R116 ;  /* 0x0000000804b8723c */ /* 0x048ff00000001874 */
        /* <DEDUP_REMOVED lines=25> */
[----:B------:R-:W-:-:S02]  /*1e120*/  IMAD.MOV.U32 R113, RZ, RZ, R145 ;  /* 0x000000ffff717224 */ /* 0x000fc400078e0091 */
[----:B------:R-:W-:Y:S02]  /*1e130*/  IMAD.MOV.U32 R29, RZ, RZ, R146 ;  /* 0x000000ffff1d7224 */ /* 0x000fe400078e0092 */
[----:B------:R-:W-:Y:S01]  /*1e140*/  IMAD.MOV.U32 R42, RZ, RZ, R147 ;  /* 0x000000ffff2a7224 */ /* 0x000fe200078e0093 */
[C---:B------:R-:W-:Y:S01]  /*1e150*/  PRMT R3, R44.reuse, 0x7772, RZ ;  /* 0x000077722c037816 */ /* 0x040fe200000000ff */
[----:B------:R-:W-:Y:S01]  /*1e160*/  HMMA.16816.F32 R144, R4, R8, R72 ;  /* 0x000000080490723c */ /* 0x000fe20000001848 */
[C---:B------:R-:W-:Y:S02]  /*1e170*/  PRMT R8, R44.reuse, 0x7773, RZ ;  /* 0x000077732c087816 */ /* 0x040fe400000000ff */
[----:B------:R-:W-:Y:S02]  /*1e180*/  PRMT R9, R44, 0x7771, RZ ;  /* 0x000077712c097816 */ /* 0x000fe400000000ff */
[----:B------:R-:W-:-:S03]  /*1e190*/  LOP3.LUT R2, R2, 0xff, RZ, 0xc0, !PT ;  /* 0x000000ff02027812 */ /* 0x000fc600078ec0ff */
[----:B------:R-:W-:Y:S01]  /*1e1a0*/  HMMA.16816.F32 R56, R4, R10, R56 ;  /* 0x0000000a0438723c */ /* 0x000fe20000001838 */
[----:B------:R-:W-:Y:S02]  /*1e1b0*/  PRMT R11, R3, 0x5410, R8 ;  /* 0x00005410030b7816 */ /* 0x000fe40000000008 */
[----:B------:R-:W-:Y:S02]  /*1e1c0*/  LOP3.LUT R3, R40, 0xffff, RZ, 0xc0, !PT ;  /* 0x0000ffff28037812 */ /* 0x000fe400078ec0ff */
[----:B------:R-:W-:Y:S02]  /*1e1d0*/  PRMT R10, R2, 0x5410, R9 ;  /* 0x00005410020a7816 */ /* 0x000fe40000000009 */
[C---:B------:R-:W-:Y:S02]  /*1e1e0*/  PRMT R2, R40.reuse, 0x7632, R2 ;  /* 0x0000763228027816 */ /* 0x040fe40000000002 */
[----:B------:R-:W-:Y:S02]  /*1e1f0*/  LOP3.LUT R8, R40, 0xff, RZ, 0xc0, !PT ;  /* 0x000000ff28087812 */ /* 0x000fe400078ec0ff */
[----:B------:R-:W-:-:S02]  /*1e200*/  SHF.R.U32.HI R3, RZ, 0x8, R3 ;  /* 0x00000008ff037819 */ /* 0x000fc40000011603 */
[----:B------:R-:W-:Y:S02]  /*1e210*/  SHF.R.U32.HI R9, RZ, 0x18, R40 ;  /* 0x00000018ff097819 */ /* 0x000fe40000011628 */
[----:B------:R-:W-:Y:S02]  /*1e220*/  LOP3.LUT R2, R2, 0xff, RZ, 0xc0, !PT ;  /* 0x000000ff02027812 */ /* 0x000fe400078ec0ff */
[----:B------:R-:W-:Y:S01]  /*1e230*/  PRMT R8, R8, 0x5410, R3 ;  /* 0x0000541008087816 */ /* 0x000fe20000000003 */
[----:B------:R-:W-:Y:S01]  /*1e240*/  IMAD.MOV.U32 R125, RZ, RZ, R168 ;  /* 0x000000ffff7d7224 */ /* 0x000fe200078e00a8 */
[----:B------:R-:W-:Y:S01]  /*1e250*/  PRMT R3, R2, 0x5410, R9 ;  /* 0x0000541002037816 */ /* 0x000fe20000000009 */
[----:B------:R-:W-:Y:S01]  /*1e260*/  IMAD.MOV.U32 R124, RZ, RZ, R169 ;  /* 0x000000ffff7c7224 */ /* 0x000fe200078e00a9 */
[----:B------:R-:W-:Y:S01]  /*1e270*/  MOV R117, R171 ;  /* 0x000000ab00757202 */ /* 0x000fe20000000f00 */
[----:B------:R-:W-:Y:S01]  /*1e280*/  IMAD.MOV.U32 R116, RZ, RZ, R170 ;  /* 0x000000ffff747224 */ /* 0x000fe200078e00aa */
[----:B------:R-:W-:Y:S01]  /*1e290*/  MOV R131, R162 ;  /* 0x000000a200837202 */ /* 0x000fe20000000f00 */
[----:B------:R-:W-:Y:S01]  /*1e2a0*/  IMAD.MOV.U32 R133, RZ, RZ, R160 ;  /* 0x000000ffff857224 */ /* 0x000fe200078e00a0 */
[----:B------:R-:W-:Y:S01]  /*1e2b0*/  HMMA.16816.F32 R168, R4, R24, R108 ;  /* 0x0000001804a8723c */ /* 0x000fe2000000186c */
[----:B------:R-:W-:Y:S01]  /*1e2c0*/  IMAD.MOV.U32 R132, RZ, RZ, R161 ;  /* 0x000000ffff847224 */ /* 0x000fe200078e00a1 */
[--C-:B------:R-:W-:Y:S01]  /*1e2d0*/  HSET2.LE.AND R2, R8, R0.reuse, PT ;  /* 0x0000000008027233 */ /* 0x100fe20003803000 */
[----:B------:R-:W-:Y:S01]  /*1e2e0*/  IMAD.MOV.U32 R130, RZ, RZ, R163 ;  /* 0x000000ffff827224 */ /* 0x000fe200078e00a3 */
[----:B------:R-:W-:-:S04]  /*1e2f0*/  HSET2.LE.AND R8, R10, R0, PT ;  /* 0x000000000a087233 */ /* 0x000fc80003803000 */
[----:B------:R-:W-:Y:S01]  /*1e300*/  HMMA.16816.F32 R52, R4, R26, R96 ;  /* 0x0000001a0434723c */ /* 0x000fe20000001860 */
[----:B------:R-:W-:Y:S01]  /*1e310*/  HSET2.LE.AND R3, R3, R0, PT ;  /* 0x0000000003037233 */ /* 0x000fe20003803000 */
[----:B------:R-:W-:Y:S01]  /*1e320*/  IMAD.MOV.U32 R118, RZ, RZ, R150 ;  /* 0x000000ffff767224 */ /* 0x000fe200078e0096 */
[----:B------:R-:W-:-:S05]  /*1e330*/  MOV R126, R143 ;  /* 0x0000008f007e7202 */ /* 0x000fca0000000f00 */
[----:B------:R-:W-:Y:S01]  /*1e340*/  HMMA.16816.F32 R160, R4, R20, R88 ;  /* 0x0000001404a0723c */ /* 0x000fe20000001858 */
[----:B------:R-:W-:-:S07]  /*1e350*/  LOP3.LUT R9, R11, 0xff00ff, RZ, 0xc0, !PT ;  /* 0x00ff00ff0b097812 */ /* 0x000fce00078ec0ff */
[C---:B------:R-:W-:Y:S08]  /*1e360*/  HMMA.16816.F32 R24, R4.reuse, R22, R84 ;  /* 0x000000160418723c */ /* 0x040ff00000001854 */
[----:B------:R-:W-:Y:S01]  /*1e370*/  HMMA.16816.F32 R152, R4, R12, R80 ;  /* 0x0000000c0498723c */ /* 0x000fe20000001850 */
[----:B------:R-:W-:Y:S01]  /*1e380*/  IMAD.MOV.U32 R13, RZ, RZ, R138 ;  /* 0x000000ffff0d7224 */ /* 0x000fe200078e008a */
[----:B------:R-:W-:-:S06]  /*1e390*/  MOV R12, R194 ;  /* 0x000000c2000c7202 */ /* 0x000fcc0000000f00 */
[----:B------:R-:W-:Y:S01]  /*1e3a0*/  HMMA.16816.F32 R20, R4, R14, R76 ;  /* 0x0000000e0414723c */ /* 0x000fe2000000184c */
[----:B------:R-:W-:Y:S02]  /*1e3b0*/  IMAD.MOV.U32 R14, RZ, RZ, R183 ;  /* 0x000000ffff0e7224 */ /* 0x000fe400078e00b7 */
[----:B------:R-:W-:-:S05]  /*1e3c0*/  IMAD.MOV.U32 R41, RZ, RZ, R136 ;  /* 0x000000ffff297224 */ /* 0x000fca00078e0088 */
[----:B------:R-:W-:Y:S01]  /*1e3d0*/  HMMA.16816.F32 R36, R4, R18, R92 ;  /* 0x000000120424723c */ /* 0x000fe2000000185c */
[----:B------:R-:W-:-:S07]  /*1e3e0*/  LOP3.LUT R94, R13, R8, RZ, 0xc0, !PT ;  /* 0x000000080d5e7212 */ /* 0x000fce00078ec0ff */
[C---:B------:R-:W-:Y:S01]  /*1e3f0*/  HMMA.16816.F32 R68, R4.reuse, R16, R68 ;  /* 0x000000100444723c */ /* 0x040fe20000001844 */
[----:B------:R-:W-:Y:S01]  /*1e400*/  LOP3.LUT R93, R14, R3, RZ, 0xc0, !PT ;  /* 0x000000030e5d7212 */ /* 0x000fe200078ec0ff */
[----:B------:R-:W-:Y:S01]  /*1e410*/  IMAD.MOV.U32 R14, RZ, RZ, R118 ;  /* 0x000000ffff0e7224 */ /* 0x000fe200078e0076 */
[----:B------:R-:W-:Y:S01]  /*1e420*/  MOV R13, R126 ;  /* 0x0000007e000d7202 */ /* 0x000fe20000000f00 */
[----:B------:R-:W-:Y:S01]  /*1e430*/  IMAD.MOV.U32 R3, RZ, RZ, R139 ;  /* 0x000000ffff037224 */ /* 0x000fe200078e008b */
[----:B------:R-:W-:Y:S01]  /*1e440*/  LOP3.LUT R92, R12, R2, RZ, 0xc0, !PT ;  /* 0x000000020c5c7212 */ /* 0x000fe200078ec0ff */
[----:B------:R-:W-:Y:S02]  /*1e450*/  IMAD.MOV.U32 R135, RZ, RZ, R166 ;  /* 0x000000ffff877224 */ /* 0x000fe400078e00a6 */
[C---:B------:R-:W-:Y:S01]  /*1e460*/  HMMA.16816.F32 R84, R4.reuse, R32, R236 ;  /* 0x000000200454723c */ /* 0x040fe200000018ec */
[----:B------:R-:W-:Y:S01]  /*1e470*/  IMAD.MOV.U32 R239, RZ, RZ, R113 ;  /* 0x000000ffffef7224 */ /* 0x000fe200078e0071 */
[----:B------:R-:W-:Y:S01]  /*1e480*/  HSET2.LE.AND R2, R9, R0, PT ;  /* 0x0000000009027233 */ /* 0x000fe20003803000 */
[----:B------:R-:W-:Y:S01]  /*1e490*/  IMAD.MOV.U32 R115, RZ, RZ, R151 ;  /* 0x000000ffff737224 */ /* 0x000fe200078e0097 */
[----:B------:R-:W-:Y:S01]  /*1e4a0*/  MOV R136, R165 ;  /* 0x000000a500887202 */ /* 0x000fe20000000f00 */
[----:B------:R-:W-:Y:S01]  /*1e4b0*/  IMAD.MOV.U32 R134, RZ, RZ, R167 ;  /* 0x000000ffff867224 */ /* 0x000fe200078e00a7 */
[----:B------:R-:W-:Y:S01]  /*1e4c0*/  PRMT R8, R48, 0x7771, RZ ;  /* 0x0000777130087816 */ /* 0x000fe200000000ff */
[----:B------:R-:W-:Y:S01]  /*1e4d0*/  IMAD.MOV.U32 R129, RZ, RZ, R140 ;  /* 0x000000ffff817224 */ /* 0x000fe200078e008c */
[----:B------:R-:W-:Y:S01]  /*1e4e0*/  HMMA.16816.F32 R32, R4, R34, R240 ;  /* 0x000000220420723c */ /* 0x000fe200000018f0 */
[----:B------:R-:W-:Y:S01]  /*1e4f0*/  MOV R242, R116 ;  /* 0x0000007400f27202 */ /* 0x000fe20000000f00 */
[----:B------:R-:W-:Y:S01]  /*1e500*/  IMAD.MOV.U32 R243, RZ, RZ, R117 ;  /* 0x000000fffff37224 */ /* 0x000fe200078e0075 */
[----:B------:R-:W-:Y:S01]  /*1e510*/  LOP3.LUT R95, R3, R2, RZ, 0xc0, !PT ;  /* 0x00000002035f7212 */ /* 0x000fe200078ec0ff */
[----:B------:R-:W-:Y:S01]  /*1e520*/  IMAD.MOV.U32 R2, RZ, RZ, R48 ;  /* 0x000000ffff027224 */ /* 0x000fe200078e0030 */
[----:B------:R-:W-:Y:S04]  /*1e530*/  LDSM.16.MT88.4 R16, [R28+0x2c00] ;  /* 0x002c00001c10783b */ /* 0x000fe80000004200 */
[----:B------:R-:W-:Y:S04]  /*1e540*/  STG.E.U16 desc[UR28][R242.64+-0xf0], R13 ;  /* 0xffff100df2007986 */ /* 0x000fe8000c10151c */
[----:B------:R-:W-:Y:S04]  /*1e550*/  STG.E.U16 desc[UR28][R242.64+-0xee], R14 ;  /* 0xffff120ef2007986 */ /* 0x000fe8000c10151c */
[----:B------:R1:W-:Y:S01]  /*1e560*/  STG.E.U16 desc[UR28][R30.64+-0xee], R239 ;  /* 0xffff12ef1e007986 */ /* 0x0003e2000c10151c */
[----:B------:R-:W-:-:S02]  /*1e570*/  LOP3.LUT R6, R2, 0xff, RZ, 0xc0, !PT ;  /* 0x000000ff02067812 */ /* 0x000fc400078ec0ff */
[C---:B------:R-:W-:Y:S01]  /*1e580*/  LOP3.LUT R3, R49.reuse, 0xffff, RZ, 0xc0, !PT ;  /* 0x0000ffff31037812 */ /* 0x040fe200078ec0ff */
[----:B------:R-:W-:Y:S01]  /*1e590*/  IMAD.MOV.U32 R128, RZ, RZ, R141 ;  /* 0x000000ffff807224 */ /* 0x000fe200078e008d */
[C---:B------:R-:W-:Y:S01]  /*1e5a0*/  PRMT R2, R49.reuse, 0x7632, R2 ;  /* 0x0000763231027816 */ /* 0x040fe20000000002 */
[----:B------:R-:W-:Y:S01]  /*1e5b0*/  IMAD.MOV.U32 R127, RZ, RZ, R142 ;  /* 0x000000ffff7f7224 */ /* 0x000fe200078e008e */
[C---:B------:R-:W-:Y:S01]  /*1e5c0*/  PRMT R5, R48.reuse, 0x7773, RZ ;  /* 0x0000777330057816 */ /* 0x040fe200000000ff */
[----:B------:R-:W-:Y:S01]  /*1e5d0*/  IMAD.MOV.U32 R97, RZ, RZ, R135 ;  /* 0x000000ffff617224 */ /* 0x000fe200078e0087 */
[----:B------:R-:W-:Y:S01]  /*1e5e0*/  PRMT R4, R48, 0x7772, RZ ;  /* 0x0000777230047816 */ /* 0x000fe200000000ff */
[----:B------:R2:W-:Y:S01]  /*1e5f0*/  LDSM.16.MT88.4 R140, [R28+0x1c00] ;  /* 0x001c00001c8c783b */ /* 0x0005e20000004200 */
[----:B------:R-:W-:Y:S02]  /*1e600*/  LOP3.LUT R7, R49, 0xff, RZ, 0xc0, !PT ;  /* 0x000000ff31077812 */ /* 0x000fe400078ec0ff */
[----:B------:R-:W-:Y:S01]  /*1e610*/  SHF.R.U32.HI R3, RZ, 0x8, R3 ;  /* 0x00000008ff037819 */ /* 0x000fe20000011603 */
[----:B------:R-:W-:Y:S01]  /*1e620*/  IMAD.MOV.U32 R10, RZ, RZ, R132 ;  /* 0x000000ffff0a7224 */ /* 0x000fe200078e0084 */
[----:B------:R-:W-:Y:S01]  /*1e630*/  SHF.R.U32.HI R9, RZ, 0x18, R49 ;  /* 0x00000018ff097819 */ /* 0x000fe20000011631 */
[----:B------:R-:W-:Y:S01]  /*1e640*/  IMAD.MOV.U32 R114, RZ, RZ, R164 ;  /* 0x000000ffff727224 */ /* 0x000fe200078e00a4 */
[----:B------:R-:W-:Y:S01]  /*1e650*/  LOP3.LUT R2, R2, 0xff, RZ, 0xc0, !PT ;  /* 0x000000ff02027812 */ /* 0x000fe200078ec0ff */
[----:B------:R-:W-:Y:S01]  /*1e660*/  IMAD.MOV.U32 R43, RZ, RZ, R148 ;  /* 0x000000ffff2b7224 */ /* 0x000fe200078e0094 */
[----:B------:R-:W-:Y:S01]  /*1e670*/  MOV R11, R131 ;  /* 0x00000083000b7202 */ /* 0x000fe20000000f00 */
[----:B------:R-:W-:Y:S01]  /*1e680*/  IMAD.MOV.U32 R40, RZ, RZ, R29 ;  /* 0x000000ffff287224 */ /* 0x000fe200078e001d */
[----:B------:R-:W-:Y:S01]  /*1e690*/  MOV R112, R149 ;  /* 0x0000009500707202 */ /* 0x000fe20000000f00 */
[----:B------:R-:W-:Y:S01]  /*1e6a0*/  LDSM.16.MT88.4 R80, [R137+0xbc00] ;  /* 0x00bc00008950783b */ /* 0x000fe20000004200 */
[----:B-1----:R-:W-:Y:S01]  /*1e6b0*/  IMAD.MOV.U32 R239, RZ, RZ, R41 ;  /* 0x000000ffffef7224 */ /* 0x002fe200078e0029 */
[----:B------:R-:W-:Y:S01]  /*1e6c0*/  PRMT R4, R4, 0x5410, R5 ;  /* 0x0000541004047816 */ /* 0x000fe20000000005 */
[----:B------:R-:W1:Y:S01]  /*1e6d0*/  LDC R41, c[0x0][0x448] ;  /* 0x00011200ff297b82 */ /* 0x000e620000000800 */
[----:B------:R-:W-:-:S02]  /*1e6e0*/  PRMT R3, R7, 0x5410, R3 ;  /* 0x0000541007037816 */ /* 0x000fc40000000003 */
[----:B------:R-:W-:Y:S02]  /*1e6f0*/  MOV R96, R136 ;  /* 0x0000008800607202 */ /* 0x000fe40000000f00 */
[----:B------:R-:W-:Y:S01]  /*1e700*/  PRMT R8, R6, 0x5410, R8 ;  /* 0x0000541006087816 */ /* 0x000fe20000000008 */
[----:B--2---:R-:W-:Y:S01]  /*1e710*/  IMAD.MOV.U32 R28, RZ, RZ, R115 ;  /* 0x000000ffff1c7224 */ /* 0x004fe200078e0073 */
[----:B------:R-:W-:Y:S01]  /*1e720*/  PRMT R5, R2, 0x5410, R9 ;  /* 0x0000541002057816 */ /* 0x000fe20000000009 */
[----:B------:R-:W-:Y:S01]  /*1e730*/  IMAD.MOV.U32 R98, RZ, RZ, R134 ;  /* 0x000000ffff627224 */ /* 0x000fe200078e0086 */
[--C-:B------:R-:W-:Y:S01]  /*1e740*/  HSET2.LE.AND R2, R3, R0.reuse, PT ;  /* 0x0000000003027233 */ /* 0x100fe20003803000 */
[----:B------:R-:W-:Y:S01]  /*1e750*/  IMAD.MOV.U32 R12, RZ, RZ, R133 ;  /* 0x000000ffff0c7224 */ /* 0x000fe200078e0085 */
[----:B------:R-:W-:Y:S01]  /*1e760*/  MOV R44, R42 ;  /* 0x0000002a002c7202 */ /* 0x000fe20000000f00 */
[----:B------:R-:W-:Y:S01]  /*1e770*/  IMAD.MOV.U32 R183, RZ, RZ, R129 ;  /* 0x000000ffffb77224 */ /* 0x000fe200078e0081 */
[--C-:B------:R-:W-:Y:S01]  /*1e780*/  HSET2.LE.AND R3, R5, R0.reuse, PT ;  /* 0x0000000005037233 */ /* 0x100fe20003803000 */
[----:B------:R-:W-:Y:S01]  /*1e790*/  IMAD.MOV.U32 R236, RZ, RZ, R124 ;  /* 0x000000ffffec7224 */ /* 0x000fe200078e007c */
[----:B------:R-:W-:Y:S01]  /*1e7a0*/  LOP3.LUT R6, R4, 0xff00ff, RZ, 0xc0, !PT ;  /* 0x00ff00ff04067812 */ /* 0x000fe200078ec0ff */
[----:B------:R-:W-:Y:S01]  /*1e7b0*/  IMAD.MOV.U32 R194, RZ, RZ, R125 ;  /* 0x000000ffffc27224 */ /* 0x000fe200078e007d */
[----:B------:R-:W-:Y:S01]  /*1e7c0*/  LOP3.LUT R96, R96, R2, RZ, 0xc0, !PT ;  /* 0x0000000260607212 */ /* 0x000fe200078ec0ff */
[----:B------:R-:W-:Y:S01]  /*1e7d0*/  IMAD.MOV.U32 R238, RZ, RZ, R114 ;  /* 0x000000ffffee7224 */ /* 0x000fe200078e0072 */
[----:B------:R-:W-:Y:S01]  /*1e7e0*/  LOP3.LUT R97, R97, R3, RZ, 0xc0, !PT ;  /* 0x0000000361617212 */ /* 0x000fe200078ec0ff */
[----:B------:R-:W-:Y:S01]  /*1e7f0*/  IMAD.MOV.U32 R237, RZ, RZ, R119 ;  /* 0x000000ffffed7224 */ /* 0x000fe200078e0077 */
[----:B------:R-:W-:Y:S01]  /*1e800*/  HSET2.LE.AND R4, R8, R0, PT ;  /* 0x0000000008047233 */ /* 0x000fe20003803000 */
[----:B------:R-:W2:Y:S01]  /*1e810*/  LDSM.16.MT88.4 R164, [R137+0x9c00] ;  /* 0x009c000089a4783b */ /* 0x000ea20000004200 */
[----:B-1----:R-:W-:-:S03]  /*1e820*/  IMAD.WIDE R2, R41, 0x70, R50 ;  /* 0x0000007029027825 */ /* 0x002fc600078e0232 */
[----:B------:R-:W-:Y:S01]  /*1e830*/  STG.E.U16 desc[UR28][R30.64+-0xf0], R28 ;  /* 0xffff101c1e007986 */ /* 0x000fe2000c10151c */
[----:B------:R-:W-:-:S03]  /*1e840*/  LOP3.LUT R98, R98, R4, RZ, 0xc0, !PT ;  /* 0x0000000462627212 */ /* 0x000fc600078ec0ff */
[----:B------:R-:W-:Y:S01]  /*1e850*/  STG.E.U16 desc[UR28][R46.64+-0xe0], R248 ;  /* 0xffff20f82e007986 */ /* 0x000fe2000c10151c */
[----:B------:R-:W-:-:S03]  /*1e860*/  IMAD.WIDE R4, R41, -0x70, R2 ;  /* 0xffffff9029047825 */ /* 0x000fc600078e0202 */
        /* <DEDUP_REMOVED lines=18> */
[----:B------:R-:W3:Y:S01]  /*1e990*/  LDSM.16.MT88.4 R148, [R137+0xac00] ;  /* 0x00ac00008994783b */ /* 0x000ee20000004200 */
[----:B-1----:R-:W-:-:S03]  /*1e9a0*/  IMAD.WIDE R2, R41, 0x70, R4 ;  /* 0x0000007029027825 */ /* 0x002fc600078e0204 */
[----:B------:R1:W-:Y:S04]  /*1e9b0*/  STG.E.U16 desc[UR28][R4.64+-0xbe], R210 ;  /* 0xffff42d204007986 */ /* 0x0003e8000c10151c */
[----:B------:R-:W-:Y:S04]  /*1e9c0*/  STG.E.U16 desc[UR28][R2.64+-0xc0], R239 ;  /* 0xffff40ef02007986 */ /* 0x000fe8000c10151c */
[----:B------:R4:W-:Y:S01]  /*1e9d0*/  STG.E.U16 desc[UR28][R2.64+-0xbe], R223 ;  /* 0xffff42df02007986 */ /* 0x0009e2000c10151c */
[----:B------:R-:W-:-:S03]  /*1e9e0*/  IMAD.MOV.U32 R15, RZ, RZ, R130 ;  /* 0x000000ffff0f7224 */ /* 0x000fc600078e0082 */
[----:B------:R-:W-:Y:S04]  /*1e9f0*/  STG.E.U16 desc[UR28][R30.64+-0xc0], R40 ;  /* 0xffff40281e007986 */ /* 0x000fe8000c10151c */
[----:B------:R-:W-:Y:S01]  /*1ea00*/  STG.E.U16 desc[UR28][R30.64+-0xbe], R44 ;  /* 0xffff422c1e007986 */ /* 0x000fe2000c10151c */
[----:B-1----:R-:W-:-:S03]  /*1ea10*/  IMAD.WIDE R4, R41, -0x70, R2 ;  /* 0xffffff9029047825 */ /* 0x002fc600078e0202 */
[----:B------:R-:W-:Y:S01]  /*1ea20*/  STG.E.U16 desc[UR28][R46.64+-0xb0], R193 ;  /* 0xffff50c12e007986 */ /* 0x000fe2000c10151c */
[----:B----4-:R-:W-:-:S03]  /*1ea30*/  IMAD.WIDE R2, R41, 0x70, R4 ;  /* 0x0000007029027825 */ /* 0x010fc600078e0204 */
[----:B------:R-:W-:Y:S04]  /*1ea40*/  STG.E.U16 desc[UR28][R46.64+-0xae], R192 ;  /* 0xffff52c02e007986 */ /* 0x000fe8000c10151c */
[----:B------:R-:W-:Y:S04]  /*1ea50*/  STG.E.U16 desc[UR28][R4.64+-0xb0], R181 ;  /* 0xffff50b504007986 */ /* 0x000fe8000c10151c */
[----:B------:R1:W-:Y:S01]  /*1ea60*/  STG.E.U16 desc[UR28][R4.64+-0xae], R182 ;  /* 0xffff52b604007986 */ /* 0x0003e2000c10151c */
[----:B------:R-:W-:-:S03]  /*1ea70*/  IMAD.MOV.U32 R29, RZ, RZ, R128 ;  /* 0x000000ffff1d7224 */ /* 0x000fc600078e0080 */
[----:B------:R-:W-:Y:S04]  /*1ea80*/  STG.E.U16 desc[UR28][R2.64+-0xb0], R15 ;  /* 0xffff500f02007986 */ /* 0x000fe8000c10151c */
[----:B------:R4:W-:Y:S04]  /*1ea90*/  STG.E.U16 desc[UR28][R2.64+-0xae], R219 ;  /* 0xffff52db02007986 */ /* 0x0009e8000c10151c */
[----:B------:R-:W-:Y:S04]  /*1eaa0*/  STG.E.U16 desc[UR28][R30.64+-0xb0], R29 ;  /* 0xffff501d1e007986 */ /* 0x000fe8000c10151c */
[----:B------:R-:W-:Y:S01]  /*1eab0*/  STG.E.U16 desc[UR28][R30.64+-0xae], R213 ;  /* 0xffff52d51e007986 */ /* 0x000fe2000c10151c */
[----:B------:R-:W-:Y:S01]  /*1eac0*/  IMAD.MOV.U32 R42, RZ, RZ, R43 ;  /* 0x000000ffff2a7224 */ /* 0x000fe200078e002b */
[----:B------:R-:W-:Y:S01]  /*1ead0*/  HSET2.LE.AND R0, R6, R0, PT ;  /* 0x0000000006007233 */ /* 0x000fe20003803000 */
[----:B------:R-:W-:Y:S01]  /*1eae0*/  IMAD.MOV.U32 R99, RZ, RZ, R127 ;  /* 0x000000ffff637224 */ /* 0x000fe200078e007f */
[----:B------:R2:W5:Y:S01]  /*1eaf0*/  LDL.LU R223, [R1+0x1b4] ;  /* 0x0001b40001df7983 */ /* 0x0005620000300800 */
[----:B-1----:R-:W-:-:S03]  /*1eb00*/  IMAD.WIDE R4, R41, -0x70, R2 ;  /* 0xffffff9029047825 */ /* 0x002fc600078e0202 */
[----:B------:R-:W-:Y:S01]  /*1eb10*/  STG.E.U16 desc[UR28][R46.64+-0xa0], R180 ;  /* 0xffff60b42e007986 */ /* 0x000fe2000c10151c */
[----:B----4-:R-:W-:-:S03]  /*1eb20*/  IMAD.WIDE R2, R41, 0x70, R4 ;  /* 0x0000007029027825 */ /* 0x010fc600078e0204 */
        /* <DEDUP_REMOVED lines=13> */
[----:B----4-:R-:W-:-:S03]  /*1ec00*/  IMAD.WIDE R2, R41, 0x70, R4 ;  /* 0x0000007029027825 */ /* 0x010fc600078e0204 */
[----:B------:R-:W-:Y:S04]  /*1ec10*/  STG.E.U16 desc[UR28][R4.64+-0x90], R218 ;  /* 0xffff70da04007986 */ /* 0x000fe8000c10151c */
[----:B------:R-:W-:Y:S04]  /*1ec20*/  STG.E.U16 desc[UR28][R4.64+-0x8e], R217 ;  /* 0xffff72d904007986 */ /* 0x000fe8000c10151c */
[----:B------:R-:W-:Y:S04]  /*1ec30*/  STG.E.U16 desc[UR28][R2.64+-0x90], R42 ;  /* 0xffff702a02007986 */ /* 0x000fe8000c10151c */
[----:B------:R1:W-:Y:S04]  /*1ec40*/  STG.E.U16 desc[UR28][R2.64+-0x8e], R208 ;  /* 0xffff72d002007986 */ /* 0x0003e8000c10151c */
[----:B------:R4:W5:Y:S04]  /*1ec50*/  LDL.LU R213, [R1+0x1ac] ;  /* 0x0001ac0001d57983 */ /* 0x0009680000300800 */
[----:B------:R4:W5:Y:S04]  /*1ec60*/  LDL.LU R212, [R1+0x1a8] ;  /* 0x0001a80001d47983 */ /* 0x0009680000300800 */
[----:B---3--:R4:W5:Y:S01]  /*1ec70*/  LDL.LU R211, [R1+0x1a4] ;  /* 0x0001a40001d37983 */ /* 0x0089620000300800 */
[----:B--2---:R-:W-:Y:S03]  /*1ec80*/  HMMA.16816.F32 R136, R92, R164, R232 ;  /* 0x000000a45c88723c */ /* 0x004fe600000018e8 */
[----:B------:R4:W5:Y:S01]  /*1ec90*/  LDL.LU R209, [R1+0x1a0] ;  /* 0x0001a00001d17983 */ /* 0x0009620000300800 */
[----:B-1----:R-:W-:-:S03]  /*1eca0*/  IADD3 R2, P0, PT, R46, -0x180, RZ ;  /* 0xfffffe802e027810 */ /* 0x002fc60007f1e0ff */
[----:B------:R4:W5:Y:S01]  /*1ecb0*/  LDL.LU R208, [R1+0x19c] ;  /* 0x00019c0001d07983 */ /* 0x0009620000300800 */
[----:B------:R-:W-:-:S03]  /*1ecc0*/  IADD3.X R0, PT, PT, R47, -0x1, RZ, P0, !PT ;  /* 0xffffffff2f007810 */ /* 0x000fc600007fe4ff */
[----:B------:R1:W-:Y:S01]  /*1ecd0*/  STG.E.U16 desc[UR28][R30.64+-0x8e], R216 ;  /* 0xffff72d81e007986 */ /* 0x0003e2000c10151c */
[C---:B------:R-:W-:Y:S03]  /*1ece0*/  HMMA.16816.F32 R132, R92.reuse, R166, R204 ;  /* 0x000000a65c84723c */ /* 0x040fe600000018cc */
[----:B------:R4:W-:Y:S04]  /*1ecf0*/  STL [R1+0x14], R2 ;  /* 0x0000140201007387 */ /* 0x0009e80000100800 */
[----:B------:R4:W-:Y:S01]  /*1ed00*/  STG.E.U16 desc[UR28][R30.64+-0x90], R43 ;  /* 0xffff702b1e007986 */ /* 0x0009e2000c10151c */
[C---:B------:R-:W-:Y:S03]  /*1ed10*/  HMMA.16816.F32 R128, R92.reuse, R156, R200 ;  /* 0x0000009c5c80723c */ /* 0x040fe600000018c8 */
[----:B------:R4:W-:Y:S05]  /*1ed20*/  STL [R1+0x10], R0 ;  /* 0x0000100001007387 */ /* 0x0009ea0000100800 */
[C---:B------:R-:W-:Y:S08]  /*1ed30*/  HMMA.16816.F32 R124, R92.reuse, R158, R196 ;  /* 0x0000009e5c7c723c */ /* 0x040ff000000018c4 */
[C---:B------:R-:W-:Y:S01]  /*1ed40*/  HMMA.16816.F32 R120, R92.reuse, R148, R120 ;  /* 0x000000945c78723c */ /* 0x040fe20000001878 */
[----:B-1----:R-:W1:Y:S07]  /*1ed50*/  S2R R216, SR_TID.X ;  /* 0x0000000000d87919 */ /* 0x002e6e0000002100 */
        /* <DEDUP_REMOVED lines=20> */
[----:B------:R-:W-:Y:S01]  /*1eea0*/  @UP0 UIADD3 UR23, UPT, UPT, UR23, -0x4, URZ ;  /* 0xfffffffc17170890 */ /* 0x000fe2000fffe0ff */
[----:B------:R-:W-:-:S03]  /*1eeb0*/  NOP ;  /* 0x0000000000007918 */ /* 0x000fc60000000000 */
[----:B-1--4-:R-:W-:-:S15]  /*1eec0*/  BRA.U UP0, `(.L_x_1258) ;  /* 0x0000000100047547 */ /* 0x012fde000b800000 */
.L_x_1249:
[----:B------:R-:W-:-:S12]  /*1eed0*/  UIADD3 UR23, UPT, UPT, UR30, -0x1, URZ ;  /* 0xffffffff1e177890 */ /* 0x000fd8000fffe0ff */
.L_x_1258:
[----:B------:R-:W-:-:S09]  /*1eee0*/  UISETP.GE.AND UP0, UPT, UR23, UR18, UPT ;  /* 0x000000121700728c */ /* 0x000fd2000bf06270 */
[----:B------:R-:W-:Y:S05]  /*1eef0*/  BRA.U !UP0, `(.L_x_1259) ;  /* 0x00000095086c7547 */ /* 0x000fea000b800000 */
[C---:B--2---:R-:W-:Y:S01]  /*1ef00*/  IMAD.SHL.U32 R0, R216.reuse, 0x20, RZ ;  /* 0x00000020d8007824 */ /* 0x044fe200078e00ff */
[C---:B------:R-:W-:Y:S01]  /*1ef10*/  LOP3.LUT P1, RZ, R216.reuse, 0x4, RZ, 0xc0, !PT ;  /* 0x00000004d8ff7812 */ /* 0x040fe2000782c0ff */
[----:B------:R-:W-:Y:S01]  /*1ef20*/  IMAD.SHL.U32 R217, R216, 0x20, RZ ;  /* 0x00000020d8d97824 */ /* 0x000fe200078e00ff */
        /* <DEDUP_REMOVED lines=11> */
[----:B------:R-:W3:Y:S01]  /*1efe0*/  LDCU UR24, c[0x0][0x448] ;  /* 0x00008900ff1877ac */ /* 0x000ee20008000800 */
        /* <DEDUP_REMOVED lines=12> */
[----:B------:R-:W2:Y:S04]  /*1f0b0*/  LDCU UR4, c[0x0][0x45c] ;  /* 0x00008b80ff0477ac */ /* 0x000ea80008000800 */
[----:B------:R-:W-:Y:S01]  /*1f0c0*/  IMAD R218, R218, 0x10000, R218 ;  /* 0x00010000dada7824 */ /* 0x000fe200078e02da */
[----:B------:R-:W2:Y:S01]  /*1f0d0*/  LDCU.U8 UR13, c[0x0][0x4f8] ;  /* 0x00009f00ff0d77ac */ /* 0x000ea20008000000 */
[--C-:B---3--:R-:W-:Y:S01]  /*1f0e0*/  SHF.R.U32.HI R3, RZ, 0x5, R216.reuse ;  /* 0x00000005ff037819 */ /* 0x108fe200000116d8 */
[----:B------:R-:W-:Y:S01]  /*1f0f0*/  USHF.L.U32 UR24, UR24, 0x3, URZ ;  /* 0x0000000318187899 */ /* 0x000fe200080006ff */
[----:B------:R-:W-:-:S02]  /*1f100*/  SHF.R.U32.HI R8, RZ, 0x5, R216 ;  /* 0x00000005ff087819 */ /* 0x000fc400000116d8 */
[----:B------:R-:W-:Y:S01]  /*1f110*/  SHF.L.U32 R2, R216, 0x5, RZ ;  /* 0x00000005d8027819 */ /* 0x000fe200000006ff */
[----:B-1----:R-:W-:Y:S02]  /*1f120*/  IMAD R4, R4, 0x8, R3 ;  /* 0x0000000804047824 */ /* 0x002fe400078e0203 */
        /* <DEDUP_REMOVED lines=19> */
.L_x_1262:
        /* <DEDUP_REMOVED lines=46> */
.L_x_1260:
[----:B------:R-:W1:Y:S01]  /*1f540*/  LDL R9, [R1+0xf0] ;  /* 0x0000f00001097983 */ /* 0x000e620000100800 */
[----:B------:R-:W-:Y:S05]  /*1f550*/  DEPBAR.LE SB0, 0x0 ;  /* 0x000080000000791a */ /* 0x000fea0000000000 */
[----:B------:R-:W2:Y:S01]  /*1f560*/  LDL R12, [R1+0xf4] ;  /* 0x0000f400010c7983 */ /* 0x000ea20000100800 */
[C---:B------:R-:W-:Y:S01]  /*1f570*/  IMAD.SHL.U32 R11, R216.reuse, 0x8, RZ ;  /* 0x00000008d80b7824 */ /* 0x040fe200078e00ff */
[----:B-----5:R-:W-:Y:S01]  /*1f580*/  SHF.R.U32.HI R211, RZ, 0x1, R216 ;  /* 0x00000001ffd37819 */ /* 0x020fe200000116d8 */
[C---:B------:R-:W-:Y:S03]  /*1f590*/  IMAD.SHL.U32 R212, R216.reuse, 0x4, RZ ;  /* 0x00000004d8d47824 */ /* 0x040fe600078e00ff */
[----:B---3--:R-:W3:Y:S01]  /*1f5a0*/  LDL R8, [R1+0x198] ;  /* 0x0001980001087983 */ /* 0x008ee20000100800 */
[C---:B------:R-:W-:Y:S01]  /*1f5b0*/  IMAD.SHL.U32 R14, R216.reuse, 0x10, RZ ;  /* 0x00000010d80e7824 */ /* 0x040fe200078e00ff */
[----:B------:R-:W-:Y:S01]  /*1f5c0*/  LOP3.LUT R11, R11, 0x18, RZ, 0xc0, !PT ;  /* 0x000000180b0b7812 */ /* 0x000fe200078ec0ff */
[----:B------:R-:W-:Y:S03]  /*1f5d0*/  IMAD.SHL.U32 R224, R216, 0x2, RZ ;  /* 0x00000002d8e07824 */ /* 0x000fe600078e00ff */
[----:B------:R-:W4:Y:S01]  /*1f5e0*/  LDL R10, [R1+0x194] ;  /* 0x00019400010a7983 */ /* 0x000f220000100800 */
[----:B------:R-:W-:Y:S01]  /*1f5f0*/  LOP3.LUT R107, R211, 0x8, RZ, 0xc0, !PT ;  /* 0x00000008d36b7812 */ /* 0x000fe200078ec0ff */
[----:B------:R-:W-:Y:S01]  /*1f600*/  UIADD3 UR9, UPT, UPT, UR20, UR22, URZ ;  /* 0x0000001614097290 */ /* 0x000fe2000fffe0ff */
[C---:B------:R-:W-:Y:S01]  /*1f610*/  LOP3.LUT R13, R11.reuse, 0x20, RZ, 0xfc, !PT ;  /* 0x000000200b0d7812 */ /* 0x040fe200078efcff */
[----:B------:R-:W-:Y:S01]  /*1f620*/  BAR.SYNC.DEFER_BLOCKING 0x0 ;  /* 0x0000000000007b1d */ /* 0x000fe20000010000 */
[----:B------:R-:W-:Y:S01]  /*1f630*/  LOP3.LUT R3, R11, 0x40, RZ, 0xfc, !PT ;  /* 0x000000400b037812 */ /* 0x000fe200078efcff */
[----:B------:R-:W-:Y:S01]  /*1f640*/  UISETP.GT.AND UP0, UPT, UR23, UR18, UPT ;  /* 0x000000121700728c */ /* 0x000fe2000bf04270 */
[----:B------:R-:W-:Y:S02]  /*1f650*/  ISETP.GE.AND P3, PT, R13, UR8, PT ;  /* 0x000000080d007c0c */ /* 0x000fe4000bf66270 */
[----:B------:R-:W-:Y:S02]  /*1f660*/  ISETP.GE.AND P2, PT, R3, UR8, PT ;  /* 0x0000000803007c0c */ /* 0x000fe4000bf46270 */
[----:B------:R-:W-:Y:S01]  /*1f670*/  LOP3.LUT R213, R14, 0x3e00, RZ, 0xc0, !PT ;  /* 0x00003e000ed57812 */ /* 0x000fe200078ec0ff */
[----:B------:R-:W-:Y:S01]  /*1f680*/  STL [R1+0x168], R13 ;  /* 0x0001680d01007387 */ /* 0x000fe20000100800 */
[----:B------:R-:W-:Y:S05]  /*1f690*/  LOP3.LUT R224, R224, 0x6, RZ, 0xc0, !PT ;  /* 0x00000006e0e07812 */ /* 0x000fea00078ec0ff */
[----:B------:R5:W-:Y:S06]  /*1f6a0*/  STL [R1+0x16c], R3 ;  /* 0x00016c0301007387 */ /* 0x000bec0000100800 */
[----:B------:R-:W-:Y:S01]  /*1f6b0*/  STL [R1+0x188], R224 ;  /* 0x000188e001007387 */ /* 0x000fe20000100800 */
[----:B-----5:R-:W-:Y:S01]  /*1f6c0*/  LOP3.LUT R3, R213, 0x120, R217, 0xf8, !PT ;  /* 0x00000120d5037812 */ /* 0x020fe200078ef8d9 */
[C---:B-1----:R-:W-:Y:S04]  /*1f6d0*/  IMAD.WIDE.U32 R4, R9.reuse, UR23, RZ ;  /* 0x0000001709047c25 */ /* 0x042fe8000f8e00ff */
[----:B--2---:R-:W-:Y:S02]  /*1f6e0*/  IMAD R0, R12, UR23, R5 ;  /* 0x000000170c007c24 */ /* 0x004fe4000f8e0205 */
[C---:B------:R-:W-:Y:S01]  /*1f6f0*/  IMAD.SHL.U32 R5, R4.reuse, 0x40, RZ ;  /* 0x0000004004057824 */ /* 0x040fe200078e00ff */
[C---:B---3--:R-:W-:Y:S04]  /*1f700*/  LEA R6, P0, R4.reuse, R8, 0x7 ;  /* 0x0000000804067211 */ /* 0x048fe800078038ff */
[C-C-:B----4-:R-:W-:Y:S02]  /*1f710*/  LEA.HI.X R7, R4.reuse, R10, R0.reuse, 0x7, P0 ;  /* 0x0000000a04077211 */ /* 0x150fe400000f3c00 */
[C---:B------:R-:W-:Y:S02]  /*1f720*/  LEA R5, P0, R9.reuse, R5, 0x5 ;  /* 0x0000000509057211 */ /* 0x040fe400078028ff */
        /* <DEDUP_REMOVED lines=9> */
[C---:B------:R-:W-:Y:S03]  /*1f7c0*/  LEA R8, P0, R5.reuse, R8, 0x1 ;  /* 0x0000000805087211 */ /* 0x040fe600078008ff */
        /* <DEDUP_REMOVED lines=12> */
[----:B------:R1:W-:Y:S01]  /*1f890*/  @!P2 LDGSTS.E.BYPASS.LTC128B.128 [R219+0xb000], desc[UR28][R6.64+0x80] ;  /* 0x0b00008006dbafae */ /* 0x0003e2000b981a1c */
        /* <DEDUP_REMOVED lines=97> */
[-C--:B----4-:R-:W-:Y:S08]  /*1feb0*/  HMMA.16816.F32 R4, R172, R180.reuse, R4 ;  /* 0x000000b4ac04723c */ /* 0x090ff00000001804 */
[C---:B-----5:R-:W-:Y:S08]  /*1fec0*/  HMMA.16816.F32 R8, R188.reuse, R180, R8 ;  /* 0x000000b4bc08723c */ /* 0x060ff00000001808 */
[-C--:B------:R-:W-:Y:S08]  /*1fed0*/  HMMA.16816.F32 R12, R188, R182.reuse, R12 ;  /* 0x000000b6bc0c723c */ /* 0x080ff0000000180c */
[C---:B------:R-:W-:Y:S01]  /*1fee0*/  HMMA.16816.F32 R16, R172.reuse, R182, R16 ;  /* 0x000000b6ac10723c */ /* 0x040fe20000001810 */
[----:B------:R-:W4:Y:S07]  /*1fef0*/  LDSM.16.M88.4 R180, [R0+0x8400] ;  /* 0x0084000000b4783b */ /* 0x000f2e0000000200 */
        /* <DEDUP_REMOVED lines=10> */
[-C--:B--2---:R-:W-:Y:S08]  /*1ffa0*/  HMMA.16816.F32 R52, R172, R184.reuse, R52 ;  /* 0x000000b8ac34723c */ /* 0x084ff00000001834 */
[C---:B------:R-:W-:Y:S08]  /*1ffb0*/  HMMA.16816.F32 R56, R188.reuse, R184, R56 ;  /* 0x000000b8bc38723c */ /* 0x040ff00000001838 */
[-C--:B------:R-:W-:Y:S01]  /*1ffc0*/  HMMA.16816.F32 R60, R188, R186.reuse, R60 ;  /* 0x000000babc3c723c */ /* 0x080fe2000000183c */
[----:B------:R-:W1:Y:S07]  /*1ffd0*/  LDSM.16.M88.4 R188, [R0+0x8800] ;  /* 0x0088000000bc783b */ /* 0x000e6e0000000200 */
[----:B------:R-:W-:Y:S01]  /*1ffe0*/  HMMA.16816.F32 R64, R172, R186, R64 ;  /* 0x000000baac40723c */ /* 0x000fe20000001840 */
[----:B------:R2:W5:Y:S06]  /*1fff0*/  LDSM.16.M88.4 R172, [R0+0x8c00] ;  /* 0x008c000000ac783b */ /* 0x00056c0000000200 */
[----:B------:R-:W5:Y:S01]  /*20000*/  LDSM.16.M88.4 R184, [R204+0x4000] ;  /* 0x00400000ccb8783b */ /* 0x000f620000000200 */
[-C--:B---3--:R-:W-:Y:S05]  /*20010*/  HMMA.16816.F32 R4, R100, R176.reuse, R4 ;  /* 0x000000b06404723c */ /* 0x088fea0000001804 */
[----:B------:R-:W3:Y:S03]  /*20020*/  LDSM.16.M88.4 R204, [R3+0x8400] ;  /* 0x0084000003cc783b */ /* 0x000ee60000000200 */
[C---:B------:R-:W-:Y:S08]  /*20030*/  HMMA.16816.F32 R8, R196.reuse, R176, R8 ;  /* 0x000000b0c408723c */ /* 0x040ff00000001808 */
[-C--:B------:R-:W-:Y:S01]  /*20040*/  HMMA.16816.F32 R12, R196, R178.reuse, R12 ;  /* 0x000000b2c40c723c */ /* 0x080fe2000000180c */
[----:B--2---:R-:W-:Y:S04]  /*20050*/  IMAD.U32 R0, RZ, RZ, UR23 ;  /* 0x00000017ff007e24 */ /* 0x004fe8000f8e00ff */
[----:B------:R-:W-:Y:S03]  /*20060*/  IMAD R0, R0, 0x40, R224 ;  /* 0x0000004000007824 */ /* 0x000fe600078e02e0 */
[C---:B------:R-:W-:Y:S01]  /*20070*/  HMMA.16816.F32 R16, R100.reuse, R178, R16 ;  /* 0x000000b26410723c */ /* 0x040fe20000001810 */
[----:B------:R-:W2:Y:S03]  /*20080*/  LDSM.16.M88.4 R176, [R3+0x8800] ;  /* 0x0088000003b0783b */ /* 0x000ea60000000200 */
[----:B------:R-:W-:Y:S04]  /*20090*/  VIADD R107, R0, 0x38 ;  /* 0x00000038006b7836 */ /* 0x000fe80000000000 */
[-C--:B----4-:R-:W-:Y:S08]  /*200a0*/  HMMA.16816.F32 R20, R100, R180.reuse, R20 ;  /* 0x000000b46414723c */ /* 0x090ff00000001814 */
        /* <DEDUP_REMOVED lines=11> */
[----:B------:R1:W4:Y:S01]  /*20160*/  LDSM.16.M88.4 R100, [R3+0x8c00] ;  /* 0x008c00000364783b */ /* 0x0003220000000200 */
[----:B------:R-:W-:Y:S04]  /*20170*/  DEPBAR.LE SB0, 0x0 ;  /* 0x000080000000791a */ /* 0x000fe80000000000 */
[----:B------:R-:W-:Y:S01]  /*20180*/  VIADD R174, R107, UR20 ;  /* 0x000000146bae7c36 */ /* 0x000fe20008000000 */
[----:B------:R-:W-:Y:S01]  /*20190*/  BAR.SYNC.DEFER_BLOCKING 0x0 ;  /* 0x0000000000007b1d */ /* 0x000fe20000010000 */
[-C--:B------:R-:W-:Y:S05]  /*201a0*/  HMMA.16816.F32 R4, R184, R192.reuse, R4 ;  /* 0x000000c0b804723c */ /* 0x080fea0000001804 */
[----:B------:R-:W-:Y:S03]  /*201b0*/  VIADD R175, R174, 0xffffffc9 ;  /* 0xffffffc9aeaf7836 */ /* 0x000fe60000000000 */
[C---:B------:R-:W-:Y:S04]  /*201c0*/  HMMA.16816.F32 R8, R200.reuse, R192, R8 ;  /* 0x000000c0c808723c */ /* 0x040fe80000001808 */
[----:B------:R-:W-:Y:S04]  /*201d0*/  IMAD.IADD R173, R223, 0x1, -R175 ;  /* 0x00000001dfad7824 */ /* 0x000fe800078e0aaf */
[-C--:B------:R-:W-:Y:S03]  /*201e0*/  HMMA.16816.F32 R12, R200, R194.reuse, R12 ;  /* 0x000000c2c80c723c */ /* 0x080fe6000000180c */
[----:B------:R-:W-:Y:S01]  /*201f0*/  IABS R173, R173 ;  /* 0x000000ad00ad7213 */ /* 0x000fe20000000000 */
[----:B-1----:R-:W-:Y:S04]  /*20200*/  VIADD R3, R0, UR20 ;  /* 0x0000001400037c36 */ /* 0x002fe80008000000 */
[C---:B------:R-:W-:Y:S04]  /*20210*/  HMMA.16816.F32 R16, R184.reuse, R194, R16 ;  /* 0x000000c2b810723c */ /* 0x040fe80000001810 */
[----:B------:R-:W-:Y:S04]  /*20220*/  IMAD.IADD R172, R221, 0x1, -R3 ;  /* 0x00000001ddac7824 */ /* 0x000fe800078e0a03 */
[-C--:B---3--:R-:W-:Y:S03]  /*20230*/  HMMA.16816.F32 R20, R184, R204.reuse, R20 ;  /* 0x000000ccb814723c */ /* 0x088fe60000001814 */
[----:B------:R-:W-:Y:S05]  /*20240*/  IABS R172, R172 ;  /* 0x000000ac00ac7213 */ /* 0x000fea0000000000 */
[C---:B------:R-:W-:Y:S08]  /*20250*/  HMMA.16816.F32 R24, R200.reuse, R204, R24 ;  /* 0x000000ccc818723c */ /* 0x040ff00000001818 */
[-C--:B------:R-:W-:Y:S08]  /*20260*/  HMMA.16816.F32 R28, R200, R206.reuse, R28 ;  /* 0x000000cec81c723c */ /* 0x080ff0000000181c */
[C---:B------:R-:W-:Y:S08]  /*20270*/  HMMA.16816.F32 R32, R184.reuse, R206, R32 ;  /* 0x000000ceb820723c */ /* 0x040ff00000001820 */
[-C--:B--2---:R-:W-:Y:S08]  /*20280*/  HMMA.16816.F32 R36, R184, R176.reuse, R36 ;  /* 0x000000b0b824723c */ /* 0x084ff00000001824 */
[C---:B------:R-:W-:Y:S04]  /*20290*/  HMMA.16816.F32 R40, R200.reuse, R176, R40 ;  /* 0x000000b0c828723c */ /* 0x040fe80000001828 */
[----:B------:R-:W-:Y:S02]  /*202a0*/  IMAD.MOV.U32 R177, RZ, RZ, R173 ;  /* 0x000000ffffb17224 */ /* 0x000fe400078e00ad */
[----:B------:R-:W-:Y:S02]  /*202b0*/  IMAD.IADD R176, R223, 0x1, -R3 ;  /* 0x00000001dfb07824 */ /* 0x000fe400078e0a03 */
[-C--:B------:R-:W-:Y:S03]  /*202c0*/  HMMA.16816.F32 R44, R200, R178.reuse, R44 ;  /* 0x000000b2c82c723c */ /* 0x080fe6000000182c */
[----:B------:R-:W-:Y:S04]  /*202d0*/  IABS R176, R176 ;  /* 0x000000b000b07213 */ /* 0x000fe80000000000 */
[----:B------:R-:W-:Y:S01]  /*202e0*/  I2FP.F32.S32 R173, R176 ;  /* 0x000000b000ad7245 */ /* 0x000fe20000201400 */
[C---:B------:R-:W-:Y:S04]  /*202f0*/  HMMA.16816.F32 R48, R184.reuse, R178, R48 ;  /* 0x000000b2b830723c */ /* 0x040fe80000001830 */
[----:B------:R-:W-:Y:S04]  /*20300*/  FFMA.FTZ R4, R173, -UR5, R4 ;  /* 0x80000005ad047c23 */ /* 0x000fe80008010004 */
[-C--:B----4-:R-:W-:Y:S08]  /*20310*/  HMMA.16816.F32 R52, R184, R100.reuse, R52 ;  /* 0x00000064b834723c */ /* 0x090ff00000001834 */
[C---:B------:R-:W-:Y:S04]  /*20320*/  HMMA.16816.F32 R56, R200.reuse, R100, R56 ;  /* 0x00000064c838723c */ /* 0x040fe80000001838 */
[----:B------:R-:W-:Y:S02]  /*20330*/  I2FP.F32.S32 R101, R177 ;  /* 0x000000b100657245 */ /* 0x000fe40000201400 */
[----:B------:R-:W-:Y:S01]  /*20340*/  I2FP.F32.S32 R100, R172 ;  /* 0x000000ac00647245 */ /* 0x000fe20000201400 */
[----:B------:R-:W-:Y:S01]  /*20350*/  IMAD.IADD R172, R221, 0x1, -R175 ;  /* 0x00000001ddac7824 */ /* 0x000fe200078e0aaf */
[-C--:B------:R-:W-:Y:S03]  /*20360*/  HMMA.16816.F32 R60, R200, R102.reuse, R60 ;  /* 0x00000066c83c723c */ /* 0x080fe6000000183c */
[----:B------:R-:W-:Y:S01]  /*20370*/  FFMA.FTZ R5, R101, -UR5, R5 ;  /* 0x8000000565057c23 */ /* 0x000fe20008010005 */
[--C-:B------:R-:W-:Y:S02]  /*20380*/  IMAD.IADD R101, R220, 0x1, -R3.reuse ;  /* 0x00000001dc657824 */ /* 0x100fe400078e0a03 */
[----:B------:R-:W-:Y:S01]  /*20390*/  FFMA.FTZ R6, R100, -UR5, R6 ;  /* 0x8000000564067c23 */ /* 0x000fe20008010006 */
[----:B------:R-:W-:Y:S02]  /*203a0*/  IMAD.IADD R3, R222, 0x1, -R3 ;  /* 0x00000001de037824 */ /* 0x000fe400078e0a03 */
[----:B------:R-:W-:Y:S01]  /*203b0*/  IMAD.IADD R100, R220, 0x1, -R175 ;  /* 0x00000001dc647824 */ /* 0x000fe200078e0aaf */
[----:B------:R-:W-:Y:S01]  /*203c0*/  IABS R173, R101 ;  /* 0x0000006500ad7213 */ /* 0x000fe20000000000 */
[----:B------:R-:W-:Y:S04]  /*203d0*/  HMMA.16816.F32 R64, R184, R102, R64 ;  /* 0x00000066b840723c */ /* 0x000fe80000001840 */
[----:B------:R-:W-:Y:S01]  /*203e0*/  IABS R101, R172 ;  /* 0x000000ac00657213 */ /* 0x000fe20000000000 */
[----:B------:R-:W-:Y:S01]  /*203f0*/  VIADD R102, R223, -UR9 ;  /* 0x80000009df667c36 */ /* 0x000fe20008000000 */
[----:B------:R-:W-:Y:S01]  /*20400*/  IABS R172, R3 ;  /* 0x0000000300ac7213 */ /* 0x000fe20000000000 */
[----:B------:R-:W-:Y:S01]  /*20410*/  VIADD R103, R0, 0x1 ;  /* 0x0000000100677836 */ /* 0x000fe20000000000 */
[----:B------:R-:W-:Y:S01]  /*20420*/  IABS R3, R100 ;  /* 0x0000006400037213 */ /* 0x000fe20000000000 */
[----:B------:R-:W-:Y:S01]  /*20430*/  IMAD.MOV.U32 R100, RZ, RZ, R101 ;  /* 0x000000ffff647224 */ /* 0x000fe200078e0065 */
[----:B------:R-:W-:Y:S02]  /*20440*/  I2FP.F32.S32 R101, R173 ;  /* 0x000000ad00657245 */ /* 0x000fe40000201400 */
[----:B------:R-:W-:Y:S02]  /*20450*/  I2FP.F32.S32 R3, R3 ;  /* 0x0000000300037245 */ /* 0x000fe40000201400 */
[----:B------:R-:W-:Y:S01]  /*20460*/  I2FP.F32.S32 R100, R100 ;  /* 0x0000006400647245 */ /* 0x000fe20000201400 */
[----:B------:R-:W-:Y:S01]  /*20470*/  FFMA.FTZ R8, R101, -UR5, R8 ;  /* 0x8000000565087c23 */ /* 0x000fe20008010008 */
[----:B------:R-:W-:Y:S01]  /*20480*/  I2FP.F32.S32 R172, R172 ;  /* 0x000000ac00ac7245 */ /* 0x000fe20000201400 */
[----:B------:R-:W-:Y:S01]  /*20490*/  VIADD R101, R221, -UR9 ;  /* 0x80000009dd657c36 */ /* 0x000fe20008000000 */
[-C--:B------:R-:W-:Y:S01]  /*204a0*/  ISETP.GT.AND P0, PT, R102, R0.reuse, PT ;  /* 0x000000006600720c */ /* 0x080fe20003f04270 */
[----:B------:R-:W-:Y:S01]  /*204b0*/  FFMA.FTZ R7, R100, -UR5, R7 ;  /* 0x8000000564077c23 */ /* 0x000fe20008010007 */
[----:B------:R-:W-:Y:S02]  /*204c0*/  VIADD R100, R220, -UR9 ;  /* 0x80000009dc647c36 */ /* 0x000fe40008000000 */
[----:B------:R-:W-:Y:S01]  /*204d0*/  FFMA.FTZ R9, R3, -UR5, R9 ;  /* 0x8000000503097c23 */ /* 0x000fe20008010009 */
[----:B------:R-:W-:Y:S01]  /*204e0*/  ISETP.GT.AND P5, PT, R101, R0, PT ;  /* 0x000000006500720c */ /* 0x000fe20003fa4270 */
[----:B------:R-:W-:Y:S02]  /*204f0*/  VIADD R3, R222, -UR9 ;  /* 0x80000009de037c36 */ /* 0x000fe40008000000 */
[----:B------:R-:W-:Y:S01]  /*20500*/  FFMA.FTZ R10, R172, -UR5, R10 ;  /* 0x80000005ac0a7c23 */ /* 0x000fe2000801000a */
[----:B------:R-:W-:Y:S09]  /*20510*/  BRA.U.ANY UP0, `(.L_x_1262) ;  /* 0xffffffed00507547 */ /* 0x000ff2000b93ffff */
.L_x_1261:
[-C--:B------:R-:W-:Y:S01]  /*20520*/  ISETP.GT.AND P3, PT, R102, R103.reuse, PT ;  /* 0x000000676600720c */ /* 0x080fe20003f64270 */
[----:B------:R-:W2:Y:S01]  /*20530*/  LDL.64 R188, [R1+0x170] ;  /* 0x0001700001bc7983 */ /* 0x000ea20000100a00 */
[----:B------:R-:W-:Y:S01]  /*20540*/  ISETP.GT.AND P2, PT, R100, R0, PT ;  /* 0x000000006400720c */ /* 0x000fe20003f44270 */
[----:B------:R-:W-:Y:S01]  /*20550*/  IMAD.IADD R175, R222, 0x1, -R175 ;  /* 0x00000001deaf7824 */ /* 0x000fe200078e0aaf */
[----:B-1----:R-:W-:Y:S01]  /*20560*/  FSEL R176, R6, -INF , !P5 ;  /* 0xff80000006b07808 */ /* 0x002fe20006800000 */
[----:B------:R-:W-:Y:S01]  /*20570*/  VIADD R6, R174, 0xffffffd0 ;  /* 0xffffffd0ae067836 */ /* 0x000fe20000000000 */
[----:B------:R-:W-:Y:S01]  /*20580*/  FSEL R173, R4, -INF , !P0 ;  /* 0xff80000004ad7808 */ /* 0x000fe20004000000 */
[----:B------:R-:W3:Y:S01]  /*20590*/  LDL.64 R186, [R1+0x150] ;  /* 0x0001500001ba7983 */ /* 0x000ee20000100a00 */
[----:B------:R-:W-:Y:S01]  /*205a0*/  FSEL R177, R5, -INF , !P3 ;  /* 0xff80000005b17808 */ /* 0x000fe20005800000 */
[----:B------:R-:W-:Y:S01]  /*205b0*/  VIADD R5, R174, 0xffffffd1 ;  /* 0xffffffd1ae057836 */ /* 0x000fe20000000000 */
[-C--:B------:R-:W-:Y:S01]  /*205c0*/  ISETP.GT.AND P0, PT, R101, R103.reuse, PT ;  /* 0x000000676500720c */ /* 0x080fe20003f04270 */
[----:B------:R-:W-:Y:S01]  /*205d0*/  UIADD3 UR10, UPT, UPT, UR36, 0x3c6ef372, URZ ;  /* 0x3c6ef372240a7890 */ /* 0x000fe2000fffe0ff */
[----:B------:R-:W-:Y:S01]  /*205e0*/  FSEL R179, R8, -INF , !P2 ;  /* 0xff80000008b37808 */ /* 0x000fe20005000000 */
[C-C-:B------:R-:W-:Y:S01]  /*205f0*/  IMAD.IADD R8, R220.reuse, 0x1, -R6.reuse ;  /* 0x00000001dc087824 */ /* 0x140fe200078e0a06 */
[----:B------:R-:W-:Y:S01]  /*20600*/  FSEL R172, R7, -INF , !P0 ;  /* 0xff80000007ac7808 */ /* 0x000fe20004000000 */
[--C-:B------:R-:W-:Y:S01]  /*20610*/  IMAD.IADD R4, R220, 0x1, -R5.reuse ;  /* 0x00000001dc047824 */ /* 0x100fe200078e0a05 */
[----:B------:R-:W-:Y:S01]  /*20620*/  ISETP.GT.AND P3, PT, R100, R103, PT ;  /* 0x000000676400720c */ /* 0x000fe20003f64270 */
[C---:B------:R-:W-:Y:S01]  /*20630*/  IMAD.IADD R7, R222.reuse, 0x1, -R6 ;  /* 0x00000001de077824 */ /* 0x040fe200078e0a06 */
[----:B------:R-:W-:Y:S01]  /*20640*/  IABS R8, R8 ;  /* 0x0000000800087213 */ /* 0x000fe20000000000 */
[----:B------:R-:W4:Y:S01]  /*20650*/  LDL.64 R184, [R1+0x148] ;  /* 0x0001480001b87983 */ /* 0x000f220000100a00 */
[----:B------:R-:W-:Y:S01]  /*20660*/  IABS R4, R4 ;  /* 0x0000000400047213 */ /* 0x000fe20000000000 */
[----:B------:R-:W-:Y:S01]  /*20670*/  UIADD3 UR12, UPT, UPT, UR36, -0x255992d5, URZ ;  /* 0xdaa66d2b240c7890 */ /* 0x000fe2000fffe0ff */
[----:B------:R-:W-:Y:S01]  /*20680*/  IABS R7, R7 ;  /* 0x0000000700077213 */ /* 0x000fe20000000000 */
[----:B------:R-:W-:Y:S01]  /*20690*/  UIADD3 UR15, UPT, UPT, UR37, -0x56f99767, URZ ;  /* 0xa9066899250f7890 */ /* 0x000fe2000fffe0ff */
[----:B------:R-:W-:Y:S01]  /*206a0*/  FSEL R178, R9, -INF , !P3 ;  /* 0xff80000009b27808 */ /* 0x000fe20005800000 */
[----:B------:R-:W4:Y:S01]  /*206b0*/  LDL R182, [R1+0x140] ;  /* 0x0001400001b67983 */ /* 0x000f220000100800 */
[----:B------:R-:W-:Y:S01]  /*206c0*/  I2FP.F32.S32 R9, R8 ;  /* 0x0000000800097245 */ /* 0x000fe20000201400 */
[----:B------:R-:W-:Y:S01]  /*206d0*/  UIADD3 UR14, UPT, UPT, UR37, 0x646e171e, URZ ;  /* 0x646e171e250e7890 */ /* 0x000fe2000fffe0ff */
[----:B------:R-:W-:Y:S01]  /*206e0*/  I2FP.F32.S32 R8, R4 ;  /* 0x0000000400087245 */ /* 0x000fe20000201400 */
[----:B------:R-:W4:Y:S01]  /*206f0*/  LDL R180, [R1+0x13c] ;  /* 0x00013c0001b47983 */ /* 0x000f220000100800 */
[----:B------:R-:W-:Y:S01]  /*20700*/  I2FP.F32.S32 R4, R7 ;  /* 0x0000000700047245 */ /* 0x000fe20000201400 */
[--C-:B------:R-:W-:Y:S01]  /*20710*/  IMAD.IADD R7, R222, 0x1, -R5.reuse ;  /* 0x00000001de077824 */ /* 0x100fe200078e0a05 */
[----:B------:R-:W-:Y:S01]  /*20720*/  IABS R175, R175 ;  /* 0x000000af00af7213 */ /* 0x000fe20000000000 */
[----:B------:R-:W-:Y:S01]  /*20730*/  STL.64 [R1+0x1a8], R214 ;  /* 0x0001a8d601007387 */ /* 0x000fe20000100a00 */
[----:B------:R-:W-:Y:S01]  /*20740*/  ISETP.GT.AND P4, PT, R3, R0, PT ;  /* 0x000000000300720c */ /* 0x000fe20003f84270 */
[----:B------:R-:W-:Y:S01]  /*20750*/  FFMA.FTZ R14, R4, -UR5, R14 ;  /* 0x80000005040e7c23 */ /* 0x000fe2000801000e */
[----:B------:R-:W-:Y:S01]  /*20760*/  I2FP.F32.S32 R175, R175 ;  /* 0x000000af00af7245 */ /* 0x000fe20000201400 */
[----:B------:R-:W-:Y:S01]  /*20770*/  IMAD.IADD R4, R223, 0x1, -R5 ;  /* 0x00000001df047824 */ /* 0x000fe200078e0a05 */
[----:B------:R-:W-:Y:S01]  /*20780*/  FSEL R10, R10, -INF , !P4 ;  /* 0xff8000000a0a7808 */ /* 0x000fe20006000000 */
[----:B------:R-:W-:Y:S01]  /*20790*/  FFMA.FTZ R13, R8, -UR5, R13 ;  /* 0x80000005080d7c23 */ /* 0x000fe2000801000d */
[----:B------:R-:W-:Y:S01]  /*207a0*/  ISETP.GT.AND P5, PT, R3, R103, PT ;  /* 0x000000670300720c */ /* 0x000fe20003fa4270 */
[----:B------:R-:W-:Y:S01]  /*207b0*/  FFMA.FTZ R12, R9, -UR5, R12 ;  /* 0x80000005090c7c23 */ /* 0x000fe2000801000c */
[----:B------:R-:W-:Y:S01]  /*207c0*/  IABS R9, R7 ;  /* 0x0000000700097213 */ /* 0x000fe20000000000 */
[--C-:B------:R-:W-:Y:S01]  /*207d0*/  IMAD.IADD R8, R223, 0x1, -R6.reuse ;  /* 0x00000001df087824 */ /* 0x100fe200078e0a06 */
[----:B------:R-:W-:Y:S01]  /*207e0*/  ISETP.GE.AND P0, PT, R103, R227, PT ;  /* 0x000000e36700720c */ /* 0x000fe20003f06270 */
[----:B------:R-:W-:Y:S01]  /*207f0*/  IMAD.IADD R6, R221, 0x1, -R6 ;  /* 0x00000001dd067824 */ /* 0x000fe200078e0a06 */
[C---:B------:R-:W-:Y:S01]  /*20800*/  ISETP.GE.AND P2, PT, R103.reuse, R228, PT ;  /* 0x000000e46700720c */ /* 0x040fe20003f46270 */
[----:B------:R-:W-:Y:S01]  /*20810*/  STL [R1+0x1a0], R212 ;  /* 0x0001a0d401007387 */ /* 0x000fe20000100800 */
[C---:B------:R-:W-:Y:S01]  /*20820*/  ISETP.GE.AND P3, PT, R103.reuse, R208, PT ;  /* 0x000000d06700720c */ /* 0x040fe20003f66270 */
[----:B------:R-:W-:Y:S01]  /*20830*/  USHF.L.U32 UR9, UR23, 0x1, URZ ;  /* 0x0000000117097899 */ /* 0x000fe200080006ff */
[----:B------:R-:W-:Y:S01]  /*20840*/  ISETP.GE.AND P4, PT, R103, R209, PT ;  /* 0x000000d16700720c */ /* 0x000fe20003f86270 */
[----:B------:R-:W-:Y:S01]  /*20850*/  STL [R1+0x19c], R211 ;  /* 0x00019cd301007387 */ /* 0x000fe20000100800 */
[----:B------:R-:W-:Y:S01]  /*20860*/  IABS R103, R4 ;  /* 0x0000000400677213 */ /* 0x000fe20000000000 */
[----:B------:R-:W-:Y:S01]  /*20870*/  IMAD.IADD R5, R221, 0x1, -R5 ;  /* 0x00000001dd057824 */ /* 0x000fe200078e0a05 */
[----:B------:R-:W-:Y:S01]  /*20880*/  IABS R7, R8 ;  /* 0x0000000800077213 */ /* 0x000fe20000000000 */
[----:B------:R-:W-:Y:S01]  /*20890*/  FFMA.FTZ R11, R175, -UR5, R11 ;  /* 0x80000005af0b7c23 */ /* 0x000fe2000801000b */
[----:B------:R-:W-:Y:S01]  /*208a0*/  IABS R175, R6 ;  /* 0x0000000600af7213 */ /* 0x000fe20000000000 */
[----:B------:R-:W-:Y:S01]  /*208b0*/  IMAD.MOV.U32 R4, RZ, RZ, R9 ;  /* 0x000000ffff047224 */ /* 0x000fe200078e0009 */
[----:B------:R-:W-:Y:S01]  /*208c0*/  IABS R8, R5 ;  /* 0x0000000500087213 */ /* 0x000fe20000000000 */
[----:B------:R-:W-:Y:S01]  /*208d0*/  UIADD3 UR21, UPT, UPT, UR37, 0x76cf5d0a, URZ ;  /* 0x76cf5d0a25157890 */ /* 0x000fe2000fffe0ff */
[----:B------:R-:W-:Y:S01]  /*208e0*/  I2FP.F32.S32 R5, R7 ;  /* 0x0000000700057245 */ /* 0x000fe20000201400 */
[----:B------:R-:W-:Y:S01]  /*208f0*/  IMAD.MOV.U32 R7, RZ, RZ, R175 ;  /* 0x000000ffff077224 */ /* 0x000fe200078e00af */
[----:B------:R-:W-:Y:S01]  /*20900*/  I2FP.F32.S32 R4, R4 ;  /* 0x0000000400047245 */ /* 0x000fe20000201400 */
[----:B------:R-:W-:Y:S01]  /*20910*/  UIADD3 UR11, UPT, UPT, UR36, 0x78dde6e4, URZ ;  /* 0x78dde6e4240b7890 */ /* 0x000fe2000fffe0ff */
[----:B------:R-:W-:Y:S01]  /*20920*/  FSEL R11, R11, -INF , !P5 ;  /* 0xff8000000b0b7808 */ /* 0x000fe20006800000 */
[----:B------:R-:W-:Y:S01]  /*20930*/  FFMA.FTZ R16, R5, -UR5, R16 ;  /* 0x8000000505107c23 */ /* 0x000fe20008010010 */
[----:B------:R-:W-:Y:S01]  /*20940*/  I2FP.F32.S32 R5, R8 ;  /* 0x0000000800057245 */ /* 0x000fe20000201400 */
[----:B------:R-:W-:Y:S01]  /*20950*/  FFMA.FTZ R15, R4, -UR5, R15 ;  /* 0x80000005040f7c23 */ /* 0x000fe2000801000f */
[----:B------:R-:W-:Y:S01]  /*20960*/  I2FP.F32.S32 R4, R7 ;  /* 0x0000000700047245 */ /* 0x000fe20000201400 */
[----:B------:R-:W-:Y:S01]  /*20970*/  VIADD R7, R174, 0xffffffd8 ;  /* 0xffffffd8ae077836 */ /* 0x000fe20000000000 */
[C---:B------:R-:W-:Y:S01]  /*20980*/  ISETP.GE.AND P5, PT, R0.reuse, R227, PT ;  /* 0x000000e30000720c */ /* 0x040fe20003fa6270 */
[----:B------:R-:W-:Y:S01]  /*20990*/  FFMA.FTZ R19, R5, -UR5, R19 ;  /* 0x8000000505137c23 */ /* 0x000fe20008010013 */
[----:B------:R-:W-:Y:S01]  /*209a0*/  LOP3.LUT R247, R247, 0xfffffff7, RZ, 0xc0, !PT ;  /* 0xfffffff7f7f77812 */ /* 0x000fe200078ec0ff */
[----:B------:R-:W-:Y:S01]  /*209b0*/  VIADD R5, R0, 0x8 ;  /* 0x0000000800057836 */ /* 0x000fe20000000000 */
[----:B------:R-:W-:Y:S01]  /*209c0*/  FSEL R251, R173, -INF , !P5 ;  /* 0xff800000adfb7808 */ /* 0x000fe20006800000 */
[----:B------:R-:W-:Y:S01]  /*209d0*/  FFMA.FTZ R18, R4, -UR5, R18 ;  /* 0x8000000504127c23 */ /* 0x000fe20008010012 */
[C---:B------:R-:W-:Y:S01]  /*209e0*/  ISETP.GE.AND P5, PT, R0.reuse, R228, PT ;  /* 0x000000e40000720c */ /* 0x040fe20003fa6270 */
[----:B------:R-:W-:Y:S01]  /*209f0*/  VIADD R4, R0, 0x9 ;  /* 0x0000000900047836 */ /* 0x000fe20000000000 */
[----:B------:R-:W-:Y:S01]  /*20a00*/  FSEL R250, R177, -INF , !P0 ;  /* 0xff800000b1fa7808 */ /* 0x000fe20004000000 */
[----:B------:R-:W-:Y:S01]  /*20a10*/  IMAD.IADD R8, R221, 0x1, -R7 ;  /* 0x00000001dd087824 */ /* 0x000fe200078e0a07 */
[----:B------:R-:W-:Y:S01]  /*20a20*/  FSEL R216, R176, -INF , !P5 ;  /* 0xff800000b0d87808 */ /* 0x000fe20006800000 */
[----:B------:R-:W-:Y:S01]  /*20a30*/  IMAD.MOV.U32 R6, RZ, RZ, R103 ;  /* 0x000000ffff067224 */ /* 0x000fe200078e0067 */
[C---:B------:R-:W-:Y:S01]  /*20a40*/  ISETP.GT.AND P0, PT, R100.reuse, R5, PT ;  /* 0x000000056400720c */ /* 0x040fe20003f04270 */
[----:B------:R-:W-:Y:S01]  /*20a50*/  UIADD3 UR17, UPT, UPT, UR37, 0x32370b8f, URZ ;  /* 0x32370b8f25117890 */ /* 0x000fe2000fffe0ff */
[-C--:B------:R-:W-:Y:S01]  /*20a60*/  ISETP.GT.AND P5, PT, R100, R4.reuse, PT ;  /* 0x000000046400720c */ /* 0x080fe20003fa4270 */
[----:B------:R-:W-:Y:S01]  /*20a70*/  UIADD3 UR16, UPT, UPT, UR37, -0x126145ec, URZ ;  /* 0xed9eba1425107890 */ /* 0x000fe2000fffe0ff */
[----:B------:R-:W-:Y:S01]  /*20a80*/  @P1 LOP3.LUT R247, R247, 0x8, RZ, 0xfc, !PT ;  /* 0x00000008f7f71812 */ /* 0x000fe200078efcff */
[----:B------:R-:W-:Y:S01]  /*20a90*/  UISETP.GT.AND UP0, UPT, UR23, UR18, UPT ;  /* 0x000000121700728c */ /* 0x000fe2000bf04270 */
[----:B------:R-:W-:Y:S01]  /*20aa0*/  FSEL R12, R12, -INF , !P0 ;  /* 0xff8000000c0c7808 */ /* 0x000fe20004000000 */
[----:B------:R-:W-:Y:S01]  /*20ab0*/  UIADD3 UR23, UPT, UPT, UR23, -0x1, URZ ;  /* 0xffffffff17177890 */ /* 0x000fe2000fffe0ff */
[----:B------:R-:W-:Y:S02]  /*20ac0*/  FSEL R13, R13, -INF , !P5 ;  /* 0xff8000000d0d7808 */ /* 0x000fe40006800000 */
[----:B------:R-:W-:Y:S02]  /*20ad0*/  LOP3.LUT R247, R247, 0xfffffffb, RZ, 0xc0, !PT ;  /* 0xfffffffbf7f77812 */ /* 0x000fe400078ec0ff */
[C---:B------:R-:W-:Y:S02]  /*20ae0*/  ISETP.GT.AND P0, PT, R3.reuse, R4, PT ;  /* 0x000000040300720c */ /* 0x040fe40003f04270 */
[----:B------:R-:W-:Y:S02]  /*20af0*/  ISETP.GE.AND P5, PT, R0, R209, PT ;  /* 0x000000d10000720c */ /* 0x000fe40003fa6270 */
[----:B------:R-:W-:Y:S02]  /*20b00*/  I2FP.F32.S32 R6, R6 ;  /* 0x0000000600067245 */ /* 0x000fe40000201400 */
[----:B------:R-:W-:Y:S02]  /*20b10*/  FSEL R252, R172, -INF , !P2 ;  /* 0xff800000acfc7808 */ /* 0x000fe40005000000 */
[-C--:B------:R-:W-:Y:S01]  /*20b20*/  ISETP.GT.AND P2, PT, R3, R5.reuse, PT ;  /* 0x000000050300720c */ /* 0x080fe20003f44270 */
[----:B------:R-:W-:Y:S01]  /*20b30*/  FFMA.FTZ R17, R6, -UR5, R17 ;  /* 0x8000000506117c23 */ /* 0x000fe20008010011 */
[----:B------:R-:W-:Y:S01]  /*20b40*/  @P6 LOP3.LUT R247, R247, 0x4, RZ, 0xfc, !PT ;  /* 0x00000004f7f76812 */ /* 0x000fe200078efcff */
[----:B------:R-:W-:Y:S01]  /*20b50*/  VIADD R6, R174, 0xffffffd9 ;  /* 0xffffffd9ae067836 */ /* 0x000fe20000000000 */
[----:B------:R-:W-:Y:S02]  /*20b60*/  FSEL R15, R15, -INF , !P0 ;  /* 0xff8000000f0f7808 */ /* 0x000fe40004000000 */
[----:B------:R-:W-:Y:S01]  /*20b70*/  FSEL R181, R10, -INF , !P5 ;  /* 0xff8000000ab57808 */ /* 0x000fe20006800000 */
[--C-:B------:R-:W-:Y:S01]  /*20b80*/  IMAD.IADD R10, R221, 0x1, -R6.reuse ;  /* 0x00000001dd0a7824 */ /* 0x100fe200078e0a06 */
[----:B------:R-:W-:Y:S02]  /*20b90*/  ISETP.GE.AND P6, PT, R0, R208, PT ;  /* 0x000000d00000720c */ /* 0x000fe40003fc6270 */
[----:B------:R-:W-:Y:S02]  /*20ba0*/  ISETP.GT.AND P5, PT, R101, R4, PT ;  /* 0x000000046500720c */ /* 0x000fe40003fa4270 */
[----:B------:R-:W-:Y:S02]  /*20bb0*/  ISETP.GE.AND P0, PT, R5, R208, PT ;  /* 0x000000d00500720c */ /* 0x000fe40003f06270 */
[----:B------:R-:W-:Y:S02]  /*20bc0*/  FSEL R14, R14, -INF , !P2 ;  /* 0xff8000000e0e7808 */ /* 0x000fe40005000000 */
[----:B------:R-:W-:Y:S02]  /*20bd0*/  FSEL R178, R178, -INF , !P3 ;  /* 0xff800000b2b27808 */ /* 0x000fe40005800000 */
[CC--:B------:R-:W-:Y:S02]  /*20be0*/  ISETP.GT.AND P1, PT, R102.reuse, R5.reuse, PT ;  /* 0x000000056600720c */ /* 0x0c0fe40003f24270 */
[----:B------:R-:W-:Y:S02]  /*20bf0*/  ISETP.GT.AND P2, PT, R102, R4, PT ;  /* 0x000000046600720c */ /* 0x000fe40003f44270 */
[----:B------:R-:W-:Y:S02]  /*20c00*/  ISETP.GT.AND P3, PT, R101, R5, PT ;  /* 0x000000056500720c */ /* 0x000fe40003f64270 */
[----:B------:R-:W-:Y:S02]  /*20c10*/  FSEL R179, R179, -INF , !P6 ;  /* 0xff800000b3b37808 */ /* 0x000fe40007000000 */
[----:B------:R-:W-:Y:S02]  /*20c20*/  FSEL R183, R11, -INF , !P4 ;  /* 0xff8000000bb77808 */ /* 0x000fe40006000000 */
[----:B------:R-:W-:Y:S02]  /*20c30*/  FSEL R19, R19, -INF , !P5 ;  /* 0xff80000013137808 */ /* 0x000fe40006800000 */
[----:B------:R-:W-:Y:S01]  /*20c40*/  FSEL R176, R12, -INF , !P0 ;  /* 0xff8000000cb07808 */ /* 0x000fe20004000000 */
[--C-:B------:R-:W-:Y:S01]  /*20c50*/  IMAD.IADD R12, R220, 0x1, -R7.reuse ;  /* 0x00000001dc0c7824 */ /* 0x100fe200078e0a07 */
[C---:B------:R-:W-:Y:S02]  /*20c60*/  ISETP.GE.AND P4, PT, R4.reuse, R208, PT ;  /* 0x000000d00400720c */ /* 0x040fe40003f86270 */
[C---:B------:R-:W-:Y:S02]  /*20c70*/  ISETP.GE.AND P0, PT, R4.reuse, R209, PT ;  /* 0x000000d10400720c */ /* 0x040fe40003f06270 */
[C---:B------:R-:W-:Y:S02]  /*20c80*/  ISETP.GE.AND P6, PT, R4.reuse, R227, PT ;  /* 0x000000e30400720c */ /* 0x040fe40003fc6270 */
[-C--:B------:R-:W-:Y:S01]  /*20c90*/  ISETP.GE.AND P5, PT, R4, R228.reuse, PT ;  /* 0x000000e40400720c */ /* 0x080fe20003fa6270 */
[----:B------:R-:W-:Y:S01]  /*20ca0*/  IMAD.IADD R4, R223, 0x1, -R6 ;  /* 0x00000001df047824 */ /* 0x000fe200078e0a06 */
        /* <DEDUP_REMOVED lines=20> */
[----:B------:R-:W-:Y:S01]  /*20df0*/  VIADD R5, R0, 0x10 ;  /* 0x0000001000057836 */ /* 0x000fe20000000000 */
[----:B------:R-:W-:Y:S01]  /*20e00*/  FSEL R172, R15, -INF , !P0 ;  /* 0xff8000000fac7808 */ /* 0x000fe20004000000 */
[----:B------:R-:W-:Y:S01]  /*20e10*/  FFMA.FTZ R20, R11, -UR5, R20 ;  /* 0x800000050b147c23 */ /* 0x000fe20008010014 */
[----:B------:R-:W-:Y:S01]  /*20e20*/  IABS R7, R7 ;  /* 0x0000000700077213 */ /* 0x000fe20000000000 */
[----:B------:R-:W-:Y:S01]  /*20e30*/  FFMA.FTZ R24, R4, -UR5, R24 ;  /* 0x8000000504187c23 */ /* 0x000fe20008010018 */
[----:B------:R-:W-:Y:S01]  /*20e40*/  ISETP.GT.AND P0, PT, R102, R5, PT ;  /* 0x000000056600720c */ /* 0x000fe20003f04270 */
[----:B------:R-:W-:Y:S01]  /*20e50*/  VIADD R4, R0, 0x11 ;  /* 0x0000001100047836 */ /* 0x000fe20000000000 */
[----:B------:R-:W-:Y:S01]  /*20e60*/  FSEL R175, R13, -INF , !P4 ;  /* 0xff8000000daf7808 */ /* 0x000fe20006000000 */
[----:B------:R-:W-:Y:S01]  /*20e70*/  FFMA.FTZ R23, R8, -UR5, R23 ;  /* 0x8000000508177c23 */ /* 0x000fe20008010017 */
[----:B------:R-:W-:Y:S01]  /*20e80*/  FSEL R20, R20, -INF , !P0 ;  /* 0xff80000014147808 */ /* 0x000fe20004000000 */
[--C-:B------:R-:W-:Y:S01]  /*20e90*/  IMAD.IADD R8, R220, 0x1, -R6.reuse ;  /* 0x00000001dc087824 */ /* 0x100fe200078e0a06 */
[----:B------:R-:W-:Y:S01]  /*20ea0*/  ISETP.GT.AND P0, PT, R102, R4, PT ;  /* 0x000000046600720c */ /* 0x000fe20003f04270 */
[C---:B------:R-:W-:Y:S01]  /*20eb0*/  IMAD.IADD R6, R222.reuse, 0x1, -R6 ;  /* 0x00000001de067824 */ /* 0x040fe200078e0a06 */
[----:B------:R-:W-:Y:S01]  /*20ec0*/  I2FP.F32.S32 R7, R7 ;  /* 0x0000000700077245 */ /* 0x000fe20000201400 */
[----:B------:R-:W-:Y:S01]  /*20ed0*/  FFMA.FTZ R22, R9, -UR5, R22 ;  /* 0x8000000509167c23 */ /* 0x000fe20008010016 */
[----:B------:R-:W-:Y:S01]  /*20ee0*/  IABS R9, R8 ;  /* 0x0000000800097213 */ /* 0x000fe20000000000 */
[----:B------:R-:W-:Y:S01]  /*20ef0*/  IMAD.IADD R13, R222, 0x1, -R10 ;  /* 0x00000001de0d7824 */ /* 0x000fe200078e0a0a */
[----:B------:R-:W-:Y:S01]  /*20f00*/  FSEL R21, R21, -INF , !P0 ;  /* 0xff80000015157808 */ /* 0x000fe20004000000 */
[----:B------:R-:W-:Y:S01]  /*20f10*/  FFMA.FTZ R26, R7, -UR5, R26 ;  /* 0x80000005071a7c23 */ /* 0x000fe2000801001a */
[----:B------:R-:W-:Y:S01]  /*20f20*/  IABS R8, R6 ;  /* 0x0000000600087213 */ /* 0x000fe20000000000 */
[----:B------:R-:W-:Y:S01]  /*20f30*/  VIADD R11, R174, 0xffffffe0 ;  /* 0xffffffe0ae0b7836 */ /* 0x000fe20000000000 */
[-C--:B------:R-:W-:Y:S01]  /*20f40*/  ISETP.GT.AND P0, PT, R101, R5.reuse, PT ;  /* 0x000000056500720c */ /* 0x080fe20003f04270 */
[----:B------:R-:W-:Y:S01]  /*20f50*/  IMAD.MOV.U32 R6, RZ, RZ, R9 ;  /* 0x000000ffff067224 */ /* 0x000fe200078e0009 */
[----:B------:R-:W-:Y:S01]  /*20f60*/  I2FP.F32.S32 R8, R8 ;  /* 0x0000000800087245 */ /* 0x000fe20000201400 */
[--C-:B------:R-:W-:Y:S01]  /*20f70*/  IMAD.IADD R7, R222, 0x1, -R11.reuse ;  /* 0x00000001de077824 */ /* 0x100fe200078e0a0b */
[----:B------:R-:W-:Y:S01]  /*20f80*/  FSEL R22, R22, -INF , !P0 ;  /* 0xff80000016167808 */ /* 0x000fe20004000000 */
[----:B------:R-:W-:Y:S01]  /*20f90*/  IMAD.IADD R15, R223, 0x1, -R11 ;  /* 0x00000001df0f7824 */ /* 0x000fe200078e0a0b */
[----:B------:R-:W-:Y:S01]  /*20fa0*/  ISETP.GT.AND P0, PT, R101, R4, PT ;  /* 0x000000046500720c */ /* 0x000fe20003f04270 */
[----:B------:R-:W-:Y:S01]  /*20fb0*/  FFMA.FTZ R27, R8, -UR5, R27 ;  /* 0x80000005081b7c23 */ /* 0x000fe2000801001b */
[-C--:B------:R-:W-:Y:S02]  /*20fc0*/  ISETP.GT.AND P4, PT, R100, R5.reuse, PT ;  /* 0x000000056400720c */ /* 0x080fe40003f84270 */
[----:B------:R-:W-:Y:S02]  /*20fd0*/  I2FP.F32.S32 R6, R6 ;  /* 0x0000000600067245 */ /* 0x000fe40000201400 */
[----:B------:R-:W-:Y:S02]  /*20fe0*/  FSEL R173, R14, -INF , !P2 ;  /* 0xff8000000ead7808 */ /* 0x000fe40005000000 */
[----:B------:R-:W-:Y:S01]  /*20ff0*/  FSEL R23, R23, -INF , !P0 ;  /* 0xff80000017177808 */ /* 0x000fe20004000000 */
[----:B------:R-:W-:Y:S01]  /*21000*/  FFMA.FTZ R25, R6, -UR5, R25 ;  /* 0x8000000506197c23 */ /* 0x000fe20008010019 */
[----:B------:R-:W-:Y:S02]  /*21010*/  FSEL R9, R24, -INF , !P4 ;  /* 0xff80000018097808 */ /* 0x000fe40006000000 */
[C---:B------:R-:W-:Y:S02]  /*21020*/  ISETP.GT.AND P2, PT, R3.reuse, R5, PT ;  /* 0x000000050300720c */ /* 0x040fe40003f44270 */
[-C--:B------:R-:W-:Y:S02]  /*21030*/  ISETP.GT.AND P0, PT, R3, R4.reuse, PT ;  /* 0x000000040300720c */ /* 0x080fe40003f04270 */
[----:B------:R-:W-:Y:S02]  /*21040*/  ISETP.GE.AND P4, PT, R4, R227, PT ;  /* 0x000000e30400720c */ /* 0x000fe40003f86270 */
[----:B------:R-:W-:Y:S02]  /*21050*/  FSEL R244, R16, -INF , !P3 ;  /* 0xff80000010f47808 */ /* 0x000fe40005800000 */
[----:B------:R-:W-:Y:S02]  /*21060*/  ISETP.GT.AND P3, PT, R100, R4, PT ;  /* 0x000000046400720c */ /* 0x000fe40003f64270 */
[----:B------:R-:W-:Y:S02]  /*21070*/  FSEL R8, R26, -INF , !P2 ;  /* 0xff8000001a087808 */ /* 0x000fe40005000000 */
[----:B------:R-:W-:Y:S02]  /*21080*/  FSEL R27, R27, -INF , !P0 ;  /* 0xff8000001b1b7808 */ /* 0x000fe40004000000 */
[----:B------:R-:W-:Y:S02]  /*21090*/  FSEL R235, R21, -INF , !P4 ;  /* 0xff80000015eb7808 */ /* 0x000fe40006000000 */
[C---:B------:R-:W-:Y:S02]  /*210a0*/  ISETP.GE.AND P0, PT, R4.reuse, R228, PT ;  /* 0x000000e40400720c */ /* 0x040fe40003f06270 */
[C---:B------:R-:W-:Y:S02]  /*210b0*/  ISETP.GE.AND P4, PT, R4.reuse, R208, PT ;  /* 0x000000d00400720c */ /* 0x040fe40003f86270 */
[----:B------:R-:W-:Y:S01]  /*210c0*/  ISETP.GE.AND P2, PT, R4, R209, PT ;  /* 0x000000d10400720c */ /* 0x000fe20003f46270 */
[----:B------:R-:W-:Y:S01]  /*210d0*/  IMAD.IADD R4, R220, 0x1, -R10 ;  /* 0x00000001dc047824 */ /* 0x000fe200078e0a0a */
        /* <DEDUP_REMOVED lines=8> */
[--C-:B------:R-:W-:Y:S01]  /*21160*/  IMAD.IADD R5, R220, 0x1, -R11.reuse ;  /* 0x00000001dc057824 */ /* 0x100fe200078e0a0b */
[----:B------:R-:W-:Y:S01]  /*21170*/  IABS R6, R4 ;  /* 0x0000000400067213 */ /* 0x000fe20000000000 */
[----:B------:R-:W-:Y:S01]  /*21180*/  IMAD.IADD R11, R221, 0x1, -R11 ;  /* 0x00000001dd0b7824 */ /* 0x000fe200078e0a0b */
[----:B------:R-:W-:Y:S02]  /*21190*/  IABS R4, R13 ;  /* 0x0000000d00047213 */ /* 0x000fe40000000000 */
        /* <DEDUP_REMOVED lines=11> */
[----:B------:R-:W-:Y:S01]  /*21250*/  FFMA.FTZ R29, R5, -UR5, R29 ;  /* 0x80000005051d7c23 */ /* 0x000fe2000801001d */
[----:B------:R-:W-:Y:S01]  /*21260*/  I2FP.F32.S32 R7, R7 ;  /* 0x0000000700077245 */ /* 0x000fe20000201400 */
[----:B------:R-:W-:Y:S01]  /*21270*/  VIADD R5, R0, 0x18 ;  /* 0x0000001800057836 */ /* 0x000fe20000000000 */
[----:B------:R-:W-:Y:S01]  /*21280*/  FSEL R26, R9, -INF , !P5 ;  /* 0xff800000091a7808 */ /* 0x000fe20006800000 */
[----:B------:R-:W-:Y:S01]  /*21290*/  FFMA.FTZ R28, R6, -UR5, R28 ;  /* 0x80000005061c7c23 */ /* 0x000fe2000801001c */
[----:B------:R-:W-:Y:S01]  /*212a0*/  FSEL R25, R25, -INF , !P4 ;  /* 0xff80000019197808 */ /* 0x000fe20006000000 */
[----:B------:R-:W-:Y:S01]  /*212b0*/  FFMA.FTZ R30, R4, -UR5, R30 ;  /* 0x80000005041e7c23 */ /* 0x000fe2000801001e */
[-C--:B------:R-:W-:Y:S01]  /*212c0*/  ISETP.GT.AND P0, PT, R100, R5.reuse, PT ;  /* 0x000000056400720c */ /* 0x080fe20003f04270 */
[--C-:B------:R-:W-:Y:S01]  /*212d0*/  IMAD.IADD R6, R223, 0x1, -R10.reuse ;  /* 0x00000001df067824 */ /* 0x100fe200078e0a0a */
[----:B------:R-:W-:Y:S01]  /*212e0*/  ISETP.GT.AND P4, PT, R101, R5, PT ;  /* 0x000000056500720c */ /* 0x000fe20003f84270 */
[----:B------:R-:W-:Y:S01]  /*212f0*/  VIADD R4, R0, 0x19 ;  /* 0x0000001900047836 */ /* 0x000fe20000000000 */
[----:B------:R-:W-:Y:S01]  /*21300*/  FSEL R23, R28, -INF , !P0 ;  /* 0xff8000001c177808 */ /* 0x000fe20004000000 */
[----:B------:R-:W-:Y:S01]  /*21310*/  FFMA.FTZ R31, R7, -UR5, R31 ;  /* 0x80000005071f7c23 */ /* 0x000fe2000801001f */
[----:B------:R-:W-:Y:S01]  /*21320*/  IABS R6, R6 ;  /* 0x0000000600067213 */ /* 0x000fe20000000000 */
[----:B------:R-:W-:Y:S01]  /*21330*/  IMAD.IADD R10, R221, 0x1, -R10 ;  /* 0x00000001dd0a7824 */ /* 0x000fe200078e0a0a */
[----:B------:R-:W-:Y:S02]  /*21340*/  IABS R7, R11 ;  /* 0x0000000b00077213 */ /* 0x000fe40000000000 */
[----:B------:R-:W-:Y:S02]  /*21350*/  ISETP.GT.AND P0, PT, R100, R4, PT ;  /* 0x000000046400720c */ /* 0x000fe40003f04270 */
[----:B------:R-:W-:Y:S02]  /*21360*/  I2FP.F32.S32 R6, R6 ;  /* 0x0000000600067245 */ /* 0x000fe40000201400 */
[----:B------:R-:W-:Y:S02]  /*21370*/  FSEL R22, R29, -INF , !P0 ;  /* 0xff8000001d167808 */ /* 0x000fe40004000000 */
[----:B------:R-:W-:Y:S01]  /*21380*/  I2FP.F32.S32 R7, R7 ;  /* 0x0000000700077245 */ /* 0x000fe20000201400 */
[----:B------:R-:W-:Y:S01]  /*21390*/  FFMA.FTZ R33, R6, -UR5, R33 ;  /* 0x8000000506217c23 */ /* 0x000fe20008010021 */
[-C--:B------:R-:W-:Y:S01]  /*213a0*/  ISETP.GT.AND P0, PT, R3, R5.reuse, PT ;  /* 0x000000050300720c */ /* 0x080fe20003f04270 */
[----:B------:R-:W-:Y:S01]  /*213b0*/  VIADD R6, R174, 0xffffffe8 ;  /* 0xffffffe8ae067836 */ /* 0x000fe20000000000 */
[----:B------:R-:W-:Y:S01]  /*213c0*/  IABS R10, R10 ;  /* 0x0000000a000a7213 */ /* 0x000fe20000000000 */
[----:B------:R-:W-:Y:S01]  /*213d0*/  FFMA.FTZ R34, R7, -UR5, R34 ;  /* 0x8000000507227c23 */ /* 0x000fe20008010022 */
[----:B------:R-:W-:Y:S01]  /*213e0*/  FSEL R24, R30, -INF , !P0 ;  /* 0xff8000001e187808 */ /* 0x000fe20004000000 */
[----:B------:R-:W-:Y:S01]  /*213f0*/  IMAD.IADD R7, R223, 0x1, -R6 ;  /* 0x00000001df077824 */ /* 0x000fe200078e0a06 */
[-C--:B------:R-:W-:Y:S01]  /*21400*/  ISETP.GT.AND P0, PT, R3, R4.reuse, PT ;  /* 0x000000040300720c */ /* 0x080fe20003f04270 */
[----:B------:R-:W-:Y:S01]  /*21410*/  VIADD R30, R174, 0x1 ;  /* 0x00000001ae1e7836 */ /* 0x000fe20000000000 */
[----:B------:R-:W-:Y:S02]  /*21420*/  ISETP.GT.AND P5, PT, R102, R4, PT ;  /* 0x000000046600720c */ /* 0x000fe40003fa4270 */
[----:B------:R-:W-:Y:S01]  /*21430*/  FSEL R28, R8, -INF , !P3 ;  /* 0xff800000081c7808 */ /* 0x000fe20005800000 */
[----:B------:R-:W-:Y:S01]  /*21440*/  VIADD R8, R174, 0xffffffe9 ;  /* 0xffffffe9ae087836 */ /* 0x000fe20000000000 */
[----:B------:R-:W-:Y:S02]  /*21450*/  I2FP.F32.S32 R10, R10 ;  /* 0x0000000a000a7245 */ /* 0x000fe40000201400 */
[----:B------:R-:W-:Y:S01]  /*21460*/  FSEL R21, R31, -INF , !P0 ;  /* 0xff8000001f157808 */ /* 0x000fe20004000000 */
[----:B------:R-:W-:Y:S01]  /*21470*/  IMAD.IADD R12, R221, 0x1, -R8 ;  /* 0x00000001dd0c7824 */ /* 0x000fe200078e0a08 */
[----:B------:R-:W-:Y:S01]  /*21480*/  FSEL R27, R27, -INF , !P2 ;  /* 0xff8000001b1b7808 */ /* 0x000fe20005000000 */
[----:B------:R-:W-:Y:S01]  /*21490*/  FFMA.FTZ R35, R10, -UR5, R35 ;  /* 0x800000050a237c23 */ /* 0x000fe20008010023 */
[----:B------:R-:W-:Y:S01]  /*214a0*/  FSEL R33, R33, -INF , !P5 ;  /* 0xff80000021217808 */ /* 0x000fe20006800000 */
[----:B------:R-:W-:Y:S01]  /*214b0*/  IMAD.IADD R10, R221, 0x1, -R6 ;  /* 0x00000001dd0a7824 */ /* 0x000fe200078e0a06 */
        /* <DEDUP_REMOVED lines=18> */
[----:B------:R-:W-:Y:S01]  /*215e0*/  ISETP.GT.AND P3, PT, R101, R4, PT ;  /* 0x000000046500720c */ /* 0x000fe20003f64270 */
[--C-:B------:R-:W-:Y:S01]  /*215f0*/  IMAD.IADD R9, R222, 0x1, -R6.reuse ;  /* 0x00000001de097824 */ /* 0x100fe200078e0a06 */
[----:B------:R-:W-:Y:S01]  /*21600*/  FSEL R23, R23, -INF , !P0 ;  /* 0xff80000017177808 */ /* 0x000fe20004000000 */
[C---:B------:R-:W-:Y:S01]  /*21610*/  IMAD.IADD R7, R220.reuse, 0x1, -R6 ;  /* 0x00000001dc077824 */ /* 0x040fe200078e0a06 */
[----:B------:R-:W-:Y:S01]  /*21620*/  I2FP.F32.S32 R11, R11 ;  /* 0x0000000b000b7245 */ /* 0x000fe20000201400 */
[----:B------:R-:W-:Y:S01]  /*21630*/  IMAD.IADD R6, R220, 0x1, -R8 ;  /* 0x00000001dc067824 */ /* 0x000fe200078e0a08 */
[----:B------:R-:W-:Y:S01]  /*21640*/  ISETP.GE.AND P0, PT, R4, R209, PT ;  /* 0x000000d10400720c */ /* 0x000fe20003f06270 */
[----:B------:R-:W-:Y:S01]  /*21650*/  FFMA.FTZ R32, R15, -UR5, R32 ;  /* 0x800000050f207c23 */ /* 0x000fe20008010020 */
[----:B------:R-:W-:Y:S01]  /*21660*/  FSEL R234, R20, -INF , !P6 ;  /* 0xff80000014ea7808 */ /* 0x000fe20007000000 */
[----:B------:R-:W-:Y:S01]  /*21670*/  FFMA.FTZ R38, R5, -UR5, R38 ;  /* 0x8000000505267c23 */ /* 0x000fe20008010026 */
[----:B------:R-:W-:Y:S01]  /*21680*/  FSEL R35, R35, -INF , !P3 ;  /* 0xff80000023237808 */ /* 0x000fe20005800000 */
[----:B------:R-:W-:Y:S01]  /*21690*/  VIADD R5, R0, 0x20 ;  /* 0x0000002000057836 */ /* 0x000fe20000000000 */
[----:B------:R-:W-:Y:S01]  /*216a0*/  FSEL R32, R32, -INF , !P1 ;  /* 0xff80000020207808 */ /* 0x000fe20004800000 */
[----:B------:R-:W-:Y:S01]  /*216b0*/  IMAD.IADD R8, R222, 0x1, -R8 ;  /* 0x00000001de087824 */ /* 0x000fe200078e0a08 */
[----:B------:R-:W-:Y:S01]  /*216c0*/  IABS R6, R6 ;  /* 0x0000000600067213 */ /* 0x000fe20000000000 */
[----:B------:R-:W-:Y:S01]  /*216d0*/  FFMA.FTZ R36, R11, -UR5, R36 ;  /* 0x800000050b247c23 */ /* 0x000fe20008010024 */
[C---:B------:R-:W-:Y:S02]  /*216e0*/  ISETP.GE.AND P3, PT, R4.reuse, R208, PT ;  /* 0x000000d00400720c */ /* 0x040fe40003f66270 */
[C---:B------:R-:W-:Y:S02]  /*216f0*/  ISETP.GE.AND P6, PT, R4.reuse, R227, PT ;  /* 0x000000e30400720c */ /* 0x040fe40003fc6270 */
[----:B------:R-:W-:Y:S01]  /*21700*/  ISETP.GE.AND P1, PT, R4, R228, PT ;  /* 0x000000e40400720c */ /* 0x000fe20003f26270 */
[----:B------:R-:W-:Y:S01]  /*21710*/  VIADD R4, R0, 0x21 ;  /* 0x0000002100047836 */ /* 0x000fe20000000000 */
[----:B------:R-:W-:Y:S02]  /*21720*/  FSEL R21, R21, -INF , !P0 ;  /* 0xff80000015157808 */ /* 0x000fe40004000000 */
[----:B------:R-:W-:Y:S02]  /*21730*/  ISETP.GT.AND P0, PT, R102, R5, PT ;  /* 0x000000056600720c */ /* 0x000fe40003f04270 */
[----:B------:R-:W-:Y:S02]  /*21740*/  I2FP.F32.S32 R6, R6 ;  /* 0x0000000600067245 */ /* 0x000fe40000201400 */
[----:B------:R-:W-:Y:S02]  /*21750*/  IABS R7, R7 ;  /* 0x0000000700077213 */ /* 0x000fe40000000000 */
[----:B------:R-:W-:Y:S01]  /*21760*/  FSEL R36, R36, -INF , !P0 ;  /* 0xff80000024247808 */ /* 0x000fe20004000000 */
[----:B------:R-:W-:Y:S01]  /*21770*/  FFMA.FTZ R41, R6, -UR5, R41 ;  /* 0x8000000506297c23 */ /* 0x000fe20008010029 */
[----:B------:R-:W-:Y:S02]  /*21780*/  ISETP.GT.AND P0, PT, R102, R4, PT ;  /* 0x000000046600720c */ /* 0x000fe40003f04270 */
[----:B------:R-:W-:Y:S02]  /*21790*/  I2FP.F32.S32 R7, R7 ;  /* 0x0000000700077245 */ /* 0x000fe40000201400 */
[----:B------:R-:W-:Y:S01]  /*217a0*/  IABS R6, R8 ;  /* 0x0000000800067213 */ /* 0x000fe20000000000 */
[----:B------:R-:W-:Y:S01]  /*217b0*/  VIADD R8, R174, 0xfffffff0 ;  /* 0xfffffff0ae087836 */ /* 0x000fe20000000000 */
[----:B------:R-:W-:Y:S01]  /*217c0*/  IABS R9, R9 ;  /* 0x0000000900097213 */ /* 0x000fe20000000000 */
[----:B------:R-:W-:Y:S01]  /*217d0*/  FFMA.FTZ R40, R7, -UR5, R40 ;  /* 0x8000000507287c23 */ /* 0x000fe20008010028 */
[----:B------:R-:W-:Y:S01]  /*217e0*/  FSEL R37, R37, -INF , !P0 ;  /* 0xff80000025257808 */ /* 0x000fe20004000000 */
[----:B------:R-:W-:Y:S01]  /*217f0*/  IMAD.IADD R10, R222, 0x1, -R8 ;  /* 0x00000001de0a7824 */ /* 0x000fe200078e0a08 */
[----:B------:R-:W-:Y:S02]  /*21800*/  ISETP.GT.AND P0, PT, R101, R5, PT ;  /* 0x000000056500720c */ /* 0x000fe40003f04270 */
[----:B------:R-:W-:Y:S02]  /*21810*/  I2FP.F32.S32 R6, R6 ;  /* 0x0000000600067245 */ /* 0x000fe40000201400 */
[----:B------:R-:W-:Y:S01]  /*21820*/  I2FP.F32.S32 R7, R9 ;  /* 0x0000000900077245 */ /* 0x000fe20000201400 */
[----:B------:R-:W-:Y:S01]  /*21830*/  VIADD R9, R174, 0xfffffff1 ;  /* 0xfffffff1ae097836 */ /* 0x000fe20000000000 */
[----:B------:R-:W-:Y:S01]  /*21840*/  FSEL R22, R22, -INF , !P3 ;  /* 0xff80000016167808 */ /* 0x000fe20005800000 */
[----:B------:R-:W-:Y:S01]  /*21850*/  FFMA.FTZ R43, R6, -UR5, R43 ;  /* 0x80000005062b7c23 */ /* 0x000fe2000801002b */
[----:B------:R-:W-:Y:S01]  /*21860*/  FSEL R38, R38, -INF , !P0 ;  /* 0xff80000026267808 */ /* 0x000fe20004000000 */
[----:B------:R-:W-:Y:S01]  /*21870*/  FFMA.FTZ R42, R7, -UR5, R42 ;  /* 0x80000005072a7c23 */ /* 0x000fe2000801002a */
[----:B------:R-:W-:Y:S01]  /*21880*/  ISETP.GT.AND P0, PT, R101, R4, PT ;  /* 0x000000046500720c */ /* 0x000fe20003f04270 */
[----:B------:R-:W-:Y:S01]  /*21890*/  IMAD.IADD R6, R220, 0x1, -R9 ;  /* 0x00000001dc067824 */ /* 0x000fe200078e0a09 */
[-C--:B------:R-:W-:Y:S02]  /*218a0*/  ISETP.GT.AND P3, PT, R100, R5.reuse, PT ;  /* 0x000000056400720c */ /* 0x080fe40003f64270 */
[----:B------:R-:W-:Y:S02]  /*218b0*/  FSEL R39, R39, -INF , !P0 ;  /* 0xff80000027277808 */ /* 0x000fe40004000000 */
[----:B------:R-:W-:Y:S02]  /*218c0*/  FSEL R229, R32, -INF , !P5 ;  /* 0xff80000020e57808 */ /* 0x000fe40006800000 */
[----:B------:R-:W-:Y:S02]  /*218d0*/  FSEL R233, R34, -INF , !P4 ;  /* 0xff80000022e97808 */ /* 0x000fe40006000000 */
[----:B------:R-:W-:Y:S02]  /*218e0*/  FSEL R232, R35, -INF , !P1 ;  /* 0xff80000023e87808 */ /* 0x000fe40004800000 */
[----:B------:R-:W-:Y:S02]  /*218f0*/  FSEL R19, R40, -INF , !P3 ;  /* 0xff80000028137808 */ /* 0x000fe40005800000 */
[----:B------:R-:W-:Y:S02]  /*21900*/  ISETP.GT.AND P0, PT, R3, R5, PT ;  /* 0x000000050300720c */ /* 0x000fe40003f04270 */
[C---:B------:R-:W-:Y:S02]  /*21910*/  ISETP.GE.AND P4, PT, R5.reuse, R227, PT ;  /* 0x000000e30500720c */ /* 0x040fe40003f86270 */
[C---:B------:R-:W-:Y:S02]  /*21920*/  ISETP.GE.AND P1, PT, R5.reuse, R228, PT ;  /* 0x000000e40500720c */ /* 0x040fe40003f26270 */
[C---:B------:R-:W-:Y:S02]  /*21930*/  ISETP.GE.AND P5, PT, R5.reuse, R208, PT ;  /* 0x000000d00500720c */ /* 0x040fe40003fa6270 */
[----:B------:R-:W-:Y:S01]  /*21940*/  ISETP.GE.AND P3, PT, R5, R209, PT ;  /* 0x000000d10500720c */ /* 0x000fe20003f66270 */
[----:B------:R-:W-:Y:S01]  /*21950*/  IMAD.IADD R5, R220, 0x1, -R8 ;  /* 0x00000001dc057824 */ /* 0x000fe200078e0a08 */
[----:B------:R-:W-:Y:S02]  /*21960*/  FSEL R24, R24, -INF , !P2 ;  /* 0xff80000018187808 */ /* 0x000fe40005000000 */
[----:B------:R-:W-:Y:S02]  /*21970*/  ISETP.GT.AND P2, PT, R100, R4, PT ;  /* 0x000000046400720c */ /* 0x000fe40003f44270 */
[----:B------:R-:W-:Y:S02]  /*21980*/  IABS R6, R6 ;  /* 0x0000000600067213 */ /* 0x000fe40000000000 */
[----:B------:R-:W-:Y:S02]  /*21990*/  IABS R7, R5 ;  /* 0x0000000500077213 */ /* 0x000fe40000000000 */
[----:B------:R-:W-:Y:S01]  /*219a0*/  FSEL R18, R41, -INF , !P2 ;  /* 0xff80000029127808 */ /* 0x000fe20005000000 */
[----:B------:R-:W-:Y:S01]  /*219b0*/  IMAD.MOV.U32 R11, RZ, RZ, R6 ;  /* 0x000000ffff0b7224 */ /* 0x000fe200078e0006 */
[----:B------:R-:W-:Y:S02]  /*219c0*/  FSEL R29, R42, -INF , !P0 ;  /* 0xff8000002a1d7808 */ /* 0x000fe40004000000 */
[----:B------:R-:W-:Y:S02]  /*219d0*/  IABS R5, R10 ;  /* 0x0000000a00057213 */ /* 0x000fe40000000000 */
[----:B------:R-:W-:Y:S02]  /*219e0*/  ISETP.GT.AND P0, PT, R3, R4, PT ;  /* 0x000000040300720c */ /* 0x000fe40003f04270 */
[----:B------:R-:W-:Y:S01]  /*219f0*/  ISETP.GE.AND P2, PT, R4, R227, PT ;  /* 0x000000e30400720c */ /* 0x000fe20003f46270 */
[----:B------:R-:W-:Y:S01]  /*21a00*/  IMAD.MOV.U32 R10, RZ, RZ, R5 ;  /* 0x000000ffff0a7224 */ /* 0x000fe200078e0005 */
[----:B------:R-:W-:Y:S02]  /*21a10*/  FSEL R20, R43, -INF , !P0 ;  /* 0xff8000002b147808 */ /* 0x000fe40004000000 */
[----:B------:R-:W-:Y:S02]  /*21a20*/  FSEL R207, R36, -INF , !P4 ;  /* 0xff80000024cf7808 */ /* 0x000fe40006000000 */
[----:B------:R-:W-:Y:S02]  /*21a30*/  FSEL R203, R37, -INF , !P2 ;  /* 0xff80000025cb7808 */ /* 0x000fe40005000000 */
[C---:B------:R-:W-:Y:S02]  /*21a40*/  ISETP.GE.AND P0, PT, R4.reuse, R228, PT ;  /* 0x000000e40400720c */ /* 0x040fe40003f06270 */
[C---:B------:R-:W-:Y:S02]  /*21a50*/  ISETP.GE.AND P4, PT, R4.reuse, R208, PT ;  /* 0x000000d00400720c */ /* 0x040fe40003f86270 */
[----:B------:R-:W-:Y:S02]  /*21a60*/  I2FP.F32.S32 R6, R7 ;  /* 0x0000000700067245 */ /* 0x000fe40000201400 */
[----:B------:R-:W-:Y:S02]  /*21a70*/  I2FP.F32.S32 R5, R11 ;  /* 0x0000000b00057245 */ /* 0x000fe40000201400 */
[----:B------:R-:W-:Y:S01]  /*21a80*/  ISETP.GE.AND P2, PT, R4, R209, PT ;  /* 0x000000d10400720c */ /* 0x000fe20003f46270 */
[----:B------:R-:W-:Y:S01]  /*21a90*/  VIADD R4, R0, 0x28 ;  /* 0x0000002800047836 */ /* 0x000fe20000000000 */
        /* <DEDUP_REMOVED lines=8> */
[----:B------:R-:W-:Y:S01]  /*21b20*/  FSEL R224, R33, -INF , !P6 ;  /* 0xff80000021e07808 */ /* 0x000fe20007000000 */
[----:B------:R-:W-:Y:S01]  /*21b30*/  VIADD R6, R0, 0x29 ;  /* 0x0000002900067836 */ /* 0x000fe20000000000 */
[----:B------:R-:W-:Y:S01]  /*21b40*/  FSEL R13, R44, -INF , !P0 ;  /* 0xff8000002c0d7808 */ /* 0x000fe20004000000 */
[----:B------:R-:W-:Y:S01]  /*21b50*/  FFMA.FTZ R46, R7, -UR5, R46 ;  /* 0x80000005072e7c23 */ /* 0x000fe2000801002e */
[----:B------:R-:W-:Y:S01]  /*21b60*/  IABS R5, R5 ;  /* 0x0000000500057213 */ /* 0x000fe20000000000 */
[--C-:B------:R-:W-:Y:S01]  /*21b70*/  IMAD.IADD R7, R223, 0x1, -R9.reuse ;  /* 0x00000001df077824 */ /* 0x100fe200078e0a09 */
[----:B------:R-:W-:Y:S01]  /*21b80*/  ISETP.GT.AND P0, PT, R100, R6, PT ;  /* 0x000000066400720c */ /* 0x000fe20003f04270 */
[C---:B------:R-:W-:Y:S01]  /*21b90*/  IMAD.IADD R8, R221.reuse, 0x1, -R8 ;  /* 0x00000001dd087824 */ /* 0x040fe200078e0a08 */
[----:B------:R-:W-:Y:S01]  /*21ba0*/  I2FP.F32.S32 R5, R5 ;  /* 0x0000000500057245 */ /* 0x000fe20000201400 */
[----:B------:R-:W-:Y:S01]  /*21bb0*/  IMAD.IADD R9, R221, 0x1, -R9 ;  /* 0x00000001dd097824 */ /* 0x000fe200078e0a09 */
[----:B------:R-:W-:Y:S02]  /*21bc0*/  FSEL R12, R45, -INF , !P0 ;  /* 0xff8000002d0c7808 */ /* 0x000fe40004000000 */
[----:B------:R-:W-:Y:S01]  /*21bd0*/  I2FP.F32.S32 R10, R10 ;  /* 0x0000000a000a7245 */ /* 0x000fe20000201400 */
[----:B------:R-:W-:Y:S01]  /*21be0*/  FFMA.FTZ R47, R5, -UR5, R47 ;  /* 0x80000005052f7c23 */ /* 0x000fe2000801002f */
[C---:B------:R-:W-:Y:S02]  /*21bf0*/  ISETP.GT.AND P0, PT, R3.reuse, R4, PT ;  /* 0x000000040300720c */ /* 0x040fe40003f04270 */
[----:B------:R-:W-:Y:S01]  /*21c00*/  IABS R7, R7 ;  /* 0x0000000700077213 */ /* 0x000fe20000000000 */
[----:B------:R-:W-:Y:S01]  /*21c10*/  FFMA.FTZ R48, R10, -UR5, R48 ;  /* 0x800000050a307c23 */ /* 0x000fe20008010030 */
[----:B------:R-:W-:Y:S02]  /*21c20*/  FSEL R15, R46, -INF , !P0 ;  /* 0xff8000002e0f7808 */ /* 0x000fe40004000000 */
[----:B------:R-:W-:Y:S02]  /*21c30*/  I2FP.F32.S32 R7, R7 ;  /* 0x0000000700077245 */ /* 0x000fe40000201400 */
[----:B------:R-:W-:Y:S02]  /*21c40*/  ISETP.GT.AND P0, PT, R3, R6, PT ;  /* 0x000000060300720c */ /* 0x000fe40003f04270 */
[----:B------:R-:W-:Y:S01]  /*21c50*/  ISETP.GT.AND P6, PT, R102, R4, PT ;  /* 0x000000046600720c */ /* 0x000fe20003fc4270 */
[----:B------:R-:W-:Y:S01]  /*21c60*/  FFMA.FTZ R49, R7, -UR5, R49 ;  /* 0x8000000507317c23 */ /* 0x000fe20008010031 */
[----:B------:R-:W-:Y:S01]  /*21c70*/  IABS R5, R8 ;  /* 0x0000000800057213 */ /* 0x000fe20000000000 */
[C---:B------:R-:W-:Y:S01]  /*21c80*/  VIADD R8, R174.reuse, 0xfffffff8 ;  /* 0xfffffff8ae087836 */ /* 0x040fe20000000000 */
[----:B------:R-:W-:Y:S01]  /*21c90*/  FSEL R14, R47, -INF , !P0 ;  /* 0xff8000002f0e7808 */ /* 0x000fe20004000000 */
[----:B------:R-:W-:Y:S01]  /*21ca0*/  VIADD R7, R174, 0xfffffff9 ;  /* 0xfffffff9ae077836 */ /* 0x000fe20000000000 */
[----:B------:R-:W-:Y:S01]  /*21cb0*/  FSEL R19, R19, -INF , !P5 ;  /* 0xff80000013137808 */ /* 0x000fe20006800000 */
[C---:B------:R-:W-:Y:S01]  /*21cc0*/  IMAD.IADD R11, R221.reuse, 0x1, -R8 ;  /* 0x00000001dd0b7824 */ /* 0x040fe200078e0a08 */
[----:B------:R-:W-:Y:S01]  /*21cd0*/  FSEL R18, R18, -INF , !P4 ;  /* 0xff80000012127808 */ /* 0x000fe20006000000 */
[--C-:B------:R-:W-:Y:S01]  /*21ce0*/  IMAD.IADD R16, R221, 0x1, -R7.reuse ;  /* 0x00000001dd107824 */ /* 0x100fe200078e0a07 */
[----:B------:R-:W-:Y:S02]  /*21cf0*/  FSEL R20, R20, -INF , !P2 ;  /* 0xff80000014147808 */ /* 0x000fe40005000000 */
[----:B------:R-:W-:Y:S02]  /*21d00*/  FSEL R48, R48, -INF , !P6 ;  /* 0xff80000030307808 */ /* 0x000fe40007000000 */
[----:B------:R-:W-:Y:S02]  /*21d10*/  I2FP.F32.S32 R5, R5 ;  /* 0x0000000500057245 */ /* 0x000fe40000201400 */
[----:B------:R-:W-:Y:S02]  /*21d20*/  ISETP.GT.AND P5, PT, R101, R4, PT ;  /* 0x000000046500720c */ /* 0x000fe40003fa4270 */
[C---:B------:R-:W-:Y:S01]  /*21d30*/  ISETP.GE.AND P0, PT, R4.reuse, R208, PT ;  /* 0x000000d00400720c */ /* 0x040fe20003f06270 */
[----:B------:R-:W-:Y:S01]  /*21d40*/  FFMA.FTZ R50, R5, -UR5, R50 ;  /* 0x8000000505327c23 */ /* 0x000fe20008010032 */
[C---:B------:R-:W-:Y:S01]  /*21d50*/  ISETP.GE.AND P2, PT, R4.reuse, R209, PT ;  /* 0x000000d10400720c */ /* 0x040fe20003f46270 */
        /* <DEDUP_REMOVED lines=16> */
[--C-:B------:R-:W-:Y:S01]  /*21e60*/  IMAD.IADD R9, R220, 0x1, -R8.reuse ;  /* 0x00000001dc097824 */ /* 0x100fe200078e0a08 */
[----:B------:R-:W-:Y:S01]  /*21e70*/  ISETP.GT.AND P3, PT, R101, R6, PT ;  /* 0x000000066500720c */ /* 0x000fe20003f64270 */
[----:B------:R-:W-:Y:S01]  /*21e80*/  IMAD.IADD R8, R222, 0x1, -R8 ;  /* 0x00000001de087824 */ /* 0x000fe200078e0a08 */
[----:B------:R-:W-:Y:S01]  /*21e90*/  I2FP.F32.S32 R5, R5 ;  /* 0x0000000500057245 */ /* 0x000fe20000201400 */
[----:B------:R-:W-:Y:S01]  /*21ea0*/  FFMA.FTZ R51, R16, -UR5, R51 ;  /* 0x8000000510337c23 */ /* 0x000fe20008010033 */
[----:B------:R-:W-:Y:S01]  /*21eb0*/  I2FP.F32.S32 R10, R10 ;  /* 0x0000000a000a7245 */ /* 0x000fe20000201400 */
[----:B------:R-:W-:Y:S01]  /*21ec0*/  FFMA.FTZ R55, R4, -UR5, R55 ;  /* 0x8000000504377c23 */ /* 0x000fe20008010037 */
[----:B------:R-:W-:Y:S01]  /*21ed0*/  FSEL R15, R15, -INF , !P2 ;  /* 0xff8000000f0f7808 */ /* 0x000fe20005000000 */
[----:B------:R-:W-:Y:S01]  /*21ee0*/  VIADD R4, R0, 0x31 ;  /* 0x0000003100047836 */ /* 0x000fe20000000000 */
[----:B------:R-:W-:Y:S01]  /*21ef0*/  FSEL R51, R51, -INF , !P3 ;  /* 0xff80000033337808 */ /* 0x000fe20005800000 */
[----:B------:R-:W-:Y:S01]  /*21f00*/  FFMA.FTZ R54, R5, -UR5, R54 ;  /* 0x8000000505367c23 */ /* 0x000fe20008010036 */
[----:B------:R-:W-:Y:S01]  /*21f10*/  ISETP.GE.AND P3, PT, R6, R208, PT ;  /* 0x000000d00600720c */ /* 0x000fe20003f66270 */
[----:B------:R-:W-:Y:S01]  /*21f20*/  VIADD R5, R0, 0x30 ;  /* 0x0000003000057836 */ /* 0x000fe20000000000 */
[----:B------:R-:W-:Y:S01]  /*21f30*/  FSEL R226, R38, -INF , !P1 ;  /* 0xff80000026e27808 */ /* 0x000fe20004800000 */
[----:B------:R-:W-:Y:S01]  /*21f40*/  VIADD R0, R0, 0x39 ;  /* 0x0000003900007836 */ /* 0x000fe20000000000 */
[----:B------:R-:W-:Y:S01]  /*21f50*/  FSEL R12, R12, -INF , !P3 ;  /* 0xff8000000c0c7808 */ /* 0x000fe20005800000 */
[----:B------:R-:W-:Y:S01]  /*21f60*/  FFMA.FTZ R53, R10, -UR5, R53 ;  /* 0x800000050a357c23 */ /* 0x000fe20008010035 */
[----:B------:R-:W-:Y:S01]  /*21f70*/  ISETP.GT.AND P3, PT, R102, R4, PT ;  /* 0x000000046600720c */ /* 0x000fe20003f64270 */
[----:B------:R-:W-:Y:S01]  /*21f80*/  FFMA.FTZ R52, R11, -UR5, R52 ;  /* 0x800000050b347c23 */ /* 0x000fe20008010034 */
[----:B------:R-:W-:Y:S02]  /*21f90*/  ISETP.GT.AND P2, PT, R101, R5, PT ;  /* 0x000000056500720c */ /* 0x000fe40003f44270 */
[----:B------:R-:W-:Y:S02]  /*21fa0*/  FSEL R13, R13, -INF , !P0 ;  /* 0xff8000000d0d7808 */ /* 0x000fe40004000000 */
[----:B------:R-:W-:Y:S02]  /*21fb0*/  FSEL R53, R53, -INF , !P3 ;  /* 0xff80000035357808 */ /* 0x000fe40005800000 */
[----:B------:R-:W-:Y:S02]  /*21fc0*/  FSEL R54, R54, -INF , !P2 ;  /* 0xff80000036367808 */ /* 0x000fe40005000000 */
[----:B------:R-:W-:Y:S02]  /*21fd0*/  ISETP.GT.AND P1, PT, R102, R6, PT ;  /* 0x000000066600720c */ /* 0x000fe40003f24270 */
[C---:B------:R-:W-:Y:S02]  /*21fe0*/  ISETP.GE.AND P0, PT, R6.reuse, R209, PT ;  /* 0x000000d10600720c */ /* 0x040fe40003f06270 */
[C---:B------:R-:W-:Y:S02]  /*21ff0*/  ISETP.GE.AND P3, PT, R6.reuse, R227, PT ;  /* 0x000000e30600720c */ /* 0x040fe40003f66270 */
[----:B------:R-:W-:Y:S01]  /*22000*/  ISETP.GE.AND P2, PT, R6, R228, PT ;  /* 0x000000e40600720c */ /* 0x000fe20003f46270 */
[--C-:B------:R-:W-:Y:S01]  /*22010*/  IMAD.IADD R6, R220, 0x1, -R7.reuse ;  /* 0x00000001dc067824 */ /* 0x100fe200078e0a07 */
[----:B------:R-:W-:Y:S01]  /*22020*/  IABS R11, R9 ;  /* 0x00000009000b7213 */ /* 0x000fe20000000000 */
[----:B------:R-:W-:Y:S01]  /*22030*/  IMAD.IADD R7, R222, 0x1, -R7 ;  /* 0x00000001de077824 */ /* 0x000fe200078e0a07 */
[----:B------:R-:W-:Y:S02]  /*22040*/  FSEL R14, R14, -INF , !P0 ;  /* 0xff8000000e0e7808 */ /* 0x000fe40004000000 */
[----:B------:R-:W-:Y:S01]  /*22050*/  IABS R10, R6 ;  /* 0x00000006000a7213 */ /* 0x000fe20000000000 */
[----:B------:R-:W-:Y:S01]  /*22060*/  IMAD.MOV.U32 R6, RZ, RZ, R11 ;  /* 0x000000ffff067224 */ /* 0x000fe200078e000b */
[----:B------:R-:W-:Y:S02]  /*22070*/  ISETP.GT.AND P0, PT, R101, R4, PT ;  /* 0x000000046500720c */ /* 0x000fe40003f04270 */
[----:B------:R-:W-:Y:S02]  /*22080*/  IABS R8, R8 ;  /* 0x0000000800087213 */ /* 0x000fe40000000000 */
[----:B------:R-:W-:Y:S02]  /*22090*/  I2FP.F32.S32 R6, R6 ;  /* 0x0000000600067245 */ /* 0x000fe40000201400 */
[----:B------:R-:W-:Y:S01]  /*220a0*/  IABS R9, R7 ;  /* 0x0000000700097213 */ /* 0x000fe20000000000 */
[----:B------:R-:W-:Y:S01]  /*220b0*/  IMAD.MOV.U32 R7, RZ, RZ, R10 ;  /* 0x000000ffff077224 */ /* 0x000fe200078e000a */
[----:B------:R-:W-:Y:S01]  /*220c0*/  FSEL R55, R55, -INF , !P0 ;  /* 0xff80000037377808 */ /* 0x000fe20004000000 */
[----:B------:R-:W-:Y:S01]  /*220d0*/  FFMA.FTZ R56, R6, -UR5, R56 ;  /* 0x8000000506387c23 */ /* 0x000fe20008010038 */
[----:B------:R-:W-:Y:S01]  /*220e0*/  I2FP.F32.S32 R8, R8 ;  /* 0x0000000800087245 */ /* 0x000fe20000201400 */
[----:B------:R-:W-:Y:S01]  /*220f0*/  IMAD.IADD R6, R220, 0x1, -R174 ;  /* 0x00000001dc067824 */ /* 0x000fe200078e0aae */
[----:B------:R-:W-:Y:S02]  /*22100*/  I2FP.F32.S32 R9, R9 ;  /* 0x0000000900097245 */ /* 0x000fe40000201400 */
[-C--:B------:R-:W-:Y:S01]  /*22110*/  ISETP.GT.AND P0, PT, R100, R5.reuse, PT ;  /* 0x000000056400720c */ /* 0x080fe20003f04270 */
[----:B------:R-:W-:Y:S01]  /*22120*/  FFMA.FTZ R58, R8, -UR5, R58 ;  /* 0x80000005083a7c23 */ /* 0x000fe2000801003a */
[----:B------:R-:W-:Y:S01]  /*22130*/  FSEL R51, R51, -INF , !P2 ;  /* 0xff80000033337808 */ /* 0x000fe20005000000 */
[--C-:B------:R-:W-:Y:S01]  /*22140*/  IMAD.IADD R8, R222, 0x1, -R30.reuse ;  /* 0x00000001de087824 */ /* 0x100fe200078e0a1e */
[----:B------:R-:W-:Y:S01]  /*22150*/  FSEL R17, R56, -INF , !P0 ;  /* 0xff80000038117808 */ /* 0x000fe20004000000 */
[----:B------:R-:W-:Y:S01]  /*22160*/  FFMA.FTZ R59, R9, -UR5, R59 ;  /* 0x80000005093b7c23 */ /* 0x000fe2000801003b */
[C---:B------:R-:W-:Y:S02]  /*22170*/  ISETP.GT.AND P2, PT, R3.reuse, R5, PT ;  /* 0x000000050300720c */ /* 0x040fe40003f44270 */
[----:B------:R-:W-:Y:S02]  /*22180*/  ISETP.GT.AND P0, PT, R3, R4, PT ;  /* 0x000000040300720c */ /* 0x000fe40003f04270 */
[----:B------:R-:W-:Y:S02]  /*22190*/  IABS R6, R6 ;  /* 0x0000000600067213 */ /* 0x000fe40000000000 */
[----:B------:R-:W-:Y:S02]  /*221a0*/  FSEL R50, R50, -INF , !P5 ;  /* 0xff80000032327808 */ /* 0x000fe40006800000 */
[----:B------:R-:W-:Y:S02]  /*221b0*/  I2FP.F32.S32 R7, R7 ;  /* 0x0000000700077245 */ /* 0x000fe40000201400 */
[----:B------:R-:W-:Y:S02]  /*221c0*/  ISETP.GT.AND P5, PT, R102, R5, PT ;  /* 0x000000056600720c */ /* 0x000fe40003fa4270 */
[----:B------:R-:W-:Y:S01]  /*221d0*/  FSEL R11, R58, -INF , !P2 ;  /* 0xff8000003a0b7808 */ /* 0x000fe20005000000 */
[----:B------:R-:W-:Y:S01]  /*221e0*/  FFMA.FTZ R57, R7, -UR5, R57 ;  /* 0x8000000507397c23 */ /* 0x000fe20008010039 */
[----:B------:R-:W-:Y:S01]  /*221f0*/  FSEL R10, R59, -INF , !P0 ;  /* 0xff8000003b0a7808 */ /* 0x000fe20004000000 */
[----:B------:R-:W-:Y:S01]  /*22200*/  IMAD.IADD R7, R220, 0x1, -R30 ;  /* 0x00000001dc077824 */ /* 0x000fe200078e0a1e */
[C---:B------:R-:W-:Y:S02]  /*22210*/  ISETP.GT.AND P2, PT, R3.reuse, R107, PT ;  /* 0x0000006b0300720c */ /* 0x040fe40003f44270 */
[----:B------:R-:W-:Y:S01]  /*22220*/  ISETP.GT.AND P0, PT, R3, R0, PT ;  /* 0x000000000300720c */ /* 0x000fe20003f04270 */
[----:B------:R-:W-:Y:S01]  /*22230*/  IMAD.MOV.U32 R3, RZ, RZ, R6 ;  /* 0x000000ffff037224 */ /* 0x000fe200078e0006 */
[----:B------:R-:W-:Y:S01]  /*22240*/  FSEL R52, R52, -INF , !P5 ;  /* 0xff80000034347808 */ /* 0x000fe20006800000 */
[----:B------:R-:W-:Y:S01]  /*22250*/  IMAD.IADD R6, R222, 0x1, -R174 ;  /* 0x00000001de067824 */ /* 0x000fe200078e0aae */
[----:B------:R-:W-:Y:S02]  /*22260*/  ISETP.GT.AND P5, PT, R100, R4, PT ;  /* 0x000000046400720c */ /* 0x000fe40003fa4270 */
[----:B------:R-:W-:Y:S02]  /*22270*/  I2FP.F32.S32 R3, R3 ;  /* 0x0000000300037245 */ /* 0x000fe40000201400 */
[----:B------:R-:W-:Y:S02]  /*22280*/  FSEL R16, R57, -INF , !P5 ;  /* 0xff80000039107808 */ /* 0x000fe40006800000 */
[-C--:B------:R-:W-:Y:S01]  /*22290*/  ISETP.GE.AND P5, PT, R5, R227.reuse, PT ;  /* 0x000000e30500720c */ /* 0x080fe20003fa6270 */
[----:B------:R-:W-:Y:S01]  /*222a0*/  FFMA.FTZ R60, R3, -UR5, R60 ;  /* 0x80000005033c7c23 */ /* 0x000fe2000801003c */
[----:B------:R-:W-:Y:S02]  /*222b0*/  IABS R3, R6 ;  /* 0x0000000600037213 */ /* 0x000fe40000000000 */
[----:B------:R-:W-:Y:S02]  /*222c0*/  FSEL R52, R52, -INF , !P5 ;  /* 0xff80000034347808 */ /* 0x000fe40006800000 */
[----:B------:R-:W-:Y:S02]  /*222d0*/  ISETP.GE.AND P5, PT, R4, R227, PT ;  /* 0x000000e30400720c */ /* 0x000fe40003fa6270 */
[----:B------:R-:W-:Y:S01]  /*222e0*/  IABS R6, R7 ;  /* 0x0000000700067213 */ /* 0x000fe20000000000 */
[----:B------:R-:W-:Y:S01]  /*222f0*/  IMAD.MOV.U32 R7, RZ, RZ, R3 ;  /* 0x000000ffff077224 */ /* 0x000fe200078e0003 */
[----:B------:R-:W-:Y:S02]  /*22300*/  FSEL R53, R53, -INF , !P5 ;  /* 0xff80000035357808 */ /* 0x000fe40006800000 */
[----:B------:R-:W-:Y:S02]  /*22310*/  I2FP.F32.S32 R3, R6 ;  /* 0x0000000600037245 */ /* 0x000fe40000201400 */
[----:B------:R-:W-:Y:S02]  /*22320*/  FSEL R49, R49, -INF , !P1 ;  /* 0xff80000031317808 */ /* 0x000fe40004800000 */
[----:B------:R-:W-:Y:S01]  /*22330*/  ISETP.GE.AND P5, PT, R5, R228, PT ;  /* 0x000000e40500720c */ /* 0x000fe20003fa6270 */
[----:B------:R-:W-:Y:S01]  /*22340*/  FFMA.FTZ R61, R3, -UR5, R61 ;  /* 0x80000005033d7c23 */ /* 0x000fe2000801003d */
[----:B------:R-:W-:Y:S02]  /*22350*/  IABS R8, R8 ;  /* 0x0000000800087213 */ /* 0x000fe40000000000 */
[----:B------:R-:W-:Y:S02]  /*22360*/  FSEL R200, R49, -INF , !P3 ;  /* 0xff80000031c87808 */ /* 0x000fe40005800000 */
[----:B------:R-:W-:Y:S01]  /*22370*/  FSEL R54, R54, -INF , !P5 ;  /* 0xff80000036367808 */ /* 0x000fe20006800000 */
[----:B------:R-:W-:Y:S01]  /*22380*/  IMAD.MOV.U32 R3, RZ, RZ, R8 ;  /* 0x000000ffff037224 */ /* 0x000fe200078e0008 */
[----:B------:R-:W-:Y:S02]  /*22390*/  ISETP.GT.AND P3, PT, R100, R107, PT ;  /* 0x0000006b6400720c */ /* 0x000fe40003f64270 */
[----:B------:R-:W-:Y:S02]  /*223a0*/  ISETP.GE.AND P5, PT, R4, R228, PT ;  /* 0x000000e40400720c */ /* 0x000fe40003fa6270 */
[----:B------:R-:W-:Y:S02]  /*223b0*/  FSEL R9, R60, -INF , !P3 ;  /* 0xff8000003c097808 */ /* 0x000fe40005800000 */
[----:B------:R-:W-:Y:S02]  /*223c0*/  FSEL R55, R55, -INF , !P5 ;  /* 0xff80000037377808 */ /* 0x000fe40006800000 */
[C---:B------:R-:W-:Y:S02]  /*223d0*/  ISETP.GE.AND P5, PT, R5.reuse, R208, PT ;  /* 0x000000d00500720c */ /* 0x040fe40003fa6270 */
[----:B------:R-:W-:Y:S01]  /*223e0*/  ISETP.GE.AND P3, PT, R5, R209, PT ;  /* 0x000000d10500720c */ /* 0x000fe20003f66270 */
[----:B------:R-:W-:Y:S01]  /*223f0*/  IMAD.U32 R5, RZ, RZ, UR37 ;  /* 0x00000025ff057e24 */ /* 0x000fe2000f8e00ff */
[----:B------:R-:W-:Y:S02]  /*22400*/  I2FP.F32.S32 R3, R3 ;  /* 0x0000000300037245 */ /* 0x000fe40000201400 */
[----:B------:R-:W-:Y:S02]  /*22410*/  FSEL R50, R50, -INF , !P4 ;  /* 0xff80000032327808 */ /* 0x000fe40006000000 */
[----:B------:R-:W-:Y:S01]  /*22420*/  ISETP.GT.AND P4, PT, R100, R0, PT ;  /* 0x000000006400720c */ /* 0x000fe20003f84270 */
[----:B------:R-:W-:Y:S01]  /*22430*/  FFMA.FTZ R63, R3, -UR5, R63 ;  /* 0x80000005033f7c23 */ /* 0x000fe2000801003f */
[----:B--2---:R-:W-:Y:S01]  /*22440*/  LOP3.LUT R3, R189, UR9, R5, 0x96, !PT ;  /* 0x00000009bd037c12 */ /* 0x004fe2000f8e9605 */
[----:B------:R-:W-:Y:S01]  /*22450*/  IMAD.IADD R5, R223, 0x1, -R30 ;  /* 0x00000001df057824 */ /* 0x000fe200078e0a1e */
[----:B------:R-:W-:Y:S01]  /*22460*/  FSEL R8, R61, -INF , !P4 ;  /* 0xff8000003d087808 */ /* 0x000fe20006000000 */
[----:B------:R-:W-:Y:S01]  /*22470*/  UIADD3 UR9, UPT, UPT, UR9, 0x1, URZ ;  /* 0x0000000109097890 */ /* 0x000fe2000fffe0ff */
[----:B------:R-:W-:Y:S01]  /*22480*/  I2FP.F32.S32 R6, R7 ;  /* 0x0000000700067245 */ /* 0x000fe20000201400 */
[----:B------:R-:W-:Y:S01]  /*22490*/  IMAD.WIDE.U32 R34, R3, -0x326172a9, RZ ;  /* 0xcd9e8d5703227825 */ /* 0x000fe200078e00ff */
[----:B---3--:R-:W-:Y:S01]  /*224a0*/  LOP3.LUT R3, R187, UR10, RZ, 0x3c, !PT ;  /* 0x0000000abb037c12 */ /* 0x008fe2000f8e3cff */
[----:B------:R-:W2:Y:S01]  /*224b0*/  LDL.64 R60, [R1+0x178] ;  /* 0x00017800013c7983 */ /* 0x000ea20000100a00 */
[----:B------:R-:W-:Y:S01]  /*224c0*/  ISETP.GE.AND P4, PT, R4, R208, PT ;  /* 0x000000d00400720c */ /* 0x000fe20003f86270 */
[----:B------:R-:W-:Y:S01]  /*224d0*/  FFMA.FTZ R62, R6, -UR5, R62 ;  /* 0x80000005063e7c23 */ /* 0x000fe2000801003e */
[----:B----4-:R-:W-:Y:S01]  /*224e0*/  LOP3.LUT R38, R185, UR10, RZ, 0x3c, !PT ;  /* 0x0000000ab9267c12 */ /* 0x010fe2000f8e3cff */
[----:B------:R-:W-:Y:S01]  /*224f0*/  UIADD3 UR10, UPT, UPT, UR36, -0x4ab325aa, URZ ;  /* 0xb54cda56240a7890 */ /* 0x000fe2000fffe0ff */
[----:B------:R-:W-:Y:S01]  /*22500*/  LOP3.LUT R33, R35, R180, RZ, 0x3c, !PT ;  /* 0x000000b423217212 */ /* 0x000fe200078e3cff */
[----:B------:R-:W3:Y:S01]  /*22510*/  LDL.64 R186, [R1+0x180] ;  /* 0x0001800001ba7983 */ /* 0x000ee20000100a00 */
[----:B------:R-:W-:Y:S01]  /*22520*/  FSEL R7, R62, -INF , !P2 ;  /* 0xff8000003e077808 */ /* 0x000fe20005000000 */
[----:B------:R-:W-:Y:S01]  /*22530*/  IMAD.IADD R30, R221, 0x1, -R30 ;  /* 0x00000001dd1e7824 */ /* 0x000fe200078e0a1e */
[----:B------:R-:W-:Y:S01]  /*22540*/  ISETP.GE.AND P2, PT, R4, R209, PT ;  /* 0x000000d10400720c */ /* 0x000fe20003f46270 */
[--C-:B------:R-:W-:Y:S01]  /*22550*/  IMAD.IADD R4, R223, 0x1, -R174.reuse ;  /* 0x00000001df047824 */ /* 0x100fe200078e0aae */
[----:B------:R-:W-:Y:S01]  /*22560*/  LOP3.LUT R31, R35, R182, RZ, 0x3c, !PT ;  /* 0x000000b6231f7212 */ /* 0x000fe200078e3cff */
[----:B------:R1:W-:Y:S01]  /*22570*/  STL.64 [R1+0x1b0], R222 ;  /* 0x0001b0de01007387 */ /* 0x0003e20000100a00 */
[----:B------:R-:W-:Y:S01]  /*22580*/  IABS R35, R5 ;  /* 0x0000000500237213 */ /* 0x000fe20000000000 */
[----:B------:R-:W-:Y:S01]  /*22590*/  IMAD.IADD R174, R221, 0x1, -R174 ;  /* 0x00000001ddae7824 */ /* 0x000fe200078e0aae */
[----:B------:R-:W-:Y:S01]  /*225a0*/  IABS R4, R4 ;  /* 0x0000000400047213 */ /* 0x000fe20000000000 */
[----:B------:R-:W-:Y:S01]  /*225b0*/  IMAD.WIDE.U32 R40, R33, -0x2daee0ad, RZ ;  /* 0xd2511f5321287825 */ /* 0x000fe200078e00ff */
[C---:B------:R-:W-:Y:S02]  /*225c0*/  LOP3.LUT R36, R34.reuse, R38, RZ, 0x3c, !PT ;  /* 0x0000002622247212 */ /* 0x040fe400078e3cff */
[----:B------:R-:W-:Y:S02]  /*225d0*/  LOP3.LUT R32, R34, R3, RZ, 0x3c, !PT ;  /* 0x0000000322207212 */ /* 0x000fe400078e3cff */
[----:B------:R-:W-:Y:S01]  /*225e0*/  I2FP.F32.S32 R4, R4 ;  /* 0x0000000400047245 */ /* 0x000fe20000201400 */
[----:B------:R-:W-:Y:S01]  /*225f0*/  IMAD.WIDE.U32 R36, R36, -0x2daee0ad, RZ ;  /* 0xd2511f5324247825 */ /* 0x000fe200078e00ff */
[----:B------:R-:W-:Y:S02]  /*22600*/  IABS R34, R30 ;  /* 0x0000001e00227213 */ /* 0x000fe40000000000 */
[----:B------:R-:W-:Y:S01]  /*22610*/  FSEL R6, R63, -INF , !P0 ;  /* 0xff8000003f067808 */ /* 0x000fe20004000000 */
[----:B------:R-:W-:Y:S01]  /*22620*/  IMAD.MOV.U32 R30, RZ, RZ, R35 ;  /* 0x000000ffff1e7224 */ /* 0x000fe200078e0023 */
[----:B------:R-:W-:Y:S01]  /*22630*/  ISETP.GE.AND P0, PT, R107, R208, PT ;  /* 0x000000d06b00720c */ /* 0x000fe20003f06270 */
[----:B------:R-:W-:Y:S01]  /*22640*/  FFMA.FTZ R64, R4, -UR5, R64 ;  /* 0x8000000504407c23 */ /* 0x000fe20008010040 */
[----:B------:R-:W-:Y:S01]  /*22650*/  FSEL R11, R11, -INF , !P3 ;  /* 0xff8000000b0b7808 */ /* 0x000fe20005800000 */
[----:B------:R-:W-:Y:S01]  /*22660*/  IMAD.WIDE.U32 R32, R32, -0x2daee0ad, RZ ;  /* 0xd2511f5320207825 */ /* 0x000fe200078e00ff */
[----:B------:R-:W-:Y:S02]  /*22670*/  I2FP.F32.S32 R4, R30 ;  /* 0x0000001e00047245 */ /* 0x000fe40000201400 */
[----:B------:R-:W-:Y:S01]  /*22680*/  I2FP.F32.S32 R30, R34 ;  /* 0x00000022001e7245 */ /* 0x000fe20000201400 */
[----:B------:R-:W-:Y:S01]  /*22690*/  IMAD.WIDE.U32 R34, R31, -0x2daee0ad, RZ ;  /* 0xd2511f531f227825 */ /* 0x000fe200078e00ff */
[----:B------:R-:W-:Y:S02]  /*226a0*/  FSEL R10, R10, -INF , !P2 ;  /* 0xff8000000a0a7808 */ /* 0x000fe40005000000 */
[----:B------:R-:W-:Y:S01]  /*226b0*/  FSEL R9, R9, -INF , !P0 ;  /* 0xff80000009097808 */ /* 0x000fe20004000000 */
[----:B------:R-:W-:Y:S01]  /*226c0*/  FFMA.FTZ R67, R30, -UR5, R67 ;  /* 0x800000051e437c23 */ /* 0x000fe20008010043 */
[----:B------:R-:W-:Y:S01]  /*226d0*/  ISETP.GT.AND P3, PT, R101, R0, PT ;  /* 0x000000006500720c */ /* 0x000fe20003f64270 */
[----:B-1----:R-:W4:Y:S01]  /*226e0*/  LDL.64 R222, [R1+0x150] ;  /* 0x0001500001de7983 */ /* 0x002f220000100a00 */
[----:B------:R-:W-:Y:S01]  /*226f0*/  IABS R5, R174 ;  /* 0x000000ae00057213 */ /* 0x000fe20000000000 */
[----:B------:R-:W-:Y:S01]  /*22700*/  FFMA.FTZ R65, R4, -UR5, R65 ;  /* 0x8000000504417c23 */ /* 0x000fe20008010041 */
[----:B------:R-:W-:Y:S02]  /*22710*/  ISETP.GE.AND P0, PT, R0, R208, PT ;  /* 0x000000d00000720c */ /* 0x000fe40003f06270 */
[----:B------:R-:W-:Y:S01]  /*22720*/  ISETP.GE.AND P2, PT, R107, R209, PT ;  /* 0x000000d16b00720c */ /* 0x000fe20003f46270 */
[----:B------:R-:W4:Y:S01]  /*22730*/  LDL.LU R214, [R1+0x10] ;  /* 0x0000100001d67983 */ /* 0x000f220000300800 */
[----:B------:R-:W-:Y:S02]  /*22740*/  FSEL R16, R16, -INF , !P4 ;  /* 0xff80000010107808 */ /* 0x000fe40006000000 */
[----:B------:R-:W-:Y:S02]  /*22750*/  I2FP.F32.S32 R5, R5 ;  /* 0x0000000500057245 */ /* 0x000fe40000201400 */
[----:B------:R-:W-:Y:S02]  /*22760*/  FSEL R8, R8, -INF , !P0 ;  /* 0xff80000008087808 */ /* 0x000fe40004000000 */
[----:B------:R-:W-:Y:S01]  /*22770*/  FSEL R67, R67, -INF , !P3 ;  /* 0xff80000043437808 */ /* 0x000fe20005800000 */
[----:B------:R-:W-:Y:S01]  /*22780*/  FFMA.FTZ R66, R5, -UR5, R66 ;  /* 0x8000000505427c23 */ /* 0x000fe20008010042 */
[----:B------:R-:W-:Y:S02]  /*22790*/  FSEL R7, R7, -INF , !P2 ;  /* 0xff80000007077808 */ /* 0x000fe40005000000 */
[----:B------:R-:W-:Y:S02]  /*227a0*/  ISETP.GT.AND P4, PT, R102, R0, PT ;  /* 0x000000006600720c */ /* 0x000fe40003f84270 */
[C---:B------:R-:W-:Y:S02]  /*227b0*/  ISETP.GE.AND P0, PT, R0.reuse, R209, PT ;  /* 0x000000d10000720c */ /* 0x040fe40003f06270 */
[C---:B------:R-:W-:Y:S02]  /*227c0*/  ISETP.GE.AND P3, PT, R0.reuse, R227, PT ;  /* 0x000000e30000720c */ /* 0x040fe40003f66270 */
[-C--:B------:R-:W-:Y:S02]  /*227d0*/  ISETP.GE.AND P2, PT, R0, R228.reuse, PT ;  /* 0x000000e40000720c */ /* 0x080fe40003f46270 */
[----:B------:R-:W-:Y:S02]  /*227e0*/  LOP3.LUT R5, R40, UR17, R33, 0x96, !PT ;  /* 0x0000001128057c12 */ /* 0x000fe4000f8e9621 */
[----:B------:R-:W-:Y:S02]  /*227f0*/  LOP3.LUT R34, R34, UR17, R37, 0x96, !PT ;  /* 0x0000001122227c12 */ /* 0x000fe4000f8e9625 */
[----:B------:R-:W-:Y:S02]  /*22800*/  FSEL R201, R48, -INF , !P6 ;  /* 0xff80000030c97808 */ /* 0x000fe40007000000 */
[----:B------:R-:W-:Y:S02]  /*22810*/  FSEL R17, R17, -INF , !P5 ;  /* 0xff80000011117808 */ /* 0x000fe40006800000 */
[-C--:B------:R-:W-:Y:S02]  /*22820*/  ISETP.GT.AND P5, PT, R102, R107.reuse, PT ;  /* 0x0000006b6600720c */ /* 0x080fe40003fa4270 */
[----:B------:R-:W-:Y:S02]  /*22830*/  FSEL R6, R6, -INF , !P0 ;  /* 0xff80000006067808 */ /* 0x000fe40004000000 */
[----:B------:R-:W-:Y:S02]  /*22840*/  ISETP.GT.AND P6, PT, R101, R107, PT ;  /* 0x0000006b6500720c */ /* 0x000fe40003fc4270 */
[----:B------:R-:W-:Y:S02]  /*22850*/  FSEL R64, R64, -INF , !P5 ;  /* 0xff80000040407808 */ /* 0x000fe40006800000 */
[----:B------:R-:W-:Y:S02]  /*22860*/  ISETP.GE.AND P5, PT, R107, R227, PT ;  /* 0x000000e36b00720c */ /* 0x000fe40003fa6270 */
[----:B------:R-:W-:Y:S02]  /*22870*/  FSEL R65, R65, -INF , !P4 ;  /* 0xff80000041417808 */ /* 0x000fe40006000000 */
[----:B------:R-:W-:Y:S02]  /*22880*/  ISETP.GE.AND P4, PT, R107, R228, PT ;  /* 0x000000e46b00720c */ /* 0x000fe40003f86270 */
[----:B------:R-:W-:Y:S02]  /*22890*/  FSEL R66, R66, -INF , !P6 ;  /* 0xff80000042427808 */ /* 0x000fe40007000000 */
[C---:B------:R-:W-:Y:S02]  /*228a0*/  LOP3.LUT P1, RZ, R247.reuse, 0x8, RZ, 0xc0, !PT ;  /* 0x00000008f7ff7812 */ /* 0x040fe4000782c0ff */
[----:B------:R-:W-:Y:S02]  /*228b0*/  LOP3.LUT P6, RZ, R247, 0x4, RZ, 0xc0, !PT ;  /* 0x00000004f7ff7812 */ /* 0x000fe400078cc0ff */
[----:B--2---:R-:W-:Y:S05]  /*228c0*/  LOP3.LUT R0, R60, UR21, R41, 0x96, !PT ;  /* 0x000000153c007c12 */ /* 0x004fea000f8e9629 */
[----:B------:R-:W-:Y:S01]  /*228d0*/  IMAD.WIDE.U32 R40, R0, -0x326172a9, RZ ;  /* 0xcd9e8d5700287825 */ /* 0x000fe200078e00ff */
[----:B---3--:R-:W-:Y:S03]  /*228e0*/  LOP3.LUT R4, R186, UR21, R35, 0x96, !PT ;  /* 0x00000015ba047c12 */ /* 0x008fe6000f8e9623 */
[----:B------:R-:W-:Y:S04]  /*228f0*/  IMAD.WIDE.U32 R34, R34, -0x326172a9, RZ ;  /* 0xcd9e8d5722227825 */ /* 0x000fe800078e00ff */
[----:B------:R-:W-:Y:S04]  /*22900*/  IMAD.WIDE.U32 R42, R4, -0x326172a9, RZ ;  /* 0xcd9e8d57042a7825 */ /* 0x000fe800078e00ff */
[----:B------:R-:W-:Y:S01]  /*22910*/  IMAD.U32 R0, RZ, RZ, UR9 ;  /* 0x00000009ff007e24 */ /* 0x000fe2000f8e00ff */
[----:B------:R-:W-:Y:S01]  /*22920*/  LOP3.LUT R33, R184, UR12, R43, 0x96, !PT ;  /* 0x0000000cb8217c12 */ /* 0x000fe2000f8e962b */
[----:B------:R-:W-:Y:S01]  /*22930*/  UIADD3 UR9, UPT, UPT, UR36, 0x1715609d, URZ ;  /* 0x1715609d24097890 */ /* 0x000fe2000fffe0ff */
[----:B------:R-:W-:Y:S01]  /*22940*/  LOP3.LUT R42, R42, UR11, R35, 0x96, !PT ;  /* 0x0000000b2a2a7c12 */ /* 0x000fe2000f8e9623 */
[----:B------:R-:W-:Y:S01]  /*22950*/  IMAD.WIDE.U32 R4, R5, -0x326172a9, RZ ;  /* 0xcd9e8d5705047825 */ /* 0x000fe200078e00ff */
[----:B------:R-:W-:Y:S02]  /*22960*/  LOP3.LUT R0, R189, UR37, R0, 0x96, !PT ;  /* 0x00000025bd007c12 */ /* 0x000fe4000f8e9600 */
[----:B------:R-:W-:Y:S01]  /*22970*/  FSEL R35, R66, -INF , !P4 ;  /* 0xff80000042237808 */ /* 0x000fe20006000000 */
[----:B------:R-:W-:Y:S01]  /*22980*/  IMAD.WIDE.U32 R42, R42, -0x2daee0ad, RZ ;  /* 0xd2511f532a2a7825 */ /* 0x000fe200078e00ff */
[----:B------:R-:W-:Y:S02]  /*22990*/  LOP3.LUT R40, R40, UR11, R5, 0x96, !PT ;  /* 0x0000000b28287c12 */ /* 0x000fe4000f8e9605 */
[----:B------:R-:W-:Y:S01]  /*229a0*/  FMNMX3.FTZ R5, R104, R181, R183, !PT ;  /* 0x000000b568057276 */ /* 0x000fe200078100b7 */
[----:B------:R-:W-:Y:S01]  /*229b0*/  IMAD.WIDE.U32 R44, R0, -0x326172a9, RZ ;  /* 0xcd9e8d57002c7825 */ /* 0x000fe200078e00ff */
[----:B------:R-:W-:Y:S03]  /*229c0*/  FMNMX3.FTZ R0, R2, R179, R178, !PT ;  /* 0x000000b302007276 */ /* 0x000fe600078100b2 */
[----:B------:R-:W-:Y:S01]  /*229d0*/  IMAD.WIDE.U32 R48, R33, -0x2daee0ad, RZ ;  /* 0xd2511f5321307825 */ /* 0x000fe200078e00ff */
[----:B------:R-:W-:Y:S02]  /*229e0*/  LOP3.LUT R59, R44, R3, RZ, 0x3c, !PT ;  /* 0x000000032c3b7212 */ /* 0x000fe400078e3cff */
[----:B------:R-:W-:Y:S02]  /*229f0*/  FMNMX3.FTZ R3, R106, R216, R252, !PT ;  /* 0x000000d86a037276 */ /* 0x000fe400078100fc */
[----:B------:R-:W-:Y:S02]  /*22a00*/  LOP3.LUT R39, R36, UR16, R49, 0x96, !PT ;  /* 0x0000001024277c12 */ /* 0x000fe4000f8e9631 */
[----:B----4-:R-:W-:Y:S01]  /*22a10*/  LOP3.LUT R30, R222, UR12, R41, 0x96, !PT ;  /* 0x0000000cde1e7c12 */ /* 0x010fe2000f8e9629 */
[----:B------:R-:W-:Y:S01]  /*22a20*/  IMAD.WIDE.U32 R40, R40, -0x2daee0ad, RZ ;  /* 0xd2511f5328287825 */ /* 0x000fe200078e00ff */
[----:B------:R-:W-:Y:S02]  /*22a30*/  FMNMX3.FTZ R0, R0, R176, R175, !PT ;  /* 0x000000b000007276 */ /* 0x000fe400078100af */
[----:B------:R-:W-:Y:S01]  /*22a40*/  LOP3.LUT R47, R44, R38, RZ, 0x3c, !PT ;  /* 0x000000262c2f7212 */ /* 0x000fe200078e3cff */
[----:B------:R-:W-:Y:S01]  /*22a50*/  IMAD.WIDE.U32 R30, R30, -0x2daee0ad, RZ ;  /* 0xd2511f531e1e7825 */ /* 0x000fe200078e00ff */
[C---:B------:R-:W-:Y:S02]  /*22a60*/  LOP3.LUT R46, R45.reuse, R182, RZ, 0x3c, !PT ;  /* 0x000000b62d2e7212 */ /* 0x040fe400078e3cff */
[----:B------:R-:W-:Y:S01]  /*22a70*/  LOP3.LUT R58, R45, R180, RZ, 0x3c, !PT ;  /* 0x000000b42d3a7212 */ /* 0x000fe200078e3cff */
[----:B------:R-:W-:Y:S01]  /*22a80*/  IMAD.WIDE.U32 R38, R39, -0x326172a9, RZ ;  /* 0xcd9e8d5727267825 */ /* 0x000fe200078e00ff */
[----:B------:R-:W-:Y:S02]  /*22a90*/  LOP3.LUT R37, R32, UR16, R31, 0x96, !PT ;  /* 0x0000001020257c12 */ /* 0x000fe4000f8e961f */
[----:B------:R-:W-:Y:S02]  /*22aa0*/  LOP3.LUT R31, R48, UR15, R43, 0x96, !PT ;  /* 0x0000000f301f7c12 */ /* 0x000fe4000f8e962b */
[----:B------:R-:W-:Y:S01]  /*22ab0*/  LOP3.LUT R32, R30, UR15, R41, 0x96, !PT ;  /* 0x0000000f1e207c12 */ /* 0x000fe2000f8e9629 */
[----:B------:R-:W-:Y:S01]  /*22ac0*/  IMAD.WIDE.U32 R36, R37, -0x326172a9, RZ ;  /* 0xcd9e8d5725247825 */ /* 0x000fe200078e00ff */
[----:B------:R-:W-:Y:S02]  /*22ad0*/  LOP3.LUT R44, R34, UR9, R39, 0x96, !PT ;  /* 0x00000009222c7c12 */ /* 0x000fe4000f8e9627 */
[----:B------:R-:W-:Y:S01]  /*22ae0*/  FSEL R34, R64, -INF , !P5 ;  /* 0xff80000040227808 */ /* 0x000fe20006800000 */
[----:B------:R-:W-:Y:S01]  /*22af0*/  IMAD.WIDE.U32 R32, R32, -0x326172a9, RZ ;  /* 0xcd9e8d5720207825 */ /* 0x000fe200078e00ff */
[----:B------:R-:W-:Y:S02]  /*22b00*/  LOP3.LUT R43, R4, UR9, R37, 0x96, !PT ;  /* 0x00000009042b7c12 */ /* 0x000fe4000f8e9625 */
[----:B------:R-:W-:Y:S01]  /*22b10*/  FMNMX3.FTZ R4, R105, R251, R250, !PT ;  /* 0x000000fb69047276 */ /* 0x000fe200078100fa */
[----:B------:R-:W-:Y:S01]  /*22b20*/  IMAD.MOV.U32 R248, RZ, RZ, R32 ;  /* 0x000000fffff87224 */ /* 0x000fe200078e0020 */
        /* <DEDUP_REMOVED lines=16> */
[----:B------:R-:W-:Y:S01]  /*22c30*/  IMAD.WIDE.U32 R4, R31, -0x326172a9, RZ ;  /* 0xcd9e8d571f047825 */ /* 0x000fe200078e00ff */
[----:B------:R-:W-:Y:S02]  /*22c40*/  FMNMX3.FTZ R102, R102, R13, R12, !PT ;  /* 0x0000000d66667276 */ /* 0x000fe4000781000c */
[----:B------:R-:W-:Y:S01]  /*22c50*/  FMNMX3.FTZ R0, R0, R24, R21, !PT ;  /* 0x0000001800007276 */ /* 0x000fe20007810015 */
[----:B------:R-:W-:Y:S01]  /*22c60*/  IMAD.WIDE.U32 R30, R44, -0x2daee0ad, RZ ;  /* 0xd2511f532c1e7825 */ /* 0x000fe200078e00ff */
[----:B------:R-:W-:Y:S02]  /*22c70*/  LOP3.LUT R38, R38, UR10, R5, 0x96, !PT ;  /* 0x0000000a26267c12 */ /* 0x000fe4000f8e9605 */
[C---:B------:R-:W-:Y:S01]  /*22c80*/  PRMT R239, R4.reuse, 0x7772, RZ ;  /* 0x0000777204ef7816 */ /* 0x040fe200000000ff */
[----:B------:R-:W-:Y:S01]  /*22c90*/  IMAD.MOV.U32 R211, RZ, RZ, R4 ;  /* 0x000000ffffd37224 */ /* 0x000fe200078e0004 */
[C---:B------:R-:W-:Y:S01]  /*22ca0*/  PRMT R238, R4.reuse, 0x7773, RZ ;  /* 0x0000777304ee7816 */ /* 0x040fe200000000ff */
[----:B------:R-:W-:Y:S01]  /*22cb0*/  IMAD.MOV.U32 R57, RZ, RZ, R30 ;  /* 0x000000ffff397224 */ /* 0x000fe200078e001e */
[----:B------:R-:W-:Y:S01]  /*22cc0*/  PRMT R237, R4, 0x7771, RZ ;  /* 0x0000777104ed7816 */ /* 0x000fe200000000ff */
[----:B------:R-:W-:Y:S01]  /*22cd0*/  IMAD.WIDE.U32 R4, R43, -0x2daee0ad, RZ ;  /* 0xd2511f532b047825 */ /* 0x000fe200078e00ff */
[----:B------:R-:W-:Y:S02]  /*22ce0*/  LOP3.LUT R206, R42, UR14, R31, 0x96, !PT ;  /* 0x0000000e2ace7c12 */ /* 0x000fe4000f8e961f */
[----:B------:R-:W-:Y:S01]  /*22cf0*/  FMNMX3.FTZ R102, R102, R17, R16, !PT ;  /* 0x0000001166667276 */ /* 0x000fe20007810010 */
[----:B------:R-:W-:Y:S01]  /*22d00*/  IMAD.WIDE.U32 R42, R46, -0x2daee0ad, RZ ;  /* 0xd2511f532e2a7825 */ /* 0x000fe200078e00ff */
[----:B------:R-:W-:Y:S01]  /*22d10*/  PRMT R107, R30, 0x7773, RZ ;  /* 0x000077731e6b7816 */ /* 0x000fe200000000ff */
[----:B------:R-:W2:Y:S01]  /*22d20*/  LDL.LU R46, [R1+0x14] ;  /* 0x00001400012e7983 */ /* 0x000ea20000300800 */
[----:B------:R-:W-:Y:S01]  /*22d30*/  FMNMX3.FTZ R0, R0, R29, R20, !PT ;  /* 0x0000001d00007276 */ /* 0x000fe20007810014 */
[----:B------:R-:W-:Y:S01]  /*22d40*/  IMAD.MOV.U32 R56, RZ, RZ, R4 ;  /* 0x000000ffff387224 */ /* 0x000fe200078e0004 */
[----:B------:R-:W-:Y:S01]  /*22d50*/  FMNMX3.FTZ R102, R102, R9, R8, !PT ;  /* 0x0000000966667276 */ /* 0x000fe20007810008 */
[----:B------:R-:W-:Y:S01]  /*22d60*/  IMAD.MOV.U32 R44, RZ, RZ, R211 ;  /* 0x000000ffff2c7224 */ /* 0x000fe200078e00d3 */
[----:B------:R-:W-:Y:S02]  /*22d70*/  FMNMX3.FTZ R0, R0, R15, R14, !PT ;  /* 0x0000000f00007276 */ /* 0x000fe4000781000e */
[----:B------:R-:W-:Y:S01]  /*22d80*/  FSEL R41, R67, -INF , !P2 ;  /* 0xff80000043297808 */ /* 0x000fe20005000000 */
[----:B------:R-:W1:Y:S01]  /*22d90*/  SHFL.BFLY PT, R37, R102, 0x2, 0x1f ;  /* 0x0c401f0066257f89 */ /* 0x000e6200000e0000 */
[----:B------:R-:W-:Y:S02]  /*22da0*/  FMNMX3.FTZ R100, R0, R11, R10, !PT ;  /* 0x0000000b00647276 */ /* 0x000fe4000781000a */
[----:B------:R-:W-:Y:S02]  /*22db0*/  FMNMX3.FTZ R3, R3, R50, R51, !PT ;  /* 0x0000003203037276 */ /* 0x000fe40007810033 */
[----:B------:R-:W-:Y:S02]  /*22dc0*/  FMNMX3.FTZ R100, R100, R7, R6, !PT ;  /* 0x0000000764647276 */ /* 0x000fe40007810006 */
[----:B------:R-:W-:Y:S02]  /*22dd0*/  FMNMX3.FTZ R3, R3, R54, R55, !PT ;  /* 0x0000003603037276 */ /* 0x000fe40007810037 */
[C---:B------:R-:W-:Y:S01]  /*22de0*/  PRMT R241, R32.reuse, 0x7771, RZ ;  /* 0x0000777120f17816 */ /* 0x040fe200000000ff */
[----:B------:R-:W3:Y:S01]  /*22df0*/  SHFL.BFLY PT, R0, R100, 0x2, 0x1f ;  /* 0x0c401f0064007f89 */ /* 0x000ee200000e0000 */
[----:B------:R-:W-:Y:S02]  /*22e00*/  FMNMX3.FTZ R103, R103, R34, R39, !PT ;  /* 0x0000002267677276 */ /* 0x000fe40007810027 */
[----:B------:R-:W-:Y:S02]  /*22e10*/  FMNMX3.FTZ R101, R3, R35, R41, !PT ;  /* 0x0000002303657276 */ /* 0x000fe40007810029 */
[----:B------:R-:W-:Y:S03]  /*22e20*/  PRMT R225, R32, 0x7773, RZ ;  /* 0x0000777320e17816 */ /* 0x000fe600000000ff */
[----:B------:R-:W4:Y:S01]  /*22e30*/  SHFL.BFLY PT, R3, R103, 0x2, 0x1f ;  /* 0x0c401f0067037f89 */ /* 0x000f2200000e0000 */
[----:B------:R-:W-:Y:S02]  /*22e40*/  LOP3.LUT R204, R40, UR14, R5, 0x96, !PT ;  /* 0x0000000e28cc7c12 */ /* 0x000fe4000f8e9605 */
[----:B------:R-:W-:Y:S05]  /*22e50*/  LOP3.LUT R199, R36, UR10, R33, 0x96, !PT ;  /* 0x0000000a24c77c12 */ /* 0x000fea000f8e9621 */
[----:B------:R-:W-:Y:S01]  /*22e60*/  SHFL.BFLY PT, R33, R101, 0x2, 0x1f ;  /* 0x0c401f0065217f89 */ /* 0x000fe200000e0000 */
[----:B------:R-:W-:Y:S02]  /*22e70*/  PRMT R66, R32, 0x7772, RZ ;  /* 0x0000777220427816 */ /* 0x000fe400000000ff */
[----:B-1----:R-:W-:Y:S02]  /*22e80*/  FMNMX.FTZ R102, R102, R37, !PT ;  /* 0x0000002566667209 */ /* 0x002fe40007810000 */
[----:B------:R-:W-:Y:S02]  /*22e90*/  LOP3.LUT R32, R38, 0xffff, RZ, 0xc0, !PT ;  /* 0x0000ffff26207812 */ /* 0x000fe400078ec0ff */
[C---:B------:R-:W-:Y:S01]  /*22ea0*/  PRMT R49, R4.reuse, 0x7772, RZ ;  /* 0x0000777204317816 */ /* 0x040fe200000000ff */
[----:B------:R-:W1:Y:S01]  /*22eb0*/  SHFL.BFLY PT, R5, R102, 0x1, 0x1f ;  /* 0x0c201f0066057f89 */ /* 0x000e6200000e0000 */
[----:B------:R-:W-:Y:S02]  /*22ec0*/  SHF.R.U32.HI R32, RZ, 0x8, R32 ;  /* 0x00000008ff207819 */ /* 0x000fe40000011620 */
[----:B------:R-:W-:Y:S02]  /*22ed0*/  PRMT R45, R4, 0x7773, RZ ;  /* 0x00007773042d7816 */ /* 0x000fe400000000ff */
[----:B---3--:R-:W-:Y:S02]  /*22ee0*/  FMNMX.FTZ R100, R100, R0, !PT ;  /* 0x0000000064647209 */ /* 0x008fe40007810000 */
[----:B------:R-:W-:Y:S02]  /*22ef0*/  LOP3.LUT R0, R199, 0xffff, RZ, 0xc0, !PT ;  /* 0x0000ffffc7007812 */ /* 0x000fe400078ec0ff */
[----:B------:R-:W-:Y:S01]  /*22f00*/  PRMT R64, R4, 0x7771, RZ ;  /* 0x0000777104407816 */ /* 0x000fe200000000ff */
[----:B------:R-:W3:Y:S01]  /*22f10*/  SHFL.BFLY PT, R31, R100, 0x1, 0x1f ;  /* 0x0c201f00641f7f89 */ /* 0x000ee200000e0000 */
[----:B------:R-:W-:Y:S02]  /*22f20*/  SHF.R.U32.HI R205, RZ, 0x8, R0 ;  /* 0x00000008ffcd7819 */ /* 0x000fe40000011600 */
[----:B----4-:R-:W-:Y:S02]  /*22f30*/  FMNMX.FTZ R103, R103, R3, !PT ;  /* 0x0000000367677209 */ /* 0x010fe40007810000 */
[----:B------:R-:W-:Y:S02]  /*22f40*/  LOP3.LUT R0, R205, 0xffff, RZ, 0xc0, !PT ;  /* 0x0000ffffcd007812 */ /* 0x000fe400078ec0ff */
[----:B------:R-:W-:Y:S01]  /*22f50*/  LOP3.LUT R3, R32, 0xffff, RZ, 0xc0, !PT ;  /* 0x0000ffff20037812 */ /* 0x000fe200078ec0ff */
[----:B------:R-:W4:Y:S01]  /*22f60*/  SHFL.BFLY PT, R36, R103, 0x1, 0x1f ;  /* 0x0c201f0067247f89 */ /* 0x000f2200000e0000 */
[----:B------:R-:W-:Y:S02]  /*22f70*/  ISETP.LE.U32.AND P3, PT, R0, UR13, PT ;  /* 0x0000000d00007c0c */ /* 0x000fe4000bf63070 */
[----:B------:R-:W-:Y:S02]  /*22f80*/  LOP3.LUT R0, R204, 0xffff, RZ, 0xc0, !PT ;  /* 0x0000ffffcc007812 */ /* 0x000fe400078ec0ff */
[----:B------:R-:W-:Y:S02]  /*22f90*/  PRMT R63, R30, 0x7772, RZ ;  /* 0x000077721e3f7816 */ /* 0x000fe400000000ff */
[----:B-1----:R-:W-:Y:S01]  /*22fa0*/  FMNMX.FTZ R102, R102, R5, !PT ;  /* 0x0000000566667209 */ /* 0x002fe20007810000 */
[----:B------:R-:W-:Y:S01]  /*22fb0*/  IMAD.WIDE.U32 R4, R47, -0x2daee0ad, RZ ;  /* 0xd2511f532f047825 */ /* 0x000fe200078e00ff */
[----:B------:R-:W-:Y:S02]  /*22fc0*/  PRMT R62, R30, 0x7771, RZ ;  /* 0x000077711e3e7816 */ /* 0x000fe400000000ff */
[----:B------:R-:W-:Y:S02]  /*22fd0*/  FMNMX.FTZ R101, R101, R33, !PT ;  /* 0x0000002165657209 */ /* 0x000fe40007810000 */
[----:B------:R-:W-:Y:S02]  /*22fe0*/  LOP3.LUT R30, R186, UR21, R43, 0x96, !PT ;  /* 0x00000015ba1e7c12 */ /* 0x000fe4000f8e962b */
[----:B------:R-:W-:Y:S01]  /*22ff0*/  ISETP.LE.U32.AND P5, PT, R3, UR13, PT ;  /* 0x0000000d03007c0c */ /* 0x000fe2000bfa3070 */
[----:B------:R-:W1:Y:S01]  /*23000*/  SHFL.BFLY PT, R33, R101, 0x1, 0x1f ;  /* 0x0c201f0065217f89 */ /* 0x000e6200000e0000 */
[----:B------:R-:W-:Y:S02]  /*23010*/  SHF.R.U32.HI R236, RZ, 0x8, R0 ;  /* 0x00000008ffec7819 */ /* 0x000fe40000011600 */
[----:B------:R-:W-:Y:S02]  /*23020*/  LOP3.LUT R3, R206, 0xffff, RZ, 0xc0, !PT ;  /* 0x0000ffffce037812 */ /* 0x000fe400078ec0ff */
[----:B------:R-:W-:Y:S01]  /*23030*/  LOP3.LUT R37, R42, UR17, R5, 0x96, !PT ;  /* 0x000000112a257c12 */ /* 0x000fe2000f8e9605 */
[----:B------:R-:W-:Y:S01]  /*23040*/  IMAD.WIDE.U32 R42, R30, -0x326172a9, RZ ;  /* 0xcd9e8d571e2a7825 */ /* 0x000fe200078e00ff */
[----:B------:R-:W-:Y:S02]  /*23050*/  LOP3.LUT R0, R236, 0xffff, RZ, 0xc0, !PT ;  /* 0x0000ffffec007812 */ /* 0x000fe400078ec0ff */
[----:B------:R-:W-:Y:S01]  /*23060*/  SHF.R.U32.HI R249, RZ, 0x8, R3 ;  /* 0x00000008fff97819 */ /* 0x000fe20000011603 */
[C---:B------:R-:W-:Y:S01]  /*23070*/  FMUL.FTZ R5, R102.reuse, UR4 ;  /* 0x0000000466057c20 */ /* 0x040fe20008410000 */
[----:B------:R-:W-:Y:S01]  /*23080*/  FSETP.NEU.FTZ.AND P0, PT, R102, -INF , PT ;  /* 0xff8000006600780b */ /* 0x000fe20003f1d000 */
[----:B------:R-:W-:Y:S01]  /*23090*/  IMAD.WIDE.U32 R230, R37, -0x326172a9, RZ ;  /* 0xcd9e8d5725e67825 */ /* 0x000fe200078e00ff */
[----:B---3--:R-:W-:Y:S02]  /*230a0*/  FMNMX.FTZ R100, R100, R31, !PT ;  /* 0x0000001f64647209 */ /* 0x008fe40007810000 */
[----:B------:R-:W-:Y:S02]  /*230b0*/  ISETP.LE.U32.AND P2, PT, R0, UR13, PT ;  /* 0x0000000d00007c0c */ /* 0x000fe4000bf43070 */
[----:B------:R-:W-:Y:S02]  /*230c0*/  LOP3.LUT R3, R249, 0xffff, RZ, 0xc0, !PT ;  /* 0x0000fffff9037812 */ /* 0x000fe400078ec0ff */
[----:B------:R-:W-:Y:S01]  /*230d0*/  LOP3.LUT R30, R184, UR12, R43, 0x96, !PT ;  /* 0x0000000cb81e7c12 */ /* 0x000fe2000f8e962b */
[----:B------:R-:W-:Y:S01]  /*230e0*/  IMAD.MOV.U32 R43, RZ, RZ, R61 ;  /* 0x000000ffff2b7224 */ /* 0x000fe200078e003d */
[----:B------:R-:W-:Y:S02]  /*230f0*/  FSEL R0, R102, RZ, P0 ;  /* 0x000000ff66007208 */ /* 0x000fe40000000000 */
[----:B------:R-:W-:Y:S01]  /*23100*/  FSEL R5, R5, RZ, P0 ;  /* 0x000000ff05057208 */ /* 0x000fe20000000000 */
[----:B------:R-:W-:Y:S01]  /*23110*/  IMAD.WIDE.U32 R30, R30, -0x2daee0ad, RZ ;  /* 0xd2511f531e1e7825 */ /* 0x000fe200078e00ff */
[----:B------:R-:W-:Y:S02]  /*23120*/  FSETP.NEU.FTZ.AND P0, PT, R100, -INF , PT ;  /* 0xff8000006400780b */ /* 0x000fe40003f1d000 */
[----:B------:R-:W-:Y:S01]  /*23130*/  ISETP.LE.U32.AND P4, PT, R3, UR13, PT ;  /* 0x0000000d03007c0c */ /* 0x000fe2000bf83070 */
[----:B------:R-:W-:Y:S01]  /*23140*/  FADD.FTZ R3, -R0, R2 ;  /* 0x0000000200037221 */ /* 0x000fe20000010100 */
[C---:B------:R-:W-:Y:S01]  /*23150*/  FSEL R0, R100.reuse, RZ, P0 ;  /* 0x000000ff64007208 */ /* 0x040fe20000000000 */
[----:B------:R-:W-:Y:S01]  /*23160*/  FMUL.FTZ R2, R100, UR4 ;  /* 0x0000000464027c20 */ /* 0x000fe20008410000 */
[----:B----4-:R-:W-:Y:S01]  /*23170*/  FMNMX.FTZ R103, R103, R36, !PT ;  /* 0x0000002467677209 */ /* 0x010fe20007810000 */
[----:B------:R-:W-:Y:S01]  /*23180*/  FFMA.FTZ R196, R8, UR4, -R5 ;  /* 0x0000000408c47c23 */ /* 0x000fe20008010805 */
[----:B------:R-:W-:Y:S01]  /*23190*/  LOP3.LUT R40, R4, UR16, R31, 0x96, !PT ;  /* 0x0000001004287c12 */ /* 0x000fe2000f8e961f */
[----:B------:R-:W-:Y:S01]  /*231a0*/  FADD.FTZ R4, -R0, R104 ;  /* 0x0000006800047221 */ /* 0x000fe20000010100 */
[----:B------:R-:W-:Y:S01]  /*231b0*/  FSEL R0, R2, RZ, P0 ;  /* 0x000000ff02007208 */ /* 0x000fe20000000000 */
[C---:B------:R-:W-:Y:S01]  /*231c0*/  FMUL.FTZ R2, R103.reuse, UR4 ;  /* 0x0000000467027c20 */ /* 0x040fe20008410000 */
[----:B------:R-:W-:Y:S01]  /*231d0*/  FSETP.NEU.FTZ.AND P0, PT, R103, -INF , PT ;  /* 0xff8000006700780b */ /* 0x000fe20003f1d000 */
[--C-:B------:R-:W-:Y:S01]  /*231e0*/  FFMA.FTZ R31, R179, UR4, -R5.reuse ;  /* 0x00000004b31f7c23 */ /* 0x100fe20008010805 */
[----:B-1----:R-:W-:Y:S01]  /*231f0*/  FMNMX.FTZ R101, R101, R33, !PT ;  /* 0x0000002165657209 */ /* 0x002fe20007810000 */
[--C-:B------:R-:W-:Y:S01]  /*23200*/  FFMA.FTZ R33, R178, UR4, -R5.reuse ;  /* 0x00000004b2217c23 */ /* 0x100fe20008010805 */
[----:B------:R-:W-:Y:S01]  /*23210*/  FSEL R8, R2, RZ, P0 ;  /* 0x000000ff02087208 */ /* 0x000fe20000000000 */
[--C-:B------:R-:W-:Y:S01]  /*23220*/  FFMA.FTZ R36, R176, UR4, -R5.reuse ;  /* 0x00000004b0247c23 */ /* 0x100fe20008010805 */
        /* <DEDUP_REMOVED lines=15> */
[----:B------:R-:W-:Y:S01]  /*23320*/  FADD.FTZ R5, -R2, R105 ;  /* 0x0000006902057221 */ /* 0x000fe20000010100 */
        /* <DEDUP_REMOVED lines=12> */
[----:B------:R1:W-:Y:S01]  /*233f0*/  MUFU.EX2 R7, R33 ;  /* 0x0000002100077308 */ /* 0x0003e20000000800 */
[--C-:B------:R-:W-:Y:S01]  /*23400*/  FFMA.FTZ R173, R173, UR4, -R0.reuse ;  /* 0x00000004adad7c23 */ /* 0x100fe20008010800 */
[--C-:B------:R-:W-:Y:S01]  /*23410*/  FFMA.FTZ R184, R29, UR4, -R0.reuse ;  /* 0x000000041db87c23 */ /* 0x100fe20008010800 */
[----:B------:R-:W-:Y:S01]  /*23420*/  FFMA.FTZ R187, R15, UR4, -R0 ;  /* 0x000000040fbb7c23 */ /* 0x000fe20008010800 */
[C---:B------:R-:W-:Y:S01]  /*23430*/  FMUL.FTZ R2, R101.reuse, UR4 ;  /* 0x0000000465027c20 */ /* 0x040fe20008410000 */
[----:B------:R-:W-:Y:S01]  /*23440*/  FSEL R0, R101, RZ, P0 ;  /* 0x000000ff65007208 */ /* 0x000fe20000000000 */
[--C-:B------:R-:W-:Y:S01]  /*23450*/  FFMA.FTZ R10, R251, UR4, -R8.reuse ;  /* 0x00000004fb0a7c23 */ /* 0x100fe20008010808 */
[--C-:B------:R-:W-:Y:S01]  /*23460*/  FFMA.FTZ R11, R250, UR4, -R8.reuse ;  /* 0x00000004fa0b7c23 */ /* 0x100fe20008010808 */
[----:B------:R-:W-:Y:S01]  /*23470*/  FFMA.FTZ R21, R244, UR4, -R8 ;  /* 0x00000004f4157c23 */ /* 0x000fe20008010808 */
[----:B------:R-:W-:Y:S01]  /*23480*/  FSEL R2, R2, RZ, P0 ;  /* 0x000000ff02027208 */ /* 0x000fe20000000000 */
[----:B------:R-:W-:Y:S01]  /*23490*/  FADD.FTZ R6, -R0, R106 ;  /* 0x0000006a00067221 */ /* 0x000fe20000010100 */
        /* <DEDUP_REMOVED lines=15> */
[----:B------:R-:W3:Y:S01]  /*23590*/  LDL.LU R8, [R1+0x15c] ;  /* 0x00015c0001087983 */ /* 0x000ee20000300800 */
[--C-:B------:R-:W-:Y:S01]  /*235a0*/  FFMA.FTZ R243, R202, UR4, -R2.reuse ;  /* 0x00000004caf37c23 */ /* 0x100fe20008010802 */
[----:B------:R-:W-:Y:S01]  /*235b0*/  LOP3.LUT R9, R42, UR11, R231, 0x96, !PT ;  /* 0x0000000b2a097c12 */ /* 0x000fe2000f8e96e7 */
[----:B------:R-:W-:Y:S01]  /*235c0*/  IMAD.U32 R202, RZ, RZ, UR24 ;  /* 0x00000018ffca7e24 */ /* 0x000fe2000f8e00ff */
[----:B------:R-:W4:Y:S01]  /*235d0*/  MUFU.EX2 R0, R0 ;  /* 0x0000000000007308 */ /* 0x000f220000000800 */
        /* <DEDUP_REMOVED lines=10> */
[--C-:B-1----:R-:W-:Y:S01]  /*23680*/  FFMA.FTZ R33, R54, UR4, -R2.reuse ;  /* 0x0000000436217c23 */ /* 0x102fe20008010802 */
[--C-:B------:R-:W-:Y:S01]  /*23690*/  FFMA.FTZ R216, R41, UR4, -R2.reuse ;  /* 0x0000000429d87c23 */ /* 0x100fe20008010802 */
[--C-:B------:R-:W-:Y:S01]  /*236a0*/  FFMA.FTZ R232, R232, UR4, -R2.reuse ;  /* 0x00000004e8e87c23 */ /* 0x100fe20008010802 */
[----:B------:R-:W-:Y:S01]  /*236b0*/  FFMA.FTZ R246, R50, UR4, -R2 ;  /* 0x0000000432f67c23 */ /* 0x000fe20008010802 */
[----:B------:R-:W-:Y:S01]  /*236c0*/  FMUL.FTZ R2, R4, UR4 ;  /* 0x0000000404027c20 */ /* 0x000fe20008410000 */
[----:B------:R-:W-:Y:S01]  /*236d0*/  IMAD.MOV.U32 R201, RZ, RZ, R214 ;  /* 0x000000ffffc97224 */ /* 0x000fe200078e00d6 */
[----:B------:R-:W-:Y:S01]  /*236e0*/  LOP3.LUT R3, R38, 0xff, RZ, 0xc0, !PT ;  /* 0x000000ff26037812 */ /* 0x000fe200078ec0ff */
[----:B------:R-:W-:Y:S01]  /*236f0*/  IMAD.U32 R4, RZ, RZ, UR24 ;  /* 0x00000018ff047e24 */ /* 0x000fe2000f8e00ff */
[----:B------:R-:W-:Y:S01]  /*23700*/  MUFU.EX2 R172, R31 ;  /* 0x0000001f00ac7308 */ /* 0x000fe20000000800 */
[----:B------:R-:W-:Y:S01]  /*23710*/  IMAD.MOV.U32 R42, RZ, RZ, R60 ;  /* 0x000000ffff2a7224 */ /* 0x000fe200078e003c */
[----:B------:R-:W-:Y:S01]  /*23720*/  PRMT R226, R3, 0x5410, R32 ;  /* 0x0000541003e27816 */ /* 0x000fe20000000020 */
[C---:B----4-:R-:W-:Y:S01]  /*23730*/  FMUL.FTZ R60, R0.reuse, R108 ;  /* 0x0000006c003c7220 */ /* 0x050fe20000410000 */
[----:B------:R-:W-:Y:S02]  /*23740*/  IMAD.MOV.U32 R55, RZ, RZ, R107 ;  /* 0x000000ffff377224 */ /* 0x000fe400078e006b */
[C---:B------:R-:W-:Y:S01]  /*23750*/  FMUL.FTZ R12, R0.reuse, R132 ;  /* 0x00000084000c7220 */ /* 0x040fe20000410000 */
[----:B------:R-:W-:Y:S04]  /*23760*/  IMAD.WIDE.U32 R214, R9, -0x2daee0ad, RZ ;  /* 0xd2511f5309d67825 */ /* 0x000fe800078e00ff */
[C---:B------:R-:W-:Y:S01]  /*23770*/  FMUL.FTZ R13, R0.reuse, R133 ;  /* 0x00000085000d7220 */ /* 0x040fe20000410000 */
[----:B------:R-:W-:Y:S01]  /*23780*/  MUFU.EX2 R105, R11 ;  /* 0x0000000b00697308 */ /* 0x000fe20000000800 */
        /* <DEDUP_REMOVED lines=23> */
[----:B------:R-:W1:Y:S01]  /*23900*/  MUFU.EX2 R2, R2 ;  /* 0x0000000200027308 */ /* 0x000e620000000800 */
[----:B------:R-:W-:Y:S01]  /*23910*/  IMAD.MOV.U32 R39, RZ, RZ, R58 ;  /* 0x000000ffff277224 */ /* 0x000fe200078e003a */
[----:B------:R-:W-:Y:S01]  /*23920*/  LOP3.LUT R245, R30, UR15, R215, 0x96, !PT ;  /* 0x0000000f1ef57c12 */ /* 0x000fe2000f8e96d7 */
[----:B------:R-:W-:Y:S07]  /*23930*/  IMAD.MOV.U32 R52, RZ, RZ, R14 ;  /* 0x000000ffff347224 */ /* 0x000fee00078e000e */
[----:B------:R-:W-:Y:S01]  /*23940*/  MUFU.EX2 R17, R17 ;  /* 0x0000001100117308 */ /* 0x000fe20000000800 */
[----:B------:R-:W-:Y:S02]  /*23950*/  IMAD.MOV.U32 R53, RZ, RZ, R15 ;  /* 0x000000ffff357224 */ /* 0x000fe400078e000f */
[----:B------:R-:W-:Y:S07]  /*23960*/  IMAD.MOV.U32 R32, RZ, RZ, R27 ;  /* 0x000000ffff207224 */ /* 0x000fee00078e001b */
[----:B------:R-:W4:Y:S01]  /*23970*/  MUFU.EX2 R16, R16 ;  /* 0x0000001000107308 */ /* 0x000f220000000800 */
[----:B------:R-:W-:Y:S02]  /*23980*/  IMAD.MOV.U32 R132, RZ, RZ, R47 ;  /* 0x000000ffff847224 */ /* 0x000fe400078e002f */
[----:B------:R-:W-:Y:S07]  /*23990*/  IMAD.MOV.U32 R54, RZ, RZ, R63 ;  /* 0x000000ffff367224 */ /* 0x000fee00078e003f */
[----:B------:R-:W-:Y:S01]  /*239a0*/  MUFU.EX2 R109, R21 ;  /* 0x00000015006d7308 */ /* 0x000fe20000000800 */
        /* <DEDUP_REMOVED lines=27> */
[----:B----4-:R-:W-:Y:S01]  /*23b60*/  F2FP.F16.F32.PACK_AB R127, R16, R17 ;  /* 0x00000011107f723e */ /* 0x010fe200000000ff */
[----:B------:R-:W-:Y:S07]  /*23b70*/  IMAD.MOV.U32 R131, RZ, RZ, R35 ;  /* 0x000000ffff837224 */ /* 0x000fee00078e0023 */
[----:B------:R-:W-:Y:S01]  /*23b80*/  MUFU.EX2 R111, R19 ;  /* 0x00000013006f7308 */ /* 0x000fe20000000800 */
[----:B------:R-:W-:Y:S01]  /*23b90*/  IMAD.MOV.U32 R132, RZ, RZ, R64 ;  /* 0x000000ffff847224 */ /* 0x000fe200078e0040 */
[----:B------:R-:W-:Y:S01]  /*23ba0*/  LOP3.LUT R135, R248, 0xff, RZ, 0xc0, !PT ;  /* 0x000000fff8877812 */ /* 0x000fe200078ec0ff */
[----:B------:R-:W-:Y:S07]  /*23bb0*/  IMAD.MOV.U32 R125, RZ, RZ, R49 ;  /* 0x000000ffff7d7224 */ /* 0x000fee00078e0031 */
[----:B------:R-:W-:Y:S01]  /*23bc0*/  MUFU.EX2 R113, R48 ;  /* 0x0000003000717308 */ /* 0x000fe20000000800 */
[----:B------:R-:W-:Y:S02]  /*23bd0*/  IMAD.MOV.U32 R129, RZ, RZ, R32 ;  /* 0x000000ffff817224 */ /* 0x000fe400078e0020 */
[----:B------:R-:W-:Y:S07]  /*23be0*/  IMAD.MOV.U32 R124, RZ, RZ, R53 ;  /* 0x000000ffff7c7224 */ /* 0x000fee00078e0035 */
[----:B------:R-:W-:Y:S01]  /*23bf0*/  MUFU.EX2 R112, R36 ;  /* 0x0000002400707308 */ /* 0x000fe20000000800 */
[----:B------:R-:W-:Y:S01]  /*23c00*/  IMAD.MOV.U32 R35, RZ, RZ, R65 ;  /* 0x000000ffff237224 */ /* 0x000fe200078e0041 */
[----:B-1----:R-:W-:Y:S01]  /*23c10*/  F2FP.F16.F32.PACK_AB R139, R119, R109 ;  /* 0x0000006d778b723e */ /* 0x002fe200000000ff */
[----:B------:R-:W-:Y:S07]  /*23c20*/  IMAD.MOV.U32 R121, RZ, RZ, R37 ;  /* 0x000000ffff797224 */ /* 0x000fee00078e0025 */
[----:B------:R-:W-:Y:S01]  /*23c30*/  MUFU.EX2 R110, R20 ;  /* 0x00000014006e7308 */ /* 0x000fe20000000800 */
[----:B------:R-:W-:Y:S02]  /*23c40*/  IMAD.MOV.U32 R134, RZ, RZ, R121 ;  /* 0x000000ffff867224 */ /* 0x000fe400078e0079 */
[----:B--2---:R-:W-:Y:S02]  /*23c50*/  IMAD.MOV.U32 R200, RZ, RZ, R46 ;  /* 0x000000ffffc87224 */ /* 0x004fe400078e002e */
[----:B------:R-:W-:Y:S02]  /*23c60*/  IMAD.MOV.U32 R46, RZ, RZ, R44 ;  /* 0x000000ffff2e7224 */ /* 0x000fe400078e002c */
[----:B------:R-:W-:Y:S01]  /*23c70*/  FMUL.FTZ R44, R0, R116 ;  /* 0x00000074002c7220 */ /* 0x000fe20000410000 */
[----:B------:R-:W-:Y:S01]  /*23c80*/  LEA R202, P0, R202, R200, 0x1 ;  /* 0x000000c8caca7211 */ /* 0x000fe200078008ff */
[----:B------:R-:W-:Y:S02]  /*23c90*/  IMAD.MOV.U32 R137, RZ, RZ, R46 ;  /* 0x000000ffff897224 */ /* 0x000fe400078e002e */
[----:B------:R-:W-:Y:S01]  /*23ca0*/  FMUL.FTZ R46, R2, R118 ;  /* 0x00000076022e7220 */ /* 0x000fe20000410000 */
[----:B------:R-:W-:Y:S01]  /*23cb0*/  LEA.HI.X.SX32 R203, R4, R201, 0x1, P0 ;  /* 0x000000c904cb7211 */ /* 0x000fe200000f0eff */
[----:B------:R-:W-:Y:S01]  /*23cc0*/  IMAD.MOV.U32 R123, RZ, RZ, R137 ;  /* 0x000000ffff7b7224 */ /* 0x000fe200078e0089 */
[----:B------:R-:W-:Y:S01]  /*23cd0*/  ISETP.LE.U32.AND P0, PT, R3, UR13, PT ;  /* 0x0000000d03007c0c */ /* 0x000fe2000bf03070 */
[----:B------:R-:W-:Y:S01]  /*23ce0*/  FMUL.FTZ R3, R5, UR4 ;  /* 0x0000000405037c20 */ /* 0x000fe20008410000 */
[----:B------:R1:W2:Y:S01]  /*23cf0*/  MUFU.EX2 R4, R10 ;  /* 0x0000000a00047308 */ /* 0x0002a20000000800 */
[----:B------:R-:W4:Y:S01]  /*23d00*/  LDL.LU R5, [R1+0x160] ;  /* 0x0001600001057983 */ /* 0x000f220000300800 */
[----:B------:R-:W-:Y:S01]  /*23d10*/  LOP3.LUT R123, R123, 0xff, RZ, 0xc0, !PT ;  /* 0x000000ff7b7b7812 */ /* 0x000fe200078ec0ff */
[----:B------:R-:W-:Y:S02]  /*23d20*/  IMAD.MOV.U32 R137, RZ, RZ, R51 ;  /* 0x000000ffff897224 */ /* 0x000fe400078e0033 */
[----:B------:R-:W4:Y:S04]  /*23d30*/  LDL.LU R108, [R1+0x144] ;  /* 0x00014400016c7983 */ /* 0x000f280000300800 */
[----:B------:R2:W4:Y:S04]  /*23d40*/  LDL.S16 R106, [R1+0xfc] ;  /* 0x0000fc00016a7983 */ /* 0x0005280000100600 */
[----:B------:R2:W4:Y:S01]  /*23d50*/  LDL.S16 R107, [R1+0x108] ;  /* 0x00010800016b7983 */ /* 0x0005220000100600 */
[----:B-1----:R-:W-:Y:S01]  /*23d60*/  FMUL.FTZ R10, R2, R138 ;  /* 0x0000008a020a7220 */ /* 0x002fe20000410000 */
[----:B------:R-:W-:Y:S01]  /*23d70*/  PRMT R138, R127, 0x7632, R138 ;  /* 0x000076327f8a7816 */ /* 0x000fe2000000008a */
[C---:B---3--:R-:W-:Y:S01]  /*23d80*/  FFMA.FTZ R18, R0.reuse, R8, R172 ;  /* 0x0000000800127223 */ /* 0x048fe200000100ac */
[----:B------:R-:W-:Y:S01]  /*23d90*/  FMUL.FTZ R8, R0, R136 ;  /* 0x0000008800087220 */ /* 0x000fe20000410000 */
[C---:B------:R-:W-:Y:S01]  /*23da0*/  F2FP.F16.F32.PACK_AB R172, R7.reuse, R172 ;  /* 0x000000ac07ac723e */ /* 0x040fe200000000ff */
[----:B------:R2:W1:Y:S01]  /*23db0*/  MUFU.EX2 R0, R3 ;  /* 0x0000000300007308 */ /* 0x0004620000000800 */
[----:B------:R-:W-:Y:S01]  /*23dc0*/  FADD.FTZ R116, R7, R18 ;  /* 0x0000001207747221 */ /* 0x000fe20000010000 */
[----:B------:R-:W-:Y:S02]  /*23dd0*/  IMAD.MOV.U32 R136, RZ, RZ, R26 ;  /* 0x000000ffff887224 */ /* 0x000fe400078e001a */
[----:B------:R-:W-:Y:S01]  /*23de0*/  FMUL.FTZ R26, R2, R130 ;  /* 0x00000082021a7220 */ /* 0x000fe20000410000 */
[----:B------:R-:W-:Y:S02]  /*23df0*/  IMAD.MOV.U32 R130, RZ, RZ, R34 ;  /* 0x000000ffff827224 */ /* 0x000fe400078e0022 */
[----:B------:R-:W-:Y:S02]  /*23e00*/  IMAD.MOV.U32 R128, RZ, RZ, R136 ;  /* 0x000000ffff807224 */ /* 0x000fe400078e0088 */
[----:B------:R-:W-:Y:S02]  /*23e10*/  IMAD.MOV.U32 R136, RZ, RZ, R33 ;  /* 0x000000ffff887224 */ /* 0x000fe400078e0021 */
[----:B------:R-:W-:Y:S02]  /*23e20*/  IMAD.MOV.U32 R34, RZ, RZ, R52 ;  /* 0x000000ffff227224 */ /* 0x000fe400078e0034 */
[----:B------:R-:W-:Y:S01]  /*23e30*/  IMAD.MOV.U32 R121, RZ, RZ, R128 ;  /* 0x000000ffff797224 */ /* 0x000fe200078e0080 */
[----:B--2---:R-:W-:Y:S01]  /*23e40*/  F2FP.F16.F32.PACK_AB R3, R105, R4 ;  /* 0x000000046903723e */ /* 0x004fe200000000ff */
[C---:B-1----:R-:W-:Y:S01]  /*23e50*/  FMUL.FTZ R20, R0.reuse, R160 ;  /* 0x000000a000147220 */ /* 0x042fe20000410000 */
[C---:B------:R-:W-:Y:S01]  /*23e60*/  FMUL.FTZ R21, R0.reuse, R161 ;  /* 0x000000a100157220 */ /* 0x040fe20000410000 */
[C---:B------:R-:W-:Y:S01]  /*23e70*/  FMUL.FTZ R32, R0.reuse, R156 ;  /* 0x0000009c00207220 */ /* 0x040fe20000410000 */
[----:B------:R-:W-:Y:S01]  /*23e80*/  PRMT R104, R3, 0x7632, R104 ;  /* 0x0000763203687816 */ /* 0x000fe20000000068 */
        /* <DEDUP_REMOVED lines=18> */
[----:B------:R-:W-:Y:S01]  /*23fb0*/  PRMT R140, R139, 0x7632, R140 ;  /* 0x000076328b8c7816 */ /* 0x000fe2000000008c */
[----:B------:R-:W-:Y:S02]  /*23fc0*/  IMAD.MOV.U32 R153, RZ, RZ, R124 ;  /* 0x000000ffff997224 */ /* 0x000fe400078e007c */
[----:B------:R-:W-:Y:S02]  /*23fd0*/  IMAD.MOV.U32 R161, RZ, RZ, R34 ;  /* 0x000000ffffa17224 */ /* 0x000fe400078e0022 */
[----:B------:R-:W-:Y:S02]  /*23fe0*/  IMAD.MOV.U32 R124, RZ, RZ, R39 ;  /* 0x000000ffff7c7224 */ /* 0x000fe400078e0027 */
[----:B------:R-:W-:Y:S02]  /*23ff0*/  IMAD.MOV.U32 R152, RZ, RZ, R23 ;  /* 0x000000ffff987224 */ /* 0x000fe400078e0017 */
[----:B----4-:R-:W-:Y:S01]  /*24000*/  FFMA.FTZ R5, R2, R5, R17 ;  /* 0x0000000502057223 */ /* 0x010fe20000010011 */
[----:B------:R-:W-:Y:S01]  /*24010*/  SHF.R.U32.HI R2, RZ, 0x18, R38 ;  /* 0x00000018ff027819 */ /* 0x000fe20000011626 */
[C---:B------:R-:W-:Y:S01]  /*24020*/  FMUL.FTZ R17, R0.reuse, R165 ;  /* 0x000000a500117220 */ /* 0x040fe20000410000 */
[----:B------:R-:W-:Y:S02]  /*24030*/  IMAD.MOV.U32 R165, RZ, RZ, R50 ;  /* 0x000000ffffa57224 */ /* 0x000fe400078e0032 */
[--C-:B------:R-:W-:Y:S01]  /*24040*/  FFMA.FTZ R114, R0, R108, R4.reuse ;  /* 0x0000006c00727223 */ /* 0x100fe20000010004 */
[----:B------:R-:W-:Y:S01]  /*24050*/  PRMT R4, R38, 0x7632, R4 ;  /* 0x0000763226047816 */ /* 0x000fe20000000004 */
[----:B------:R-:W-:Y:S01]  /*24060*/  FADD.FTZ R117, R16, R5 ;  /* 0x0000000510757221 */ /* 0x000fe20000010000 */
[----:B------:R-:W-:Y:S01]  /*24070*/  MUFU.EX2 R108, R224 ;  /* 0x000000e0006c7308 */ /* 0x000fe20000000800 */
[----:B------:R-:W-:Y:S01]  /*24080*/  @!P0 HADD2 R106, -R3.H0_H0, -RZ.H0_H0 ;  /* 0xa00000ff036a8230 */ /* 0x000fe20000000900 */
[----:B------:R-:W-:Y:S01]  /*24090*/  LOP3.LUT R4, R4, 0xff, RZ, 0xc0, !PT ;  /* 0x000000ff04047812 */ /* 0x000fe200078ec0ff */
[C---:B------:R-:W-:Y:S01]  /*240a0*/  FMUL.FTZ R5, R0.reuse, R169 ;  /* 0x000000a900057220 */ /* 0x040fe20000410000 */
[----:B------:R-:W-:Y:S01]  /*240b0*/  FMUL.FTZ R16, R0, R164 ;  /* 0x000000a400107220 */ /* 0x000fe20000410000 */
[----:B------:R-:W-:Y:S01]  /*240c0*/  @!P5 HADD2 R107, -R104.H0_H0, -RZ.H0_H0 ;  /* 0xa00000ff686bd230 */ /* 0x000fe20000000900 */
[----:B------:R1:W-:Y:S01]  /*240d0*/  @!P0 STL.S16 [R1+0xfc], R106 ;  /* 0x0000fc6a01008387 */ /* 0x0003e20000100600 */
[----:B------:R-:W-:Y:S01]  /*240e0*/  PRMT R18, R106, 0x7610, R18 ;  /* 0x000076106a127816 */ /* 0x000fe20000000012 */
[----:B------:R-:W-:Y:S01]  /*240f0*/  IMAD.MOV.U32 R169, RZ, RZ, R129 ;  /* 0x000000ffffa97224 */ /* 0x000fe200078e0081 */
[----:B------:R-:W-:Y:S01]  /*24100*/  PRMT R120, R4, 0x5410, R2 ;  /* 0x0000541004787816 */ /* 0x000fe20000000002 */
[----:B------:R2:W-:Y:S01]  /*24110*/  @!P5 STL.S16 [R1+0x108], R107 ;  /* 0x0001086b0100d387 */ /* 0x0005e20000100600 */
[----:B------:R-:W-:Y:S01]  /*24120*/  PRMT R7, R107, 0x7610, R7 ;  /* 0x000076106b077816 */ /* 0x000fe20000000007 */
[----:B------:R-:W-:Y:S01]  /*24130*/  FADD.FTZ R114, R105, R114 ;  /* 0x0000007269727221 */ /* 0x000fe20000010000 */
[----:B------:R-:W-:Y:S01]  /*24140*/  IMAD.MOV.U32 R164, RZ, RZ, R54 ;  /* 0x000000ffffa47224 */ /* 0x000fe200078e0036 */
[----:B------:R3:W-:Y:S01]  /*24150*/  MUFU.EX2 R105, R174 ;  /* 0x000000ae00697308 */ /* 0x0007e20000000800 */
[----:B------:R-:W-:Y:S02]  /*24160*/  IMAD.MOV.U32 R129, RZ, RZ, R67 ;  /* 0x000000ffff817224 */ /* 0x000fe400078e0043 */
[----:B------:R-:W-:Y:S04]  /*24170*/  FADD.FTZ R114, R109, R114 ;  /* 0x000000726d727221 */ /* 0x000fe80000010000 */
[----:B------:R-:W-:Y:S01]  /*24180*/  FADD.FTZ R119, R119, R114 ;  /* 0x0000007277777221 */ /* 0x000fe20000010000 */
[----:B------:R-:W-:Y:S05]  /*24190*/  PRMT R114, R135, 0x5410, R241 ;  /* 0x0000541087727816 */ /* 0x000fea00000000f1 */
[--C-:B------:R-:W-:Y:S01]  /*241a0*/  HSET2.LE.AND R114, R114, R218.reuse, PT ;  /* 0x000000da72727233 */ /* 0x100fe20003803000 */
[----:B---3--:R-:W-:Y:S01]  /*241b0*/  IMAD.MOV.U32 R174, RZ, RZ, R222 ;  /* 0x000000ffffae7224 */ /* 0x008fe200078e00de */
[----:B-1----:R-:W1:Y:S01]  /*241c0*/  MUFU.EX2 R106, R173 ;  /* 0x000000ad006a7308 */ /* 0x002e620000000800 */
[----:B--2---:R-:W-:Y:S02]  /*241d0*/  PRMT R107, R3, 0x5410, R104 ;  /* 0x00005410036b7816 */ /* 0x004fe40000000068 */
[----:B------:R-:W-:Y:S02]  /*241e0*/  @!P5 PRMT R104, R7, 0x5410, RZ ;  /* 0x000054100768d816 */ /* 0x000fe400000000ff */
[----:B------:R-:W2:Y:S01]  /*241f0*/  LDL.LU R7, [R1+0x158] ;  /* 0x0001580001077983 */ /* 0x000ea20000300800 */
[----:B------:R-:W-:Y:S02]  /*24200*/  @!P0 PRMT R3, R18, 0x5410, RZ ;  /* 0x0000541012038816 */ /* 0x000fe400000000ff */
[----:B------:R-:W-:Y:S01]  /*24210*/  ISETP.LE.U32.AND P0, PT, R2, UR13, PT ;  /* 0x0000000d02007c0c */ /* 0x000fe2000bf03070 */
[----:B------:R-:W-:Y:S01]  /*24220*/  STG.E.U16 desc[UR28][R200.64+0x2], R104 ;  /* 0x00000268c8007986 */ /* 0x000fe2000c10151c */
[----:B------:R-:W-:Y:S01]  /*24230*/  FMUL.FTZ R2, R6, UR4 ;  /* 0x0000000406027c20 */ /* 0x000fe20008410000 */
[----:B-1----:R-:W-:Y:S01]  /*24240*/  FADD.FTZ R109, R106, R117 ;  /* 0x000000756a6d7221 */ /* 0x002fe20000010000 */
[----:B------:R-:W-:Y:S01]  /*24250*/  ISETP.LE.U32.AND P5, PT, R4, UR13, PT ;  /* 0x0000000d04007c0c */ /* 0x000fe2000bfa3070 */
[----:B------:R1:W-:Y:S01]  /*24260*/  STG.E.U16 desc[UR28][R200.64], R3 ;  /* 0x00000003c8007986 */ /* 0x0003e2000c10151c */
[----:B------:R-:W-:Y:S01]  /*24270*/  FMUL.FTZ R4, R0, R168 ;  /* 0x000000a800047220 */ /* 0x000fe20000410000 */
[C---:B------:R-:W-:Y:S01]  /*24280*/  FADD.FTZ R117, R105.reuse, R109 ;  /* 0x0000006d69757221 */ /* 0x040fe20000010000 */
[----:B------:R-:W3:Y:S01]  /*24290*/  MUFU.EX2 R2, R2 ;  /* 0x0000000200027308 */ /* 0x000ee20000000800 */
[----:B------:R4:W4:Y:S01]  /*242a0*/  LDL.S16 R109, [R1+0x104] ;  /* 0x00010400016d7983 */ /* 0x0009220000100600 */
[----:B------:R-:W-:Y:S02]  /*242b0*/  F2FP.F16.F32.PACK_AB R0, R110, R111 ;  /* 0x0000006f6e00723e */ /* 0x000fe400000000ff */
[----:B------:R-:W-:Y:S06]  /*242c0*/  F2FP.F16.F32.PACK_AB R145, R105, R106 ;  /* 0x0000006a6991723e */ /* 0x000fec00000000ff */
[----:B------:R-:W-:Y:S01]  /*242d0*/  MUFU.EX2 R106, R177 ;  /* 0x000000b1006a7308 */ /* 0x000fe20000000800 */
[----:B------:R-:W-:Y:S02]  /*242e0*/  PRMT R105, R199, 0x7632, R105 ;  /* 0x00007632c7697816 */ /* 0x000fe40000000069 */
[C---:B------:R-:W-:Y:S02]  /*242f0*/  PRMT R173, R172.reuse, 0x7632, R173 ;  /* 0x00007632acad7816 */ /* 0x040fe400000000ad */
[----:B------:R-:W-:Y:S02]  /*24300*/  LOP3.LUT R128, R105, 0xff, RZ, 0xc0, !PT ;  /* 0x000000ff69807812 */ /* 0x000fe400078ec0ff */
[----:B------:R-:W-:Y:S01]  /*24310*/  PRMT R105, R172, 0x5410, R173 ;  /* 0x00005410ac697816 */ /* 0x000fe200000000ad */
[C---:B---3--:R-:W-:Y:S01]  /*24320*/  FMUL.FTZ R6, R2.reuse, R170 ;  /* 0x000000aa02067220 */ /* 0x048fe20000410000 */
[----:B------:R-:W-:Y:S02]  /*24330*/  IMAD.MOV.U32 R170, RZ, RZ, R66 ;  /* 0x000000ffffaa7224 */ /* 0x000fe400078e0042 */
[C---:B------:R-:W-:Y:S01]  /*24340*/  FMUL.FTZ R66, R2.reuse, R142 ;  /* 0x0000008e02427220 */ /* 0x040fe20000410000 */
[C---:B------:R-:W-:Y:S01]  /*24350*/  FMUL.FTZ R35, R2.reuse, R159 ;  /* 0x0000009f02237220 */ /* 0x040fe20000410000 */
[----:B------:R-:W-:Y:S01]  /*24360*/  MUFU.EX2 R142, R207 ;  /* 0x000000cf008e7308 */ /* 0x000fe20000000800 */
        /* <DEDUP_REMOVED lines=22> */
[----:B-1----:R1:W3:Y:S01]  /*244d0*/  MUFU.EX2 R3, R178 ;  /* 0x000000b200037308 */ /* 0x0022e20000000800 */
[----:B------:R-:W-:Y:S01]  /*244e0*/  F2FP.F16.F32.PACK_AB R143, R113, R112 ;  /* 0x00000070718f723e */ /* 0x000fe200000000ff */
[----:B------:R-:W-:Y:S01]  /*244f0*/  FADD.FTZ R112, R112, R116 ;  /* 0x0000007470707221 */ /* 0x000fe20000010000 */
[--C-:B------:R-:W-:Y:S01]  /*24500*/  HSET2.LE.AND R104, R226, R218.reuse, PT ;  /* 0x000000dae2687233 */ /* 0x100fe20003803000 */
[----:B------:R-:W-:Y:S01]  /*24510*/  IMAD.MOV.U32 R226, RZ, RZ, R136 ;  /* 0x000000ffffe27224 */ /* 0x000fe200078e0088 */
[----:B------:R-:W-:Y:S05]  /*24520*/  PRMT R144, R143, 0x7632, R144 ;  /* 0x000076328f907816 */ /* 0x000fea0000000090 */
[----:B------:R-:W-:Y:S01]  /*24530*/  MUFU.EX2 R136, R242 ;  /* 0x000000f200887308 */ /* 0x000fe20000000800 */
[----:B------:R-:W-:Y:S01]  /*24540*/  IMAD.MOV.U32 R158, RZ, RZ, R130 ;  /* 0x000000ffff9e7224 */ /* 0x000fe200078e0082 */
[----:B------:R-:W-:Y:S02]  /*24550*/  LOP3.LUT R130, R199, 0xff, RZ, 0xc0, !PT ;  /* 0x000000ffc7827812 */ /* 0x000fe400078ec0ff */
[----:B------:R-:W-:Y:S06]  /*24560*/  SHF.R.U32.HI R199, RZ, 0x18, R199 ;  /* 0x00000018ffc77819 */ /* 0x000fec00000116c7 */
[----:B------:R-:W-:Y:S01]  /*24570*/  MUFU.EX2 R116, R235 ;  /* 0x000000eb00747308 */ /* 0x000fe20000000800 */
[----:B------:R-:W-:Y:S01]  /*24580*/  LOP3.LUT R104, R107, R104, RZ, 0xc0, !PT ;  /* 0x000000686b687212 */ /* 0x000fe200078ec0ff */
[----:B-1----:R-:W-:Y:S01]  /*24590*/  IMAD.MOV.U32 R178, RZ, RZ, R170 ;  /* 0x000000ffffb27224 */ /* 0x002fe200078e00aa */
[----:B---3--:R-:W-:Y:S01]  /*245a0*/  F2FP.F16.F32.PACK_AB R126, R3, R106 ;  /* 0x0000006a037e723e */ /* 0x008fe200000000ff */
[----:B------:R-:W-:Y:S06]  /*245b0*/  IMAD.MOV.U32 R170, RZ, RZ, R152 ;  /* 0x000000ffffaa7224 */ /* 0x000fec00078e0098 */
[----:B------:R-:W-:Y:S01]  /*245c0*/  MUFU.EX2 R107, R176 ;  /* 0x000000b0006b7308 */ /* 0x000fe20000000800 */
[----:B------:R-:W-:Y:S01]  /*245d0*/  IMAD.MOV.U32 R152, RZ, RZ, R157 ;  /* 0x000000ffff987224 */ /* 0x000fe200078e009d */
[C---:B------:R-:W-:Y:S01]  /*245e0*/  PRMT R167, R126.reuse, 0x7610, R167 ;  /* 0x000076107ea77816 */ /* 0x040fe200000000a7 */
[----:B------:R-:W-:Y:S01]  /*245f0*/  IMAD.MOV.U32 R157, RZ, RZ, R134 ;  /* 0x000000ffff9d7224 */ /* 0x000fe200078e0086 */
[----:B------:R-:W-:Y:S01]  /*24600*/  PRMT R160, R145, 0x7632, R160 ;  /* 0x0000763291a07816 */ /* 0x000fe200000000a0 */
[----:B------:R-:W-:Y:S01]  /*24610*/  IMAD.MOV.U32 R134, RZ, RZ, R125 ;  /* 0x000000ffff867224 */ /* 0x000fe200078e007d */
[----:B------:R-:W-:Y:S01]  /*24620*/  PRMT R166, R126, 0x7632, R166 ;  /* 0x000076327ea67816 */ /* 0x000fe200000000a6 */
[----:B------:R-:W-:Y:S02]  /*24630*/  IMAD.MOV.U32 R162, RZ, RZ, R152 ;  /* 0x000000ffffa27224 */ /* 0x000fe400078e0098 */
[----:B------:R-:W-:Y:S02]  /*24640*/  IMAD.MOV.U32 R152, RZ, RZ, R129 ;  /* 0x000000ffff987224 */ /* 0x000fe400078e0081 */
[----:B------:R-:W-:Y:S01]  /*24650*/  MUFU.EX2 R129, R229 ;  /* 0x000000e500817308 */ /* 0x000fe20000000800 */
[----:B------:R-:W-:Y:S02]  /*24660*/  IMAD.MOV.U32 R154, RZ, RZ, R157 ;  /* 0x000000ffff9a7224 */ /* 0x000fe400078e009d */
[----:B------:R-:W-:Y:S02]  /*24670*/  IMAD.MOV.U32 R157, RZ, RZ, R124 ;  /* 0x000000ffff9d7224 */ /* 0x000fe400078e007c */
[----:B------:R-:W-:Y:S02]  /*24680*/  IMAD.MOV.U32 R207, RZ, RZ, R154 ;  /* 0x000000ffffcf7224 */ /* 0x000fe400078e009a */
[----:B------:R-:W-:Y:S02]  /*24690*/  IMAD.MOV.U32 R154, RZ, RZ, R170 ;  /* 0x000000ffff9a7224 */ /* 0x000fe400078e00aa */
[----:B------:R-:W-:Y:S02]  /*246a0*/  IMAD.MOV.U32 R170, RZ, RZ, R121 ;  /* 0x000000ffffaa7224 */ /* 0x000fe400078e0079 */
[----:B------:R-:W-:Y:S02]  /*246b0*/  IMAD.MOV.U32 R224, RZ, RZ, R207 ;  /* 0x000000ffffe07224 */ /* 0x000fe400078e00cf */
[----:B------:R-:W-:Y:S02]  /*246c0*/  IMAD.MOV.U32 R207, RZ, RZ, R170 ;  /* 0x000000ffffcf7224 */ /* 0x000fe400078e00aa */
[----:B------:R-:W-:Y:S02]  /*246d0*/  IMAD.MOV.U32 R248, RZ, RZ, R134 ;  /* 0x000000fffff87224 */ /* 0x000fe400078e0086 */
[----:B------:R-:W-:Y:S01]  /*246e0*/  MUFU.EX2 R134, R233 ;  /* 0x000000e900867308 */ /* 0x000fe20000000800 */
[C---:B--2---:R-:W-:Y:S01]  /*246f0*/  FFMA.FTZ R115, R2.reuse, R7, R111 ;  /* 0x0000000702737223 */ /* 0x044fe2000001006f */
[----:B------:R-:W-:Y:S01]  /*24700*/  FMUL.FTZ R7, R2, R171 ;  /* 0x000000ab02077220 */ /* 0x000fe20000410000 */
[----:B------:R-:W-:Y:S01]  /*24710*/  PRMT R2, R0, 0x7632, R2 ;  /* 0x0000763200027816 */ /* 0x000fe20000000002 */
[----:B------:R-:W-:Y:S01]  /*24720*/  FADD.FTZ R111, R113, R112 ;  /* 0x00000070716f7221 */ /* 0x000fe20000010000 */
[----:B------:R-:W-:Y:S01]  /*24730*/  FADD.FTZ R110, R110, R115 ;  /* 0x000000736e6e7221 */ /* 0x000fe20000010000 */
[----:B------:R-:W-:Y:S04]  /*24740*/  PRMT R112, R130, 0x5410, R205 ;  /* 0x0000541082707816 */ /* 0x000fe800000000cd */
[----:B------:R1:W2:Y:S01]  /*24750*/  MUFU.EX2 R115, R175 ;  /* 0x000000af00737308 */ /* 0x0002a20000000800 */
[----:B------:R-:W-:Y:S01]  /*24760*/  PRMT R113, R128, 0x5410, R199 ;  /* 0x0000541080717816 */ /* 0x000fe200000000c7 */
[----:B------:R-:W-:Y:S01]  /*24770*/  FADD.FTZ R110, R142, R110 ;  /* 0x0000006e8e6e7221 */ /* 0x000fe20000010000 */
[C---:B------:R-:W-:Y:S01]  /*24780*/  F2FP.F16.F32.PACK_AB R142, R108.reuse, R142 ;  /* 0x0000008e6c8e723e */ /* 0x040fe200000000ff */
[----:B------:R-:W3:Y:S01]  /*24790*/  LDC R205, c[0x0][0x448] ;  /* 0x00011200ffcd7b82 */ /* 0x000ee20000000800 */
[--C-:B------:R-:W-:Y:S01]  /*247a0*/  HSET2.LE.AND R112, R112, R218.reuse, PT ;  /* 0x000000da70707233 */ /* 0x100fe20003803000 */
[----:B------:R-:W-:Y:S01]  /*247b0*/  FADD.FTZ R118, R108, R110 ;  /* 0x0000006e6c767221 */ /* 0x000fe20000010000 */
[----:B----4-:R-:W-:Y:S01]  /*247c0*/  @!P5 HADD2 R109, -R0.H0_H0, -RZ.H0_H0 ;  /* 0xa00000ff006dd230 */ /* 0x010fe20000000900 */
[----:B------:R4:W4:Y:S01]  /*247d0*/  LDL.S16 R108, [R1+0x100] ;  /* 0x00010000016c7983 */ /* 0x0009220000100600 */
[----:B------:R-:W-:Y:S02]  /*247e0*/  PRMT R141, R142, 0x7632, R141 ;  /* 0x000076328e8d7816 */ /* 0x000fe4000000008d */
[----:B------:R-:W-:Y:S01]  /*247f0*/  LOP3.LUT R112, R105, R112, RZ, 0xc0, !PT ;  /* 0x0000007069707212 */ /* 0x000fe200078ec0ff */
[----:B------:R-:W-:Y:S01]  /*24800*/  @!P5 STL.S16 [R1+0x104], R109 ;  /* 0x0001046d0100d387 */ /* 0x000fe20000100600 */
[----:B------:R-:W-:Y:S01]  /*24810*/  PRMT R177, R109, 0x7610, R177 ;  /* 0x000076106db17816 */ /* 0x000fe200000000b1 */
[----:B-1----:R-:W-:Y:S02]  /*24820*/  IMAD.MOV.U32 R175, RZ, RZ, R223 ;  /* 0x000000ffffaf7224 */ /* 0x002fe400078e00df */
[----:B--2---:R-:W-:Y:S01]  /*24830*/  FADD.FTZ R117, R115, R117 ;  /* 0x0000007573757221 */ /* 0x004fe20000010000 */
[----:B------:R1:W5:Y:S01]  /*24840*/  LDL.LU.64 R222, [R1+0x1b0] ;  /* 0x0001b00001de7983 */ /* 0x0003620000300a00 */
[--C-:B------:R-:W-:Y:S01]  /*24850*/  HSET2.LE.AND R113, R113, R218.reuse, PT ;  /* 0x000000da71717233 */ /* 0x100fe20003803000 */
[----:B------:R-:W-:Y:S01]  /*24860*/  IMAD.MOV.U32 R235, RZ, RZ, R175 ;  /* 0x000000ffffeb7224 */ /* 0x000fe200078e00af */
[----:B------:R-:W-:Y:S01]  /*24870*/  PRMT R105, R127, 0x5410, R138 ;  /* 0x000054107f697816 */ /* 0x000fe2000000008a */
[C---:B------:R-:W-:Y:S01]  /*24880*/  FADD.FTZ R124, R107.reuse, R117 ;  /* 0x000000756b7c7221 */ /* 0x040fe20000010000 */
[----:B------:R-:W-:Y:S01]  /*24890*/  F2FP.F16.F32.PACK_AB R122, R107, R115 ;  /* 0x000000736b7a723e */ /* 0x000fe200000000ff */
[----:B------:R-:W-:Y:S01]  /*248a0*/  IMAD.MOV.U32 R175, RZ, RZ, R159 ;  /* 0x000000ffffaf7224 */ /* 0x000fe200078e009f */
[----:B------:R-:W-:Y:S02]  /*248b0*/  LOP3.LUT R113, R105, R113, RZ, 0xc0, !PT ;  /* 0x0000007169717212 */ /* 0x000fe400078ec0ff */
[----:B------:R-:W-:Y:S01]  /*248c0*/  PRMT R105, R143, 0x5410, R144 ;  /* 0x000054108f697816 */ /* 0x000fe20000000090 */
[----:B------:R-:W-:Y:S01]  /*248d0*/  IMAD.MOV.U32 R233, RZ, RZ, R175 ;  /* 0x000000ffffe97224 */ /* 0x000fe200078e00af */
[----:B------:R-:W-:Y:S02]  /*248e0*/  PRMT R115, R178, 0x5410, R225 ;  /* 0x00005410b2737816 */ /* 0x000fe400000000e1 */
[----:B------:R-:W-:Y:S02]  /*248f0*/  LOP3.LUT R114, R105, R114, RZ, 0xc0, !PT ;  /* 0x0000007269727212 */ /* 0x000fe400078ec0ff */
[--C-:B------:R-:W-:Y:S02]  /*24900*/  HSET2.LE.AND R105, R120, R218.reuse, PT ;  /* 0x000000da78697233 */ /* 0x100fe40003803000 */
[----:B------:R2:W1:Y:S01]  /*24910*/  MUFU.EX2 R120, R234 ;  /* 0x000000ea00787308 */ /* 0x0004620000000800 */
[----:B------:R-:W-:Y:S02]  /*24920*/  LOP3.LUT R115, R115, 0xff00ff, RZ, 0xc0, !PT ;  /* 0x00ff00ff73737812 */ /* 0x000fe400078ec0ff */
[C---:B------:R-:W-:Y:S02]  /*24930*/  PRMT R168, R122.reuse, 0x7610, R168 ;  /* 0x000076107aa87816 */ /* 0x040fe400000000a8 */
[----:B------:R-:W-:Y:S02]  /*24940*/  PRMT R163, R122, 0x7632, R163 ;  /* 0x000076327aa37816 */ /* 0x000fe400000000a3 */
[--C-:B------:R-:W-:Y:S01]  /*24950*/  HSET2.LE.AND R115, R115, R218.reuse, PT ;  /* 0x000000da73737233 */ /* 0x100fe20003803000 */
[----:B--2---:R-:W-:Y:S01]  /*24960*/  IMAD.MOV.U32 R234, RZ, RZ, R174 ;  /* 0x000000ffffea7224 */ /* 0x004fe200078e00ae */
[----:B-1----:R-:W-:Y:S01]  /*24970*/  F2FP.F16.F32.PACK_AB R156, R116, R120 ;  /* 0x00000078749c723e */ /* 0x002fe200000000ff */
[----:B------:R-:W-:Y:S02]  /*24980*/  IMAD.MOV.U32 R174, RZ, RZ, R158 ;  /* 0x000000ffffae7224 */ /* 0x000fe400078e009e */
[----:B------:R-:W-:Y:S02]  /*24990*/  IMAD.MOV.U32 R158, RZ, RZ, R152 ;  /* 0x000000ffff9e7224 */ /* 0x000fe400078e0098 */
[----:B------:R-:W-:Y:S02]  /*249a0*/  IMAD.MOV.U32 R152, RZ, RZ, R157 ;  /* 0x000000ffff987224 */ /* 0x000fe400078e009d */
[----:B------:R-:W-:Y:S02]  /*249b0*/  IMAD.MOV.U32 R157, RZ, RZ, R164 ;  /* 0x000000ffff9d7224 */ /* 0x000fe400078e00a4 */
[----:B----4-:R-:W-:Y:S05]  /*249c0*/  @!P0 HADD2 R108, -R2.H0_H0, -RZ.H0_H0 ;  /* 0xa00000ff026c8230 */ /* 0x010fea0000000900 */
[----:B------:R1:W-:Y:S01]  /*249d0*/  @!P0 STL.S16 [R1+0x100], R108 ;  /* 0x0001006c01008387 */ /* 0x0003e20000100600 */
[----:B------:R-:W-:Y:S03]  /*249e0*/  PRMT R155, R108, 0x7610, R155 ;  /* 0x000076106c9b7816 */ /* 0x000fe6000000009b */
[----:B------:R4:W2:Y:S04]  /*249f0*/  LDL.S16 R242, [R1+0x110] ;  /* 0x0001100001f27983 */ /* 0x0008a80000100600 */
[----:B------:R4:W4:Y:S04]  /*24a00*/  LDL.S16 R229, [R1+0x10c] ;  /* 0x00010c0001e57983 */ /* 0x0009280000100600 */
[----:B------:R-:W4:Y:S01]  /*24a10*/  LDL R117, [R1+0x164] ;  /* 0x0001640001757983 */ /* 0x000f220000100800 */
[----:B-1----:R-:W-:Y:S01]  /*24a20*/  FADD.FTZ R108, R106, R111 ;  /* 0x0000006f6a6c7221 */ /* 0x002fe20000010000 */
[----:B------:R-:W-:Y:S03]  /*24a30*/  PRMT R106, R123, 0x5410, R237 ;  /* 0x000054107b6a7816 */ /* 0x000fe600000000ed */
[----:B------:R-:W-:Y:S01]  /*24a40*/  FADD.FTZ R125, R3, R108 ;  /* 0x0000006c037d7221 */ /* 0x000fe20000010000 */
[----:B------:R-:W-:Y:S01]  /*24a50*/  PRMT R3, R0, 0x5410, R2 ;  /* 0x0000541000037816 */ /* 0x000fe20000000002 */
[----:B------:R-:W1:Y:S01]  /*24a60*/  LDSM.16.MT88.4 R108, [R210+0x9000] ;  /* 0x00900000d26c783b */ /* 0x000e620000004200 */
[----:B------:R-:W-:Y:S01]  /*24a70*/  @!P5 PRMT R0, R177, 0x5410, RZ ;  /* 0x00005410b100d816 */ /* 0x000fe200000000ff */
[----:B------:R-:W-:Y:S01]  /*24a80*/  IMAD.MOV.U32 R177, RZ, RZ, R132 ;  /* 0x000000ffffb17224 */ /* 0x000fe200078e0084 */
[----:B------:R-:W-:Y:S01]  /*24a90*/  @!P0 PRMT R2, R155, 0x5410, RZ ;  /* 0x000054109b028816 */ /* 0x000fe200000000ff */
[----:B------:R3:W-:Y:S01]  /*24aa0*/  MUFU.EX2 R132, R244 ;  /* 0x000000f400847308 */ /* 0x0007e20000000800 */
[----:B------:R-:W-:Y:S01]  /*24ab0*/  LOP3.LUT R105, R3, R105, RZ, 0xc0, !PT ;  /* 0x0000006903697212 */ /* 0x000fe200078ec0ff */
[----:B------:R-:W-:Y:S01]  /*24ac0*/  IMAD.MOV.U32 R155, RZ, RZ, R162 ;  /* 0x000000ffff9b7224 */ /* 0x000fe200078e00a2 */
[----:B------:R-:W-:Y:S01]  /*24ad0*/  ISETP.GT.U32.AND P5, PT, R225, UR13, PT ;  /* 0x0000000de1007c0c */ /* 0x000fe2000bfa4070 */
[----:B------:R1:W-:Y:S01]  /*24ae0*/  STG.E.U16 desc[UR28][R202.64], R0 ;  /* 0x00000000ca007986 */ /* 0x0003e2000c10151c */
[--C-:B------:R-:W-:Y:S01]  /*24af0*/  HSET2.LE.AND R106, R106, R218.reuse, PT ;  /* 0x000000da6a6a7233 */ /* 0x100fe20003803000 */
[----:B------:R-:W-:Y:S01]  /*24b00*/  IMAD.MOV.U32 R162, RZ, RZ, R153 ;  /* 0x000000ffffa27224 */ /* 0x000fe200078e0099 */
[----:B------:R-:W-:Y:S01]  /*24b10*/  PRMT R3, R239, 0x5410, R238 ;  /* 0x00005410ef037816 */ /* 0x000fe200000000ee */
[----:B------:R1:W-:Y:S01]  /*24b20*/  STG.E.U16 desc[UR28][R202.64+0x2], R2 ;  /* 0x00000202ca007986 */ /* 0x0003e2000c10151c */
[----:B------:R-:W-:Y:S02]  /*24b30*/  IMAD.MOV.U32 R153, RZ, RZ, R133 ;  /* 0x000000ffff997224 */ /* 0x000fe400078e0085 */
[----:B------:R-:W-:Y:S01]  /*24b40*/  IMAD.MOV.U32 R159, RZ, RZ, R162 ;  /* 0x000000ffff9f7224 */ /* 0x000fe200078e00a2 */
[----:B------:R-:W-:Y:S01]  /*24b50*/  LOP3.LUT R107, R3, 0xff00ff, RZ, 0xc0, !PT ;  /* 0x00ff00ff036b7812 */ /* 0x000fe200078ec0ff */
[----:B------:R-:W-:Y:S01]  /*24b60*/  IMAD.MOV.U32 R170, RZ, RZ, R153 ;  /* 0x000000ffffaa7224 */ /* 0x000fe200078e0099 */
[----:B---3--:R3:W3:Y:S01]  /*24b70*/  LDL.S16 R244, [R1+0x114] ;  /* 0x0001140001f47983 */ /* 0x0086e20000100600 */
[----:B------:R-:W-:Y:S01]  /*24b80*/  PRMT R3, R139, 0x5410, R140 ;  /* 0x000054108b037816 */ /* 0x000fe2000000008c */
[----:B------:R-:W-:Y:S01]  /*24b90*/  IMAD.MOV.U32 R153, RZ, RZ, R131 ;  /* 0x000000ffff997224 */ /* 0x000fe200078e0083 */
[--C-:B------:R-:W-:Y:S01]  /*24ba0*/  HSET2.LE.AND R107, R107, R218.reuse, PT ;  /* 0x000000da6b6b7233 */ /* 0x100fe20003803000 */
[----:B------:R-:W-:Y:S01]  /*24bb0*/  IMAD.MOV.U32 R162, RZ, RZ, R165 ;  /* 0x000000ffffa27224 */ /* 0x000fe200078e00a5 */
[----:B------:R-:W-:Y:S01]  /*24bc0*/  LOP3.LUT R106, R3, R106, RZ, 0xc0, !PT ;  /* 0x0000006a036a7212 */ /* 0x000fe200078ec0ff */
[----:B------:R-:W-:Y:S01]  /*24bd0*/  IMAD.WIDE R164, R205, 0x70, R202 ;  /* 0x00000070cda47825 */ /* 0x000fe200078e02ca */
[----:B------:R-:W1:Y:S02]  /*24be0*/  MUFU.EX2 R3, R231 ;  /* 0x000000e700037308 */ /* 0x000e640000000800 */
[----:B-1----:R-:W-:Y:S04]  /*24bf0*/  PRMT R0, R142, 0x5410, R141 ;  /* 0x000054108e007816 */ /* 0x002fe8000000008d */
[----:B------:R-:W-:Y:S01]  /*24c00*/  LOP3.LUT R107, R0, R107, RZ, 0xc0, !PT ;  /* 0x0000006b006b7212 */ /* 0x000fe200078ec0ff */
[----:B------:R-:W-:Y:S03]  /*24c10*/  FADD.FTZ R0, R120, R119 ;  /* 0x0000007778007221 */ /* 0x000fe60000010000 */
[----:B------:R-:W1:Y:S01]  /*24c20*/  MUFU.EX2 R2, R179 ;  /* 0x000000b300027308 */ /* 0x000e620000000800 */
[----:B------:R-:W-:Y:S02]  /*24c30*/  IMAD.U32 R202, RZ, RZ, UR24 ;  /* 0x00000018ffca7e24 */ /* 0x000fe4000f8e00ff */
[----:B------:R-:W-:Y:S01]  /*24c40*/  FADD.FTZ R121, R116, R0 ;  /* 0x0000000074797221 */ /* 0x000fe20000010000 */
[----:B------:R-:W-:Y:S01]  /*24c50*/  FADD.FTZ R0, R129, R118 ;  /* 0x0000007681007221 */ /* 0x000fe20000010000 */
[-C--:B------:R-:W-:Y:S05]  /*24c60*/  HMMA.16816.F32 R4, R104, R108.reuse, R4 ;  /* 0x0000006c6804723c */ /* 0x080fea0000001804 */
[----:B------:R1:W1:Y:S01]  /*24c70*/  MUFU.EX2 R120, R180 ;  /* 0x000000b400787308 */ /* 0x0002620000000800 */
[C---:B------:R-:W-:Y:S01]  /*24c80*/  FADD.FTZ R133, R3.reuse, R0 ;  /* 0x0000000003857221 */ /* 0x040fe20000010000 */
[----:B------:R-:W-:Y:S01]  /*24c90*/  IMAD.MOV.U32 R0, RZ, RZ, R145 ;  /* 0x000000ffff007224 */ /* 0x000fe200078e0091 */
[----:B------:R-:W-:Y:S02]  /*24ca0*/  LEA R202, P0, R202, R164, 0x1 ;  /* 0x000000a4caca7211 */ /* 0x000fe400078008ff */
[----:B------:R-:W-:Y:S02]  /*24cb0*/  F2FP.F16.F32.PACK_AB R129, R3, R129 ;  /* 0x000000810381723e */ /* 0x000fe400000000ff */
[----:B------:R-:W-:Y:S03]  /*24cc0*/  LOP3.LUT R115, R0, R115, RZ, 0xc0, !PT ;  /* 0x0000007300737212 */ /* 0x000fe600078ec0ff */
[----:B------:R-:W-:Y:S01]  /*24cd0*/  MUFU.EX2 R3, R182 ;  /* 0x000000b600037308 */ /* 0x000fe20000000800 */
[----:B-1----:R-:W-:Y:S09]  /*24ce0*/  VIADD R180, R210, 0x9020 ;  /* 0x00009020d2b47836 */ /* 0x002ff20000000000 */
[----:B------:R-:W1:Y:S01]  /*24cf0*/  MUFU.EX2 R0, R181 ;  /* 0x000000b500007308 */ /* 0x000e620000000800 */
[C---:B------:R-:W-:Y:S04]  /*24d00*/  HMMA.16816.F32 R8, R112.reuse, R108, R8 ;  /* 0x0000006c7008723c */ /* 0x040fe80000001808 */
[----:B------:R-:W-:Y:S01]  /*24d10*/  FADD.FTZ R109, R2, R124 ;  /* 0x0000007c026d7221 */ /* 0x000fe20000010000 */
[--C-:B------:R-:W-:Y:S01]  /*24d20*/  FADD.FTZ R108, R120, R125.reuse ;  /* 0x0000007d786c7221 */ /* 0x100fe20000010000 */
[----:B------:R-:W-:Y:S02]  /*24d30*/  PRMT R125, R204, 0x7632, R125 ;  /* 0x00007632cc7d7816 */ /* 0x000fe4000000007d */
[-C--:B------:R-:W-:Y:S03]  /*24d40*/  HMMA.16816.F32 R12, R112, R110.reuse, R12 ;  /* 0x0000006e700c723c */ /* 0x080fe6000000180c */
[----:B------:R-:W-:Y:S01]  /*24d50*/  LOP3.LUT R125, R125, 0xff, RZ, 0xc0, !PT ;  /* 0x000000ff7d7d7812 */ /* 0x000fe200078ec0ff */
[C---:B-1----:R-:W-:Y:S01]  /*24d60*/  FADD.FTZ R131, R0.reuse, R109 ;  /* 0x0000006d00837221 */ /* 0x042fe20000010000 */
[----:B------:R-:W-:Y:S01]  /*24d70*/  F2FP.F16.F32.PACK_AB R147, R0, R2 ;  /* 0x000000020093723e */ /* 0x000fe200000000ff */
[----:B------:R-:W-:Y:S01]  /*24d80*/  FADD.FTZ R0, R136, R121 ;  /* 0x0000007988007221 */ /* 0x000fe20000010000 */
[C---:B------:R-:W-:Y:S01]  /*24d90*/  F2FP.F16.F32.PACK_AB R136, R132.reuse, R136 ;  /* 0x000000888488723e */ /* 0x040fe200000000ff */
[C---:B------:R-:W-:Y:S01]  /*24da0*/  HMMA.16816.F32 R16, R104.reuse, R110, R16 ;  /* 0x0000006e6810723c */ /* 0x040fe20000001810 */
[----:B------:R-:W-:Y:S03]  /*24db0*/  MUFU.EX2 R2, R184 ;  /* 0x000000b800027308 */ /* 0x000fe60000000800 */
[----:B------:R-:W-:Y:S01]  /*24dc0*/  FADD.FTZ R132, R132, R0 ;  /* 0x0000000084847221 */ /* 0x000fe20000010000 */
[----:B------:R-:W-:Y:S01]  /*24dd0*/  IMAD.U32 R0, RZ, RZ, UR24 ;  /* 0x00000018ff007e24 */ /* 0x000fe2000f8e00ff */
[----:B------:R-:W-:Y:S01]  /*24de0*/  LOP3.LUT R121, R204, 0xff, RZ, 0xc0, !PT ;  /* 0x000000ffcc797812 */ /* 0x000fe200078ec0ff */
[C---:B------:R-:W-:Y:S01]  /*24df0*/  FADD.FTZ R124, R3.reuse, R108 ;  /* 0x0000006c037c7221 */ /* 0x040fe20000010000 */
[----:B------:R-:W-:Y:S03]  /*24e00*/  F2FP.F16.F32.PACK_AB R146, R3, R120 ;  /* 0x000000780392723e */ /* 0x000fe600000000ff */
[----:B------:R-:W1:Y:S01]  /*24e10*/  MUFU.EX2 R108, R186 ;  /* 0x000000ba006c7308 */ /* 0x000e620000000800 */
[----:B------:R-:W-:Y:S01]  /*24e20*/  LEA.HI.X.SX32 R203, R0, R165, 0x1, P0 ;  /* 0x000000a500cb7211 */ /* 0x000fe200000f0eff */
[----:B------:R-:W-:Y:S01]  /*24e30*/  FADD.FTZ R0, R134, R133 ;  /* 0x0000008586007221 */ /* 0x000fe20000010000 */
[----:B------:R-:W-:Y:S07]  /*24e40*/  ISETP.LE.U32.AND P0, PT, R121, UR13, PT ;  /* 0x0000000d79007c0c */ /* 0x000fee000bf03070 */
[----:B------:R-:W1:Y:S10]  /*24e50*/  MUFU.EX2 R120, R232 ;  /* 0x000000e800787308 */ /* 0x000e740000000800 */
[----:B------:R-:W1:Y:S02]  /*24e60*/  MUFU.EX2 R3, R185 ;  /* 0x000000b900037308 */ /* 0x000e640000000800 */
[----:B-1----:R-:W-:Y:S01]  /*24e70*/  FADD.FTZ R109, R108, R124 ;  /* 0x0000007c6c6d7221 */ /* 0x002fe20000010000 */
[----:B------:R-:W-:Y:S02]  /*24e80*/  SHF.R.U32.HI R124, RZ, 0x18, R204 ;  /* 0x00000018ff7c7819 */ /* 0x000fe400000116cc */
[C---:B------:R-:W-:Y:S01]  /*24e90*/  F2FP.F16.F32.PACK_AB R134, R120.reuse, R134 ;  /* 0x000000867886723e */ /* 0x040fe200000000ff */
[----:B------:R-:W-:Y:S01]  /*24ea0*/  FADD.FTZ R120, R120, R0 ;  /* 0x0000000078787221 */ /* 0x000fe20000010000 */
[----:B------:R-:W-:Y:S03]  /*24eb0*/  IMAD.MOV.U32 R232, RZ, RZ, R174 ;  /* 0x000000ffffe87224 */ /* 0x000fe600078e00ae */
[----:B------:R-:W1:Y:S01]  /*24ec0*/  MUFU.EX2 R0, R183 ;  /* 0x000000b700007308 */ /* 0x000e620000000800 */
[C---:B------:R-:W-:Y:S01]  /*24ed0*/  F2FP.F16.F32.PACK_AB R148, R3.reuse, R108 ;  /* 0x0000006c0394723e */ /* 0x040fe200000000ff */
[----:B------:R-:W-:Y:S08]  /*24ee0*/  FADD.FTZ R133, R3, R109 ;  /* 0x0000006d03857221 */ /* 0x000ff00000010000 */
[----:B------:R-:W-:Y:S01]  /*24ef0*/  MUFU.EX2 R3, R251 ;  /* 0x000000fb00037308 */ /* 0x000fe20000000800 */
[----:B-1----:R-:W-:Y:S01]  /*24f00*/  F2FP.F16.F32.PACK_AB R151, R0, R2 ;  /* 0x000000020097723e */ /* 0x002fe200000000ff */
[C---:B--2---:R-:W-:Y:S02]  /*24f10*/  @!P0 HADD2 R242, -R126.reuse.H0_H0, -RZ.H0_H0 ;  /* 0xa00000ff7ef28230 */ /* 0x044fe40000000900 */
[----:B----4-:R-:W-:Y:S03]  /*24f20*/  @!P2 HADD2 R229, -R126.H1_H1, -RZ.H0_H0 ;  /* 0xa00000ff7ee5a230 */ /* 0x010fe60000000d00 */
[----:B------:R-:W-:Y:S01]  /*24f30*/  PRMT R179, R242, 0x7610, R179 ;  /* 0x00007610f2b37816 */ /* 0x000fe200000000b3 */
[----:B------:R-:W-:Y:S03]  /*24f40*/  @P1 VIADD R180, R117, 0xffffffe0 ;  /* 0xffffffe075b41836 */ /* 0x000fe60000000000 */
[----:B------:R-:W-:Y:S02]  /*24f50*/  @!P0 PRMT R167, R179, 0x5410, RZ ;  /* 0x00005410b3a78816 */ /* 0x000fe400000000ff */
[----:B------:R-:W-:Y:S01]  /*24f60*/  PRMT R225, R229, 0x7610, R225 ;  /* 0x00007610e5e17816 */ /* 0x000fe200000000e1 */
[----:B------:R-:W1:Y:S03]  /*24f70*/  LDSM.16.MT88.4 R116, [R180] ;  /* 0x00000000b474783b */ /* 0x000e660000004200 */
[----:B------:R-:W-:Y:S01]  /*24f80*/  @!P2 PRMT R166, R225, 0x5410, RZ ;  /* 0x00005410e1a6a816 */ /* 0x000fe200000000ff */
[----:B---3--:R-:W-:Y:S05]  /*24f90*/  @P5 HADD2 R244, -R145.H1_H1, -RZ.H0_H0 ;  /* 0xa00000ff91f45230 */ /* 0x008fea0000000d00 */
[----:B------:R-:W-:Y:S01]  /*24fa0*/  @P5 STL.S16 [R1+0x114], R244 ;  /* 0x000114f401005387 */ /* 0x000fe20000100600 */
[----:B------:R-:W-:Y:S01]  /*24fb0*/  PRMT R110, R244, 0x7610, R110 ;  /* 0x00007610f46e7816 */ /* 0x000fe2000000006e */
[-C--:B-1----:R-:W-:Y:S02]  /*24fc0*/  HMMA.16816.F32 R20, R104, R116.reuse, R20 ;  /* 0x000000746814723c */ /* 0x082fe40000001814 */
[----:B------:R-:W-:Y:S01]  /*24fd0*/  @!P0 STL.S16 [R1+0x110], R242 ;  /* 0x000110f201008387 */ /* 0x000fe20000100600 */
[----:B------:R-:W-:Y:S03]  /*24fe0*/  @P5 PRMT R160, R110, 0x5410, RZ ;  /* 0x000054106ea05816 */ /* 0x000fe600000000ff */
[----:B------:R-:W1:Y:S01]  /*24ff0*/  LDSM.16.MT88.4 R108, [R210+0xa000] ;  /* 0x00a00000d26c783b */ /* 0x000e620000004200 */
[C---:B------:R-:W-:Y:S02]  /*25000*/  ISETP.LE.U32.AND P5, PT, R125.reuse, UR13, PT ;  /* 0x0000000d7d007c0c */ /* 0x040fe4000bfa3070 */
[----:B------:R-:W-:Y:S01]  /*25010*/  ISETP.LE.U32.AND P0, PT, R130, UR13, PT ;  /* 0x0000000d82007c0c */ /* 0x000fe2000bf03070 */
[C---:B------:R-:W-:Y:S01]  /*25020*/  HMMA.16816.F32 R24, R112.reuse, R116, R24 ;  /* 0x000000747018723c */ /* 0x040fe20000001818 */
[----:B------:R-:W2:Y:S03]  /*25030*/  MUFU.EX2 R116, R250 ;  /* 0x000000fa00747308 */ /* 0x000ea60000000800 */
[----:B------:R3:W-:Y:S01]  /*25040*/  @!P2 STL.S16 [R1+0x10c], R229 ;  /* 0x00010ce50100a387 */ /* 0x0007e20000100600 */
[----:B------:R-:W-:Y:S01]  /*25050*/  ISETP.LE.U32.AND P2, PT, R124, UR13, PT ;  /* 0x0000000d7c007c0c */ /* 0x000fe2000bf43070 */
[----:B------:R-:W-:Y:S01]  /*25060*/  FADD.FTZ R117, R2, R131 ;  /* 0x0000008302757221 */ /* 0x000fe20000010000 */
[----:B------:R-:W-:Y:S01]  /*25070*/  PRMT R125, R125, 0x5410, R124 ;  /* 0x000054107d7d7816 */ /* 0x000fe2000000007c */
[----:B------:R4:W4:Y:S01]  /*25080*/  LDL.S16 R179, [R1+0x12c] ;  /* 0x00012c0001b37983 */ /* 0x0009220000100600 */
[-C--:B------:R-:W-:Y:S03]  /*25090*/  HMMA.16816.F32 R28, R112, R118.reuse, R28 ;  /* 0x00000076701c723c */ /* 0x080fe6000000181c */
[----:B------:R-:W-:Y:S01]  /*250a0*/  FADD.FTZ R131, R0, R117 ;  /* 0x0000007500837221 */ /* 0x000fe20000010000 */
[--C-:B------:R-:W-:Y:S01]  /*250b0*/  HSET2.LE.AND R125, R125, R218.reuse, PT ;  /* 0x000000da7d7d7233 */ /* 0x100fe20003803000 */
[----:B------:R-:W3:Y:S01]  /*250c0*/  MUFU.EX2 R117, R240 ;  /* 0x000000f000757308 */ /* 0x000ee20000000800 */
[----:B--2---:R-:W-:Y:S01]  /*250d0*/  FADD.FTZ R2, R116, R132 ;  /* 0x0000008474027221 */ /* 0x004fe20000010000 */
[C---:B------:R-:W-:Y:S01]  /*250e0*/  F2FP.F16.F32.PACK_AB R171, R3.reuse, R116 ;  /* 0x0000007403ab723e */ /* 0x040fe200000000ff */
[C---:B------:R-:W-:Y:S07]  /*250f0*/  HMMA.16816.F32 R32, R104.reuse, R118, R32 ;  /* 0x000000766820723c */ /* 0x040fee0000001820 */
[----:B------:R-:W2:Y:S01]  /*25100*/  MUFU.EX2 R0, R243 ;  /* 0x000000f300007308 */ /* 0x000ea20000000800 */
[----:B------:R-:W-:Y:S01]  /*25110*/  FADD.FTZ R132, R3, R2 ;  /* 0x0000000203847221 */ /* 0x000fe20000010000 */
[----:B------:R-:W-:Y:S01]  /*25120*/  LOP3.LUT R125, R122, R125, RZ, 0xc0, !PT ;  /* 0x0000007d7a7d7212 */ /* 0x000fe200078ec0ff */
[----:B---3--:R-:W-:Y:S01]  /*25130*/  FADD.FTZ R2, R117, R120 ;  /* 0x0000007875027221 */ /* 0x008fe20000010000 */
[----:B------:R-:W-:Y:S02]  /*25140*/  IMAD.MOV.U32 R229, RZ, RZ, R158 ;  /* 0x000000ffffe57224 */ /* 0x000fe400078e009e */
[----:B------:R-:W-:Y:S02]  /*25150*/  IMAD.MOV.U32 R158, RZ, RZ, R170 ;  /* 0x000000ffff9e7224 */ /* 0x000fe400078e00aa */
[----:B------:R-:W-:Y:S01]  /*25160*/  IMAD.MOV.U32 R170, RZ, RZ, R152 ;  /* 0x000000ffffaa7224 */ /* 0x000fe200078e0098 */
        /* <DEDUP_REMOVED lines=8> */
[----:B------:R-:W-:Y:S01]  /*251f0*/  @!P5 PRMT R168, R176, 0x5410, RZ ;  /* 0x00005410b0a8d816 */ /* 0x000fe200000000ff */
[----:B------:R-:W-:Y:S01]  /*25200*/  IMAD.MOV.U32 R176, RZ, RZ, R207 ;  /* 0x000000ffffb07224 */ /* 0x000fe200078e00cf */
[----:B------:R-:W-:Y:S01]  /*25210*/  ISETP.LE.U32.AND P5, PT, R128, UR13, PT ;  /* 0x0000000d80007c0c */ /* 0x000fe2000bfa3070 */
[----:B------:R-:W-:Y:S01]  /*25220*/  IMAD.MOV.U32 R207, RZ, RZ, R153 ;  /* 0x000000ffffcf7224 */ /* 0x000fe200078e0099 */
[----:B--2---:R-:W-:Y:S01]  /*25230*/  F2FP.F16.F32.PACK_AB R128, R0, R117 ;  /* 0x000000750080723e */ /* 0x004fe200000000ff */
[----:B------:R3:W2:Y:S01]  /*25240*/  LDL.S16 R153, [R1+0x128] ;  /* 0x0001280001997983 */ /* 0x0006a20000100600 */
[----:B------:R-:W-:Y:S04]  /*25250*/  IMAD.WIDE.U32 R108, R176, -0x326172a9, RZ ;  /* 0xcd9e8d57b06c7825 */ /* 0x000fe800078e00ff */
[----:B------:R-:W-:Y:S01]  /*25260*/  IMAD.MOV.U32 R176, RZ, RZ, R154 ;  /* 0x000000ffffb07224 */ /* 0x000fe200078e009a */
[----:B------:R-:W-:Y:S01]  /*25270*/  LOP3.LUT R230, R230, UR9, R109, 0x96, !PT ;  /* 0x00000009e6e67c12 */ /* 0x000fe2000f8e966d */
[----:B-1----:R3:W3:Y:S01]  /*25280*/  LDL.S16 R179, [R1+0x138] ;  /* 0x0001380001b37983 */ /* 0x0026e20000100600 */
[----:B----4-:R-:W-:Y:S05]  /*25290*/  @!P0 HADD2 R116, -R172.H0_H0, -RZ.H0_H0 ;  /* 0xa00000ffac748230 */ /* 0x010fea0000000900 */
[----:B------:R-:W-:Y:S01]  /*252a0*/  PRMT R130, R116, 0x7610, R130 ;  /* 0x0000761074827816 */ /* 0x000fe20000000082 */
[----:B--2---:R-:W-:Y:S03]  /*252b0*/  @!P2 HADD2 R153, -R122.H1_H1, -RZ.H0_H0 ;  /* 0xa00000ff7a99a230 */ /* 0x004fe60000000d00 */
[----:B------:R-:W-:Y:S02]  /*252c0*/  @!P0 PRMT R172, R130, 0x5410, RZ ;  /* 0x0000541082ac8816 */ /* 0x000fe400000000ff */
[----:B------:R1:W-:Y:S01]  /*252d0*/  @!P2 STL.S16 [R1+0x128], R153 ;  /* 0x000128990100a387 */ /* 0x0003e20000100600 */
[----:B------:R-:W-:Y:S03]  /*252e0*/  PRMT R182, R153, 0x7610, R182 ;  /* 0x0000761099b67816 */ /* 0x000fe600000000b6 */
[----:B------:R-:W-:Y:S01]  /*252f0*/  @!P0 STL.S16 [R1+0x134], R116 ;  /* 0x0001347401008387 */ /* 0x000fe20000100600 */
[----:B------:R-:W-:Y:S02]  /*25300*/  @!P2 PRMT R163, R182, 0x5410, RZ ;  /* 0x00005410b6a3a816 */ /* 0x000fe400000000ff */
[----:B------:R-:W-:Y:S01]  /*25310*/  ISETP.LE.U32.AND P2, PT, R199, UR13, PT ;  /* 0x0000000dc7007c0c */ /* 0x000fe2000bf43070 */
[----:B------:R-:W2:Y:S01]  /*25320*/  LDSM.16.MT88.4 R116, [R180+0x1000] ;  /* 0x00100000b474783b */ /* 0x000ea20000004200 */
[----:B------:R-:W-:Y:S01]  /*25330*/  ISETP.LE.U32.AND P0, PT, R123, UR13, PT ;  /* 0x0000000d7b007c0c */ /* 0x000fe2000bf03070 */
[----:B---3--:R-:W-:Y:S05]  /*25340*/  @!P3 HADD2 R179, -R173.H0_H0, -RZ.H0_H0 ;  /* 0xa00000ffadb3b230 */ /* 0x008fea0000000900 */
[----:B------:R-:W-:Y:S01]  /*25350*/  PRMT R181, R179, 0x7610, R181 ;  /* 0x00007610b3b57816 */ /* 0x000fe200000000b5 */
[----:B------:R3:W-:Y:S03]  /*25360*/  @!P3 STL.S16 [R1+0x138], R179 ;  /* 0x000138b30100b387 */ /* 0x0007e60000100600 */
[----:B------:R-:W-:Y:S01]  /*25370*/  @!P3 PRMT R173, R181, 0x5410, RZ ;  /* 0x00005410b5adb816 */ /* 0x000fe200000000ff */
[----:B------:R4:W4:Y:S01]  /*25380*/  LDL.S16 R182, [R1+0x130] ;  /* 0x0001300001b67983 */ /* 0x0009220000100600 */
[----:B------:R-:W-:Y:S03]  /*25390*/  ISETP.GT.U32.AND P3, PT, R237, UR13, PT ;  /* 0x0000000ded007c0c */ /* 0x000fe6000bf64070 */
[----:B------:R2:W4:Y:S01]  /*253a0*/  LDL.S16 R130, [R1+0x124] ;  /* 0x0001240001827983 */ /* 0x0005220000100600 */
[--C-:B-1----:R-:W-:Y:S03]  /*253b0*/  FADD.FTZ R153, R0, R2.reuse ;  /* 0x0000000200997221 */ /* 0x102fe60000010000 */
[----:B------:R-:W-:Y:S04]  /*253c0*/  STG.E.U16 desc[UR28][R164.64+0x2], R173 ;  /* 0x000002ada4007986 */ /* 0x000fe8000c10151c */
[----:B------:R-:W-:Y:S04]  /*253d0*/  STG.E.U16 desc[UR28][R164.64], R172 ;  /* 0x000000aca4007986 */ /* 0x000fe8000c10151c */
[----:B---3--:R3:W3:Y:S01]  /*253e0*/  LDL.S16 R179, [R1+0x120] ;  /* 0x0001200001b37983 */ /* 0x0086e20000100600 */
[-C--:B--2---:R-:W-:Y:S08]  /*253f0*/  HMMA.16816.F32 R52, R104, R116.reuse, R52 ;  /* 0x000000746834723c */ /* 0x084ff00000001834 */
[C---:B------:R-:W-:Y:S08]  /*25400*/  HMMA.16816.F32 R56, R112.reuse, R116, R56 ;  /* 0x000000747038723c */ /* 0x040ff00000001838 */
[-C--:B------:R-:W-:Y:S08]  /*25410*/  HMMA.16816.F32 R60, R112, R118.reuse, R60 ;  /* 0x00000076703c723c */ /* 0x080ff0000000183c */
[C---:B------:R-:W-:Y:S01]  /*25420*/  HMMA.16816.F32 R64, R104.reuse, R118, R64 ;  /* 0x000000766840723c */ /* 0x040fe20000001840 */
[----:B------:R-:W-:Y:S03]  /*25430*/  LDSM.16.MT88.4 R116, [R180+0x2000] ;  /* 0x00200000b474783b */ /* 0x000fe60000004200 */
[----:B----4-:R-:W-:Y:S02]  /*25440*/  @!P5 HADD2 R182, -R127.H0_H0, -RZ.H0_H0 ;  /* 0xa00000ff7fb6d230 */ /* 0x010fe40000000900 */
[----:B------:R-:W-:Y:S03]  /*25450*/  @!P0 HADD2 R130, -R139.H0_H0, -RZ.H0_H0 ;  /* 0xa00000ff8b828230 */ /* 0x000fe60000000900 */
[----:B------:R-:W-:Y:S01]  /*25460*/  @!P5 STL.S16 [R1+0x130], R182 ;  /* 0x000130b60100d387 */ /* 0x000fe20000100600 */
[----:B------:R-:W-:Y:S02]  /*25470*/  PRMT R2, R182, 0x7610, R2 ;  /* 0x00007610b6027816 */ /* 0x000fe40000000002 */
[----:B------:R-:W-:Y:S02]  /*25480*/  PRMT R0, R130, 0x7610, R0 ;  /* 0x0000761082007816 */ /* 0x000fe40000000000 */
[----:B------:R-:W-:Y:S02]  /*25490*/  @!P5 PRMT R127, R2, 0x5410, RZ ;  /* 0x00005410027fd816 */ /* 0x000fe400000000ff */
[----:B------:R-:W-:Y:S02]  /*254a0*/  ISETP.GT.U32.AND P5, PT, R238, UR13, PT ;  /* 0x0000000dee007c0c */ /* 0x000fe4000bfa4070 */
[----:B------:R-:W-:Y:S01]  /*254b0*/  @!P0 PRMT R139, R0, 0x5410, RZ ;  /* 0x00005410008b8816 */ /* 0x000fe200000000ff */
[----:B------:R-:W-:Y:S01]  /*254c0*/  STG.E.U16 desc[UR28][R202.64], R127 ;  /* 0x0000007fca007986 */ /* 0x000fe2000c10151c */
[----:B------:R-:W-:Y:S01]  /*254d0*/  MUFU.EX2 R0, R190 ;  /* 0x000000be00007308 */ /* 0x000fe20000000800 */
[----:B---3--:R-:W-:Y:S05]  /*254e0*/  @!P2 HADD2 R179, -R138.H0_H0, -RZ.H0_H0 ;  /* 0xa00000ff8ab3a230 */ /* 0x008fea0000000900 */
[----:B------:R1:W-:Y:S01]  /*254f0*/  @!P2 STL.S16 [R1+0x120], R179 ;  /* 0x000120b30100a387 */ /* 0x0003e20000100600 */
[----:B------:R-:W-:Y:S03]  /*25500*/  PRMT R120, R179, 0x7610, R120 ;  /* 0x00007610b3787816 */ /* 0x000fe60000000078 */
[----:B------:R3:W2:Y:S01]  /*25510*/  LDL.S16 R2, [R1+0x11c] ;  /* 0x00011c0001027983 */ /* 0x0006a20000100600 */
[----:B------:R-:W-:Y:S02]  /*25520*/  @!P2 PRMT R138, R120, 0x5410, RZ ;  /* 0x00005410788aa816 */ /* 0x000fe400000000ff */
[----:B------:R-:W-:Y:S01]  /*25530*/  ISETP.GT.U32.AND P2, PT, R239, UR13, PT ;  /* 0x0000000def007c0c */ /* 0x000fe2000bf44070 */
[----:B------:R4:W-:Y:S01]  /*25540*/  @!P0 STL.S16 [R1+0x124], R130 ;  /* 0x0001248201008387 */ /* 0x0009e20000100600 */
[----:B------:R-:W-:Y:S01]  /*25550*/  MUFU.EX2 R120, R187 ;  /* 0x000000bb00787308 */ /* 0x000fe20000000800 */
[----:B------:R-:W-:Y:S02]  /*25560*/  ISETP.GT.U32.AND P0, PT, R241, UR13, PT ;  /* 0x0000000df1007c0c */ /* 0x000fe4000bf04070 */
[----:B------:R-:W-:Y:S04]  /*25570*/  STG.E.U16 desc[UR28][R202.64+0x2], R138 ;  /* 0x0000028aca007986 */ /* 0x000fe8000c10151c */
[----:B------:R-:W-:Y:S01]  /*25580*/  STG.E.U16 desc[UR28][R200.64+0x10], R139 ;  /* 0x0000108bc8007986 */ /* 0x000fe2000c10151c */
[----:B-1----:R-:W-:Y:S02]  /*25590*/  IMAD.MOV.U32 R179, RZ, RZ, R155 ;  /* 0x000000ffffb37224 */ /* 0x002fe400078e009b */
[----:B------:R-:W-:Y:S04]  /*255a0*/  IMAD.WIDE.U32 R154, R245, -0x326172a9, RZ ;  /* 0xcd9e8d57f59a7825 */ /* 0x000fe800078e00ff */
[----:B------:R-:W-:Y:S01]  /*255b0*/  IMAD.MOV.U32 R182, RZ, RZ, R179 ;  /* 0x000000ffffb67224 */ /* 0x000fe200078e00b3 */
[----:B------:R-:W-:Y:S01]  /*255c0*/  LOP3.LUT R155, R108, UR10, R155, 0x96, !PT ;  /* 0x0000000a6c9b7c12 */ /* 0x000fe2000f8e969b */
[----:B------:R-:W-:Y:S01]  /*255d0*/  IMAD.MOV.U32 R179, RZ, RZ, R229 ;  /* 0x000000ffffb37224 */ /* 0x000fe200078e00e5 */
[----:B------:R-:W1:Y:S01]  /*255e0*/  LDSM.16.MT88.4 R108, [R210+0xb000] ;  /* 0x00b00000d26c783b */ /* 0x000e620000004200 */
[----:B----4-:R-:W-:Y:S01]  /*255f0*/  PRMT R130, R121, 0x5410, R236 ;  /* 0x0000541079827816 */ /* 0x010fe200000000ec */
[----:B------:R-:W-:Y:S01]  /*25600*/  IMAD.MOV.U32 R229, RZ, RZ, R158 ;  /* 0x000000ffffe57224 */ /* 0x000fe200078e009e */
[----:B------:R-:W-:Y:S01]  /*25610*/  LOP3.LUT R123, R155, 0xffff, RZ, 0xc0, !PT ;  /* 0x0000ffff9b7b7812 */ /* 0x000fe200078ec0ff */
[----:B------:R-:W-:Y:S02]  /*25620*/  IMAD.MOV.U32 R158, RZ, RZ, R162 ;  /* 0x000000ffff9e7224 */ /* 0x000fe400078e00a2 */
[--C-:B------:R-:W-:Y:S02]  /*25630*/  HSET2.LE.AND R124, R130, R218.reuse, PT ;  /* 0x000000da827c7233 */ /* 0x100fe40003803000 */
[----:B------:R-:W4:Y:S01]  /*25640*/  MUFU.EX2 R130, R182 ;  /* 0x000000b600827308 */ /* 0x000f220000000800 */
[----:B------:R-:W-:Y:S02]  /*25650*/  SHF.R.U32.HI R162, RZ, 0x8, R123 ;  /* 0x00000008ffa27819 */ /* 0x000fe4000001167b */
[----:B------:R-:W-:Y:S07]  /*25660*/  LOP3.LUT R124, R126, R124, RZ, 0xc0, !PT ;  /* 0x0000007c7e7c7212 */ /* 0x000fee00078ec0ff */
[----:B------:R-:W-:Y:S10]  /*25670*/  MUFU.EX2 R123, R192 ;  /* 0x000000c0007b7308 */ /* 0x000ff40000000800 */
[----:B------:R-:W3:Y:S01]  /*25680*/  MUFU.EX2 R126, R179 ;  /* 0x000000b3007e7308 */ /* 0x000ee20000000800 */
[--C-:B----4-:R-:W-:Y:S01]  /*25690*/  FADD.FTZ R122, R130, R132.reuse ;  /* 0x00000084827a7221 */ /* 0x110fe20000010000 */
[----:B------:R-:W-:Y:S01]  /*256a0*/  IMAD.MOV.U32 R182, RZ, RZ, R229 ;  /* 0x000000ffffb67224 */ /* 0x000fe200078e00e5 */
[C---:B------:R-:W-:Y:S01]  /*256b0*/  PRMT R132, R129.reuse, 0x7632, R132 ;  /* 0x0000763281847816 */ /* 0x040fe20000000084 */
[----:B------:R-:W-:Y:S02]  /*256c0*/  IMAD.MOV.U32 R229, RZ, RZ, R226 ;  /* 0x000000ffffe57224 */ /* 0x000fe400078e00e2 */
[----:B------:R-:W-:Y:S02]  /*256d0*/  IMAD.MOV.U32 R226, RZ, RZ, R177 ;  /* 0x000000ffffe27224 */ /* 0x000fe400078e00b1 */
[----:B------:R-:W-:Y:S01]  /*256e0*/  IMAD.MOV.U32 R177, RZ, RZ, R248 ;  /* 0x000000ffffb17224 */ /* 0x000fe200078e00f8 */
[C---:B---3--:R-:W-:Y:S01]  /*256f0*/  F2FP.F16.F32.PACK_AB R130, R126.reuse, R130 ;  /* 0x000000827e82723e */ /* 0x048fe200000000ff */
[----:B------:R-:W-:Y:S02]  /*25700*/  IMAD.MOV.U32 R179, RZ, RZ, R176 ;  /* 0x000000ffffb37224 */ /* 0x000fe400078e00b0 */
[----:B------:R-:W-:Y:S02]  /*25710*/  IMAD.MOV.U32 R176, RZ, RZ, R224 ;  /* 0x000000ffffb07224 */ /* 0x000fe400078e00e0 */
[----:B------:R-:W-:Y:S02]  /*25720*/  IMAD.MOV.U32 R224, RZ, RZ, R157 ;  /* 0x000000ffffe07224 */ /* 0x000fe400078e009d */
[----:B------:R-:W-:Y:S01]  /*25730*/  FADD.FTZ R157, R126, R122 ;  /* 0x0000007a7e9d7221 */ /* 0x000fe20000010000 */
[----:B------:R-:W-:Y:S01]  /*25740*/  IMAD.MOV.U32 R248, RZ, RZ, R137 ;  /* 0x000000fffff87224 */ /* 0x000fe200078e0089 */
[----:B------:R3:W-:Y:S01]  /*25750*/  MUFU.EX2 R126, R182 ;  /* 0x000000b6007e7308 */ /* 0x0007e20000000800 */
[-C--:B-1----:R-:W-:Y:S09]  /*25760*/  HMMA.16816.F32 R68, R104, R108.reuse, R68 ;  /* 0x0000006c6844723c */ /* 0x082ff20000001844 */
[----:B------:R1:W-:Y:S01]  /*25770*/  MUFU.EX2 R122, R179 ;  /* 0x000000b3007a7308 */ /* 0x0003e20000000800 */
[C---:B------:R-:W-:Y:S09]  /*25780*/  HMMA.16816.F32 R72, R112.reuse, R108, R72 ;  /* 0x0000006c7048723c */ /* 0x040ff20000001848 */
[----:B------:R4:W-:Y:S01]  /*25790*/  MUFU.EX2 R108, R176 ;  /* 0x000000b0006c7308 */ /* 0x0009e20000000800 */
[----:B---3--:R-:W-:Y:S09]  /*257a0*/  IMAD.MOV.U32 R182, RZ, RZ, R159 ;  /* 0x000000ffffb67224 */ /* 0x008ff200078e009f */
[----:B------:R3:W-:Y:S01]  /*257b0*/  MUFU.EX2 R109, R229 ;  /* 0x000000e5006d7308 */ /* 0x0007e20000000800 */
[----:B------:R-:W-:Y:S01]  /*257c0*/  SHF.R.U32.HI R159, RZ, 0x18, R206 ;  /* 0x00000018ff9f7819 */ /* 0x000fe200000116ce */
[----:B-1----:R-:W-:Y:S01]  /*257d0*/  IMAD.MOV.U32 R179, RZ, RZ, R170 ;  /* 0x000000ffffb37224 */ /* 0x002fe200078e00aa */
[-C--:B------:R-:W-:Y:S03]  /*257e0*/  HMMA.16816.F32 R76, R112, R110.reuse, R76 ;  /* 0x0000006e704c723c */ /* 0x080fe6000000184c */
[----:B----4-:R-:W-:Y:S05]  /*257f0*/  IMAD.MOV.U32 R176, RZ, RZ, R169 ;  /* 0x000000ffffb07224 */ /* 0x010fea00078e00a9 */
[C---:B------:R-:W-:Y:S04]  /*25800*/  HMMA.16816.F32 R80, R104.reuse, R110, R80 ;  /* 0x0000006e6850723c */ /* 0x040fe80000001850 */
[----:B---3--:R-:W-:Y:S01]  /*25810*/  IMAD.MOV.U32 R229, RZ, RZ, R158 ;  /* 0x000000ffffe57224 */ /* 0x008fe200078e009e */
[----:B------:R-:W-:Y:S03]  /*25820*/  PRMT R111, R129, 0x5410, R132 ;  /* 0x00005410816f7816 */ /* 0x000fe60000000084 */
[-C--:B------:R-:W-:Y:S08]  /*25830*/  HMMA.16816.F32 R84, R104, R116.reuse, R84 ;  /* 0x000000746854723c */ /* 0x080ff00000001854 */
[C---:B------:R-:W-:Y:S04]  /*25840*/  HMMA.16816.F32 R88, R112.reuse, R116, R88 ;  /* 0x000000747058723c */ /* 0x040fe80000001858 */
[----:B------:R-:W-:Y:S04]  /*25850*/  PRMT R116, R224, 0x5410, R207 ;  /* 0x00005410e0747816 */ /* 0x000fe800000000cf */
[-C--:B------:R-:W-:Y:S03]  /*25860*/  HMMA.16816.F32 R92, R112, R118.reuse, R92 ;  /* 0x00000076705c723c */ /* 0x080fe6000000185c */
[----:B------:R-:W-:Y:S02]  /*25870*/  LOP3.LUT R113, R176, 0xff, RZ, 0xc0, !PT ;  /* 0x000000ffb0717812 */ /* 0x000fe400078ec0ff */
[----:B------:R-:W-:Y:S02]  /*25880*/  LOP3.LUT R116, R116, 0xff00ff, RZ, 0xc0, !PT ;  /* 0x00ff00ff74747812 */ /* 0x000fe400078ec0ff */
[----:B------:R-:W-:Y:S01]  /*25890*/  PRMT R114, R177, 0x5410, R161 ;  /* 0x00005410b1727816 */ /* 0x000fe200000000a1 */
[----:B------:R-:W-:Y:S01]  /*258a0*/  HMMA.16816.F32 R96, R104, R118, R96 ;  /* 0x000000766860723c */ /* 0x000fe20000001860 */
[----:B------:R-:W-:Y:S03]  /*258b0*/  LDSM.16.MT88.4 R104, [R180+0x400] ;  /* 0x00040000b468783b */ /* 0x000fe60000004200 */
[----:B------:R-:W-:Y:S05]  /*258c0*/  LOP3.LUT R114, R114, 0xff00ff, RZ, 0xc0, !PT ;  /* 0x00ff00ff72727812 */ /* 0x000fea00078ec0ff */
[--C-:B------:R-:W-:Y:S01]  /*258d0*/  HSET2.LE.AND R127, R114, R218.reuse, PT ;  /* 0x000000da727f7233 */ /* 0x100fe20003803000 */
[----:B------:R-:W-:Y:S04]  /*258e0*/  IMAD.WIDE R114, R205, -0x70, R164 ;  /* 0xffffff90cd727825 */ /* 0x000fe800078e02a4 */
[----:B------:R-:W-:Y:S01]  /*258f0*/  LOP3.LUT R127, R147, R127, RZ, 0xc0, !PT ;  /* 0x0000007f937f7212 */ /* 0x000fe200078ec0ff */
[----:B--2---:R-:W-:Y:S05]  /*25900*/  @P3 HADD2 R2, -R140.H0_H0, -RZ.H0_H0 ;  /* 0xa00000ff8c023230 */ /* 0x004fea0000000900 */
[----:B------:R1:W-:Y:S01]  /*25910*/  @P3 STL.S16 [R1+0x11c], R2 ;  /* 0x00011c0201003387 */ /* 0x0003e20000100600 */
[----:B------:R-:W-:Y:S03]  /*25920*/  PRMT R3, R2, 0x7610, R3 ;  /* 0x0000761002037816 */ /* 0x000fe60000000003 */
[----:B------:R3:W2:Y:S01]  /*25930*/  LDL.S16 R152, [R1+0x118] ;  /* 0x0001180001987983 */ /* 0x0006a20000100600 */
[----:B------:R-:W-:Y:S02]  /*25940*/  @P3 PRMT R140, R3, 0x5410, RZ ;  /* 0x00005410038c3816 */ /* 0x000fe400000000ff */
[----:B------:R-:W4:Y:S01]  /*25950*/  MUFU.EX2 R3, R188 ;  /* 0x000000bc00037308 */ /* 0x000f220000000800 */
[----:B------:R-:W-:Y:S02]  /*25960*/  ISETP.LE.U32.AND P3, PT, R135, UR13, PT ;  /* 0x0000000d87007c0c */ /* 0x000fe4000bf63070 */
[----:B------:R3:W-:Y:S01]  /*25970*/  STG.E.U16 desc[UR28][R200.64+0x12], R140 ;  /* 0x0000128cc8007986 */ /* 0x0007e2000c10151c */
[----:B----4-:R-:W-:Y:S06]  /*25980*/  F2FP.F16.F32.PACK_AB R150, R3, R120 ;  /* 0x000000780396723e */ /* 0x010fec00000000ff */
[----:B-1----:R-:W1:Y:S01]  /*25990*/  MUFU.EX2 R2, R189 ;  /* 0x000000bd00027308 */ /* 0x002e620000000800 */
[----:B---3--:R-:W-:Y:S01]  /*259a0*/  PRMT R140, R146, 0x7632, R140 ;  /* 0x00007632928c7816 */ /* 0x008fe2000000008c */
[--C-:B-1----:R-:W-:Y:S01]  /*259b0*/  FADD.FTZ R121, R2, R133.reuse ;  /* 0x0000008502797221 */ /* 0x102fe20000010000 */
[----:B------:R-:W-:Y:S07]  /*259c0*/  F2FP.F16.F32.PACK_AB R149, R0, R2 ;  /* 0x000000020095723e */ /* 0x000fee00000000ff */
[----:B------:R-:W-:Y:S01]  /*259d0*/  MUFU.EX2 R2, R191 ;  /* 0x000000bf00027308 */ /* 0x000fe20000000800 */
[----:B------:R-:W-:Y:S01]  /*259e0*/  PRMT R133, R156, 0x7632, R133 ;  /* 0x000076329c857816 */ /* 0x000fe20000000085 */
[----:B--2---:R-:W-:Y:S05]  /*259f0*/  @P5 HADD2 R152, -R141.H0_H0, -RZ.H0_H0 ;  /* 0xa00000ff8d985230 */ /* 0x004fea0000000900 */
[----:B------:R1:W-:Y:S01]  /*25a00*/  @P5 STL.S16 [R1+0x118], R152 ;  /* 0x0001189801005387 */ /* 0x0003e20000100600 */
[----:B------:R-:W-:Y:S03]  /*25a10*/  PRMT R135, R152, 0x7610, R135 ;  /* 0x0000761098877816 */ /* 0x000fe60000000087 */
[----:B------:R3:W2:Y:S01]  /*25a20*/  LDL.S16 R176, [R1+0xec] ;  /* 0x0000ec0001b07983 */ /* 0x0006a20000100600 */
[----:B------:R-:W-:Y:S03]  /*25a30*/  @P5 PRMT R141, R135, 0x5410, RZ ;  /* 0x00005410878d5816 */ /* 0x000fe600000000ff */
[----:B------:R3:W4:Y:S04]  /*25a40*/  LDL.S16 R173, [R1+0xe8] ;  /* 0x0000e80001ad7983 */ /* 0x0007280000100600 */
[----:B------:R3:W-:Y:S01]  /*25a50*/  STG.E.U16 desc[UR28][R114.64+0x12], R141 ;  /* 0x0000128d72007986 */ /* 0x0007e2000c10151c */
[----:B-1----:R-:W-:Y:S01]  /*25a60*/  FADD.FTZ R152, R0, R121 ;  /* 0x0000007900987221 */ /* 0x002fe20000010000 */
[----:B------:R-:W-:Y:S01]  /*25a70*/  LOP3.LUT R0, R162, 0xffff, RZ, 0xc0, !PT ;  /* 0x0000ffffa2007812 */ /* 0x000fe200078ec0ff */
[----:B------:R-:W-:Y:S03]  /*25a80*/  MUFU.EX2 R121, R193 ;  /* 0x000000c100797308 */ /* 0x000fe60000000800 */
[----:B------:R-:W-:Y:S01]  /*25a90*/  ISETP.LE.U32.AND P5, PT, R0, UR13, PT ;  /* 0x0000000d00007c0c */ /* 0x000fe2000bfa3070 */
[----:B------:R-:W-:Y:S06]  /*25aa0*/  FADD.FTZ R0, R120, R131 ;  /* 0x0000008378007221 */ /* 0x000fec0000010000 */
[----:B------:R-:W1:Y:S01]  /*25ab0*/  MUFU.EX2 R131, R246 ;  /* 0x000000f600837308 */ /* 0x000e620000000800 */
[----:B------:R-:W-:Y:S01]  /*25ac0*/  FADD.FTZ R137, R3, R0 ;  /* 0x0000000003897221 */ /* 0x000fe20000010000 */
[----:B------:R-:W-:Y:S08]  /*25ad0*/  PRMT R3, R156, 0x7610, R3 ;  /* 0x000076109c037816 */ /* 0x000ff00000000003 */
[----:B------:R-:W1:Y:S01]  /*25ae0*/  MUFU.EX2 R120, R252 ;  /* 0x000000fc00787308 */ /* 0x000e620000000800 */
[----:B---3--:R-:W-:Y:S09]  /*25af0*/  PRMT R141, R147, 0x7610, R141 ;  /* 0x00007610938d7816 */ /* 0x008ff2000000008d */
[----:B------:R-:W3:Y:S01]  /*25b00*/  MUFU.EX2 R0, R194 ;  /* 0x000000c200007308 */ /* 0x000ee20000000800 */
[----:B-1----:R-:W-:Y:S01]  /*25b10*/  FADD.FTZ R135, R131, R153 ;  /* 0x0000009983877221 */ /* 0x002fe20000010000 */
[----:B------:R-:W-:Y:S02]  /*25b20*/  F2FP.F16.F32.PACK_AB R153, R121, R123 ;  /* 0x0000007b7999723e */ /* 0x000fe400000000ff */
[C---:B------:R-:W-:Y:S01]  /*25b30*/  F2FP.F16.F32.PACK_AB R131, R120.reuse, R131 ;  /* 0x000000837883723e */ /* 0x040fe200000000ff */
[--C-:B------:R-:W-:Y:S01]  /*25b40*/  FADD.FTZ R156, R120, R135.reuse ;  /* 0x00000087789c7221 */ /* 0x100fe20000010000 */
[----:B------:R-:W-:Y:S01]  /*25b50*/  FADD.FTZ R120, R123, R152 ;  /* 0x000000987b787221 */ /* 0x000fe20000010000 */
[----:B------:R-:W-:Y:S02]  /*25b60*/  PRMT R135, R136, 0x7632, R135 ;  /* 0x0000763288877816 */ /* 0x000fe40000000087 */
[----:B---3--:R-:W-:Y:S01]  /*25b70*/  F2FP.F16.F32.PACK_AB R152, R0, R2 ;  /* 0x000000020098723e */ /* 0x008fe200000000ff */
[----:B------:R-:W-:Y:S01]  /*25b80*/  FADD.FTZ R169, R121, R120 ;  /* 0x0000007879a97221 */ /* 0x000fe20000010000 */
[----:B------:R-:W-:Y:S01]  /*25b90*/  FADD.FTZ R120, R2, R137 ;  /* 0x0000008902787221 */ /* 0x000fe20000010000 */
[----:B------:R-:W-:Y:S01]  /*25ba0*/  FADD.FTZ R2, R126, R157 ;  /* 0x0000009d7e027221 */ /* 0x000fe20000010000 */
[----:B------:R-:W-:Y:S01]  /*25bb0*/  LOP3.LUT R157, R182, 0xff, RZ, 0xc0, !PT ;  /* 0x000000ffb69d7812 */ /* 0x000fe200078ec0ff */
[----:B------:R-:W-:Y:S02]  /*25bc0*/  IMAD.MOV.U32 R182, RZ, RZ, R179 ;  /* 0x000000ffffb67224 */ /* 0x000fe400078e00b3 */
[----:B------:R-:W-:Y:S01]  /*25bd0*/  FADD.FTZ R170, R0, R120 ;  /* 0x0000007800aa7221 */ /* 0x000fe20000010000 */
[----:B------:R3:W3:Y:S01]  /*25be0*/  LDL.S16 R179, [R1+0xf8] ;  /* 0x0000f80001b37983 */ /* 0x0006e20000100600 */
[----:B------:R-:W-:Y:S01]  /*25bf0*/  FADD.FTZ R110, R109, R156 ;  /* 0x0000009c6d6e7221 */ /* 0x000fe20000010000 */
[----:B------:R-:W-:Y:S01]  /*25c00*/  LOP3.LUT R156, R206, 0xff, RZ, 0xc0, !PT ;  /* 0x000000ffce9c7812 */ /* 0x000fe200078ec0ff */
[----:B------:R-:W-:Y:S01]  /*25c10*/  FADD.FTZ R175, R122, R2 ;  /* 0x000000027aaf7221 */ /* 0x000fe20000010000 */
[C---:B------:R-:W-:Y:S01]  /*25c20*/  F2FP.F16.F32.PACK_AB R2, R108.reuse, R109 ;  /* 0x0000006d6c02723e */ /* 0x040fe200000000ff */
[----:B------:R-:W-:Y:S01]  /*25c30*/  FADD.FTZ R174, R108, R110 ;  /* 0x0000006e6cae7221 */ /* 0x000fe20000010000 */
[----:B------:R-:W-:Y:S01]  /*25c40*/  PRMT R108, R156, 0x5410, R249 ;  /* 0x000054109c6c7816 */ /* 0x000fe200000000f9 */
[----:B------:R-:W-:Y:S01]  /*25c50*/  IMAD.WIDE.U32 R118, R182, -0x2daee0ad, RZ ;  /* 0xd2511f53b6767825 */ /* 0x000fe200078e00ff */
[----:B------:R-:W-:Y:S02]  /*25c60*/  PRMT R109, R206, 0x7632, R109 ;  /* 0x00007632ce6d7816 */ /* 0x000fe4000000006d */
[----:B------:R-:W-:Y:S02]  /*25c70*/  PRMT R110, R157, 0x5410, R248 ;  /* 0x000054109d6e7816 */ /* 0x000fe400000000f8 */
[----:B------:R-:W-:Y:S02]  /*25c80*/  LOP3.LUT R158, R109, 0xff, RZ, 0xc0, !PT ;  /* 0x000000ff6d9e7812 */ /* 0x000fe400078ec0ff */
[--C-:B------:R-:W-:Y:S02]  /*25c90*/  HSET2.LE.AND R108, R108, R218.reuse, PT ;  /* 0x000000da6c6c7233 */ /* 0x100fe40003803000 */
[----:B------:R-:W-:Y:S02]  /*25ca0*/  PRMT R109, R3, 0x5410, R133 ;  /* 0x00005410036d7816 */ /* 0x000fe40000000085 */
[--C-:B------:R-:W-:Y:S02]  /*25cb0*/  HSET2.LE.AND R110, R110, R218.reuse, PT ;  /* 0x000000da6e6e7233 */ /* 0x100fe40003803000 */
[----:B------:R-:W-:Y:S02]  /*25cc0*/  LOP3.LUT R108, R109, R108, RZ, 0xc0, !PT ;  /* 0x0000006c6d6c7212 */ /* 0x000fe400078ec0ff */
[----:B------:R-:W-:Y:S02]  /*25cd0*/  PRMT R109, R158, 0x5410, R159 ;  /* 0x000054109e6d7816 */ /* 0x000fe4000000009f */
[----:B------:R-:W-:Y:S02]  /*25ce0*/  PRMT R137, R134, 0x7632, R137 ;  /* 0x0000763286897816 */ /* 0x000fe40000000089 */
[----:B------:R-:W-:Y:S02]  /*25cf0*/  F2FP.F16.F32.PACK_AB R0, R122, R126 ;  /* 0x0000007e7a00723e */ /* 0x000fe400000000ff */
[----:B------:R-:W1:Y:S01]  /*25d00*/  LDSM.16.MT88.4 R120, [R210+0x9400] ;  /* 0x00940000d278783b */ /* 0x000e620000004200 */
[--C-:B------:R-:W-:Y:S02]  /*25d10*/  HSET2.LE.AND R109, R109, R218.reuse, PT ;  /* 0x000000da6d6d7233 */ /* 0x100fe40003803000 */
[----:B------:R-:W-:Y:S02]  /*25d20*/  PRMT R112, R134, 0x5410, R137 ;  /* 0x0000541086707816 */ /* 0x000fe40000000089 */
[----:B------:R-:W-:Y:S02]  /*25d30*/  PRMT R126, R113, 0x5410, R226 ;  /* 0x00005410717e7816 */ /* 0x000fe400000000e2 */
[----:B------:R-:W-:Y:S02]  /*25d40*/  LOP3.LUT R109, R111, R109, RZ, 0xc0, !PT ;  /* 0x0000006d6f6d7212 */ /* 0x000fe400078ec0ff */
[----:B------:R-:W-:Y:S02]  /*25d50*/  PRMT R111, R136, 0x5410, R135 ;  /* 0x00005410886f7816 */ /* 0x000fe40000000087 */
[--C-:B------:R-:W-:Y:S02]  /*25d60*/  HSET2.LE.AND R126, R126, R218.reuse, PT ;  /* 0x000000da7e7e7233 */ /* 0x100fe40003803000 */
[----:B------:R-:W-:Y:S02]  /*25d70*/  LOP3.LUT R110, R111, R110, RZ, 0xc0, !PT ;  /* 0x0000006e6f6e7212 */ /* 0x000fe400078ec0ff */
[--C-:B------:R-:W-:Y:S01]  /*25d80*/  HSET2.LE.AND R111, R116, R218.reuse, PT ;  /* 0x000000da746f7233 */ /* 0x100fe20003803000 */
[----:B------:R-:W-:Y:S01]  /*25d90*/  IMAD.WIDE.U32 R116, R229, -0x2daee0ad, RZ ;  /* 0xd2511f53e5747825 */ /* 0x000fe200078e00ff */
[----:B------:R-:W-:Y:S03]  /*25da0*/  LOP3.LUT R126, R146, R126, RZ, 0xc0, !PT ;  /* 0x0000007e927e7212 */ /* 0x000fe600078ec0ff */
[----:B------:R-:W-:Y:S02]  /*25db0*/  LOP3.LUT R111, R112, R111, RZ, 0xc0, !PT ;  /* 0x0000006f706f7212 */ /* 0x000fe400078ec0ff */
[----:B------:R-:W-:Y:S02]  /*25dc0*/  LOP3.LUT R112, R232, UR21, R119, 0x96, !PT ;  /* 0x00000015e8707c12 */ /* 0x000fe4000f8e9677 */
[----:B------:R-:W-:Y:S03]  /*25dd0*/  LOP3.LUT R118, R118, UR17, R117, 0x96, !PT ;  /* 0x0000001176767c12 */ /* 0x000fe6000f8e9675 */
[-C--:B-1----:R-:W-:Y:S08]  /*25de0*/  HMMA.16816.F32 R4, R108, R120.reuse, R4 ;  /* 0x000000786c04723c */ /* 0x082ff00000001804 */
[C---:B------:R-:W-:Y:S04]  /*25df0*/  HMMA.16816.F32 R8, R124.reuse, R120, R8 ;  /* 0x000000787c08723c */ /* 0x040fe80000001808 */
[----:B------:R-:W-:Y:S04]  /*25e00*/  IMAD.WIDE R120, R205, 0x70, R114 ;  /* 0x00000070cd787825 */ /* 0x000fe800078e0272 */
[-C--:B------:R-:W-:Y:S08]  /*25e10*/  HMMA.16816.F32 R12, R124, R122.reuse, R12 ;  /* 0x0000007a7c0c723c */ /* 0x080ff0000000180c */
[C---:B------:R-:W-:Y:S08]  /*25e20*/  HMMA.16816.F32 R16, R108.reuse, R122, R16 ;  /* 0x0000007a6c10723c */ /* 0x040ff00000001810 */
[-C--:B------:R-:W-:Y:S08]  /*25e30*/  HMMA.16816.F32 R20, R108, R104.reuse, R20 ;  /* 0x000000686c14723c */ /* 0x080ff00000001814 */
[C---:B------:R-:W-:Y:S08]  /*25e40*/  HMMA.16816.F32 R24, R124.reuse, R104, R24 ;  /* 0x000000687c18723c */ /* 0x040ff00000001818 */
[-C--:B------:R-:W-:Y:S08]  /*25e50*/  HMMA.16816.F32 R28, R124, R106.reuse, R28 ;  /* 0x0000006a7c1c723c */ /* 0x080ff0000000181c */
[C---:B------:R-:W-:Y:S01]  /*25e60*/  HMMA.16816.F32 R32, R108.reuse, R106, R32 ;  /* 0x0000006a6c20723c */ /* 0x040fe20000001820 */
[----:B------:R-:W-:Y:S03]  /*25e70*/  LDSM.16.MT88.4 R104, [R180+0x1400] ;  /* 0x00140000b468783b */ /* 0x000fe60000004200 */
[----:B--2---:R-:W-:Y:S02]  /*25e80*/  @!P3 HADD2 R176, -R143.H0_H0, -RZ.H0_H0 ;  /* 0xa00000ff8fb0b230 */ /* 0x004fe40000000900 */
[----:B----4-:R-:W-:Y:S03]  /*25e90*/  @P0 HADD2 R173, -R144.H0_H0, -RZ.H0_H0 ;  /* 0xa00000ff90ad0230 */ /* 0x010fe60000000900 */
[----:B------:R-:W-:Y:S02]  /*25ea0*/  PRMT R172, R176, 0x7610, R172 ;  /* 0x00007610b0ac7816 */ /* 0x000fe400000000ac */
[----:B------:R-:W-:Y:S02]  /*25eb0*/  PRMT R119, R173, 0x7610, R119 ;  /* 0x00007610ad777816 */ /* 0x000fe40000000077 */
[----:B------:R-:W-:Y:S02]  /*25ec0*/  @!P3 PRMT R143, R172, 0x5410, RZ ;  /* 0x00005410ac8fb816 */ /* 0x000fe400000000ff */
[----:B------:R-:W-:Y:S01]  /*25ed0*/  @P0 PRMT R144, R119, 0x5410, RZ ;  /* 0x0000541077900816 */ /* 0x000fe200000000ff */
[----:B------:R-:W-:Y:S04]  /*25ee0*/  IMAD.WIDE.U32 R118, R118, -0x326172a9, RZ ;  /* 0xcd9e8d5776767825 */ /* 0x000fe800078e00ff */
[----:B---3--:R-:W-:Y:S05]  /*25ef0*/  @P2 HADD2 R179, -R142.H0_H0, -RZ.H0_H0 ;  /* 0xa00000ff8eb32230 */ /* 0x008fea0000000900 */
[----:B------:R1:W-:Y:S01]  /*25f00*/  @P2 STL.S16 [R1+0xf8], R179 ;  /* 0x0000f8b301002387 */ /* 0x0003e20000100600 */
[----:B------:R-:W-:Y:S03]  /*25f10*/  PRMT R138, R179, 0x7610, R138 ;  /* 0x00007610b38a7816 */ /* 0x000fe6000000008a */
[----:B------:R3:W2:Y:S01]  /*25f20*/  LDL.S16 R182, [R1+0xe4] ;  /* 0x0000e40001b67983 */ /* 0x0006a20000100600 */
[----:B------:R-:W-:Y:S01]  /*25f30*/  @P2 PRMT R142, R138, 0x5410, RZ ;  /* 0x000054108a8e2816 */ /* 0x000fe200000000ff */
[----:B------:R-:W-:Y:S01]  /*25f40*/  IMAD.WIDE.U32 R138, R112, -0x326172a9, RZ ;  /* 0xcd9e8d57708a7825 */ /* 0x000fe200078e00ff */
[----:B------:R-:W-:Y:S01]  /*25f50*/  ISETP.GT.U32.AND P2, PT, R226, UR13, PT ;  /* 0x0000000de2007c0c */ /* 0x000fe2000bf44070 */
[----:B------:R3:W4:Y:S03]  /*25f60*/  LDL.S16 R181, [R1+0xe0] ;  /* 0x0000e00001b57983 */ /* 0x0007260000100600 */
[----:B------:R-:W-:Y:S01]  /*25f70*/  LOP3.LUT R112, R234, UR12, R139, 0x96, !PT ;  /* 0x0000000cea707c12 */ /* 0x000fe2000f8e968b */
[----:B------:R-:W-:Y:S04]  /*25f80*/  STG.E.U16 desc[UR28][R114.64+0x10], R142 ;  /* 0x0000108e72007986 */ /* 0x000fe8000c10151c */
[----:B------:R3:W-:Y:S04]  /*25f90*/  STG.E.U16 desc[UR28][R120.64+0x10], R143 ;  /* 0x0000108f78007986 */ /* 0x0007e8000c10151c */
[----:B------:R3:W-:Y:S04]  /*25fa0*/  STG.E.U16 desc[UR28][R120.64+0x12], R144 ;  /* 0x0000129078007986 */ /* 0x0007e8000c10151c */
[----:B------:R-:W-:Y:S04]  /*25fb0*/  STG.E.U16 desc[UR28][R202.64+0x12], R160 ;  /* 0x000012a0ca007986 */ /* 0x000fe8000c10151c */
[----:B-1----:R1:W4:Y:S04]  /*25fc0*/  LDL.S16 R179, [R1+0xdc] ;  /* 0x0000dc0001b37983 */ /* 0x0023280000100600 */
[----:B------:R1:W-:Y:S01]  /*25fd0*/  @!P3 STL.S16 [R1+0xec], R176 ;  /* 0x0000ecb00100b387 */ /* 0x0003e20000100600 */
[----:B------:R-:W-:Y:S03]  /*25fe0*/  ISETP.LE.U32.AND P3, PT, R113, UR13, PT ;  /* 0x0000000d71007c0c */ /* 0x000fe6000bf63070 */
[----:B------:R1:W-:Y:S01]  /*25ff0*/  @P0 STL.S16 [R1+0xe8], R173 ;  /* 0x0000e8ad01000387 */ /* 0x0003e20000100600 */
[----:B------:R-:W-:Y:S03]  /*26000*/  ISETP.GT.U32.AND P0, PT, R177, UR13, PT ;  /* 0x0000000db1007c0c */ /* 0x000fe6000bf04070 */
[----:B------:R2:W4:Y:S01]  /*26010*/  LDL.S16 R177, [R1+0xc4] ;  /* 0x0000c40001b17983 */ /* 0x0005220000100600 */
[----:B---3--:R-:W-:Y:S03]  /*26020*/  IMAD.WIDE.U32 R142, R112, -0x2daee0ad, RZ ;  /* 0xd2511f53708e7825 */ /* 0x008fe600078e00ff */
[----:B------:R3:W3:Y:S01]  /*26030*/  LDL.S16 R172, [R1+0xd8] ;  /* 0x0000d80001ac7983 */ /* 0x0006e20000100600 */
[----:B------:R-:W-:Y:S03]  /*26040*/  IMAD.WIDE R120, R205, -0x70, R120 ;  /* 0xffffff90cd787825 */ /* 0x000fe600078e0278 */
[----:B------:R-:W1:Y:S01]  /*26050*/  LDSM.16.MT88.4 R112, [R210+0xa400] ;  /* 0x00a40000d270783b */ /* 0x000e620000004200 */
[----:B------:R-:W-:Y:S02]  /*26060*/  LOP3.LUT R117, R116, UR16, R143, 0x96, !PT ;  /* 0x0000001074757c12 */ /* 0x000fe4000f8e968f */
[----:B------:R-:W-:Y:S05]  /*26070*/  LOP3.LUT R116, R138, UR11, R119, 0x96, !PT ;  /* 0x0000000b8a747c12 */ /* 0x000fea000f8e9677 */
[----:B-1----:R1:W3:Y:S04]  /*26080*/  LDL.S16 R176, [R1+0xc8] ;  /* 0x0000c80001b07983 */ /* 0x0022e80000100600 */
[----:B------:R1:W3:Y:S01]  /*26090*/  LDL.S16 R173, [R1+0xd4] ;  /* 0x0000d40001ad7983 */ /* 0x0002e20000100600 */
        /* <DEDUP_REMOVED lines=8> */
[C---:B--2---:R-:W-:Y:S02]  /*26120*/  @!P3 HADD2 R182, -R146.reuse.H0_H0, -RZ.H0_H0 ;  /* 0xa00000ff92b6b230 */ /* 0x044fe40000000900 */
[----:B----4-:R-:W-:Y:S03]  /*26130*/  @P2 HADD2 R181, -R146.H1_H1, -RZ.H0_H0 ;  /* 0xa00000ff92b52230 */ /* 0x010fe60000000d00 */
[----:B------:R-:W-:Y:S01]  /*26140*/  @!P3 STL.S16 [R1+0xe4], R182 ;  /* 0x0000e4b60100b387 */ /* 0x000fe20000100600 */
[----:B------:R-:W-:Y:S03]  /*26150*/  PRMT R165, R182, 0x7610, R165 ;  /* 0x00007610b6a57816 */ /* 0x000fe600000000a5 */
[----:B------:R-:W-:Y:S01]  /*26160*/  @P2 STL.S16 [R1+0xe0], R181 ;  /* 0x0000e0b501002387 */ /* 0x000fe20000100600 */
[----:B------:R-:W-:Y:S02]  /*26170*/  PRMT R164, R181, 0x7610, R164 ;  /* 0x00007610b5a47816 */ /* 0x000fe400000000a4 */
[----:B------:R-:W-:Y:S02]  /*26180*/  @!P3 PRMT R146, R165, 0x5410, RZ ;  /* 0x00005410a592b816 */ /* 0x000fe400000000ff */
[----:B------:R-:W-:Y:S02]  /*26190*/  @P2 PRMT R140, R164, 0x5410, RZ ;  /* 0x00005410a48c2816 */ /* 0x000fe400000000ff */
[----:B------:R-:W-:Y:S01]  /*261a0*/  ISETP.GT.U32.AND P3, PT, R161, UR13, PT ;  /* 0x0000000da1007c0c */ /* 0x000fe2000bf64070 */
[----:B------:R-:W-:Y:S01]  /*261b0*/  IMAD.WIDE.U32 R160, R116, -0x2daee0ad, RZ ;  /* 0xd2511f5374a07825 */ /* 0x000fe200078e00ff */
[----:B------:R-:W-:Y:S03]  /*261c0*/  ISETP.GT.U32.AND P2, PT, R178, UR13, PT ;  /* 0x0000000db2007c0c */ /* 0x000fe6000bf44070 */
[----:B------:R-:W-:Y:S04]  /*261d0*/  IMAD.WIDE.U32 R116, R117, -0x326172a9, RZ ;  /* 0xcd9e8d5775747825 */ /* 0x000fe800078e00ff */
[C---:B------:R-:W-:Y:S05]  /*261e0*/  @P0 HADD2 R179, -R147.reuse.H0_H0, -RZ.H0_H0 ;  /* 0xa00000ff93b30230 */ /* 0x040fea0000000900 */
[----:B------:R-:W-:Y:S01]  /*261f0*/  @P0 STL.S16 [R1+0xdc], R179 ;  /* 0x0000dcb301000387 */ /* 0x000fe20000100600 */
[----:B------:R-:W-:Y:S03]  /*26200*/  PRMT R119, R179, 0x7610, R119 ;  /* 0x00007610b3777816 */ /* 0x000fe60000000077 */
[----:B------:R1:W2:Y:S01]  /*26210*/  LDL.S16 R165, [R1+0xd0] ;  /* 0x0000d00001a57983 */ /* 0x0002a20000100600 */
[----:B------:R-:W-:Y:S02]  /*26220*/  @P0 PRMT R141, R119, 0x5410, RZ ;  /* 0x00005410778d0816 */ /* 0x000fe400000000ff */
[----:B------:R-:W-:Y:S01]  /*26230*/  ISETP.LE.U32.AND P0, PT, R156, UR13, PT ;  /* 0x0000000d9c007c0c */ /* 0x000fe2000bf03070 */
[----:B------:R1:W4:Y:S01]  /*26240*/  LDL.S16 R164, [R1+0xcc] ;  /* 0x0000cc0001a47983 */ /* 0x0003220000100600 */
[----:B------:R-:W-:Y:S01]  /*26250*/  @P3 HADD2 R177, -R147.H1_H1, -RZ.H0_H0 ;  /* 0xa00000ff93b13230 */ /* 0x000fe20000000d00 */
[----:B------:R-:W-:Y:S01]  /*26260*/  PRMT R147, R147, 0x7632, R147 ;  /* 0x0000763293937816 */ /* 0x000fe20000000093 */
[----:B---3--:R-:W-:Y:S01]  /*26270*/  @!P4 HADD2 R172, -R133.H0_H0, -RZ.H0_H0 ;  /* 0xa00000ff85acc230 */ /* 0x008fe20000000900 */
[----:B------:R1:W3:Y:S01]  /*26280*/  LDL.S16 R144, [R1+0xb8] ;  /* 0x0000b80001907983 */ /* 0x0002e20000100600 */
[----:B------:R-:W-:Y:S02]  /*26290*/  LOP3.LUT R119, R142, UR15, R161, 0x96, !PT ;  /* 0x0000000f8e777c12 */ /* 0x000fe4000f8e96a1 */
[----:B------:R-:W-:Y:S01]  /*262a0*/  PRMT R139, R177, 0x7610, R139 ;  /* 0x00007610b18b7816 */ /* 0x000fe2000000008b */
[----:B------:R-:W-:Y:S01]  /*262b0*/  @P3 STL.S16 [R1+0xc4], R177 ;  /* 0x0000c4b101003387 */ /* 0x000fe20000100600 */
[----:B------:R-:W-:Y:S01]  /*262c0*/  LOP3.LUT R161, R118, UR9, R117, 0x96, !PT ;  /* 0x0000000976a17c12 */ /* 0x000fe2000f8e9675 */
[----:B------:R-:W-:Y:S01]  /*262d0*/  IMAD.WIDE.U32 R118, R119, -0x326172a9, RZ ;  /* 0xcd9e8d5777767825 */ /* 0x000fe200078e00ff */
[----:B------:R-:W-:Y:S02]  /*262e0*/  @P3 PRMT R147, R139, 0x5410, RZ ;  /* 0x000054108b933816 */ /* 0x000fe400000000ff */
[----:B------:R-:W-:Y:S01]  /*262f0*/  ISETP.LE.U32.AND P3, PT, R158, UR13, PT ;  /* 0x0000000d9e007c0c */ /* 0x000fe2000bf63070 */
[----:B------:R-:W-:Y:S01]  /*26300*/  IMAD.MOV.U32 R156, RZ, RZ, R118 ;  /* 0x000000ffff9c7224 */ /* 0x000fe200078e0076 */
[----:B------:R-:W-:Y:S01]  /*26310*/  LOP3.LUT R119, R116, UR10, R119, 0x96, !PT ;  /* 0x0000000a74777c12 */ /* 0x000fe2000f8e9677 */
[----:B------:R-:W-:Y:S01]  /*26320*/  @P2 HADD2 R176, -R145.H0_H0, -RZ.H0_H0 ;  /* 0xa00000ff91b02230 */ /* 0x000fe20000000900 */
[----:B------:R-:W-:Y:S02]  /*26330*/  PRMT R116, R172, 0x7610, R116 ;  /* 0x00007610ac747816 */ /* 0x000fe40000000074 */
[----:B------:R-:W-:Y:S01]  /*26340*/  LOP3.LUT R117, R119, 0xffff, RZ, 0xc0, !PT ;  /* 0x0000ffff77757812 */ /* 0x000fe200078ec0ff */
[----:B------:R-:W-:Y:S01]  /*26350*/  @!P0 HADD2 R173, -R3.H0_H0, -RZ.H0_H0 ;  /* 0xa00000ff03ad8230 */ /* 0x000fe20000000900 */
[----:B------:R-:W-:Y:S01]  /*26360*/  @P2 STL.S16 [R1+0xc8], R176 ;  /* 0x0000c8b001002387 */ /* 0x000fe20000100600 */
[----:B------:R-:W-:Y:S02]  /*26370*/  PRMT R138, R176, 0x7610, R138 ;  /* 0x00007610b08a7816 */ /* 0x000fe4000000008a */
[----:B------:R-:W-:Y:S01]  /*26380*/  @!P4 PRMT R133, R116, 0x5410, RZ ;  /* 0x000054107485c816 */ /* 0x000fe200000000ff */
[----:B------:R-:W-:Y:S01]  /*26390*/  @!P0 STL.S16 [R1+0xd4], R173 ;  /* 0x0000d4ad01008387 */ /* 0x000fe20000100600 */
[----:B------:R-:W-:Y:S01]  /*263a0*/  @P2 PRMT R145, R138, 0x5410, RZ ;  /* 0x000054108a912816 */ /* 0x000fe200000000ff */
[----:B------:R-:W-:Y:S01]  /*263b0*/  MUFU.EX2 R116, R195 ;  /* 0x000000c300747308 */ /* 0x000fe20000000800 */
[----:B------:R-:W-:Y:S01]  /*263c0*/  ISETP.LE.U32.AND P2, PT, R159, UR13, PT ;  /* 0x0000000d9f007c0c */ /* 0x000fe2000bf43070 */
[----:B------:R1:W3:Y:S01]  /*263d0*/  LDL.S16 R139, [R1+0xc0] ;  /* 0x0000c000018b7983 */ /* 0x0002e20000100600 */
[----:B------:R-:W-:Y:S02]  /*263e0*/  PRMT R122, R173, 0x7610, R122 ;  /* 0x00007610ad7a7816 */ /* 0x000fe4000000007a */
[----:B------:R-:W-:Y:S01]  /*263f0*/  PRMT R142, R148, 0x7610, R142 ;  /* 0x00007610948e7816 */ /* 0x000fe2000000008e */
[----:B------:R-:W-:Y:S01]  /*26400*/  @!P4 STL.S16 [R1+0xd8], R172 ;  /* 0x0000d8ac0100c387 */ /* 0x000fe20000100600 */
[----:B------:R-:W-:Y:S02]  /*26410*/  @!P0 PRMT R3, R122, 0x5410, RZ ;  /* 0x000054107a038816 */ /* 0x000fe400000000ff */
[----:B------:R-:W-:Y:S01]  /*26420*/  ISETP.LE.U32.AND P0, PT, R157, UR13, PT ;  /* 0x0000000d9d007c0c */ /* 0x000fe2000bf03070 */
[----:B------:R1:W3:Y:S01]  /*26430*/  LDL.S16 R138, [R1+0xbc] ;  /* 0x0000bc00018a7983 */ /* 0x0002e20000100600 */
[----:B------:R-:W-:Y:S01]  /*26440*/  IMAD.MOV.U32 R157, RZ, RZ, R154 ;  /* 0x000000ffff9d7224 */ /* 0x000fe200078e009a */
[----:B------:R-:W-:Y:S02]  /*26450*/  LOP3.LUT R122, R119, 0xff, RZ, 0xc0, !PT ;  /* 0x000000ff777a7812 */ /* 0x000fe400078ec0ff */
[----:B------:R1:W-:Y:S01]  /*26460*/  STG.E.U16 desc[UR28][R202.64+0x10], R145 ;  /* 0x00001091ca007986 */ /* 0x0003e2000c10151c */
[----:B------:R-:W-:Y:S02]  /*26470*/  SHF.R.U32.HI R117, RZ, 0x8, R117 ;  /* 0x00000008ff757819 */ /* 0x000fe40000011675 */
[----:B------:R-:W-:Y:S01]  /*26480*/  ISETP.LE.U32.AND P4, PT, R122, UR13, PT ;  /* 0x0000000d7a007c0c */ /* 0x000fe2000bf83070 */
[----:B------:R-:W-:Y:S04]  /*26490*/  STG.E.U16 desc[UR28][R200.64+0x22], R133 ;  /* 0x00002285c8007986 */ /* 0x000fe8000c10151c */
[----:B------:R1:W-:Y:S02]  /*264a0*/  STG.E.U16 desc[UR28][R200.64+0x20], R3 ;  /* 0x00002003c8007986 */ /* 0x0003e4000c10151c */
[----:B-1----:R-:W-:Y:S02]  /*264b0*/  PRMT R145, R154, 0x7772, RZ ;  /* 0x000077729a917816 */ /* 0x002fe400000000ff */
[----:B------:R-:W-:Y:S01]  /*264c0*/  LOP3.LUT R3, R117, 0xffff, RZ, 0xc0, !PT ;  /* 0x0000ffff75037812 */ /* 0x000fe200078ec0ff */
[----:B--2---:R-:W-:Y:S02]  /*264d0*/  @!P3 HADD2 R165, -R129.H0_H0, -RZ.H0_H0 ;  /* 0xa00000ff81a5b230 */ /* 0x004fe40000000900 */
[----:B----4-:R-:W-:Y:S03]  /*264e0*/  @!P2 HADD2 R164, -R132.H0_H0, -RZ.H0_H0 ;  /* 0xa00000ff84a4a230 */ /* 0x010fe60000000900 */
[----:B------:R-:W-:Y:S01]  /*264f0*/  @!P3 STL.S16 [R1+0xd0], R165 ;  /* 0x0000d0a50100b387 */ /* 0x000fe20000100600 */
[----:B------:R-:W-:Y:S01]  /*26500*/  PRMT R113, R165, 0x7610, R113 ;  /* 0x00007610a5717816 */ /* 0x000fe20000000071 */
[----:B---3--:R-:W-:Y:S02]  /*26510*/  @!P4 HADD2 R144, -R148.H0_H0, -RZ.H0_H0 ;  /* 0xa00000ff9490c230 */ /* 0x008fe40000000900 */
[----:B------:R1:W-:Y:S01]  /*26520*/  @!P2 STL.S16 [R1+0xcc], R164 ;  /* 0x0000cca40100a387 */ /* 0x0003e20000100600 */
[----:B------:R-:W-:Y:S02]  /*26530*/  @!P3 PRMT R129, R113, 0x5410, RZ ;  /* 0x000054107181b816 */ /* 0x000fe400000000ff */
[----:B------:R-:W-:Y:S02]  /*26540*/  PRMT R112, R164, 0x7610, R112 ;  /* 0x00007610a4707816 */ /* 0x000fe40000000070 */
[----:B------:R-:W-:Y:S01]  /*26550*/  ISETP.GT.U32.AND P3, PT, R248, UR13, PT ;  /* 0x0000000df8007c0c */ /* 0x000fe2000bf64070 */
[----:B------:R2:W-:Y:S01]  /*26560*/  STG.E.U16 desc[UR28][R120.64+0x20], R129 ;  /* 0x0000208178007986 */ /* 0x0005e2000c10151c */
[----:B------:R-:W-:Y:S02]  /*26570*/  @!P2 PRMT R132, R112, 0x5410, RZ ;  /* 0x000054107084a816 */ /* 0x000fe400000000ff */
[----:B------:R-:W-:Y:S01]  /*26580*/  ISETP.LE.U32.AND P2, PT, R3, UR13, PT ;  /* 0x0000000d03007c0c */ /* 0x000fe2000bf43070 */
[----:B------:R-:W3:Y:S01]  /*26590*/  LDSM.16.MT88.4 R112, [R210+0xb400] ;  /* 0x00b40000d270783b */ /* 0x000ee20000004200 */
[----:B------:R-:W4:Y:S01]  /*265a0*/  MUFU.EX2 R3, R196 ;  /* 0x000000c400037308 */ /* 0x000f220000000800 */
[----:B------:R-:W-:Y:S04]  /*265b0*/  PRMT R143, R144, 0x7610, R143 ;  /* 0x00007610908f7816 */ /* 0x000fe8000000008f */
[----:B------:R-:W-:Y:S02]  /*265c0*/  @!P4 PRMT R142, R143, 0x5410, RZ ;  /* 0x000054108f8ec816 */ /* 0x000fe400000000ff */
[----:B------:R3:W-:Y:S01]  /*265d0*/  STG.E.U16 desc[UR28][R120.64+0x22], R132 ;  /* 0x0000228478007986 */ /* 0x0007e2000c10151c */
[----:B------:R-:W-:Y:S01]  /*265e0*/  PRMT R143, R118, 0x7772, RZ ;  /* 0x00007772768f7816 */ /* 0x000fe200000000ff */
[----:B------:R-:W-:Y:S02]  /*265f0*/  @!P0 HADD2 R139, -R136.H0_H0, -RZ.H0_H0 ;  /* 0xa00000ff888b8230 */ /* 0x000fe40000000900 */
[----:B-1----:R1:W3:Y:S01]  /*26600*/  LDL.S16 R164, [R1+0xb4] ;  /* 0x0000b40001a47983 */ /* 0x0022e20000100600 */
[----:B----4-:R-:W-:Y:S03]  /*26610*/  F2FP.F16.F32.PACK_AB R186, R3, R116 ;  /* 0x0000007403ba723e */ /* 0x010fe600000000ff */
[----:B------:R-:W-:Y:S01]  /*26620*/  @!P4 STL.S16 [R1+0xb8], R144 ;  /* 0x0000b8900100c387 */ /* 0x000fe20000100600 */
[----:B------:R-:W-:Y:S01]  /*26630*/  ISETP.GT.U32.AND P4, PT, R224, UR13, PT ;  /* 0x0000000de0007c0c */ /* 0x000fe2000bf84070 */
[----:B------:R-:W-:Y:S02]  /*26640*/  @P3 HADD2 R138, -R135.H0_H0, -RZ.H0_H0 ;  /* 0xa00000ff878a3230 */ /* 0x000fe40000000900 */
[----:B------:R-:W-:Y:S01]  /*26650*/  @!P0 STL.S16 [R1+0xc0], R139 ;  /* 0x0000c08b01008387 */ /* 0x000fe20000100600 */
[----:B------:R-:W-:Y:S02]  /*26660*/  PRMT R123, R139, 0x7610, R123 ;  /* 0x000076108b7b7816 */ /* 0x000fe4000000007b */
[----:B--2---:R-:W-:Y:S01]  /*26670*/  PRMT R129, R122, 0x5410, R117 ;  /* 0x000054107a817816 */ /* 0x004fe20000000075 */
[----:B------:R1:W2:Y:S01]  /*26680*/  LDL.S16 R133, [R1+0xa8] ;  /* 0x0000a80001857983 */ /* 0x0002a20000100600 */
[----:B------:R-:W-:Y:S01]  /*26690*/  @!P0 PRMT R136, R123, 0x5410, RZ ;  /* 0x000054107b888816 */ /* 0x000fe200000000ff */
[----:B------:R-:W-:Y:S01]  /*266a0*/  FADD.FTZ R123, R116, R169 ;  /* 0x000000a9747b7221 */ /* 0x000fe20000010000 */
[----:B------:R-:W-:Y:S01]  /*266b0*/  ISETP.GT.U32.AND P0, PT, R207, UR13, PT ;  /* 0x0000000dcf007c0c */ /* 0x000fe2000bf04070 */
[----:B------:R4:W-:Y:S01]  /*266c0*/  @P3 STL.S16 [R1+0xbc], R138 ;  /* 0x0000bc8a01003387 */ /* 0x0009e20000100600 */
[----:B------:R-:W-:Y:S01]  /*266d0*/  PRMT R122, R171, 0x7610, R122 ;  /* 0x00007610ab7a7816 */ /* 0x000fe2000000007a */
[--C-:B------:R-:W-:Y:S01]  /*266e0*/  FADD.FTZ R3, R3, R123.reuse ;  /* 0x0000007b03037221 */ /* 0x100fe20000010000 */
[----:B------:R-:W-:Y:S01]  /*266f0*/  PRMT R123, R171, 0x7632, R123 ;  /* 0x00007632ab7b7816 */ /* 0x000fe2000000007b */
[----:B------:R1:W2:Y:S01]  /*26700*/  LDL.S16 R159, [R1+0xb0] ;  /* 0x0000b000019f7983 */ /* 0x0002a20000100600 */
[----:B---3--:R-:W-:Y:S01]  /*26710*/  IMAD.WIDE R120, R205, 0x70, R120 ;  /* 0x00000070cd787825 */ /* 0x008fe200078e0278 */
[----:B------:R-:W-:Y:S02]  /*26720*/  PRMT R132, R138, 0x7610, R132 ;  /* 0x000076108a847816 */ /* 0x000fe40000000084 */
[----:B------:R1:W3:Y:S01]  /*26730*/  LDL.S16 R158, [R1+0xac] ;  /* 0x0000ac00019e7983 */ /* 0x0002e20000100600 */
[-C--:B------:R-:W-:Y:S03]  /*26740*/  HMMA.16816.F32 R68, R108, R112.reuse, R68 ;  /* 0x000000706c44723c */ /* 0x080fe60000001844 */
[----:B------:R1:W-:Y:S01]  /*26750*/  STL [R1+0x15c], R3 ;  /* 0x00015c0301007387 */ /* 0x0003e20000100800 */
[----:B------:R-:W-:Y:S02]  /*26760*/  @P3 PRMT R135, R132, 0x5410, RZ ;  /* 0x0000541084873816 */ /* 0x000fe400000000ff */
[C---:B------:R-:W-:Y:S01]  /*26770*/  PRMT R116, R155.reuse, 0x7632, R116 ;  /* 0x000076329b747816 */ /* 0x040fe20000000074 */
[----:B------:R-:W-:Y:S01]  /*26780*/  STG.E.U16 desc[UR28][R120.64+0x20], R167 ;  /* 0x000020a778007986 */ /* 0x000fe2000c10151c */
[C---:B------:R-:W-:Y:S01]  /*26790*/  HMMA.16816.F32 R72, R124.reuse, R112, R72 ;  /* 0x000000707c48723c */ /* 0x040fe20000001848 */
[----:B------:R-:W3:Y:S02]  /*267a0*/  MUFU.EX2 R112, R198 ;  /* 0x000000c600707308 */ /* 0x000ee40000000800 */
[----:B------:R-:W-:Y:S01]  /*267b0*/  STG.E.U16 desc[UR28][R120.64+0x22], R166 ;  /* 0x000022a678007986 */ /* 0x000fe2000c10151c */
[----:B------:R-:W-:Y:S02]  /*267c0*/  LOP3.LUT R116, R116, 0xff, RZ, 0xc0, !PT ;  /* 0x000000ff74747812 */ /* 0x000fe400078ec0ff */
[----:B------:R-:W-:Y:S01]  /*267d0*/  PRMT R113, R122, 0x5410, R123 ;  /* 0x000054107a717816 */ /* 0x000fe2000000007b */
[----:B------:R-:W-:Y:S01]  /*267e0*/  STG.E.U16 desc[UR28][R202.64+0x20], R168 ;  /* 0x000020a8ca007986 */ /* 0x000fe2000c10151c */
[----:B----4-:R-:W-:Y:S01]  /*267f0*/  PRMT R138, R118, 0x7771, RZ ;  /* 0x00007771768a7816 */ /* 0x010fe200000000ff */
[-C--:B------:R-:W-:Y:S02]  /*26800*/  HMMA.16816.F32 R76, R124, R114.reuse, R76 ;  /* 0x000000727c4c723c */ /* 0x080fe4000000184c */
[----:B------:R-:W-:Y:S01]  /*26810*/  STG.E.U16 desc[UR28][R202.64+0x22], R163 ;  /* 0x000022a3ca007986 */ /* 0x000fe2000c10151c */
[C---:B------:R-:W-:Y:S02]  /*26820*/  PRMT R144, R154.reuse, 0x7773, RZ ;  /* 0x000077739a907816 */ /* 0x040fe400000000ff */
[----:B------:R-:W-:Y:S01]  /*26830*/  PRMT R139, R154, 0x7771, RZ ;  /* 0x000077719a8b7816 */ /* 0x000fe200000000ff */
[----:B------:R4:W-:Y:S01]  /*26840*/  STG.E.U16 desc[UR28][R200.64+0x30], R136 ;  /* 0x00003088c8007986 */ /* 0x0009e2000c10151c */
[----:B------:R-:W-:Y:S01]  /*26850*/  PRMT R154, R118, 0x7773, RZ ;  /* 0x00007773769a7816 */ /* 0x000fe200000000ff */
[C---:B------:R-:W-:Y:S02]  /*26860*/  HMMA.16816.F32 R80, R108.reuse, R114, R80 ;  /* 0x000000726c50723c */ /* 0x040fe40000001850 */
[----:B------:R-:W-:Y:S02]  /*26870*/  STG.E.U16 desc[UR28][R200.64+0x32], R135 ;  /* 0x00003287c8007986 */ /* 0x000fe4000c10151c */
[----:B-1----:R-:W-:Y:S02]  /*26880*/  LOP3.LUT R3, R155, 0xff, RZ, 0xc0, !PT ;  /* 0x000000ff9b037812 */ /* 0x002fe400078ec0ff */
[----:B------:R-:W-:Y:S02]  /*26890*/  PRMT R118, R119, 0x7632, R118 ;  /* 0x0000763277767816 */ /* 0x000fe40000000076 */
[C---:B------:R-:W-:Y:S02]  /*268a0*/  ISETP.LE.U32.AND P3, PT, R3.reuse, UR13, PT ;  /* 0x0000000d03007c0c */ /* 0x040fe4000bf63070 */
[----:B------:R-:W-:Y:S02]  /*268b0*/  PRMT R132, R3, 0x5410, R162 ;  /* 0x0000541003847816 */ /* 0x000fe400000000a2 */
[----:B------:R-:W-:Y:S02]  /*268c0*/  SHF.R.U32.HI R3, RZ, 0x18, R155 ;  /* 0x00000018ff037819 */ /* 0x000fe4000001169b */
[----:B------:R-:W-:Y:S02]  /*268d0*/  SHF.R.U32.HI R119, RZ, 0x18, R119 ;  /* 0x00000018ff777819 */ /* 0x000fe40000011677 */
[----:B------:R-:W-:Y:S01]  /*268e0*/  LOP3.LUT R118, R118, 0xff, RZ, 0xc0, !PT ;  /* 0x000000ff76767812 */ /* 0x000fe200078ec0ff */
[----:B------:R-:W-:Y:S05]  /*268f0*/  @P4 HADD2 R164, -R134.H0_H0, -RZ.H0_H0 ;  /* 0xa00000ff86a44230 */ /* 0x000fea0000000900 */
[----:B------:R-:W-:Y:S01]  /*26900*/  @P4 STL.S16 [R1+0xb4], R164 ;  /* 0x0000b4a401004387 */ /* 0x000fe20000100600 */
[----:B------:R-:W-:Y:S03]  /*26910*/  PRMT R104, R164, 0x7610, R104 ;  /* 0x00007610a4687816 */ /* 0x000fe60000000068 */
[----:B------:R-:W-:Y:S01]  /*26920*/  LDSM.16.MT88.4 R164, [R210+0x9c00] ;  /* 0x009c0000d2a4783b */ /* 0x000fe20000004200 */
[----:B------:R-:W-:Y:S01]  /*26930*/  @P4 PRMT R134, R104, 0x5410, RZ ;  /* 0x0000541068864816 */ /* 0x000fe200000000ff */
[----:B--2---:R-:W-:Y:S01]  /*26940*/  @P0 HADD2 R133, -R137.H0_H0, -RZ.H0_H0 ;  /* 0xa00000ff89850230 */ /* 0x004fe20000000900 */
[----:B------:R-:W-:Y:S05]  /*26950*/  ISETP.LE.U32.AND P4, PT, R3, UR13, PT ;  /* 0x0000000d03007c0c */ /* 0x000fea000bf83070 */
[----:B------:R-:W1:Y:S01]  /*26960*/  LDSM.16.MT88.4 R104, [R180+0x2400] ;  /* 0x00240000b468783b */ /* 0x000e620000004200 */
[----:B------:R-:W-:Y:S01]  /*26970*/  PRMT R117, R133, 0x7610, R117 ;  /* 0x0000761085757816 */ /* 0x000fe20000000075 */
[----:B------:R-:W-:Y:S03]  /*26980*/  @!P3 HADD2 R159, -R122.H0_H0, -RZ.H0_H0 ;  /* 0xa00000ff7a9fb230 */ /* 0x000fe60000000900 */
[----:B------:R-:W-:Y:S01]  /*26990*/  @P0 PRMT R137, R117, 0x5410, RZ ;  /* 0x0000541075890816 */ /* 0x000fe200000000ff */
[----:B---3--:R-:W-:Y:S02]  /*269a0*/  @!P5 HADD2 R158, -R123.H0_H0, -RZ.H0_H0 ;  /* 0xa00000ff7b9ed230 */ /* 0x008fe40000000900 */
[----:B------:R2:W-:Y:S01]  /*269b0*/  @P0 STL.S16 [R1+0xa8], R133 ;  /* 0x0000a88501000387 */ /* 0x0005e20000100600 */
[----:B------:R-:W-:Y:S03]  /*269c0*/  ISETP.LE.U32.AND P0, PT, R116, UR13, PT ;  /* 0x0000000d74007c0c */ /* 0x000fe6000bf03070 */
[----:B------:R3:W-:Y:S01]  /*269d0*/  @!P3 STL.S16 [R1+0xb0], R159 ;  /* 0x0000b09f0100b387 */ /* 0x0007e20000100600 */
[----:B------:R-:W-:Y:S03]  /*269e0*/  PRMT R155, R158, 0x7610, R155 ;  /* 0x000076109e9b7816 */ /* 0x000fe6000000009b */
[----:B------:R1:W-:Y:S01]  /*269f0*/  @!P5 STL.S16 [R1+0xac], R158 ;  /* 0x0000ac9e0100d387 */ /* 0x0003e20000100600 */
[----:B------:R-:W-:Y:S02]  /*26a00*/  @!P5 PRMT R123, R155, 0x5410, RZ ;  /* 0x000054109b7bd816 */ /* 0x000fe400000000ff */
[----:B------:R-:W-:Y:S01]  /*26a10*/  ISETP.LE.U32.AND P5, PT, R118, UR13, PT ;  /* 0x0000000d76007c0c */ /* 0x000fe2000bfa3070 */
[----:B------:R1:W3:Y:S04]  /*26a20*/  LDL.S16 R155, [R1+0x9c] ;  /* 0x00009c00019b7983 */ /* 0x0002e80000100600 */
[----:B----4-:R4:W4:Y:S01]  /*26a30*/  LDL.S16 R136, [R1+0x98] ;  /* 0x0000980001887983 */ /* 0x0109220000100600 */
[----:B--2---:R-:W-:Y:S01]  /*26a40*/  PRMT R133, R116, 0x5410, R3 ;  /* 0x0000541074857816 */ /* 0x004fe20000000003 */
[----:B------:R-:W-:Y:S01]  /*26a50*/  IMAD.WIDE R116, R205, -0x70, R120 ;  /* 0xffffff90cd747825 */ /* 0x000fe200078e0278 */
[----:B------:R-:W-:Y:S02]  /*26a60*/  PRMT R3, R159, 0x7610, R3 ;  /* 0x000076109f037816 */ /* 0x000fe40000000003 */
[----:B---3--:R3:W2:Y:S01]  /*26a70*/  LDL.S16 R159, [R1+0xa4] ;  /* 0x0000a400019f7983 */ /* 0x0086a20000100600 */
[----:B------:R-:W-:Y:S01]  /*26a80*/  PRMT R121, R118, 0x5410, R119 ;  /* 0x0000541076797816 */ /* 0x000fe20000000077 */
[----:B------:R-:W-:Y:S01]  /*26a90*/  FADD.FTZ R118, R112, R170 ;  /* 0x000000aa70767221 */ /* 0x000fe20000010000 */
[----:B------:R-:W-:Y:S01]  /*26aa0*/  @!P3 PRMT R122, R3, 0x5410, RZ ;  /* 0x00005410037ab816 */ /* 0x000fe200000000ff */
[----:B-1----:R3:W3:Y:S01]  /*26ab0*/  LDL.S16 R158, [R1+0xa0] ;  /* 0x0000a000019e7983 */ /* 0x0026e20000100600 */
[-C--:B------:R-:W-:Y:S01]  /*26ac0*/  HMMA.16816.F32 R84, R108, R104.reuse, R84 ;  /* 0x000000686c54723c */ /* 0x080fe20000001854 */
[----:B------:R-:W1:Y:S02]  /*26ad0*/  MUFU.EX2 R3, R197 ;  /* 0x000000c500037308 */ /* 0x000e640000000800 */
[----:B------:R-:W-:Y:S01]  /*26ae0*/  STG.E.U16 desc[UR28][R116.64+0x32], R137 ;  /* 0x0000328974007986 */ /* 0x000fe2000c10151c */
[----:B------:R-:W-:Y:S02]  /*26af0*/  ISETP.LE.U32.AND P3, PT, R119, UR13, PT ;  /* 0x0000000d77007c0c */ /* 0x000fe4000bf63070 */
[--C-:B------:R-:W-:Y:S01]  /*26b00*/  HSET2.LE.AND R120, R129, R218.reuse, PT ;  /* 0x000000da81787233 */ /* 0x100fe20003803000 */
[----:B------:R1:W-:Y:S01]  /*26b10*/  STG.E.U16 desc[UR28][R116.64+0x30], R134 ;  /* 0x0000308674007986 */ /* 0x0003e2000c10151c */
[C---:B------:R-:W-:Y:S04]  /*26b20*/  HMMA.16816.F32 R88, R124.reuse, R104, R88 ;  /* 0x000000687c58723c */ /* 0x040fe80000001858 */
[----:B------:R-:W-:Y:S02]  /*26b30*/  PRMT R105, R145, 0x5410, R144 ;  /* 0x0000541091697816 */ /* 0x000fe40000000090 */
[----:B------:R-:W-:Y:S02]  /*26b40*/  PRMT R129, R130, 0x7632, R129 ;  /* 0x0000763282817816 */ /* 0x000fe40000000081 */
[C---:B-1----:R-:W-:Y:S01]  /*26b50*/  F2FP.F16.F32.PACK_AB R185, R3.reuse, R112 ;  /* 0x0000007003b9723e */ /* 0x042fe200000000ff */
[----:B------:R-:W-:Y:S01]  /*26b60*/  FADD.FTZ R112, R3, R118 ;  /* 0x0000007603707221 */ /* 0x000fe20000010000 */
[C---:B------:R-:W-:Y:S01]  /*26b70*/  PRMT R3, R128.reuse, 0x7632, R3 ;  /* 0x0000763280037816 */ /* 0x040fe20000000003 */
[-C--:B------:R-:W-:Y:S03]  /*26b80*/  HMMA.16816.F32 R92, R124, R106.reuse, R92 ;  /* 0x0000006a7c5c723c */ /* 0x080fe6000000185c */
[----:B------:R1:W-:Y:S01]  /*26b90*/  STL [R1+0x160], R112 ;  /* 0x0001607001007387 */ /* 0x0003e20000100800 */
[----:B------:R-:W-:Y:S02]  /*26ba0*/  PRMT R104, R128, 0x5410, R3 ;  /* 0x0000541080687816 */ /* 0x000fe40000000003 */
[----:B------:R-:W-:Y:S02]  /*26bb0*/  LOP3.LUT R105, R105, 0xff00ff, RZ, 0xc0, !PT ;  /* 0x00ff00ff69697812 */ /* 0x000fe400078ec0ff */
[----:B------:R-:W-:Y:S04]  /*26bc0*/  HMMA.16816.F32 R96, R108, R106, R96 ;  /* 0x0000006a6c60723c */ /* 0x000fe80000001860 */
[--C-:B------:R-:W-:Y:S02]  /*26bd0*/  HSET2.LE.AND R115, R105, R218.reuse, PT ;  /* 0x000000da69737233 */ /* 0x100fe40003803000 */
[----:B------:R-:W-:Y:S01]  /*26be0*/  LOP3.LUT R124, R156, 0xff, RZ, 0xc0, !PT ;  /* 0x000000ff9c7c7812 */ /* 0x000fe200078ec0ff */
[----:B------:R-:W-:Y:S01]  /*26bf0*/  IMAD.WIDE R134, R205, 0x70, R116 ;  /* 0x00000070cd867825 */ /* 0x000fe200078e0274 */
[----:B------:R-:W-:Y:S01]  /*26c00*/  LOP3.LUT R120, R148, R120, RZ, 0xc0, !PT ;  /* 0x0000007894787212 */ /* 0x000fe200078ec0ff */
[----:B------:R-:W1:Y:S01]  /*26c10*/  LDSM.16.MT88.4 R116, [R210+0x9800] ;  /* 0x00980000d274783b */ /* 0x000e620000004200 */
[--C-:B------:R-:W-:Y:S05]  /*26c20*/  HSET2.LE.AND R121, R121, R218.reuse, PT ;  /* 0x000000da79797233 */ /* 0x100fea0003803000 */
[----:B------:R-:W-:Y:S02]  /*26c30*/  LOP3.LUT R121, R151, R121, RZ, 0xc0, !PT ;  /* 0x0000007997797212 */ /* 0x000fe400078ec0ff */
[----:B------:R-:W-:Y:S01]  /*26c40*/  STG.E.U16 desc[UR28][R134.64+0x30], R146 ;  /* 0x0000309286007986 */ /* 0x000fe2000c10151c */
[--C-:B-1----:R-:W-:Y:S03]  /*26c50*/  HSET2.LE.AND R112, R132, R218.reuse, PT ;  /* 0x000000da84707233 */ /* 0x102fe60003803000 */
[----:B------:R-:W-:Y:S01]  /*26c60*/  STG.E.U16 desc[UR28][R134.64+0x32], R140 ;  /* 0x0000328c86007986 */ /* 0x000fe2000c10151c */
[----:B------:R-:W-:Y:S03]  /*26c70*/  PRMT R132, R131, 0x7632, R132 ;  /* 0x0000763283847816 */ /* 0x000fe60000000084 */
[----:B------:R-:W-:Y:S01]  /*26c80*/  STG.E.U16 desc[UR28][R202.64+0x30], R141 ;  /* 0x0000308dca007986 */ /* 0x000fe2000c10151c */
[----:B------:R-:W-:Y:S02]  /*26c90*/  LOP3.LUT R112, R113, R112, RZ, 0xc0, !PT ;  /* 0x0000007071707212 */ /* 0x000fe400078ec0ff */
[--C-:B------:R-:W-:Y:S01]  /*26ca0*/  HSET2.LE.AND R113, R133, R218.reuse, PT ;  /* 0x000000da85717233 */ /* 0x100fe20003803000 */
[----:B------:R-:W-:Y:S01]  /*26cb0*/  STG.E.U16 desc[UR28][R202.64+0x32], R147 ;  /* 0x00003293ca007986 */ /* 0x000fe2000c10151c */
[----:B------:R-:W-:Y:S03]  /*26cc0*/  LOP3.LUT R133, R157, 0xff, RZ, 0xc0, !PT ;  /* 0x000000ff9d857812 */ /* 0x000fe600078ec0ff */
[----:B------:R1:W-:Y:S01]  /*26cd0*/  STG.E.U16 desc[UR28][R200.64+0x40], R122 ;  /* 0x0000407ac8007986 */ /* 0x0003e2000c10151c */
[----:B------:R-:W-:Y:S02]  /*26ce0*/  LOP3.LUT R113, R104, R113, RZ, 0xc0, !PT ;  /* 0x0000007168717212 */ /* 0x000fe400078ec0ff */
[----:B------:R-:W-:Y:S01]  /*26cf0*/  PRMT R104, R130, 0x5410, R129 ;  /* 0x0000541082687816 */ /* 0x000fe20000000081 */
[----:B------:R1:W-:Y:S01]  /*26d00*/  STG.E.U16 desc[UR28][R200.64+0x42], R123 ;  /* 0x0000427bc8007986 */ /* 0x0003e2000c10151c */
[----:B------:R-:W-:Y:S05]  /*26d10*/  PRMT R114, R133, 0x5410, R139 ;  /* 0x0000541085727816 */ /* 0x000fea000000008b */
[--C-:B------:R-:W-:Y:S05]  /*26d20*/  HSET2.LE.AND R114, R114, R218.reuse, PT ;  /* 0x000000da72727233 */ /* 0x100fea0003803000 */
[----:B------:R-:W-:Y:S02]  /*26d30*/  LOP3.LUT R114, R104, R114, RZ, 0xc0, !PT ;  /* 0x0000007268727212 */ /* 0x000fe400078ec0ff */
[----:B------:R-:W-:Y:S04]  /*26d40*/  PRMT R104, R131, 0x5410, R132 ;  /* 0x0000541083687816 */ /* 0x000fe80000000084 */
[----:B------:R-:W-:Y:S02]  /*26d50*/  LOP3.LUT R115, R104, R115, RZ, 0xc0, !PT ;  /* 0x0000007368737212 */ /* 0x000fe400078ec0ff */
[----:B------:R-:W-:Y:S02]  /*26d60*/  PRMT R104, R143, 0x5410, R154 ;  /* 0x000054108f687816 */ /* 0x000fe4000000009a */
[----:B-1----:R-:W-:Y:S03]  /*26d70*/  PRMT R122, R124, 0x5410, R138 ;  /* 0x000054107c7a7816 */ /* 0x002fe6000000008a */
[-C--:B------:R-:W-:Y:S05]  /*26d80*/  HMMA.16816.F32 R4, R112, R116.reuse, R4 ;  /* 0x000000747004723c */ /* 0x080fea0000001804 */
[----:B------:R-:W-:Y:S02]  /*26d90*/  LOP3.LUT R108, R104, 0xff00ff, RZ, 0xc0, !PT ;  /* 0x00ff00ff686c7812 */ /* 0x000fe400078ec0ff */
[----:B------:R-:W1:Y:S01]  /*26da0*/  LDSM.16.MT88.4 R104, [R180+0x800] ;  /* 0x00080000b468783b */ /* 0x000e620000004200 */
[--C-:B------:R-:W-:Y:S02]  /*26db0*/  HSET2.LE.AND R122, R122, R218.reuse, PT ;  /* 0x000000da7a7a7233 */ /* 0x100fe40003803000 */
[--C-:B------:R-:W-:Y:S01]  /*26dc0*/  HSET2.LE.AND R123, R108, R218.reuse, PT ;  /* 0x000000da6c7b7233 */ /* 0x100fe20003803000 */
[----:B------:R-:W-:Y:S03]  /*26dd0*/  IMAD.WIDE R108, R205, -0x70, R134 ;  /* 0xffffff90cd6c7825 */ /* 0x000fe600078e0286 */
        /* <DEDUP_REMOVED lines=9> */
[----:B------:R-:W-:Y:S01]  /*26e70*/  @!P2 HADD2 R155, -R148.H1_H1, -RZ.H0_H0 ;  /* 0xa00000ff949ba230 */ /* 0x000fe20000000d00 */
[----:B------:R-:W-:Y:S01]  /*26e80*/  PRMT R148, R148, 0x7632, R148 ;  /* 0x0000763294947816 */ /* 0x000fe20000000094 */
[----:B----4-:R-:W-:Y:S03]  /*26e90*/  @!P5 HADD2 R136, -R151.H0_H0, -RZ.H0_H0 ;  /* 0xa00000ff9788d230 */ /* 0x010fe60000000900 */
[----:B------:R-:W-:Y:S04]  /*26ea0*/  PRMT R126, R155, 0x7610, R126 ;  /* 0x000076109b7e7816 */ /* 0x000fe8000000007e */
[----:B------:R-:W-:Y:S02]  /*26eb0*/  @!P2 PRMT R148, R126, 0x5410, RZ ;  /* 0x000054107e94a816 */ /* 0x000fe400000000ff */
[----:B------:R-:W-:Y:S01]  /*26ec0*/  PRMT R134, R136, 0x7610, R134 ;  /* 0x0000761088867816 */ /* 0x000fe20000000086 */
[----:B--2---:R-:W-:Y:S02]  /*26ed0*/  @!P0 HADD2 R159, -R128.H0_H0, -RZ.H0_H0 ;  /* 0xa00000ff809f8230 */ /* 0x004fe40000000900 */
[----:B---3--:R-:W-:Y:S03]  /*26ee0*/  @!P4 HADD2 R158, -R3.H0_H0, -RZ.H0_H0 ;  /* 0xa00000ff039ec230 */ /* 0x008fe60000000900 */
[----:B------:R-:W-:Y:S01]  /*26ef0*/  @!P0 STL.S16 [R1+0xa4], R159 ;  /* 0x0000a49f01008387 */ /* 0x000fe20000100600 */
[----:B------:R-:W-:Y:S03]  /*26f00*/  PRMT R137, R159, 0x7610, R137 ;  /* 0x000076109f897816 */ /* 0x000fe60000000089 */
[----:B------:R-:W-:Y:S01]  /*26f10*/  @!P4 STL.S16 [R1+0xa0], R158 ;  /* 0x0000a09e0100c387 */ /* 0x000fe20000100600 */
[----:B------:R-:W-:Y:S02]  /*26f20*/  @!P0 PRMT R128, R137, 0x5410, RZ ;  /* 0x0000541089808816 */ /* 0x000fe400000000ff */
[----:B------:R-:W-:Y:S01]  /*26f30*/  PRMT R140, R158, 0x7610, R140 ;  /* 0x000076109e8c7816 */ /* 0x000fe2000000008c */
[----:B------:R3:W2:Y:S01]  /*26f40*/  LDL.S16 R137, [R1+0x90] ;  /* 0x0000900001897983 */ /* 0x0006a20000100600 */
[----:B------:R-:W-:Y:S02]  /*26f50*/  ISETP.GT.U32.AND P0, PT, R138, UR13, PT ;  /* 0x0000000d8a007c0c */ /* 0x000fe4000bf04070 */
[----:B------:R-:W-:Y:S01]  /*26f60*/  @!P4 PRMT R3, R140, 0x5410, RZ ;  /* 0x000054108c03c816 */ /* 0x000fe200000000ff */
[----:B------:R3:W4:Y:S01]  /*26f70*/  LDL.S16 R111, [R1+0x8c] ;  /* 0x00008c00016f7983 */ /* 0x0007220000100600 */
[----:B------:R-:W-:Y:S01]  /*26f80*/  ISETP.LE.U32.AND P4, PT, R124, UR13, PT ;  /* 0x0000000d7c007c0c */ /* 0x000fe2000bf83070 */
[----:B------:R-:W-:Y:S02]  /*26f90*/  IMAD.WIDE.U32 R124, R230, -0x2daee0ad, RZ ;  /* 0xd2511f53e67c7825 */ /* 0x000fe400078e00ff */
[----:B------:R3:W3:Y:S03]  /*26fa0*/  LDL.S16 R110, [R1+0x94] ;  /* 0x00009400016e7983 */ /* 0x0006e60000100600 */
[----:B------:R-:W-:Y:S01]  /*26fb0*/  LOP3.LUT R126, R214, UR14, R125, 0x96, !PT ;  /* 0x0000000ed67e7c12 */ /* 0x000fe2000f8e967d */
[----:B------:R-:W-:Y:S01]  /*26fc0*/  LDSM.16.MT88.4 R156, [R180+0xc00] ;  /* 0x000c0000b49c783b */ /* 0x000fe20000004200 */
[----:B------:R-:W-:Y:S07]  /*26fd0*/  PRMT R187, R124, 0x7773, RZ ;  /* 0x000077737cbb7816 */ /* 0x000fee00000000ff */
[----:B------:R-:W-:Y:S01]  /*26fe0*/  @!P2 STL.S16 [R1+0x9c], R155 ;  /* 0x00009c9b0100a387 */ /* 0x000fe20000100600 */
[----:B------:R-:W-:Y:S03]  /*26ff0*/  ISETP.GT.U32.AND P2, PT, R139, UR13, PT ;  /* 0x0000000d8b007c0c */ /* 0x000fe6000bf44070 */
[----:B------:R1:W-:Y:S04]  /*27000*/  @!P5 STL.S16 [R1+0x98], R136 ;  /* 0x000098880100d387 */ /* 0x0003e80000100600 */
[----:B------:R2:W5:Y:S06]  /*27010*/  LDL.LU.64 R214, [R1+0x1a8] ;  /* 0x0001a80001d67983 */ /* 0x00056c0000300a00 */
[----:B------:R2:W3:Y:S04]  /*27020*/  LDL.S16 R147, [R1+0x84] ;  /* 0x0000840001937983 */ /* 0x0004e80000100600 */
[----:B------:R2:W3:Y:S04]  /*27030*/  LDL.S16 R138, [R1+0x80] ;  /* 0x00008000018a7983 */ /* 0x0004e80000100600 */
[----:B------:R1:W-:Y:S04]  /*27040*/  STG.E.U16 desc[UR28][R108.64+0x42], R3 ;  /* 0x000042036c007986 */ /* 0x0003e8000c10151c */
[----:B------:R1:W-:Y:S04]  /*27050*/  STG.E.U16 desc[UR28][R108.64+0x40], R128 ;  /* 0x000040806c007986 */ /* 0x0003e8000c10151c */
[----:B-1----:R1:W3:Y:S01]  /*27060*/  LDL.S16 R136, [R1+0x88] ;  /* 0x0000880001887983 */ /* 0x0022e20000100600 */
[----:B------:R-:W-:Y:S02]  /*27070*/  PRMT R3, R151, 0x7610, R3 ;  /* 0x0000761097037816 */ /* 0x000fe40000000003 */
[----:B------:R-:W-:Y:S01]  /*27080*/  @!P5 PRMT R3, R134, 0x5410, RZ ;  /* 0x000054108603d816 */ /* 0x000fe200000000ff */
[----:B------:R-:W-:Y:S01]  /*27090*/  IMAD.WIDE R134, R205, 0x70, R108 ;  /* 0x00000070cd867825 */ /* 0x000fe200078e026c */
[----:B------:R-:W-:Y:S02]  /*270a0*/  ISETP.LE.U32.AND P5, PT, R133, UR13, PT ;  /* 0x0000000d85007c0c */ /* 0x000fe4000bfa3070 */
[----:B------:R-:W-:Y:S02]  /*270b0*/  PRMT R133, R149, 0x7632, R133 ;  /* 0x0000763295857816 */ /* 0x000fe40000000085 */
[----:B------:R-:W-:Y:S01]  /*270c0*/  STG.E.U16 desc[UR28][R134.64+0x40], R142 ;  /* 0x0000408e86007986 */ /* 0x000fe2000c10151c */
[----:B------:R-:W-:Y:S03]  /*270d0*/  LOP3.LUT R108, R126, 0xffff, RZ, 0xc0, !PT ;  /* 0x0000ffff7e6c7812 */ /* 0x000fe600078ec0ff */
[----:B------:R-:W-:Y:S01]  /*270e0*/  STG.E.U16 desc[UR28][R134.64+0x42], R148 ;  /* 0x0000429486007986 */ /* 0x000fe2000c10151c */
[----:B------:R-:W-:Y:S03]  /*270f0*/  SHF.R.U32.HI R172, RZ, 0x8, R108 ;  /* 0x00000008ffac7819 */ /* 0x000fe6000001166c */
[----:B------:R-:W-:Y:S01]  /*27100*/  STG.E.U16 desc[UR28][R202.64+0x40], R3 ;  /* 0x00004003ca007986 */ /* 0x000fe2000c10151c */
[----:B------:R-:W-:Y:S01]  /*27110*/  LOP3.LUT R116, R172, 0xffff, RZ, 0xc0, !PT ;  /* 0x0000ffffac747812 */ /* 0x000fe200078ec0ff */
[----:B--2---:R-:W-:Y:S01]  /*27120*/  @!P3 HADD2 R137, -R151.H1_H1, -RZ.H0_H0 ;  /* 0xa00000ff9789b230 */ /* 0x004fe20000000d00 */
[----:B------:R-:W-:Y:S01]  /*27130*/  PRMT R151, R151, 0x7632, R151 ;  /* 0x0000763297977816 */ /* 0x000fe20000000097 */
[C---:B----4-:R-:W-:Y:S03]  /*27140*/  @!P4 HADD2 R111, -R149.reuse.H0_H0, -RZ.H0_H0 ;  /* 0xa00000ff956fc230 */ /* 0x050fe60000000900 */
[----:B------:R2:W-:Y:S01]  /*27150*/  @!P3 STL.S16 [R1+0x90], R137 ;  /* 0x000090890100b387 */ /* 0x0005e20000100600 */
[----:B------:R-:W-:Y:S01]  /*27160*/  PRMT R117, R137, 0x7610, R117 ;  /* 0x0000761089757816 */ /* 0x000fe20000000075 */
[----:B---3--:R-:W-:Y:S02]  /*27170*/  @P0 HADD2 R110, -R149.H1_H1, -RZ.H0_H0 ;  /* 0xa00000ff956e0230 */ /* 0x008fe40000000d00 */
[----:B------:R-:W-:Y:S01]  /*27180*/  @!P4 STL.S16 [R1+0x8c], R111 ;  /* 0x00008c6f0100c387 */ /* 0x000fe20000100600 */
[----:B------:R-:W-:Y:S02]  /*27190*/  PRMT R127, R111, 0x7610, R127 ;  /* 0x000076106f7f7816 */ /* 0x000fe4000000007f */
[----:B------:R-:W-:Y:S01]  /*271a0*/  @!P3 PRMT R151, R117, 0x5410, RZ ;  /* 0x000054107597b816 */ /* 0x000fe200000000ff */
[----:B------:R-:W-:Y:S01]  /*271b0*/  @P0 STL.S16 [R1+0x94], R110 ;  /* 0x0000946e01000387 */ /* 0x000fe20000100600 */
[----:B------:R-:W-:Y:S02]  /*271c0*/  @!P4 PRMT R149, R127, 0x5410, RZ ;  /* 0x000054107f95c816 */ /* 0x000fe400000000ff */
[----:B------:R-:W-:Y:S01]  /*271d0*/  PRMT R125, R110, 0x7610, R125 ;  /* 0x000076106e7d7816 */ /* 0x000fe2000000007d */
[----:B------:R1:W3:Y:S01]  /*271e0*/  LDL.S16 R127, [R1+0x74] ;  /* 0x00007400017f7983 */ /* 0x0002e20000100600 */
[----:B------:R-:W-:Y:S01]  /*271f0*/  ISETP.LE.U32.AND P3, PT, R116, UR13, PT ;  /* 0x0000000d74007c0c */ /* 0x000fe2000bf63070 */
[----:B------:R-:W-:Y:S01]  /*27200*/  IMAD.WIDE.U32 R116, R161, -0x2daee0ad, RZ ;  /* 0xd2511f53a1747825 */ /* 0x000fe200078e00ff */
[----:B------:R-:W-:Y:S01]  /*27210*/  ISETP.GT.U32.AND P4, PT, R145, UR13, PT ;  /* 0x0000000d91007c0c */ /* 0x000fe2000bf84070 */
[----:B------:R1:W4:Y:S01]  /*27220*/  LDL.S16 R146, [R1+0x68] ;  /* 0x0000680001927983 */ /* 0x0003220000100600 */
[----:B------:R-:W-:Y:S01]  /*27230*/  @P0 PRMT R133, R125, 0x5410, RZ ;  /* 0x000054107d850816 */ /* 0x000fe200000000ff */
[----:B------:R-:W-:Y:S01]  /*27240*/  IMAD.MOV.U32 R140, RZ, RZ, R116 ;  /* 0x000000ffff8c7224 */ /* 0x000fe200078e0074 */
[----:B------:R-:W-:Y:S01]  /*27250*/  ISETP.GT.U32.AND P0, PT, R144, UR13, PT ;  /* 0x0000000d90007c0c */ /* 0x000fe2000bf04070 */
[----:B------:R1:W4:Y:S01]  /*27260*/  LDL.S16 R128, [R1+0x64] ;  /* 0x0000640001807983 */ /* 0x0003220000100600 */
[----:B------:R-:W-:Y:S02]  /*27270*/  PRMT R139, R116, 0x7771, RZ ;  /* 0x00007771748b7816 */ /* 0x000fe400000000ff */
[----:B------:R-:W-:Y:S01]  /*27280*/  LOP3.LUT R125, R160, UR14, R117, 0x96, !PT ;  /* 0x0000000ea07d7c12 */ /* 0x000fe2000f8e9675 */
[----:B------:R-:W1:Y:S01]  /*27290*/  LDSM.16.MT88.4 R108, [R210+0xa800] ;  /* 0x00a80000d26c783b */ /* 0x000e620000004200 */
[----:B--2---:R-:W-:Y:S02]  /*272a0*/  PRMT R137, R116, 0x7772, RZ ;  /* 0x0000777274897816 */ /* 0x004fe400000000ff */
[----:B------:R-:W-:Y:S01]  /*272b0*/  LOP3.LUT R3, R125, 0xffff, RZ, 0xc0, !PT ;  /* 0x0000ffff7d037812 */ /* 0x000fe200078ec0ff */
[----:B------:R-:W-:Y:S03]  /*272c0*/  @P2 HADD2 R147, -R129.H0_H0, -RZ.H0_H0 ;  /* 0xa00000ff81932230 */ /* 0x000fe60000000900 */
[----:B------:R-:W-:Y:S01]  /*272d0*/  SHF.R.U32.HI R176, RZ, 0x8, R3 ;  /* 0x00000008ffb07819 */ /* 0x000fe20000011603 */
[----:B------:R-:W-:Y:S01]  /*272e0*/  STG.E.U16 desc[UR28][R202.64+0x42], R151 ;  /* 0x00004297ca007986 */ /* 0x000fe2000c10151c */
[----:B------:R-:W-:Y:S02]  /*272f0*/  @P4 HADD2 R138, -R131.H0_H0, -RZ.H0_H0 ;  /* 0xa00000ff838a4230 */ /* 0x000fe40000000900 */
[----:B------:R-:W-:Y:S03]  /*27300*/  LOP3.LUT R3, R176, 0xffff, RZ, 0xc0, !PT ;  /* 0x0000ffffb0037812 */ /* 0x000fe600078ec0ff */
[----:B------:R-:W-:Y:S04]  /*27310*/  PRMT R105, R138, 0x7610, R105 ;  /* 0x000076108a697816 */ /* 0x000fe80000000069 */
[----:B------:R-:W-:Y:S01]  /*27320*/  @P4 PRMT R131, R105, 0x5410, RZ ;  /* 0x0000541069834816 */ /* 0x000fe200000000ff */
[----:B------:R-:W-:Y:S05]  /*27330*/  @!P5 HADD2 R136, -R130.H0_H0, -RZ.H0_H0 ;  /* 0xa00000ff8288d230 */ /* 0x000fea0000000900 */
[----:B------:R2:W-:Y:S01]  /*27340*/  @!P5 STL.S16 [R1+0x88], R136 ;  /* 0x000088880100d387 */ /* 0x0005e20000100600 */
[----:B------:R-:W-:Y:S03]  /*27350*/  PRMT R118, R136, 0x7610, R118 ;  /* 0x0000761088767816 */ /* 0x000fe60000000076 */
[----:B------:R2:W4:Y:S01]  /*27360*/  LDL.S16 R119, [R1+0x70] ;  /* 0x0000700001777983 */ /* 0x0005220000100600 */
[----:B------:R-:W-:Y:S02]  /*27370*/  @!P5 PRMT R130, R118, 0x5410, RZ ;  /* 0x000054107682d816 */ /* 0x000fe400000000ff */
[----:B------:R-:W-:Y:S01]  /*27380*/  ISETP.GT.U32.AND P5, PT, R143, UR13, PT ;  /* 0x0000000d8f007c0c */ /* 0x000fe2000bfa4070 */
[----:B------:R3:W4:Y:S04]  /*27390*/  LDL.S16 R118, [R1+0x6c] ;  /* 0x00006c0001767983 */ /* 0x0007280000100600 */
[----:B------:R-:W-:Y:S01]  /*273a0*/  @P2 STL.S16 [R1+0x84], R147 ;  /* 0x0000849301002387 */ /* 0x000fe20000100600 */
[-C--:B-1----:R-:W-:Y:S03]  /*273b0*/  HMMA.16816.F32 R36, R112, R108.reuse, R36 ;  /* 0x0000006c7024723c */ /* 0x082fe60000001824 */
[----:B------:R1:W-:Y:S01]  /*273c0*/  @P4 STL.S16 [R1+0x80], R138 ;  /* 0x0000808a01004387 */ /* 0x0003e20000100600 */
[----:B------:R-:W-:Y:S02]  /*273d0*/  ISETP.LE.U32.AND P4, PT, R3, UR13, PT ;  /* 0x0000000d03007c0c */ /* 0x000fe4000bf83070 */
[----:B------:R-:W-:Y:S01]  /*273e0*/  PRMT R3, R0, 0x7632, R3 ;  /* 0x0000763200037816 */ /* 0x000fe20000000003 */
[----:B------:R-:W-:Y:S01]  /*273f0*/  STG.E.U16 desc[UR28][R200.64+0x50], R130 ;  /* 0x00005082c8007986 */ /* 0x000fe2000c10151c */
[C---:B------:R-:W-:Y:S01]  /*27400*/  HMMA.16816.F32 R40, R120.reuse, R108, R40 ;  /* 0x0000006c7828723c */ /* 0x040fe20000001828 */
[----:B------:R1:W-:Y:S03]  /*27410*/  MUFU.EX2 R108, R216 ;  /* 0x000000d8006c7308 */ /* 0x0003e60000000800 */
[----:B--2---:R-:W-:Y:S02]  /*27420*/  PRMT R136, R116, 0x7773, RZ ;  /* 0x0000777374887816 */ /* 0x004fe400000000ff */
[----:B------:R-:W-:Y:S02]  /*27430*/  PRMT R116, R147, 0x7610, R116 ;  /* 0x0000761093747816 */ /* 0x000fe40000000074 */
[----:B------:R-:W-:Y:S01]  /*27440*/  PRMT R109, R150, 0x7632, R109 ;  /* 0x00007632966d7816 */ /* 0x000fe2000000006d */
[-C--:B------:R-:W-:Y:S03]  /*27450*/  HMMA.16816.F32 R44, R120, R110.reuse, R44 ;  /* 0x0000006e782c723c */ /* 0x080fe6000000182c */
[----:B------:R-:W-:Y:S01]  /*27460*/  @P2 PRMT R129, R116, 0x5410, RZ ;  /* 0x0000541074812816 */ /* 0x000fe200000000ff */
[----:B------:R-:W-:Y:S01]  /*27470*/  IMAD.WIDE R116, R205, -0x70, R134 ;  /* 0xffffff90cd747825 */ /* 0x000fe200078e0286 */
[----:B------:R-:W-:Y:S01]  /*27480*/  ISETP.GT.U32.AND P2, PT, R154, UR13, PT ;  /* 0x0000000d9a007c0c */ /* 0x000fe2000bf44070 */
[----:B-1----:R-:W1:Y:S01]  /*27490*/  S2R R216, SR_TID.X ;  /* 0x0000000000d87919 */ /* 0x002e620000002100 */
[----:B------:R-:W-:Y:S01]  /*274a0*/  PRMT R179, R137, 0x5410, R136 ;  /* 0x0000541089b37816 */ /* 0x000fe20000000088 */
[C---:B------:R-:W-:Y:S01]  /*274b0*/  HMMA.16816.F32 R48, R112.reuse, R110, R48 ;  /* 0x0000006e7030723c */ /* 0x040fe20000001830 */
[----:B------:R2:W-:Y:S03]  /*274c0*/  STG.E.U16 desc[UR28][R200.64+0x52], R129 ;  /* 0x00005281c8007986 */ /* 0x0005e6000c10151c */
[----:B------:R-:W-:Y:S01]  /*274d0*/  LOP3.LUT R138, R126, 0xff, RZ, 0xc0, !PT ;  /* 0x000000ff7e8a7812 */ /* 0x000fe200078ec0ff */
[----:B------:R-:W-:Y:S01]  /*274e0*/  STG.E.U16 desc[UR28][R116.64+0x50], R131 ;  /* 0x0000508374007986 */ /* 0x000fe2000c10151c */
[----:B------:R-:W-:Y:S02]  /*274f0*/  LOP3.LUT R179, R179, 0xff00ff, RZ, 0xc0, !PT ;  /* 0x00ff00ffb3b37812 */ /* 0x000fe400078ec0ff */
[----:B------:R-:W-:Y:S03]  /*27500*/  PRMT R172, R138, 0x5410, R172 ;  /* 0x000054108aac7816 */ /* 0x000fe600000000ac */
[--C-:B------:R-:W-:Y:S02]  /*27510*/  HSET2.LE.AND R179, R179, R218.reuse, PT ;  /* 0x000000dab3b37233 */ /* 0x100fe40003803000 */
[--C-:B------:R-:W-:Y:S03]  /*27520*/  HSET2.LE.AND R172, R172, R218.reuse, PT ;  /* 0x000000daacac7233 */ /* 0x100fe60003803000 */
[----:B------:R-:W-:Y:S01]  /*27530*/  LOP3.LUT R179, R185, R179, RZ, 0xc0, !PT ;  /* 0x000000b3b9b37212 */ /* 0x000fe200078ec0ff */
[----:B--2---:R-:W2:Y:S02]  /*27540*/  MUFU.EX2 R129, R212 ;  /* 0x000000d400817308 */ /* 0x004ea40000000800 */
[----:B--2---:R-:W-:Y:S01]  /*27550*/  FADD.FTZ R130, R129, R175 ;  /* 0x000000af81827221 */ /* 0x004fe20000010000 */
[----:B---3--:R-:W-:Y:S02]  /*27560*/  @P0 HADD2 R127, -R132.H0_H0, -RZ.H0_H0 ;  /* 0xa00000ff847f0230 */ /* 0x008fe40000000900 */
[C---:B----4-:R-:W-:Y:S03]  /*27570*/  @P5 HADD2 R146, -R150.reuse.H0_H0, -RZ.H0_H0 ;  /* 0xa00000ff96925230 */ /* 0x050fe60000000900 */
[----:B------:R2:W-:Y:S01]  /*27580*/  @P0 STL.S16 [R1+0x74], R127 ;  /* 0x0000747f01000387 */ /* 0x0005e20000100600 */
[----:B------:R-:W-:Y:S01]  /*27590*/  PRMT R104, R127, 0x7610, R104 ;  /* 0x000076107f687816 */ /* 0x000fe20000000068 */
[----:B------:R-:W-:Y:S02]  /*275a0*/  @P2 HADD2 R128, -R150.H1_H1, -RZ.H0_H0 ;  /* 0xa00000ff96802230 */ /* 0x000fe40000000d00 */
[----:B------:R3:W5:Y:S01]  /*275b0*/  LDL.LU R212, [R1+0x1a0] ;  /* 0x0001a00001d47983 */ /* 0x0007620000300800 */
[----:B------:R-:W-:Y:S02]  /*275c0*/  @P0 PRMT R132, R104, 0x5410, RZ ;  /* 0x0000541068840816 */ /* 0x000fe400000000ff */
[----:B------:R-:W-:Y:S01]  /*275d0*/  ISETP.LE.U32.AND P0, PT, R138, UR13, PT ;  /* 0x0000000d8a007c0c */ /* 0x000fe2000bf03070 */
[----:B------:R-:W4:Y:S01]  /*275e0*/  LDSM.16.MT88.4 R104, [R180+0x1800] ;  /* 0x00180000b468783b */ /* 0x000f220000004200 */
[----:B------:R-:W-:Y:S02]  /*275f0*/  PRMT R144, R128, 0x7610, R144 ;  /* 0x0000761080907816 */ /* 0x000fe40000000090 */
[----:B------:R-:W-:Y:S02]  /*27600*/  PRMT R145, R146, 0x7610, R145 ;  /* 0x0000761092917816 */ /* 0x000fe40000000091 */
[----:B------:R-:W-:Y:S02]  /*27610*/  @P2 PRMT R109, R144, 0x5410, RZ ;  /* 0x00005410906d2816 */ /* 0x000fe400000000ff */
[----:B------:R-:W-:Y:S01]  /*27620*/  @P5 PRMT R150, R145, 0x5410, RZ ;  /* 0x0000541091965816 */ /* 0x000fe200000000ff */
[----:B------:R1:W-:Y:S01]  /*27630*/  STG.E.U16 desc[UR28][R116.64+0x52], R132 ;  /* 0x0000528474007986 */ /* 0x0003e2000c10151c */
[----:B--2---:R2:W3:Y:S03]  /*27640*/  MUFU.EX2 R127, R211 ;  /* 0x000000d3007f7308 */ /* 0x0044e60000000800 */
[----:B------:R-:W-:Y:S01]  /*27650*/  @!P0 HADD2 R119, -R0.H0_H0, -RZ.H0_H0 ;  /* 0xa00000ff00778230 */ /* 0x000fe20000000900 */
[----:B--2---:R2:W5:Y:S01]  /*27660*/  LDL.LU R211, [R1+0x19c] ;  /* 0x00019c0001d37983 */ /* 0x0045620000300800 */
[----:B---3--:R-:W-:Y:S01]  /*27670*/  F2FP.F16.F32.PACK_AB R135, R108, R127 ;  /* 0x0000007f6c87723e */ /* 0x008fe200000000ff */
[----:B------:R-:W-:Y:S02]  /*27680*/  @!P3 HADD2 R118, -R3.H0_H0, -RZ.H0_H0 ;  /* 0xa00000ff0376b230 */ /* 0x000fe40000000900 */
[----:B------:R-:W-:Y:S01]  /*27690*/  PRMT R148, R119, 0x7610, R148 ;  /* 0x0000761077947816 */ /* 0x000fe20000000094 */
[----:B------:R-:W-:Y:S01]  /*276a0*/  @P5 STL.S16 [R1+0x68], R146 ;  /* 0x0000689201005387 */ /* 0x000fe20000100600 */
[----:B-1----:R-:W-:Y:S01]  /*276b0*/  IMAD.MOV.U32 R132, RZ, RZ, R124 ;  /* 0x000000ffff847224 */ /* 0x002fe200078e007c */
[----:B------:R-:W-:Y:S02]  /*276c0*/  PRMT R184, R135, 0x7632, R184 ;  /* 0x0000763287b87816 */ /* 0x000fe400000000b8 */
[----:B------:R1:W-:Y:S01]  /*276d0*/  @P2 STL.S16 [R1+0x64], R128 ;  /* 0x0000648001002387 */ /* 0x0003e20000100600 */
[-C--:B----4-:R-:W-:Y:S03]  /*276e0*/  HMMA.16816.F32 R52, R112, R104.reuse, R52 ;  /* 0x000000687034723c */ /* 0x090fe60000001834 */
[----:B------:R-:W-:Y:S01]  /*276f0*/  @!P0 STL.S16 [R1+0x70], R119 ;  /* 0x0000707701008387 */ /* 0x000fe20000100600 */
[----:B------:R-:W-:Y:S03]  /*27700*/  PRMT R131, R118, 0x7610, R131 ;  /* 0x0000761076837816 */ /* 0x000fe60000000083 */
[----:B------:R3:W-:Y:S01]  /*27710*/  @!P3 STL.S16 [R1+0x6c], R118 ;  /* 0x00006c760100b387 */ /* 0x0007e20000100600 */
[C---:B------:R-:W-:Y:S08]  /*27720*/  HMMA.16816.F32 R56, R120.reuse, R104, R56 ;  /* 0x000000687838723c */ /* 0x040ff00000001838 */
[-C--:B------:R-:W-:Y:S08]  /*27730*/  HMMA.16816.F32 R60, R120, R106.reuse, R60 ;  /* 0x0000006a783c723c */ /* 0x080ff0000000183c */
[C---:B------:R-:W-:Y:S01]  /*27740*/  HMMA.16816.F32 R64, R112.reuse, R106, R64 ;  /* 0x0000006a7040723c */ /* 0x040fe20000001840 */
[----:B-1----:R-:W1:Y:S03]  /*27750*/  MUFU.EX2 R128, R217 ;  /* 0x000000d900807308 */ /* 0x002e660000000800 */
[----:B---3--:R-:W-:Y:S04]  /*27760*/  IMAD.WIDE R118, R205, 0x70, R116 ;  /* 0x00000070cd767825 */ /* 0x008fe800078e0274 */
[----:B------:R-:W-:Y:S01]  /*27770*/  FADD.FTZ R116, R127, R174 ;  /* 0x000000ae7f747221 */ /* 0x000fe20000010000 */
[----:B------:R-:W-:Y:S01]  /*27780*/  LOP3.LUT R127, R125, 0xff, RZ, 0xc0, !PT ;  /* 0x000000ff7d7f7812 */ /* 0x000fe200078ec0ff */
[----:B------:R-:W-:Y:S02]  /*27790*/  STG.E.U16 desc[UR28][R118.64+0x50], R149 ;  /* 0x0000509576007986 */ /* 0x000fe4000c10151c */
[----:B------:R-:W-:Y:S01]  /*277a0*/  FADD.FTZ R108, R108, R116 ;  /* 0x000000746c6c7221 */ /* 0x000fe20000010000 */
[--C-:B-1----:R-:W-:Y:S01]  /*277b0*/  FADD.FTZ R117, R128, R130.reuse ;  /* 0x0000008280757221 */ /* 0x102fe20000010000 */
[----:B------:R-:W-:Y:S01]  /*277c0*/  ISETP.LE.U32.AND P2, PT, R127, UR13, PT ;  /* 0x0000000d7f007c0c */ /* 0x000fe2000bf43070 */
[----:B------:R1:W-:Y:S01]  /*277d0*/  STG.E.U16 desc[UR28][R118.64+0x52], R133 ;  /* 0x0000528576007986 */ /* 0x0003e2000c10151c */
[----:B------:R-:W-:Y:S01]  /*277e0*/  PRMT R130, R126, 0x7632, R130 ;  /* 0x000076327e827816 */ /* 0x000fe20000000082 */
[----:B------:R-:W-:Y:S01]  /*277f0*/  IMAD.WIDE R104, R205, -0x70, R118 ;  /* 0xffffff90cd687825 */ /* 0x000fe200078e0276 */
[----:B------:R-:W-:Y:S01]  /*27800*/  F2FP.F16.F32.PACK_AB R134, R128, R129 ;  /* 0x000000818086723e */ /* 0x000fe200000000ff */
[----:B------:R3:W-:Y:S01]  /*27810*/  STL [R1+0x144], R117 ;  /* 0x0001447501007387 */ /* 0x0007e20000100800 */
[----:B------:R-:W-:Y:S02]  /*27820*/  LOP3.LUT R130, R130, 0xff, RZ, 0xc0, !PT ;  /* 0x000000ff82827812 */ /* 0x000fe400078ec0ff */
[----:B------:R-:W-:Y:S01]  /*27830*/  PRMT R128, R125, 0x7632, R128 ;  /* 0x000076327d807816 */ /* 0x000fe20000000080 */
[----:B------:R2:W4:Y:S01]  /*27840*/  LDL.S16 R147, [R1+0x7c] ;  /* 0x00007c0001937983 */ /* 0x0005220000100600 */
[----:B------:R-:W-:Y:S01]  /*27850*/  SHF.R.U32.HI R129, RZ, 0x18, R126 ;  /* 0x00000018ff817819 */ /* 0x000fe2000001167e */
[----:B------:R-:W-:Y:S01]  /*27860*/  IMAD.WIDE R188, R205, 0x70, R104 ;  /* 0x00000070cdbc7825 */ /* 0x000fe200078e0268 */
[----:B------:R-:W-:Y:S01]  /*27870*/  LOP3.LUT R128, R128, 0xff, RZ, 0xc0, !PT ;  /* 0x000000ff80807812 */ /* 0x000fe200078ec0ff */
[----:B------:R-:W-:Y:S01]  /*27880*/  STL [R1+0x158], R108 ;  /* 0x0001586c01007387 */ /* 0x000fe20000100800 */
[----:B------:R-:W-:Y:S02]  /*27890*/  PRMT R126, R124, 0x7771, RZ ;  /* 0x000077717c7e7816 */ /* 0x000fe400000000ff */
[----:B------:R-:W-:Y:S01]  /*278a0*/  ISETP.LE.U32.AND P5, PT, R129, UR13, PT ;  /* 0x0000000d81007c0c */ /* 0x000fe2000bfa3070 */
[----:B------:R2:W2:Y:S01]  /*278b0*/  LDL.S16 R146, [R1+0x78] ;  /* 0x0000780001927983 */ /* 0x0004a20000100600 */
[----:B------:R-:W-:Y:S02]  /*278c0*/  SHF.R.U32.HI R125, RZ, 0x18, R125 ;  /* 0x00000018ff7d7819 */ /* 0x000fe4000001167d */
[----:B------:R-:W-:Y:S01]  /*278d0*/  PRMT R176, R127, 0x5410, R176 ;  /* 0x000054107fb07816 */ /* 0x000fe200000000b0 */
[----:B------:R2:W2:Y:S01]  /*278e0*/  LDL.S16 R145, [R1+0x5c] ;  /* 0x00005c0001917983 */ /* 0x0004a20000100600 */
[----:B------:R-:W-:Y:S02]  /*278f0*/  PRMT R173, R130, 0x5410, R129 ;  /* 0x0000541082ad7816 */ /* 0x000fe40000000081 */
[----:B------:R-:W-:Y:S01]  /*27900*/  PRMT R177, R128, 0x5410, R125 ;  /* 0x0000541080b17816 */ /* 0x000fe2000000007d */
[----:B------:R2:W2:Y:S01]  /*27910*/  LDL.S16 R144, [R1+0x50] ;  /* 0x0000500001907983 */ /* 0x0004a20000100600 */
[--C-:B------:R-:W-:Y:S02]  /*27920*/  HSET2.LE.AND R176, R176, R218.reuse, PT ;  /* 0x000000dab0b07233 */ /* 0x100fe40003803000 */
[----:B-1----:R-:W-:Y:S01]  /*27930*/  LOP3.LUT R119, R132, 0xff, RZ, 0xc0, !PT ;  /* 0x000000ff84777812 */ /* 0x002fe200078ec0ff */
[----:B------:R1:W2:Y:S01]  /*27940*/  LDL.S16 R116, [R1+0x58] ;  /* 0x0000580001747983 */ /* 0x0002a20000100600 */
[----:B---3--:R-:W-:Y:S02]  /*27950*/  PRMT R117, R0, 0x5410, R3 ;  /* 0x0000541000757816 */ /* 0x008fe40000000003 */
[----:B------:R-:W-:Y:S01]  /*27960*/  @!P0 PRMT R0, R148, 0x5410, RZ ;  /* 0x0000541094008816 */ /* 0x000fe200000000ff */
[----:B------:R-:W-:Y:S01]  /*27970*/  STG.E.U16 desc[UR28][R202.64+0x50], R150 ;  /* 0x00005096ca007986 */ /* 0x000fe2000c10151c */
[----:B------:R-:W-:Y:S02]  /*27980*/  ISETP.LE.U32.AND P0, PT, R130, UR13, PT ;  /* 0x0000000d82007c0c */ /* 0x000fe4000bf03070 */
[----:B------:R-:W-:Y:S01]  /*27990*/  @!P3 PRMT R3, R131, 0x5410, RZ ;  /* 0x000054108303b816 */ /* 0x000fe200000000ff */
[----:B------:R-:W-:Y:S01]  /*279a0*/  STG.E.U16 desc[UR28][R202.64+0x52], R109 ;  /* 0x0000526dca007986 */ /* 0x000fe2000c10151c */
[----:B------:R-:W-:Y:S02]  /*279b0*/  ISETP.LE.U32.AND P3, PT, R128, UR13, PT ;  /* 0x0000000d80007c0c */ /* 0x000fe4000bf63070 */
[----:B------:R-:W-:Y:S01]  /*279c0*/  PRMT R131, R124, 0x7772, RZ ;  /* 0x000077727c837816 */ /* 0x000fe200000000ff */
[----:B------:R3:W-:Y:S01]  /*279d0*/  STG.E.U16 desc[UR28][R200.64+0x60], R0 ;  /* 0x00006000c8007986 */ /* 0x0007e2000c10151c */
[----:B------:R-:W-:Y:S02]  /*279e0*/  LOP3.LUT R118, R140, 0xff, RZ, 0xc0, !PT ;  /* 0x000000ff8c767812 */ /* 0x000fe400078ec0ff */
[----:B------:R-:W-:Y:S01]  /*279f0*/  LOP3.LUT R172, R117, R172, RZ, 0xc0, !PT ;  /* 0x000000ac75ac7212 */ /* 0x000fe200078ec0ff */
[----:B------:R1:W-:Y:S01]  /*27a00*/  STG.E.U16 desc[UR28][R200.64+0x62], R3 ;  /* 0x00006203c8007986 */ /* 0x0003e2000c10151c */
[----:B------:R-:W-:Y:S02]  /*27a10*/  PRMT R178, R118, 0x5410, R139 ;  /* 0x0000541076b27816 */ /* 0x000fe4000000008b */
[--C-:B------:R-:W-:Y:S01]  /*27a20*/  HSET2.LE.AND R173, R173, R218.reuse, PT ;  /* 0x000000daadad7233 */ /* 0x100fe20003803000 */
[----:B------:R-:W1:Y:S01]  /*27a30*/  LDSM.16.MT88.4 R108, [R210+0xb800] ;  /* 0x00b80000d26c783b */ /* 0x000e620000004200 */
[----:B------:R-:W-:Y:S02]  /*27a40*/  PRMT R174, R119, 0x5410, R126 ;  /* 0x0000541077ae7816 */ /* 0x000fe4000000007e */
[--C-:B------:R-:W-:Y:S02]  /*27a50*/  HSET2.LE.AND R178, R178, R218.reuse, PT ;  /* 0x000000dab2b27233 */ /* 0x100fe40003803000 */
[--C-:B------:R-:W-:Y:S02]  /*27a60*/  HSET2.LE.AND R177, R177, R218.reuse, PT ;  /* 0x000000dab1b17233 */ /* 0x100fe40003803000 */
[--C-:B------:R-:W-:Y:S01]  /*27a70*/  HSET2.LE.AND R174, R174, R218.reuse, PT ;  /* 0x000000daaeae7233 */ /* 0x100fe20003803000 */
[----:B------:R-:W-:Y:S01]  /*27a80*/  LDSM.16.MT88.4 R148, [R210+0xac00] ;  /* 0x00ac0000d294783b */ /* 0x000fe20000004200 */
[----:B------:R-:W1:Y:S01]  /*27a90*/  S2R R217, SR_TID.X ;  /* 0x0000000000d97919 */ /* 0x000e620000002100 */
[----:B---3--:R-:W-:Y:S02]  /*27aa0*/  PRMT R0, R2, 0x7632, R0 ;  /* 0x0000763202007816 */ /* 0x008fe40000000000 */
[----:B-1----:R-:W-:Y:S01]  /*27ab0*/  PRMT R3, R152, 0x7632, R3 ;  /* 0x0000763298037816 */ /* 0x002fe20000000003 */
[-C--:B------:R-:W-:Y:S08]  /*27ac0*/  HMMA.16816.F32 R68, R112, R108.reuse, R68 ;  /* 0x0000006c7044723c */ /* 0x080ff00000001844 */
[C---:B------:R-:W-:Y:S04]  /*27ad0*/  HMMA.16816.F32 R72, R120.reuse, R108, R72 ;  /* 0x0000006c7848723c */ /* 0x040fe80000001848 */
[----:B------:R-:W-:Y:S02]  /*27ae0*/  IMAD.MOV.U32 R109, RZ, RZ, R152 ;  /* 0x000000ffff6d7224 */ /* 0x000fe400078e0098 */
[----:B------:R-:W-:Y:S02]  /*27af0*/  IMAD.SHL.U32 R217, R217, 0x20, RZ ;  /* 0x00000020d9d97824 */ /* 0x000fe400078e00ff */
[-C--:B------:R-:W-:Y:S03]  /*27b00*/  HMMA.16816.F32 R76, R120, R110.reuse, R76 ;  /* 0x0000006e784c723c */ /* 0x080fe6000000184c */
[----:B------:R-:W-:Y:S05]  /*27b10*/  LOP3.LUT R177, R109, R177, RZ, 0xc0, !PT ;  /* 0x000000b16db17212 */ /* 0x000fea00078ec0ff */
[C---:B------:R-:W-:Y:S04]  /*27b20*/  HMMA.16816.F32 R80, R112.reuse, R110, R80 ;  /* 0x0000006e7050723c */ /* 0x040fe80000001850 */
[C---:B----4-:R-:W-:Y:S05]  /*27b30*/  @!P2 HADD2 R147, -R153.reuse.H0_H0, -RZ.H0_H0 ;  /* 0xa00000ff9993a230 */ /* 0x050fea0000000900 */
[----:B------:R-:W-:Y:S01]  /*27b40*/  @!P2 STL.S16 [R1+0x7c], R147 ;  /* 0x00007c930100a387 */ /* 0x000fe20000100600 */
[----:B------:R-:W-:Y:S01]  /*27b50*/  PRMT R141, R147, 0x7610, R141 ;  /* 0x00007610938d7816 */ /* 0x000fe2000000008d */
[----:B--2---:R-:W-:Y:S02]  /*27b60*/  @!P4 HADD2 R146, -R153.H1_H1, -RZ.H0_H0 ;  /* 0xa00000ff9992c230 */ /* 0x004fe40000000d00 */
[----:B------:R-:W-:Y:S03]  /*27b70*/  @!P0 HADD2 R145, -R2.H0_H0, -RZ.H0_H0 ;  /* 0xa00000ff02918230 */ /* 0x000fe60000000900 */
[----:B------:R-:W-:Y:S01]  /*27b80*/  @!P4 STL.S16 [R1+0x78], R146 ;  /* 0x000078920100c387 */ /* 0x000fe20000100600 */
[----:B------:R-:W-:Y:S01]  /*27b90*/  PRMT R133, R146, 0x7610, R133 ;  /* 0x0000761092857816 */ /* 0x000fe20000000085 */
[----:B------:R-:W-:Y:S02]  /*27ba0*/  @!P3 HADD2 R144, -R152.H0_H0, -RZ.H0_H0 ;  /* 0xa00000ff9890b230 */ /* 0x000fe40000000900 */
[----:B------:R-:W-:Y:S01]  /*27bb0*/  @!P0 STL.S16 [R1+0x5c], R145 ;  /* 0x00005c9101008387 */ /* 0x000fe20000100600 */
[----:B------:R-:W-:Y:S01]  /*27bc0*/  PRMT R143, R145, 0x7610, R143 ;  /* 0x00007610918f7816 */ /* 0x000fe2000000008f */
[----:B------:R-:W-:Y:S02]  /*27bd0*/  @!P5 HADD2 R116, -R0.H0_H0, -RZ.H0_H0 ;  /* 0xa00000ff0074d230 */ /* 0x000fe40000000900 */
[----:B------:R1:W-:Y:S01]  /*27be0*/  @!P3 STL.S16 [R1+0x50], R144 ;  /* 0x000050900100b387 */ /* 0x0003e20000100600 */
[----:B------:R-:W-:Y:S02]  /*27bf0*/  PRMT R124, R144, 0x7610, R124 ;  /* 0x00007610907c7816 */ /* 0x000fe4000000007c */
[----:B------:R-:W-:Y:S01]  /*27c00*/  PRMT R142, R116, 0x7610, R142 ;  /* 0x00007610748e7816 */ /* 0x000fe2000000008e */
[----:B-1----:R3:W2:Y:S04]  /*27c10*/  LDL.S16 R144, [R1+0x60] ;  /* 0x0000600001907983 */ /* 0x0026a80000100600 */
[----:B------:R1:W-:Y:S04]  /*27c20*/  @!P5 STL.S16 [R1+0x58], R116 ;  /* 0x000058740100d387 */ /* 0x0003e80000100600 */
[----:B------:R3:W4:Y:S01]  /*27c30*/  LDL.S16 R132, [R1+0x40] ;  /* 0x0000400001847983 */ /* 0x0007220000100600 */
        /* <DEDUP_REMOVED lines=19> */
[----:B------:R1:W3:Y:S04]  /*27d70*/  LDL.S16 R133, [R1+0x44] ;  /* 0x0000440001857983 */ /* 0x0002e80000100600 */
[----:B------:R1:W-:Y:S01]  /*27d80*/  STG.E.U16 desc[UR28][R188.64+0x62], R0 ;  /* 0x00006200bc007986 */ /* 0x0003e2000c10151c */
[-C--:B------:R-:W-:Y:S08]  /*27d90*/  HMMA.16816.F32 R84, R112, R104.reuse, R84 ;  /* 0x000000687054723c */ /* 0x080ff00000001854 */
        /* <DEDUP_REMOVED lines=10> */
[----:B------:R-:W-:Y:S04]  /*27e40*/  PRMT R108, R0, 0x5410, R2 ;  /* 0x00005410006c7816 */ /* 0x000fe80000000002 */
[----:B------:R-:W-:Y:S01]  /*27e50*/  LOP3.LUT R174, R108, R174, RZ, 0xc0, !PT ;  /* 0x000000ae6cae7212 */ /* 0x000fe200078ec0ff */
[----:B--2---:R-:W-:Y:S05]  /*27e60*/  @!P0 HADD2 R144, -R152.H1_H1, -RZ.H0_H0 ;  /* 0xa00000ff98908230 */ /* 0x004fea0000000d00 */
[----:B------:R-:W-:Y:S01]  /*27e70*/  @!P0 STL.S16 [R1+0x60], R144 ;  /* 0x0000609001008387 */ /* 0x000fe20000100600 */
[----:B------:R-:W-:Y:S01]  /*27e80*/  PRMT R136, R144, 0x7610, R136 ;  /* 0x0000761090887816 */ /* 0x000fe20000000088 */
[C---:B----4-:R-:W-:Y:S02]  /*27e90*/  @P2 HADD2 R132, -R185.reuse.H1_H1, -RZ.H0_H0 ;  /* 0xa00000ffb9842230 */ /* 0x050fe40000000d00 */
[----:B------:R4:W2:Y:S01]  /*27ea0*/  LDL.S16 R124, [R1+0x3c] ;  /* 0x00003c00017c7983 */ /* 0x0008a20000100600 */
[----:B------:R-:W-:Y:S02]  /*27eb0*/  @!P0 PRMT R3, R136, 0x5410, RZ ;  /* 0x0000541088038816 */ /* 0x000fe400000000ff */
[----:B------:R-:W-:Y:S02]  /*27ec0*/  ISETP.GT.U32.AND P0, PT, R139, UR13, PT ;  /* 0x0000000d8b007c0c */ /* 0x000fe4000bf04070 */
[----:B------:R-:W-:Y:S01]  /*27ed0*/  PRMT R190, R132, 0x7610, R190 ;  /* 0x0000761084be7816 */ /* 0x000fe200000000be */
[----:B------:R1:W-:Y:S01]  /*27ee0*/  STG.E.U16 desc[UR28][R202.64+0x62], R3 ;  /* 0x00006203ca007986 */ /* 0x0003e2000c10151c */
[----:B---3--:R-:W-:Y:S05]  /*27ef0*/  @!P4 HADD2 R143, -R0.H0_H0, -RZ.H0_H0 ;  /* 0xa00000ff008fc230 */ /* 0x008fea0000000900 */
[----:B------:R-:W-:Y:S01]  /*27f00*/  @!P4 STL.S16 [R1+0x54], R143 ;  /* 0x0000548f0100c387 */ /* 0x000fe20000100600 */
[----:B------:R-:W-:Y:S01]  /*27f10*/  PRMT R134, R143, 0x7610, R134 ;  /* 0x000076108f867816 */ /* 0x000fe20000000086 */
[----:B-1----:R-:W-:Y:S03]  /*27f20*/  IMAD.MOV.U32 R3, RZ, RZ, R153 ;  /* 0x000000ffff037224 */ /* 0x002fe600078e0099 */
[----:B------:R-:W-:Y:S01]  /*27f30*/  @!P4 PRMT R0, R134, 0x5410, RZ ;  /* 0x000054108600c816 */ /* 0x000fe200000000ff */
[C---:B------:R-:W-:Y:S01]  /*27f40*/  @!P3 HADD2 R142, -R186.reuse.H0_H0, -RZ.H0_H0 ;  /* 0xa00000ffba8eb230 */ /* 0x040fe20000000900 */
[----:B------:R-:W-:Y:S03]  /*27f50*/  ISETP.GT.U32.AND P4, PT, R126, UR13, PT ;  /* 0x0000000d7e007c0c */ /* 0x000fe6000bf84070 */
[----:B------:R1:W-:Y:S01]  /*27f60*/  STG.E.U16 desc[UR28][R200.64+0x70], R0 ;  /* 0x00007000c8007986 */ /* 0x0003e2000c10151c */
[----:B------:R-:W-:Y:S02]  /*27f70*/  LOP3.LUT R176, R3, R176, RZ, 0xc0, !PT ;  /* 0x000000b003b07212 */ /* 0x000fe400078ec0ff */
[----:B------:R-:W-:Y:S01]  /*27f80*/  PRMT R3, R135, 0x7610, R3 ;  /* 0x0000761087037816 */ /* 0x000fe20000000003 */
[----:B------:R-:W-:Y:S01]  /*27f90*/  @!P3 STL.S16 [R1+0x4c], R142 ;  /* 0x00004c8e0100b387 */ /* 0x000fe20000100600 */
[----:B------:R-:W-:Y:S01]  /*27fa0*/  PRMT R193, R142, 0x7610, R193 ;  /* 0x000076108ec17816 */ /* 0x000fe200000000c1 */
[----:B------:R-:W-:Y:S05]  /*27fb0*/  @P0 HADD2 R141, -R186.H1_H1, -RZ.H0_H0 ;  /* 0xa00000ffba8d0230 */ /* 0x000fea0000000d00 */
[----:B------:R-:W-:Y:S01]  /*27fc0*/  @P0 STL.S16 [R1+0x48], R141 ;  /* 0x0000488d01000387 */ /* 0x000fe20000100600 */
[----:B------:R-:W-:Y:S01]  /*27fd0*/  PRMT R192, R141, 0x7610, R192 ;  /* 0x000076108dc07816 */ /* 0x000fe200000000c0 */
[----:B------:R-:W-:Y:S01]  /*27fe0*/  @P5 HADD2 R133, -R185.H0_H0, -RZ.H0_H0 ;  /* 0xa00000ffb9855230 */ /* 0x000fe20000000900 */
[----:B-1----:R-:W-:Y:S01]  /*27ff0*/  PRMT R0, R3, 0x5410, R184 ;  /* 0x0000541003007816 */ /* 0x002fe200000000b8 */
[----:B------:R-:W1:Y:S03]  /*28000*/  LDSM.16.MT88.4 R140, [R180+0x1c00] ;  /* 0x001c0000b48c783b */ /* 0x000e660000004200 */
[----:B------:R-:W-:Y:S05]  /*28010*/  PRMT R191, R133, 0x7610, R191 ;  /* 0x0000761085bf7816 */ /* 0x000fea00000000bf */
[----:B------:R-:W-:Y:S04]  /*28020*/  @P5 STL.S16 [R1+0x44], R133 ;  /* 0x0000448501005387 */ /* 0x000fe80000100600 */
[----:B------:R3:W-:Y:S04]  /*28030*/  @P2 STL.S16 [R1+0x40], R132 ;  /* 0x0000408401002387 */ /* 0x0007e80000100600 */
[----:B------:R4:W4:Y:S04]  /*28040*/  LDL.S16 R118, [R1+0x38] ;  /* 0x0000380001767983 */ /* 0x0009280000100600 */
[----:B------:R-:W1:Y:S01]  /*28050*/  LDSM.16.MT88.4 R180, [R180+0x2c00] ;  /* 0x002c0000b4b4783b */ /* 0x000e620000004200 */
[----:B--2---:R-:W-:Y:S07]  /*28060*/  @P4 HADD2 R124, -R2.H0_H0, -RZ.H0_H0 ;  /* 0xa00000ff027c4230 */ /* 0x004fee0000000900 */
[----:B------:R-:W-:Y:S01]  /*28070*/  @P4 STL.S16 [R1+0x3c], R124 ;  /* 0x00003c7c01004387 */ /* 0x000fe20000100600 */
[----:B------:R-:W-:Y:S03]  /*28080*/  PRMT R110, R124, 0x7610, R110 ;  /* 0x000076107c6e7816 */ /* 0x000fe6000000006e */
[----:B------:R2:W2:Y:S01]  /*28090*/  LDL.S16 R194, [R1+0x34] ;  /* 0x0000340001c27983 */ /* 0x0004a20000100600 */
        /* <DEDUP_REMOVED lines=12> */
[C---:B------:R-:W-:Y:S04]  /*28160*/  HMMA.16816.F32 R136, R176.reuse, R164, R8 ;  /* 0x000000a4b088723c */ /* 0x040fe80000001808 */
[----:B------:R-:W-:Y:S02]  /*28170*/  @P2 PRMT R0, R190, 0x5410, RZ ;  /* 0x00005410be002816 */ /* 0x000fe400000000ff */
[----:B------:R-:W-:Y:S02]  /*28180*/  @P5 PRMT R185, R191, 0x5410, RZ ;  /* 0x00005410bfb95816 */ /* 0x000fe400000000ff */
[-C--:B---3--:R-:W-:Y:S03]  /*28190*/  HMMA.16816.F32 R132, R176, R166.reuse, R12 ;  /* 0x000000a6b084723c */ /* 0x088fe6000000180c */
[----:B-1----:R-:W-:Y:S02]  /*281a0*/  PRMT R2, R186, 0x7632, R2 ;  /* 0x00007632ba027816 */ /* 0x002fe40000000002 */
[----:B------:R-:W-:Y:S02]  /*281b0*/  @!P3 PRMT R186, R193, 0x5410, RZ ;  /* 0x00005410c1bab816 */ /* 0x000fe400000000ff */
[----:B------:R-:W-:Y:S01]  /*281c0*/  @P0 PRMT R2, R192, 0x5410, RZ ;  /* 0x00005410c0020816 */ /* 0x000fe200000000ff */
[C---:B------:R-:W-:Y:S08]  /*281d0*/  HMMA.16816.F32 R164, R172.reuse, R166, R16 ;  /* 0x000000a6aca4723c */ /* 0x040ff00000001810 */
[-C--:B------:R-:W-:Y:S08]  /*281e0*/  HMMA.16816.F32 R160, R172, R156.reuse, R20 ;  /* 0x0000009caca0723c */ /* 0x080ff00000001814 */
[C---:B------:R-:W-:Y:S08]  /*281f0*/  HMMA.16816.F32 R128, R176.reuse, R156, R24 ;  /* 0x0000009cb080723c */ /* 0x040ff00000001818 */
[-C--:B------:R-:W-:Y:S03]  /*28200*/  HMMA.16816.F32 R124, R176, R158.reuse, R28 ;  /* 0x0000009eb07c723c */ /* 0x080fe6000000181c */
[----:B----4-:R-:W-:Y:S05]  /*28210*/  @P4 HADD2 R118, -R3.H0_H0, -RZ.H0_H0 ;  /* 0xa00000ff03764230 */ /* 0x010fea0000000900 */
[C---:B------:R-:W-:Y:S01]  /*28220*/  HMMA.16816.F32 R156, R172.reuse, R158, R32 ;  /* 0x0000009eac9c723c */ /* 0x040fe20000001820 */
[----:B------:R1:W-:Y:S03]  /*28230*/  @P4 STL.S16 [R1+0x38], R118 ;  /* 0x0000387601004387 */ /* 0x0003e60000100600 */
[----:B------:R-:W-:Y:S04]  /*28240*/  PRMT R108, R118, 0x7610, R108 ;  /* 0x00007610766c7816 */ /* 0x000fe8000000006c */
[-C--:B------:R-:W-:Y:S03]  /*28250*/  HMMA.16816.F32 R152, R172, R148.reuse, R36 ;  /* 0x00000094ac98723c */ /* 0x080fe60000001824 */
[----:B------:R-:W-:Y:S02]  /*28260*/  @P4 PRMT R3, R108, 0x5410, RZ ;  /* 0x000054106c034816 */ /* 0x000fe400000000ff */
[----:B------:R-:W-:Y:S03]  /*28270*/  ISETP.GT.U32.AND P4, PT, R187, UR13, PT ;  /* 0x0000000dbb007c0c */ /* 0x000fe6000bf84070 */
[C---:B------:R-:W-:Y:S01]  /*28280*/  HMMA.16816.F32 R120, R176.reuse, R148, R40 ;  /* 0x00000094b078723c */ /* 0x040fe20000001828 */
[----:B------:R3:W-:Y:S07]  /*28290*/  STG.E.U16 desc[UR28][R4.64+0x70], R3 ;  /* 0x0000700304007986 */ /* 0x0007ee000c10151c */
        /* <DEDUP_REMOVED lines=17> */
[----:B--2---:R-:W-:Y:S05]  /*283b0*/  @P4 HADD2 R194, -R184.H0_H0, -RZ.H0_H0 ;  /* 0xa00000ffb8c24230 */ /* 0x004fea0000000900 */
[----:B------:R-:W-:Y:S01]  /*283c0*/  @P4 STL.S16 [R1+0x34], R194 ;  /* 0x000034c201004387 */ /* 0x000fe20000100600 */
[----:B---3--:R-:W-:Y:S04]  /*283d0*/  PRMT R3, R194, 0x7610, R3 ;  /* 0x00007610c2037816 */ /* 0x008fe80000000003 */
        /* <DEDUP_REMOVED lines=11> */
[----:B------:R3:W-:Y:S01]  /*28490*/  STL [R1+0x10], R0 ;  /* 0x0000100001007387 */ /* 0x0007e20000100800 */
[----:B------:R-:W-:Y:S05]  /*284a0*/  BRA.U UP0, `(.L_x_1260) ;  /* 0xffffff7100247547 */ /* 0x000fea000b83ffff */
.L_x_1259:
[----:B--23--:R-:W2:Y:S01]  /*284b0*/  LDL.LU R0, [R1+0x144] ;  /* 0x0001440001007983 */ /* 0x00cea20000300800 */
        /* <DEDUP_REMOVED lines=280> */
.L_x_1263:
        /* <DEDUP_REMOVED lines=75> */
.L_x_1265:
[----:B------:R-:W-:Y:S05]  /*29af0*/  BSYNC.RECONVERGENT B0 ;  /* 0x0000000000007941 */ /* 0x000fea0003800200 */
.L_x_1264:
        /* <DEDUP_REMOVED lines=41> */
.L_x_1267:
[----:B------:R-:W-:Y:S05]  /*29d90*/  BSYNC.RECONVERGENT B0 ;  /* 0x0000000000007941 */ /* 0x000fea0003800200 */
.L_x_1266:
        /* <DEDUP_REMOVED lines=24> */
.L_x_1269:
[----:B------:R-:W-:Y:S05]  /*29f20*/  BSYNC.RECONVERGENT B0 ;  /* 0x0000000000007941 */ /* 0x000fea0003800200 */
.L_x_1268:
        /* <DEDUP_REMOVED lines=24> */
.L_x_1271:
[----:B------:R-:W-:Y:S05]  /*2a0b0*/  BSYNC.RECONVERGENT B0 ;  /* 0x0000000000007941 */ /* 0x000fea0003800200 */
.L_x_1270:
        /* <DEDUP_REMOVED lines=24> */
.L_x_1272:
        /* <DEDUP_REMOVED lines=12> */
.L_x_1370:


//--------------------- .text._ZN5flash16flash_fwd_kernelI23Flash_fwd_kernel_traitsILi96ELi128ELi64ELi4ELb0ELb0EN7cutlass6half_tE19Flash_kernel_traitsILi96ELi128ELi64ELi4ES3_EELb0ELb0ELb1ELb1ELb0ELb0ELb1ELb0EEEvNS_16Flash_fwd_paramsE --------------------------
	.section	.text._ZN5flash16flash_fwd_kernelI23Flash_fwd_kernel_traitsILi96ELi128ELi64ELi4ELb0ELb0EN7cutlass6half_tE19Flash_kernel_traitsILi96ELi128ELi64ELi4ES3_EELb0ELb0ELb1ELb1ELb0ELb0ELb1ELb0EEEvNS_16Flash_fwd_paramsE,"ax",@progbits
	.align	128
        .global         _ZN5flash16flash_fwd_kernelI23Flash_fwd_kernel_traitsILi96ELi128ELi64ELi4ELb0ELb0EN7cutlass6half_tE19Flash_kernel_traitsILi96ELi128ELi64ELi4ES3_EELb0ELb0ELb1ELb1ELb0ELb0ELb1ELb0EEEvNS_16Flash_fwd_paramsE
        .type           _ZN5flash16flash_fwd_kernelI23Flash_fwd_kernel_traitsILi96ELi128ELi64ELi4ELb0ELb0EN7cutlass6half_tE19Flash_kernel_traitsILi96ELi128ELi64ELi4ES3_EELb0ELb0ELb1ELb1ELb0ELb0ELb1ELb0EEEvNS_16Flash_fwd_paramsE,@function
        .size           _ZN5flash16flash_fwd_kernelI23Flash_fwd_kernel_traitsILi96ELi128ELi64ELi4ELb0ELb0EN7cutlass6half_tE19Flash_kernel_traitsILi96ELi128ELi64ELi4ES3_EELb0ELb0ELb1ELb1ELb0ELb0ELb1ELb0EEEvNS_16Flash_fwd_paramsE,(.L_x_1371 - _ZN5flash16flash_fwd_kernelI23Flash_fwd_kernel_traitsILi96ELi128ELi64ELi4ELb0ELb0EN7cutlass6half_tE19Flash_kernel_traitsILi96ELi128ELi64ELi4ES3_EELb0ELb0ELb1ELb1ELb0ELb0ELb1ELb0EEEvNS_16Flash_fwd_paramsE)
        .other          _ZN5flash16flash_fwd_kernelI23Flash_fwd_kernel_traitsILi96ELi128ELi64ELi4ELb0ELb0EN7cutlass6half_tE19Flash_kernel_traitsILi96ELi128ELi64ELi4ES3_EELb0ELb0ELb1ELb1ELb0ELb0ELb1ELb0EEEvNS_16Flash_fwd_paramsE,@"STO_CUDA_ENTRY STV_DEFAULT"
_ZN5flash16flash_fwd_kernelI23Flash_fwd_kernel_traitsILi96ELi128ELi64ELi4ELb0ELb0EN7cutlass6half_tE19Flash_kernel_traitsILi96ELi128ELi64ELi4ES3_EELb0ELb0ELb1ELb1ELb0ELb0ELb1ELb0EEEvNS_16Flash_fwd_paramsE:
.text._ZN5flash16flash_fwd_kernelI23Flash_fwd_kernel_traitsILi96ELi128ELi64ELi4ELb0ELb0EN7cutlass6half_tE19Flash_kernel_traitsILi96ELi128ELi64ELi4ES3_EELb0ELb0ELb1ELb1ELb0ELb0ELb1ELb0EEEvNS_16Flash_fwd_paramsE:
        /* <DEDUP_REMOVED lines=72> */
.L_x_1273:
        /* <DEDUP_REMOVED lines=58> */
.L_x_1275:
        /* <DEDUP_REMOVED lines=55> */
.L_x_1277:
[----:B------:R-:W-:Y:S05]  /*0b90*/  BSYNC.RECONVERGENT B0 ;  /* 0x0000000000007941 */ /* 0x000fea0003800200 */
.L_x_1276:
        /* <DEDUP_REMOVED lines=22> */
.L_x_1279:
[----:B------:R-:W-:Y:S05]  /*0d00*/  BSYNC.RECONVERGENT B0 ;  /* 0x0000000000007941 */ /* 0x000fea0003800200 */
.L_x_1278:
        /* <DEDUP_REMOVED lines=22> */
.L_x_1281:
[----:B------:R-:W-:Y:S05]  /*0e70*/  BSYNC.RECONVERGENT B0 ;  /* 0x0000000000007941 */ /* 0x000fea0003800200 */
.L_x_1280:
        /* <DEDUP_REMOVED lines=24> */
.L_x_1283:
[----:B------:R-:W-:Y:S05]  /*1000*/  BSYNC.RECONVERGENT B0 ;  /* 0x0000000000007941 */ /* 0x000fea0003800200 */
.L_x_1282:
        /* <DEDUP_REMOVED lines=10> */
.L_x_1285:
[----:B------:R-:W-:Y:S05]  /*10b0*/  BSYNC.RECONVERGENT B0 ;  /* 0x0000000000007941 */ /* 0x000fea0003800200 */
.L_x_1284:
        /* <DEDUP_REMOVED lines=10> */
.L_x_1287:
[----:B------:R-:W-:Y:S05]  /*1160*/  BSYNC.RECONVERGENT B0 ;  /* 0x0000000000007941 */ /* 0x000fea0003800200 */
.L_x_1286:
        /* <DEDUP_REMOVED lines=10> */
.L_x_1289:
[----:B------:R-:W-:Y:S05]  /*1210*/  BSYNC.RECONVERGENT B0 ;  /* 0x0000000000007941 */ /* 0x000fea0003800200 */
.L_x_1288:
        /* <DEDUP_REMOVED lines=10> */
.L_x_1274:
        /* <DEDUP_REMOVED lines=21> */
.L_x_1290:
[----:B------:R-:W1:Y:S01]  /*1410*/  LDCU.64 UR10, c[0x0][0x3b8] ;  /* 0x00007700ff0a77ac */ /* 0x000e620008000a00 */
[----:B------:R-:W-:-:S04]  /*1420*/  UIADD3 UR6, UPT, UPT, UR12, UR13, URZ ;  /* 0x0000000d0c067290 */ /* 0x000fc8000fffe0ff */
[----:B-1----:R-:W-:Y:S02]  /*1430*/  UIMAD.WIDE.U32 UR14, UR6, UR10, URZ ;  /* 0x0000000a060e72a5 */ /* 0x002fe4000f8e00ff */
[----:B------:R-:W-:-:S04]  /*1440*/  UIMAD UR6, UR6, UR11, URZ ;  /* 0x0000000b060672a4 */ /* 0x000fc8000f8e02ff */
[----:B------:R-:W-:Y:S02]  /*1450*/  UIADD3 UR6, UPT, UPT, UR15, UR6, URZ ;  /* 0x000000060f067290 */ /* 0x000fe4000fffe0ff */
.L_x_1291:
        /* <DEDUP_REMOVED lines=38> */
.L_x_1292:
[----:B------:R-:W1:Y:S01]  /*16c0*/  LDCU.64 UR8, c[0x0][0x3c0] ;  /* 0x00007800ff0877ac */ /* 0x000e620008000a00 */
[----:B------:R-:W-:-:S04]  /*16d0*/  UIADD3 UR12, UPT, UPT, UR12, UR13, URZ ;  /* 0x0000000d0c0c7290 */ /* 0x000fc8000fffe0ff */
[----:B-1----:R-:W-:Y:S02]  /*16e0*/  UIMAD.WIDE.U32 UR4, UR12, UR8, URZ ;  /* 0x000000080c0472a5 */ /* 0x002fe4000f8e00ff */
[----:B------:R-:W-:-:S04]  /*16f0*/  UIMAD UR12, UR12, UR9, URZ ;  /* 0x000000090c0c72a4 */ /* 0x000fc8000f8e02ff */
[----:B------:R-:W-:-:S12]  /*1700*/  UIADD3 UR5, UPT, UPT, UR5, UR12, URZ ;  /* 0x0000000c05057290 */ /* 0x000fd8000fffe0ff */
.L_x_1293:
        /* <DEDUP_REMOVED lines=34> */
[C---:B------:R-:W-:Y:S01]  /*1930*/  IMAD R10, R0.reuse, UR5, R8 ;  /* 0x00000005000a7c24 */ /* 0x040fe2000f8e0208 */
        /* <DEDUP_REMOVED lines=60> */
.L_x_1296:
[----:B------:R3:W-:Y:S02]  /*1d00*/  STS.128 [R224+0x4000], RZ ;  /* 0x004000ffe0007388 */ /* 0x0007e40000000c00 */
.L_x_1295:
[----:B------:R-:W-:Y:S05]  /*1d10*/  BSYNC.RECONVERGENT B0 ;  /* 0x0000000000007941 */ /* 0x000fea0003800200 */
.L_x_1294:
        /* <DEDUP_REMOVED lines=36> */
.L_x_1299:
[----:B------:R2:W-:Y:S02]  /*1f60*/  STS.128 [R224+0x4800], RZ ;  /* 0x004800ffe0007388 */ /* 0x0005e40000000c00 */
.L_x_1298:
[----:B------:R-:W-:Y:S05]  /*1f70*/  BSYNC.RECONVERGENT B0 ;  /* 0x0000000000007941 */ /* 0x000fea0003800200 */
.L_x_1297:
        /* <DEDUP_REMOVED lines=36> */
.L_x_1302:
[----:B------:R2:W-:Y:S02]  /*21c0*/  STS.128 [R224+0x5000], RZ ;  /* 0x005000ffe0007388 */ /* 0x0005e40000000c00 */
.L_x_1301:
[----:B------:R-:W-:Y:S05]  /*21d0*/  BSYNC.RECONVERGENT B0 ;  /* 0x0000000000007941 */ /* 0x000fea0003800200 */
.L_x_1300:
        /* <DEDUP_REMOVED lines=37> */
.L_x_1305:
[----:B------:R4:W-:Y:S02]  /*2430*/  STS.128 [R224+0x5800], RZ ;  /* 0x005800ffe0007388 */ /* 0x0009e40000000c00 */
.L_x_1304:
[----:B------:R-:W-:Y:S05]  /*2440*/  BSYNC.RECONVERGENT B0 ;  /* 0x0000000000007941 */ /* 0x000fea0003800200 */
.L_x_1303:
        /* <DEDUP_REMOVED lines=33> */
.L_x_1308:
[----:B------:R4:W-:Y:S02]  /*2660*/  STS.128 [R224+0x8000], RZ ;  /* 0x008000ffe0007388 */ /* 0x0009e40000000c00 */
.L_x_1307:
[----:B------:R-:W-:Y:S05]  /*2670*/  BSYNC.RECONVERGENT B0 ;  /* 0x0000000000007941 */ /* 0x000fea0003800200 */
.L_x_1306:
        /* <DEDUP_REMOVED lines=31> */
.L_x_1311:
[----:B------:R4:W-:Y:S02]  /*2870*/  STS.128 [R224+0x8800], RZ ;  /* 0x008800ffe0007388 */ /* 0x0009e40000000c00 */
.L_x_1310:
[----:B------:R-:W-:Y:S05]  /*2880*/  BSYNC.RECONVERGENT B0 ;  /* 0x0000000000007941 */ /* 0x000fea0003800200 */
.L_x_1309:
        /* <DEDUP_REMOVED lines=56> */
.L_x_1314:
[----:B------:R4:W-:Y:S01]  /*2c10*/  STS.128 [R224+0xb000], RZ ;  /* 0x00b000ffe0007388 */ /* 0x0009e20000000c00 */
[----:B------:R-:W-:Y:S05]  /*2c20*/  BRA `(.L_x_1315) ;  /* 0x00000000000c7947 */ /* 0x000fea0003800000 */
.L_x_1313:
[----:B------:R1:W-:Y:S04]  /*2c30*/  STS.128 [R224+0x9000], RZ ;  /* 0x009000ffe0007388 */ /* 0x0003e80000000c00 */
[----:B------:R1:W-:Y:S04]  /*2c40*/  STS.128 [R224+0xa000], RZ ;  /* 0x00a000ffe0007388 */ /* 0x0003e80000000c00 */
[----:B------:R1:W-:Y:S02]  /*2c50*/  STS.128 [R224+0xb000], RZ ;  /* 0x00b000ffe0007388 */ /* 0x0003e40000000c00 */
.L_x_1315:
[----:B------:R-:W-:Y:S05]  /*2c60*/  BSYNC.RECONVERGENT B0 ;  /* 0x0000000000007941 */ /* 0x000fea0003800200 */
.L_x_1312:
        /* <DEDUP_REMOVED lines=37> */
.L_x_1318:
[----:B------:R4:W-:Y:S02]  /*2ec0*/  STS.128 [R224+0xb800], RZ ;  /* 0x00b800ffe0007388 */ /* 0x0009e40000000c00 */
.L_x_1317:
[----:B------:R-:W-:Y:S05]  /*2ed0*/  BSYNC.RECONVERGENT B0 ;  /* 0x0000000000007941 */ /* 0x000fea0003800200 */
.L_x_1316:
[----:B------:R-:W-:Y:S01]  /*2ee0*/  LOP3.LUT R0, R14, 0x100, RZ, 0xc0, !PT ;  /* 0x000001000e007812 */ /* 0x000fe200078ec0ff */
[----:B------:R-:W5:Y:S01]  /*2ef0*/  LDCU UR7, c[0x0][0x50c] ;  /* 0x0000a180ff0777ac */ /* 0x000f620008000800 */
[----:B-1--4-:R-:W-:Y:S01]  /*2f00*/  LOP3.LUT R3, R11, R5, RZ, 0x3c, !PT ;  /* 0x000000050b037212 */ /* 0x012fe200078e3cff */
[----:B------:R-:W0:Y:S01]  /*2f10*/  LDGDEPBAR ;  /* 0x00000000000079af */ /* 0x000e220000000000 */
[----:B------:R-:W-:Y:S01]  /*2f20*/  LOP3.LUT R6, R0, 0x20, R156, 0xf8, !PT ;  /* 0x0000002000067812 */ /* 0x000fe200078ef89c */
[----:B------:R-:W-:Y:S01]  /*2f30*/  UIADD3 UR24, UPT, UPT, UR27, UR24, -UR21 ;  /* 0x000000181b187290 */ /* 0x000fe2000fffe815 */
[----:B------:R-:W-:Y:S01]  /*2f40*/  IADD3 R2, PT, PT, R222, R4, R218 ;  /* 0x00000004de027210 */ /* 0x000fe20007ffe0da */
[----:B------:R1:W-:Y:S01]  /*2f50*/  STL [R1+0x8], R3 ;  /* 0x0000080301007387 */ /* 0x0003e20000100800 */
[----:B------:R-:W-:Y:S01]  /*2f60*/  LOP3.LUT P6, RZ, R223, 0x4, RZ, 0xc0, !PT ;  /* 0x00000004dfff7812 */ /* 0x000fe200078cc0ff */
[----:B------:R-:W-:Y:S01]  /*2f70*/  IMAD.IADD R0, R3, 0x1, R6 ;  /* 0x0000000103007824 */ /* 0x000fe200078e0206 */
[----:B------:R-:W-:Y:S01]  /*2f80*/  LEA R152, R2, UR5, 0x1 ;  /* 0x0000000502987c11 */ /* 0x000fe2000f8e08ff */
[----:B------:R-:W-:Y:S01]  /*2f90*/  IMAD.MOV.U32 R2, RZ, RZ, 0x20 ;  /* 0x00000020ff027424 */ /* 0x000fe200078e00ff */
[----:B------:R-:W-:-:S02]  /*2fa0*/  UISETP.GT.U32.AND UP0, UPT, UR17, UR18, UPT ;  /* 0x000000121100728c */ /* 0x000fc4000bf04070 */
[----:B------:R-:W-:Y:S01]  /*2fb0*/  LEA R0, R0, UR5, 0x1 ;  /* 0x0000000500007c11 */ /* 0x000fe2000f8e08ff */
[----:B------:R-:W-:Y:S01]  /*2fc0*/  LDSM.16.M88.4 R16, [R152] ;  /* 0x000000009810783b */ /* 0x000fe20000000200 */
[----:B------:R-:W-:-:S03]  /*2fd0*/  SEL R155, R2, 0xffffffe0, !P6 ;  /* 0xffffffe0029b7807 */ /* 0x000fc60007000000 */
[----:B------:R-:W4:Y:S02]  /*2fe0*/  LDSM.16.M88.4 R8, [R0+0x6000] ;  /* 0x006000000008783b */ /* 0x000f240000000200 */
[--C-:B------:R-:W-:Y:S02]  /*2ff0*/  IMAD.IADD R2, R0, 0x1, R155.reuse ;  /* 0x0000000100027824 */ /* 0x100fe400078e029b */
[----:B------:R-:W2:Y:S04]  /*3000*/  LDSM.16.M88.4 R4, [R152+0x1000] ;  /* 0x001000009804783b */ /* 0x000ea80000000200 */
[----:B------:R-:W3:Y:S04]  /*3010*/  LDSM.16.M88.4 R28, [R0+0x6800] ;  /* 0x00680000001c783b */ /* 0x000ee80000000200 */
[----:B------:R-:W5:Y:S01]  /*3020*/  LDSM.16.M88.4 R20, [R0+0x6400] ;  /* 0x006400000014783b */ /* 0x000f620000000200 */
[----:B-1----:R-:W-:-:S03]  /*3030*/  IMAD.IADD R3, R152, 0x1, R155 ;  /* 0x0000000198037824 */ /* 0x002fc600078e029b */
[----:B------:R-:W1:Y:S04]  /*3040*/  LDSM.16.M88.4 R40, [R0+0x6c00] ;  /* 0x006c00000028783b */ /* 0x000e680000000200 */
[----:B------:R-:W-:Y:S04]  /*3050*/  LDSM.16.M88.4 R32, [R2+0x6000] ;  /* 0x006000000220783b */ /* 0x000fe80000000200 */
[----:B------:R-:W-:Y:S04]  /*3060*/  LDSM.16.M88.4 R48, [R2+0x6800] ;  /* 0x006800000230783b */ /* 0x000fe80000000200 */
[----:B------:R-:W-:Y:S04]  /*3070*/  LDSM.16.M88.4 R36, [R2+0x6400] ;  /* 0x006400000224783b */ /* 0x000fe80000000200 */
[----:B------:R-:W-:Y:S04]  /*3080*/  LDSM.16.M88.4 R44, [R2+0x6c00] ;  /* 0x006c0000022c783b */ /* 0x000fe80000000200 */
[----:B------:R-:W-:Y:S01]  /*3090*/  LDSM.16.M88.4 R12, [R3] ;  /* 0x00000000030c783b */ /* 0x000fe20000000200 */
[-C--:B----4-:R-:W-:Y:S03]  /*30a0*/  HMMA.16816.F32 R120, R16, R8.reuse, RZ ;  /* 0x000000081078723c */ /* 0x090fe600000018ff */
[----:B------:R-:W-:Y:S04]  /*30b0*/  LDSM.16.M88.4 R24, [R0+0x7000] ;  /* 0x007000000018783b */ /* 0x000fe80000000200 */
[----:B------:R-:W-:Y:S01]  /*30c0*/  LDSM.16.M88.4 R112, [R0+0x7c00] ;  /* 0x007c00000070783b */ /* 0x000fe20000000200 */
[C---:B--2---:R-:W-:Y:S03]  /*30d0*/  HMMA.16816.F32 R64, R4.reuse, R8, RZ ;  /* 0x000000080440723c */ /* 0x044fe600000018ff */
[----:B------:R-:W-:Y:S04]  /*30e0*/  LDSM.16.M88.4 R72, [R0+0x7800] ;  /* 0x007800000048783b */ /* 0x000fe80000000200 */
[----:B------:R-:W-:Y:S01]  /*30f0*/  STL [R1+0x4], R155 ;  /* 0x0000049b01007387 */ /* 0x000fe20000100800 */
[-C--:B------:R-:W-:Y:S08]  /*3100*/  HMMA.16816.F32 R76, R4, R10.reuse, RZ ;  /* 0x0000000a044c723c */ /* 0x080ff000000018ff */
[----:B------:R-:W-:Y:S01]  /*3110*/  HMMA.16816.F32 R132, R16, R10, RZ ;  /* 0x0000000a1084723c */ /* 0x000fe200000018ff */
[----:B------:R-:W2:Y:S07]  /*3120*/  LDSM.16.M88.4 R8, [R3+0x1000] ;  /* 0x001000000308783b */ /* 0x000eae0000000200 */
[C---:B---3--:R-:W-:Y:S08]  /*3130*/  HMMA.16816.F32 R52, R4.reuse, R28, RZ ;  /* 0x0000001c0434723c */ /* 0x048ff000000018ff */
[C---:B-----5:R-:W-:Y:S08]  /*3140*/  HMMA.16816.F32 R56, R4.reuse, R20, RZ ;  /* 0x000000140438723c */ /* 0x060ff000000018ff */
[C---:B-1----:R-:W-:Y:S08]  /*3150*/  HMMA.16816.F32 R60, R4.reuse, R40, RZ ;  /* 0x00000028043c723c */ /* 0x042ff000000018ff */
[C---:B------:R-:W-:Y:S08]  /*3160*/  HMMA.16816.F32 R68, R4.reuse, R22, RZ ;  /* 0x000000160444723c */ /* 0x040ff000000018ff */
[C---:B------:R-:W-:Y:S08]  /*3170*/  HMMA.16816.F32 R88, R4.reuse, R30, RZ ;  /* 0x0000001e0458723c */ /* 0x040ff000000018ff */
[----:B------:R-:W-:Y:S01]  /*3180*/  HMMA.16816.F32 R80, R4, R42, RZ ;  /* 0x0000002a0450723c */ /* 0x000fe200000018ff */
[----:B------:R-:W1:Y:S07]  /*3190*/  LDSM.16.M88.4 R4, [R152+0x3000] ;  /* 0x003000009804783b */ /* 0x000e6e0000000200 */
[C---:B------:R-:W-:Y:S08]  /*31a0*/  HMMA.16816.F32 R104, R16.reuse, R20, RZ ;  /* 0x000000141068723c */ /* 0x040ff000000018ff */
[C---:B------:R-:W-:Y:S01]  /*31b0*/  HMMA.16816.F32 R128, R16.reuse, R22, RZ ;  /* 0x000000161080723c */ /* 0x040fe200000018ff */
[----:B------:R-:W3:Y:S07]  /*31c0*/  LDSM.16.M88.4 R20, [R152+0x2000] ;  /* 0x002000009814783b */ /* 0x000eee0000000200 */
[C---:B------:R-:W-:Y:S08]  /*31d0*/  HMMA.16816.F32 R100, R16.reuse, R28, RZ ;  /* 0x0000001c1064723c */ /* 0x040ff000000018ff */
[----:B------:R-:W-:Y:S01]  /*31e0*/  HMMA.16816.F32 R124, R16, R30, RZ ;  /* 0x0000001e107c723c */ /* 0x000fe200000018ff */
[----:B------:R-:W4:Y:S07]  /*31f0*/  LDSM.16.M88.4 R28, [R0+0x7400] ;  /* 0x00740000001c783b */ /* 0x000f2e0000000200 */
        /* <DEDUP_REMOVED lines=8> */
[C---:B------:R-:W-:Y:S08]  /*3280*/  HMMA.16816.F32 R96, R16.reuse, R40, RZ ;  /* 0x000000281060723c */ /* 0x040ff000000018ff */
[----:B------:R-:W-:Y:S08]  /*3290*/  HMMA.16816.F32 R116, R16, R42, RZ ;  /* 0x0000002a1074723c */ /* 0x000ff000000018ff */
[C---:B------:R-:W-:Y:S08]  /*32a0*/  HMMA.16816.F32 R8, R12.reuse, R34, R132 ;  /* 0x000000220c08723c */ /* 0x040ff00000001884 */
[C---:B------:R-:W-:Y:S01]  /*32b0*/  HMMA.16816.F32 R40, R12.reuse, R32, R120 ;  /* 0x000000200c28723c */ /* 0x040fe20000001878 */
[----:B------:R-:W-:Y:S07]  /*32c0*/  LDSM.16.M88.4 R32, [R2+0x7400] ;  /* 0x007400000220783b */ /* 0x000fee0000000200 */
[C---:B------:R-:W-:Y:S08]  /*32d0*/  HMMA.16816.F32 R16, R12.reuse, R36, R104 ;  /* 0x000000240c10723c */ /* 0x040ff00000001868 */
[C---:B------:R-:W-:Y:S01]  /*32e0*/  HMMA.16816.F32 R56, R12.reuse, R38, R128 ;  /* 0x000000260c38723c */ /* 0x040fe20000001880 */
[----:B------:R-:W-:Y:S07]  /*32f0*/  LDSM.16.M88.4 R36, [R2+0x7000] ;  /* 0x007000000224783b */ /* 0x000fee0000000200 */
[C---:B------:R-:W-:Y:S08]  /*3300*/  HMMA.16816.F32 R80, R12.reuse, R48, R100 ;  /* 0x000000300c50723c */ /* 0x040ff00000001864 */
[C---:B------:R-:W-:Y:S08]  /*3310*/  HMMA.16816.F32 R148, R12.reuse, R44, R96 ;  /* 0x0000002c0c94723c */ /* 0x040ff00000001860 */
[----:B------:R-:W-:Y:S01]  /*3320*/  HMMA.16816.F32 R128, R12, R46, R116 ;  /* 0x0000002e0c80723c */ /* 0x000fe20000001874 */
[----:B------:R-:W-:Y:S07]  /*3330*/  LDSM.16.M88.4 R44, [R0+0x8400] ;  /* 0x00840000002c783b */ /* 0x000fee0000000200 */
[C---:B-1----:R-:W-:Y:S08]  /*3340*/  HMMA.16816.F32 R132, R4.reuse, R24, R108 ;  /* 0x000000180484723c */ /* 0x042ff0000000186c */
[----:B------:R-:W-:Y:S08]  /*3350*/  HMMA.16816.F32 R144, R4, R112, R60 ;  /* 0x000000700490723c */ /* 0x000ff0000000183c */
[----:B---3--:R-:W-:Y:S01]  /*3360*/  HMMA.16816.F32 R104, R20, R26, R8 ;  /* 0x0000001a1468723c */ /* 0x008fe20000001808 */
[----:B------:R-:W1:Y:S07]  /*3370*/  LDSM.16.M88.4 R8, [R3+0x3000] ;  /* 0x003000000308783b */ /* 0x000e6e0000000200 */
[C---:B----4-:R-:W-:Y:S08]  /*3380*/  HMMA.16816.F32 R136, R4.reuse, R28, R92 ;  /* 0x0000001c0488723c */ /* 0x050ff0000000185c */
[C---:B------:R-:W-:Y:S08]  /*3390*/  HMMA.16816.F32 R60, R4.reuse, R26, R76 ;  /* 0x0000001a043c723c */ /* 0x040ff0000000184c */
[----:B------:R-:W-:Y:S08]  /*33a0*/  HMMA.16816.F32 R108, R4, R30, R68 ;  /* 0x0000001e046c723c */ /* 0x000ff00000001844 */
[C---:B------:R-:W-:Y:S01]  /*33b0*/  HMMA.16816.F32 R116, R20.reuse, R24, R40 ;  /* 0x000000181474723c */ /* 0x040fe20000001828 */
[----:B------:R-:W-:Y:S04]  /*33c0*/  LDSM.16.M88.4 R24, [R2+0x7c00] ;  /* 0x007c00000218783b */ /* 0x000fe80000000200 */
[----:B------:R-:W-:Y:S03]  /*33d0*/  LDSM.16.M88.4 R40, [R0+0x8000] ;  /* 0x008000000028783b */ /* 0x000fe60000000200 */
[C---:B------:R-:W-:Y:S01]  /*33e0*/  HMMA.16816.F32 R100, R20.reuse, R28, R16 ;  /* 0x0000001c1464723c */ /* 0x040fe20000001810 */
[----:B------:R-:W-:Y:S07]  /*33f0*/  LDSM.16.M88.4 R16, [R152+0x4000] ;  /* 0x004000009810783b */ /* 0x000fee0000000200 */
[----:B------:R-:W-:Y:S01]  /*3400*/  HMMA.16816.F32 R96, R20, R30, R56 ;  /* 0x0000001e1460723c */ /* 0x000fe20000001838 */
[----:B------:R-:W2:Y:S07]  /*3410*/  LDSM.16.M88.4 R28, [R2+0x7800] ;  /* 0x00780000021c783b */ /* 0x000eae0000000200 */
[----:B------:R-:W-:Y:S01]  /*3420*/  HMMA.16816.F32 R48, R12, R50, R124 ;  /* 0x000000320c30723c */ /* 0x000fe2000000187c */
[----:B------:R-:W3:Y:S07]  /*3430*/  LDSM.16.M88.4 R12, [R3+0x2000] ;  /* 0x00200000030c783b */ /* 0x000eee0000000200 */
[C---:B------:R-:W-:Y:S08]  /*3440*/  HMMA.16816.F32 R140, R4.reuse, R72, R84 ;  /* 0x00000048048c723c */ /* 0x040ff00000001854 */
[C---:B------:R-:W-:Y:S08]  /*3450*/  HMMA.16816.F32 R124, R4.reuse, R74, R64 ;  /* 0x0000004a047c723c */ /* 0x040ff00000001840 */
[----:B------:R-:W-:Y:S01]  /*3460*/  HMMA.16816.F32 R120, R4, R114, R52 ;  /* 0x000000720478723c */ /* 0x000fe20000001834 */
[----:B------:R-:W4:Y:S07]  /*3470*/  LDSM.16.M88.4 R4, [R152+0x5000] ;  /* 0x005000009804783b */ /* 0x000f2e0000000200 */
[C---:B------:R-:W-:Y:S01]  /*3480*/  HMMA.16816.F32 R92, R20.reuse, R72, R80 ;  /* 0x00000048145c723c */ /* 0x040fe20000001850 */
[----:B------:R-:W-:Y:S07]  /*3490*/  LDSM.16.M88.4 R80, [R0+0x8c00] ;  /* 0x008c00000050783b */ /* 0x000fee0000000200 */
[C---:B------:R-:W-:Y:S01]  /*34a0*/  HMMA.16816.F32 R88, R20.reuse, R74, R48 ;  /* 0x0000004a1458723c */ /* 0x040fe20000001830 */
[----:B------:R5:W4:Y:S07]  /*34b0*/  LDSM.16.M88.4 R72, [R0+0x8800] ;  /* 0x008800000048783b */ /* 0x000b2e0000000200 */
[C---:B------:R-:W-:Y:S08]  /*34c0*/  HMMA.16816.F32 R84, R20.reuse, R112, R148 ;  /* 0x000000701454723c */ /* 0x040ff00000001894 */
[----:B------:R-:W-:Y:S08]  /*34d0*/  HMMA.16816.F32 R76, R20, R114, R128 ;  /* 0x00000072144c723c */ /* 0x000ff00000001880 */
[----:B-1----:R-:W-:Y:S01]  /*34e0*/  HMMA.16816.F32 R68, R8, R36, R132 ;  /* 0x000000240844723c */ /* 0x002fe20000001884 */
[----:B-----5:R-:W-:-:S05]  /*34f0*/  IADD3 R0, PT, PT, R154, UR25, R153 ;  /* 0x000000199a007c10 */ /* 0x020fca000fffe099 */
[C---:B------:R-:W-:Y:S02]  /*3500*/  VIADD R225, R0.reuse, UR27 ;  /* 0x0000001b00e17c36 */ /* 0x040fe40008000000 */
[----:B------:R-:W-:Y:S01]  /*3510*/  HMMA.16816.F32 R64, R8, R38, R60 ;  /* 0x000000260840723c */ /* 0x000fe2000000183c */
[----:B------:R-:W-:-:S07]  /*3520*/  VIADD R0, R0, UR24 ;  /* 0x0000001800007c36 */ /* 0x000fce0008000000 */
[C---:B------:R-:W-:Y:S08]  /*3530*/  HMMA.16816.F32 R60, R8.reuse, R32, R136 ;  /* 0x00000020083c723c */ /* 0x040ff00000001888 */
[C---:B------:R-:W-:Y:S08]  /*3540*/  HMMA.16816.F32 R56, R8.reuse, R34, R108 ;  /* 0x000000220838723c */ /* 0x040ff0000000186c */
[C---:B--2---:R-:W-:Y:S08]  /*3550*/  HMMA.16816.F32 R52, R8.reuse, R28, R140 ;  /* 0x0000001c0834723c */ /* 0x044ff0000000188c */
[C---:B------:R-:W-:Y:S08]  /*3560*/  HMMA.16816.F32 R48, R8.reuse, R30, R124 ;  /* 0x0000001e0830723c */ /* 0x040ff0000000187c */
[C---:B------:R-:W-:Y:S08]  /*3570*/  HMMA.16816.F32 R20, R8.reuse, R24, R144 ;  /* 0x000000180814723c */ /* 0x040ff00000001890 */
[----:B------:R-:W-:Y:S08]  /*3580*/  HMMA.16816.F32 R8, R8, R26, R120 ;  /* 0x0000001a0808723c */ /* 0x000ff00000001878 */
[C---:B---3--:R-:W-:Y:S08]  /*3590*/  HMMA.16816.F32 R108, R12.reuse, R36, R116 ;  /* 0x000000240c6c723c */ /* 0x048ff00000001874 */
        /* <DEDUP_REMOVED lines=14> */
[----:B------:R-:W-:Y:S01]  /*3680*/  HMMA.16816.F32 R48, R16, R42, R104 ;  /* 0x0000002a1030723c */ /* 0x000fe20000001868 */
[----:B------:R-:W2:Y:S07]  /*3690*/  LDSM.16.M88.4 R104, [R2+0x8c00] ;  /* 0x008c00000268783b */ /* 0x000eae0000000200 */
[C---:B------:R-:W-:Y:S08]  /*36a0*/  HMMA.16816.F32 R84, R12.reuse, R24, R84 ;  /* 0x000000180c54723c */ /* 0x040ff00000001854 */
[----:B------:R-:W-:Y:S08]  /*36b0*/  HMMA.16816.F32 R100, R12, R32, R100 ;  /* 0x000000200c64723c */ /* 0x000ff00000001864 */
[----:B------:R-:W-:Y:S08]  /*36c0*/  HMMA.16816.F32 R52, R16, R40, R108 ;  /* 0x000000281034723c */ /* 0x000ff0000000186c */
[C---:B------:R-:W-:Y:S01]  /*36d0*/  HMMA.16816.F32 R96, R12.reuse, R34, R96 ;  /* 0x000000220c60723c */ /* 0x040fe20000001860 */
[----:B------:R3:W-:Y:S07]  /*36e0*/  LDSM.16.M88.4 R32, [R3+0x5000] ;  /* 0x005000000320783b */ /* 0x0007ee0000000200 */
[----:B------:R-:W-:Y:S01]  /*36f0*/  HMMA.16816.F32 R76, R12, R26, R76 ;  /* 0x0000001a0c4c723c */ /* 0x000fe2000000184c */
[----:B------:R4:W5:Y:S01]  /*3700*/  LDSM.16.M88.4 R12, [R2+0x8400] ;  /* 0x00840000020c783b */ /* 0x0009620000000200 */
[----:B------:R-:W-:-:S06]  /*3710*/  DEPBAR.LE SB0, 0x0 ;  /* 0x000080000000791a */ /* 0x000fcc0000000000 */
[C---:B------:R-:W-:Y:S08]  /*3720*/  HMMA.16816.F32 R24, R16.reuse, R80, R84 ;  /* 0x000000501018723c */ /* 0x040ff00000001854 */
[----:B------:R-:W-:Y:S01]  /*3730*/  HMMA.16816.F32 R40, R16, R44, R100 ;  /* 0x0000002c1028723c */ /* 0x000fe20000001864 */
[----:B---3--:R-:W-:-:S05]  /*3740*/  IMAD.SHL.U32 R3, R223, 0x2, RZ ;  /* 0x00000002df037824 */ /* 0x008fca00078e00ff */
[----:B------:R-:W-:Y:S02]  /*3750*/  LOP3.LUT R162, R3, 0x6, RZ, 0xc0, !PT ;  /* 0x0000000603a27812 */ /* 0x000fe400078ec0ff */
[----:B-1----:R-:W-:Y:S01]  /*3760*/  HMMA.16816.F32 R52, R4, R8, R52 ;  /* 0x000000080434723c */ /* 0x002fe20000001834 */
[----:B----4-:R-:W-:Y:S02]  /*3770*/  IMAD.U32 R2, RZ, RZ, UR17 ;  /* 0x00000011ff027e24 */ /* 0x010fe4000f8e00ff */
[----:B------:R1:W-:Y:S05]  /*3780*/  STL [R1+0x44], R162 ;  /* 0x000044a201007387 */ /* 0x0003ea0000100800 */
[C---:B------:R-:W-:Y:S08]  /*3790*/  HMMA.16816.F32 R44, R16.reuse, R46, R96 ;  /* 0x0000002e102c723c */ /* 0x040ff00000001860 */
[----:B------:R-:W-:Y:S03]  /*37a0*/  HMMA.16816.F32 R36, R16, R72, R36 ;  /* 0x000000481024723c */ /* 0x000fe60000001824 */
[----:B------:R-:W-:-:S05]  /*37b0*/  FMUL.FTZ R3, R54, UR7 ;  /* 0x0000000736037c20 */ /* 0x000fca0008410000 */
[C---:B------:R-:W-:Y:S08]  /*37c0*/  HMMA.16816.F32 R28, R16.reuse, R74, R28 ;  /* 0x0000004a101c723c */ /* 0x040ff0000000181c */
[----:B------:R-:W-:Y:S08]  /*37d0*/  HMMA.16816.F32 R16, R16, R82, R76 ;  /* 0x000000521010723c */ /* 0x000ff0000000184c */
[C---:B------:R-:W-:Y:S08]  /*37e0*/  HMMA.16816.F32 R48, R4.reuse, R10, R48 ;  /* 0x0000000a0430723c */ /* 0x040ff00000001830 */
[----:B--2---:R-:W-:Y:S01]  /*37f0*/  HMMA.16816.F32 R116, R4, R104, R24 ;  /* 0x000000680474723c */ /* 0x004fe20000001818 */
[----:B------:R-:W-:-:S02]  /*3800*/  IMAD R27, R2, 0x40, R162 ;  /* 0x00000040021b7824 */ /* 0x000fc400078e02a2 */
[----:B------:R-:W-:Y:S02]  /*3810*/  VIADD R25, R225, 0x8 ;  /* 0x00000008e1197836 */ /* 0x000fe40000000000 */
[C---:B------:R-:W-:Y:S02]  /*3820*/  VIADD R54, R27.reuse, UR21 ;  /* 0x000000151b367c36 */ /* 0x040fe40008000000 */
[----:B------:R-:W-:Y:S01]  /*3830*/  VIADD R101, R27, 0x38 ;  /* 0x000000381b657836 */ /* 0x000fe20000000000 */
[C---:B-----5:R-:W-:Y:S01]  /*3840*/  HMMA.16816.F32 R40, R4.reuse, R12, R40 ;  /* 0x0000000c0428723c */ /* 0x060fe20000001828 */
[----:B------:R-:W-:Y:S02]  /*3850*/  IMAD.U32 R2, RZ, RZ, UR27 ;  /* 0x0000001bff027e24 */ /* 0x000fe4000f8e00ff */
[----:B------:R-:W-:Y:S02]  /*3860*/  VIADD R24, R101, UR21 ;  /* 0x0000001565187c36 */ /* 0x000fe40008000000 */
[----:B------:R-:W-:Y:S01]  /*3870*/  VIADD R77, R27, 0x29 ;  /* 0x000000291b4d7836 */ /* 0x000fe20000000000 */
[--C-:B------:R-:W-:Y:S01]  /*3880*/  VIADDMNMX R229, R0, 0x1, R2.reuse, PT ;  /* 0x0000000100e57846 */ /* 0x100fe20003800102 */
[----:B------:R-:W-:Y:S01]  /*3890*/  VIADD R76, R24, 0xffffffd1 ;  /* 0xffffffd1184c7836 */ /* 0x000fe20000000000 */
[C---:B------:R-:W-:Y:S01]  /*38a0*/  HMMA.16816.F32 R44, R4.reuse, R14, R44 ;  /* 0x0000000e042c723c */ /* 0x040fe2000000182c */
[--C-:B------:R-:W-:Y:S01]  /*38b0*/  VIADDMNMX R231, R0, 0x9, R2.reuse, PT ;  /* 0x0000000900e77846 */ /* 0x100fe20003800102 */
[----:B------:R-:W-:Y:S01]  /*38c0*/  VIADD R79, R24, 0xffffffd8 ;  /* 0xffffffd8184f7836 */ /* 0x000fe20000000000 */
[--C-:B------:R-:W-:Y:S01]  /*38d0*/  VIADDMNMX R230, R0, 0x41, R2.reuse, PT ;  /* 0x0000004100e67846 */ /* 0x100fe20003800102 */
[----:B------:R-:W-:Y:S01]  /*38e0*/  VIADD R78, R24, 0xffffffe0 ;  /* 0xffffffe0184e7836 */ /* 0x000fe20000000000 */
[----:B------:R-:W-:Y:S01]  /*38f0*/  VIADDMNMX R232, R0, 0x49, R2, PT ;  /* 0x0000004900e87846 */ /* 0x000fe20003800102 */
[----:B------:R-:W-:Y:S01]  /*3900*/  FMUL.FTZ R0, R51, UR7 ;  /* 0x0000000733007c20 */ /* 0x000fe20008410000 */
[C---:B------:R-:W-:Y:S01]  /*3910*/  VIADD R82, R24.reuse, 0xffffffe1 ;  /* 0xffffffe118527836 */ /* 0x040fe20000000000 */
[----:B------:R-:W-:Y:S01]  /*3920*/  HMMA.16816.F32 R36, R4, R20, R36 ;  /* 0x000000140424723c */ /* 0x000fe20000001824 */
[----:B------:R-:W-:-:S02]  /*3930*/  VIADD R83, R24, 0xffffffe8 ;  /* 0xffffffe818537836 */ /* 0x000fc40000000000 */
[----:B------:R-:W-:Y:S01]  /*3940*/  FMUL.FTZ R2, R42, UR7 ;  /* 0x000000072a027c20 */ /* 0x000fe20008410000 */
[C---:B------:R-:W-:Y:S02]  /*3950*/  VIADD R80, R27.reuse, 0x30 ;  /* 0x000000301b507836 */ /* 0x040fe40000000000 */
[----:B------:R-:W-:Y:S02]  /*3960*/  VIADD R81, R27, 0x31 ;  /* 0x000000311b517836 */ /* 0x000fe40000000000 */
[----:B------:R-:W-:Y:S01]  /*3970*/  HMMA.16816.F32 R72, R4, R22, R28 ;  /* 0x000000160448723c */ /* 0x000fe2000000181c */
[----:B------:R-:W-:Y:S02]  /*3980*/  VIADD R28, R225, 0x40 ;  /* 0x00000040e11c7836 */ /* 0x000fe40000000000 */
[----:B------:R-:W-:Y:S01]  /*3990*/  FMUL.FTZ R30, R48, UR7 ;  /* 0x00000007301e7c20 */ /* 0x000fe20008410000 */
[----:B------:R-:W-:Y:S01]  /*39a0*/  FMUL.FTZ R31, R53, UR7 ;  /* 0x00000007351f7c20 */ /* 0x000fe20008410000 */
[----:B------:R-:W-:-:S03]  /*39b0*/  FMUL.FTZ R29, R49, UR7 ;  /* 0x00000007311d7c20 */ /* 0x000fc60008410000 */
[----:B------:R-:W-:Y:S01]  /*39c0*/  HMMA.16816.F32 R120, R4, R106, R16 ;  /* 0x0000006a0478723c */ /* 0x000fe20000001810 */
[----:B------:R2:W3:Y:S01]  /*39d0*/  MUFU.TANH R5, R3 ;  /* 0x0000000300057308 */ /* 0x0004e20000002400 */
[----:B------:R-:W-:Y:S01]  /*39e0*/  FMUL.FTZ R4, R55, UR7 ;  /* 0x0000000737047c20 */ /* 0x000fe20008410000 */
[----:B------:R-:W-:Y:S01]  /*39f0*/  FMUL.FTZ R6, R43, UR7 ;  /* 0x000000072b067c20 */ /* 0x000fe20008410000 */
[C---:B------:R-:W-:Y:S02]  /*3a00*/  VIADD R43, R27.reuse, 0x8 ;  /* 0x000000081b2b7836 */ /* 0x040fe40000000000 */
[C---:B------:R-:W-:Y:S02]  /*3a10*/  VIADD R55, R27.reuse, 0x10 ;  /* 0x000000101b377836 */ /* 0x040fe40000000000 */
[----:B------:R-:W-:Y:S01]  /*3a20*/  HMMA.16816.F32 R84, R32, R10, R68 ;  /* 0x0000000a2054723c */ /* 0x000fe20000001844 */
[----:B------:R4:W5:Y:S01]  /*3a30*/  MUFU.TANH R11, R4 ;  /* 0x00000004000b7308 */ /* 0x0009620000002400 */
[----:B------:R-:W-:-:S02]  /*3a40*/  VIADD R68, R27, 0x20 ;  /* 0x000000201b447836 */ /* 0x000fc40000000000 */
[C---:B------:R-:W-:Y:S02]  /*3a50*/  VIADD R69, R27.reuse, 0x21 ;  /* 0x000000211b457836 */ /* 0x040fe40000000000 */
[----:B------:R-:W-:Y:S02]  /*3a60*/  VIADD R71, R27, 0x28 ;  /* 0x000000281b477836 */ /* 0x000fe40000000000 */
[C---:B------:R-:W-:Y:S01]  /*3a70*/  HMMA.16816.F32 R96, R32.reuse, R12, R60 ;  /* 0x0000000c2060723c */ /* 0x040fe2000000183c */
[C---:B------:R-:W-:Y:S01]  /*3a80*/  VIADD R62, R24.reuse, 0xffffffd0 ;  /* 0xffffffd0183e7836 */ /* 0x040fe20000000000 */
[----:B------:R-:W-:Y:S01]  /*3a90*/  MUFU.TANH R7, R2 ;  /* 0x0000000200077308 */ /* 0x000fe20000002400 */
[----:B--2---:R-:W-:Y:S02]  /*3aa0*/  IMAD.IADD R3, R25, 0x1, -R54 ;  /* 0x0000000119037824 */ /* 0x004fe400078e0a36 */
[----:B------:R-:W-:Y:S02]  /*3ab0*/  VIADD R63, R24, 0xffffffd9 ;  /* 0xffffffd9183f7836 */ /* 0x000fe40000000000 */
[----:B------:R-:W-:Y:S01]  /*3ac0*/  VIADD R60, R27, 0x18 ;  /* 0x000000181b3c7836 */ /* 0x000fe20000000000 */
[----:B------:R-:W-:Y:S01]  /*3ad0*/  IABS R3, R3 ;  /* 0x0000000300037213 */ /* 0x000fe20000000000 */
[----:B------:R-:W-:Y:S01]  /*3ae0*/  HMMA.16816.F32 R88, R32, R8, R88 ;  /* 0x000000082058723c */ /* 0x000fe20000001858 */
[----:B------:R2:W-:Y:S01]  /*3af0*/  MUFU.TANH R9, R0 ;  /* 0x0000000000097308 */ /* 0x0005e20000002400 */
[----:B----4-:R-:W-:Y:S01]  /*3b00*/  FMUL.FTZ R4, R50, UR7 ;  /* 0x0000000732047c20 */ /* 0x010fe20008410000 */
[----:B------:R-:W-:Y:S01]  /*3b10*/  I2FP.F32.S32 R3, R3 ;  /* 0x0000000300037245 */ /* 0x000fe20000201400 */
[----:B------:R-:W-:-:S04]  /*3b20*/  VIADD R50, R24, 0xffffffc9 ;  /* 0xffffffc918327836 */ /* 0x000fc80000000000 */
[C---:B------:R-:W-:Y:S01]  /*3b30*/  HMMA.16816.F32 R108, R32.reuse, R14, R56 ;  /* 0x0000000e206c723c */ /* 0x040fe20000001838 */
[----:B---3--:R-:W-:Y:S01]  /*3b40*/  FFMA.FTZ R15, R3, -UR6, R5 ;  /* 0x80000006030f7c23 */ /* 0x008fe20008010005 */
[----:B------:R3:W4:Y:S01]  /*3b50*/  MUFU.TANH R10, R4 ;  /* 0x00000004000a7308 */ /* 0x0007220000002400 */
[C---:B------:R-:W-:Y:S02]  /*3b60*/  IMAD.IADD R3, R25.reuse, 0x1, -R62 ;  /* 0x0000000119037824 */ /* 0x040fe400078e0a3e */
[----:B------:R-:W-:Y:S02]  /*3b70*/  IMAD.IADD R5, R25, 0x1, -R79 ;  /* 0x0000000119057824 */ /* 0x000fe400078e0a4f */
[----:B------:R-:W-:Y:S01]  /*3b80*/  VIADD R57, R27, 0x11 ;  /* 0x000000111b397836 */ /* 0x000fe20000000000 */
[----:B------:R-:W-:Y:S01]  /*3b90*/  HMMA.16816.F32 R140, R32, R22, R92 ;  /* 0x00000016208c723c */ /* 0x000fe2000000185c */
[----:B------:R-:W-:Y:S01]  /*3ba0*/  VIADD R93, R24, 0xffffffe9 ;  /* 0xffffffe9185d7836 */ /* 0x000fe20000000000 */
[----:B------:R-:W-:Y:S01]  /*3bb0*/  IABS R5, R5 ;  /* 0x0000000500057213 */ /* 0x000fe20000000000 */
[----:B--2---:R-:W-:Y:S01]  /*3bc0*/  IMAD.IADD R0, R25, 0x1, -R50 ;  /* 0x0000000119007824 */ /* 0x004fe200078e0a32 */
[----:B------:R2:W1:Y:S01]  /*3bd0*/  MUFU.TANH R17, R6 ;  /* 0x0000000600117308 */ /* 0x0004620000002400 */
[----:B------:R-:W-:-:S02]  /*3be0*/  VIADD R92, R27, 0x39 ;  /* 0x000000391b5c7836 */ /* 0x000fc40000000000 */
[C---:B------:R-:W-:Y:S01]  /*3bf0*/  VIADD R58, R24.reuse, 0xfffffff1 ;  /* 0xfffffff1183a7836 */ /* 0x040fe20000000000 */
[----:B------:R-:W-:Y:S01]  /*3c00*/  IABS R2, R0 ;  /* 0x0000000000027213 */ /* 0x000fe20000000000 */
[C---:B------:R-:W-:Y:S01]  /*3c10*/  HMMA.16816.F32 R124, R32.reuse, R20, R64 ;  /* 0x00000014207c723c */ /* 0x040fe20000001840 */
[----:B------:R-:W-:Y:S01]  /*3c20*/  IABS R0, R3 ;  /* 0x0000000300007213 */ /* 0x000fe20000000000 */
[----:B------:R-:W-:Y:S02]  /*3c30*/  VIADD R66, R27, 0x19 ;  /* 0x000000191b427836 */ /* 0x000fe40000000000 */
[----:B---3--:R-:W-:Y:S02]  /*3c40*/  IMAD.IADD R4, R25, 0x1, -R76 ;  /* 0x0000000119047824 */ /* 0x008fe400078e0a4c */
[----:B------:R-:W-:Y:S02]  /*3c50*/  IMAD.MOV.U32 R3, RZ, RZ, R2 ;  /* 0x000000ffff037224 */ /* 0x000fe400078e0002 */
[----:B------:R-:W-:Y:S01]  /*3c60*/  IMAD.MOV.U32 R2, RZ, RZ, R0 ;  /* 0x000000ffff027224 */ /* 0x000fe200078e0000 */
[----:B------:R-:W-:Y:S01]  /*3c70*/  IABS R4, R4 ;  /* 0x0000000400047213 */ /* 0x000fe20000000000 */
[C---:B------:R-:W-:Y:S01]  /*3c80*/  VIADD R64, R24.reuse, 0xfffffff0 ;  /* 0xfffffff018407836 */ /* 0x040fe20000000000 */
[----:B------:R-:W-:Y:S01]  /*3c90*/  HMMA.16816.F32 R112, R32, R104, R112 ;  /* 0x000000682070723c */ /* 0x000fe20000001870 */
[----:B------:R-:W-:-:S02]  /*3ca0*/  VIADD R59, R24, 0xfffffff8 ;  /* 0xfffffff8183b7836 */ /* 0x000fc40000000000 */
[----:B--2---:R-:W-:Y:S01]  /*3cb0*/  FMUL.FTZ R6, R46, UR7 ;  /* 0x000000072e067c20 */ /* 0x004fe20008410000 */
[----:B------:R-:W-:Y:S01]  /*3cc0*/  IMAD.MOV.U32 R0, RZ, RZ, R4 ;  /* 0x000000ffff007224 */ /* 0x000fe200078e0004 */
[----:B------:R-:W-:Y:S01]  /*3cd0*/  I2FP.F32.S32 R4, R3 ;  /* 0x0000000300047245 */ /* 0x000fe20000201400 */
[----:B------:R-:W-:Y:S01]  /*3ce0*/  VIADD R46, R27, 0x9 ;  /* 0x000000091b2e7836 */ /* 0x000fe20000000000 */
[----:B------:R-:W-:Y:S01]  /*3cf0*/  I2FP.F32.S32 R3, R2 ;  /* 0x0000000200037245 */ /* 0x000fe20000201400 */
[----:B------:R2:W3:Y:S01]  /*3d00*/  MUFU.TANH R16, R6 ;  /* 0x0000000600107308 */ /* 0x0004e20000002400 */
[----:B------:R-:W-:Y:S01]  /*3d10*/  I2FP.F32.S32 R2, R0 ;  /* 0x0000000000027245 */ /* 0x000fe20000201400 */
[----:B-----5:R-:W-:Y:S01]  /*3d20*/  FFMA.FTZ R11, R4, -UR6, R11 ;  /* 0x80000006040b7c23 */ /* 0x020fe2000801000b */
[----:B------:R-:W-:Y:S01]  /*3d30*/  I2FP.F32.S32 R0, R5 ;  /* 0x0000000500007245 */ /* 0x000fe20000201400 */
[----:B------:R-:W-:Y:S01]  /*3d40*/  FMUL.FTZ R4, R47, UR7 ;  /* 0x000000072f047c20 */ /* 0x000fe20008410000 */
[----:B----4-:R-:W-:Y:S01]  /*3d50*/  FFMA.FTZ R10, R3, -UR6, R10 ;  /* 0x80000006030a7c23 */ /* 0x010fe2000801000a */
[----:B------:R-:W-:Y:S01]  /*3d60*/  FFMA.FTZ R9, R2, -UR6, R9 ;  /* 0x8000000602097c23 */ /* 0x000fe20008010009 */
[----:B------:R-:W-:Y:S01]  /*3d70*/  FMUL.FTZ R2, R38, UR7 ;  /* 0x0000000726027c20 */ /* 0x000fe20008410000 */
[----:B------:R-:W-:Y:S01]  /*3d80*/  FFMA.FTZ R8, R0, -UR6, R7 ;  /* 0x8000000600087c23 */ /* 0x000fe20008010007 */
[C---:B------:R-:W-:Y:S01]  /*3d90*/  IMAD.IADD R0, R25.reuse, 0x1, -R63 ;  /* 0x0000000119007824 */ /* 0x040fe200078e0a3f */
[----:B------:R4:W5:Y:S01]  /*3da0*/  MUFU.TANH R14, R4 ;  /* 0x00000004000e7308 */ /* 0x0009620000002400 */
[----:B------:R-:W-:-:S02]  /*3db0*/  IMAD.IADD R3, R25, 0x1, -R78 ;  /* 0x0000000119037824 */ /* 0x000fc400078e0a4e */
[----:B------:R-:W-:Y:S01]  /*3dc0*/  FMUL.FTZ R38, R52, UR7 ;  /* 0x0000000734267c20 */ /* 0x000fe20008410000 */
[C---:B------:R-:W-:Y:S01]  /*3dd0*/  IMAD.IADD R5, R25.reuse, 0x1, -R83 ;  /* 0x0000000119057824 */ /* 0x040fe200078e0a53 */
[----:B------:R-:W-:Y:S01]  /*3de0*/  HMMA.16816.F32 R104, R32, R106, R128 ;  /* 0x0000006a2068723c */ /* 0x000fe20000001880 */
[----:B------:R-:W-:Y:S02]  /*3df0*/  IMAD.IADD R7, R25, 0x1, -R93 ;  /* 0x0000000119077824 */ /* 0x000fe400078e0a5d */
[C---:B------:R-:W-:Y:S01]  /*3e00*/  VIADD R65, R24.reuse, 0xfffffff9 ;  /* 0xfffffff918417836 */ /* 0x040fe20000000000 */
[----:B------:R1:W-:Y:S01]  /*3e10*/  MUFU.TANH R13, R2 ;  /* 0x00000002000d7308 */ /* 0x0003e20000002400 */
[----:B--2---:R-:W-:Y:S01]  /*3e20*/  FMUL.FTZ R6, R39, UR7 ;  /* 0x0000000727067c20 */ /* 0x004fe20008410000 */
[----:B------:R-:W-:Y:S01]  /*3e30*/  IABS R5, R5 ;  /* 0x0000000500057213 */ /* 0x000fe20000000000 */
[----:B------:R-:W-:Y:S01]  /*3e40*/  VIADD R39, R27, 0x1 ;  /* 0x000000011b277836 */ /* 0x000fe20000000000 */
[----:B------:R-:W-:Y:S01]  /*3e50*/  IABS R7, R7 ;  /* 0x0000000700077213 */ /* 0x000fe20000000000 */
[----:B------:R-:W-:-:S03]  /*3e60*/  VIADD R67, R24, 0x1 ;  /* 0x0000000118437836 */ /* 0x000fc60000000000 */
[----:B------:R2:W5:Y:S01]  /*3e70*/  MUFU.TANH R12, R6 ;  /* 0x00000006000c7308 */ /* 0x0005620000002400 */
[----:B------:R-:W-:Y:S01]  /*3e80*/  I2FP.F32.S32 R7, R7 ;  /* 0x0000000700077245 */ /* 0x000fe20000201400 */
[----:B----4-:R-:W-:-:S05]  /*3e90*/  IMAD.IADD R4, R25, 0x1, -R82 ;  /* 0x0000000119047824 */ /* 0x010fca00078e0a52 */
[----:B------:R-:W-:Y:S02]  /*3ea0*/  IABS R4, R4 ;  /* 0x0000000400047213 */ /* 0x000fe40000000000 */
[----:B-1----:R-:W-:Y:S02]  /*3eb0*/  IABS R2, R0 ;  /* 0x0000000000027213 */ /* 0x002fe40000000000 */
[----:B------:R-:W-:-:S03]  /*3ec0*/  IABS R0, R3 ;  /* 0x0000000300007213 */ /* 0x000fc60000000000 */
[----:B------:R-:W-:Y:S02]  /*3ed0*/  IMAD.MOV.U32 R3, RZ, RZ, R2 ;  /* 0x000000ffff037224 */ /* 0x000fe400078e0002 */
[----:B------:R-:W-:Y:S02]  /*3ee0*/  IMAD.MOV.U32 R2, RZ, RZ, R0 ;  /* 0x000000ffff027224 */ /* 0x000fe400078e0000 */
[----:B------:R-:W-:Y:S01]  /*3ef0*/  IMAD.MOV.U32 R0, RZ, RZ, R4 ;  /* 0x000000ffff007224 */ /* 0x000fe200078e0004 */
[----:B------:R-:W-:Y:S02]  /*3f00*/  I2FP.F32.S32 R4, R3 ;  /* 0x0000000300047245 */ /* 0x000fe40000201400 */
[----:B------:R-:W-:Y:S02]  /*3f10*/  I2FP.F32.S32 R3, R2 ;  /* 0x0000000200037245 */ /* 0x000fe40000201400 */
[----:B------:R-:W-:Y:S01]  /*3f20*/  I2FP.F32.S32 R2, R0 ;  /* 0x0000000000027245 */ /* 0x000fe20000201400 */
[----:B--2---:R-:W-:Y:S01]  /*3f30*/  FFMA.FTZ R6, R4, -UR6, R17 ;  /* 0x8000000604067c23 */ /* 0x004fe20008010011 */
[----:B------:R-:W-:Y:S01]  /*3f40*/  I2FP.F32.S32 R0, R5 ;  /* 0x0000000500007245 */ /* 0x000fe20000201400 */
[----:B---3--:R-:W-:-:S02]  /*3f50*/  FFMA.FTZ R5, R3, -UR6, R16 ;  /* 0x8000000603057c23 */ /* 0x008fc40008010010 */
[----:B-----5:R-:W-:Y:S01]  /*3f60*/  FFMA.FTZ R4, R2, -UR6, R14 ;  /* 0x8000000602047c23 */ /* 0x020fe2000801000e */
[----:B------:R-:W-:Y:S01]  /*3f70*/  FFMA.FTZ R2, R7, -UR6, R12 ;  /* 0x8000000607027c23 */ /* 0x000fe2000801000c */
[----:B------:R-:W-:Y:S01]  /*3f80*/  FFMA.FTZ R3, R0, -UR6, R13 ;  /* 0x8000000600037c23 */ /* 0x000fe2000801000d */
[----:B------:R-:W-:Y:S02]  /*3f90*/  VIADD R0, R25, -UR23 ;  /* 0x8000001719007c36 */ /* 0x000fe40008000000 */
[----:B------:R-:W-:Y:S01]  /*3fa0*/  FMUL.FTZ R7, R88, UR7 ;  /* 0x0000000758077c20 */ /* 0x000fe20008410000 */
[----:B------:R-:W-:Y:S02]  /*3fb0*/  BAR.SYNC.DEFER_BLOCKING 0x0 ;  /* 0x0000000000007b1d */ /* 0x000fe40000010000 */
[C---:B------:R-:W-:Y:S02]  /*3fc0*/  ISETP.GT.AND P5, PT, R0.reuse, R39, PT ;  /* 0x000000270000720c */ /* 0x040fe40003fa4270 */
[----:B------:R-:W-:-:S02]  /*3fd0*/  ISETP.GT.AND P4, PT, R0, R43, PT ;  /* 0x0000002b0000720c */ /* 0x000fc40003f84270 */
[C---:B------:R-:W-:Y:S02]  /*3fe0*/  ISETP.GT.AND P0, PT, R0.reuse, R27, PT ;  /* 0x0000001b0000720c */ /* 0x040fe40003f04270 */
[C---:B------:R-:W-:Y:S02]  /*3ff0*/  ISETP.GT.AND P3, PT, R0.reuse, R46, PT ;  /* 0x0000002e0000720c */ /* 0x040fe40003f64270 */
[----:B------:R-:W-:Y:S02]  /*4000*/  FSEL R100, R11, -INF , !P5 ;  /* 0xff8000000b647808 */ /* 0x000fe40006800000 */
[----:B------:R-:W-:Y:S01]  /*4010*/  ISETP.GT.AND P2, PT, R0, R57, PT ;  /* 0x000000390000720c */ /* 0x000fe20003f44270 */
[----:B------:R1:W2:Y:S01]  /*4020*/  MUFU.TANH R11, R7 ;  /* 0x00000007000b7308 */ /* 0x0002a20000002400 */
[----:B------:R-:W-:Y:S02]  /*4030*/  FSEL R102, R10, -INF , !P4 ;  /* 0xff8000000a667808 */ /* 0x000fe40006000000 */
[----:B------:R-:W-:-:S02]  /*4040*/  ISETP.GT.AND P4, PT, R0, R68, PT ;  /* 0x000000440000720c */ /* 0x000fc40003f84270 */
[----:B------:R-:W-:Y:S02]  /*4050*/  FSEL R94, R15, -INF , !P0 ;  /* 0xff8000000f5e7808 */ /* 0x000fe40004000000 */
[----:B------:R-:W-:Y:S02]  /*4060*/  FSEL R103, R9, -INF , !P3 ;  /* 0xff80000009677808 */ /* 0x000fe40005800000 */
[C---:B------:R-:W-:Y:S02]  /*4070*/  ISETP.GT.AND P1, PT, R0.reuse, R55, PT ;  /* 0x000000370000720c */ /* 0x040fe40003f24270 */
[C---:B------:R-:W-:Y:S02]  /*4080*/  ISETP.GT.AND P0, PT, R0.reuse, R60, PT ;  /* 0x0000003c0000720c */ /* 0x040fe40003f04270 */
[C---:B------:R-:W-:Y:S02]  /*4090*/  ISETP.GT.AND P5, PT, R0.reuse, R66, PT ;  /* 0x000000420000720c */ /* 0x040fe40003fa4270 */
[----:B------:R-:W-:-:S02]  /*40a0*/  ISETP.GT.AND P3, PT, R0, R69, PT ;  /* 0x000000450000720c */ /* 0x000fc40003f64270 */
[----:B------:R-:W-:Y:S01]  /*40b0*/  FSEL R145, R6, -INF , !P2 ;  /* 0xff80000006917808 */ /* 0x000fe20005000000 */
[----:B-1----:R-:W-:Y:S01]  /*40c0*/  FMUL.FTZ R7, R89, UR7 ;  /* 0x0000000759077c20 */ /* 0x002fe20008410000 */
[----:B------:R-:W-:Y:S01]  /*40d0*/  FMUL.FTZ R6, R84, UR7 ;  /* 0x0000000754067c20 */ /* 0x000fe20008410000 */
[----:B------:R-:W-:Y:S01]  /*40e0*/  FSEL R197, R3, -INF , !P4 ;  /* 0xff80000003c57808 */ /* 0x000fe20006000000 */
[----:B------:R-:W-:Y:S01]  /*40f0*/  FMUL.FTZ R3, R85, UR7 ;  /* 0x0000000755037c20 */ /* 0x000fe20008410000 */
[----:B------:R-:W-:Y:S02]  /*4100*/  FSEL R132, R8, -INF , !P1 ;  /* 0xff80000008847808 */ /* 0x000fe40004800000 */
[----:B------:R-:W-:Y:S01]  /*4110*/  MUFU.TANH R7, R7 ;  /* 0x0000000700077308 */ /* 0x000fe20000002400 */
[----:B------:R-:W-:Y:S01]  /*4120*/  FSEL R144, R5, -INF , !P0 ;  /* 0xff80000005907808 */ /* 0x000fe20004000000 */
[----:B------:R-:W-:Y:S01]  /*4130*/  IMAD.IADD R5, R28, 0x1, -R78 ;  /* 0x000000011c057824 */ /* 0x000fe200078e0a4e */
[----:B------:R-:W-:Y:S01]  /*4140*/  FSEL R138, R4, -INF , !P5 ;  /* 0xff800000048a7808 */ /* 0x000fe20006800000 */
[----:B------:R-:W-:Y:S01]  /*4150*/  FMUL.FTZ R4, R96, UR7 ;  /* 0x0000000760047c20 */ /* 0x000fe20008410000 */
[----:B------:R-:W-:Y:S01]  /*4160*/  FSEL R193, R2, -INF , !P3 ;  /* 0xff80000002c17808 */ /* 0x000fe20005800000 */
[----:B------:R-:W-:Y:S01]  /*4170*/  IMAD.IADD R2, R28, 0x1, -R62 ;  /* 0x000000011c027824 */ /* 0x000fe200078e0a3e */
[C---:B------:R-:W-:Y:S01]  /*4180*/  ISETP.GT.AND P1, PT, R0.reuse, R71, PT ;  /* 0x000000470000720c */ /* 0x040fe20003f24270 */
[----:B------:R1:W-:Y:S01]  /*4190*/  MUFU.TANH R10, R3 ;  /* 0x00000003000a7308 */ /* 0x0003e20000002400 */
[----:B------:R-:W-:-:S02]  /*41a0*/  ISETP.GT.AND P2, PT, R0, R77, PT ;  /* 0x0000004d0000720c */ /* 0x000fc40003f44270 */
[C---:B------:R-:W-:Y:S02]  /*41b0*/  ISETP.GT.AND P0, PT, R0.reuse, R80, PT ;  /* 0x000000500000720c */ /* 0x040fe40003f04270 */
[C---:B------:R-:W-:Y:S02]  /*41c0*/  ISETP.GT.AND P5, PT, R0.reuse, R81, PT ;  /* 0x000000510000720c */ /* 0x040fe40003fa4270 */
[C---:B------:R-:W-:Y:S01]  /*41d0*/  ISETP.GT.AND P4, PT, R0.reuse, R101, PT ;  /* 0x000000650000720c */ /* 0x040fe20003f84270 */
[----:B------:R-:W3:Y:S01]  /*41e0*/  MUFU.TANH R6, R6 ;  /* 0x0000000600067308 */ /* 0x000ee20000002400 */
[----:B------:R-:W-:Y:S01]  /*41f0*/  ISETP.GT.AND P3, PT, R0, R92, PT ;  /* 0x0000005c0000720c */ /* 0x000fe20003f64270 */
[----:B------:R-:W-:Y:S01]  /*4200*/  IMAD.IADD R0, R28, 0x1, -R54 ;  /* 0x000000011c007824 */ /* 0x000fe200078e0a36 */
[----:B------:R-:W-:Y:S02]  /*4210*/  IABS R2, R2 ;  /* 0x0000000200027213 */ /* 0x000fe40000000000 */
[----:B------:R-:W-:-:S02]  /*4220*/  IABS R5, R5 ;  /* 0x0000000500057213 */ /* 0x000fc40000000000 */
[----:B------:R-:W-:Y:S01]  /*4230*/  IABS R0, R0 ;  /* 0x0000000000007213 */ /* 0x000fe20000000000 */
[----:B------:R4:W5:Y:S01]  /*4240*/  MUFU.TANH R9, R4 ;  /* 0x0000000400097308 */ /* 0x0009620000002400 */
[----:B------:R-:W-:Y:S01]  /*4250*/  I2FP.F32.S32 R2, R2 ;  /* 0x0000000200027245 */ /* 0x000fe20000201400 */
[----:B-1----:R-:W-:Y:S01]  /*4260*/  IMAD.IADD R3, R28, 0x1, -R50 ;  /* 0x000000011c037824 */ /* 0x002fe200078e0a32 */
[----:B------:R-:W-:-:S04]  /*4270*/  I2FP.F32.S32 R0, R0 ;  /* 0x0000000000007245 */ /* 0x000fc80000201400 */
[----:B------:R-:W-:Y:S01]  /*4280*/  IABS R3, R3 ;  /* 0x0000000300037213 */ /* 0x000fe20000000000 */
[----:B--2---:R-:W-:Y:S01]  /*4290*/  FFMA.FTZ R26, R0, -UR6, R11 ;  /* 0x80000006001a7c23 */ /* 0x004fe2000801000b */
[----:B------:R-:W-:Y:S02]  /*42a0*/  IMAD.IADD R0, R28, 0x1, -R76 ;  /* 0x000000011c007824 */ /* 0x000fe400078e0a4c */
[----:B---3--:R-:W-:Y:S01]  /*42b0*/  FFMA.FTZ R21, R2, -UR6, R6 ;  /* 0x8000000602157c23 */ /* 0x008fe20008010006 */
[----:B------:R-:W-:Y:S01]  /*42c0*/  I2FP.F32.S32 R3, R3 ;  /* 0x0000000300037245 */ /* 0x000fe20000201400 */
[----:B------:R-:W-:Y:S01]  /*42d0*/  FMUL.FTZ R6, R109, UR7 ;  /* 0x000000076d067c20 */ /* 0x000fe20008410000 */
[----:B------:R-:W-:-:S03]  /*42e0*/  IABS R2, R0 ;  /* 0x0000000000027213 */ /* 0x000fc60000000000 */
[----:B------:R-:W-:Y:S01]  /*42f0*/  FFMA.FTZ R23, R3, -UR6, R7 ;  /* 0x8000000603177c23 */ /* 0x000fe20008010007 */
[----:B------:R-:W-:Y:S02]  /*4300*/  IMAD.IADD R3, R28, 0x1, -R79 ;  /* 0x000000011c037824 */ /* 0x000fe400078e0a4f */
[----:B----4-:R-:W-:Y:S01]  /*4310*/  FMUL.FTZ R4, R97, UR7 ;  /* 0x0000000761047c20 */ /* 0x010fe20008410000 */
[----:B------:R1:W-:Y:S02]  /*4320*/  MUFU.TANH R12, R6 ;  /* 0x00000006000c7308 */ /* 0x0003e40000002400 */
[----:B------:R-:W-:Y:S01]  /*4330*/  IABS R0, R3 ;  /* 0x0000000300007213 */ /* 0x000fe20000000000 */
[----:B------:R-:W-:-:S05]  /*4340*/  IMAD.MOV.U32 R3, RZ, RZ, R2 ;  /* 0x000000ffff037224 */ /* 0x000fca00078e0002 */
[----:B------:R2:W3:Y:S01]  /*4350*/  MUFU.TANH R8, R4 ;  /* 0x0000000400087308 */ /* 0x0004e20000002400 */
[----:B------:R-:W-:Y:S02]  /*4360*/  IMAD.MOV.U32 R2, RZ, RZ, R0 ;  /* 0x000000ffff027224 */ /* 0x000fe400078e0000 */
[----:B-1----:R-:W-:-:S05]  /*4370*/  FMUL.FTZ R6, R124, UR7 ;  /* 0x000000077c067c20 */ /* 0x002fca0008410000 */
[----:B------:R1:W-:Y:S01]  /*4380*/  MUFU.TANH R11, R6 ;  /* 0x00000006000b7308 */ /* 0x0003e20000002400 */
[----:B--2---:R-:W-:-:S07]  /*4390*/  FMUL.FTZ R4, R108, UR7 ;  /* 0x000000076c047c20 */ /* 0x004fce0008410000 */
[----:B------:R2:W4:Y:S01]  /*43a0*/  MUFU.TANH R7, R4 ;  /* 0x0000000400077308 */ /* 0x0005220000002400 */
[----:B-1----:R-:W-:Y:S01]  /*43b0*/  FMUL.FTZ R6, R125, UR7 ;  /* 0x000000077d067c20 */ /* 0x002fe20008410000 */
[----:B--2---:R-:W-:-:S05]  /*43c0*/  IMAD.IADD R4, R28, 0x1, -R63 ;  /* 0x000000011c047824 */ /* 0x004fca00078e0a3f */
[----:B------:R-:W-:-:S05]  /*43d0*/  IABS R4, R4 ;  /* 0x0000000400047213 */ /* 0x000fca0000000000 */
[----:B------:R-:W-:Y:S01]  /*43e0*/  IMAD.MOV.U32 R0, RZ, RZ, R4 ;  /* 0x000000ffff007224 */ /* 0x000fe200078e0004 */
[----:B------:R-:W-:Y:S02]  /*43f0*/  I2FP.F32.S32 R4, R3 ;  /* 0x0000000300047245 */ /* 0x000fe40000201400 */
[----:B------:R-:W-:Y:S02]  /*4400*/  I2FP.F32.S32 R3, R2 ;  /* 0x0000000200037245 */ /* 0x000fe40000201400 */
[----:B------:R-:W-:Y:S01]  /*4410*/  I2FP.F32.S32 R2, R0 ;  /* 0x0000000000027245 */ /* 0x000fe20000201400 */
[----:B------:R-:W-:Y:S01]  /*4420*/  FFMA.FTZ R19, R4, -UR6, R10 ;  /* 0x8000000604137c23 */ /* 0x000fe2000801000a */
[----:B------:R-:W-:Y:S01]  /*4430*/  I2FP.F32.S32 R0, R5 ;  /* 0x0000000500007245 */ /* 0x000fe20000201400 */
[----:B-----5:R-:W-:Y:S01]  /*4440*/  FFMA.FTZ R18, R3, -UR6, R9 ;  /* 0x8000000603127c23 */ /* 0x020fe20008010009 */
[----:B------:R-:W-:Y:S02]  /*4450*/  IMAD.IADD R3, R28, 0x1, -R83 ;  /* 0x000000011c037824 */ /* 0x000fe400078e0a53 */
[----:B---3--:R-:W-:Y:S01]  /*4460*/  FFMA.FTZ R17, R2, -UR6, R8 ;  /* 0x8000000602117c23 */ /* 0x008fe20008010008 */
[----:B------:R-:W-:Y:S01]  /*4470*/  FMUL.FTZ R2, R74, UR7 ;  /* 0x000000074a027c20 */ /* 0x000fe20008410000 */
[----:B----4-:R-:W-:Y:S01]  /*4480*/  FFMA.FTZ R16, R0, -UR6, R7 ;  /* 0x8000000600107c23 */ /* 0x010fe20008010007 */
[C---:B------:R-:W-:Y:S01]  /*4490*/  IMAD.IADD R0, R28.reuse, 0x1, -R82 ;  /* 0x000000011c007824 */ /* 0x040fe200078e0a52 */
[----:B------:R1:W2:Y:S01]  /*44a0*/  MUFU.TANH R10, R6 ;  /* 0x00000006000a7308 */ /* 0x0002a20000002400 */
[----:B------:R-:W-:-:S02]  /*44b0*/  IMAD.IADD R4, R28, 0x1, -R93 ;  /* 0x000000011c047824 */ /* 0x000fc400078e0a5d */
[----:B------:R-:W-:Y:S01]  /*44c0*/  FMUL.FTZ R8, R123, UR7 ;  /* 0x000000077b087c20 */ /* 0x000fe20008410000 */
[----:B------:R-:W-:Y:S02]  /*44d0*/  IMAD.IADD R5, R25, 0x1, -R64 ;  /* 0x0000000119057824 */ /* 0x000fe400078e0a40 */
[----:B------:R-:W-:Y:S02]  /*44e0*/  IABS R4, R4 ;  /* 0x0000000400047213 */ /* 0x000fe40000000000 */
[----:B------:R3:W4:Y:S01]  /*44f0*/  MUFU.TANH R7, R2 ;  /* 0x0000000200077308 */ /* 0x0007220000002400 */
[----:B------:R-:W-:-:S07]  /*4500*/  IABS R5, R5 ;  /* 0x0000000500057213 */ /* 0x000fce0000000000 */
[----:B------:R-:W-:Y:S01]  /*4510*/  MUFU.TANH R13, R8 ;  /* 0x00000008000d7308 */ /* 0x000fe20000002400 */
[----:B-1----:R-:W-:-:S07]  /*4520*/  FMUL.FTZ R6, R75, UR7 ;  /* 0x000000074b067c20 */ /* 0x002fce0008410000 */
[----:B------:R1:W5:Y:S01]  /*4530*/  MUFU.TANH R22, R6 ;  /* 0x0000000600167308 */ /* 0x0003620000002400 */
[----:B---3--:R-:W-:Y:S02]  /*4540*/  IABS R2, R0 ;  /* 0x0000000000027213 */ /* 0x008fe40000000000 */
[----:B------:R-:W-:-:S03]  /*4550*/  IABS R0, R3 ;  /* 0x0000000300007213 */ /* 0x000fc60000000000 */
[----:B------:R-:W-:Y:S02]  /*4560*/  IMAD.MOV.U32 R3, RZ, RZ, R2 ;  /* 0x000000ffff037224 */ /* 0x000fe400078e0002 */
[----:B------:R-:W-:Y:S02]  /*4570*/  IMAD.MOV.U32 R2, RZ, RZ, R0 ;  /* 0x000000ffff027224 */ /* 0x000fe400078e0000 */
[----:B------:R-:W-:Y:S01]  /*4580*/  IMAD.MOV.U32 R0, RZ, RZ, R4 ;  /* 0x000000ffff007224 */ /* 0x000fe200078e0004 */
[----:B------:R-:W-:Y:S02]  /*4590*/  I2FP.F32.S32 R4, R3 ;  /* 0x0000000300047245 */ /* 0x000fe40000201400 */
[----:B------:R-:W-:Y:S02]  /*45a0*/  I2FP.F32.S32 R3, R2 ;  /* 0x0000000200037245 */ /* 0x000fe40000201400 */
[----:B------:R-:W-:Y:S01]  /*45b0*/  I2FP.F32.S32 R0, R0 ;  /* 0x0000000000007245 */ /* 0x000fe20000201400 */
[----:B------:R-:W-:Y:S01]  /*45c0*/  FFMA.FTZ R12, R4, -UR6, R12 ;  /* 0x80000006040c7c23 */ /* 0x000fe2000801000c */
[----:B------:R-:W-:Y:S01]  /*45d0*/  I2FP.F32.S32 R2, R5 ;  /* 0x0000000500027245 */ /* 0x000fe20000201400 */
[----:B-1----:R-:W-:Y:S01]  /*45e0*/  FMUL.FTZ R6, R118, UR7 ;  /* 0x0000000776067c20 */ /* 0x002fe20008410000 */
[----:B------:R-:W-:Y:S01]  /*45f0*/  FMUL.FTZ R4, R119, UR7 ;  /* 0x0000000777047c20 */ /* 0x000fe20008410000 */
[----:B--2---:R-:W-:Y:S01]  /*4600*/  FFMA.FTZ R10, R0, -UR6, R10 ;  /* 0x80000006000a7c23 */ /* 0x004fe2000801000a */
[----:B------:R-:W-:-:S02]  /*4610*/  IMAD.IADD R0, R25, 0x1, -R24 ;  /* 0x0000000119007824 */ /* 0x000fc400078e0a18 */
[----:B----4-:R-:W-:Y:S01]  /*4620*/  FFMA.FTZ R9, R2, -UR6, R7 ;  /* 0x8000000602097c23 */ /* 0x010fe20008010007 */
[----:B------:R-:W-:Y:S01]  /*4630*/  FMUL.FTZ R2, R122, UR7 ;  /* 0x000000077a027c20 */ /* 0x000fe20008410000 */
[C---:B------:R-:W-:Y:S01]  /*4640*/  IMAD.IADD R5, R25.reuse, 0x1, -R65 ;  /* 0x0000000119057824 */ /* 0x040fe200078e0a41 */
[----:B------:R1:W2:Y:S01]  /*4650*/  MUFU.TANH R20, R6 ;  /* 0x0000000600147308 */ /* 0x0002a20000002400 */
[----:B------:R-:W-:Y:S01]  /*4660*/  IABS R7, R0 ;  /* 0x0000000000077213 */ /* 0x000fe20000000000 */
[----:B------:R-:W-:Y:S02]  /*4670*/  IMAD.IADD R0, R25, 0x1, -R59 ;  /* 0x0000000119007824 */ /* 0x000fe400078e0a3b */
[----:B------:R-:W-:Y:S01]  /*4680*/  FFMA.FTZ R11, R3, -UR6, R11 ;  /* 0x80000006030b7c23 */ /* 0x000fe2000801000b */
[----:B------:R-:W-:Y:S02]  /*4690*/  FSEL R88, R9, -INF , !P1 ;  /* 0xff80000009587808 */ /* 0x000fe40004800000 */
[----:B------:R-:W-:Y:S01]  /*46a0*/  IABS R3, R0 ;  /* 0x0000000000037213 */ /* 0x000fe20000000000 */
[----:B------:R3:W-:Y:S08]  /*46b0*/  MUFU.TANH R14, R2 ;  /* 0x00000002000e7308 */ /* 0x0007f00000002400 */
[----:B------:R4:W2:Y:S01]  /*46c0*/  MUFU.TANH R15, R4 ;  /* 0x00000004000f7308 */ /* 0x0008a20000002400 */
[----:B-1----:R-:W-:-:S05]  /*46d0*/  IMAD.IADD R6, R25, 0x1, -R67 ;  /* 0x0000000119067824 */ /* 0x002fca00078e0a43 */
[----:B------:R-:W-:Y:S01]  /*46e0*/  IABS R6, R6 ;  /* 0x0000000600067213 */ /* 0x000fe20000000000 */
[----:B---3--:R-:W-:-:S05]  /*46f0*/  IMAD.IADD R2, R25, 0x1, -R58 ;  /* 0x0000000119027824 */ /* 0x008fca00078e0a3a */
[----:B----4-:R-:W-:Y:S02]  /*4700*/  IABS R4, R2 ;  /* 0x0000000200047213 */ /* 0x010fe40000000000 */
[----:B------:R-:W-:Y:S01]  /*4710*/  IABS R2, R5 ;  /* 0x0000000500027213 */ /* 0x000fe20000000000 */
[----:B------:R-:W-:Y:S02]  /*4720*/  IMAD.MOV.U32 R5, RZ, RZ, R3 ;  /* 0x000000ffff057224 */ /* 0x000fe400078e0003 */
[----:B------:R-:W-:Y:S02]  /*4730*/  IMAD.MOV.U32 R0, RZ, RZ, R4 ;  /* 0x000000ffff007224 */ /* 0x000fe400078e0004 */
[----:B------:R-:W-:Y:S02]  /*4740*/  IMAD.MOV.U32 R4, RZ, RZ, R2 ;  /* 0x000000ffff047224 */ /* 0x000fe400078e0002 */
[----:B------:R-:W-:Y:S01]  /*4750*/  IMAD.MOV.U32 R3, RZ, RZ, R6 ;  /* 0x000000ffff037224 */ /* 0x000fe200078e0006 */
[----:B------:R-:W-:-:S02]  /*4760*/  I2FP.F32.S32 R2, R0 ;  /* 0x0000000000027245 */ /* 0x000fc40000201400 */
[----:B------:R-:W-:Y:S02]  /*4770*/  I2FP.F32.S32 R0, R5 ;  /* 0x0000000500007245 */ /* 0x000fe40000201400 */
[----:B------:R-:W-:Y:S01]  /*4780*/  I2FP.F32.S32 R4, R4 ;  /* 0x0000000400047245 */ /* 0x000fe20000201400 */
[----:B-----5:R-:W-:Y:S01]  /*4790*/  FFMA.FTZ R8, R2, -UR6, R22 ;  /* 0x8000000602087c23 */ /* 0x020fe20008010016 */
[----:B------:R-:W-:Y:S01]  /*47a0*/  I2FP.F32.S32 R6, R7 ;  /* 0x0000000700067245 */ /* 0x000fe20000201400 */
[----:B--2---:R-:W-:Y:S01]  /*47b0*/  FFMA.FTZ R5, R0, -UR6, R20 ;  /* 0x8000000600057c23 */ /* 0x004fe20008010014 */
[----:B------:R-:W-:Y:S01]  /*47c0*/  I2FP.F32.S32 R2, R3 ;  /* 0x0000000300027245 */ /* 0x000fe20000201400 */
[----:B------:R-:W-:Y:S01]  /*47d0*/  FFMA.FTZ R4, R4, -UR6, R15 ;  /* 0x8000000604047c23 */ /* 0x000fe2000801000f */
[----:B------:R-:W-:Y:S02]  /*47e0*/  VIADD R0, R28, -UR23 ;  /* 0x800000171c007c36 */ /* 0x000fe40008000000 */
[----:B------:R-:W-:Y:S01]  /*47f0*/  FFMA.FTZ R3, R6, -UR6, R14 ;  /* 0x8000000606037c23 */ /* 0x000fe2000801000e */
[----:B------:R-:W-:Y:S01]  /*4800*/  FSEL R95, R5, -INF , !P0 ;  /* 0xff800000055f7808 */ /* 0x000fe20004000000 */
[----:B------:R-:W-:Y:S01]  /*4810*/  FFMA.FTZ R2, R2, -UR6, R13 ;  /* 0x8000000602027c23 */ /* 0x000fe2000801000d */
[----:B------:R-:W-:Y:S01]  /*4820*/  FSEL R89, R8, -INF , !P2 ;  /* 0xff80000008597808 */ /* 0x000fe20005000000 */
[----:B------:R-:W1:Y:S01]  /*4830*/  MUFU.TANH R13, R31 ;  /* 0x0000001f000d7308 */ /* 0x000e620000002400 */
[----:B------:R-:W-:Y:S01]  /*4840*/  ISETP.GT.AND P0, PT, R0, R43, PT ;  /* 0x0000002b0000720c */ /* 0x000fe20003f04270 */
[----:B------:R-:W-:Y:S01]  /*4850*/  FMUL.FTZ R5, R41, UR7 ;  /* 0x0000000729057c20 */ /* 0x000fe20008410000 */
[----:B------:R-:W-:Y:S01]  /*4860*/  FSEL R96, R4, -INF , !P5 ;  /* 0xff80000004607808 */ /* 0x000fe20006800000 */
[----:B------:R-:W-:Y:S01]  /*4870*/  IMAD.IADD R4, R225, 0x1, -R62 ;  /* 0x00000001e1047824 */ /* 0x000fe200078e0a3e */
[C---:B------:R-:W-:Y:S01]  /*4880*/  ISETP.GT.AND P1, PT, R0.reuse, R27, PT ;  /* 0x0000001b0000720c */ /* 0x040fe20003f24270 */
[----:B------:R-:W-:Y:S01]  /*4890*/  FMUL.FTZ R7, R37, UR7 ;  /* 0x0000000725077c20 */ /* 0x000fe20008410000 */
[C---:B------:R-:W-:Y:S01]  /*48a0*/  ISETP.GT.AND P2, PT, R0.reuse, R39, PT ;  /* 0x000000270000720c */ /* 0x040fe20003f44270 */
[----:B------:R-:W2:Y:S01]  /*48b0*/  MUFU.TANH R8, R30 ;  /* 0x0000001e00087308 */ /* 0x000ea20000002400 */
[----:B------:R-:W-:Y:S01]  /*48c0*/  ISETP.GT.AND P5, PT, R0, R46, PT ;  /* 0x0000002e0000720c */ /* 0x000fe20003fa4270 */
[----:B------:R-:W-:Y:S01]  /*48d0*/  FMUL.FTZ R6, R36, UR7 ;  /* 0x0000000724067c20 */ /* 0x000fe20008410000 */
[----:B------:R-:W-:-:S02]  /*48e0*/  FSEL R48, R21, -INF , !P0 ;  /* 0xff80000015307808 */ /* 0x000fc40004000000 */
[----:B------:R-:W-:Y:S02]  /*48f0*/  FSEL R97, R3, -INF , !P4 ;  /* 0xff80000003617808 */ /* 0x000fe40006000000 */
[----:B------:R-:W-:Y:S01]  /*4900*/  FSEL R108, R2, -INF , !P3 ;  /* 0xff800000026c7808 */ /* 0x000fe20005800000 */
[----:B------:R-:W-:Y:S01]  /*4910*/  FMUL.FTZ R2, R40, UR7 ;  /* 0x0000000728027c20 */ /* 0x000fe20008410000 */
[----:B------:R-:W-:Y:S01]  /*4920*/  FSEL R42, R26, -INF , !P1 ;  /* 0xff8000001a2a7808 */ /* 0x000fe20004800000 */
[----:B------:R-:W3:Y:S01]  /*4930*/  MUFU.TANH R14, R38 ;  /* 0x00000026000e7308 */ /* 0x000ee20000002400 */
[----:B------:R-:W-:Y:S01]  /*4940*/  FSEL R47, R23, -INF , !P2 ;  /* 0xff800000172f7808 */ /* 0x000fe20005000000 */
[----:B------:R-:W-:Y:S01]  /*4950*/  FMUL.FTZ R26, R72, UR7 ;  /* 0x00000007481a7c20 */ /* 0x000fe20008410000 */
[----:B------:R-:W-:Y:S02]  /*4960*/  ISETP.GT.AND P0, PT, R0, R68, PT ;  /* 0x000000440000720c */ /* 0x000fe40003f04270 */
[----:B------:R-:W-:-:S02]  /*4970*/  FSEL R56, R19, -INF , !P5 ;  /* 0xff80000013387808 */ /* 0x000fc40006800000 */
[C---:B------:R-:W-:Y:S01]  /*4980*/  ISETP.GT.AND P4, PT, R0.reuse, R55, PT ;  /* 0x000000370000720c */ /* 0x040fe20003f84270 */
[----:B------:R4:W5:Y:S01]  /*4990*/  MUFU.TANH R15, R29 ;  /* 0x0000001d000f7308 */ /* 0x0009620000002400 */
[C---:B------:R-:W-:Y:S02]  /*49a0*/  ISETP.GT.AND P3, PT, R0.reuse, R57, PT ;  /* 0x000000390000720c */ /* 0x040fe40003f64270 */
[C---:B------:R-:W-:Y:S02]  /*49b0*/  ISETP.GT.AND P1, PT, R0.reuse, R60, PT ;  /* 0x0000003c0000720c */ /* 0x040fe40003f24270 */
[C---:B------:R-:W-:Y:S02]  /*49c0*/  ISETP.GT.AND P2, PT, R0.reuse, R66, PT ;  /* 0x000000420000720c */ /* 0x040fe40003f44270 */
[----:B------:R-:W-:Y:S02]  /*49d0*/  ISETP.GT.AND P5, PT, R0, R69, PT ;  /* 0x000000450000720c */ /* 0x000fe40003fa4270 */
[----:B------:R-:W-:-:S02]  /*49e0*/  FSEL R84, R11, -INF , !P0 ;  /* 0xff8000000b547808 */ /* 0x000fc40004000000 */
[----:B------:R-:W-:Y:S01]  /*49f0*/  FSEL R61, R18, -INF , !P4 ;  /* 0xff800000123d7808 */ /* 0x000fe20006000000 */
[----:B------:R1:W5:Y:S01]  /*4a00*/  MUFU.TANH R11, R2 ;  /* 0x00000002000b7308 */ /* 0x0003620000002400 */
[----:B------:R-:W-:Y:S02]  /*4a10*/  FSEL R70, R17, -INF , !P3 ;  /* 0xff80000011467808 */ /* 0x000fe40005800000 */
[----:B------:R-:W-:Y:S02]  /*4a20*/  FSEL R74, R16, -INF , !P1 ;  /* 0xff800000104a7808 */ /* 0x000fe40004800000 */
[----:B------:R-:W-:Y:S01]  /*4a30*/  FSEL R75, R12, -INF , !P2 ;  /* 0xff8000000c4b7808 */ /* 0x000fe20005000000 */
[----:B----4-:R-:W-:Y:S01]  /*4a40*/  FMUL.FTZ R29, R73, UR7 ;  /* 0x00000007491d7c20 */ /* 0x010fe20008410000 */
[----:B------:R-:W-:Y:S02]  /*4a50*/  FSEL R85, R10, -INF , !P5 ;  /* 0xff8000000a557808 */ /* 0x000fe40006800000 */
[C---:B------:R-:W-:Y:S01]  /*4a60*/  ISETP.GT.AND P4, PT, R0.reuse, R71, PT ;  /* 0x000000470000720c */ /* 0x040fe20003f84270 */
[----:B------:R4:W5:Y:S01]  /*4a70*/  MUFU.TANH R10, R5 ;  /* 0x00000005000a7308 */ /* 0x0009620000002400 */
[----:B------:R-:W-:-:S02]  /*4a80*/  ISETP.GT.AND P3, PT, R0, R77, PT ;  /* 0x0000004d0000720c */ /* 0x000fc40003f64270 */
[C---:B------:R-:W-:Y:S02]  /*4a90*/  ISETP.GT.AND P1, PT, R0.reuse, R80, PT ;  /* 0x000000500000720c */ /* 0x040fe40003f24270 */
[C---:B------:R-:W-:Y:S02]  /*4aa0*/  ISETP.GT.AND P2, PT, R0.reuse, R81, PT ;  /* 0x000000510000720c */ /* 0x040fe40003f44270 */
[C---:B------:R-:W-:Y:S01]  /*4ab0*/  ISETP.GT.AND P0, PT, R0.reuse, R101, PT ;  /* 0x000000650000720c */ /* 0x040fe20003f04270 */
[C---:B-1----:R-:W-:Y:S01]  /*4ac0*/  IMAD.IADD R2, R225.reuse, 0x1, -R54 ;  /* 0x00000001e1027824 */ /* 0x042fe200078e0a36 */
[----:B------:R-:W-:Y:S01]  /*4ad0*/  ISETP.GT.AND P5, PT, R0, R92, PT ;  /* 0x0000005c0000720c */ /* 0x000fe20003fa4270 */
[----:B------:R-:W-:-:S03]  /*4ae0*/  IMAD.IADD R0, R225, 0x1, -R50 ;  /* 0x00000001e1007824 */ /* 0x000fc600078e0a32 */
[----:B------:R-:W-:Y:S02]  /*4af0*/  IABS R3, R2 ;  /* 0x0000000200037213 */ /* 0x000fe40000000000 */
[----:B------:R-:W-:Y:S02]  /*4b00*/  IABS R2, R0 ;  /* 0x0000000000027213 */ /* 0x000fe40000000000 */
[----:B------:R-:W-:Y:S01]  /*4b10*/  IABS R0, R4 ;  /* 0x0000000400007213 */ /* 0x000fe20000000000 */
[----:B----4-:R-:W-:Y:S01]  /*4b20*/  FMUL.FTZ R5, R45, UR7 ;  /* 0x000000072d057c20 */ /* 0x010fe20008410000 */
[----:B------:R-:W-:Y:S01]  /*4b30*/  I2FP.F32.S32 R2, R2 ;  /* 0x0000000200027245 */ /* 0x000fe20000201400 */
[----:B------:R-:W-:Y:S01]  /*4b40*/  FMUL.FTZ R4, R44, UR7 ;  /* 0x000000072c047c20 */ /* 0x000fe20008410000 */
[----:B------:R-:W-:Y:S01]  /*4b50*/  I2FP.F32.S32 R0, R0 ;  /* 0x0000000000007245 */ /* 0x000fe20000201400 */
[----:B------:R1:W-:Y:S01]  /*4b60*/  MUFU.TANH R12, R5 ;  /* 0x00000005000c7308 */ /* 0x0003e20000002400 */
[----:B------:R-:W-:Y:S01]  /*4b70*/  I2FP.F32.S32 R3, R3 ;  /* 0x0000000300037245 */ /* 0x000fe20000201400 */
[----:B------:R-:W-:Y:S01]  /*4b80*/  FFMA.FTZ R22, R2, -UR6, R13 ;  /* 0x8000000602167c23 */ /* 0x000fe2000801000d */
[----:B------:R-:W-:-:S02]  /*4b90*/  IMAD.IADD R2, R225, 0x1, -R76 ;  /* 0x00000001e1027824 */ /* 0x000fc400078e0a4c */
[----:B--2---:R-:W-:Y:S01]  /*4ba0*/  FFMA.FTZ R21, R0, -UR6, R8 ;  /* 0x8000000600157c23 */ /* 0x004fe20008010008 */
[----:B------:R-:W-:Y:S02]  /*4bb0*/  IMAD.IADD R0, R225, 0x1, -R79 ;  /* 0x00000001e1007824 */ /* 0x000fe400078e0a4f */
[----:B---3--:R-:W-:Y:S01]  /*4bc0*/  FFMA.FTZ R23, R3, -UR6, R14 ;  /* 0x8000000603177c23 */ /* 0x008fe2000801000e */
[C---:B------:R-:W-:Y:S01]  /*4bd0*/  IMAD.IADD R3, R225.reuse, 0x1, -R63 ;  /* 0x00000001e1037824 */ /* 0x040fe200078e0a3f */
[----:B------:R2:W3:Y:S08]  /*4be0*/  MUFU.TANH R9, R4 ;  /* 0x0000000400097308 */ /* 0x0004f00000002400 */
[----:B------:R-:W-:Y:S01]  /*4bf0*/  MUFU.TANH R8, R7 ;  /* 0x0000000700087308 */ /* 0x000fe20000002400 */
[----:B-1----:R-:W-:-:S07]  /*4c00*/  IMAD.IADD R5, R225, 0x1, -R78 ;  /* 0x00000001e1057824 */ /* 0x002fce00078e0a4e */
[----:B------:R1:W4:Y:S01]  /*4c10*/  MUFU.TANH R13, R6 ;  /* 0x00000006000d7308 */ /* 0x0003220000002400 */
[----:B--2---:R-:W-:Y:S02]  /*4c20*/  IABS R4, R2 ;  /* 0x0000000200047213 */ /* 0x004fe40000000000 */
[----:B------:R-:W-:Y:S02]  /*4c30*/  IABS R2, R0 ;  /* 0x0000000000027213 */ /* 0x000fe40000000000 */
[----:B------:R-:W-:Y:S02]  /*4c40*/  IABS R0, R3 ;  /* 0x0000000300007213 */ /* 0x000fe40000000000 */
[----:B------:R-:W-:Y:S01]  /*4c50*/  IABS R3, R5 ;  /* 0x0000000500037213 */ /* 0x000fe20000000000 */
[----:B------:R-:W-:Y:S02]  /*4c60*/  IMAD.MOV.U32 R5, RZ, RZ, R4 ;  /* 0x000000ffff057224 */ /* 0x000fe400078e0004 */
[----:B------:R-:W-:-:S02]  /*4c70*/  IMAD.MOV.U32 R4, RZ, RZ, R2 ;  /* 0x000000ffff047224 */ /* 0x000fc400078e0002 */
[----:B------:R-:W-:Y:S01]  /*4c80*/  IMAD.MOV.U32 R2, RZ, RZ, R0 ;  /* 0x000000ffff027224 */ /* 0x000fe200078e0000 */
[----:B------:R-:W-:Y:S01]  /*4c90*/  I2FP.F32.S32 R5, R5 ;  /* 0x0000000500057245 */ /* 0x000fe20000201400 */
[----:B------:R-:W-:Y:S01]  /*4ca0*/  IMAD.MOV.U32 R0, RZ, RZ, R3 ;  /* 0x000000ffff007224 */ /* 0x000fe200078e0003 */
[----:B------:R-:W-:Y:S01]  /*4cb0*/  I2FP.F32.S32 R3, R4 ;  /* 0x0000000400037245 */ /* 0x000fe20000201400 */
[----:B------:R-:W-:Y:S01]  /*4cc0*/  FMUL.FTZ R4, R140, UR7 ;  /* 0x000000078c047c20 */ /* 0x000fe20008410000 */
[----:B------:R-:W-:Y:S01]  /*4cd0*/  I2FP.F32.S32 R2, R2 ;  /* 0x0000000200027245 */ /* 0x000fe20000201400 */
[----:B-----5:R-:W-:Y:S01]  /*4ce0*/  FFMA.FTZ R18, R5, -UR6, R15 ;  /* 0x8000000605127c23 */ /* 0x020fe2000801000f */
[----:B------:R-:W-:Y:S01]  /*4cf0*/  I2FP.F32.S32 R0, R0 ;  /* 0x0000000000007245 */ /* 0x000fe20000201400 */
[----:B------:R-:W-:Y:S01]  /*4d00*/  FFMA.FTZ R17, R3, -UR6, R11 ;  /* 0x8000000603117c23 */ /* 0x000fe2000801000b */
[----:B------:R2:W5:Y:S01]  /*4d10*/  MUFU.TANH R7, R4 ;  /* 0x0000000400077308 */ /* 0x0005620000002400 */
[----:B------:R-:W-:Y:S01]  /*4d20*/  FFMA.FTZ R16, R2, -UR6, R10 ;  /* 0x8000000602107c23 */ /* 0x000fe2000801000a */
[----:B------:R-:W-:-:S02]  /*4d30*/  IMAD.IADD R2, R225, 0x1, -R83 ;  /* 0x00000001e1027824 */ /* 0x000fc400078e0a53 */
[----:B---3--:R-:W-:Y:S01]  /*4d40*/  FFMA.FTZ R15, R0, -UR6, R9 ;  /* 0x80000006000f7c23 */ /* 0x008fe20008010009 */
[C---:B------:R-:W-:Y:S02]  /*4d50*/  IMAD.IADD R0, R225.reuse, 0x1, -R82 ;  /* 0x00000001e1007824 */ /* 0x040fe400078e0a52 */
[----:B-1----:R-:W-:Y:S01]  /*4d60*/  FMUL.FTZ R6, R112, UR7 ;  /* 0x0000000770067c20 */ /* 0x002fe20008410000 */
[----:B------:R-:W-:Y:S01]  /*4d70*/  IMAD.IADD R3, R225, 0x1, -R93 ;  /* 0x00000001e1037824 */ /* 0x000fe200078e0a5d */
[----:B------:R-:W-:Y:S01]  /*4d80*/  IABS R2, R2 ;  /* 0x0000000200027213 */ /* 0x000fe20000000000 */
[----:B------:R-:W-:Y:S01]  /*4d90*/  IMAD.IADD R5, R28, 0x1, -R64 ;  /* 0x000000011c057824 */ /* 0x000fe200078e0a40 */
[----:B------:R-:W-:Y:S01]  /*4da0*/  IABS R0, R0 ;  /* 0x0000000000007213 */ /* 0x000fe20000000000 */
[----:B------:R1:W-:Y:S03]  /*4db0*/  MUFU.TANH R20, R6 ;  /* 0x0000000600147308 */ /* 0x0003e60000002400 */
[----:B------:R-:W-:Y:S01]  /*4dc0*/  IABS R5, R5 ;  /* 0x0000000500057213 */ /* 0x000fe20000000000 */
[----:B--2---:R-:W-:-:S04]  /*4dd0*/  FMUL.FTZ R4, R141, UR7 ;  /* 0x000000078d047c20 */ /* 0x004fc80008410000 */
[----:B------:R2:W3:Y:S01]  /*4de0*/  MUFU.TANH R25, R4 ;  /* 0x0000000400197308 */ /* 0x0004e20000002400 */
[----:B-1----:R-:W-:-:S05]  /*4df0*/  IMAD.IADD R6, R28, 0x1, -R67 ;  /* 0x000000011c067824 */ /* 0x002fca00078e0a43 */
[----:B------:R-:W-:Y:S02]  /*4e00*/  IABS R6, R6 ;  /* 0x0000000600067213 */ /* 0x000fe40000000000 */
[----:B--2---:R-:W-:Y:S01]  /*4e10*/  IABS R4, R3 ;  /* 0x0000000300047213 */ /* 0x004fe20000000000 */
[----:B------:R-:W-:Y:S01]  /*4e20*/  IMAD.MOV.U32 R3, RZ, RZ, R2 ;  /* 0x000000ffff037224 */ /* 0x000fe200078e0002 */
[----:B------:R-:W-:-:S03]  /*4e30*/  I2FP.F32.S32 R2, R0 ;  /* 0x0000000000027245 */ /* 0x000fc60000201400 */
[----:B------:R-:W-:Y:S01]  /*4e40*/  IMAD.MOV.U32 R0, RZ, RZ, R4 ;  /* 0x000000ffff007224 */ /* 0x000fe200078e0004 */
[----:B------:R-:W-:Y:S01]  /*4e50*/  I2FP.F32.S32 R3, R3 ;  /* 0x0000000300037245 */ /* 0x000fe20000201400 */
[----:B------:R-:W-:Y:S02]  /*4e60*/  IMAD.MOV.U32 R4, RZ, RZ, R5 ;  /* 0x000000ffff047224 */ /* 0x000fe400078e0005 */
[----:B------:R-:W-:Y:S01]  /*4e70*/  FFMA.FTZ R12, R2, -UR6, R12 ;  /* 0x80000006020c7c23 */ /* 0x000fe2000801000c */
[----:B------:R-:W-:Y:S01]  /*4e80*/  FMUL.FTZ R5, R113, UR7 ;  /* 0x0000000771057c20 */ /* 0x000fe20008410000 */
[----:B------:R-:W-:Y:S01]  /*4e90*/  I2FP.F32.S32 R0, R0 ;  /* 0x0000000000007245 */ /* 0x000fe20000201400 */
[----:B----4-:R-:W-:Y:S01]  /*4ea0*/  FFMA.FTZ R11, R3, -UR6, R13 ;  /* 0x80000006030b7c23 */ /* 0x010fe2000801000d */
[----:B------:R-:W-:Y:S01]  /*4eb0*/  I2FP.F32.S32 R2, R4 ;  /* 0x0000000400027245 */ /* 0x000fe20000201400 */
[----:B------:R-:W-:Y:S02]  /*4ec0*/  IMAD.IADD R3, R28, 0x1, -R24 ;  /* 0x000000011c037824 */ /* 0x000fe400078e0a18 */
[----:B------:R-:W-:Y:S01]  /*4ed0*/  FMUL.FTZ R4, R104, UR7 ;  /* 0x0000000768047c20 */ /* 0x000fe20008410000 */
[----:B------:R-:W-:Y:S01]  /*4ee0*/  FFMA.FTZ R10, R0, -UR6, R8 ;  /* 0x80000006000a7c23 */ /* 0x000fe20008010008 */
[----:B------:R-:W-:-:S02]  /*4ef0*/  IMAD.IADD R0, R28, 0x1, -R59 ;  /* 0x000000011c007824 */ /* 0x000fc400078e0a3b */
[----:B-----5:R-:W-:Y:S01]  /*4f00*/  FFMA.FTZ R9, R2, -UR6, R7 ;  /* 0x8000000602097c23 */ /* 0x020fe20008010007 */
[----:B------:R-:W-:Y:S01]  /*4f10*/  IMAD.IADD R2, R28, 0x1, -R58 ;  /* 0x000000011c027824 */ /* 0x000fe200078e0a3a */
[----:B------:R1:W2:Y:S01]  /*4f20*/  MUFU.TANH R19, R5 ;  /* 0x0000000500137308 */ /* 0x0002a20000002400 */
[----:B------:R-:W-:Y:S01]  /*4f30*/  IABS R7, R3 ;  /* 0x0000000300077213 */ /* 0x000fe20000000000 */
[----:B------:R-:W-:Y:S01]  /*4f40*/  FMUL.FTZ R8, R105, UR7 ;  /* 0x0000000769087c20 */ /* 0x000fe20008410000 */
[----:B------:R-:W-:Y:S02]  /*4f50*/  IABS R3, R0 ;  /* 0x0000000000037213 */ /* 0x000fe40000000000 */
[----:B------:R-:W-:-:S03]  /*4f60*/  FSEL R36, R9, -INF , !P4 ;  /* 0xff80000009247808 */ /* 0x000fc60006000000 */
[----:B------:R4:W5:Y:S08]  /*4f70*/  MUFU.TANH R14, R4 ;  /* 0x00000004000e7308 */ /* 0x0009700000002400 */
[----:B------:R3:W5:Y:S01]  /*4f80*/  MUFU.TANH R13, R8 ;  /* 0x00000008000d7308 */ /* 0x0007620000002400 */
[----:B-1----:R-:W-:-:S07]  /*4f90*/  IMAD.IADD R5, R28, 0x1, -R65 ;  /* 0x000000011c057824 */ /* 0x002fce00078e0a41 */
[----:B------:R-:W-:Y:S01]  /*4fa0*/  MUFU.TANH R9, R29 ;  /* 0x0000001d00097308 */ /* 0x000fe20000002400 */
        /* <DEDUP_REMOVED lines=9> */
[----:B---3--:R-:W-:Y:S01]  /*5040*/  FFMA.FTZ R8, R2, -UR6, R25 ;  /* 0x8000000602087c23 */ /* 0x008fe20008010019 */
[----:B------:R-:W-:Y:S01]  /*5050*/  I2FP.F32.S32 R6, R7 ;  /* 0x0000000700067245 */ /* 0x000fe20000201400 */
[----:B------:R-:W-:Y:S01]  /*5060*/  FFMA.FTZ R5, R0, -UR6, R20 ;  /* 0x8000000600057c23 */ /* 0x000fe20008010014 */
[----:B------:R-:W-:Y:S01]  /*5070*/  VIADD R0, R225, -UR23 ;  /* 0x80000017e1007c36 */ /* 0x000fe20008000000 */
[----:B------:R-:W-:Y:S01]  /*5080*/  I2FP.F32.S32 R2, R3 ;  /* 0x0000000300027245 */ /* 0x000fe20000201400 */
[----:B--2---:R-:W-:Y:S01]  /*5090*/  FFMA.FTZ R4, R4, -UR6, R19 ;  /* 0x8000000604047c23 */ /* 0x004fe20008010013 */
[----:B-----5:R-:W-:Y:S01]  /*50a0*/  FFMA.FTZ R3, R6, -UR6, R14 ;  /* 0x8000000606037c23 */ /* 0x020fe2000801000e */
[----:B------:R-:W-:Y:S01]  /*50b0*/  FSEL R38, R5, -INF , !P1 ;  /* 0xff80000005267808 */ /* 0x000fe20004800000 */
[----:B------:R1:W2:Y:S01]  /*50c0*/  MUFU.TANH R6, R26 ;  /* 0x0000001a00067308 */ /* 0x0002a20000002400 */
[----:B------:R-:W-:Y:S01]  /*50d0*/  ISETP.GT.AND P1, PT, R0, R43, PT ;  /* 0x0000002b0000720c */ /* 0x000fe20003f24270 */
[----:B------:R-:W-:Y:S01]  /*50e0*/  FFMA.FTZ R2, R2, -UR6, R13 ;  /* 0x8000000602027c23 */ /* 0x000fe2000801000d */
[----:B------:R-:W-:Y:S01]  /*50f0*/  FSEL R37, R8, -INF , !P3 ;  /* 0xff80000008257808 */ /* 0x000fe20005800000 */
[----:B------:R-:W-:Y:S01]  /*5100*/  FMUL.FTZ R7, R121, UR7 ;  /* 0x0000000779077c20 */ /* 0x000fe20008410000 */
[----:B------:R-:W-:Y:S01]  /*5110*/  FSEL R40, R4, -INF , !P2 ;  /* 0xff80000004287808 */ /* 0x000fe20005000000 */
[----:B------:R-:W-:Y:S01]  /*5120*/  FMUL.FTZ R4, R117, UR7 ;  /* 0x0000000775047c20 */ /* 0x000fe20008410000 */
[----:B------:R-:W-:Y:S01]  /*5130*/  ISETP.GT.AND P4, PT, R0, R27, PT ;  /* 0x0000001b0000720c */ /* 0x000fe20003f84270 */
[----:B------:R-:W-:Y:S01]  /*5140*/  FMUL.FTZ R5, R120, UR7 ;  /* 0x0000000778057c20 */ /* 0x000fe20008410000 */
[C---:B------:R-:W-:Y:S01]  /*5150*/  ISETP.GT.AND P3, PT, R0.reuse, R39, PT ;  /* 0x000000270000720c */ /* 0x040fe20003f64270 */
[----:B------:R-:W-:Y:S01]  /*5160*/  MUFU.TANH R14, R4 ;  /* 0x00000004000e7308 */ /* 0x000fe20000002400 */
[----:B------:R-:W-:-:S02]  /*5170*/  ISETP.GT.AND P2, PT, R0, R46, PT ;  /* 0x0000002e0000720c */ /* 0x000fc40003f44270 */
[----:B------:R-:W-:Y:S02]  /*5180*/  FSEL R20, R21, -INF , !P1 ;  /* 0xff80000015147808 */ /* 0x000fe40004800000 */
[----:B------:R-:W-:Y:S01]  /*5190*/  FSEL R41, R3, -INF , !P0 ;  /* 0xff80000003297808 */ /* 0x000fe20004000000 */
[----:B------:R-:W-:Y:S01]  /*51a0*/  FMUL.FTZ R3, R116, UR7 ;  /* 0x0000000774037c20 */ /* 0x000fe20008410000 */
[----:B------:R-:W-:Y:S02]  /*51b0*/  ISETP.GT.AND P1, PT, R0, R68, PT ;  /* 0x000000440000720c */ /* 0x000fe40003f24270 */
[----:B------:R-:W-:Y:S01]  /*51c0*/  FSEL R44, R2, -INF , !P5 ;  /* 0xff800000022c7808 */ /* 0x000fe20006800000 */
[----:B------:R-:W-:Y:S01]  /*51d0*/  IMAD.IADD R2, R225, 0x1, -R64 ;  /* 0x00000001e1027824 */ /* 0x000fe200078e0a40 */
[----:B------:R-:W-:Y:S02]  /*51e0*/  FSEL R13, R23, -INF , !P4 ;  /* 0xff800000170d7808 */ /* 0x000fe40006000000 */
[----:B------:R-:W-:-:S02]  /*51f0*/  FSEL R19, R22, -INF , !P3 ;  /* 0xff80000016137808 */ /* 0x000fc40005800000 */
[----:B------:R-:W-:Y:S02]  /*5200*/  FSEL R18, R18, -INF , !P2 ;  /* 0xff80000012127808 */ /* 0x000fe40005000000 */
[C---:B------:R-:W-:Y:S02]  /*5210*/  ISETP.GT.AND P0, PT, R0.reuse, R55, PT ;  /* 0x000000370000720c */ /* 0x040fe40003f04270 */
[C---:B------:R-:W-:Y:S02]  /*5220*/  ISETP.GT.AND P5, PT, R0.reuse, R57, PT ;  /* 0x000000390000720c */ /* 0x040fe40003fa4270 */
[C---:B------:R-:W-:Y:S02]  /*5230*/  ISETP.GT.AND P4, PT, R0.reuse, R60, PT ;  /* 0x0000003c0000720c */ /* 0x040fe40003f84270 */
[C---:B------:R-:W-:Y:S02]  /*5240*/  ISETP.GT.AND P3, PT, R0.reuse, R66, PT ;  /* 0x000000420000720c */ /* 0x040fe40003f64270 */
[----:B------:R-:W-:-:S02]  /*5250*/  ISETP.GT.AND P2, PT, R0, R69, PT ;  /* 0x000000450000720c */ /* 0x000fc40003f44270 */
[----:B------:R-:W-:Y:S02]  /*5260*/  FSEL R32, R11, -INF , !P1 ;  /* 0xff8000000b207808 */ /* 0x000fe40004800000 */
[----:B------:R3:W4:Y:S01]  /*5270*/  MUFU.TANH R11, R3 ;  /* 0x00000003000b7308 */ /* 0x0007220000002400 */
[----:B------:R-:W-:Y:S02]  /*5280*/  FSEL R17, R17, -INF , !P0 ;  /* 0xff80000011117808 */ /* 0x000fe40004000000 */
[----:B------:R-:W-:Y:S01]  /*5290*/  FSEL R21, R16, -INF , !P5 ;  /* 0xff80000010157808 */ /* 0x000fe20006800000 */
[----:B------:R-:W-:Y:S01]  /*52a0*/  FMUL.FTZ R16, R91, UR7 ;  /* 0x000000075b107c20 */ /* 0x000fe20008410000 */
[----:B------:R-:W-:Y:S01]  /*52b0*/  FSEL R22, R15, -INF , !P4 ;  /* 0xff8000000f167808 */ /* 0x000fe20006000000 */
[----:B------:R-:W-:Y:S01]  /*52c0*/  FMUL.FTZ R15, R90, UR7 ;  /* 0x000000075a0f7c20 */ /* 0x000fe20008410000 */
[----:B-1----:R-:W-:Y:S02]  /*52d0*/  FSEL R26, R12, -INF , !P3 ;  /* 0xff8000000c1a7808 */ /* 0x002fe40005800000 */
[----:B------:R-:W-:Y:S01]  /*52e0*/  FSEL R34, R10, -INF , !P2 ;  /* 0xff8000000a227808 */ /* 0x000fe20005000000 */
[----:B------:R1:W5:Y:S01]  /*52f0*/  MUFU.TANH R12, R5 ;  /* 0x00000005000c7308 */ /* 0x0003620000002400 */
[----:B------:R-:W-:-:S02]  /*5300*/  ISETP.GT.AND P0, PT, R0, R71, PT ;  /* 0x000000470000720c */ /* 0x000fc40003f04270 */
[C---:B------:R-:W-:Y:S02]  /*5310*/  ISETP.GT.AND P5, PT, R0.reuse, R77, PT ;  /* 0x0000004d0000720c */ /* 0x040fe40003fa4270 */
[C---:B------:R-:W-:Y:S02]  /*5320*/  ISETP.GT.AND P4, PT, R0.reuse, R80, PT ;  /* 0x000000500000720c */ /* 0x040fe40003f84270 */
[C---:B------:R-:W-:Y:S01]  /*5330*/  ISETP.GT.AND P3, PT, R0.reuse, R81, PT ;  /* 0x000000510000720c */ /* 0x040fe20003f64270 */
[C---:B---3--:R-:W-:Y:S01]  /*5340*/  IMAD.IADD R3, R225.reuse, 0x1, -R58 ;  /* 0x00000001e1037824 */ /* 0x048fe200078e0a3a */
[C---:B------:R-:W-:Y:S01]  /*5350*/  ISETP.GT.AND P1, PT, R0.reuse, R101, PT ;  /* 0x000000650000720c */ /* 0x040fe20003f24270 */
[----:B------:R3:W5:Y:S01]  /*5360*/  MUFU.TANH R10, R7 ;  /* 0x00000007000a7308 */ /* 0x0007620000002400 */
[----:B------:R-:W-:Y:S02]  /*5370*/  ISETP.GT.AND P2, PT, R0, R92, PT ;  /* 0x0000005c0000720c */ /* 0x000fe40003f44270 */
[----:B------:R-:W-:Y:S01]  /*5380*/  IABS R0, R2 ;  /* 0x0000000200007213 */ /* 0x000fe20000000000 */
[----:B------:R-:W-:Y:S01]  /*5390*/  IMAD.IADD R2, R225, 0x1, -R59 ;  /* 0x00000001e1027824 */ /* 0x000fe200078e0a3b */
[----:B------:R-:W-:-:S02]  /*53a0*/  IABS R3, R3 ;  /* 0x0000000300037213 */ /* 0x000fc40000000000 */
[----:B------:R-:W-:Y:S02]  /*53b0*/  I2FP.F32.S32 R4, R0 ;  /* 0x0000000000047245 */ /* 0x000fe40000201400 */
[----:B------:R-:W-:Y:S01]  /*53c0*/  IABS R0, R2 ;  /* 0x0000000200007213 */ /* 0x000fe20000000000 */
[----:B------:R-:W-:Y:S02]  /*53d0*/  IMAD.MOV.U32 R2, RZ, RZ, R3 ;  /* 0x000000ffff027224 */ /* 0x000fe400078e0003 */
[----:B--2---:R-:W-:Y:S01]  /*53e0*/  FFMA.FTZ R8, R4, -UR6, R6 ;  /* 0x8000000604087c23 */ /* 0x004fe20008010006 */
[C---:B------:R-:W-:Y:S02]  /*53f0*/  IMAD.IADD R6, R225.reuse, 0x1, -R24 ;  /* 0x00000001e1067824 */ /* 0x040fe400078e0a18 */
[----:B------:R-:W-:Y:S01]  /*5400*/  IMAD.MOV.U32 R3, RZ, RZ, R0 ;  /* 0x000000ffff037224 */ /* 0x000fe200078e0000 */
[----:B------:R-:W-:Y:S01]  /*5410*/  I2FP.F32.S32 R2, R2 ;  /* 0x0000000200027245 */ /* 0x000fe20000201400 */
[----:B------:R-:W-:-:S02]  /*5420*/  IMAD.IADD R0, R225, 0x1, -R65 ;  /* 0x00000001e1007824 */ /* 0x000fc400078e0a41 */
[----:B------:R-:W-:Y:S01]  /*5430*/  IMAD.IADD R4, R225, 0x1, -R67 ;  /* 0x00000001e1047824 */ /* 0x000fe200078e0a43 */
[----:B-1----:R-:W-:Y:S01]  /*5440*/  I2FP.F32.S32 R5, R3 ;  /* 0x0000000300057245 */ /* 0x002fe20000201400 */
[----:B---3--:R-:W-:Y:S01]  /*5450*/  FFMA.FTZ R7, R2, -UR6, R9 ;  /* 0x8000000602077c23 */ /* 0x008fe20008010009 */
[----:B------:R-:W-:Y:S01]  /*5460*/  IABS R2, R0 ;  /* 0x0000000000027213 */ /* 0x000fe20000000000 */
[----:B------:R-:W1:Y:S01]  /*5470*/  MUFU.TANH R9, R15 ;  /* 0x0000000f00097308 */ /* 0x000e620000002400 */
[----:B------:R-:W-:Y:S01]  /*5480*/  IABS R0, R6 ;  /* 0x0000000600007213 */ /* 0x000fe20000000000 */
[----:B----4-:R-:W-:Y:S01]  /*5490*/  FFMA.FTZ R6, R5, -UR6, R11 ;  /* 0x8000000605067c23 */ /* 0x010fe2000801000b */
[----:B------:R-:W-:Y:S01]  /*54a0*/  IABS R3, R4 ;  /* 0x0000000400037213 */ /* 0x000fe20000000000 */
[----:B------:R-:W-:Y:S02]  /*54b0*/  IMAD.MOV.U32 R4, RZ, RZ, R2 ;  /* 0x000000ffff047224 */ /* 0x000fe400078e0002 */
[----:B------:R-:W-:Y:S01]  /*54c0*/  IMAD.MOV.U32 R2, RZ, RZ, R0 ;  /* 0x000000ffff027224 */ /* 0x000fe200078e0000 */
[----:B------:R-:W-:Y:S01]  /*54d0*/  FSEL R25, R6, -INF , !P4 ;  /* 0xff80000006197808 */ /* 0x000fe20006000000 */
[----:B------:R-:W-:Y:S01]  /*54e0*/  IMAD.MOV.U32 R0, RZ, RZ, R3 ;  /* 0x000000ffff007224 */ /* 0x000fe200078e0003 */
[----:B------:R-:W-:Y:S01]  /*54f0*/  I2FP.F32.S32 R4, R4 ;  /* 0x0000000400047245 */ /* 0x000fe20000201400 */
[----:B------:R-:W-:Y:S01]  /*5500*/  VIADD R11, R225, 0x48 ;  /* 0x00000048e10b7836 */ /* 0x000fe20000000000 */
[----:B------:R-:W-:Y:S01]  /*5510*/  I2FP.F32.S32 R2, R2 ;  /* 0x0000000200027245 */ /* 0x000fe20000201400 */
[----:B------:R-:W2:Y:S01]  /*5520*/  MUFU.TANH R6, R16 ;  /* 0x0000001000067308 */ /* 0x000ea20000002400 */
[----:B------:R-:W-:Y:S01]  /*5530*/  I2FP.F32.S32 R0, R0 ;  /* 0x0000000000007245 */ /* 0x000fe20000201400 */
[----:B------:R-:W-:-:S02]  /*5540*/  IMAD.IADD R3, R11, 0x1, -R54 ;  /* 0x000000010b037824 */ /* 0x000fc400078e0a36 */
[----:B------:R-:W-:Y:S01]  /*5550*/  FFMA.FTZ R5, R4, -UR6, R14 ;  /* 0x8000000604057c23 */ /* 0x000fe2000801000e */
[----:B-----5:R-:W-:Y:S01]  /*5560*/  FFMA.FTZ R2, R2, -UR6, R12 ;  /* 0x8000000602027c23 */ /* 0x020fe2000801000c */
[----:B------:R-:W-:Y:S01]  /*5570*/  ISETP.GE.AND P4, PT, R27, R230, PT ;  /* 0x000000e61b00720c */ /* 0x000fe20003f86270 */
[----:B------:R-:W-:Y:S01]  /*5580*/  FFMA.FTZ R4, R0, -UR6, R10 ;  /* 0x8000000600047c23 */ /* 0x000fe2000801000a */
[----:B------:R-:W-:Y:S02]  /*5590*/  IABS R0, R3 ;  /* 0x0000000300007213 */ /* 0x000fe40000000000 */
[----:B------:R-:W-:Y:S01]  /*55a0*/  FSEL R10, R8, -INF , !P0 ;  /* 0xff800000080a7808 */ /* 0x000fe20004000000 */
[----:B------:R-:W-:Y:S01]  /*55b0*/  VIADD R8, R11, -UR23 ;  /* 0x800000170b087c36 */ /* 0x000fe20008000000 */
[----:B------:R-:W-:Y:S02]  /*55c0*/  I2FP.F32.S32 R0, R0 ;  /* 0x0000000000007245 */ /* 0x000fe40000201400 */
[----:B------:R-:W-:Y:S01]  /*55d0*/  FSEL R31, R5, -INF , !P3 ;  /* 0xff800000051f7808 */ /* 0x000fe20005800000 */
[----:B------:R-:W-:Y:S01]  /*55e0*/  FMUL.FTZ R5, R86, UR7 ;  /* 0x0000000756057c20 */ /* 0x000fe20008410000 */
[----:B------:R-:W-:Y:S01]  /*55f0*/  FSEL R33, R2, -INF , !P1 ;  /* 0xff80000002217808 */ /* 0x000fe20004800000 */
[----:B-1----:R-:W-:Y:S01]  /*5600*/  FFMA.FTZ R3, R0, -UR6, R9 ;  /* 0x8000000600037c23 */ /* 0x002fe20008010009 */
[C---:B------:R-:W-:Y:S01]  /*5610*/  IMAD.IADD R0, R11.reuse, 0x1, -R50 ;  /* 0x000000010b007824 */ /* 0x040fe200078e0a32 */
[----:B------:R-:W-:Y:S01]  /*5620*/  FSEL R9, R4, -INF , !P2 ;  /* 0xff80000004097808 */ /* 0x000fe20005000000 */
[----:B------:R-:W-:Y:S01]  /*5630*/  IMAD.IADD R4, R11, 0x1, -R62 ;  /* 0x000000010b047824 */ /* 0x000fe200078e0a3e */
[----:B------:R-:W-:Y:S01]  /*5640*/  ISETP.GT.AND P1, PT, R8, R27, PT ;  /* 0x0000001b0800720c */ /* 0x000fe20003f24270 */
[----:B------:R-:W1:Y:S01]  /*5650*/  MUFU.TANH R5, R5 ;  /* 0x0000000500057308 */ /* 0x000e620000002400 */
[----:B------:R-:W-:-:S02]  /*5660*/  IABS R0, R0 ;  /* 0x0000000000007213 */ /* 0x000fc40000000000 */
[----:B------:R-:W-:Y:S02]  /*5670*/  ISETP.GE.AND P3, PT, R27, R232, PT ;  /* 0x000000e81b00720c */ /* 0x000fe40003f66270 */
[----:B------:R-:W-:Y:S02]  /*5680*/  I2FP.F32.S32 R2, R0 ;  /* 0x0000000000027245 */ /* 0x000fe40000201400 */
[----:B------:R-:W-:Y:S02]  /*5690*/  FSEL R0, R3, -INF , !P1 ;  /* 0xff80000003007808 */ /* 0x000fe40004800000 */
[----:B------:R-:W-:Y:S01]  /*56a0*/  IABS R4, R4 ;  /* 0x0000000400047213 */ /* 0x000fe20000000000 */
[----:B--2---:R-:W-:Y:S01]  /*56b0*/  FFMA.FTZ R3, R2, -UR6, R6 ;  /* 0x8000000602037c23 */ /* 0x004fe20008010006 */
[----:B------:R-:W-:Y:S02]  /*56c0*/  FSEL R23, R0, -INF , !P3 ;  /* 0xff80000000177808 */ /* 0x000fe40005800000 */
[----:B------:R-:W-:Y:S01]  /*56d0*/  ISETP.GT.AND P1, PT, R8, R39, PT ;  /* 0x000000270800720c */ /* 0x000fe20003f24270 */
[----:B------:R-:W-:Y:S01]  /*56e0*/  IMAD.MOV.U32 R0, RZ, RZ, R4 ;  /* 0x000000ffff007224 */ /* 0x000fe200078e0004 */
[----:B------:R-:W-:Y:S01]  /*56f0*/  FSEL R14, R7, -INF , !P5 ;  /* 0xff800000070e7808 */ /* 0x000fe20006800000 */
[----:B------:R-:W-:Y:S01]  /*5700*/  FMUL.FTZ R7, R87, UR7 ;  /* 0x0000000757077c20 */ /* 0x000fe20008410000 */
[----:B------:R-:W-:Y:S01]  /*5710*/  FSEL R16, R42, -INF , !P4 ;  /* 0xff8000002a107808 */ /* 0x000fe20006000000 */
[----:B------:R-:W-:Y:S01]  /*5720*/  IMAD.IADD R4, R11, 0x1, -R79 ;  /* 0x000000010b047824 */ /* 0x000fe200078e0a4f */
[----:B------:R-:W-:Y:S01]  /*5730*/  I2FP.F32.S32 R2, R0 ;  /* 0x0000000000027245 */ /* 0x000fe20000201400 */
[----:B------:R2:W3:Y:S01]  /*5740*/  MUFU.TANH R6, R7 ;  /* 0x0000000700067308 */ /* 0x0004e20000002400 */
[----:B------:R-:W-:-:S02]  /*5750*/  FSEL R0, R3, -INF , !P1 ;  /* 0xff80000003007808 */ /* 0x000fc40004800000 */
[----:B------:R-:W-:Y:S01]  /*5760*/  ISETP.GE.AND P5, PT, R27, R231, PT ;  /* 0x000000e71b00720c */ /* 0x000fe20003fa6270 */
[----:B-1----:R-:W-:Y:S01]  /*5770*/  FFMA.FTZ R3, R2, -UR6, R5 ;  /* 0x8000000602037c23 */ /* 0x002fe20008010005 */
[----:B------:R-:W-:Y:S01]  /*5780*/  ISETP.GE.AND P4, PT, R39, R232, PT ;  /* 0x000000e82700720c */ /* 0x000fe20003f86270 */
[----:B------:R-:W-:Y:S02]  /*5790*/  IMAD.IADD R2, R11, 0x1, -R76 ;  /* 0x000000010b027824 */ /* 0x000fe400078e0a4c */
[----:B------:R-:W-:Y:S01]  /*57a0*/  FMUL.FTZ R5, R98, UR7 ;  /* 0x0000000762057c20 */ /* 0x000fe20008410000 */
[----:B------:R-:W-:Y:S02]  /*57b0*/  FSEL R54, R94, -INF , !P5 ;  /* 0xff8000005e367808 */ /* 0x000fe40006800000 */
[----:B------:R-:W-:Y:S02]  /*57c0*/  FSEL R30, R0, -INF , !P4 ;  /* 0xff800000001e7808 */ /* 0x000fe40006000000 */
[----:B------:R-:W-:Y:S01]  /*57d0*/  ISETP.GE.AND P5, PT, R39, R230, PT ;  /* 0x000000e62700720c */ /* 0x000fe20003fa6270 */
[----:B------:R-:W1:Y:S01]  /*57e0*/  MUFU.TANH R5, R5 ;  /* 0x0000000500057308 */ /* 0x000e620000002400 */
[----:B------:R-:W-:-:S02]  /*57f0*/  IABS R0, R2 ;  /* 0x0000000200007213 */ /* 0x000fc40000000000 */
[----:B------:R-:W-:Y:S02]  /*5800*/  ISETP.GT.AND P1, PT, R8, R43, PT ;  /* 0x0000002b0800720c */ /* 0x000fe40003f24270 */
[----:B------:R-:W-:Y:S01]  /*5810*/  FSEL R15, R47, -INF , !P5 ;  /* 0xff8000002f0f7808 */ /* 0x000fe20006800000 */
[----:B--2---:R-:W-:Y:S01]  /*5820*/  FMUL.FTZ R7, R99, UR7 ;  /* 0x0000000763077c20 */ /* 0x004fe20008410000 */
[----:B------:R-:W-:Y:S02]  /*5830*/  I2FP.F32.S32 R2, R0 ;  /* 0x0000000000027245 */ /* 0x000fe40000201400 */
[----:B------:R-:W-:Y:S02]  /*5840*/  ISETP.GE.AND P5, PT, R43, R232, PT ;  /* 0x000000e82b00720c */ /* 0x000fe40003fa6270 */
[----:B------:R-:W-:Y:S01]  /*5850*/  FSEL R0, R3, -INF , !P1 ;  /* 0xff80000003007808 */ /* 0x000fe20004800000 */
[----:B---3--:R-:W-:Y:S01]  /*5860*/  FFMA.FTZ R3, R2, -UR6, R6 ;  /* 0x8000000602037c23 */ /* 0x008fe20008010006 */
[----:B------:R-:W-:Y:S01]  /*5870*/  IABS R4, R4 ;  /* 0x0000000400047213 */ /* 0x000fe20000000000 */
[----:B------:R2:W3:Y:S01]  /*5880*/  MUFU.TANH R6, R7 ;  /* 0x0000000700067308 */ /* 0x0004e20000002400 */
[----:B------:R-:W-:-:S02]  /*5890*/  ISETP.GE.AND P0, PT, R27, R229, PT ;  /* 0x000000e51b00720c */ /* 0x000fc40003f06270 */
[----:B------:R-:W-:Y:S01]  /*58a0*/  FSEL R29, R0, -INF , !P5 ;  /* 0xff800000001d7808 */ /* 0x000fe20006800000 */
[----:B------:R-:W-:Y:S01]  /*58b0*/  IMAD.MOV.U32 R0, RZ, RZ, R4 ;  /* 0x000000ffff007224 */ /* 0x000fe200078e0004 */
[----:B------:R-:W-:Y:S01]  /*58c0*/  FSEL R51, R13, -INF , !P0 ;  /* 0xff8000000d337808 */ /* 0x000fe20004000000 */
[----:B------:R-:W-:Y:S01]  /*58d0*/  IMAD.IADD R4, R11, 0x1, -R78 ;  /* 0x000000010b047824 */ /* 0x000fe200078e0a4e */
[----:B------:R-:W-:Y:S02]  /*58e0*/  ISETP.GE.AND P0, PT, R39, R231, PT ;  /* 0x000000e72700720c */ /* 0x000fe40003f06270 */
[----:B------:R-:W-:Y:S02]  /*58f0*/  ISETP.GT.AND P1, PT, R8, R46, PT ;  /* 0x0000002e0800720c */ /* 0x000fe40003f24270 */
[----:B------:R-:W-:Y:S02]  /*5900*/  FSEL R53, R100, -INF , !P0 ;  /* 0xff80000064357808 */ /* 0x000fe40004000000 */
[----:B------:R-:W-:-:S02]  /*5910*/  I2FP.F32.S32 R2, R0 ;  /* 0x0000000000027245 */ /* 0x000fc40000201400 */
[----:B------:R-:W-:Y:S02]  /*5920*/  ISETP.GE.AND P2, PT, R39, R229, PT ;  /* 0x000000e52700720c */ /* 0x000fe40003f46270 */
[----:B------:R-:W-:Y:S01]  /*5930*/  ISETP.GE.AND P0, PT, R43, R230, PT ;  /* 0x000000e62b00720c */ /* 0x000fe20003f06270 */
[----:B--2---:R-:W-:Y:S01]  /*5940*/  FMUL.FTZ R7, R111, UR7 ;  /* 0x000000076f077c20 */ /* 0x004fe20008410000 */
[----:B------:R-:W-:Y:S01]  /*5950*/  FSEL R0, R3, -INF , !P1 ;  /* 0xff80000003007808 */ /* 0x000fe20004800000 */
[----:B-1----:R-:W-:Y:S01]  /*5960*/  FFMA.FTZ R3, R2, -UR6, R5 ;  /* 0x8000000602037c23 */ /* 0x002fe20008010005 */
[----:B------:R-:W-:Y:S01]  /*5970*/  FSEL R49, R19, -INF , !P2 ;  /* 0xff80000013317808 */ /* 0x000fe20005000000 */
[----:B------:R-:W-:Y:S01]  /*5980*/  IMAD.IADD R2, R11, 0x1, -R63 ;  /* 0x000000010b027824 */ /* 0x000fe200078e0a3f */
[----:B------:R-:W-:Y:S01]  /*5990*/  FSEL R13, R48, -INF , !P0 ;  /* 0xff800000300d7808 */ /* 0x000fe20004000000 */
[----:B------:R-:W-:Y:S01]  /*59a0*/  FMUL.FTZ R5, R110, UR7 ;  /* 0x000000076e057c20 */ /* 0x000fe20008410000 */
[----:B------:R-:W-:-:S02]  /*59b0*/  ISETP.GE.AND P2, PT, R43, R231, PT ;  /* 0x000000e72b00720c */ /* 0x000fc40003f46270 */
[----:B------:R-:W-:Y:S02]  /*59c0*/  ISETP.GE.AND P0, PT, R46, R232, PT ;  /* 0x000000e82e00720c */ /* 0x000fe40003f06270 */
[----:B------:R-:W-:Y:S01]  /*59d0*/  FSEL R52, R102, -INF , !P2 ;  /* 0xff80000066347808 */ /* 0x000fe20005000000 */
[----:B------:R-:W1:Y:S01]  /*59e0*/  MUFU.TANH R5, R5 ;  /* 0x0000000500057308 */ /* 0x000e620000002400 */
[----:B------:R-:W-:Y:S02]  /*59f0*/  FSEL R28, R0, -INF , !P0 ;  /* 0xff800000001c7808 */ /* 0x000fe40004000000 */
[----:B------:R-:W-:Y:S02]  /*5a00*/  ISETP.GE.AND P2, PT, R46, R230, PT ;  /* 0x000000e62e00720c */ /* 0x000fe40003f46270 */
[----:B------:R-:W-:Y:S02]  /*5a10*/  IABS R0, R2 ;  /* 0x0000000200007213 */ /* 0x000fe40000000000 */
[----:B------:R-:W-:-:S02]  /*5a20*/  ISETP.GT.AND P1, PT, R8, R55, PT ;  /* 0x000000370800720c */ /* 0x000fc40003f24270 */
[----:B------:R-:W-:Y:S02]  /*5a30*/  FSEL R12, R56, -INF , !P2 ;  /* 0xff800000380c7808 */ /* 0x000fe40005000000 */
        /* <DEDUP_REMOVED lines=25> */
[C---:B------:R-:W-:Y:S02]  /*5bd0*/  ISETP.GE.AND P3, PT, R57.reuse, R232, PT ;  /* 0x000000e83900720c */ /* 0x040fe40003f66270 */
[----:B------:R-:W-:Y:S01]  /*5be0*/  FSEL R147, R132, -INF , !P4 ;  /* 0xff80000084937808 */ /* 0x000fe20006000000 */
[----:B------:R-:W1:Y:S01]  /*5bf0*/  MUFU.TANH R5, R5 ;  /* 0x0000000500057308 */ /* 0x000e620000002400 */
[----:B------:R-:W-:Y:S02]  /*5c00*/  FSEL R62, R0, -INF , !P3 ;  /* 0xff800000003e7808 */ /* 0x000fe40005800000 */
[----:B------:R-:W-:Y:S02]  /*5c10*/  ISETP.GE.AND P4, PT, R57, R230, PT ;  /* 0x000000e63900720c */ /* 0x000fe40003f86270 */
[----:B------:R-:W-:Y:S02]  /*5c20*/  IABS R0, R2 ;  /* 0x0000000200007213 */ /* 0x000fe40000000000 */
[----:B------:R-:W-:-:S02]  /*5c30*/  ISETP.GT.AND P1, PT, R8, R60, PT ;  /* 0x0000003c0800720c */ /* 0x000fc40003f24270 */
[----:B------:R-:W-:Y:S02]  /*5c40*/  ISETP.GE.AND P5, PT, R55, R229, PT ;  /* 0x000000e53700720c */ /* 0x000fe40003fa6270 */
[----:B------:R-:W-:Y:S02]  /*5c50*/  FSEL R55, R70, -INF , !P4 ;  /* 0xff80000046377808 */ /* 0x000fe40006000000 */
[----:B------:R-:W-:Y:S02]  /*5c60*/  I2FP.F32.S32 R2, R0 ;  /* 0x0000000000027245 */ /* 0x000fe40000201400 */
[----:B------:R-:W-:Y:S02]  /*5c70*/  ISETP.GE.AND P4, PT, R60, R232, PT ;  /* 0x000000e83c00720c */ /* 0x000fe40003f86270 */
[----:B------:R-:W-:Y:S01]  /*5c80*/  FSEL R0, R3, -INF , !P1 ;  /* 0xff80000003007808 */ /* 0x000fe20004800000 */
[----:B---3--:R-:W-:Y:S01]  /*5c90*/  FFMA.FTZ R3, R2, -UR6, R6 ;  /* 0x8000000602037c23 */ /* 0x008fe20008010006 */
[----:B------:R-:W-:Y:S01]  /*5ca0*/  IABS R4, R4 ;  /* 0x0000000400047213 */ /* 0x000fe20000000000 */
[----:B------:R2:W3:Y:S01]  /*5cb0*/  MUFU.TANH R6, R7 ;  /* 0x0000000700067308 */ /* 0x0004e20000002400 */
[----:B------:R-:W-:-:S02]  /*5cc0*/  FSEL R105, R0, -INF , !P4 ;  /* 0xff80000000697808 */ /* 0x000fc40006000000 */
[----:B------:R-:W-:Y:S01]  /*5cd0*/  FSEL R146, R17, -INF , !P5 ;  /* 0xff80000011927808 */ /* 0x000fe20006800000 */
[----:B------:R-:W-:Y:S01]  /*5ce0*/  IMAD.MOV.U32 R0, RZ, RZ, R4 ;  /* 0x000000ffff007224 */ /* 0x000fe200078e0004 */
[----:B------:R-:W-:Y:S01]  /*5cf0*/  ISETP.GE.AND P5, PT, R57, R231, PT ;  /* 0x000000e73900720c */ /* 0x000fe20003fa6270 */
[----:B------:R-:W-:Y:S01]  /*5d00*/  IMAD.IADD R4, R11, 0x1, -R64 ;  /* 0x000000010b047824 */ /* 0x000fe200078e0a40 */
[----:B------:R-:W-:Y:S02]  /*5d10*/  ISETP.GT.AND P1, PT, R8, R66, PT ;  /* 0x000000420800720c */ /* 0x000fe40003f24270 */
[----:B------:R-:W-:Y:S02]  /*5d20*/  FSEL R145, R145, -INF , !P5 ;  /* 0xff80000091917808 */ /* 0x000fe40006800000 */
[----:B------:R-:W-:Y:S02]  /*5d30*/  I2FP.F32.S32 R2, R0 ;  /* 0x0000000000027245 */ /* 0x000fe40000201400 */
[----:B------:R-:W-:-:S02]  /*5d40*/  ISETP.GE.AND P0, PT, R57, R229, PT ;  /* 0x000000e53900720c */ /* 0x000fc40003f06270 */
[----:B------:R-:W-:Y:S02]  /*5d50*/  ISETP.GE.AND P5, PT, R60, R230, PT ;  /* 0x000000e63c00720c */ /* 0x000fe40003fa6270 */
[----:B------:R-:W-:Y:S01]  /*5d60*/  FSEL R0, R3, -INF , !P1 ;  /* 0xff80000003007808 */ /* 0x000fe20004800000 */
[----:B-1----:R-:W-:Y:S01]  /*5d70*/  FFMA.FTZ R3, R2, -UR6, R5 ;  /* 0x8000000602037c23 */ /* 0x002fe20008010005 */
[----:B------:R-:W-:Y:S01]  /*5d80*/  FSEL R139, R21, -INF , !P0 ;  /* 0xff800000158b7808 */ /* 0x000fe20004000000 */
[----:B------:R-:W-:Y:S01]  /*5d90*/  IMAD.IADD R2, R11, 0x1, -R93 ;  /* 0x000000010b027824 */ /* 0x000fe200078e0a5d */
[----:B------:R-:W-:Y:S01]  /*5da0*/  FSEL R61, R74, -INF , !P5 ;  /* 0xff8000004a3d7808 */ /* 0x000fe20006800000 */
[----:B------:R-:W-:Y:S01]  /*5db0*/  FMUL.FTZ R5, R142, UR7 ;  /* 0x000000078e057c20 */ /* 0x000fe20008410000 */
[----:B------:R-:W-:Y:S01]  /*5dc0*/  ISETP.GE.AND P0, PT, R60, R231, PT ;  /* 0x000000e73c00720c */ /* 0x000fe20003f06270 */
[----:B--2---:R-:W-:Y:S01]  /*5dd0*/  FMUL.FTZ R7, R143, UR7 ;  /* 0x000000078f077c20 */ /* 0x004fe20008410000 */
[----:B------:R-:W-:-:S02]  /*5de0*/  ISETP.GE.AND P5, PT, R66, R232, PT ;  /* 0x000000e84200720c */ /* 0x000fc40003fa6270 */
[----:B------:R-:W-:Y:S01]  /*5df0*/  FSEL R144, R144, -INF , !P0 ;  /* 0xff80000090907808 */ /* 0x000fe20004000000 */
[----:B------:R-:W1:Y:S01]  /*5e00*/  MUFU.TANH R5, R5 ;  /* 0x0000000500057308 */ /* 0x000e620000002400 */
[----:B------:R-:W-:Y:S02]  /*5e10*/  FSEL R100, R0, -INF , !P5 ;  /* 0xff80000000647808 */ /* 0x000fe40006800000 */
[----:B------:R-:W-:Y:S02]  /*5e20*/  ISETP.GE.AND P0, PT, R66, R230, PT ;  /* 0x000000e64200720c */ /* 0x000fe40003f06270 */
[----:B------:R-:W-:Y:S02]  /*5e30*/  IABS R0, R2 ;  /* 0x0000000200007213 */ /* 0x000fe40000000000 */
[----:B------:R-:W-:Y:S02]  /*5e40*/  ISETP.GT.AND P1, PT, R8, R68, PT ;  /* 0x000000440800720c */ /* 0x000fe40003f24270 */
[----:B------:R-:W-:-:S02]  /*5e50*/  ISETP.GE.AND P2, PT, R60, R229, PT ;  /* 0x000000e53c00720c */ /* 0x000fc40003f46270 */
[----:B------:R-:W-:Y:S02]  /*5e60*/  FSEL R60, R75, -INF , !P0 ;  /* 0xff8000004b3c7808 */ /* 0x000fe40004000000 */
[----:B------:R-:W-:Y:S02]  /*5e70*/  I2FP.F32.S32 R2, R0 ;  /* 0x0000000000027245 */ /* 0x000fe40000201400 */
[----:B------:R-:W-:Y:S02]  /*5e80*/  ISETP.GE.AND P0, PT, R68, R232, PT ;  /* 0x000000e84400720c */ /* 0x000fe40003f06270 */
[----:B------:R-:W-:Y:S01]  /*5e90*/  FSEL R0, R3, -INF , !P1 ;  /* 0xff80000003007808 */ /* 0x000fe20004800000 */
[----:B---3--:R-:W-:Y:S01]  /*5ea0*/  FFMA.FTZ R3, R2, -UR6, R6 ;  /* 0x8000000602037c23 */ /* 0x008fe20008010006 */
[----:B------:R-:W-:Y:S01]  /*5eb0*/  IABS R4, R4 ;  /* 0x0000000400047213 */ /* 0x000fe20000000000 */
[----:B------:R-:W2:Y:S01]  /*5ec0*/  MUFU.TANH R6, R7 ;  /* 0x0000000700067308 */ /* 0x000ea20000002400 */
        /* <DEDUP_REMOVED lines=16> */
[----:B------:R-:W-:Y:S02]  /*5fd0*/  ISETP.GE.AND P3, PT, R68, R231, PT ;  /* 0x000000e74400720c */ /* 0x000fe40003f66270 */
[----:B------:R-:W-:-:S02]  /*5fe0*/  ISETP.GE.AND P2, PT, R69, R232, PT ;  /* 0x000000e84500720c */ /* 0x000fc40003f46270 */
[----:B------:R-:W-:Y:S01]  /*5ff0*/  FSEL R197, R197, -INF , !P3 ;  /* 0xff800000c5c57808 */ /* 0x000fe20005800000 */
[----:B------:R-:W1:Y:S01]  /*6000*/  MUFU.TANH R5, R5 ;  /* 0x0000000500057308 */ /* 0x000e620000002400 */
[----:B------:R-:W-:Y:S02]  /*6010*/  FSEL R178, R0, -INF , !P2 ;  /* 0xff80000000b27808 */ /* 0x000fe40005000000 */
[----:B------:R-:W-:Y:S02]  /*6020*/  ISETP.GE.AND P3, PT, R69, R230, PT ;  /* 0x000000e64500720c */ /* 0x000fe40003f66270 */
[----:B------:R-:W-:Y:S02]  /*6030*/  IABS R0, R2 ;  /* 0x0000000200007213 */ /* 0x000fe40000000000 */
[----:B------:R-:W-:Y:S02]  /*6040*/  ISETP.GT.AND P1, PT, R8, R71, PT ;  /* 0x000000470800720c */ /* 0x000fe40003f24270 */
[----:B------:R-:W-:-:S02]  /*6050*/  FSEL R171, R85, -INF , !P3 ;  /* 0xff80000055ab7808 */ /* 0x000fc40005800000 */
[----:B------:R-:W-:Y:S02]  /*6060*/  I2FP.F32.S32 R2, R0 ;  /* 0x0000000000027245 */ /* 0x000fe40000201400 */
[----:B------:R-:W-:Y:S02]  /*6070*/  ISETP.GE.AND P4, PT, R68, R229, PT ;  /* 0x000000e54400720c */ /* 0x000fe40003f86270 */
[----:B------:R-:W-:Y:S02]  /*6080*/  ISETP.GE.AND P3, PT, R71, R232, PT ;  /* 0x000000e84700720c */ /* 0x000fe40003f66270 */
[----:B------:R-:W-:Y:S01]  /*6090*/  FSEL R0, R3, -INF , !P1 ;  /* 0xff80000003007808 */ /* 0x000fe20004800000 */
[----:B--2---:R-:W-:Y:S01]  /*60a0*/  FFMA.FTZ R3, R2, -UR6, R6 ;  /* 0x8000000602037c23 */ /* 0x004fe20008010006 */
[----:B------:R-:W-:Y:S01]  /*60b0*/  IABS R4, R4 ;  /* 0x0000000400047213 */ /* 0x000fe20000000000 */
[----:B------:R-:W-:Y:S01]  /*60c0*/  FMUL.FTZ R6, R107, UR7 ;  /* 0x000000076b067c20 */ /* 0x000fe20008410000 */
[----:B------:R-:W-:-:S02]  /*60d0*/  FSEL R194, R32, -INF , !P4 ;  /* 0xff80000020c27808 */ /* 0x000fc40006000000 */
[----:B------:R-:W-:Y:S01]  /*60e0*/  FSEL R177, R0, -INF , !P3 ;  /* 0xff80000000b17808 */ /* 0x000fe20005800000 */
[----:B------:R-:W-:Y:S01]  /*60f0*/  IMAD.MOV.U32 R0, RZ, RZ, R4 ;  /* 0x000000ffff007224 */ /* 0x000fe200078e0004 */
[----:B------:R-:W-:Y:S01]  /*6100*/  ISETP.GE.AND P4, PT, R69, R231, PT ;  /* 0x000000e74500720c */ /* 0x000fe20003f86270 */
[----:B------:R-:W-:Y:S01]  /*6110*/  MUFU.TANH R6, R6 ;  /* 0x0000000600067308 */ /* 0x000fe20000002400 */
[----:B------:R-:W-:Y:S01]  /*6120*/  ISETP.GT.AND P1, PT, R8, R77, PT ;  /* 0x0000004d0800720c */ /* 0x000fe20003f24270 */
[----:B------:R-:W-:Y:S01]  /*6130*/  IMAD.IADD R4, R11, 0x1, -R24 ;  /* 0x000000010b047824 */ /* 0x000fe200078e0a18 */
[----:B------:R-:W-:Y:S02]  /*6140*/  FSEL R193, R193, -INF , !P4 ;  /* 0xff800000c1c17808 */ /* 0x000fe40006000000 */
[----:B------:R-:W-:Y:S02]  /*6150*/  ISETP.GE.AND P4, PT, R71, R230, PT ;  /* 0x000000e64700720c */ /* 0x000fe40003f86270 */
[----:B------:R-:W-:-:S02]  /*6160*/  I2FP.F32.S32 R2, R0 ;  /* 0x0000000000027245 */ /* 0x000fc40000201400 */
[----:B------:R-:W-:Y:S01]  /*6170*/  FSEL R0, R3, -INF , !P1 ;  /* 0xff80000003007808 */ /* 0x000fe20004800000 */
[----:B------:R-:W-:Y:S01]  /*6180*/  FMUL.FTZ R3, R115, UR7 ;  /* 0x0000000773037c20 */ /* 0x000fe20008410000 */
[----:B------:R-:W-:Y:S01]  /*6190*/  FSEL R169, R36, -INF , !P4 ;  /* 0xff80000024a97808 */ /* 0x000fe20006000000 */
[----:B-1----:R-:W-:Y:S01]  /*61a0*/  FFMA.FTZ R2, R2, -UR6, R5 ;  /* 0x8000000602027c23 */ /* 0x002fe20008010005 */
[----:B------:R-:W-:Y:S01]  /*61b0*/  ISETP.GE.AND P4, PT, R77, R232, PT ;  /* 0x000000e84d00720c */ /* 0x000fe20003f86270 */
[----:B------:R1:W2:Y:S01]  /*61c0*/  MUFU.TANH R7, R3 ;  /* 0x0000000300077308 */ /* 0x0002a20000002400 */
[-C--:B------:R-:W-:Y:S01]  /*61d0*/  ISETP.GE.AND P5, PT, R69, R229.reuse, PT ;  /* 0x000000e54500720c */ /* 0x080fe20003fa6270 */
[----:B------:R-:W-:Y:S01]  /*61e0*/  FMUL.FTZ R5, R106, UR7 ;  /* 0x000000076a057c20 */ /* 0x000fe20008410000 */
[----:B------:R-:W-:Y:S01]  /*61f0*/  FSEL R170, R0, -INF , !P4 ;  /* 0xff80000000aa7808 */ /* 0x000fe20006000000 */
[----:B------:R-:W-:Y:S01]  /*6200*/  IMAD.IADD R0, R11, 0x1, -R65 ;  /* 0x000000010b007824 */ /* 0x000fe200078e0a41 */
[----:B------:R-:W-:-:S02]  /*6210*/  ISETP.GE.AND P0, PT, R71, R229, PT ;  /* 0x000000e54700720c */ /* 0x000fc40003f06270 */
[----:B------:R-:W-:Y:S01]  /*6220*/  FSEL R191, R34, -INF , !P5 ;  /* 0xff80000022bf7808 */ /* 0x000fe20006800000 */
[----:B------:R-:W3:Y:S01]  /*6230*/  MUFU.TANH R5, R5 ;  /* 0x0000000500057308 */ /* 0x000ee20000002400 */
[-C--:B------:R-:W-:Y:S02]  /*6240*/  ISETP.GE.AND P5, PT, R71, R231.reuse, PT ;  /* 0x000000e74700720c */ /* 0x080fe40003fa6270 */
[----:B------:R-:W-:Y:S02]  /*6250*/  IABS R0, R0 ;  /* 0x0000000000007213 */ /* 0x000fe40000000000 */
[----:B------:R-:W-:Y:S02]  /*6260*/  FSEL R190, R10, -INF , !P0 ;  /* 0xff8000000abe7808 */ /* 0x000fe40004000000 */
[----:B------:R-:W-:Y:S02]  /*6270*/  ISETP.GE.AND P0, PT, R77, R231, PT ;  /* 0x000000e74d00720c */ /* 0x000fe40003f06270 */
[----:B------:R-:W-:Y:S01]  /*6280*/  FSEL R192, R88, -INF , !P5 ;  /* 0xff80000058c07808 */ /* 0x000fe20006800000 */
[----:B-1----:R-:W-:Y:S01]  /*6290*/  IMAD.IADD R3, R11, 0x1, -R67 ;  /* 0x000000010b037824 */ /* 0x002fe200078e0a43 */
[----:B------:R-:W-:-:S02]  /*62a0*/  I2FP.F32.S32 R0, R0 ;  /* 0x0000000000007245 */ /* 0x000fc40000201400 */
[----:B------:R-:W-:Y:S02]  /*62b0*/  ISETP.GE.AND P5, PT, R77, R230, PT ;  /* 0x000000e64d00720c */ /* 0x000fe40003fa6270 */
[----:B------:R-:W-:Y:S01]  /*62c0*/  ISETP.GT.AND P1, PT, R8, R80, PT ;  /* 0x000000500800720c */ /* 0x000fe20003f24270 */
[----:B--2---:R-:W-:Y:S01]  /*62d0*/  FFMA.FTZ R0, R0, -UR6, R7 ;  /* 0x8000000600007c23 */ /* 0x004fe20008010007 */
[----:B------:R-:W-:Y:S02]  /*62e0*/  FSEL R189, R89, -INF , !P0 ;  /* 0xff80000059bd7808 */ /* 0x000fe40004000000 */
[----:B------:R-:W-:Y:S02]  /*62f0*/  ISETP.GE.AND P0, PT, R80, R230, PT ;  /* 0x000000e65000720c */ /* 0x000fe40003f06270 */
[----:B------:R-:W-:Y:S02]  /*6300*/  FSEL R168, R37, -INF , !P5 ;  /* 0xff80000025a87808 */ /* 0x000fe40006800000 */
[----:B------:R-:W-:-:S02]  /*6310*/  FSEL R2, R2, -INF , !P1 ;  /* 0xff80000002027808 */ /* 0x000fc40004800000 */
[-C--:B------:R-:W-:Y:S02]  /*6320*/  ISETP.GE.AND P5, PT, R80, R232.reuse, PT ;  /* 0x000000e85000720c */ /* 0x080fe40003fa6270 */
[----:B------:R-:W-:Y:S02]  /*6330*/  ISETP.GT.AND P1, PT, R8, R81, PT ;  /* 0x000000510800720c */ /* 0x000fe40003f24270 */
[----:B------:R-:W-:Y:S02]  /*6340*/  FSEL R200, R38, -INF , !P0 ;  /* 0xff80000026c87808 */ /* 0x000fe40004000000 */
[----:B------:R-:W-:Y:S02]  /*6350*/  ISETP.GE.AND P0, PT, R81, R232, PT ;  /* 0x000000e85100720c */ /* 0x000fe40003f06270 */
[----:B------:R-:W-:Y:S02]  /*6360*/  FSEL R201, R2, -INF , !P5 ;  /* 0xff80000002c97808 */ /* 0x000fe40006800000 */
[----:B------:R-:W-:-:S02]  /*6370*/  FSEL R0, R0, -INF , !P1 ;  /* 0xff80000000007808 */ /* 0x000fc40004800000 */
[-C--:B------:R-:W-:Y:S02]  /*6380*/  ISETP.GE.AND P2, PT, R77, R229.reuse, PT ;  /* 0x000000e54d00720c */ /* 0x080fe40003f46270 */
[----:B------:R-:W-:Y:S02]  /*6390*/  ISETP.GE.AND P3, PT, R80, R229, PT ;  /* 0x000000e55000720c */ /* 0x000fe40003f66270 */
[----:B------:R-:W-:Y:S02]  /*63a0*/  IABS R2, R4 ;  /* 0x0000000400027213 */ /* 0x000fe40000000000 */
[----:B------:R-:W-:Y:S02]  /*63b0*/  IABS R3, R3 ;  /* 0x0000000300037213 */ /* 0x000fe40000000000 */
[----:B------:R-:W-:Y:S02]  /*63c0*/  FSEL R199, R0, -INF , !P0 ;  /* 0xff80000000c77808 */ /* 0x000fe40004000000 */
[----:B------:R-:W-:-:S02]  /*63d0*/  FSEL R188, R14, -INF , !P2 ;  /* 0xff8000000ebc7808 */ /* 0x000fc40005000000 */
[----:B------:R-:W-:Y:S02]  /*63e0*/  FSEL R208, R25, -INF , !P3 ;  /* 0xff80000019d07808 */ /* 0x000fe40005800000 */
[----:B------:R-:W-:Y:S02]  /*63f0*/  I2FP.F32.S32 R0, R2 ;  /* 0x0000000200007245 */ /* 0x000fe40000201400 */
[----:B------:R-:W-:Y:S02]  /*6400*/  ISETP.GE.AND P2, PT, R80, R231, PT ;  /* 0x000000e75000720c */ /* 0x000fe40003f46270 */
[C---:B------:R-:W-:Y:S01]  /*6410*/  ISETP.GE.AND P4, PT, R81.reuse, R229, PT ;  /* 0x000000e55100720c */ /* 0x040fe20003f86270 */
[----:B---3--:R-:W-:Y:S01]  /*6420*/  FFMA.FTZ R2, R0, -UR6, R5 ;  /* 0x8000000600027c23 */ /* 0x008fe20008010005 */
[----:B------:R-:W-:Y:S02]  /*6430*/  ISETP.GE.AND P3, PT, R81, R231, PT ;  /* 0x000000e75100720c */ /* 0x000fe40003f66270 */
[----:B------:R-:W-:-:S02]  /*6440*/  I2FP.F32.S32 R3, R3 ;  /* 0x0000000300037245 */ /* 0x000fc40000201400 */
[----:B------:R-:W-:Y:S02]  /*6450*/  FSEL R209, R95, -INF , !P2 ;  /* 0xff8000005fd17808 */ /* 0x000fe40005000000 */
[----:B------:R-:W-:Y:S01]  /*6460*/  FSEL R206, R31, -INF , !P4 ;  /* 0xff8000001fce7808 */ /* 0x000fe20006000000 */
[----:B------:R-:W-:Y:S01]  /*6470*/  FFMA.FTZ R0, R3, -UR6, R6 ;  /* 0x8000000603007c23 */ /* 0x000fe20008010006 */
[----:B------:R-:W-:Y:S02]  /*6480*/  FSEL R207, R96, -INF , !P3 ;  /* 0xff80000060cf7808 */ /* 0x000fe40005800000 */
[----:B------:R-:W-:Y:S02]  /*6490*/  ISETP.GE.AND P2, PT, R81, R230, PT ;  /* 0x000000e65100720c */ /* 0x000fe40003f46270 */
[C---:B------:R-:W-:Y:S02]  /*64a0*/  ISETP.GE.AND P5, PT, R101.reuse, R229, PT ;  /* 0x000000e56500720c */ /* 0x040fe40003fa6270 */
[----:B------:R-:W-:-:S02]  /*64b0*/  ISETP.GE.AND P4, PT, R101, R231, PT ;  /* 0x000000e76500720c */ /* 0x000fc40003f86270 */
[----:B------:R-:W-:Y:S02]  /*64c0*/  ISETP.GE.AND P3, PT, R101, R230, PT ;  /* 0x000000e66500720c */ /* 0x000fe40003f66270 */
[C---:B------:R-:W-:Y:S02]  /*64d0*/  ISETP.GT.AND P1, PT, R8.reuse, R101, PT ;  /* 0x000000650800720c */ /* 0x040fe40003f24270 */
[----:B------:R-:W-:Y:S02]  /*64e0*/  ISETP.GT.AND P0, PT, R8, R92, PT ;  /* 0x0000005c0800720c */ /* 0x000fe40003f04270 */
[----:B------:R-:W-:Y:S02]  /*64f0*/  FSEL R195, R40, -INF , !P2 ;  /* 0xff80000028c37808 */ /* 0x000fe40005000000 */
[----:B------:R-:W-:Y:S02]  /*6500*/  FSEL R203, R33, -INF , !P5 ;  /* 0xff80000021cb7808 */ /* 0x000fe40006800000 */
[----:B------:R-:W-:-:S02]  /*6510*/  FSEL R205, R97, -INF , !P4 ;  /* 0xff80000061cd7808 */ /* 0x000fc40006000000 */
[----:B------:R-:W-:Y:S02]  /*6520*/  FSEL R107, R41, -INF , !P3 ;  /* 0xff800000296b7808 */ /* 0x000fe40005800000 */
[----:B------:R-:W-:Y:S02]  /*6530*/  FSEL R2, R2, -INF , !P1 ;  /* 0xff80000002027808 */ /* 0x000fe40004800000 */
[----:B------:R-:W-:Y:S02]  /*6540*/  ISETP.GE.AND P2, PT, R101, R232, PT ;  /* 0x000000e86500720c */ /* 0x000fe40003f46270 */
[C---:B------:R-:W-:Y:S02]  /*6550*/  ISETP.GE.AND P5, PT, R92.reuse, R229, PT ;  /* 0x000000e55c00720c */ /* 0x040fe40003fa6270 */
[C---:B------:R-:W-:Y:S02]  /*6560*/  ISETP.GE.AND P4, PT, R92.reuse, R231, PT ;  /* 0x000000e75c00720c */ /* 0x040fe40003f86270 */
[----:B------:R-:W-:-:S02]  /*6570*/  ISETP.GE.AND P3, PT, R92, R230, PT ;  /* 0x000000e65c00720c */ /* 0x000fc40003f66270 */
[----:B------:R-:W-:Y:S02]  /*6580*/  ISETP.GE.AND P1, PT, R92, R232, PT ;  /* 0x000000e85c00720c */ /* 0x000fe40003f26270 */
        /* <DEDUP_REMOVED lines=58> */
.L_x_1321:
[----:B------:R3:W-:Y:S02]  /*6930*/  STS.128 [R224+0x8800], RZ ;  /* 0x008800ffe0007388 */ /* 0x0007e40000000c00 */
.L_x_1322:
[----:B------:R-:W-:Y:S05]  /*6940*/  BSYNC.RECONVERGENT B0 ;  /* 0x0000000000007941 */ /* 0x000fea0003800200 */
.L_x_1320:
[----:B------:R-:W0:Y:S02]  /*6950*/  LDGDEPBAR ;  /* 0x00000000000079af */ /* 0x000e240000000000 */
.L_x_1319:
        /* <DEDUP_REMOVED lines=48> */
[C---:B------:R-:W-:Y:S01]  /*6c60*/  FMUL.FTZ R0, R101.reuse, UR4 ;  /* 0x0000000465007c20 */ /* 0x040fe20008410000 */
[----:B------:R-:W-:Y:S02]  /*6c70*/  FSETP.NEU.FTZ.AND P0, PT, R101, -INF , PT ;  /* 0xff8000006500780b */ /* 0x000fe40003f1d000 */
[----:B------:R-:W-:Y:S01]  /*6c80*/  LEA R3, R3, UR5, 0x1 ;  /* 0x0000000503037c11 */ /* 0x000fe2000f8e08ff */
[--C-:B------:R-:W-:Y:S01]  /*6c90*/  FFMA.FTZ R8, R12, UR4, -R2.reuse ;  /* 0x000000040c087c23 */ /* 0x100fe20008010802 */
[--C-:B------:R-:W-:Y:S01]  /*6ca0*/  FFMA.FTZ R7, R15, UR4, -R2.reuse ;  /* 0x000000040f077c23 */ /* 0x100fe20008010802 */
[----:B------:R-:W-:Y:S01]  /*6cb0*/  FSEL R0, R0, RZ, P0 ;  /* 0x000000ff00007208 */ /* 0x000fe20000000000 */
[--C-:B------:R-:W-:Y:S01]  /*6cc0*/  FFMA.FTZ R6, R16, UR4, -R2.reuse ;  /* 0x0000000410067c23 */ /* 0x100fe20008010802 */
[----:B------:R1:W-:Y:S01]  /*6cd0*/  MUFU.EX2 R153, R8 ;  /* 0x0000000800997308 */ /* 0x0003e20000000800 */
[----:B------:R-:W-:Y:S01]  /*6ce0*/  IADD3 R14, PT, PT, R155, R3, RZ ;  /* 0x000000039b0e7210 */ /* 0x000fe20007ffe0ff */
[----:B------:R-:W-:Y:S01]  /*6cf0*/  LDSM.16.MT88.4 R24, [R3+0x9000] ;  /* 0x009000000318783b */ /* 0x000fe20000004200 */
[----:B------:R-:W-:Y:S01]  /*6d00*/  FFMA.FTZ R15, R176, UR4, -R2 ;  /* 0x00000004b00f7c23 */ /* 0x000fe20008010802 */
[----:B------:R4:W-:Y:S01]  /*6d10*/  MUFU.EX2 R141, R7 ;  /* 0x00000007008d7308 */ /* 0x0009e20000000800 */
[----:B--2---:R-:W-:Y:S01]  /*6d20*/  FMNMX.FTZ R9, R5, R9, !PT ;  /* 0x0000000905097209 */ /* 0x004fe20007810000 */
[----:B------:R-:W-:Y:S02]  /*6d30*/  LDSM.16.MT88.4 R16, [R14+0x9000] ;  /* 0x009000000e10783b */ /* 0x000fe40000004200 */
[----:B------:R2:W5:Y:S01]  /*6d40*/  MUFU.EX2 R140, R6 ;  /* 0x00000006008c7308 */ /* 0x0005620000000800 */
[--C-:B------:R-:W-:Y:S01]  /*6d50*/  FFMA.FTZ R5, R28, UR4, -R0.reuse ;  /* 0x000000041c057c23 */ /* 0x100fe20008010800 */
[----:B------:R-:W3:Y:S02]  /*6d60*/  SHFL.BFLY PT, R11, R9, 0x1, 0x1f ;  /* 0x0c201f00090b7f89 */ /* 0x000ee400000e0000 */
[----:B------:R5:W-:Y:S01]  /*6d70*/  MUFU.EX2 R213, R15 ;  /* 0x0000000f00d57308 */ /* 0x000be20000000800 */
[----:B-1----:R-:W-:Y:S01]  /*6d80*/  FMNMX.FTZ R8, R4, R10, !PT ;  /* 0x0000000a04087209 */ /* 0x002fe20007810000 */
[----:B------:R-:W-:Y:S02]  /*6d90*/  LDSM.16.MT88.4 R44, [R14+0xa000] ;  /* 0x00a000000e2c783b */ /* 0x000fe40000004200 */
[----:B------:R-:W-:Y:S01]  /*6da0*/  MUFU.EX2 R152, R5 ;  /* 0x0000000500987308 */ /* 0x000fe20000000800 */
[----:B----4-:R-:W-:Y:S01]  /*6db0*/  FFMA.FTZ R7, R23, UR4, -R0 ;  /* 0x0000000417077c23 */ /* 0x010fe20008010800 */
        /* <DEDUP_REMOVED lines=8> */
[----:B------:R-:W5:Y:S01]  /*6e40*/  LDSM.16.MT88.4 R36, [R14+0xb000] ;  /* 0x00b000000e24783b */ /* 0x000f620000004200 */
        /* <DEDUP_REMOVED lines=19> */
[----:B------:R-:W-:Y:S01]  /*6f80*/  LDSM.16.MT88.4 R32, [R14+0x9400] ;  /* 0x009400000e20783b */ /* 0x000fe20000004200 */
[----:B-1----:R-:W-:-:S02]  /*6f90*/  F2FP.F16.F32.PACK_AB R7, R152, R252 ;  /* 0x000000fc9807723e */ /* 0x002fc400000000ff */
[----:B------:R1:W-:Y:S04]  /*6fa0*/  MUFU.EX2 R250, R8 ;  /* 0x0000000800fa7308 */ /* 0x0003e80000000800 */
[----:B------:R5:W-:Y:S01]  /*6fb0*/  MUFU.EX2 R246, R10 ;  /* 0x0000000a00f67308 */ /* 0x000be20000000800 */
[----:B---3--:R-:W-:Y:S02]  /*6fc0*/  F2FP.F16.F32.PACK_AB R6, R153, R154 ;  /* 0x0000009a9906723e */ /* 0x008fe400000000ff */
[----:B----4-:R-:W-:Y:S01]  /*6fd0*/  F2FP.F16.F32.PACK_AB R5, R184, R155 ;  /* 0x0000009bb805723e */ /* 0x010fe200000000ff */
[----:B------:R3:W-:Y:S01]  /*6fe0*/  MUFU.EX2 R210, R15 ;  /* 0x0000000f00d27308 */ /* 0x0007e20000000800 */
[----:B--2---:R-:W-:Y:S01]  /*6ff0*/  FFMA.FTZ R9, R48, UR4, -R12 ;  /* 0x0000000430097c23 */ /* 0x004fe2000801080c */
[----:B-1----:R-:W-:-:S03]  /*7000*/  FFMA.FTZ R8, R54, UR4, -R13 ;  /* 0x0000000436087c23 */ /* 0x002fc6000801080d */
[----:B------:R1:W2:Y:S01]  /*7010*/  MUFU.EX2 R251, R9 ;  /* 0x0000000900fb7308 */ /* 0x0002a20000000800 */
[----:B------:R-:W-:Y:S01]  /*7020*/  HMMA.16816.F32 R128, R4, R24, RZ ;  /* 0x000000180480723c */ /* 0x000fe200000018ff */
[----:B-----5:R-:W-:Y:S02]  /*7030*/  FFMA.FTZ R10, R53, UR4, -R13 ;  /* 0x00000004350a7c23 */ /* 0x020fe4000801080d */
[----:B------:R4:W-:Y:S01]  /*7040*/  MUFU.EX2 R242, R8 ;  /* 0x0000000800f27308 */ /* 0x0009e20000000800 */
[----:B---3--:R-:W-:-:S03]  /*7050*/  FFMA.FTZ R15, R170, UR4, -R0 ;  /* 0x00000004aa0f7c23 */ /* 0x008fc60008010800 */
[----:B------:R2:W3:Y:S01]  /*7060*/  MUFU.EX2 R240, R10 ;  /* 0x0000000a00f07308 */ /* 0x0004e20000000800 */
[----:B------:R-:W-:Y:S01]  /*7070*/  HMMA.16816.F32 R124, R4, R16, RZ ;  /* 0x00000010047c723c */ /* 0x000fe200000018ff */
[----:B-1----:R-:W-:-:S07]  /*7080*/  FFMA.FTZ R9, R52, UR4, -R13 ;  /* 0x0000000434097c23 */ /* 0x002fce000801080d */
[C---:B------:R-:W-:Y:S01]  /*7090*/  HMMA.16816.F32 R120, R4.reuse, R20, RZ ;  /* 0x000000140478723c */ /* 0x040fe200000018ff */
[----:B----4-:R-:W-:Y:S01]  /*70a0*/  FFMA.FTZ R8, R50, UR4, -R13 ;  /* 0x0000000432087c23 */ /* 0x010fe2000801080d */
[----:B------:R3:W-:Y:S01]  /*70b0*/  MUFU.EX2 R243, R9 ;  /* 0x0000000900f37308 */ /* 0x0007e20000000800 */
[----:B------:R-:W-:Y:S01]  /*70c0*/  LDSM.16.MT88.4 R48, [R14+0xa400] ;  /* 0x00a400000e30783b */ /* 0x000fe20000004200 */
[----:B--2---:R-:W-:Y:S02]  /*70d0*/  F2FP.F16.F32.PACK_AB R10, R251, R250 ;  /* 0x000000fafb0a723e */ /* 0x004fe400000000ff */
[----:B------:R1:W2:Y:S02]  /*70e0*/  MUFU.EX2 R249, R8 ;  /* 0x0000000800f97308 */ /* 0x0002a40000000800 */
[----:B------:R-:W-:Y:S01]  /*70f0*/  HMMA.16816.F32 R116, R4, R44, RZ ;  /* 0x0000002c0474723c */ /* 0x000fe200000018ff */
[----:B---3--:R-:W-:-:S07]  /*7100*/  F2FP.F16.F32.PACK_AB R9, R240, R242 ;  /* 0x000000f2f009723e */ /* 0x008fce00000000ff */
        /* <DEDUP_REMOVED lines=12> */
[----:B------:R-:W-:Y:S01]  /*71d0*/  LDSM.16.MT88.4 R56, [R3+0xa400] ;  /* 0x00a400000338783b */ /* 0x000fe20000004200 */
[----:B------:R-:W-:Y:S01]  /*71e0*/  FFMA.FTZ R6, R62, UR4, -R0 ;  /* 0x000000043e067c23 */ /* 0x000fe20008010800 */
[----:B------:R1:W-:Y:S02]  /*71f0*/  MUFU.EX2 R241, R4 ;  /* 0x0000000400f17308 */ /* 0x0003e40000000800 */
[----:B------:R-:W-:Y:S01]  /*7200*/  LDSM.16.MT88.4 R52, [R3+0xb400] ;  /* 0x00b400000334783b */ /* 0x000fe20000004200 */
        /* <DEDUP_REMOVED lines=36> */
[----:B------:R-:W-:Y:S01]  /*7450*/  MOV R146, R184 ;  /* 0x000000b800927202 */ /* 0x000fe20000000f00 */
[----:B------:R-:W-:Y:S01]  /*7460*/  LDSM.16.MT88.4 R36, [R3+0xb800] ;  /* 0x00b800000324783b */ /* 0x000fe20000004200 */
        /* <DEDUP_REMOVED lines=12> */
[----:B-1----:R-:W-:Y:S01]  /*7530*/  FFMA.FTZ R8, R147, UR4, -R13 ;  /* 0x0000000493087c23 */ /* 0x002fe2000801080d */
[----:B------:R-:W-:-:S03]  /*7540*/  MOV R147, R152 ;  /* 0x0000009800937202 */ /* 0x000fc60000000f00 */
        /* <DEDUP_REMOVED lines=18> */
[C---:B------:R-:W-:Y:S08]  /*7670*/  HMMA.16816.F32 R80, R4.reuse, R16, R76 ;  /* 0x000000100450723c */ /* 0x040ff0000000184c */
[C---:B------:R-:W-:Y:S01]  /*7680*/  HMMA.16816.F32 R44, R4.reuse, R18, R132 ;  /* 0x00000012042c723c */ /* 0x040fe20000001884 */
[----:B------:R-:W1:Y:S07]  /*7690*/  LDSM.16.MT88.4 R16, [R14+0x9800] ;  /* 0x009800000e10783b */ /* 0x000e6e0000004200 */
[----:B------:R-:W-:Y:S01]  /*76a0*/  HMMA.16816.F32 R72, R4, R52, R24 ;  /* 0x000000340448723c */ /* 0x000fe20000001818 */
[----:B------:R-:W-:-:S04]  /*76b0*/  FFMA.FTZ R24, R171, UR4, -R2 ;  /* 0x00000004ab187c23 */ /* 0x000fc80008010802 */
[----:B------:R2:W3:Y:S03]  /*76c0*/  MUFU.EX2 R214, R24 ;  /* 0x0000001800d67308 */ /* 0x0004e60000000800 */
[C---:B------:R-:W-:Y:S01]  /*76d0*/  HMMA.16816.F32 R184, R4.reuse, R28, R20 ;  /* 0x0000001c04b8723c */ /* 0x040fe20000001814 */
[----:B------:R-:W-:Y:S01]  /*76e0*/  FFMA.FTZ R28, R168, UR4, -R2 ;  /* 0x00000004a81c7c23 */ /* 0x000fe20008010802 */
[----:B------:R-:W4:Y:S01]  /*76f0*/  LDSM.16.MT88.4 R20, [R3+0x9800] ;  /* 0x009800000314783b */ /* 0x000f220000004200 */
[--C-:B------:R-:W-:Y:S02]  /*7700*/  FFMA.FTZ R29, R178, UR4, -R0.reuse ;  /* 0x00000004b21d7c23 */ /* 0x100fe40008010800 */
[----:B------:R5:W-:Y:S03]  /*7710*/  MUFU.EX2 R216, R28 ;  /* 0x0000001c00d87308 */ /* 0x000be60000000800 */
[C---:B------:R-:W-:Y:S01]  /*7720*/  HMMA.16816.F32 R76, R4.reuse, R32, R68 ;  /* 0x00000020044c723c */ /* 0x040fe20000001844 */
[----:B------:R3:W1:Y:S01]  /*7730*/  MUFU.EX2 R211, R29 ;  /* 0x0000001d00d37308 */ /* 0x0006620000000800 */
[----:B--2---:R-:W2:Y:S06]  /*7740*/  LDSM.16.MT88.4 R24, [R14+0xa800] ;  /* 0x00a800000e18783b */ /* 0x004eac0000004200 */
[----:B------:R-:W-:Y:S01]  /*7750*/  HMMA.16816.F32 R40, R4, R34, R172 ;  /* 0x000000220428723c */ /* 0x000fe200000018ac */
[----:B------:R-:W2:Y:S01]  /*7760*/  LDSM.16.MT88.4 R32, [R14+0xb800] ;  /* 0x00b800000e20783b */ /* 0x000ea20000004200 */
[----:B-----5:R-:W-:-:S03]  /*7770*/  FFMA.FTZ R28, R177, UR4, -R0 ;  /* 0x00000004b11c7c23 */ /* 0x020fc60008010800 */
[----:B------:R-:W-:Y:S01]  /*7780*/  LDSM.16.MT88.4 R172, [R14+0xac00] ;  /* 0x00ac00000eac783b */ /* 0x000fe20000004200 */
[----:B------:R5:W-:Y:S02]  /*7790*/  MUFU.EX2 R212, R28 ;  /* 0x0000001c00d47308 */ /* 0x000be40000000800 */
[----:B------:R-:W-:Y:S01]  /*77a0*/  HMMA.16816.F32 R68, R4, R56, R64 ;  /* 0x000000380444723c */ /* 0x000fe20000001840 */
[----:B---3--:R-:W-:Y:S01]  /*77b0*/  FFMA.FTZ R29, R193, UR4, -R13 ;  /* 0x00000004c11d7c23 */ /* 0x008fe2000801080d */
[----:B------:R-:W-:-:S03]  /*77c0*/  MOV R193, R100 ;  /* 0x0000006400c17202 */ /* 0x000fc60000000f00 */
[----:B------:R-:W-:Y:S03]  /*77d0*/  MUFU.EX2 R176, R29 ;  /* 0x0000001d00b07308 */ /* 0x000fe60000000800 */
[----:B------:R-:W-:Y:S01]  /*77e0*/  HMMA.16816.F32 R56, R4, R58, R180 ;  /* 0x0000003a0438723c */ /* 0x000fe200000018b4 */
[----:B------:R3:W4:Y:S01]  /*77f0*/  MUFU.EX2 R183, R15 ;  /* 0x0000000f00b77308 */ /* 0x0007220000000800 */
[----:B-----5:R-:W-:Y:S01]  /*7800*/  FFMA.FTZ R28, R191, UR4, -R12 ;  /* 0x00000004bf1c7c23 */ /* 0x020fe2000801080c */
[----:B------:R-:W-:-:S05]  /*7810*/  MOV R191, R136 ;  /* 0x0000008800bf7202 */ /* 0x000fca0000000f00 */
[----:B------:R-:W-:Y:S01]  /*7820*/  HMMA.16816.F32 R64, R4, R48, R60 ;  /* 0x000000300440723c */ /* 0x000fe2000000183c */
[----:B------:R5:W-:Y:S01]  /*7830*/  MUFU.EX2 R182, R28 ;  /* 0x0000001c00b67308 */ /* 0x000be20000000800 */
[----:B---3--:R-:W-:-:S06]  /*7840*/  FFMA.FTZ R15, R194, UR4, -R12 ;  /* 0x00000004c20f7c23 */ /* 0x008fcc000801080c */
[----:B------:R-:W-:Y:S01]  /*7850*/  HMMA.16816.F32 R60, R4, R54, R160 ;  /* 0x00000036043c723c */ /* 0x000fe200000018a0 */
[----:B------:R-:W-:Y:S01]  /*7860*/  MOV R194, R147 ;  /* 0x0000009300c27202 */ /* 0x000fe20000000f00 */
[----:B------:R3:W2:Y:S01]  /*7870*/  MUFU.EX2 R180, R15 ;  /* 0x0000000f00b47308 */ /* 0x0006a20000000800 */
[----:B-----5:R-:W-:-:S05]  /*7880*/  FFMA.FTZ R28, R188, UR4, -R12 ;  /* 0x00000004bc1c7c23 */ /* 0x020fca000801080c */
[C---:B------:R-:W-:Y:S01]  /*7890*/  HMMA.16816.F32 R48, R4.reuse, R50, R164 ;  /* 0x000000320430723c */ /* 0x040fe200000018a4 */
[----:B------:R-:W-:Y:S01]  /*78a0*/  MOV R188, R139 ;  /* 0x0000008b00bc7202 */ /* 0x000fe20000000f00 */
[----:B------:R5:W-:Y:S06]  /*78b0*/  MUFU.EX2 R181, R28 ;  /* 0x0000001c00b57308 */ /* 0x000bec0000000800 */
[----:B------:R-:W-:Y:S01]  /*78c0*/  HMMA.16816.F32 R52, R4, R30, R140 ;  /* 0x0000001e0434723c */ /* 0x000fe2000000188c */
[----:B---3--:R-:W-:Y:S01]  /*78d0*/  FFMA.FTZ R15, R190, UR4, -R12 ;  /* 0x00000004be0f7c23 */ /* 0x008fe2000801080c */
[----:B------:R-:W-:Y:S01]  /*78e0*/  F2FP.F16.F32.PACK_AB R4, R214, R213 ;  /* 0x000000d5d604723e */ /* 0x000fe200000000ff */
[----:B------:R-:W-:Y:S01]  /*78f0*/  LDSM.16.MT88.4 R140, [R14+0x9c00] ;  /* 0x009c00000e8c783b */ /* 0x000fe20000004200 */
[----:B-1----:R-:W-:Y:S01]  /*7900*/  F2FP.F16.F32.PACK_AB R5, R211, R210 ;  /* 0x000000d2d305723e */ /* 0x002fe200000000ff */
[----:B------:R1:W-:Y:S01]  /*7910*/  MUFU.EX2 R179, R15 ;  /* 0x0000000f00b37308 */ /* 0x0003e20000000800 */
[----:B------:R-:W-:-:S02]  /*7920*/  F2FP.F16.F32.PACK_AB R6, R216, R215 ;  /* 0x000000d7d806723e */ /* 0x000fc400000000ff */
[----:B----4-:R-:W-:Y:S01]  /*7930*/  F2FP.F16.F32.PACK_AB R7, R183, R212 ;  /* 0x000000d4b707723e */ /* 0x010fe200000000ff */
[--C-:B-----5:R-:W-:Y:S01]  /*7940*/  FFMA.FTZ R28, R192, UR4, -R13.reuse ;  /* 0x00000004c01c7c23 */ /* 0x120fe2000801080d */
[----:B------:R-:W-:Y:S02]  /*7950*/  MOV R190, R137 ;  /* 0x0000008900be7202 */ /* 0x000fe40000000f00 */
[----:B------:R-:W-:Y:S01]  /*7960*/  MOV R192, R105 ;  /* 0x0000006900c07202 */ /* 0x000fe20000000f00 */
[----:B------:R-:W-:Y:S02]  /*7970*/  MUFU.EX2 R177, R28 ;  /* 0x0000001c00b17308 */ /* 0x000fe40000000800 */
[----:B------:R-:W-:Y:S01]  /*7980*/  HMMA.16816.F32 R136, R4, R18, R108 ;  /* 0x000000120488723c */ /* 0x000fe2000000186c */
[----:B-1----:R-:W-:Y:S01]  /*7990*/  FFMA.FTZ R15, R197, UR4, -R13 ;  /* 0x00000004c50f7c23 */ /* 0x002fe2000801080d */
[----:B------:R-:W-:-:S03]  /*79a0*/  MOV R197, R146 ;  /* 0x0000009200c57202 */ /* 0x000fc60000000f00 */
[----:B------:R1:W3:Y:S03]  /*79b0*/  MUFU.EX2 R178, R15 ;  /* 0x0000000f00b27308 */ /* 0x0002e60000000800 */
[C---:B------:R-:W-:Y:S08]  /*79c0*/  HMMA.16816.F32 R160, R4.reuse, R36, R120 ;  /* 0x0000002404a0723c */ /* 0x040ff00000001878 */
[----:B------:R-:W-:Y:S01]  /*79d0*/  HMMA.16816.F32 R116, R4, R20, R156 ;  /* 0x000000140474723c */ /* 0x000fe2000000189c */
[----:B------:R-:W-:Y:S01]  /*79e0*/  LDSM.16.MT88.4 R156, [R3+0xac00] ;  /* 0x00ac0000039c783b */ /* 0x000fe20000004200 */
[----:B-1----:R-:W-:-:S06]  /*79f0*/  FFMA.FTZ R15, R189, UR4, -R13 ;  /* 0x00000004bd0f7c23 */ /* 0x002fcc000801080d */
[C---:B------:R-:W-:Y:S01]  /*7a00*/  HMMA.16816.F32 R132, R4.reuse, R16, R148 ;  /* 0x000000100484723c */ /* 0x040fe20000001894 */
[----:B------:R-:W1:Y:S07]  /*7a10*/  MUFU.EX2 R108, R15 ;  /* 0x0000000f006c7308 */ /* 0x000e6e0000000800 */
[C---:B------:R-:W-:Y:S08]  /*7a20*/  HMMA.16816.F32 R128, R4.reuse, R8, R128 ;  /* 0x000000080480723c */ /* 0x040ff00000001880 */
        /* <DEDUP_REMOVED lines=8> */
[----:B------:R-:W-:-:S02]  /*7ab0*/  F2FP.F16.F32.PACK_AB R4, R182, R180 ;  /* 0x000000b4b604723e */ /* 0x000fc400000000ff */
[----:B---3--:R-:W-:Y:S02]  /*7ac0*/  F2FP.F16.F32.PACK_AB R5, R176, R178 ;  /* 0x000000b2b005723e */ /* 0x008fe400000000ff */
[----:B------:R-:W-:Y:S02]  /*7ad0*/  F2FP.F16.F32.PACK_AB R6, R181, R179 ;  /* 0x000000b3b506723e */ /* 0x000fe400000000ff */
[----:B-1----:R-:W-:-:S07]  /*7ae0*/  F2FP.F16.F32.PACK_AB R7, R108, R177 ;  /* 0x000000b16c07723e */ /* 0x002fce00000000ff */
[----:B------:R-:W-:Y:S01]  /*7af0*/  HMMA.16816.F32 R144, R4, R8, R68 ;  /* 0x000000080490723c */ /* 0x000fe20000001844 */
[--C-:B------:R-:W-:Y:S01]  /*7b00*/  FFMA.FTZ R8, R200, UR4, -R2.reuse ;  /* 0x00000004c8087c23 */ /* 0x100fe20008010802 */
[----:B------:R-:W-:-:S03]  /*7b10*/  FFMA.FTZ R9, R195, UR4, -R2 ;  /* 0x00000004c3097c23 */ /* 0x000fc60008010802 */
[----:B------:R1:W-:Y:S03]  /*7b20*/  MUFU.EX2 R105, R8 ;  /* 0x0000000800697308 */ /* 0x0003e60000000800 */
[C---:B------:R-:W-:Y:S01]  /*7b30*/  HMMA.16816.F32 R112, R4.reuse, R20, R80 ;  /* 0x000000140470723c */ /* 0x040fe20000001850 */
[----:B------:R2:W3:Y:S07]  /*7b40*/  LDSM.16.MT88.4 R80, [R3+0xbc00] ;  /* 0x00bc00000350783b */ /* 0x0004ee0000004200 */
[----:B------:R-:W-:Y:S01]  /*7b50*/  HMMA.16816.F32 R44, R4, R22, R44 ;  /* 0x00000016042c723c */ /* 0x000fe2000000182c */
[--C-:B-1----:R-:W-:Y:S01]  /*7b60*/  FFMA.FTZ R8, R107, UR4, -R2.reuse ;  /* 0x000000046b087c23 */ /* 0x102fe20008010802 */
[----:B------:R-:W-:-:S06]  /*7b70*/  FFMA.FTZ R2, R106, UR4, -R2 ;  /* 0x000000046a027c23 */ /* 0x000fcc0008010802 */
[C---:B------:R-:W-:Y:S01]  /*7b80*/  HMMA.16816.F32 R20, R4.reuse, R16, R76 ;  /* 0x000000100414723c */ /* 0x040fe2000000184c */
[----:B------:R1:W-:Y:S07]  /*7b90*/  MUFU.EX2 R100, R2 ;  /* 0x0000000200647308 */ /* 0x0003ee0000000800 */
[----:B------:R-:W-:Y:S01]  /*7ba0*/  HMMA.16816.F32 R40, R4, R18, R40 ;  /* 0x000000120428723c */ /* 0x000fe20000001828 */
[----:B--2---:R-:W-:Y:S01]  /*7bb0*/  FFMA.FTZ R3, R203, UR4, -R12 ;  /* 0x00000004cb037c23 */ /* 0x004fe2000801080c */
[----:B-1----:R-:W-:-:S06]  /*7bc0*/  FFMA.FTZ R2, R199, UR4, -R0 ;  /* 0x00000004c7027c23 */ /* 0x002fcc0008010800 */
[C---:B------:R-:W-:Y:S08]  /*7bd0*/  HMMA.16816.F32 R56, R4.reuse, R10, R56 ;  /* 0x0000000a0438723c */ /* 0x040ff00000001838 */
[C---:B------:R-:W-:Y:S01]  /*7be0*/  HMMA.16816.F32 R64, R4.reuse, R24, R64 ;  /* 0x000000180440723c */ /* 0x040fe20000001840 */
[----:B------:R1:W-:Y:S07]  /*7bf0*/  MUFU.EX2 R24, R2 ;  /* 0x0000000200187308 */ /* 0x0003ee0000000800 */
[----:B------:R-:W-:Y:S01]  /*7c00*/  HMMA.16816.F32 R48, R4, R26, R48 ;  /* 0x0000001a0430723c */ /* 0x000fe20000001830 */
[----:B------:R2:W4:Y:S04]  /*7c10*/  MUFU.EX2 R27, R8 ;  /* 0x00000008001b7308 */ /* 0x0005280000000800 */
[----:B------:R-:W5:Y:S01]  /*7c20*/  MUFU.EX2 R26, R9 ;  /* 0x00000009001a7308 */ /* 0x000f620000000800 */
[----:B-1----:R-:W-:-:S02]  /*7c30*/  FFMA.FTZ R2, R208, UR4, -R12 ;  /* 0x00000004d0027c23 */ /* 0x002fc4000801080c */
[----:B------:R-:W-:Y:S02]  /*7c40*/  HMMA.16816.F32 R68, R4, R36, R72 ;  /* 0x000000240444723c */ /* 0x000fe40000001848 */
[----:B------:R1:W-:Y:S01]  /*7c50*/  MUFU.EX2 R15, R2 ;  /* 0x00000002000f7308 */ /* 0x0003e20000000800 */
[----:B--2---:R-:W-:-:S05]  /*7c60*/  FFMA.FTZ R8, R201, UR4, -R0 ;  /* 0x00000004c9087c23 */ /* 0x004fca0008010800 */
[----:B------:R-:W-:Y:S01]  /*7c70*/  HMMA.16816.F32 R60, R4, R38, R60 ;  /* 0x00000026043c723c */ /* 0x000fe2000000183c */
[----:B----4-:R-:W-:Y:S01]  /*7c80*/  F2FP.F16.F32.PACK_AB R94, R100, R27 ;  /* 0x0000001b645e723e */ /* 0x010fe200000000ff */
[----:B------:R2:W4:Y:S01]  /*7c90*/  MUFU.EX2 R19, R8 ;  /* 0x0000000800137308 */ /* 0x0005220000000800 */
[----:B-----5:R-:W-:-:S05]  /*7ca0*/  F2FP.F16.F32.PACK_AB R92, R26, R105 ;  /* 0x000000691a5c723e */ /* 0x020fca00000000ff */
[----:B------:R-:W-:Y:S01]  /*7cb0*/  HMMA.16816.F32 R84, R4, R32, R184 ;  /* 0x000000200454723c */ /* 0x000fe200000018b8 */
[----:B-1----:R-:W-:-:S04]  /*7cc0*/  FFMA.FTZ R2, R202, UR4, -R12 ;  /* 0x00000004ca027c23 */ /* 0x002fc8000801080c */
[----:B------:R1:W-:Y:S03]  /*7cd0*/  MUFU.EX2 R16, R2 ;  /* 0x0000000200107308 */ /* 0x0003e60000000800 */
[----:B------:R-:W-:Y:S01]  /*7ce0*/  HMMA.16816.F32 R52, R4, R34, R52 ;  /* 0x000000220434723c */ /* 0x000fe20000001834 */
[----:B------:R5:W3:Y:S01]  /*7cf0*/  LDSM.16.MT88.4 R4, [R14+0xbc00] ;  /* 0x00bc00000e04783b */ /* 0x000ae20000004200 */
[--C-:B--2---:R-:W-:Y:S01]  /*7d00*/  FFMA.FTZ R8, R198, UR4, -R0.reuse ;  /* 0x00000004c6087c23 */ /* 0x104fe20008010800 */
[----:B------:R-:W-:Y:S01]  /*7d10*/  FFMA.FTZ R0, R196, UR4, -R0 ;  /* 0x00000004c4007c23 */ /* 0x000fe20008010800 */
[----:B----4-:R-:W-:Y:S02]  /*7d20*/  F2FP.F16.F32.PACK_AB R93, R24, R19 ;  /* 0x00000013185d723e */ /* 0x010fe400000000ff */
[----:B------:R2:W-:Y:S04]  /*7d30*/  MUFU.EX2 R25, R8 ;  /* 0x0000000800197308 */ /* 0x0005e80000000800 */
[----:B------:R4:W5:Y:S01]  /*7d40*/  MUFU.EX2 R18, R0 ;  /* 0x0000000000127308 */ /* 0x0009620000000800 */
[----:B-1----:R-:W-:-:S04]  /*7d50*/  FFMA.FTZ R2, R207, UR4, -R13 ;  /* 0x00000004cf027c23 */ /* 0x002fc8000801080d */
[----:B------:R1:W-:Y:S01]  /*7d60*/  MUFU.EX2 R9, R2 ;  /* 0x0000000200097308 */ /* 0x0003e20000000800 */
[----:B--2---:R-:W-:Y:S01]  /*7d70*/  FADD.FTZ R8, R188, R197 ;  /* 0x000000c5bc087221 */ /* 0x004fe20000010000 */
[----:B----4-:R-:W-:Y:S02]  /*7d80*/  FFMA.FTZ R0, R206, UR4, -R12 ;  /* 0x00000004ce007c23 */ /* 0x010fe4000801080c */
[----:B-----5:R2:W4:Y:S01]  /*7d90*/  MUFU.EX2 R14, R3 ;  /* 0x00000003000e7308 */ /* 0x0205220000000800 */
[----:B------:R-:W-:Y:S01]  /*7da0*/  F2FP.F16.F32.PACK_AB R95, R18, R25 ;  /* 0x00000019125f723e */ /* 0x000fe200000000ff */
[----:B------:R-:W-:Y:S02]  /*7db0*/  FADD.FTZ R8, R252, R8 ;  /* 0x00000008fc087221 */ /* 0x000fe40000010000 */
[----:B------:R5:W5:Y:S01]  /*7dc0*/  MUFU.EX2 R17, R0 ;  /* 0x0000000000117308 */ /* 0x000b620000000800 */
[----:B-1----:R-:W-:-:S03]  /*7dd0*/  FFMA.FTZ R2, R204, UR4, -R13 ;  /* 0x00000004cc027c23 */ /* 0x002fc6000801080d */
[----:B---3--:R-:W-:Y:S01]  /*7de0*/  HMMA.16816.F32 R76, R92, R82, R88 ;  /* 0x000000525c4c723c */ /* 0x008fe20000001858 */
[----:B------:R1:W-:Y:S01]  /*7df0*/  MUFU.EX2 R10, R2 ;  /* 0x00000002000a7308 */ /* 0x0003e20000000800 */
[----:B--2---:R-:W-:-:S06]  /*7e00*/  FADD.FTZ R3, R248, R246 ;  /* 0x000000f6f8037221 */ /* 0x004fcc0000010000 */
[C---:B------:R-:W-:Y:S01]  /*7e10*/  HMMA.16816.F32 R88, R92.reuse, R4, R96 ;  /* 0x000000045c58723c */ /* 0x040fe20000001860 */
[----:B----4-:R-:W-:Y:S01]  /*7e20*/  F2FP.F16.F32.PACK_AB R98, R16, R14 ;  /* 0x0000000e1062723e */ /* 0x010fe200000000ff */
[----:B-----5:R-:W-:Y:S01]  /*7e30*/  FFMA.FTZ R0, R209, UR4, -R13 ;  /* 0x00000004d1007c23 */ /* 0x020fe2000801080d */
[----:B------:R-:W-:Y:S01]  /*7e40*/  F2FP.F16.F32.PACK_AB R96, R17, R15 ;  /* 0x0000000f1160723e */ /* 0x000fe200000000ff */
[----:B------:R-:W-:Y:S02]  /*7e50*/  FADD.FTZ R3, R250, R3 ;  /* 0x00000003fa037221 */ /* 0x000fe40000010000 */
[----:B------:R2:W3:Y:S01]  /*7e60*/  MUFU.EX2 R12, R0 ;  /* 0x00000000000c7308 */ /* 0x0004e20000000800 */
[----:B-1----:R-:W-:Y:S01]  /*7e70*/  FADD.FTZ R2, R242, R240 ;  /* 0x000000f0f2027221 */ /* 0x002fe20000010000 */
[----:B------:R-:W-:Y:S01]  /*7e80*/  FADD.FTZ R3, R251, R3 ;  /* 0x00000003fb037221 */ /* 0x000fe20000010000 */
[----:B------:R-:W-:Y:S02]  /*7e90*/  HMMA.16816.F32 R148, R92, R156, R128 ;  /* 0x0000009c5c94723c */ /* 0x000fe40000001880 */
[----:B------:R-:W-:Y:S01]  /*7ea0*/  FADD.FTZ R2, R243, R2 ;  /* 0x00000002f3027221 */ /* 0x000fe20000010000 */
[----:B------:R-:W-:-:S03]  /*7eb0*/  FADD.FTZ R3, R228, R3 ;  /* 0x00000003e4037221 */ /* 0x000fc60000010000 */
[----:B------:R-:W-:Y:S01]  /*7ec0*/  FADD.FTZ R2, R249, R2 ;  /* 0x00000002f9027221 */ /* 0x000fe20000010000 */
[----:B------:R-:W-:Y:S01]  /*7ed0*/  FADD.FTZ R3, R235, R3 ;  /* 0x00000003eb037221 */ /* 0x000fe20000010000 */
[C---:B------:R-:W-:Y:S02]  /*7ee0*/  HMMA.16816.F32 R72, R92.reuse, R80, R160 ;  /* 0x000000505c48723c */ /* 0x040fe400000018a0 */
[----:B------:R-:W-:Y:S01]  /*7ef0*/  FADD.FTZ R2, R220, R2 ;  /* 0x00000002dc027221 */ /* 0x000fe20000010000 */
[----:B--2---:R-:W-:Y:S01]  /*7f00*/  FFMA.FTZ R0, R205, UR4, -R13 ;  /* 0x00000004cd007c23 */ /* 0x004fe2000801080d */
[----:B---3--:R-:W-:Y:S02]  /*7f10*/  F2FP.F16.F32.PACK_AB R97, R9, R12 ;  /* 0x0000000c0961723e */ /* 0x008fe400000000ff */
[----:B------:R-:W-:Y:S01]  /*7f20*/  FADD.FTZ R2, R221, R2 ;  /* 0x00000002dd027221 */ /* 0x000fe20000010000 */
[----:B------:R1:W2:Y:S01]  /*7f30*/  MUFU.EX2 R11, R0 ;  /* 0x00000000000b7308 */ /* 0x0002a20000000800 */
[C---:B------:R-:W-:Y:S08]  /*7f40*/  HMMA.16816.F32 R116, R92.reuse, R124, R116 ;  /* 0x0000007c5c74723c */ /* 0x040ff00000001874 */
[----:B------:R-:W-:Y:S01]  /*7f50*/  HMMA.16816.F32 R120, R92, R126, R120 ;  /* 0x0000007e5c78723c */ /* 0x000fe20000001878 */
[----:B-1----:R-:W-:Y:S01]  /*7f60*/  FADD.FTZ R0, R193, R192 ;  /* 0x000000c0c1007221 */ /* 0x002fe20000010000 */
[----:B--2---:R-:W-:-:S06]  /*7f70*/  F2FP.F16.F32.PACK_AB R99, R10, R11 ;  /* 0x0000000b0a63723e */ /* 0x004fcc00000000ff */
[----:B------:R-:W-:Y:S01]  /*7f80*/  HMMA.16816.F32 R132, R92, R140, R132 ;  /* 0x0000008c5c84723c */ /* 0x000fe20000001884 */
[----:B------:R-:W-:-:S04]  /*7f90*/  FADD.FTZ R0, R190, R0 ;  /* 0x00000000be007221 */ /* 0x000fc80000010000 */
[----:B------:R-:W-:-:S03]  /*7fa0*/  FADD.FTZ R0, R191, R0 ;  /* 0x00000000bf007221 */ /* 0x000fc60000010000 */
[----:B------:R-:W-:Y:S01]  /*7fb0*/  HMMA.16816.F32 R84, R96, R4, R84 ;  /* 0x000000046054723c */ /* 0x000fe20000001854 */
        /* <DEDUP_REMOVED lines=51> */
[----:B------:R-:W-:Y:S03]  /*82f0*/  HMMA.16816.F32 R168, R92, R174, R168 ;  /* 0x000000ae5ca8723c */ /* 0x000fe600000018a8 */
        /* <DEDUP_REMOVED lines=20> */
[----:B------:R-:W4:Y:S04]  /*8440*/  LDL.LU R194, [R1+0x4] ;  /* 0x0000040001c27983 */ /* 0x000f280000300800 */
[----:B------:R-:W5:Y:S04]  /*8450*/  LDL R188, [R1+0x4c] ;  /* 0x00004c0001bc7983 */ /* 0x000f680000100800 */
[----:B------:R-:W4:Y:S04]  /*8460*/  LDL R190, [R1+0x3c] ;  /* 0x00003c0001be7983 */ /* 0x000f280000100800 */
[----:B------:R-:W4:Y:S01]  /*8470*/  LDL R191, [R1+0x48] ;  /* 0x0000480001bf7983 */ /* 0x000f220000100800 */
[----:B------:R-:W-:Y:S01]  /*8480*/  UIADD3 UR4, UPT, UPT, UR22, -0x2, URZ ;  /* 0xfffffffe16047890 */ /* 0x000fe2000fffe0ff */
[----:B------:R-:W-:-:S02]  /*8490*/  SHF.L.U32 R189, R223, 0x4, RZ ;  /* 0x00000004dfbd7819 */ /* 0x000fc400000006ff */
[----:B------:R-:W-:Y:S01]  /*84a0*/  SHF.L.U32 R192, R223, 0x5, RZ ;  /* 0x00000005dfc07819 */ /* 0x000fe200000006ff */
[----:B------:R-:W-:Y:S01]  /*84b0*/  UIMAD.WIDE.U32 UR24, UR4, UR8, URZ ;  /* 0x00000008041872a5 */ /* 0x000fe2000f8e00ff */
[----:B------:R-:W-:Y:S01]  /*84c0*/  LOP3.LUT R189, R189, 0x100, RZ, 0xc0, !PT ;  /* 0x00000100bdbd7812 */ /* 0x000fe200078ec0ff */
[----:B------:R-:W-:Y:S01]  /*84d0*/  UIMAD.WIDE.U32 UR16, UR4, UR8, URZ ;  /* 0x00000008041072a5 */ /* 0x000fe2000f8e00ff */
[--C-:B------:R-:W-:Y:S01]  /*84e0*/  LOP3.LUT R0, R218, 0x120, R192.reuse, 0xf8, !PT ;  /* 0x00000120da007812 */ /* 0x100fe200078ef8c0 */
[----:B------:R-:W-:Y:S01]  /*84f0*/  UIMAD UR15, UR4, UR9, UR25 ;  /* 0x00000009040f72a4 */ /* 0x000fe2000f8e0219 */
[----:B------:R-:W-:Y:S01]  /*8500*/  LOP3.LUT R189, R189, 0x20, R192, 0xf8, !PT ;  /* 0x00000020bdbd7812 */ /* 0x000fe200078ef8c0 */
[----:B------:R-:W-:Y:S01]  /*8510*/  USHF.L.U32 UR13, UR24, 0x6, URZ ;  /* 0x00000006180d7899 */ /* 0x000fe200080006ff */
[----:B------:R-:W-:Y:S01]  /*8520*/  LOP3.LUT R0, R0, R222, RZ, 0xfc, !PT ;  /* 0x000000de00007212 */ /* 0x000fe200078efcff */
[----:B------:R-:W-:Y:S01]  /*8530*/  UIMAD UR4, UR4, UR9, UR17 ;  /* 0x00000009040472a4 */ /* 0x000fe2000f8e0211 */
[----:B------:R-:W-:Y:S01]  /*8540*/  MOV R6, UR16 ;  /* 0x0000001000067c02 */ /* 0x000fe20008000f00 */
[----:B------:R-:W-:Y:S01]  /*8550*/  USHF.L.U64.HI UR15, UR24, 0x6, UR15 ;  /* 0x00000006180f7899 */ /* 0x000fe2000801020f */
[----:B------:R-:W-:Y:S01]  /*8560*/  MOV R7, UR17 ;  /* 0x0000001100077c02 */ /* 0x000fe20008000f00 */
[----:B------:R-:W-:Y:S01]  /*8570*/  ULEA UR13, UP0, UR8, UR13, 0x5 ;  /* 0x0000000d080d7291 */ /* 0x000fe2000f8028ff */
[----:B------:R-:W-:Y:S01]  /*8580*/  LEA R24, R0, UR5, 0x1 ;  /* 0x0000000500187c11 */ /* 0x000fe2000f8e08ff */
[----:B------:R-:W-:Y:S01]  /*8590*/  UIADD3 UR17, UPT, UPT, UR22, -0x2, URZ ;  /* 0xfffffffe16117890 */ /* 0x000fe2000fffe0ff */
[----:B------:R-:W-:Y:S01]  /*85a0*/  MOV R3, UR4 ;  /* 0x0000000400037c02 */ /* 0x000fe20008000f00 */
[----:B------:R-:W-:-:S02]  /*85b0*/  ULEA.HI.X UR15, UR8, UR15, UR9, 0x5, UP0 ;  /* 0x0000000f080f7291 */ /* 0x000fc400080f2c09 */
[----:B------:R-:W-:Y:S01]  /*85c0*/  MOV R5, UR13 ;  /* 0x0000000d00057c02 */ /* 0x000fe20008000f00 */
[----:B------:R-:W-:-:S03]  /*85d0*/  UISETP.GT.U32.AND UP0, UPT, UR17, UR18, UPT ;  /* 0x000000121100728c */ /* 0x000fc6000bf04070 */
[----:B------:R-:W-:Y:S01]  /*85e0*/  MOV R7, UR15 ;  /* 0x0000000f00077c02 */ /* 0x000fe20008000f00 */
[----:B------:R-:W-:Y:S01]  /*85f0*/  BAR.SYNC.DEFER_BLOCKING 0x0 ;  /* 0x0000000000007b1d */ /* 0x000fe20000010000 */
[----:B--2---:R-:W-:Y:S02]  /*8600*/  LOP3.LUT R8, R189, R111, RZ, 0xfc, !PT ;  /* 0x0000006fbd087212 */ /* 0x004fe400078efcff */
[----:B-1----:R-:W-:Y:S02]  /*8610*/  ISETP.GE.AND P4, PT, R193, UR12, PT ;  /* 0x0000000cc1007c0c */ /* 0x002fe4000bf86270 */
[----:B---3--:R-:W-:Y:S02]  /*8620*/  ISETP.GE.AND P3, PT, R197, UR12, PT ;  /* 0x0000000cc5007c0c */ /* 0x008fe4000bf66270 */
[-C--:B-----5:R-:W-:Y:S02]  /*8630*/  LEA R2, P1, R6, R188.reuse, 0x7 ;  /* 0x000000bc06027211 */ /* 0x0a0fe400078238ff */
[----:B------:R-:W-:-:S02]  /*8640*/  LEA R4, P0, R5, R188, 0x1 ;  /* 0x000000bc05047211 */ /* 0x000fc400078008ff */
[----:B----4-:R-:W-:Y:S01]  /*8650*/  ISETP.GE.AND P2, PT, R190, UR12, PT ;  /* 0x0000000cbe007c0c */ /* 0x010fe2000bf46270 */
[----:B------:R-:W1:Y:S01]  /*8660*/  LDCU.64 UR12, c[0x0][0x358] ;  /* 0x00006b00ff0c77ac */ /* 0x000e620008000a00 */
        /* <DEDUP_REMOVED lines=31> */
[----:B--2---:R-:W-:-:S03]  /*8860*/  LEA R2, R8, UR5, 0x1 ;  /* 0x0000000508027c11 */ /* 0x004fc6000f8e08ff */
[----:B------:R-:W-:Y:S01]  /*8870*/  @P2 STS.128 [R224+0xb800], RZ ;  /* 0x00b800ffe0002388 */ /* 0x000fe20000000c00 */
[C---:B------:R-:W-:Y:S02]  /*8880*/  IADD3 R3, PT, PT, R194.reuse, R24, RZ ;  /* 0x00000018c2037210 */ /* 0x040fe40007ffe0ff */
[----:B------:R-:W-:Y:S01]  /*8890*/  IADD3 R0, PT, PT, R194, R2, RZ ;  /* 0x00000002c2007210 */ /* 0x000fe20007ffe0ff */
[----:B------:R-:W-:Y:S04]  /*88a0*/  LDSM.16.M88.4 R12, [R24] ;  /* 0x00000000180c783b */ /* 0x000fe80000000200 */
[----:B------:R-:W2:Y:S04]  /*88b0*/  LDSM.16.M88.4 R32, [R2+0x6400] ;  /* 0x006400000220783b */ /* 0x000ea80000000200 */
[----:B------:R-:W4:Y:S04]  /*88c0*/  LDSM.16.M88.4 R36, [R2+0x6000] ;  /* 0x006000000224783b */ /* 0x000f280000000200 */
[----:B------:R-:W5:Y:S04]  /*88d0*/  LDSM.16.M88.4 R28, [R2+0x6800] ;  /* 0x00680000021c783b */ /* 0x000f680000000200 */
[----:B------:R-:W1:Y:S04]  /*88e0*/  LDSM.16.M88.4 R20, [R2+0x6c00] ;  /* 0x006c00000214783b */ /* 0x000e680000000200 */
[----:B------:R-:W1:Y:S04]  /*88f0*/  LDSM.16.M88.4 R8, [R24+0x1000] ;  /* 0x001000001808783b */ /* 0x000e680000000200 */
[----:B---3--:R-:W-:Y:S04]  /*8900*/  LDSM.16.M88.4 R4, [R3] ;  /* 0x000000000304783b */ /* 0x008fe80000000200 */
[----:B------:R-:W3:Y:S04]  /*8910*/  LDSM.16.M88.4 R44, [R0+0x6400] ;  /* 0x00640000002c783b */ /* 0x000ee80000000200 */
[----:B------:R-:W3:Y:S04]  /*8920*/  LDSM.16.M88.4 R40, [R0+0x6000] ;  /* 0x006000000028783b */ /* 0x000ee80000000200 */
[----:B------:R-:W3:Y:S04]  /*8930*/  LDSM.16.M88.4 R56, [R0+0x6800] ;  /* 0x006800000038783b */ /* 0x000ee80000000200 */
[----:B------:R5:W3:Y:S04]  /*8940*/  LDSM.16.M88.4 R52, [R0+0x6c00] ;  /* 0x006c00000034783b */ /* 0x000ae80000000200 */
[----:B------:R1:W3:Y:S01]  /*8950*/  LDSM.16.M88.4 R16, [R3+0x1000] ;  /* 0x001000000310783b */ /* 0x0002e20000000200 */
[C---:B--2---:R-:W-:Y:S03]  /*8960*/  HMMA.16816.F32 R184, R12.reuse, R32, RZ ;  /* 0x000000200cb8723c */ /* 0x044fe600000018ff */
[----:B------:R-:W-:Y:S04]  /*8970*/  LDSM.16.M88.4 R244, [R2+0x7c00] ;  /* 0x007c000002f4783b */ /* 0x000fe80000000200 */
[----:B------:R-:W0:Y:S01]  /*8980*/  LDGDEPBAR ;  /* 0x00000000000079af */ /* 0x000e220000000000 */
[C---:B----4-:R-:W-:Y:S08]  /*8990*/  HMMA.16816.F32 R192, R12.reuse, R36, RZ ;  /* 0x000000240cc0723c */ /* 0x050ff000000018ff */
[----:B------:R-:W-:Y:S01]  /*89a0*/  HMMA.16816.F32 R180, R12, R34, RZ ;  /* 0x000000220cb4723c */ /* 0x000fe200000018ff */
[----:B-----5:R-:W-:-:S04]  /*89b0*/  MOV R0, 0x20 ;  /* 0x0000002000007802 */ /* 0x020fc80000000f00 */
[----:B------:R-:W-:-:S03]  /*89c0*/  SEL R0, R0, 0xffffffe0, !P6 ;  /* 0xffffffe000007807 */ /* 0x000fc60007000000 */
[----:B------:R-:W-:Y:S01]  /*89d0*/  HMMA.16816.F32 R176, R12, R28, RZ ;  /* 0x0000001c0cb0723c */ /* 0x000fe200000018ff */
[C---:B-1----:R-:W-:Y:S02]  /*89e0*/  IADD3 R3, PT, PT, R0.reuse, R2, RZ ;  /* 0x0000000200037210 */ /* 0x042fe40007ffe0ff */
[----:B------:R-:W-:-:S05]  /*89f0*/  IADD3 R0, PT, PT, R0, R24, RZ ;  /* 0x0000001800007210 */ /* 0x000fca0007ffe0ff */
        /* <DEDUP_REMOVED lines=9> */
[----:B------:R-:W-:Y:S08]  /*8a90*/  HMMA.16816.F32 R212, R8, R30, RZ ;  /* 0x0000001e08d4723c */ /* 0x000ff000000018ff */
[----:B---3--:R-:W-:Y:S08]  /*8aa0*/  HMMA.16816.F32 R200, R4, R44, R184 ;  /* 0x0000002c04c8723c */ /* 0x008ff000000018b8 */
[C---:B------:R-:W-:Y:S08]  /*8ab0*/  HMMA.16816.F32 R28, R8.reuse, R20, RZ ;  /* 0x00000014081c723c */ /* 0x040ff000000018ff */
[----:B------:R-:W-:Y:S01]  /*8ac0*/  HMMA.16816.F32 R204, R8, R22, RZ ;  /* 0x0000001608cc723c */ /* 0x000fe200000018ff */
        /* <DEDUP_REMOVED lines=10> */
[C---:B------:R-:W-:Y:S01]  /*8b70*/  HMMA.16816.F32 R108, R16.reuse, R44, R12 ;  /* 0x0000002c106c723c */ /* 0x040fe2000000180c */
[----:B------:R-:W2:Y:S07]  /*8b80*/  LDSM.16.M88.4 R12, [R2+0x7400] ;  /* 0x00740000020c783b */ /* 0x000eae0000000200 */
[C---:B------:R-:W-:Y:S01]  /*8b90*/  HMMA.16816.F32 R240, R16.reuse, R56, R32 ;  /* 0x0000003810f0723c */ /* 0x040fe20000001820 */
[----:B------:R-:W3:Y:S07]  /*8ba0*/  LDSM.16.M88.4 R32, [R24+0x3000] ;  /* 0x003000001820783b */ /* 0x000eee0000000200 */
[C---:B------:R-:W-:Y:S01]  /*8bb0*/  HMMA.16816.F32 R176, R16.reuse, R40, R48 ;  /* 0x0000002810b0723c */ /* 0x040fe20000001830 */
[----:B------:R-:W-:Y:S07]  /*8bc0*/  LDSM.16.M88.4 R48, [R3+0x7000] ;  /* 0x007000000330783b */ /* 0x000fee0000000200 */
[C---:B------:R-:W-:Y:S01]  /*8bd0*/  HMMA.16816.F32 R248, R16.reuse, R52, R28 ;  /* 0x0000003410f8723c */ /* 0x040fe2000000181c */
[----:B------:R-:W4:Y:S07]  /*8be0*/  LDSM.16.M88.4 R28, [R0+0x2000] ;  /* 0x00200000001c783b */ /* 0x000f2e0000000200 */
[C---:B------:R-:W-:Y:S08]  /*8bf0*/  HMMA.16816.F32 R204, R16.reuse, R54, R204 ;  /* 0x0000003610cc723c */ /* 0x040ff000000018cc */
[C---:B------:R-:W-:Y:S08]  /*8c00*/  HMMA.16816.F32 R40, R16.reuse, R42, R208 ;  /* 0x0000002a1028723c */ /* 0x040ff000000018d0 */
[----:B------:R-:W-:Y:S01]  /*8c10*/  HMMA.16816.F32 R64, R16, R46, R236 ;  /* 0x0000002e1040723c */ /* 0x000fe200000018ec */
[----:B------:R-:W-:Y:S02]  /*8c20*/  LDSM.16.M88.4 R44, [R2+0x8000] ;  /* 0x00800000022c783b */ /* 0x000fe40000000200 */
[----:B------:R-:W-:-:S02]  /*8c30*/  MOV R105, R204 ;  /* 0x000000cc00697202 */ /* 0x000fc40000000f00 */
[----:B------:R-:W-:Y:S02]  /*8c40*/  MOV R100, R205 ;  /* 0x000000cd00647202 */ /* 0x000fe40000000f00 */
[----:B------:R-:W-:Y:S01]  /*8c50*/  MOV R27, R206 ;  /* 0x000000ce001b7202 */ /* 0x000fe20000000f00 */
[----:B------:R-:W-:Y:S01]  /*8c60*/  HMMA.16816.F32 R208, R16, R58, R212 ;  /* 0x0000003a10d0723c */ /* 0x000fe200000018d4 */
[----:B------:R-:W5:Y:S01]  /*8c70*/  LDSM.16.M88.4 R16, [R24+0x4000] ;  /* 0x004000001810783b */ /* 0x000f620000000200 */
[----:B------:R-:W-:-:S06]  /*8c80*/  MOV R26, R207 ;  /* 0x000000cf001a7202 */ /* 0x000fcc0000000f00 */
[C---:B-1----:R-:W-:Y:S08]  /*8c90*/  HMMA.16816.F32 R36, R4.reuse, R8, R36 ;  /* 0x000000080424723c */ /* 0x042ff00000001824 */
[C---:B------:R-:W-:Y:S01]  /*8ca0*/  HMMA.16816.F32 R236, R4.reuse, R246, R20 ;  /* 0x000000f604ec723c */ /* 0x040fe20000001814 */
[----:B------:R1:W5:Y:S07]  /*8cb0*/  LDSM.16.M88.4 R20, [R0+0x3000] ;  /* 0x003000000014783b */ /* 0x00036e0000000200 */
[C---:B--2---:R-:W-:Y:S08]  /*8cc0*/  HMMA.16816.F32 R200, R4.reuse, R12, R200 ;  /* 0x0000000c04c8723c */ /* 0x044ff000000018c8 */
[C---:B------:R-:W-:Y:S08]  /*8cd0*/  HMMA.16816.F32 R196, R4.reuse, R60, R196 ;  /* 0x0000003c04c4723c */ /* 0x040ff000000018c4 */
[C---:B------:R-:W-:Y:S08]  /*8ce0*/  HMMA.16816.F32 R212, R4.reuse, R244, R192 ;  /* 0x000000f404d4723c */ /* 0x040ff000000018c0 */
[C---:B------:R-:W-:Y:S08]  /*8cf0*/  HMMA.16816.F32 R188, R4.reuse, R10, R188 ;  /* 0x0000000a04bc723c */ /* 0x040ff000000018bc */
[C---:B------:R-:W-:Y:S08]  /*8d00*/  HMMA.16816.F32 R184, R4.reuse, R14, R184 ;  /* 0x0000000e04b8723c */ /* 0x040ff000000018b8 */
[----:B------:R-:W-:Y:S01]  /*8d10*/  HMMA.16816.F32 R204, R4, R62, R180 ;  /* 0x0000003e04cc723c */ /* 0x000fe200000018b4 */
[----:B------:R-:W-:-:S04]  /*8d20*/  MOV R4, 0x20 ;  /* 0x0000002000047802 */ /* 0x000fc80000000f00 */
[----:B------:R-:W-:-:S03]  /*8d30*/  SEL R4, R4, 0xffffffe0, !P6 ;  /* 0xffffffe004047807 */ /* 0x000fc60007000000 */
[----:B---3--:R-:W-:Y:S01]  /*8d40*/  HMMA.16816.F32 R56, R32, R8, R176 ;  /* 0x000000082038723c */ /* 0x008fe200000018b0 */
[C---:B-1----:R-:W-:Y:S02]  /*8d50*/  IADD3 R0, PT, PT, R4.reuse, R2, RZ ;  /* 0x0000000204007210 */ /* 0x042fe40007ffe0ff */
[----:B------:R-:W-:-:S05]  /*8d60*/  IADD3 R4, PT, PT, R4, R24, RZ ;  /* 0x0000001804047210 */ /* 0x000fca0007ffe0ff */
[----:B------:R-:W-:Y:S01]  /*8d70*/  HMMA.16816.F32 R176, R32, R10, R40 ;  /* 0x0000000a20b0723c */ /* 0x000fe20000001828 */
[----:B------:R-:W-:Y:S04]  /*8d80*/  LDSM.16.M88.4 R40, [R0+0x8000] ;  /* 0x008000000028783b */ /* 0x000fe80000000200 */
[----:B------:R-:W1:Y:S03]  /*8d90*/  LDSM.16.M88.4 R8, [R4+0x4000] ;  /* 0x004000000408783b */ /* 0x000e660000000200 */
[----:B----4-:R-:W-:Y:S01]  /*8da0*/  HMMA.16816.F32 R36, R28, R48, R36 ;  /* 0x000000301c24723c */ /* 0x010fe20000001824 */
[----:B------:R-:W-:Y:S07]  /*8db0*/  LDSM.16.M88.4 R4, [R4+0x5000] ;  /* 0x005000000404783b */ /* 0x000fee0000000200 */
[C---:B------:R-:W-:Y:S08]  /*8dc0*/  HMMA.16816.F32 R108, R32.reuse, R12, R108 ;  /* 0x0000000c206c723c */ /* 0x040ff0000000186c */
[----:B------:R-:W-:Y:S01]  /*8dd0*/  HMMA.16816.F32 R64, R32, R14, R64 ;  /* 0x0000000e2040723c */ /* 0x000fe20000001840 */
[----:B------:R-:W2:Y:S07]  /*8de0*/  LDSM.16.M88.4 R12, [R24+0x5000] ;  /* 0x00500000180c783b */ /* 0x000eae0000000200 */
[----:B-----5:R-:W-:Y:S01]  /*8df0*/  HMMA.16816.F32 R52, R16, R44, R36 ;  /* 0x0000002c1034723c */ /* 0x020fe20000001824 */
[----:B------:R-:W3:Y:S07]  /*8e00*/  LDSM.16.M88.4 R36, [R3+0x7400] ;  /* 0x007400000324783b */ /* 0x000eee0000000200 */
[----:B------:R-:W-:Y:S08]  /*8e10*/  HMMA.16816.F32 R56, R20, R48, R56 ;  /* 0x000000301438723c */ /* 0x000ff00000001838 */
[C---:B------:R-:W-:Y:S08]  /*8e20*/  HMMA.16816.F32 R192, R32.reuse, R60, R240 ;  /* 0x0000003c20c0723c */ /* 0x040ff000000018f0 */
[----:B------:R-:W-:Y:S08]  /*8e30*/  HMMA.16816.F32 R208, R32, R62, R208 ;  /* 0x0000003e20d0723c */ /* 0x000ff000000018d0 */
[----:B-1----:R-:W-:Y:S08]  /*8e40*/  HMMA.16816.F32 R60, R8, R40, R52 ;  /* 0x00000028083c723c */ /* 0x002ff00000001834 */
[-C--:B------:R-:W-:Y:S08]  /*8e50*/  HMMA.16816.F32 R52, R28, R50.reuse, R188 ;  /* 0x000000321c34723c */ /* 0x080ff000000018bc */
[----:B------:R-:W-:Y:S03]  /*8e60*/  HMMA.16816.F32 R48, R20, R50, R176 ;  /* 0x000000321430723c */ /* 0x000fe600000018b0 */
[----:B------:R-:W-:-:S04]  /*8e70*/  FMUL.FTZ R25, R60, UR7 ;  /* 0x000000073c197c20 */ /* 0x000fc80008410000 */
[----:B------:R1:W4:Y:S01]  /*8e80*/  MUFU.TANH R234, R25 ;  /* 0x0000001900ea7308 */ /* 0x0003220000002400 */
[----:B--2---:R-:W-:Y:S08]  /*8e90*/  HMMA.16816.F32 R56, R12, R44, R56 ;  /* 0x0000002c0c38723c */ /* 0x004ff00000001838 */
[-C--:B------:R-:W-:Y:S08]  /*8ea0*/  HMMA.16816.F32 R52, R16, R46.reuse, R52 ;  /* 0x0000002e1034723c */ /* 0x080ff00000001834 */
[----:B------:R-:W-:Y:S01]  /*8eb0*/  HMMA.16816.F32 R44, R12, R46, R48 ;  /* 0x0000002e0c2c723c */ /* 0x000fe20000001830 */
[----:B------:R-:W2:Y:S01]  /*8ec0*/  LDSM.16.M88.4 R48, [R2+0x8400] ;  /* 0x008400000230783b */ /* 0x000ea20000000200 */
[----:B-1----:R-:W-:-:S04]  /*8ed0*/  FMUL.FTZ R25, R61, UR7 ;  /* 0x000000073d197c20 */ /* 0x002fc80008410000 */
[----:B------:R1:W1:Y:S02]  /*8ee0*/  MUFU.TANH R235, R25 ;  /* 0x0000001900eb7308 */ /* 0x0002640000002400 */
[----:B------:R-:W-:Y:S08]  /*8ef0*/  HMMA.16816.F32 R56, R4, R40, R56 ;  /* 0x000000280438723c */ /* 0x000ff00000001838 */
[----:B---3--:R-:W-:Y:S01]  /*8f00*/  HMMA.16816.F32 R180, R20, R36, R108 ;  /* 0x0000002414b4723c */ /* 0x008fe2000000186c */
[----:B-1----:R-:W-:-:S07]  /*8f10*/  FMUL.FTZ R25, R62, UR7 ;  /* 0x000000073e197c20 */ /* 0x002fce0008410000 */
[----:B------:R-:W-:Y:S01]  /*8f20*/  HMMA.16816.F32 R176, R28, R36, R200 ;  /* 0x000000241cb0723c */ /* 0x000fe200000018c8 */
[----:B------:R1:W3:Y:S07]  /*8f30*/  MUFU.TANH R191, R25 ;  /* 0x0000001900bf7308 */ /* 0x0002ee0000002400 */
[-C--:B------:R-:W-:Y:S08]  /*8f40*/  HMMA.16816.F32 R64, R20, R38.reuse, R64 ;  /* 0x000000261440723c */ /* 0x080ff00000001840 */
[----:B------:R-:W-:Y:S01]  /*8f50*/  HMMA.16816.F32 R108, R28, R38, R184 ;  /* 0x000000261c6c723c */ /* 0x000fe200000018b8 */
[----:B------:R-:W5:Y:S01]  /*8f60*/  LDSM.16.M88.4 R36, [R0+0x8400] ;  /* 0x008400000024783b */ /* 0x000f620000000200 */
[----:B-1----:R-:W-:-:S06]  /*8f70*/  FMUL.FTZ R25, R63, UR7 ;  /* 0x000000073f197c20 */ /* 0x002fcc0008410000 */
[-C--:B------:R-:W-:Y:S01]  /*8f80*/  HMMA.16816.F32 R60, R8, R42.reuse, R52 ;  /* 0x0000002a083c723c */ /* 0x080fe20000001834 */
[----:B------:R1:W1:Y:S07]  /*8f90*/  MUFU.TANH R189, R25 ;  /* 0x0000001900bd7308 */ /* 0x00026e0000002400 */
[----:B------:R-:W-:Y:S01]  /*8fa0*/  HMMA.16816.F32 R52, R4, R42, R44 ;  /* 0x0000002a0434723c */ /* 0x000fe2000000182c */
[----:B------:R-:W4:Y:S07]  /*8fb0*/  LDSM.16.M88.4 R44, [R3+0x7800] ;  /* 0x00780000032c783b */ /* 0x000f2e0000000200 */
[----:B--2---:R-:W-:Y:S01]  /*8fc0*/  HMMA.16816.F32 R40, R16, R48, R176 ;  /* 0x000000301028723c */ /* 0x004fe200000018b0 */
[----:B-1----:R-:W-:-:S04]  /*8fd0*/  FMUL.FTZ R25, R56, UR7 ;  /* 0x0000000738197c20 */ /* 0x002fc80008410000 */
[----:B------:R1:W2:Y:S03]  /*8fe0*/  MUFU.TANH R217, R25 ;  /* 0x0000001900d97308 */ /* 0x0002a60000002400 */
[----:B------:R-:W-:Y:S08]  /*8ff0*/  HMMA.16816.F32 R64, R12, R50, R64 ;  /* 0x000000320c40723c */ /* 0x000ff00000001840 */
[----:B------:R-:W-:Y:S08]  /*9000*/  HMMA.16816.F32 R176, R32, R244, R248 ;  /* 0x000000f420b0723c */ /* 0x000ff000000018f8 */
[----:B-----5:R-:W-:Y:S01]  /*9010*/  HMMA.16816.F32 R40, R8, R36, R40 ;  /* 0x000000240828723c */ /* 0x020fe20000001828 */
[----:B-1----:R-:W-:-:S04]  /*9020*/  FMUL.FTZ R25, R57, UR7 ;  /* 0x0000000739197c20 */ /* 0x002fc80008410000 */
[----:B------:R1:W1:Y:S03]  /*9030*/  MUFU.TANH R220, R25 ;  /* 0x0000001900dc7308 */ /* 0x0002660000002400 */
[----:B------:R-:W-:Y:S01]  /*9040*/  HMMA.16816.F32 R64, R4, R38, R64 ;  /* 0x000000260440723c */ /* 0x000fe20000001840 */
[----:B-1----:R-:W-:-:S04]  /*9050*/  FMUL.FTZ R25, R58, UR7 ;  /* 0x000000073a197c20 */ /* 0x002fc80008410000 */
[----:B------:R1:W1:Y:S02]  /*9060*/  MUFU.TANH R200, R25 ;  /* 0x0000001900c87308 */ /* 0x0002640000002400 */
[----:B-1----:R-:W-:Y:S02]  /*9070*/  FMUL.FTZ R25, R59, UR7 ;  /* 0x000000073b197c20 */ /* 0x002fe40008410000 */
[----:B------:R-:W-:Y:S04]  /*9080*/  HMMA.16816.F32 R56, R12, R48, R180 ;  /* 0x000000300c38723c */ /* 0x000fe800000018b4 */
[----:B------:R1:W1:Y:S04]  /*9090*/  MUFU.TANH R187, R25 ;  /* 0x0000001900bb7308 */ /* 0x0002680000002400 */
[----:B------:R-:W-:Y:S08]  /*90a0*/  HMMA.16816.F32 R48, R16, R50, R108 ;  /* 0x000000321030723c */ /* 0x000ff0000000186c */
[----:B----4-:R-:W-:Y:S01]  /*90b0*/  HMMA.16816.F32 R108, R20, R44, R192 ;  /* 0x0000002c146c723c */ /* 0x010fe200000018c0 */
[----:B------:R-:W-:-:S02]  /*90c0*/  MOV R194, R27 ;  /* 0x0000001b00c27202 */ /* 0x000fc40000000f00 */
[----:B------:R-:W-:Y:S01]  /*90d0*/  MOV R195, R26 ;  /* 0x0000001a00c37202 */ /* 0x000fe20000000f00 */
[----:B-1----:R-:W-:Y:S01]  /*90e0*/  FMUL.FTZ R25, R60, UR7 ;  /* 0x000000073c197c20 */ /* 0x002fe20008410000 */
[----:B------:R-:W-:Y:S02]  /*90f0*/  MOV R192, R105 ;  /* 0x0000006900c07202 */ /* 0x000fe40000000f00 */
[----:B------:R-:W-:Y:S01]  /*9100*/  MOV R193, R100 ;  /* 0x0000006400c17202 */ /* 0x000fe20000000f00 */
[----:B------:R1:W4:Y:S01]  /*9110*/  MUFU.TANH R233, R25 ;  /* 0x0000001900e97308 */ /* 0x0003220000002400 */
[----:B------:R-:W-:Y:S08]  /*9120*/  HMMA.16816.F32 R56, R4, R36, R56 ;  /* 0x000000240438723c */ /* 0x000ff00000001838 */
[----:B------:R-:W-:Y:S08]  /*9130*/  HMMA.16816.F32 R36, R8, R38, R48 ;  /* 0x000000260824723c */ /* 0x000ff00000001830 */
[----:B------:R-:W-:Y:S01]  /*9140*/  HMMA.16816.F32 R32, R32, R246, R192 ;  /* 0x000000f62020723c */ /* 0x000fe200000018c0 */
[----:B-1----:R-:W-:-:S04]  /*9150*/  FMUL.FTZ R25, R61, UR7 ;  /* 0x000000073d197c20 */ /* 0x002fc80008410000 */
        /* <DEDUP_REMOVED lines=13> */
[----:B------:R-:W1:Y:S04]  /*9230*/  LDSM.16.M88.4 R52, [R2+0x8800] ;  /* 0x008800000234783b */ /* 0x000e680000000200 */
[----:B------:R5:W1:Y:S02]  /*9240*/  MUFU.TANH R186, R25 ;  /* 0x0000001900ba7308 */ /* 0x000a640000002400 */
[----:B-----5:R-:W-:-:S06]  /*9250*/  FMUL.FTZ R25, R40, UR7 ;  /* 0x0000000728197c20 */ /* 0x020fcc0008410000 */
[----:B------:R5:W2:Y:S01]  /*9260*/  MUFU.TANH R227, R25 ;  /* 0x0000001900e37308 */ /* 0x000aa20000002400 */
[----:B-1----:R-:W-:Y:S01]  /*9270*/  HMMA.16816.F32 R48, R16, R52, R60 ;  /* 0x000000341030723c */ /* 0x002fe2000000183c */
[----:B-----5:R-:W-:-:S06]  /*9280*/  FMUL.FTZ R25, R41, UR7 ;  /* 0x0000000729197c20 */ /* 0x020fcc0008410000 */
        /* <DEDUP_REMOVED lines=9> */
[----:B------:R1:W3:Y:S01]  /*9320*/  LDSM.16.M88.4 R48, [R3+0x7c00] ;  /* 0x007c00000330783b */ /* 0x0002e20000000200 */
[----:B-----5:R-:W-:-:S05]  /*9330*/  FMUL.FTZ R25, R57, UR7 ;  /* 0x0000000739197c20 */ /* 0x020fca0008410000 */
[----:B------:R5:W1:Y:S02]  /*9340*/  MUFU.TANH R197, R25 ;  /* 0x0000001900c57308 */ /* 0x000a640000002400 */
[----:B-----5:R-:W-:-:S10]  /*9350*/  FMUL.FTZ R25, R58, UR7 ;  /* 0x000000073a197c20 */ /* 0x020fd40008410000 */
[----:B-1----:R-:W-:Y:S01]  /*9360*/  FMUL.FTZ R3, R60, UR7 ;  /* 0x000000073c037c20 */ /* 0x002fe20008410000 */
[----:B------:R1:W1:Y:S02]  /*9370*/  MUFU.TANH R242, R25 ;  /* 0x0000001900f27308 */ /* 0x0002640000002400 */
[----:B-1----:R-:W-:Y:S02]  /*9380*/  FMUL.FTZ R25, R59, UR7 ;  /* 0x000000073b197c20 */ /* 0x002fe40008410000 */
[----:B------:R-:W-:Y:S04]  /*9390*/  HMMA.16816.F32 R56, R28, R46, R204 ;  /* 0x0000002e1c38723c */ /* 0x000fe800000018cc */
[----:B------:R1:W1:Y:S08]  /*93a0*/  MUFU.TANH R205, R3 ;  /* 0x0000000300cd7308 */ /* 0x0002700000002400 */
[----:B------:R5:W2:Y:S01]  /*93b0*/  MUFU.TANH R243, R25 ;  /* 0x0000001900f37308 */ /* 0x000aa20000002400 */
[----:B-1----:R-:W-:-:S07]  /*93c0*/  FMUL.FTZ R3, R61, UR7 ;  /* 0x000000073d037c20 */ /* 0x002fce0008410000 */
[----:B------:R1:W1:Y:S01]  /*93d0*/  MUFU.TANH R204, R3 ;  /* 0x0000000300cc7308 */ /* 0x0002620000002400 */
[----:B-----5:R-:W-:-:S07]  /*93e0*/  FMUL.FTZ R25, R36, UR7 ;  /* 0x0000000724197c20 */ /* 0x020fce0008410000 */
[----:B------:R5:W2:Y:S01]  /*93f0*/  MUFU.TANH R222, R25 ;  /* 0x0000001900de7308 */ /* 0x000aa20000002400 */
[----:B-1----:R-:W-:-:S07]  /*9400*/  FMUL.FTZ R3, R62, UR7 ;  /* 0x000000073e037c20 */ /* 0x002fce0008410000 */
[----:B------:R1:W1:Y:S01]  /*9410*/  MUFU.TANH R105, R3 ;  /* 0x0000000300697308 */ /* 0x0002620000002400 */
[----:B-----5:R-:W-:-:S07]  /*9420*/  FMUL.FTZ R25, R37, UR7 ;  /* 0x0000000725197c20 */ /* 0x020fce0008410000 */
[----:B------:R5:W2:Y:S01]  /*9430*/  MUFU.TANH R221, R25 ;  /* 0x0000001900dd7308 */ /* 0x000aa20000002400 */
[----:B-1----:R-:W-:-:S07]  /*9440*/  FMUL.FTZ R3, R63, UR7 ;  /* 0x000000073f037c20 */ /* 0x002fce0008410000 */
[----:B------:R-:W1:Y:S01]  /*9450*/  MUFU.TANH R100, R3 ;  /* 0x0000000300647308 */ /* 0x000e620000002400 */
[----:B-----5:R-:W-:-:S07]  /*9460*/  FMUL.FTZ R25, R38, UR7 ;  /* 0x0000000726197c20 */ /* 0x020fce0008410000 */
[----:B------:R5:W1:Y:S02]  /*9470*/  MUFU.TANH R27, R25 ;  /* 0x00000019001b7308 */ /* 0x000a640000002400 */
[----:B-----5:R-:W-:Y:S02]  /*9480*/  FMUL.FTZ R25, R39, UR7 ;  /* 0x0000000727197c20 */ /* 0x020fe40008410000 */
[----:B------:R-:W-:Y:S04]  /*9490*/  HMMA.16816.F32 R36, R12, R52, R108 ;  /* 0x000000340c24723c */ /* 0x000fe8000000186c */
[----:B------:R5:W1:Y:S02]  /*94a0*/  MUFU.TANH R26, R25 ;  /* 0x00000019001a7308 */ /* 0x000a640000002400 */
[----:B-----5:R-:W-:-:S14]  /*94b0*/  FMUL.FTZ R25, R64, UR7 ;  /* 0x0000000740197c20 */ /* 0x020fdc0008410000 */
[----:B------:R-:W-:Y:S01]  /*94c0*/  HMMA.16816.F32 R108, R4, R40, R36 ;  /* 0x00000028046c723c */ /* 0x000fe20000001824 */
[----:B------:R5:W1:Y:S07]  /*94d0*/  MUFU.TANH R185, R25 ;  /* 0x0000001900b97308 */ /* 0x000a6e0000002400 */
[----:B------:R-:W-:Y:S11]  /*94e0*/  HMMA.16816.F32 R36, R16, R54, R56 ;  /* 0x000000361024723c */ /* 0x000ff60000001838 */
[----:B------:R-:W-:Y:S01]  /*94f0*/  FMUL.FTZ R3, R108, UR7 ;  /* 0x000000076c037c20 */ /* 0x000fe20008410000 */
[----:B-----5:R-:W-:-:S03]  /*9500*/  FMUL.FTZ R25, R65, UR7 ;  /* 0x0000000741197c20 */ /* 0x020fc60008410000 */
[----:B------:R5:W1:Y:S05]  /*9510*/  MUFU.TANH R181, R3 ;  /* 0x0000000300b57308 */ /* 0x000a6a0000002400 */
[----:B------:R-:W-:Y:S01]  /*9520*/  HMMA.16816.F32 R56, R8, R42, R36 ;  /* 0x0000002a0838723c */ /* 0x000fe20000001824 */
[----:B------:R4:W-:Y:S02]  /*9530*/  LDSM.16.M88.4 R36, [R0+0x8c00] ;  /* 0x008c00000024783b */ /* 0x0009e40000000200 */
[----:B------:R3:W1:Y:S01]  /*9540*/  MUFU.TANH R184, R25 ;  /* 0x0000001900b87308 */ /* 0x0006620000002400 */
[----:B-----5:R-:W-:-:S07]  /*9550*/  FMUL.FTZ R3, R109, UR7 ;  /* 0x000000076d037c20 */ /* 0x020fce0008410000 */
[----:B------:R5:W1:Y:S01]  /*9560*/  MUFU.TANH R108, R3 ;  /* 0x00000003006c7308 */ /* 0x000a620000002400 */
[----:B---3--:R-:W-:Y:S01]  /*9570*/  FMUL.FTZ R25, R66, UR7 ;  /* 0x0000000742197c20 */ /* 0x008fe20008410000 */
[----:B----4-:R-:W-:-:S06]  /*9580*/  FMUL.FTZ R0, R111, UR7 ;  /* 0x000000076f007c20 */ /* 0x010fcc0008410000 */
[----:B------:R3:W4:Y:S01]  /*9590*/  MUFU.TANH R240, R25 ;  /* 0x0000001900f07308 */ /* 0x0007220000002400 */
[----:B-----5:R-:W-:-:S07]  /*95a0*/  FMUL.FTZ R3, R110, UR7 ;  /* 0x000000076e037c20 */ /* 0x020fce0008410000 */
[----:B------:R-:W1:Y:S01]  /*95b0*/  MUFU.TANH R207, R3 ;  /* 0x0000000300cf7308 */ /* 0x000e620000002400 */
[----:B---3--:R-:W-:Y:S02]  /*95c0*/  FMUL.FTZ R25, R67, UR7 ;  /* 0x0000000743197c20 */ /* 0x008fe40008410000 */
[----:B------:R-:W-:Y:S01]  /*95d0*/  HMMA.16816.F32 R64, R20, R46, R208 ;  /* 0x0000002e1440723c */ /* 0x000fe200000018d0 */
[----:B------:R-:W3:Y:S01]  /*95e0*/  LDSM.16.M88.4 R44, [R2+0x8c00] ;  /* 0x008c0000022c783b */ /* 0x000ee20000000200 */
[----:B------:R-:W-:-:S04]  /*95f0*/  DEPBAR.LE SB0, 0x0 ;  /* 0x000080000000791a */ /* 0x000fc80000000000 */
[----:B------:R-:W1:-:S14]  /*9600*/  MUFU.TANH R241, R25 ;  /* 0x0000001900f17308 */ /* 0x000e5c0000002400 */
[----:B------:R-:W-:Y:S08]  /*9610*/  HMMA.16816.F32 R60, R12, R54, R64 ;  /* 0x000000360c3c723c */ /* 0x000ff00000001840 */
[-C--:B------:R-:W-:Y:S01]  /*9620*/  HMMA.16816.F32 R52, R28, R48.reuse, R212 ;  /* 0x000000301c34723c */ /* 0x080fe200000018d4 */
[----:B------:R5:W1:Y:S07]  /*9630*/  MUFU.TANH R214, R0 ;  /* 0x0000000000d67308 */ /* 0x000a6e0000002400 */
[----:B------:R-:W-:Y:S08]  /*9640*/  HMMA.16816.F32 R64, R20, R48, R176 ;  /* 0x000000301440723c */ /* 0x000ff000000018b0 */
[----:B------:R-:W-:Y:S01]  /*9650*/  HMMA.16816.F32 R28, R28, R50, R236 ;  /* 0x000000321c1c723c */ /* 0x000fe200000018ec */
[----:B-----5:R-:W-:-:S04]  /*9660*/  FMUL.FTZ R0, R56, UR7 ;  /* 0x0000000738007c20 */ /* 0x020fc80008410000 */
[----:B------:R5:W1:Y:S03]  /*9670*/  MUFU.TANH R201, R0 ;  /* 0x0000000000c97308 */ /* 0x000a660000002400 */
[----:B------:R-:W-:Y:S08]  /*9680*/  HMMA.16816.F32 R20, R20, R50, R32 ;  /* 0x000000321414723c */ /* 0x000ff00000001820 */
[----:B------:R-:W-:Y:S08]  /*9690*/  HMMA.16816.F32 R60, R4, R42, R60 ;  /* 0x0000002a043c723c */ /* 0x000ff0000000183c */
[----:B---3--:R-:W-:Y:S01]  /*96a0*/  HMMA.16816.F32 R40, R16, R44, R52 ;  /* 0x0000002c1028723c */ /* 0x008fe20000001834 */
[----:B-----5:R-:W-:-:S04]  /*96b0*/  FMUL.FTZ R0, R57, UR7 ;  /* 0x0000000739007c20 */ /* 0x020fc80008410000 */
[----:B------:R3:W1:Y:S03]  /*96c0*/  MUFU.TANH R202, R0 ;  /* 0x0000000000ca7308 */ /* 0x0006660000002400 */
[----:B------:R-:W-:Y:S03]  /*96d0*/  HMMA.16816.F32 R52, R12, R44, R64 ;  /* 0x0000002c0c34723c */ /* 0x000fe60000001840 */
[----:B------:R-:W-:Y:S01]  /*96e0*/  FMUL.FTZ R62, R62, UR7 ;  /* 0x000000073e3e7c20 */ /* 0x000fe20008410000 */
[----:B------:R-:W-:-:S03]  /*96f0*/  FMUL.FTZ R63, R63, UR7 ;  /* 0x000000073f3f7c20 */ /* 0x000fc60008410000 */
[----:B------:R-:W1:Y:S01]  /*9700*/  MUFU.TANH R211, R62 ;  /* 0x0000003e00d37308 */ /* 0x000e620000002400 */
[----:B------:R-:W-:Y:S01]  /*9710*/  HMMA.16816.F32 R16, R16, R46, R28 ;  /* 0x0000002e1010723c */ /* 0x000fe2000000181c */
[----:B---3--:R-:W-:-:S07]  /*9720*/  FMUL.FTZ R0, R58, UR7 ;  /* 0x000000073a007c20 */ /* 0x008fce0008410000 */
[----:B------:R-:W-:Y:S01]  /*9730*/  HMMA.16816.F32 R12, R12, R46, R20 ;  /* 0x0000002e0c0c723c */ /* 0x000fe20000001814 */
[----:B------:R-:W3:Y:S07]  /*9740*/  MUFU.TANH R206, R63 ;  /* 0x0000003f00ce7308 */ /* 0x000eee0000002400 */
[-C--:B------:R-:W-:Y:S01]  /*9750*/  HMMA.16816.F32 R40, R8, R36.reuse, R40 ;  /* 0x000000240828723c */ /* 0x080fe20000001828 */
[----:B------:R5:W1:Y:S07]  /*9760*/  MUFU.TANH R58, R0 ;  /* 0x00000000003a7308 */ /* 0x000a6e0000002400 */
[----:B------:R-:W-:Y:S08]  /*9770*/  HMMA.16816.F32 R28, R4, R36, R52 ;  /* 0x00000024041c723c */ /* 0x000ff00000001834 */
[----:B------:R-:W-:Y:S01]  /*9780*/  HMMA.16816.F32 R8, R8, R38, R16 ;  /* 0x000000260808723c */ /* 0x000fe20000001810 */
[----:B-----5:R-:W-:-:S02]  /*9790*/  FMUL.FTZ R0, R59, UR7 ;  /* 0x000000073b007c20 */ /* 0x020fc40008410000 */
[----:B------:R-:W-:Y:S01]  /*97a0*/  FMUL.FTZ R40, R40, UR7 ;  /* 0x0000000728287c20 */ /* 0x000fe20008410000 */
[----:B------:R-:W-:Y:S01]  /*97b0*/  FMUL.FTZ R41, R41, UR7 ;  /* 0x0000000729297c20 */ /* 0x000fe20008410000 */
[----:B------:R-:W-:Y:S01]  /*97c0*/  FMUL.FTZ R42, R42, UR7 ;  /* 0x000000072a2a7c20 */ /* 0x000fe20008410000 */
[----:B------:R5:W1:Y:S02]  /*97d0*/  MUFU.TANH R56, R0 ;  /* 0x0000000000387308 */ /* 0x000a640000002400 */
[----:B------:R-:W-:Y:S01]  /*97e0*/  HMMA.16816.F32 R4, R4, R38, R12 ;  /* 0x000000260404723c */ /* 0x000fe2000000180c */
[----:B------:R-:W-:Y:S02]  /*97f0*/  FMUL.FTZ R43, R43, UR7 ;  /* 0x000000072b2b7c20 */ /* 0x000fe40008410000 */
[----:B------:R-:W-:Y:S01]  /*9800*/  FMUL.FTZ R28, R28, UR7 ;  /* 0x000000071c1c7c20 */ /* 0x000fe20008410000 */
[----:B------:R-:W-:Y:S01]  /*9810*/  FMUL.FTZ R29, R29, UR7 ;  /* 0x000000071d1d7c20 */ /* 0x000fe20008410000 */
[----:B------:R-:W-:Y:S01]  /*9820*/  FMUL.FTZ R30, R30, UR7 ;  /* 0x000000071e1e7c20 */ /* 0x000fe20008410000 */
[----:B------:R-:W-:Y:S01]  /*9830*/  FMUL.FTZ R31, R31, UR7 ;  /* 0x000000071f1f7c20 */ /* 0x000fe20008410000 */
[----:B------:R-:W1:Y:S04]  /*9840*/  MUFU.TANH R195, R40 ;  /* 0x0000002800c37308 */ /* 0x000e680000002400 */
[----:B------:R-:W-:Y:S01]  /*9850*/  FMUL.FTZ R8, R8, UR7 ;  /* 0x0000000708087c20 */ /* 0x000fe20008410000 */
[----:B------:R-:W-:Y:S01]  /*9860*/  FMUL.FTZ R9, R9, UR7 ;  /* 0x0000000709097c20 */ /* 0x000fe20008410000 */
[----:B------:R-:W-:Y:S01]  /*9870*/  FMUL.FTZ R10, R10, UR7 ;  /* 0x000000070a0a7c20 */ /* 0x000fe20008410000 */
[----:B------:R-:W-:Y:S01]  /*9880*/  FMUL.FTZ R11, R11, UR7 ;  /* 0x000000070b0b7c20 */ /* 0x000fe20008410000 */
[----:B------:R-:W1:Y:S01]  /*9890*/  MUFU.TANH R199, R41 ;  /* 0x0000002900c77308 */ /* 0x000e620000002400 */
[----:B-----5:R-:W-:-:S03]  /*98a0*/  FMUL.FTZ R0, R60, UR7 ;  /* 0x000000073c007c20 */ /* 0x020fc60008410000 */
[----:B------:R-:W-:Y:S01]  /*98b0*/  FMUL.FTZ R4, R4, UR7 ;  /* 0x0000000704047c20 */ /* 0x000fe20008410000 */
[----:B------:R-:W-:Y:S01]  /*98c0*/  FMUL.FTZ R5, R5, UR7 ;  /* 0x0000000705057c20 */ /* 0x000fe20008410000 */
[----:B------:R-:W-:Y:S01]  /*98d0*/  FMUL.FTZ R6, R6, UR7 ;  /* 0x0000000706067c20 */ /* 0x000fe20008410000 */
[----:B------:R-:W-:Y:S01]  /*98e0*/  FMUL.FTZ R7, R7, UR7 ;  /* 0x0000000707077c20 */ /* 0x000fe20008410000 */
[----:B------:R5:W1:Y:S08]  /*98f0*/  MUFU.TANH R64, R0 ;  /* 0x0000000000407308 */ /* 0x000a700000002400 */
[----:B------:R1:W1:Y:S08]  /*9900*/  MUFU.TANH R25, R42 ;  /* 0x0000002a00197308 */ /* 0x0002700000002400 */
[----:B------:R1:W1:Y:S01]  /*9910*/  MUFU.TANH R60, R43 ;  /* 0x0000002b003c7308 */ /* 0x0002620000002400 */
[----:B-----5:R-:W-:-:S07]  /*9920*/  FMUL.FTZ R0, R61, UR7 ;  /* 0x000000073d007c20 */ /* 0x020fce0008410000 */
        /* <DEDUP_REMOVED lines=24> */
[----:B-1----:R-:W-:Y:S01]  /*9ab0*/  IMAD.U32 R10, RZ, RZ, UR4 ;  /* 0x00000004ff0a7e24 */ /* 0x002fe2000f8e00ff */
[----:B------:R-:W-:Y:S01]  /*9ac0*/  MOV R8, UR4 ;  /* 0x0000000400087c02 */ /* 0x000fe20008000f00 */
[----:B------:R-:W-:Y:S01]  /*9ad0*/  IMAD.U32 R3, RZ, RZ, UR4 ;  /* 0x00000004ff037e24 */ /* 0x000fe2000f8e00ff */
[----:B------:R-:W-:Y:S01]  /*9ae0*/  MOV R5, UR4 ;  /* 0x0000000400057c02 */ /* 0x000fe20008000f00 */
[----:B------:R-:W-:Y:S01]  /*9af0*/  IMAD.U32 R6, RZ, RZ, UR4 ;  /* 0x00000004ff067e24 */ /* 0x000fe2000f8e00ff */
[----:B------:R-:W-:Y:S01]  /*9b00*/  MOV R13, UR15 ;  /* 0x0000000f000d7c02 */ /* 0x000fe20008000f00 */
[----:B------:R-:W-:-:S02]  /*9b10*/  IMAD.U32 R0, RZ, RZ, UR5 ;  /* 0x00000005ff007e24 */ /* 0x000fc4000f8e00ff */
        /* <DEDUP_REMOVED lines=9> */
[----:B------:R-:W-:Y:S01]  /*9bb0*/  LEA R4, P5, R4, R196, 0x1 ;  /* 0x000000c404047211 */ /* 0x000fe200078a08ff */
[----:B------:R-:W-:Y:S01]  /*9bc0*/  @!PT LDS RZ, [RZ] ;  /* 0x00000000fffff984 */ /* 0x000fe20000000800 */
[----:B------:R-:W-:Y:S01]  /*9bd0*/  @!PT LDS RZ, [RZ] ;  /* 0x00000000fffff984 */ /* 0x000fe20000000800 */
[----:B------:R-:W-:Y:S01]  /*9be0*/  @!PT LDS RZ, [RZ] ;  /* 0x00000000fffff984 */ /* 0x000fe20000000800 */
[----:B------:R1:W-:Y:S01]  /*9bf0*/  @!P4 LDGSTS.E.BYPASS.LTC128B.128 [R224+0x6000], desc[UR12][R10.64] ;  /* 0x060000000ae0cfae */ /* 0x0003e2000b981a0c */
[----:B------:R-:W-:-:S02]  /*9c00*/  @!P3 LEA.HI.X R9, R7, R183, R3, 0x1, P1 ;  /* 0x000000b70709b211 */ /* 0x000fc400008f0c03 */
        /* <DEDUP_REMOVED lines=29> */
.L_x_1326:
[----:B------:R2:W-:Y:S02]  /*9de0*/  STS.128 [R224+0x8800], RZ ;  /* 0x008800ffe0007388 */ /* 0x0005e40000000c00 */
.L_x_1327:
[----:B------:R-:W-:Y:S05]  /*9df0*/  BSYNC.RECONVERGENT B0 ;  /* 0x0000000000007941 */ /* 0x000fea0003800200 */
.L_x_1325:
[----:B------:R-:W0:Y:S02]  /*9e00*/  LDGDEPBAR ;  /* 0x00000000000079af */ /* 0x000e240000000000 */
.L_x_1324:
[----:B-1----:R-:W4:Y:S01]  /*9e10*/  LDL R8, [R1+0x44] ;  /* 0x0000440001087983 */ /* 0x002f220000100800 */
[----:B------:R-:W-:Y:S01]  /*9e20*/  IMAD.U32 R0, RZ, RZ, UR22 ;  /* 0x00000016ff007e24 */ /* 0x000fe2000f8e00ff */
[----:B------:R-:W1:Y:S02]  /*9e30*/  LDCU UR4, c[0x0][0x45c] ;  /* 0x00008b80ff0477ac */ /* 0x000e640008000800 */
[----:B------:R-:W5:Y:S04]  /*9e40*/  LDL.LU R7, [R1+0xc] ;  /* 0x00000c0001077983 */ /* 0x000f680000300800 */
[----:B------:R-:W2:Y:S04]  /*9e50*/  LDL.LU R6, [R1+0x2c] ;  /* 0x00002c0001067983 */ /* 0x000ea80000300800 */
[----:B---3--:R-:W3:Y:S04]  /*9e60*/  LDL.LU R5, [R1+0x30] ;  /* 0x0000300001057983 */ /* 0x008ee80000300800 */
[----:B------:R-:W3:Y:S04]  /*9e70*/  LDL.LU R4, [R1+0x38] ;  /* 0x0000380001047983 */ /* 0x000ee80000300800 */
[----:B------:R-:W3:Y:S01]  /*9e80*/  LDL.LU R3, [R1+0x34] ;  /* 0x0000340001037983 */ /* 0x000ee20000300800 */
[C---:B------:R-:W-:Y:S01]  /*9e90*/  VIADD R40, R225.reuse, 0x8 ;  /* 0x00000008e1287836 */ /* 0x040fe20000000000 */
[----:B------:R-:W1:Y:S01]  /*9ea0*/  S2UR UR5, SR_CgaCtaId ;  /* 0x00000000000579c3 */ /* 0x000e620000008800 */
[----:B------:R-:W-:Y:S01]  /*9eb0*/  VIADD R43, R225, 0x40 ;  /* 0x00000040e12b7836 */ /* 0x000fe20000000000 */
[----:B------:R-:W-:Y:S01]  /*9ec0*/  UMOV UR15, 0x400 ;  /* 0x00000400000f7882 */ /* 0x000fe20000000000 */
[----:B------:R-:W-:Y:S01]  /*9ed0*/  VIADD R20, R40, -UR23 ;  /* 0x8000001728147c36 */ /* 0x000fe20008000000 */
[----:B------:R-:W-:Y:S01]  /*9ee0*/  UISETP.GT.U32.AND UP0, UPT, UR17, UR18, UPT ;  /* 0x000000121100728c */ /* 0x000fe2000bf04070 */
[----:B------:R-:W-:-:S02]  /*9ef0*/  IMAD.MOV.U32 R244, RZ, RZ, R186 ;  /* 0x000000fffff47224 */ /* 0x000fc400078e00ba */
[----:B------:R-:W-:Y:S02]  /*9f00*/  IMAD.MOV.U32 R245, RZ, RZ, R187 ;  /* 0x000000fffff57224 */ /* 0x000fe400078e00bb */
[----:B------:R-:W-:Y:S02]  /*9f10*/  IMAD.MOV.U32 R246, RZ, RZ, R200 ;  /* 0x000000fffff67224 */ /* 0x000fe400078e00c8 */
[----:B------:R-:W-:Y:S01]  /*9f20*/  IMAD.SHL.U32 R248, R223, 0x20, RZ ;  /* 0x00000020dff87824 */ /* 0x000fe200078e00ff */
[----:B-1----:R-:W-:Y:S01]  /*9f30*/  ULEA UR5, UR5, UR15, 0x18 ;  /* 0x0000000f05057291 */ /* 0x002fe2000f8ec0ff */
[----:B----4-:R-:W-:Y:S02]  /*9f40*/  IMAD R0, R0, 0x40, R8 ;  /* 0x0000004000007824 */ /* 0x010fe400078e0208 */
[----:B-----5:R-:W-:-:S03]  /*9f50*/  IMAD.MOV.U32 R236, RZ, RZ, R7 ;  /* 0x000000ffffec7224 */ /* 0x020fc600078e0007 */
[C---:B------:R-:W-:Y:S01]  /*9f60*/  IADD3 R13, PT, PT, R0.reuse, -0x6f, RZ ;  /* 0xffffff91000d7810 */ /* 0x040fe20007ffe0ff */
[C---:B------:R-:W-:Y:S02]  /*9f70*/  VIADD R19, R0.reuse, 0xffffff80 ;  /* 0xffffff8000137836 */ /* 0x040fe40000000000 */
[----:B--2---:R-:W-:Y:S02]  /*9f80*/  IMAD.MOV.U32 R237, RZ, RZ, R6 ;  /* 0x000000ffffed7224 */ /* 0x004fe400078e0006 */
[----:B------:R-:W-:Y:S01]  /*9f90*/  VIADD R17, R0, 0xffffff81 ;  /* 0xffffff8100117836 */ /* 0x000fe20000000000 */
[----:B------:R-:W-:Y:S01]  /*9fa0*/  ISETP.GT.AND P0, PT, R20, R19, PT ;  /* 0x000000131400720c */ /* 0x000fe20003f04270 */
[----:B---3--:R-:W-:Y:S02]  /*9fb0*/  IMAD.MOV.U32 R238, RZ, RZ, R5 ;  /* 0x000000ffffee7224 */ /* 0x008fe400078e0005 */
[----:B------:R-:W-:Y:S01]  /*9fc0*/  VIADD R16, R0, 0xffffff88 ;  /* 0xffffff8800107836 */ /* 0x000fe20000000000 */
[----:B------:R-:W-:Y:S01]  /*9fd0*/  ISETP.GT.AND P5, PT, R20, R17, PT ;  /* 0x000000111400720c */ /* 0x000fe20003fa4270 */
[----:B------:R-:W-:-:S02]  /*9fe0*/  IMAD.MOV.U32 R239, RZ, RZ, R4 ;  /* 0x000000ffffef7224 */ /* 0x000fc400078e0004 */
[----:B------:R-:W-:Y:S01]  /*9ff0*/  VIADD R15, R0, 0xffffff89 ;  /* 0xffffff89000f7836 */ /* 0x000fe20000000000 */
[----:B------:R-:W-:Y:S01]  /*a000*/  ISETP.GT.AND P1, PT, R20, R16, PT ;  /* 0x000000101400720c */ /* 0x000fe20003f24270 */
[----:B------:R-:W-:Y:S01]  /*a010*/  IMAD.MOV.U32 R208, RZ, RZ, R3 ;  /* 0x000000ffffd07224 */ /* 0x000fe200078e0003 */
[C---:B------:R-:W-:Y:S01]  /*a020*/  IADD3 R3, PT, PT, R0.reuse, UR21, RZ ;  /* 0x0000001500037c10 */ /* 0x040fe2000fffe0ff */
[C---:B------:R-:W-:Y:S02]  /*a030*/  VIADD R14, R0.reuse, 0xffffff90 ;  /* 0xffffff90000e7836 */ /* 0x040fe40000000000 */
[----:B------:R-:W-:Y:S01]  /*a040*/  VIADD R12, R0, 0xffffff98 ;  /* 0xffffff98000c7836 */ /* 0x000fe20000000000 */
[C---:B------:R-:W-:Y:S01]  /*a050*/  IADD3 R31, PT, PT, R3.reuse, -0x68, RZ ;  /* 0xffffff98031f7810 */ /* 0x040fe20007ffe0ff */
[C---:B------:R-:W-:Y:S01]  /*a060*/  VIADD R23, R3.reuse, 0xffffff80 ;  /* 0xffffff8003177836 */ /* 0x040fe20000000000 */
[C---:B------:R-:W-:Y:S01]  /*a070*/  IADD3 R29, PT, PT, R3.reuse, -0x60, RZ ;  /* 0xffffffa0031d7810 */ /* 0x040fe20007ffe0ff */
[----:B------:R-:W-:-:S02]  /*a080*/  VIADD R22, R3, 0xffffff81 ;  /* 0xffffff8103167836 */ /* 0x000fc40000000000 */
[C---:B------:R-:W-:Y:S02]  /*a090*/  VIADD R35, R3.reuse, 0xffffff88 ;  /* 0xffffff8803237836 */ /* 0x040fe40000000000 */
[C---:B------:R-:W-:Y:S02]  /*a0a0*/  IMAD.IADD R5, R40.reuse, 0x1, -R23 ;  /* 0x0000000128057824 */ /* 0x040fe400078e0a17 */
[C---:B------:R-:W-:Y:S02]  /*a0b0*/  IMAD.IADD R4, R40.reuse, 0x1, -R22 ;  /* 0x0000000128047824 */ /* 0x040fe400078e0a16 */
[C---:B------:R-:W-:Y:S01]  /*a0c0*/  IMAD.IADD R7, R40.reuse, 0x1, -R35 ;  /* 0x0000000128077824 */ /* 0x040fe200078e0a23 */
[----:B------:R-:W-:Y:S01]  /*a0d0*/  IABS R6, R5 ;  /* 0x0000000500067213 */ /* 0x000fe20000000000 */
[C---:B------:R-:W-:Y:S01]  /*a0e0*/  VIADD R34, R3.reuse, 0xffffff89 ;  /* 0xffffff8903227836 */ /* 0x040fe20000000000 */
[----:B------:R-:W-:Y:S01]  /*a0f0*/  IABS R5, R4 ;  /* 0x0000000400057213 */ /* 0x000fe20000000000 */
[C---:B------:R-:W-:Y:S01]  /*a100*/  VIADD R33, R3.reuse, 0xffffff90 ;  /* 0xffffff9003217836 */ /* 0x040fe20000000000 */
[----:B------:R-:W-:Y:S01]  /*a110*/  IABS R4, R7 ;  /* 0x0000000700047213 */ /* 0x000fe20000000000 */
[C---:B------:R-:W-:Y:S01]  /*a120*/  VIADD R32, R3.reuse, 0xffffff91 ;  /* 0xffffff9103207836 */ /* 0x040fe20000000000 */
[----:B------:R-:W-:Y:S01]  /*a130*/  I2FP.F32.S32 R5, R5 ;  /* 0x0000000500057245 */ /* 0x000fe20000201400 */
[----:B------:R-:W-:Y:S01]  /*a140*/  VIADD R30, R3, 0xffffff99 ;  /* 0xffffff99031e7836 */ /* 0x000fe20000000000 */
        /* <DEDUP_REMOVED lines=31> */
[C---:B------:R-:W-:Y:S02]  /*a340*/  VIADD R27, R3.reuse, 0xffffffa8 ;  /* 0xffffffa8031b7836 */ /* 0x040fe40000000000 */
[----:B------:R-:W-:Y:S01]  /*a350*/  FFMA.FTZ R41, R4, -UR6, R26 ;  /* 0x8000000604297c23 */ /* 0x000fe2000801001a */
[----:B------:R-:W-:Y:S01]  /*a360*/  VIADD R26, R3, 0xffffffa9 ;  /* 0xffffffa9031a7836 */ /* 0x000fe20000000000 */
[----:B------:R-:W-:Y:S01]  /*a370*/  FSEL R109, R49, -INF , !P0 ;  /* 0xff800000316d7808 */ /* 0x000fe20004000000 */
[----:B------:R-:W-:Y:S01]  /*a380*/  IMAD.IADD R4, R40, 0x1, -R28 ;  /* 0x0000000128047824 */ /* 0x000fe200078e0a1c */
[----:B------:R-:W-:Y:S01]  /*a390*/  ISETP.GT.AND P0, PT, R20, R15, PT ;  /* 0x0000000f1400720c */ /* 0x000fe20003f04270 */
[----:B------:R-:W-:Y:S01]  /*a3a0*/  IMAD.IADD R5, R40, 0x1, -R29 ;  /* 0x0000000128057824 */ /* 0x000fe200078e0a1d */
[----:B------:R-:W-:Y:S01]  /*a3b0*/  FSEL R110, R48, -INF , !P5 ;  /* 0xff800000306e7808 */ /* 0x000fe20006800000 */
[C---:B------:R-:W-:Y:S01]  /*a3c0*/  IMAD.IADD R7, R40.reuse, 0x1, -R27 ;  /* 0x0000000128077824 */ /* 0x040fe200078e0a1b */
[----:B------:R-:W-:Y:S01]  /*a3d0*/  IABS R6, R4 ;  /* 0x0000000400067213 */ /* 0x000fe20000000000 */
[----:B------:R-:W-:Y:S01]  /*a3e0*/  IMAD.IADD R8, R40, 0x1, -R26 ;  /* 0x0000000128087824 */ /* 0x000fe200078e0a1a */
[----:B------:R-:W-:Y:S01]  /*a3f0*/  IABS R9, R5 ;  /* 0x0000000500097213 */ /* 0x000fe20000000000 */
[C---:B------:R-:W-:Y:S01]  /*a400*/  VIADD R11, R0.reuse, 0xffffff99 ;  /* 0xffffff99000b7836 */ /* 0x040fe20000000000 */
[----:B------:R-:W-:Y:S01]  /*a410*/  IABS R5, R7 ;  /* 0x0000000700057213 */ /* 0x000fe20000000000 */
[C---:B------:R-:W-:Y:S01]  /*a420*/  VIADD R18, R0.reuse, 0xffffffb8 ;  /* 0xffffffb800127836 */ /* 0x040fe20000000000 */
[----:B------:R-:W-:Y:S01]  /*a430*/  IABS R4, R8 ;  /* 0x0000000800047213 */ /* 0x000fe20000000000 */
[----:B------:R-:W-:Y:S01]  /*a440*/  IMAD.MOV.U32 R8, RZ, RZ, R6 ;  /* 0x000000ffff087224 */ /* 0x000fe200078e0006 */
[----:B------:R-:W-:Y:S01]  /*a450*/  IABS R7, R10 ;  /* 0x0000000a00077213 */ /* 0x000fe20000000000 */
[----:B------:R-:W-:Y:S01]  /*a460*/  VIADD R10, R0, 0xffffffa0 ;  /* 0xffffffa0000a7836 */ /* 0x000fe20000000000 */
[----:B------:R-:W-:Y:S01]  /*a470*/  I2FP.F32.S32 R9, R9 ;  /* 0x0000000900097245 */ /* 0x000fe20000201400 */
[----:B------:R-:W-:Y:S01]  /*a480*/  IMAD.MOV.U32 R247, RZ, RZ, R237 ;  /* 0x000000fffff77224 */ /* 0x000fe200078e00ed */
[----:B------:R-:W-:Y:S01]  /*a490*/  MOV R6, R5 ;  /* 0x0000000500067202 */ /* 0x000fe20000000f00 */
[----:B------:R-:W-:Y:S01]  /*a4a0*/  IMAD.MOV.U32 R5, RZ, RZ, R4 ;  /* 0x000000ffff057224 */ /* 0x000fe200078e0004 */
[----:B------:R-:W-:Y:S01]  /*a4b0*/  ISETP.GT.AND P5, PT, R20, R14, PT ;  /* 0x0000000e1400720c */ /* 0x000fe20003fa4270 */
[----:B------:R-:W-:Y:S01]  /*a4c0*/  IMAD.MOV.U32 R4, RZ, RZ, R7 ;  /* 0x000000ffff047224 */ /* 0x000fe200078e0007 */
        /* <DEDUP_REMOVED lines=8> */
[----:B------:R-:W-:Y:S01]  /*a550*/  ISETP.GT.AND P1, PT, R20, R13, PT ;  /* 0x0000000d1400720c */ /* 0x000fe20003f24270 */
[----:B------:R-:W-:Y:S01]  /*a560*/  VIADD R8, R0, 0xffffffa8 ;  /* 0xffffffa800087836 */ /* 0x000fe20000000000 */
[----:B------:R-:W-:Y:S01]  /*a570*/  ISETP.GT.AND P0, PT, R20, R12, PT ;  /* 0x0000000c1400720c */ /* 0x000fe20003f04270 */
[C---:B------:R-:W-:Y:S01]  /*a580*/  VIADD R7, R0.reuse, 0xffffffa9 ;  /* 0xffffffa900077836 */ /* 0x040fe20000000000 */
[----:B------:R-:W-:Y:S01]  /*a590*/  FSEL R192, R21, -INF , !P5 ;  /* 0xff80000015c07808 */ /* 0x000fe20006800000 */
[----:B------:R-:W-:Y:S01]  /*a5a0*/  IMAD.IADD R21, R43, 0x1, -R23 ;  /* 0x000000012b157824 */ /* 0x000fe200078e0a17 */
[----:B------:R-:W-:Y:S01]  /*a5b0*/  I2FP.F32.S32 R5, R5 ;  /* 0x0000000500057245 */ /* 0x000fe20000201400 */
[----:B------:R-:W-:Y:S01]  /*a5c0*/  VIADD R6, R0, 0xffffffb0 ;  /* 0xffffffb000067836 */ /* 0x000fe20000000000 */
[----:B------:R-:W-:Y:S01]  /*a5d0*/  I2FP.F32.S32 R4, R4 ;  /* 0x0000000400047245 */ /* 0x000fe20000201400 */
[----:B------:R-:W-:Y:S01]  /*a5e0*/  IMAD.MOV.U32 R249, RZ, RZ, R236 ;  /* 0x000000fffff97224 */ /* 0x000fe200078e00ec */
[----:B------:R-:W-:Y:S01]  /*a5f0*/  FSEL R196, R45, -INF , !P1 ;  /* 0xff8000002dc47808 */ /* 0x000fe20004800000 */
[----:B------:R-:W-:Y:S01]  /*a600*/  FFMA.FTZ R36, R5, -UR6, R56 ;  /* 0x8000000605247c23 */ /* 0x000fe20008010038 */
[----:B------:R-:W-:Y:S01]  /*a610*/  FSEL R194, R44, -INF , !P0 ;  /* 0xff8000002cc27808 */ /* 0x000fe20004000000 */
[----:B------:R-:W-:Y:S01]  /*a620*/  FFMA.FTZ R25, R4, -UR6, R25 ;  /* 0x8000000604197c23 */ /* 0x000fe20008010019 */
[----:B------:R-:W-:Y:S01]  /*a630*/  ISETP.GT.AND P5, PT, R20, R11, PT ;  /* 0x0000000b1400720c */ /* 0x000fe20003fa4270 */
[----:B------:R-:W-:Y:S01]  /*a640*/  VIADD R5, R0, 0xffffffb1 ;  /* 0xffffffb100057836 */ /* 0x000fe20000000000 */
[----:B------:R-:W-:-:S02]  /*a650*/  ISETP.GT.AND P1, PT, R20, R10, PT ;  /* 0x0000000a1400720c */ /* 0x000fc40003f24270 */
[----:B------:R-:W-:Y:S02]  /*a660*/  ISETP.GT.AND P0, PT, R20, R9, PT ;  /* 0x000000091400720c */ /* 0x000fe40003f04270 */
[----:B------:R-:W-:Y:S02]  /*a670*/  IABS R21, R21 ;  /* 0x0000001500157213 */ /* 0x000fe40000000000 */
[----:B------:R-:W-:Y:S02]  /*a680*/  FSEL R193, R41, -INF , !P5 ;  /* 0xff80000029c17808 */ /* 0x000fe40006800000 */
[----:B------:R-:W-:Y:S01]  /*a690*/  FSEL R183, R39, -INF , !P1 ;  /* 0xff80000027b77808 */ /* 0x000fe20004800000 */
[----:B------:R-:W-:Y:S01]  /*a6a0*/  IMAD.IADD R39, R43, 0x1, -R32 ;  /* 0x000000012b277824 */ /* 0x000fe200078e0a20 */
[----:B------:R-:W-:Y:S02]  /*a6b0*/  FSEL R186, R38, -INF , !P0 ;  /* 0xff80000026ba7808 */ /* 0x000fe40004000000 */
[----:B------:R-:W-:-:S02]  /*a6c0*/  ISETP.GT.AND P5, PT, R20, R8, PT ;  /* 0x000000081400720c */ /* 0x000fc40003fa4270 */
[C---:B------:R-:W-:Y:S02]  /*a6d0*/  ISETP.GT.AND P1, PT, R20.reuse, R7, PT ;  /* 0x000000071400720c */ /* 0x040fe40003f24270 */
[----:B------:R-:W-:Y:S02]  /*a6e0*/  ISETP.GT.AND P0, PT, R20, R6, PT ;  /* 0x000000061400720c */ /* 0x000fe40003f04270 */
[----:B------:R-:W-:Y:S02]  /*a6f0*/  I2FP.F32.S32 R21, R21 ;  /* 0x0000001500157245 */ /* 0x000fe40000201400 */
[----:B------:R-:W-:Y:S02]  /*a700*/  IADD3 R4, PT, PT, R0, -0x47, RZ ;  /* 0xffffffb900047810 */ /* 0x000fe40007ffe0ff */
[----:B------:R-:W-:Y:S01]  /*a710*/  FSEL R187, R37, -INF , !P5 ;  /* 0xff80000025bb7808 */ /* 0x000fe20006800000 */
[----:B------:R-:W-:Y:S01]  /*a720*/  FFMA.FTZ R54, R21, -UR6, R217 ;  /* 0x8000000615367c23 */ /* 0x000fe200080100d9 */
[----:B------:R-:W-:Y:S01]  /*a730*/  FSEL R215, R36, -INF , !P1 ;  /* 0xff80000024d77808 */ /* 0x000fe20004800000 */
[----:B------:R-:W-:Y:S01]  /*a740*/  IMAD.IADD R21, R43, 0x1, -R22 ;  /* 0x000000012b157824 */ /* 0x000fe200078e0a16 */
[----:B------:R-:W-:Y:S01]  /*a750*/  FSEL R200, R25, -INF , !P0 ;  /* 0xff80000019c87808 */ /* 0x000fe20004000000 */
[C---:B------:R-:W-:Y:S01]  /*a760*/  IMAD.IADD R36, R43.reuse, 0x1, -R34 ;  /* 0x000000012b247824 */ /* 0x040fe200078e0a22 */
[C---:B------:R-:W-:Y:S01]  /*a770*/  ISETP.GT.AND P5, PT, R20.reuse, R5, PT ;  /* 0x000000051400720c */ /* 0x040fe20003fa4270 */
[----:B------:R-:W-:Y:S01]  /*a780*/  IMAD.IADD R37, R43, 0x1, -R33 ;  /* 0x000000012b257824 */ /* 0x000fe200078e0a21 */
[----:B------:R-:W-:-:S02]  /*a790*/  ISETP.GT.AND P1, PT, R20, R18, PT ;  /* 0x000000121400720c */ /* 0x000fc40003f24270 */
[----:B------:R-:W-:Y:S01]  /*a7a0*/  ISETP.GT.AND P0, PT, R20, R4, PT ;  /* 0x000000041400720c */ /* 0x000fe20003f04270 */
[C---:B------:R-:W-:Y:S01]  /*a7b0*/  IMAD.IADD R20, R43.reuse, 0x1, -R35 ;  /* 0x000000012b147824 */ /* 0x040fe200078e0a23 */
[----:B------:R-:W-:Y:S02]  /*a7c0*/  IABS R38, R21 ;  /* 0x0000001500267213 */ /* 0x000fe40000000000 */
[----:B------:R-:W-:Y:S02]  /*a7d0*/  IABS R21, R36 ;  /* 0x0000002400157213 */ /* 0x000fe40000000000 */
[----:B------:R-:W-:Y:S02]  /*a7e0*/  IABS R25, R20 ;  /* 0x0000001400197213 */ /* 0x000fe40000000000 */
[----:B------:R-:W-:Y:S02]  /*a7f0*/  IABS R20, R37 ;  /* 0x0000002500147213 */ /* 0x000fe40000000000 */
[----:B------:R-:W-:Y:S01]  /*a800*/  IABS R36, R39 ;  /* 0x0000002700247213 */ /* 0x000fe20000000000 */
[----:B------:R-:W-:Y:S01]  /*a810*/  IMAD.MOV.U32 R37, RZ, RZ, R25 ;  /* 0x000000ffff257224 */ /* 0x000fe200078e0019 */
[----:B------:R-:W-:Y:S01]  /*a820*/  I2FP.F32.S32 R38, R38 ;  /* 0x0000002600267245 */ /* 0x000fe20000201400 */
[----:B------:R-:W-:Y:S01]  /*a830*/  IMAD.MOV.U32 R25, RZ, RZ, R21 ;  /* 0x000000ffff197224 */ /* 0x000fe200078e0015 */
[----:B------:R-:W-:Y:S01]  /*a840*/  SHF.R.U32.HI R217, RZ, 0x1, R223 ;  /* 0x00000001ffd97819 */ /* 0x000fe200000116df */
[----:B------:R-:W-:Y:S01]  /*a850*/  IMAD.MOV.U32 R21, RZ, RZ, R20 ;  /* 0x000000ffff157224 */ /* 0x000fe200078e0014 */
[----:B------:R-:W-:Y:S01]  /*a860*/  MOV R20, R36 ;  /* 0x0000002400147202 */ /* 0x000fe20000000f00 */
[C---:B------:R-:W-:Y:S01]  /*a870*/  IMAD.IADD R36, R43.reuse, 0x1, -R29 ;  /* 0x000000012b247824 */ /* 0x040fe200078e0a1d */
        /* <DEDUP_REMOVED lines=14> */
[----:B------:R-:W-:Y:S01]  /*a960*/  IMAD.MOV.U32 R220, RZ, RZ, R247 ;  /* 0x000000ffffdc7224 */ /* 0x000fe200078e00f7 */
        /* <DEDUP_REMOVED lines=16> */
[----:B------:R-:W-:-:S02]  /*aa70*/  VIADD R25, R3, 0xffffffb8 ;  /* 0xffffffb803197836 */ /* 0x000fc40000000000 */
[----:B------:R-:W-:Y:S01]  /*aa80*/  FFMA.FTZ R45, R21, -UR6, R108 ;  /* 0x80000006152d7c23 */ /* 0x000fe2000801006c */
[C---:B------:R-:W-:Y:S01]  /*aa90*/  IADD3 R21, PT, PT, R3.reuse, -0x4f, RZ ;  /* 0xffffffb103157810 */ /* 0x040fe20007ffe0ff */
[----:B------:R-:W-:Y:S01]  /*aaa0*/  FFMA.FTZ R44, R20, -UR6, R64 ;  /* 0x80000006142c7c23 */ /* 0x000fe20008010040 */
[----:B------:R-:W-:Y:S02]  /*aab0*/  VIADD R20, R3, 0xffffffb9 ;  /* 0xffffffb903147836 */ /* 0x000fe40000000000 */
[----:B------:R-:W-:Y:S01]  /*aac0*/  FFMA.FTZ R48, R38, -UR6, R185 ;  /* 0x8000000626307c23 */ /* 0x000fe200080100b9 */
[----:B------:R-:W-:Y:S01]  /*aad0*/  IMAD.IADD R3, R43, 0x1, -R42 ;  /* 0x000000012b037824 */ /* 0x000fe200078e0a2a */
[----:B------:R-:W-:Y:S01]  /*aae0*/  IABS R38, R36 ;  /* 0x0000002400267213 */ /* 0x000fe20000000000 */
[C---:B------:R-:W-:Y:S02]  /*aaf0*/  IMAD.IADD R37, R40.reuse, 0x1, -R21 ;  /* 0x0000000128257824 */ /* 0x040fe400078e0a15 */
        /* <DEDUP_REMOVED lines=8> */
[----:B------:R-:W-:Y:S01]  /*ab80*/  MOV R38, R3 ;  /* 0x0000000300267202 */ /* 0x000fe20000000f00 */
        /* <DEDUP_REMOVED lines=16> */
[C---:B------:R-:W-:Y:S01]  /*ac90*/  IMAD.IADD R39, R225.reuse, 0x1, -R33 ;  /* 0x00000001e1277824 */ /* 0x040fe200078e0a21 */
        /* <DEDUP_REMOVED lines=24> */
[----:B------:R-:W-:Y:S02]  /*ae20*/  I2FP.F32.S32 R36, R36 ;  /* 0x0000002400247245 */ /* 0x000fe40000201400 */
[C---:B------:R-:W-:Y:S02]  /*ae30*/  ISETP.GT.AND P1, PT, R3.reuse, R8, PT ;  /* 0x000000080300720c */ /* 0x040fe40003f24270 */
[C---:B------:R-:W-:Y:S01]  /*ae40*/  ISETP.GT.AND P0, PT, R3.reuse, R7, PT ;  /* 0x000000070300720c */ /* 0x040fe20003f04270 */
[----:B------:R-:W-:Y:S01]  /*ae50*/  FFMA.FTZ R46, R36, -UR6, R234 ;  /* 0x80000006242e7c23 */ /* 0x000fe200080100ea */
[----:B------:R-:W-:Y:S01]  /*ae60*/  ISETP.GT.AND P5, PT, R3, R6, PT ;  /* 0x000000060300720c */ /* 0x000fe20003fa4270 */
[----:B------:R-:W-:Y:S01]  /*ae70*/  IMAD.IADD R36, R225, 0x1, -R22 ;  /* 0x00000001e1247824 */ /* 0x000fe200078e0a16 */
[----:B------:R-:W-:-:S02]  /*ae80*/  FSEL R179, R44, -INF , !P1 ;  /* 0xff8000002cb37808 */ /* 0x000fc40004800000 */
[----:B------:R-:W-:Y:S02]  /*ae90*/  FSEL R181, R40, -INF , !P0 ;  /* 0xff80000028b57808 */ /* 0x000fe40004000000 */
[----:B------:R-:W-:Y:S02]  /*aea0*/  FSEL R180, R37, -INF , !P5 ;  /* 0xff80000025b47808 */ /* 0x000fe40006800000 */
        /* <DEDUP_REMOVED lines=9> */
[C---:B------:R-:W-:Y:S01]  /*af40*/  IMAD.IADD R41, R225.reuse, 0x1, -R27 ;  /* 0x00000001e1297824 */ /* 0x040fe200078e0a1b */
[----:B------:R-:W-:Y:S01]  /*af50*/  MOV R39, R37 ;  /* 0x0000002500277202 */ /* 0x000fe20000000f00 */
        /* <DEDUP_REMOVED lines=10> */
[----:B------:R-:W-:-:S02]  /*b000*/  IMAD.IADD R39, R225, 0x1, -R28 ;  /* 0x00000001e1277824 */ /* 0x000fc400078e0a1c */
[----:B------:R-:W-:Y:S01]  /*b010*/  FFMA.FTZ R54, R37, -UR6, R228 ;  /* 0x8000000625367c23 */ /* 0x000fe200080100e4 */
[----:B------:R-:W-:Y:S01]  /*b020*/  FFMA.FTZ R53, R36, -UR6, R227 ;  /* 0x8000000624357c23 */ /* 0x000fe200080100e3 */
[----:B------:R-:W-:Y:S02]  /*b030*/  IMAD.IADD R36, R225, 0x1, -R31 ;  /* 0x00000001e1247824 */ /* 0x000fe400078e0a1f */
[----:B------:R-:W-:Y:S01]  /*b040*/  FFMA.FTZ R52, R3, -UR6, R226 ;  /* 0x8000000603347c23 */ /* 0x000fe200080100e2 */
[----:B------:R-:W-:Y:S02]  /*b050*/  IMAD.IADD R3, R225, 0x1, -R30 ;  /* 0x00000001e1037824 */ /* 0x000fe400078e0a1e */
[----:B------:R-:W-:Y:S01]  /*b060*/  FFMA.FTZ R50, R40, -UR6, R235 ;  /* 0x8000000628327c23 */ /* 0x000fe200080100eb */
[----:B------:R-:W-:Y:S02]  /*b070*/  IABS R40, R36 ;  /* 0x0000002400287213 */ /* 0x000fe40000000000 */
[----:B------:R-:W-:-:S02]  /*b080*/  IABS R37, R3 ;  /* 0x0000000300257213 */ /* 0x000fc40000000000 */
[----:B------:R-:W-:Y:S02]  /*b090*/  IABS R36, R38 ;  /* 0x0000002600247213 */ /* 0x000fe40000000000 */
[----:B------:R-:W-:Y:S01]  /*b0a0*/  IABS R3, R39 ;  /* 0x0000002700037213 */ /* 0x000fe20000000000 */
[----:B------:R-:W-:Y:S01]  /*b0b0*/  IMAD.MOV.U32 R39, RZ, RZ, R37 ;  /* 0x000000ffff277224 */ /* 0x000fe200078e0025 */
[----:B------:R-:W-:Y:S01]  /*b0c0*/  IABS R38, R41 ;  /* 0x0000002900267213 */ /* 0x000fe20000000000 */
[C---:B------:R-:W-:Y:S01]  /*b0d0*/  IMAD.IADD R41, R43.reuse, 0x1, -R20 ;  /* 0x000000012b297824 */ /* 0x040fe200078e0a14 */
[----:B------:R-:W-:Y:S01]  /*b0e0*/  MOV R37, R36 ;  /* 0x0000002400257202 */ /* 0x000fe20000000f00 */
[----:B------:R-:W-:Y:S01]  /*b0f0*/  IMAD.MOV.U32 R36, RZ, RZ, R3 ;  /* 0x000000ffff247224 */ /* 0x000fe200078e0003 */
[----:B------:R-:W-:Y:S01]  /*b100*/  I2FP.F32.S32 R40, R40 ;  /* 0x0000002800287245 */ /* 0x000fe20000201400 */
[----:B------:R-:W-:Y:S01]  /*b110*/  IMAD.MOV.U32 R3, RZ, RZ, R38 ;  /* 0x000000ffff037224 */ /* 0x000fe200078e0026 */
[----:B------:R-:W-:Y:S01]  /*b120*/  I2FP.F32.S32 R39, R39 ;  /* 0x0000002700277245 */ /* 0x000fe20000201400 */
[C---:B------:R-:W-:Y:S01]  /*b130*/  IMAD.IADD R38, R43.reuse, 0x1, -R21 ;  /* 0x000000012b267824 */ /* 0x040fe200078e0a15 */
        /* <DEDUP_REMOVED lines=10> */
[----:B------:R-:W-:Y:S01]  /*b1e0*/  FFMA.FTZ R47, R37, -UR6, R205 ;  /* 0x80000006252f7c23 */ /* 0x000fe200080100cd */
        /* <DEDUP_REMOVED lines=8> */
[----:B------:R-:W-:-:S02]  /*b270*/  MOV R36, R3 ;  /* 0x0000000300247202 */ /* 0x000fc40000000f00 */
[----:B------:R-:W-:Y:S01]  /*b280*/  I2FP.F32.S32 R40, R39 ;  /* 0x0000002700287245 */ /* 0x000fe20000201400 */
[----:B------:R-:W-:Y:S01]  /*b290*/  IMAD.MOV.U32 R3, RZ, RZ, R41 ;  /* 0x000000ffff037224 */ /* 0x000fe200078e0029 */
[----:B------:R-:W-:Y:S02]  /*b2a0*/  I2FP.F32.S32 R39, R38 ;  /* 0x0000002600277245 */ /* 0x000fe40000201400 */
[----:B------:R-:W-:Y:S01]  /*b2b0*/  I2FP.F32.S32 R38, R37 ;  /* 0x0000002500267245 */ /* 0x000fe20000201400 */
[----:B------:R-:W-:Y:S01]  /*b2c0*/  FFMA.FTZ R41, R40, -UR6, R202 ;  /* 0x8000000628297c23 */ /* 0x000fe200080100ca */
[----:B------:R-:W-:Y:S01]  /*b2d0*/  I2FP.F32.S32 R37, R36 ;  /* 0x0000002400257245 */ /* 0x000fe20000201400 */
[C---:B------:R-:W-:Y:S01]  /*b2e0*/  VIADD R40, R225.reuse, 0x48 ;  /* 0x00000048e1287836 */ /* 0x040fe20000000000 */
[----:B------:R-:W-:Y:S01]  /*b2f0*/  I2FP.F32.S32 R36, R3 ;  /* 0x0000000300247245 */ /* 0x000fe20000201400 */
[----:B------:R-:W-:Y:S01]  /*b300*/  FFMA.FTZ R38, R38, -UR6, R67 ;  /* 0x8000000626267c23 */ /* 0x000fe20008010043 */
[----:B------:R-:W-:-:S02]  /*b310*/  VIADD R3, R225, -UR23 ;  /* 0x80000017e1037c36 */ /* 0x000fc40008000000 */
[----:B------:R-:W-:Y:S01]  /*b320*/  FFMA.FTZ R37, R37, -UR6, R65 ;  /* 0x8000000625257c23 */ /* 0x000fe20008010041 */
[----:B------:R-:W-:Y:S02]  /*b330*/  IMAD.IADD R23, R40, 0x1, -R23 ;  /* 0x0000000128177824 */ /* 0x000fe400078e0a17 */
[----:B------:R-:W-:Y:S01]  /*b340*/  FFMA.FTZ R36, R36, -UR6, R62 ;  /* 0x8000000624247c23 */ /* 0x000fe2000801003e */
[----:B------:R-:W-:Y:S01]  /*b350*/  FSEL R61, R38, -INF , !P1 ;  /* 0xff800000263d7808 */ /* 0x000fe20004800000 */
[----:B------:R-:W-:Y:S01]  /*b360*/  FFMA.FTZ R43, R39, -UR6, R195 ;  /* 0x80000006272b7c23 */ /* 0x000fe200080100c3 */
[----:B------:R-:W-:Y:S01]  /*b370*/  ISETP.GT.AND P1, PT, R3, R19, PT ;  /* 0x000000130300720c */ /* 0x000fe20003f24270 */
[C---:B------:R-:W-:Y:S01]  /*b380*/  IMAD.IADD R38, R225.reuse, 0x1, -R25 ;  /* 0x00000001e1267824 */ /* 0x040fe200078e0a19 */
[----:B------:R-:W-:Y:S01]  /*b390*/  FSEL R67, R36, -INF , !P5 ;  /* 0xff80000024437808 */ /* 0x000fe20006800000 */
[----:B------:R-:W-:Y:S01]  /*b3a0*/  IMAD.IADD R36, R225, 0x1, -R21 ;  /* 0x00000001e1247824 */ /* 0x000fe200078e0a15 */
[----:B------:R-:W-:Y:S01]  /*b3b0*/  FSEL R65, R37, -INF , !P0 ;  /* 0xff80000025417808 */ /* 0x000fe20004000000 */
[----:B------:R-:W-:Y:S01]  /*b3c0*/  IMAD.IADD R39, R225, 0x1, -R20 ;  /* 0x00000001e1277824 */ /* 0x000fe200078e0a14 */
[C---:B------:R-:W-:Y:S01]  /*b3d0*/  ISETP.GT.AND P0, PT, R3.reuse, R17, PT ;  /* 0x000000110300720c */ /* 0x040fe20003f04270 */
[C---:B------:R-:W-:Y:S01]  /*b3e0*/  IMAD.IADD R22, R40.reuse, 0x1, -R22 ;  /* 0x0000000128167824 */ /* 0x040fe200078e0a16 */
[C---:B------:R-:W-:Y:S01]  /*b3f0*/  ISETP.GT.AND P5, PT, R3.reuse, R16, PT ;  /* 0x000000100300720c */ /* 0x040fe20003fa4270 */
[----:B------:R-:W-:Y:S01]  /*b400*/  IMAD.IADD R35, R40, 0x1, -R35 ;  /* 0x0000000128237824 */ /* 0x000fe200078e0a23 */
[----:B------:R-:W-:Y:S01]  /*b410*/  FSEL R46, R46, -INF , !P1 ;  /* 0xff8000002e2e7808 */ /* 0x000fe20004800000 */
[C---:B------:R-:W-:Y:S01]  /*b420*/  IMAD.IADD R34, R40.reuse, 0x1, -R34 ;  /* 0x0000000128227824 */ /* 0x040fe200078e0a22 */
[----:B------:R-:W-:Y:S01]  /*b430*/  IABS R37, R23 ;  /* 0x0000001700257213 */ /* 0x000fe20000000000 */
[C---:B------:R-:W-:Y:S01]  /*b440*/  IMAD.IADD R33, R40.reuse, 0x1, -R33 ;  /* 0x0000000128217824 */ /* 0x040fe200078e0a21 */
[C---:B------:R-:W-:Y:S01]  /*b450*/  ISETP.GT.AND P1, PT, R3.reuse, R15, PT ;  /* 0x0000000f0300720c */ /* 0x040fe20003f24270 */
[----:B------:R-:W-:Y:S01]  /*b460*/  IMAD.IADD R32, R40, 0x1, -R32 ;  /* 0x0000000128207824 */ /* 0x000fe200078e0a20 */
[----:B------:R-:W-:Y:S01]  /*b470*/  FSEL R50, R50, -INF , !P0 ;  /* 0xff80000032327808 */ /* 0x000fe20004000000 */
[C---:B------:R-:W-:Y:S01]  /*b480*/  IMAD.IADD R30, R40.reuse, 0x1, -R30 ;  /* 0x00000001281e7824 */ /* 0x040fe200078e0a1e */
[----:B------:R-:W-:Y:S01]  /*b490*/  IABS R36, R36 ;  /* 0x0000002400247213 */ /* 0x000fe20000000000 */
[C---:B------:R-:W-:Y:S01]  /*b4a0*/  IMAD.IADD R29, R40.reuse, 0x1, -R29 ;  /* 0x00000001281d7824 */ /* 0x040fe200078e0a1d */
[----:B------:R-:W-:Y:S01]  /*b4b0*/  ISETP.GT.AND P0, PT, R3, R14, PT ;  /* 0x0000000e0300720c */ /* 0x000fe20003f04270 */
[C---:B------:R-:W-:Y:S01]  /*b4c0*/  IMAD.IADD R28, R40.reuse, 0x1, -R28 ;  /* 0x00000001281c7824 */ /* 0x040fe200078e0a1c */
[----:B------:R-:W-:Y:S01]  /*b4d0*/  IABS R23, R38 ;  /* 0x0000002600177213 */ /* 0x000fe20000000000 */
[C---:B------:R-:W-:Y:S01]  /*b4e0*/  IMAD.IADD R20, R40.reuse, 0x1, -R20 ;  /* 0x0000000128147824 */ /* 0x040fe200078e0a14 */
[----:B------:R-:W-:Y:S01]  /*b4f0*/  FSEL R51, R51, -INF , !P5 ;  /* 0xff80000033337808 */ /* 0x000fe20006800000 */
[----:B------:R-:W-:Y:S01]  /*b500*/  IMAD.IADD R25, R40, 0x1, -R25 ;  /* 0x0000000128197824 */ /* 0x000fe200078e0a19 */
[----:B------:R-:W-:Y:S01]  /*b510*/  IABS R38, R39 ;  /* 0x0000002700267213 */ /* 0x000fe20000000000 */
[----:B------:R-:W-:Y:S01]  /*b520*/  IMAD.MOV.U32 R39, RZ, RZ, R37 ;  /* 0x000000ffff277224 */ /* 0x000fe200078e0025 */
[----:B------:R-:W-:Y:S01]  /*b530*/  ISETP.GT.AND P5, PT, R3, R13, PT ;  /* 0x0000000d0300720c */ /* 0x000fe20003fa4270 */
[----:B------:R-:W-:Y:S01]  /*b540*/  IMAD.MOV.U32 R37, RZ, RZ, R36 ;  /* 0x000000ffff257224 */ /* 0x000fe200078e0024 */
[----:B------:R-:W-:-:S02]  /*b550*/  FSEL R54, R54, -INF , !P1 ;  /* 0xff80000036367808 */ /* 0x000fc40004800000 */
[----:B------:R-:W-:Y:S02]  /*b560*/  ISETP.GT.AND P1, PT, R3, R12, PT ;  /* 0x0000000c0300720c */ /* 0x000fe40003f24270 */
[----:B------:R-:W-:Y:S02]  /*b570*/  FSEL R53, R53, -INF , !P0 ;  /* 0xff80000035357808 */ /* 0x000fe40004000000 */
[C---:B------:R-:W-:Y:S02]  /*b580*/  ISETP.GT.AND P0, PT, R3.reuse, R11, PT ;  /* 0x0000000b0300720c */ /* 0x040fe40003f04270 */
[----:B------:R-:W-:Y:S02]  /*b590*/  FSEL R52, R52, -INF , !P5 ;  /* 0xff80000034347808 */ /* 0x000fe40006800000 */
[----:B------:R-:W-:Y:S02]  /*b5a0*/  ISETP.GT.AND P5, PT, R3, R10, PT ;  /* 0x0000000a0300720c */ /* 0x000fe40003fa4270 */
[----:B------:R-:W-:-:S02]  /*b5b0*/  FSEL R49, R49, -INF , !P1 ;  /* 0xff80000031317808 */ /* 0x000fc40004800000 */
[----:B------:R-:W-:Y:S01]  /*b5c0*/  MOV R36, R23 ;  /* 0x0000001700247202 */ /* 0x000fe20000000f00 */
[----:B------:R-:W-:Y:S01]  /*b5d0*/  IMAD.MOV.U32 R23, RZ, RZ, R38 ;  /* 0x000000ffff177224 */ /* 0x000fe200078e0026 */
[C---:B------:R-:W-:Y:S02]  /*b5e0*/  ISETP.GT.AND P1, PT, R3.reuse, R9, PT ;  /* 0x000000090300720c */ /* 0x040fe40003f24270 */
[----:B------:R-:W-:Y:S02]  /*b5f0*/  FSEL R48, R48, -INF , !P0 ;  /* 0xff80000030307808 */ /* 0x000fe40004000000 */
[----:B------:R-:W-:Y:S02]  /*b600*/  I2FP.F32.S32 R37, R37 ;  /* 0x0000002500257245 */ /* 0x000fe40000201400 */
[----:B------:R-:W-:Y:S02]  /*b610*/  ISETP.GT.AND P0, PT, R3, R8, PT ;  /* 0x000000080300720c */ /* 0x000fe40003f04270 */
[----:B------:R-:W-:Y:S01]  /*b620*/  FSEL R47, R47, -INF , !P5 ;  /* 0xff8000002f2f7808 */ /* 0x000fe20006800000 */
[----:B------:R-:W-:Y:S01]  /*b630*/  FFMA.FTZ R37, R37, -UR6, R199 ;  /* 0x8000000625257c23 */ /* 0x000fe200080100c7 */
[----:B------:R-:W-:-:S02]  /*b640*/  I2FP.F32.S32 R36, R36 ;  /* 0x0000002400247245 */ /* 0x000fc40000201400 */
[----:B------:R-:W-:Y:S02]  /*b650*/  ISETP.GT.AND P5, PT, R3, R7, PT ;  /* 0x000000070300720c */ /* 0x000fe40003fa4270 */
[----:B------:R-:W-:Y:S01]  /*b660*/  FSEL R45, R45, -INF , !P1 ;  /* 0xff8000002d2d7808 */ /* 0x000fe20004800000 */
[----:B------:R-:W-:Y:S01]  /*b670*/  FFMA.FTZ R36, R36, -UR6, R190 ;  /* 0x8000000624247c23 */ /* 0x000fe200080100be */
[C---:B------:R-:W-:Y:S02]  /*b680*/  ISETP.GT.AND P1, PT, R3.reuse, R6, PT ;  /* 0x000000060300720c */ /* 0x040fe40003f24270 */
[----:B------:R-:W-:Y:S02]  /*b690*/  FSEL R56, R44, -INF , !P0 ;  /* 0xff8000002c387808 */ /* 0x000fe40004000000 */
[----:B------:R-:W-:Y:S02]  /*b6a0*/  ISETP.GT.AND P0, PT, R3, R5, PT ;  /* 0x000000050300720c */ /* 0x000fe40003f04270 */
[----:B------:R-:W-:-:S02]  /*b6b0*/  FSEL R58, R41, -INF , !P5 ;  /* 0xff800000293a7808 */ /* 0x000fc40006800000 */
[----:B------:R-:W-:Y:S02]  /*b6c0*/  I2FP.F32.S32 R23, R23 ;  /* 0x0000001700177245 */ /* 0x000fe40000201400 */
[----:B------:R-:W-:Y:S02]  /*b6d0*/  ISETP.GT.AND P5, PT, R3, R18, PT ;  /* 0x000000120300720c */ /* 0x000fe40003fa4270 */
[----:B------:R-:W-:Y:S01]  /*b6e0*/  FSEL R57, R43, -INF , !P1 ;  /* 0xff8000002b397808 */ /* 0x000fe20004800000 */
[----:B------:R-:W-:Y:S01]  /*b6f0*/  FFMA.FTZ R23, R23, -UR6, R188 ;  /* 0x8000000617177c23 */ /* 0x000fe200080100bc */
[----:B------:R-:W-:Y:S02]  /*b700*/  I2FP.F32.S32 R39, R39 ;  /* 0x0000002700277245 */ /* 0x000fe40000201400 */
[----:B------:R-:W-:Y:S01]  /*b710*/  ISETP.GT.AND P1, PT, R3, R4, PT ;  /* 0x000000040300720c */ /* 0x000fe20003f24270 */
[----:B------:R-:W-:Y:S01]  /*b720*/  VIADD R3, R40, -UR23 ;  /* 0x8000001728037c36 */ /* 0x000fe20008000000 */
[----:B------:R-:W-:Y:S01]  /*b730*/  IABS R22, R22 ;  /* 0x0000001600167213 */ /* 0x000fe20000000000 */
[----:B------:R-:W-:Y:S01]  /*b740*/  FFMA.FTZ R39, R39, -UR6, R246 ;  /* 0x8000000627277c23 */ /* 0x000fe200080100f6 */
[----:B------:R-:W-:Y:S01]  /*b750*/  FSEL R59, R37, -INF , !P0 ;  /* 0xff800000253b7808 */ /* 0x000fe20004000000 */
[----:B------:R-:W-:Y:S01]  /*b760*/  IMAD.MOV.U32 R246, RZ, RZ, R238 ;  /* 0x000000fffff67224 */ /* 0x000fe200078e00ee */
[----:B------:R-:W-:-:S02]  /*b770*/  ISETP.GE.AND P0, PT, R19, R229, PT ;  /* 0x000000e51300720c */ /* 0x000fc40003f06270 */
[----:B------:R-:W-:Y:S01]  /*b780*/  FSEL R62, R36, -INF , !P5 ;  /* 0xff800000243e7808 */ /* 0x000fe20006800000 */
[----:B------:R-:W-:Y:S01]  /*b790*/  IMAD.MOV.U32 R216, RZ, RZ, R246 ;  /* 0x000000ffffd87224 */ /* 0x000fe200078e00f6 */
[----:B------:R-:W-:Y:S02]  /*b7a0*/  ISETP.GE.AND P5, PT, R19, R231, PT ;  /* 0x000000e71300720c */ /* 0x000fe40003fa6270 */
[----:B------:R-:W-:Y:S01]  /*b7b0*/  I2FP.F32.S32 R22, R22 ;  /* 0x0000001600167245 */ /* 0x000fe20000201400 */
[----:B------:R-:W-:Y:S01]  /*b7c0*/  IMAD.MOV.U32 R204, RZ, RZ, R216 ;  /* 0x000000ffffcc7224 */ /* 0x000fe200078e00d8 */
[----:B------:R-:W-:Y:S02]  /*b7d0*/  FSEL R41, R46, -INF , !P0 ;  /* 0xff8000002e297808 */ /* 0x000fe40004000000 */
[----:B------:R-:W-:Y:S02]  /*b7e0*/  ISETP.GT.AND P0, PT, R3, R19, PT ;  /* 0x000000130300720c */ /* 0x000fe40003f04270 */
[----:B------:R-:W-:Y:S01]  /*b7f0*/  FSEL R64, R23, -INF , !P1 ;  /* 0xff80000017407808 */ /* 0x000fe20004800000 */
[----:B------:R-:W-:Y:S01]  /*b800*/  FFMA.FTZ R23, R22, -UR6, R245 ;  /* 0x8000000616177c23 */ /* 0x000fe200080100f5 */
[----:B------:R-:W-:Y:S01]  /*b810*/  FSEL R60, R109, -INF , !P5 ;  /* 0xff8000006d3c7808 */ /* 0x000fe20006800000 */
[----:B------:R-:W-:Y:S01]  /*b820*/  IMAD.MOV.U32 R245, RZ, RZ, R239 ;  /* 0x000000fffff57224 */ /* 0x000fe200078e00ef */
[----:B------:R-:W-:-:S02]  /*b830*/  ISETP.GE.AND P1, PT, R19, R230, PT ;  /* 0x000000e61300720c */ /* 0x000fc40003f26270 */
[----:B------:R-:W-:Y:S01]  /*b840*/  ISETP.GE.AND P5, PT, R19, R232, PT ;  /* 0x000000e81300720c */ /* 0x000fe20003fa6270 */
[----:B------:R-:W-:Y:S01]  /*b850*/  IMAD.MOV.U32 R198, RZ, RZ, R245 ;  /* 0x000000ffffc67224 */ /* 0x000fe200078e00f5 */
[----:B------:R-:W-:Y:S02]  /*b860*/  IABS R19, R35 ;  /* 0x0000002300137213 */ /* 0x000fe40000000000 */
[----:B------:R-:W-:Y:S02]  /*b870*/  FSEL R22, R39, -INF , !P0 ;  /* 0xff80000027167808 */ /* 0x000fe40004000000 */
[----:B------:R-:W-:Y:S02]  /*b880*/  ISETP.GE.AND P0, PT, R17, R229, PT ;  /* 0x000000e51100720c */ /* 0x000fe40003f06270 */
        /* <DEDUP_REMOVED lines=45> */
[----:B------:R-:W-:Y:S02]  /*bb60*/  IADD3 R31, PT, PT, -R31, R40, RZ ;  /* 0x000000281f1f7210 */ /* 0x000fe40007ffe1ff */
        /* <DEDUP_REMOVED lines=19> */
[----:B------:R-:W-:Y:S01]  /*bca0*/  FSEL R14, R16, -INF , !P0 ;  /* 0xff800000100e7808 */ /* 0x000fe20004000000 */
[----:B------:R-:W-:Y:S01]  /*bcb0*/  IMAD.MOV.U32 R16, RZ, RZ, 0x20 ;  /* 0x00000020ff107424 */ /* 0x000fe200078e00ff */
[----:B------:R-:W-:Y:S02]  /*bcc0*/  ISETP.GE.AND P0, PT, R12, R229, PT ;  /* 0x000000e50c00720c */ /* 0x000fe40003f06270 */
[----:B------:R-:W-:-:S02]  /*bcd0*/  I2FP.F32.S32 R13, R13 ;  /* 0x0000000d000d7245 */ /* 0x000fc40000201400 */
[----:B------:R-:W-:Y:S02]  /*bce0*/  FSEL R190, R49, -INF , !P0 ;  /* 0xff80000031be7808 */ /* 0x000fe40004000000 */
[----:B------:R-:W-:Y:S02]  /*bcf0*/  FSEL R52, R106, -INF , !P5 ;  /* 0xff8000006a347808 */ /* 0x000fe40006800000 */
[----:B------:R-:W-:Y:S02]  /*bd00*/  ISETP.GT.AND P0, PT, R3, R12, PT ;  /* 0x0000000c0300720c */ /* 0x000fe40003f04270 */
[----:B------:R-:W-:Y:S02]  /*bd10*/  ISETP.GE.AND P5, PT, R12, R231, PT ;  /* 0x000000e70c00720c */ /* 0x000fe40003fa6270 */
[----:B------:R-:W-:Y:S01]  /*bd20*/  FSEL R111, R14, -INF , !P1 ;  /* 0xff8000000e6f7808 */ /* 0x000fe20004800000 */
[----:B------:R-:W-:Y:S01]  /*bd30*/  FFMA.FTZ R14, R13, -UR6, R241 ;  /* 0x800000060d0e7c23 */ /* 0x000fe200080100f1 */
[----:B------:R-:W-:-:S02]  /*bd40*/  ISETP.GE.AND P1, PT, R12, R230, PT ;  /* 0x000000e60c00720c */ /* 0x000fc40003f26270 */
[----:B------:R-:W-:Y:S02]  /*bd50*/  FSEL R13, R15, -INF , !P0 ;  /* 0xff8000000f0d7808 */ /* 0x000fe40004000000 */
[----:B------:R-:W-:Y:S02]  /*bd60*/  FSEL R194, R194, -INF , !P5 ;  /* 0xff800000c2c27808 */ /* 0x000fe40006800000 */
[C---:B------:R-:W-:Y:S02]  /*bd70*/  ISETP.GE.AND P0, PT, R11.reuse, R229, PT ;  /* 0x000000e50b00720c */ /* 0x040fe40003f06270 */
[----:B------:R-:W-:Y:S02]  /*bd80*/  ISETP.GE.AND P5, PT, R12, R232, PT ;  /* 0x000000e80c00720c */ /* 0x000fe40003fa6270 */
[----:B------:R-:W-:Y:S02]  /*bd90*/  FSEL R108, R108, -INF , !P1 ;  /* 0xff8000006c6c7808 */ /* 0x000fe40004800000 */
[----:B------:R-:W-:-:S02]  /*bda0*/  ISETP.GE.AND P1, PT, R11, R231, PT ;  /* 0x000000e70b00720c */ /* 0x000fc40003f26270 */
[----:B------:R-:W-:Y:S02]  /*bdb0*/  FSEL R188, R48, -INF , !P0 ;  /* 0xff80000030bc7808 */ /* 0x000fe40004000000 */
[----:B------:R-:W-:Y:S02]  /*bdc0*/  IABS R12, R29 ;  /* 0x0000001d000c7213 */ /* 0x000fe40000000000 */
[----:B------:R-:W-:Y:S02]  /*bdd0*/  FSEL R110, R13, -INF , !P5 ;  /* 0xff8000000d6e7808 */ /* 0x000fe40006800000 */
[----:B------:R-:W-:Y:S02]  /*bde0*/  ISETP.GT.AND P0, PT, R3, R11, PT ;  /* 0x0000000b0300720c */ /* 0x000fe40003f04270 */
[----:B------:R-:W-:Y:S02]  /*bdf0*/  ISETP.GE.AND P5, PT, R11, R230, PT ;  /* 0x000000e60b00720c */ /* 0x000fe40003fa6270 */
[----:B------:R-:W-:-:S02]  /*be00*/  FSEL R193, R193, -INF , !P1 ;  /* 0xff800000c1c17808 */ /* 0x000fc40004800000 */
[----:B------:R-:W-:Y:S02]  /*be10*/  ISETP.GE.AND P1, PT, R11, R232, PT ;  /* 0x000000e80b00720c */ /* 0x000fe40003f26270 */
[----:B------:R-:W-:Y:S02]  /*be20*/  I2FP.F32.S32 R12, R12 ;  /* 0x0000000c000c7245 */ /* 0x000fe40000201400 */
[----:B------:R-:W-:Y:S02]  /*be30*/  FSEL R11, R14, -INF , !P0 ;  /* 0xff8000000e0b7808 */ /* 0x000fe40004000000 */
[----:B------:R-:W-:Y:S01]  /*be40*/  FSEL R15, R107, -INF , !P5 ;  /* 0xff8000006b0f7808 */ /* 0x000fe20006800000 */
[----:B------:R-:W-:Y:S01]  /*be50*/  FFMA.FTZ R12, R12, -UR6, R207 ;  /* 0x800000060c0c7c23 */ /* 0x000fe200080100cf */
[C---:B------:R-:W-:Y:S02]  /*be60*/  ISETP.GE.AND P0, PT, R10.reuse, R229, PT ;  /* 0x000000e50a00720c */ /* 0x040fe40003f06270 */
[----:B------:R-:W-:-:S02]  /*be70*/  ISETP.GE.AND P5, PT, R10, R231, PT ;  /* 0x000000e70a00720c */ /* 0x000fc40003fa6270 */
[----:B------:R-:W-:Y:S02]  /*be80*/  FSEL R109, R11, -INF , !P1 ;  /* 0xff8000000b6d7808 */ /* 0x000fe40004800000 */
[----:B------:R-:W-:Y:S02]  /*be90*/  FSEL R228, R47, -INF , !P0 ;  /* 0xff8000002fe47808 */ /* 0x000fe40004000000 */
[C---:B------:R-:W-:Y:S02]  /*bea0*/  ISETP.GE.AND P1, PT, R10.reuse, R230, PT ;  /* 0x000000e60a00720c */ /* 0x040fe40003f26270 */
[----:B------:R-:W-:Y:S02]  /*beb0*/  ISETP.GT.AND P0, PT, R3, R10, PT ;  /* 0x0000000a0300720c */ /* 0x000fe40003f04270 */
[----:B------:R-:W-:Y:S02]  /*bec0*/  FSEL R234, R183, -INF , !P5 ;  /* 0xff800000b7ea7808 */ /* 0x000fe40006800000 */
[----:B------:R-:W-:-:S02]  /*bed0*/  ISETP.GE.AND P5, PT, R10, R232, PT ;  /* 0x000000e80a00720c */ /* 0x000fc40003fa6270 */
[----:B------:R-:W-:Y:S02]  /*bee0*/  IABS R10, R28 ;  /* 0x0000001c000a7213 */ /* 0x000fe40000000000 */
[----:B------:R-:W-:Y:S02]  /*bef0*/  FSEL R11, R12, -INF , !P0 ;  /* 0xff8000000c0b7808 */ /* 0x000fe40004000000 */
[----:B------:R-:W-:Y:S02]  /*bf00*/  FSEL R205, R177, -INF , !P1 ;  /* 0xff800000b1cd7808 */ /* 0x000fe40004800000 */
[C---:B------:R-:W-:Y:S02]  /*bf10*/  ISETP.GE.AND P1, PT, R9.reuse, R229, PT ;  /* 0x000000e50900720c */ /* 0x040fe40003f26270 */
[----:B------:R-:W-:Y:S02]  /*bf20*/  ISETP.GE.AND P0, PT, R9, R231, PT ;  /* 0x000000e70900720c */ /* 0x000fe40003f06270 */
[----:B------:R-:W-:-:S02]  /*bf30*/  I2FP.F32.S32 R10, R10 ;  /* 0x0000000a000a7245 */ /* 0x000fc40000201400 */
[----:B------:R-:W-:Y:S02]  /*bf40*/  FSEL R208, R11, -INF , !P5 ;  /* 0xff8000000bd07808 */ /* 0x000fe40006800000 */
[----:B------:R-:W-:Y:S01]  /*bf50*/  FSEL R221, R45, -INF , !P1 ;  /* 0xff8000002ddd7808 */ /* 0x000fe20004800000 */
[----:B------:R-:W-:Y:S01]  /*bf60*/  FFMA.FTZ R11, R10, -UR6, R214 ;  /* 0x800000060a0b7c23 */ /* 0x000fe200080100d6 */
[----:B------:R-:W-:Y:S01]  /*bf70*/  FSEL R233, R186, -INF , !P0 ;  /* 0xff800000bae97808 */ /* 0x000fe20004000000 */
[C---:B------:R-:W-:Y:S01]  /*bf80*/  IMAD.IADD R10, R40.reuse, 0x1, -R27 ;  /* 0x00000001280a7824 */ /* 0x040fe200078e0a1b */
[----:B------:R-:W-:Y:S02]  /*bf90*/  ISETP.GE.AND P5, PT, R9, R230, PT ;  /* 0x000000e60900720c */ /* 0x000fe40003fa6270 */
[----:B------:R-:W-:Y:S02]  /*bfa0*/  ISETP.GT.AND P1, PT, R3, R9, PT ;  /* 0x000000090300720c */ /* 0x000fe40003f24270 */
[----:B------:R-:W-:Y:S01]  /*bfb0*/  ISETP.GE.AND P0, PT, R9, R232, PT ;  /* 0x000000e80900720c */ /* 0x000fe20003f06270 */
[----:B------:R-:W-:Y:S01]  /*bfc0*/  IMAD.IADD R9, R40, 0x1, -R26 ;  /* 0x0000000128097824 */ /* 0x000fe200078e0a1a */
[----:B------:R-:W-:-:S02]  /*bfd0*/  IABS R10, R10 ;  /* 0x0000000a000a7213 */ /* 0x000fc40000000000 */
[----:B------:R-:W-:Y:S02]  /*bfe0*/  FSEL R11, R11, -INF , !P1 ;  /* 0xff8000000b0b7808 */ /* 0x000fe40004800000 */
[----:B------:R-:W-:Y:S02]  /*bff0*/  IABS R9, R9 ;  /* 0x0000000900097213 */ /* 0x000fe40000000000 */
[----:B------:R-:W-:Y:S02]  /*c000*/  FSEL R178, R178, -INF , !P5 ;  /* 0xff800000b2b27808 */ /* 0x000fe40006800000 */
[----:B------:R-:W-:Y:S02]  /*c010*/  I2FP.F32.S32 R9, R9 ;  /* 0x0000000900097245 */ /* 0x000fe40000201400 */
[----:B------:R-:W-:Y:S02]  /*c020*/  I2FP.F32.S32 R10, R10 ;  /* 0x0000000a000a7245 */ /* 0x000fe40000201400 */
[----:B------:R-:W-:-:S02]  /*c030*/  ISETP.GE.AND P5, PT, R8, R229, PT ;  /* 0x000000e50800720c */ /* 0x000fc40003fa6270 */
[----:B------:R-:W-:Y:S01]  /*c040*/  ISETP.GE.AND P1, PT, R8, R231, PT ;  /* 0x000000e70800720c */ /* 0x000fe20003f26270 */
[----:B------:R-:W-:Y:S01]  /*c050*/  FFMA.FTZ R10, R10, -UR6, R211 ;  /* 0x800000060a0a7c23 */ /* 0x000fe200080100d3 */
[----:B------:R-:W-:Y:S01]  /*c060*/  FSEL R207, R11, -INF , !P0 ;  /* 0xff8000000bcf7808 */ /* 0x000fe20004000000 */
[----:B------:R-:W-:Y:S01]  /*c070*/  FFMA.FTZ R11, R9, -UR6, R206 ;  /* 0x80000006090b7c23 */ /* 0x000fe200080100ce */
[----:B------:R-:W-:Y:S01]  /*c080*/  ISETP.GE.AND P0, PT, R8, R230, PT ;  /* 0x000000e60800720c */ /* 0x000fe20003f06270 */
[----:B------:R-:W-:Y:S01]  /*c090*/  IMAD.IADD R9, R40, 0x1, -R42 ;  /* 0x0000000128097824 */ /* 0x000fe200078e0a2a */
[----:B------:R-:W-:Y:S02]  /*c0a0*/  FSEL R214, R56, -INF , !P5 ;  /* 0xff80000038d67808 */ /* 0x000fe40006800000 */
[----:B------:R-:W-:Y:S02]  /*c0b0*/  ISETP.GT.AND P5, PT, R3, R8, PT ;  /* 0x000000080300720c */ /* 0x000fe40003fa4270 */
[----:B------:R-:W-:-:S02]  /*c0c0*/  FSEL R222, R187, -INF , !P1 ;  /* 0xff800000bbde7808 */ /* 0x000fc40004800000 */
[----:B------:R-:W-:Y:S01]  /*c0d0*/  ISETP.GE.AND P1, PT, R8, R232, PT ;  /* 0x000000e80800720c */ /* 0x000fe20003f26270 */
[----:B------:R-:W-:Y:S01]  /*c0e0*/  IMAD.IADD R8, R40, 0x1, -R21 ;  /* 0x0000000128087824 */ /* 0x000fe200078e0a15 */
[----:B------:R-:W-:Y:S02]  /*c0f0*/  FSEL R179, R179, -INF , !P0 ;  /* 0xff800000b3b37808 */ /* 0x000fe40004000000 */
[C---:B------:R-:W-:Y:S02]  /*c100*/  ISETP.GE.AND P0, PT, R7.reuse, R229, PT ;  /* 0x000000e50700720c */ /* 0x040fe40003f06270 */
[----:B------:R-:W-:Y:S02]  /*c110*/  IABS R9, R9 ;  /* 0x0000000900097213 */ /* 0x000fe40000000000 */
[----:B------:R-:W-:Y:S02]  /*c120*/  FSEL R10, R10, -INF , !P5 ;  /* 0xff8000000a0a7808 */ /* 0x000fe40006800000 */
[----:B------:R-:W-:-:S02]  /*c130*/  ISETP.GE.AND P5, PT, R7, R231, PT ;  /* 0x000000e70700720c */ /* 0x000fc40003fa6270 */
[----:B------:R-:W-:Y:S02]  /*c140*/  FSEL R211, R58, -INF , !P0 ;  /* 0xff8000003ad37808 */ /* 0x000fe40004000000 */
[----:B------:R-:W-:Y:S02]  /*c150*/  IABS R8, R8 ;  /* 0x0000000800087213 */ /* 0x000fe40000000000 */
[----:B------:R-:W-:Y:S02]  /*c160*/  FSEL R206, R10, -INF , !P1 ;  /* 0xff8000000ace7808 */ /* 0x000fe40004800000 */
[----:B------:R-:W-:Y:S02]  /*c170*/  I2FP.F32.S32 R9, R9 ;  /* 0x0000000900097245 */ /* 0x000fe40000201400 */
[----:B------:R-:W-:Y:S02]  /*c180*/  ISETP.GT.AND P0, PT, R3, R7, PT ;  /* 0x000000070300720c */ /* 0x000fe40003f04270 */
[----:B------:R-:W-:Y:S01]  /*c190*/  ISETP.GE.AND P1, PT, R7, R230, PT ;  /* 0x000000e60700720c */ /* 0x000fe20003f26270 */
[----:B------:R-:W-:Y:S01]  /*c1a0*/  FFMA.FTZ R9, R9, -UR6, R210 ;  /* 0x8000000609097c23 */ /* 0x000fe200080100d2 */
[----:B------:R-:W-:-:S02]  /*c1b0*/  FSEL R215, R215, -INF , !P5 ;  /* 0xff800000d7d77808 */ /* 0x000fc40006800000 */
[----:B------:R-:W-:Y:S02]  /*c1c0*/  ISETP.GE.AND P5, PT, R7, R232, PT ;  /* 0x000000e80700720c */ /* 0x000fe40003fa6270 */
[----:B------:R-:W-:Y:S02]  /*c1d0*/  I2FP.F32.S32 R8, R8 ;  /* 0x0000000800087245 */ /* 0x000fe40000201400 */
[----:B------:R-:W-:Y:S02]  /*c1e0*/  FSEL R7, R11, -INF , !P0 ;  /* 0xff8000000b077808 */ /* 0x000fe40004000000 */
[----:B------:R-:W-:Y:S01]  /*c1f0*/  FSEL R26, R181, -INF , !P1 ;  /* 0xff800000b51a7808 */ /* 0x000fe20004800000 */
[----:B------:R-:W-:Y:S01]  /*c200*/  FFMA.FTZ R10, R8, -UR6, R209 ;  /* 0x80000006080a7c23 */ /* 0x000fe200080100d1 */
[----:B------:R-:W-:Y:S02]  /*c210*/  ISETP.GE.AND P0, PT, R6, R229, PT ;  /* 0x000000e50600720c */ /* 0x000fe40003f06270 */
[----:B------:R-:W-:-:S02]  /*c220*/  ISETP.GT.AND P1, PT, R3, R6, PT ;  /* 0x000000060300720c */ /* 0x000fc40003f24270 */
[----:B------:R-:W-:Y:S02]  /*c230*/  FSEL R177, R7, -INF , !P5 ;  /* 0xff80000007b17808 */ /* 0x000fe40006800000 */
[----:B------:R-:W-:Y:S02]  /*c240*/  FMNMX3.FTZ R7, R104, R35, R23, !PT ;  /* 0x0000002368077276 */ /* 0x000fe40007810017 */
[----:B------:R-:W-:Y:S02]  /*c250*/  FSEL R197, R57, -INF , !P0 ;  /* 0xff80000039c57808 */ /* 0x000fe40004000000 */
[----:B------:R-:W-:Y:S02]  /*c260*/  FSEL R8, R9, -INF , !P1 ;  /* 0xff80000009087808 */ /* 0x000fe40004800000 */
[C---:B------:R-:W-:Y:S02]  /*c270*/  ISETP.GE.AND P5, PT, R6.reuse, R230, PT ;  /* 0x000000e60600720c */ /* 0x040fe40003fa6270 */
[----:B------:R-:W-:-:S02]  /*c280*/  ISETP.GE.AND P0, PT, R6, R232, PT ;  /* 0x000000e80600720c */ /* 0x000fc40003f06270 */
[----:B------:R-:W-:Y:S02]  /*c290*/  ISETP.GE.AND P1, PT, R5, R230, PT ;  /* 0x000000e60500720c */ /* 0x000fe40003f26270 */
[----:B------:R-:W-:Y:S02]  /*c2a0*/  FMNMX3.FTZ R7, R7, R22, R19, !PT ;  /* 0x0000001607077276 */ /* 0x000fe40007810013 */
[----:B------:R-:W-:Y:S02]  /*c2b0*/  FSEL R242, R180, -INF , !P5 ;  /* 0xff800000b4f27808 */ /* 0x000fe40006800000 */
[----:B------:R-:W-:Y:S02]  /*c2c0*/  FSEL R46, R8, -INF , !P0 ;  /* 0xff800000082e7808 */ /* 0x000fe40004000000 */
[----:B------:R-:W-:Y:S02]  /*c2d0*/  FSEL R241, R61, -INF , !P1 ;  /* 0xff8000003df17808 */ /* 0x000fe40004800000 */
[----:B------:R-:W-:-:S02]  /*c2e0*/  ISETP.GT.AND P5, PT, R3, R5, PT ;  /* 0x000000050300720c */ /* 0x000fc40003fa4270 */
[C---:B------:R-:W-:Y:S02]  /*c2f0*/  ISETP.GT.AND P0, PT, R3.reuse, R18, PT ;  /* 0x000000120300720c */ /* 0x040fe40003f04270 */
[----:B------:R-:W-:Y:S02]  /*c300*/  ISETP.GT.AND P1, PT, R3, R4, PT ;  /* 0x000000040300720c */ /* 0x000fe40003f24270 */
[----:B------:R-:W-:Y:S02]  /*c310*/  FMNMX3.FTZ R3, R7, R53, R52, !PT ;  /* 0x0000003507037276 */ /* 0x000fe40007810034 */
[----:B------:R-:W-:Y:S02]  /*c320*/  IABS R25, R25 ;  /* 0x0000001900197213 */ /* 0x000fe40000000000 */
[----:B------:R-:W-:Y:S02]  /*c330*/  FMNMX3.FTZ R7, R3, R108, R15, !PT ;  /* 0x0000006c03077276 */ /* 0x000fe4000781000f */
[----:B------:R-:W-:-:S02]  /*c340*/  IABS R3, R20 ;  /* 0x0000001400037213 */ /* 0x000fc40000000000 */
[----:B------:R-:W-:Y:S02]  /*c350*/  FSEL R11, R10, -INF , !P5 ;  /* 0xff8000000a0b7808 */ /* 0x000fe40006800000 */
[----:B------:R-:W-:Y:S01]  /*c360*/  ISETP.GE.AND P5, PT, R18, R230, PT ;  /* 0x000000e61200720c */ /* 0x000fe20003fa6270 */
[----:B------:R-:W-:Y:S01]  /*c370*/  IMAD.MOV.U32 R9, RZ, RZ, R3 ;  /* 0x000000ffff097224 */ /* 0x000fe200078e0003 */
[----:B------:R-:W-:Y:S02]  /*c380*/  FMNMX3.FTZ R3, R101, R36, R34, !PT ;  /* 0x0000002465037276 */ /* 0x000fe40007810022 */
[----:B------:R-:W-:Y:S02]  /*c390*/  FMNMX3.FTZ R8, R7, R205, R178, !PT ;  /* 0x000000cd07087276 */ /* 0x000fe400078100b2 */
[----:B------:R-:W-:Y:S01]  /*c3a0*/  MOV R7, R25 ;  /* 0x0000001900077202 */ /* 0x000fe20000000f00 */
[----:B------:R-:W-:Y:S01]  /*c3b0*/  IMAD.MOV.U32 R25, RZ, RZ, R46 ;  /* 0x000000ffff197224 */ /* 0x000fe200078e002e */
[----:B------:R-:W-:-:S02]  /*c3c0*/  FMNMX3.FTZ R3, R3, R33, R32, !PT ;  /* 0x0000002103037276 */ /* 0x000fc40007810020 */
[----:B------:R-:W-:Y:S02]  /*c3d0*/  FSEL R239, R65, -INF , !P5 ;  /* 0xff80000041ef7808 */ /* 0x000fe40006800000 */
[----:B------:R-:W-:Y:S02]  /*c3e0*/  ISETP.GE.AND P5, PT, R4, R230, PT ;  /* 0x000000e60400720c */ /* 0x000fe40003fa6270 */
[----:B------:R-:W-:Y:S02]  /*c3f0*/  FMNMX3.FTZ R8, R8, R179, R26, !PT ;  /* 0x000000b308087276 */ /* 0x000fe4000781001a */
[----:B------:R-:W-:Y:S02]  /*c400*/  I2FP.F32.S32 R10, R7 ;  /* 0x00000007000a7245 */ /* 0x000fe40000201400 */
[----:B------:R-:W-:Y:S02]  /*c410*/  FMNMX3.FTZ R7, R3, R176, R111, !PT ;  /* 0x000000b003077276 */ /* 0x000fe4000781006f */
[----:B------:R-:W-:Y:S01]  /*c420*/  FSEL R238, R67, -INF , !P5 ;  /* 0xff80000043ee7808 */ /* 0x000fe20006800000 */
[----:B------:R-:W-:Y:S01]  /*c430*/  FFMA.FTZ R10, R10, -UR6, R213 ;  /* 0x800000060a0a7c23 */ /* 0x000fe200080100d5 */
[----:B------:R-:W-:-:S02]  /*c440*/  FMNMX3.FTZ R8, R8, R242, R241, !PT ;  /* 0x000000f208087276 */ /* 0x000fc400078100f1 */
[----:B------:R-:W-:Y:S02]  /*c450*/  I2FP.F32.S32 R9, R9 ;  /* 0x0000000900097245 */ /* 0x000fe40000201400 */
[----:B------:R-:W-:Y:S02]  /*c460*/  FMNMX3.FTZ R7, R7, R110, R109, !PT ;  /* 0x0000006e07077276 */ /* 0x000fe4000781006d */
[----:B------:R-:W-:Y:S01]  /*c470*/  FMNMX3.FTZ R3, R8, R239, R238, !PT ;  /* 0x000000ef08037276 */ /* 0x000fe200078100ee */
[----:B------:R-:W-:Y:S01]  /*c480*/  FFMA.FTZ R8, R9, -UR6, R212 ;  /* 0x8000000609087c23 */ /* 0x000fe200080100d4 */
[----:B------:R-:W-:Y:S02]  /*c490*/  ISETP.GE.AND P5, PT, R5, R232, PT ;  /* 0x000000e80500720c */ /* 0x000fe40003fa6270 */
[----:B------:R-:W-:Y:S02]  /*c4a0*/  FMNMX3.FTZ R7, R7, R208, R207, !PT ;  /* 0x000000d007077276 */ /* 0x000fe400078100cf */
[----:B------:R-:W-:-:S02]  /*c4b0*/  FSEL R235, R11, -INF , !P5 ;  /* 0xff8000000beb7808 */ /* 0x000fc40006800000 */
[----:B------:R-:W-:Y:S01]  /*c4c0*/  FSEL R9, R10, -INF , !P0 ;  /* 0xff8000000a097808 */ /* 0x000fe20004000000 */
[----:B------:R-:W1:Y:S01]  /*c4d0*/  SHFL.BFLY PT, R11, R3, 0x2, 0x1f ;  /* 0x0c401f00030b7f89 */ /* 0x000e6200000e0000 */
[-C--:B------:R-:W-:Y:S02]  /*c4e0*/  ISETP.GE.AND P5, PT, R18, R232.reuse, PT ;  /* 0x000000e81200720c */ /* 0x080fe40003fa6270 */
[----:B------:R-:W-:Y:S02]  /*c4f0*/  ISETP.GE.AND P0, PT, R4, R232, PT ;  /* 0x000000e80400720c */ /* 0x000fe40003f06270 */
[----:B------:R-:W-:Y:S02]  /*c500*/  FSEL R8, R8, -INF , !P1 ;  /* 0xff80000008087808 */ /* 0x000fe40004800000 */
[----:B------:R-:W-:Y:S02]  /*c510*/  FMNMX3.FTZ R7, R7, R206, R177, !PT ;  /* 0x000000ce07077276 */ /* 0x000fe400078100b1 */
[----:B------:R-:W-:-:S02]  /*c520*/  ISETP.GE.AND P1, PT, R6, R231, PT ;  /* 0x000000e70600720c */ /* 0x000fc40003f26270 */
[----:B------:R-:W-:Y:S02]  /*c530*/  FSEL R237, R9, -INF , !P5 ;  /* 0xff80000009ed7808 */ /* 0x000fe40006800000 */
        /* <DEDUP_REMOVED lines=8> */
[----:B------:R-:W2:Y:S01]  /*c5c0*/  SHFL.BFLY PT, R9, R5, 0x2, 0x1f ;  /* 0x0c401f0005097f89 */ /* 0x000ea200000e0000 */
        /* <DEDUP_REMOVED lines=14> */
[----:B-1----:R-:W-:-:S02]  /*c6b0*/  FMNMX.FTZ R3, R3, R11, !PT ;  /* 0x0000000b03037209 */ /* 0x002fc40007810000 */
[----:B------:R-:W-:Y:S02]  /*c6c0*/  ISETP.GE.AND P1, PT, R4, R231, PT ;  /* 0x000000e70400720c */ /* 0x000fe40003f26270 */
[----:B------:R-:W-:Y:S01]  /*c6d0*/  FMNMX3.FTZ R4, R6, R222, R215, !PT ;  /* 0x000000de06047276 */ /* 0x000fe200078100d7 */
[----:B------:R-:W1:Y:S01]  /*c6e0*/  SHFL.BFLY PT, R8, R3, 0x1, 0x1f ;  /* 0x0c201f0003087f89 */ /* 0x000e6200000e0000 */
[----:B------:R-:W-:Y:S02]  /*c6f0*/  FSEL R250, R64, -INF , !P0 ;  /* 0xff80000040fa7808 */ /* 0x000fe40004000000 */
[----:B------:R-:W-:Y:S02]  /*c700*/  FMNMX3.FTZ R6, R7, R197, R40, !PT ;  /* 0x000000c507067276 */ /* 0x000fe40007810028 */
[----:B------:R-:W-:Y:S02]  /*c710*/  FMNMX3.FTZ R7, R4, R14, R200, !PT ;  /* 0x0000000e04077276 */ /* 0x000fe400078100c8 */
[----:B------:R-:W-:-:S02]  /*c720*/  FMNMX3.FTZ R6, R6, R251, R250, !PT ;  /* 0x000000fb06067276 */ /* 0x000fc400078100fa */
[----:B--2---:R-:W-:Y:S02]  /*c730*/  FMNMX.FTZ R4, R5, R9, !PT ;  /* 0x0000000905047209 */ /* 0x004fe40007810000 */
[----:B------:R-:W-:Y:S01]  /*c740*/  ISETP.GE.AND P5, PT, R18, R231, PT ;  /* 0x000000e71200720c */ /* 0x000fe20003fa6270 */
[----:B------:R-:W2:Y:S01]  /*c750*/  SHFL.BFLY PT, R9, R6, 0x2, 0x1f ;  /* 0x0c401f0006097f89 */ /* 0x000ea200000e0000 */
[----:B------:R-:W-:Y:S02]  /*c760*/  FSEL R42, R184, -INF , !P1 ;  /* 0xff800000b82a7808 */ /* 0x000fe40004800000 */
[----:B------:R-:W-:Y:S01]  /*c770*/  FSEL R252, R185, -INF , !P5 ;  /* 0xff800000b9fc7808 */ /* 0x000fe20006800000 */
[----:B------:R-:W3:Y:S01]  /*c780*/  SHFL.BFLY PT, R10, R4, 0x1, 0x1f ;  /* 0x0c201f00040a7f89 */ /* 0x000ee200000e0000 */
[----:B------:R-:W-:Y:S02]  /*c790*/  SEL R16, R16, 0xffffffe0, !P6 ;  /* 0xffffffe010107807 */ /* 0x000fe40007000000 */
[----:B------:R-:W-:-:S02]  /*c7a0*/  FMNMX3.FTZ R5, R7, R252, R42, !PT ;  /* 0x000000fc07057276 */ /* 0x000fc4000781002a */
[----:B------:R-:W-:Y:S02]  /*c7b0*/  LOP3.LUT R7, R249, 0xc0, R248, 0xf8, !PT ;  /* 0x000000c0f9077812 */ /* 0x000fe400078ef8f8 */
[----:B------:R-:W-:Y:S01]  /*c7c0*/  MOV R203, R244 ;  /* 0x000000f400cb7202 */ /* 0x000fe20000000f00 */
[----:B------:R-:W4:Y:S01]  /*c7d0*/  SHFL.BFLY PT, R11, R5, 0x2, 0x1f ;  /* 0x0c401f00050b7f89 */ /* 0x000f2200000e0000 */
[----:B-1----:R-:W-:Y:S02]  /*c7e0*/  FMNMX.FTZ R202, R3, R8, !PT ;  /* 0x0000000803ca7209 */ /* 0x002fe40007810000 */
[----:B------:R-:W-:Y:S02]  /*c7f0*/  LOP3.LUT R3, R217, 0x8, RZ, 0xc0, !PT ;  /* 0x00000008d9037812 */ /* 0x000fe400078ec0ff */
[C---:B------:R-:W-:Y:S01]  /*c800*/  FSETP.NEU.FTZ.AND P1, PT, R202.reuse, -INF , PT ;  /* 0xff800000ca00780b */ /* 0x040fe20003f3d000 */
[----:B------:R-:W-:Y:S01]  /*c810*/  FMUL.FTZ R8, R202, UR4 ;  /* 0x00000004ca087c20 */ /* 0x000fe20008410000 */
[----:B------:R-:W-:-:S04]  /*c820*/  LOP3.LUT R3, R7, R3, RZ, 0x3c, !PT ;  /* 0x0000000307037212 */ /* 0x000fc800078e3cff */
[----:B------:R-:W-:Y:S02]  /*c830*/  FSEL R8, R8, RZ, P1 ;  /* 0x000000ff08087208 */ /* 0x000fe40000800000 */
[----:B--2---:R-:W-:Y:S02]  /*c840*/  FMNMX.FTZ R6, R6, R9, !PT ;  /* 0x0000000906067209 */ /* 0x004fe40007810000 */
[----:B------:R-:W-:Y:S01]  /*c850*/  LOP3.LUT R13, R3, 0x120, R248, 0xf8, !PT ;  /* 0x00000120030d7812 */ /* 0x000fe200078ef8f8 */
[--C-:B------:R-:W-:Y:S01]  /*c860*/  FFMA.FTZ R3, R35, UR4, -R8.reuse ;  /* 0x0000000423037c23 */ /* 0x100fe20008010808 */
[----:B---3--:R-:W-:Y:S01]  /*c870*/  FMNMX.FTZ R199, R4, R10, !PT ;  /* 0x0000000a04c77209 */ /* 0x008fe20007810000 */
[----:B------:R-:W1:Y:S01]  /*c880*/  SHFL.BFLY PT, R12, R6, 0x1, 0x1f ;  /* 0x0c201f00060c7f89 */ /* 0x000e6200000e0000 */
[--C-:B------:R-:W-:Y:S01]  /*c890*/  FFMA.FTZ R7, R22, UR4, -R8.reuse ;  /* 0x0000000416077c23 */ /* 0x100fe20008010808 */
[----:B------:R2:W-:Y:S01]  /*c8a0*/  MUFU.EX2 R246, R3 ;  /* 0x0000000300f67308 */ /* 0x0005e20000000800 */
[----:B------:R-:W-:Y:S01]  /*c8b0*/  FSETP.NEU.FTZ.AND P0, PT, R199, -INF , PT ;  /* 0xff800000c700780b */ /* 0x000fe20003f1d000 */
[----:B------:R-:W-:Y:S01]  /*c8c0*/  STL [R1+0x10], R13 ;  /* 0x0000100d01007387 */ /* 0x000fe20000100800 */
[----:B------:R-:W-:Y:S01]  /*c8d0*/  LEA R195, R13, UR5, 0x1 ;  /* 0x000000050dc37c11 */ /* 0x000fe2000f8e08ff */
[----:B------:R-:W-:Y:S01]  /*c8e0*/  MUFU.EX2 R248, R7 ;  /* 0x0000000700f87308 */ /* 0x000fe20000000800 */
[----:B----4-:R-:W-:Y:S01]  /*c8f0*/  FMNMX.FTZ R4, R5, R11, !PT ;  /* 0x0000000b05047209 */ /* 0x010fe20007810000 */
[----:B------:R-:W-:Y:S01]  /*c900*/  FFMA.FTZ R5, R23, UR4, -R8 ;  /* 0x0000000417057c23 */ /* 0x000fe20008010808 */
[C---:B------:R-:W-:Y:S01]  /*c910*/  FSEL R10, R199.reuse, RZ, P0 ;  /* 0x000000ffc70a7208 */ /* 0x040fe20000000000 */
[----:B------:R-:W-:Y:S01]  /*c920*/  IMAD.IADD R45, R16, 0x1, R195 ;  /* 0x00000001102d7824 */ /* 0x000fe200078e02c3 */
[----:B------:R-:W-:Y:S01]  /*c930*/  STL [R1], R16 ;  /* 0x0000001001007387 */ /* 0x000fe20000100800 */
[----:B------:R3:W4:Y:S03]  /*c940*/  MUFU.EX2 R247, R5 ;  /* 0x0000000500f77308 */ /* 0x0007260000000800 */
[----:B------:R-:W5:Y:S01]  /*c950*/  SHFL.BFLY PT, R13, R4, 0x1, 0x1f ;  /* 0x0c201f00040d7f89 */ /* 0x000f6200000e0000 */
[----:B--2---:R-:W-:-:S03]  /*c960*/  FMUL.FTZ R3, R199, UR4 ;  /* 0x00000004c7037c20 */ /* 0x004fc60008410000 */
[----:B------:R-:W2:Y:S02]  /*c970*/  LDSM.16.MT88.4 R48, [R45+0xa000] ;  /* 0x00a000002d30783b */ /* 0x000ea40000004200 */
[----:B------:R-:W-:Y:S02]  /*c980*/  FSEL R3, R3, RZ, P0 ;  /* 0x000000ff03037208 */ /* 0x000fe40000000000 */
[----:B------:R-:W-:Y:S01]  /*c990*/  LDSM.16.MT88.4 R20, [R195+0x9000] ;  /* 0x00900000c314783b */ /* 0x000fe20000004200 */
[----:B---3--:R-:W-:Y:S02]  /*c9a0*/  FFMA.FTZ R5, R19, UR4, -R8 ;  /* 0x0000000413057c23 */ /* 0x008fe40008010808 */
[--C-:B------:R-:W-:Y:S01]  /*c9b0*/  FFMA.FTZ R7, R36, UR4, -R3.reuse ;  /* 0x0000000424077c23 */ /* 0x100fe20008010803 */
[----:B-1----:R-:W-:Y:S01]  /*c9c0*/  FMNMX.FTZ R36, R6, R12, !PT ;  /* 0x0000000c06247209 */ /* 0x002fe20007810000 */
[----:B------:R-:W-:Y:S01]  /*c9d0*/  FFMA.FTZ R11, R33, UR4, -R3 ;  /* 0x00000004210b7c23 */ /* 0x000fe20008010803 */
[----:B------:R1:W3:Y:S01]  /*c9e0*/  MUFU.EX2 R249, R5 ;  /* 0x0000000500f97308 */ /* 0x0002e20000000800 */
[----:B------:R-:W-:Y:S03]  /*c9f0*/  LDSM.16.MT88.4 R16, [R45+0x9000] ;  /* 0x009000002d10783b */ /* 0x000fe60000004200 */
[----:B------:R3:W-:Y:S01]  /*ca00*/  MUFU.EX2 R240, R7 ;  /* 0x0000000700f07308 */ /* 0x0007e20000000800 */
[----:B------:R-:W-:Y:S03]  /*ca10*/  LDSM.16.MT88.4 R28, [R195+0xa000] ;  /* 0x00a00000c31c783b */ /* 0x000fe60000004200 */
[----:B------:R-:W-:Y:S01]  /*ca20*/  MUFU.EX2 R244, R11 ;  /* 0x0000000b00f47308 */ /* 0x000fe20000000800 */
[----:B------:R-:W-:Y:S01]  /*ca30*/  LDSM.16.MT88.4 R56, [R45+0xb000] ;  /* 0x00b000002d38783b */ /* 0x000fe20000004200 */
[----:B-----5:R-:W-:-:S02]  /*ca40*/  FMNMX.FTZ R54, R4, R13, !PT ;  /* 0x0000000d04367209 */ /* 0x020fc40007810000 */
[----:B----4-:R-:W-:Y:S01]  /*ca50*/  F2FP.F16.F32.PACK_AB R4, R247, R246 ;  /* 0x000000f6f704723e */ /* 0x010fe200000000ff */
[----:B-1----:R-:W-:Y:S01]  /*ca60*/  FFMA.FTZ R5, R34, UR4, -R3 ;  /* 0x0000000422057c23 */ /* 0x002fe20008010803 */
[----:B------:R-:W-:Y:S02]  /*ca70*/  FSETP.NEU.FTZ.AND P0, PT, R54, -INF , PT ;  /* 0xff8000003600780b */ /* 0x000fe40003f1d000 */
[----:B---3--:R-:W-:Y:S01]  /*ca80*/  F2FP.F16.F32.PACK_AB R6, R249, R248 ;  /* 0x000000f8f906723e */ /* 0x008fe200000000ff */
[----:B------:R1:W-:Y:S01]  /*ca90*/  MUFU.EX2 R245, R5 ;  /* 0x0000000500f57308 */ /* 0x0003e20000000800 */
[----:B------:R-:W-:Y:S02]  /*caa0*/  FSEL R7, R202, RZ, P1 ;  /* 0x000000ffca077208 */ /* 0x000fe40000800000 */
[----:B------:R-:W-:-:S03]  /*cab0*/  FSETP.NEU.FTZ.AND P1, PT, R36, -INF , PT ;  /* 0xff8000002400780b */ /* 0x000fc60003f3d000 */
[----:B------:R-:W-:Y:S01]  /*cac0*/  FADD.FTZ R9, R104, -R7 ;  /* 0x8000000768097221 */ /* 0x000fe20000010000 */
[----:B------:R-:W-:-:S03]  /*cad0*/  FADD.FTZ R7, R101, -R10 ;  /* 0x8000000a65077221 */ /* 0x000fc60000010000 */
[----:B------:R-:W-:Y:S01]  /*cae0*/  FMUL.FTZ R9, R9, UR4 ;  /* 0x0000000409097c20 */ /* 0x000fe20008410000 */
[----:B------:R-:W-:Y:S01]  /*caf0*/  FMUL.FTZ R7, R7, UR4 ;  /* 0x0000000407077c20 */ /* 0x000fe20008410000 */
[----:B-1----:R-:W-:Y:S02]  /*cb00*/  FFMA.FTZ R5, R32, UR4, -R3 ;  /* 0x0000000420057c23 */ /* 0x002fe40008010803 */
[----:B------:R-:W1:Y:S01]  /*cb10*/  MUFU.EX2 R47, R9 ;  /* 0x00000009002f7308 */ /* 0x000e620000000800 */
[----:B------:R-:W3:Y:S03]  /*cb20*/  LDSM.16.MT88.4 R32, [R195+0xb000] ;  /* 0x00b00000c320783b */ /* 0x000ee60000004200 */
[----:B------:R4:W5:Y:S04]  /*cb30*/  MUFU.EX2 R243, R5 ;  /* 0x0000000500f37308 */ /* 0x0009680000000800 */
[----:B------:R5:W2:Y:S01]  /*cb40*/  MUFU.EX2 R46, R7 ;  /* 0x00000007002e7308 */ /* 0x000aa20000000800 */
[-C--:B-1----:R-:W-:Y:S01]  /*cb50*/  FMUL.FTZ R164, R164, R47.reuse ;  /* 0x0000002fa4a47220 */ /* 0x082fe20000410000 */
[-C--:B------:R-:W-:Y:S01]  /*cb60*/  FMUL.FTZ R165, R165, R47.reuse ;  /* 0x0000002fa5a57220 */ /* 0x080fe20000410000 */
[-C--:B------:R-:W-:Y:S01]  /*cb70*/  FMUL.FTZ R168, R168, R47.reuse ;  /* 0x0000002fa8a87220 */ /* 0x080fe20000410000 */
[-C--:B------:R-:W-:Y:S01]  /*cb80*/  FMUL.FTZ R169, R169, R47.reuse ;  /* 0x0000002fa9a97220 */ /* 0x080fe20000410000 */
[----:B----4-:R-:W-:Y:S01]  /*cb90*/  FMUL.FTZ R5, R36, UR4 ;  /* 0x0000000424057c20 */ /* 0x010fe20008410000 */
[-C--:B------:R-:W-:Y:S01]  /*cba0*/  FMUL.FTZ R76, R76, R47.reuse ;  /* 0x0000002f4c4c7220 */ /* 0x080fe20000410000 */
[-C--:B------:R-:W-:Y:S01]  /*cbb0*/  FMUL.FTZ R77, R77, R47.reuse ;  /* 0x0000002f4d4d7220 */ /* 0x080fe20000410000 */
[----:B------:R-:W-:Y:S01]  /*cbc0*/  FMUL.FTZ R116, R116, R47 ;  /* 0x0000002f74747220 */ /* 0x000fe20000410000 */
[----:B-----5:R-:W-:Y:S01]  /*cbd0*/  F2FP.F16.F32.PACK_AB R7, R243, R244 ;  /* 0x000000f4f307723e */ /* 0x020fe200000000ff */
[-C--:B--2---:R-:W-:Y:S01]  /*cbe0*/  FMUL.FTZ R166, R166, R46.reuse ;  /* 0x0000002ea6a67220 */ /* 0x084fe20000410000 */
[----:B------:R-:W-:Y:S01]  /*cbf0*/  FSEL R10, R5, RZ, P1 ;  /* 0x000000ff050a7208 */ /* 0x000fe20000800000 */
[----:B------:R-:W-:Y:S01]  /*cc00*/  FMUL.FTZ R167, R167, R46 ;  /* 0x0000002ea7a77220 */ /* 0x000fe20000410000 */
[----:B------:R-:W-:Y:S01]  /*cc10*/  F2FP.F16.F32.PACK_AB R5, R245, R240 ;  /* 0x000000f0f505723e */ /* 0x000fe200000000ff */
[-C--:B------:R-:W-:Y:S01]  /*cc20*/  FMUL.FTZ R170, R170, R46.reuse ;  /* 0x0000002eaaaa7220 */ /* 0x080fe20000410000 */
[----:B------:R-:W-:Y:S01]  /*cc30*/  FMUL.FTZ R171, R171, R46 ;  /* 0x0000002eabab7220 */ /* 0x000fe20000410000 */
[--C-:B------:R-:W-:Y:S01]  /*cc40*/  FFMA.FTZ R11, R39, UR4, -R10.reuse ;  /* 0x00000004270b7c23 */ /* 0x100fe2000801080a */
[----:B------:R-:W-:Y:S01]  /*cc50*/  FFMA.FTZ R9, R41, UR4, -R10 ;  /* 0x0000000429097c23 */ /* 0x000fe2000801080a */
[----:B------:R-:W-:-:S02]  /*cc60*/  IMAD.MOV.U32 R41, RZ, RZ, R14 ;  /* 0x000000ffff297224 */ /* 0x000fc400078e000e */
[--C-:B------:R-:W-:Y:S01]  /*cc70*/  FFMA.FTZ R12, R38, UR4, -R10.reuse ;  /* 0x00000004260c7c23 */ /* 0x100fe2000801080a */
        /* <DEDUP_REMOVED lines=52> */
[-C--:B------:R-:W-:Y:S01]  /*cfc0*/  FMUL.FTZ R92, R92, R47.reuse ;  /* 0x0000002f5c5c7220 */ /* 0x080fe20000410000 */
[----:B--2---:R-:W-:Y:S01]  /*cfd0*/  FFMA.FTZ R13, R43, UR4, -R9 ;  /* 0x000000042b0d7c23 */ /* 0x004fe20008010809 */
[----:B------:R2:W-:Y:S01]  /*cfe0*/  MUFU.EX2 R210, R12 ;  /* 0x0000000c00d27308 */ /* 0x0005e20000000800 */
[----:B------:R-:W-:Y:S01]  /*cff0*/  FMUL.FTZ R93, R93, R47 ;  /* 0x0000002f5d5d7220 */ /* 0x000fe20000410000 */
[-C--:B------:R-:W-:Y:S01]  /*d000*/  FMUL.FTZ R94, R94, R46.reuse ;  /* 0x0000002e5e5e7220 */ /* 0x080fe20000410000 */
[----:B------:R-:W-:Y:S01]  /*d010*/  FMUL.FTZ R95, R95, R46 ;  /* 0x0000002e5f5f7220 */ /* 0x000fe20000410000 */
[----:B------:R-:W-:Y:S01]  /*d020*/  MUFU.EX2 R209, R13 ;  /* 0x0000000d00d17308 */ /* 0x000fe20000000800 */
[C---:B------:R-:W-:Y:S03]  /*d030*/  HMMA.16816.F32 R184, R4.reuse, R48, R164 ;  /* 0x0000003004b8723c */ /* 0x040fe600000018a4 */
[----:B------:R-:W4:Y:S01]  /*d040*/  MUFU.EX2 R27, R11 ;  /* 0x0000000b001b7308 */ /* 0x000f220000000800 */
[-C--:B-1----:R-:W-:Y:S01]  /*d050*/  FMUL.FTZ R112, R112, R44.reuse ;  /* 0x0000002c70707220 */ /* 0x082fe20000410000 */
        /* <DEDUP_REMOVED lines=10> */
[--C-:B--2---:R-:W-:Y:S01]  /*d100*/  FFMA.FTZ R12, R53, UR4, -R8.reuse ;  /* 0x00000004350c7c23 */ /* 0x104fe20008010808 */
[C---:B---3--:R-:W-:Y:S01]  /*d110*/  HMMA.16816.F32 R164, R4.reuse, R34, R76 ;  /* 0x0000002204a4723c */ /* 0x048fe2000000184c */
[-C--:B----4-:R-:W-:Y:S01]  /*d120*/  FMUL.FTZ R114, R114, R27.reuse ;  /* 0x0000001b72727220 */ /* 0x090fe20000410000 */
        /* <DEDUP_REMOVED lines=34> */
[----:B------:R-:W-:Y:S01]  /*d350*/  FFMA.FTZ R13, R108, UR4, -R8 ;  /* 0x000000046c0d7c23 */ /* 0x000fe20008010808 */
        /* <DEDUP_REMOVED lines=8> */
[----:B------:R-:W-:-:S03]  /*d3e0*/  FMUL.FTZ R99, R99, R27 ;  /* 0x0000001b63637220 */ /* 0x000fc60000410000 */
[C---:B------:R-:W-:Y:S08]  /*d3f0*/  HMMA.16816.F32 R152, R4.reuse, R30, R152 ;  /* 0x0000001e0498723c */ /* 0x040ff00000001898 */
[----:B------:R-:W-:Y:S01]  /*d400*/  HMMA.16816.F32 R168, R4, R32, R72 ;  /* 0x0000002004a8723c */ /* 0x000fe20000001848 */
[----:B------:R-:W-:Y:S02]  /*d410*/  IMAD.MOV.U32 R75, RZ, RZ, R42 ;  /* 0x000000ffff4b7224 */ /* 0x000fe400078e002a */
[----:B------:R-:W-:-:S03]  /*d420*/  IMAD.MOV.U32 R74, RZ, RZ, R40 ;  /* 0x000000ffff4a7224 */ /* 0x000fc600078e0028 */
[----:B------:R-:W-:Y:S02]  /*d430*/  MOV R14, R75 ;  /* 0x0000004b000e7202 */ /* 0x000fe40000000f00 */
[----:B------:R-:W-:Y:S01]  /*d440*/  HMMA.16816.F32 R76, R4, R56, R88 ;  /* 0x00000038044c723c */ /* 0x000fe20000001858 */
[----:B------:R-:W-:-:S07]  /*d450*/  IMAD.MOV.U32 R91, RZ, RZ, R197 ;  /* 0x000000ffff5b7224 */ /* 0x000fce00078e00c5 */
[----:B------:R-:W-:Y:S01]  /*d460*/  HMMA.16816.F32 R104, R4, R58, R92 ;  /* 0x0000003a0468723c */ /* 0x000fe2000000185c */
[----:B------:R-:W-:Y:S02]  /*d470*/  F2FP.F16.F32.PACK_AB R4, R226, R227 ;  /* 0x000000e3e204723e */ /* 0x000fe400000000ff */
[----:B------:R-:W-:Y:S02]  /*d480*/  F2FP.F16.F32.PACK_AB R5, R212, R213 ;  /* 0x000000d5d405723e */ /* 0x000fe400000000ff */
[----:B------:R-:W-:Y:S02]  /*d490*/  F2FP.F16.F32.PACK_AB R6, R216, R220 ;  /* 0x000000dcd806723e */ /* 0x000fe400000000ff */
[----:B------:R-:W-:-:S07]  /*d4a0*/  F2FP.F16.F32.PACK_AB R7, R209, R210 ;  /* 0x000000d2d107723e */ /* 0x000fce00000000ff */
[C---:B------:R-:W-:Y:S08]  /*d4b0*/  HMMA.16816.F32 R100, R4.reuse, R20, R112 ;  /* 0x000000140464723c */ /* 0x040ff00000001870 */
[----:B------:R-:W-:Y:S01]  /*d4c0*/  HMMA.16816.F32 R112, R4, R22, R124 ;  /* 0x000000160470723c */ /* 0x000fe2000000187c */
[----:B------:R-:W1:Y:S01]  /*d4d0*/  LDSM.16.MT88.4 R20, [R45+0xa400] ;  /* 0x00a400002d14783b */ /* 0x000e620000004200 */
[----:B------:R-:W-:Y:S01]  /*d4e0*/  IMAD.MOV.U32 R126, RZ, RZ, R201 ;  /* 0x000000ffff7e7224 */ /* 0x000fe200078e00c9 */
[----:B------:R-:W-:Y:S01]  /*d4f0*/  MOV R127, R54 ;  /* 0x00000036007f7202 */ /* 0x000fe20000000f00 */
[----:B------:R-:W-:Y:S01]  /*d500*/  IMAD.MOV.U32 R125, RZ, RZ, R204 ;  /* 0x000000ffff7d7224 */ /* 0x000fe200078e00cc */
[----:B------:R2:W-:Y:S01]  /*d510*/  MUFU.EX2 R201, R11 ;  /* 0x0000000b00c97308 */ /* 0x0005e20000000800 */
[----:B------:R-:W-:-:S02]  /*d520*/  IMAD.MOV.U32 R124, RZ, RZ, R36 ;  /* 0x000000ffff7c7224 */ /* 0x000fc400078e0024 */
[C---:B------:R-:W-:Y:S01]  /*d530*/  HMMA.16816.F32 R160, R4.reuse, R48, R160 ;  /* 0x0000003004a0723c */ /* 0x040fe200000018a0 */
[----:B------:R3:W4:Y:S01]  /*d540*/  MUFU.EX2 R204, R12 ;  /* 0x0000000c00cc7308 */ /* 0x0007220000000800 */
[----:B------:R-:W-:Y:S06]  /*d550*/  LDSM.16.MT88.4 R36, [R45+0x9400] ;  /* 0x009400002d24783b */ /* 0x000fec0000004200 */
[----:B------:R-:W-:Y:S01]  /*d560*/  HMMA.16816.F32 R64, R4, R16, R128 ;  /* 0x000000100440723c */ /* 0x000fe20000001880 */
[----:B------:R-:W-:Y:S02]  /*d570*/  IMAD.MOV.U32 R130, RZ, RZ, R203 ;  /* 0x000000ffff827224 */ /* 0x000fe400078e00cb */
[----:B--2---:R-:W-:Y:S01]  /*d580*/  FFMA.FTZ R11, R176, UR4, -R3 ;  /* 0x00000004b00b7c23 */ /* 0x004fe20008010803 */
[----:B------:R-:W-:-:S02]  /*d590*/  IMAD.MOV.U32 R131, RZ, RZ, R198 ;  /* 0x000000ffff837224 */ /* 0x000fc400078e00c6 */
[----:B---3--:R-:W-:Y:S02]  /*d5a0*/  FFMA.FTZ R12, R15, UR4, -R8 ;  /* 0x000000040f0c7c23 */ /* 0x008fe40008010808 */
[C---:B------:R-:W-:Y:S01]  /*d5b0*/  HMMA.16816.F32 R48, R4.reuse, R50, R172 ;  /* 0x000000320430723c */ /* 0x040fe200000018ac */
[----:B------:R-:W-:Y:S01]  /*d5c0*/  IMAD.MOV.U32 R175, RZ, RZ, R41 ;  /* 0x000000ffffaf7224 */ /* 0x000fe200078e0029 */
[----:B------:R2:W-:Y:S01]  /*d5d0*/  MUFU.EX2 R197, R11 ;  /* 0x0000000b00c57308 */ /* 0x0005e20000000800 */
[----:B------:R-:W-:Y:S01]  /*d5e0*/  IMAD.MOV.U32 R173, RZ, RZ, R202 ;  /* 0x000000ffffad7224 */ /* 0x000fe200078e00ca */
[----:B------:R-:W3:Y:S01]  /*d5f0*/  LDSM.16.MT88.4 R40, [R195+0x9400] ;  /* 0x00940000c328783b */ /* 0x000ee20000004200 */
[----:B------:R-:W-:Y:S01]  /*d600*/  IMAD.MOV.U32 R174, RZ, RZ, R200 ;  /* 0x000000ffffae7224 */ /* 0x000fe200078e00c8 */
[----:B------:R5:W-:Y:S01]  /*d610*/  MUFU.EX2 R202, R13 ;  /* 0x0000000d00ca7308 */ /* 0x000be20000000800 */
[----:B------:R-:W-:Y:S01]  /*d620*/  IMAD.MOV.U32 R172, RZ, RZ, R199 ;  /* 0x000000ffffac7224 */ /* 0x000fe200078e00c7 */
[C---:B------:R-:W-:Y:S01]  /*d630*/  HMMA.16816.F32 R60, R4.reuse, R18, R140 ;  /* 0x00000012043c723c */ /* 0x040fe2000000188c */
[----:B------:R-:W-:Y:S01]  /*d640*/  LDSM.16.MT88.4 R16, [R195+0xb400] ;  /* 0x00b40000c310783b */ /* 0x000fe20000004200 */
[----:B------:R4:W1:Y:S03]  /*d650*/  MUFU.EX2 R203, R12 ;  /* 0x0000000c00cb7308 */ /* 0x0008660000000800 */
[----:B------:R-:W-:Y:S03]  /*d660*/  LDSM.16.MT88.4 R140, [R45+0x9c00] ;  /* 0x009c00002d8c783b */ /* 0x000fe60000004200 */
[----:B------:R-:W-:Y:S01]  /*d670*/  HMMA.16816.F32 R144, R4, R28, R144 ;  /* 0x0000001c0490723c */ /* 0x000fe20000001890 */
[--C-:B--2---:R-:W-:Y:S01]  /*d680*/  FFMA.FTZ R11, R109, UR4, -R3.reuse ;  /* 0x000000046d0b7c23 */ /* 0x104fe20008010803 */
[----:B-----5:R-:W-:-:S03]  /*d690*/  FFMA.FTZ R13, R111, UR4, -R3 ;  /* 0x000000046f0d7c23 */ /* 0x020fc60008010803 */
[----:B------:R2:W-:Y:S03]  /*d6a0*/  MUFU.EX2 R198, R11 ;  /* 0x0000000b00c67308 */ /* 0x0005e60000000800 */
[C---:B------:R-:W-:Y:S01]  /*d6b0*/  HMMA.16816.F32 R156, R4.reuse, R30, R156 ;  /* 0x0000001e049c723c */ /* 0x040fe2000000189c */
[----:B------:R-:W-:Y:S01]  /*d6c0*/  LDSM.16.MT88.4 R28, [R45+0xb400] ;  /* 0x00b400002d1c783b */ /* 0x000fe20000004200 */
[----:B----4-:R-:W-:Y:S01]  /*d6d0*/  FFMA.FTZ R12, R110, UR4, -R3 ;  /* 0x000000046e0c7c23 */ /* 0x010fe20008010803 */
[----:B------:R4:W5:Y:S04]  /*d6e0*/  MUFU.EX2 R199, R13 ;  /* 0x0000000d00c77308 */ /* 0x0009680000000800 */
[----:B------:R1:W3:Y:S01]  /*d6f0*/  MUFU.EX2 R200, R12 ;  /* 0x0000000c00c87308 */ /* 0x0002e20000000800 */
[----:B------:R-:W-:Y:S01]  /*d700*/  HMMA.16816.F32 R52, R4, R32, R68 ;  /* 0x000000200434723c */ /* 0x000fe20000001844 */
[----:B--2---:R-:W-:-:S07]  /*d710*/  FFMA.FTZ R11, R191, UR4, -R10 ;  /* 0x00000004bf0b7c23 */ /* 0x004fce000801080a */
[C---:B------:R-:W-:Y:S01]  /*d720*/  HMMA.16816.F32 R80, R4.reuse, R34, R80 ;  /* 0x000000220450723c */ /* 0x040fe20000001850 */
[----:B------:R-:W2:Y:S01]  /*d730*/  LDSM.16.MT88.4 R32, [R195+0xa400] ;  /* 0x00a40000c320783b */ /* 0x000ea20000004200 */
[----:B----4-:R-:W-:Y:S01]  /*d740*/  FFMA.FTZ R13, R196, UR4, -R9 ;  /* 0x00000004c40d7c23 */ /* 0x010fe20008010809 */
[----:B------:R-:W-:Y:S02]  /*d750*/  IMAD.MOV.U32 R196, RZ, RZ, R74 ;  /* 0x000000ffffc47224 */ /* 0x000fe400078e004a */
[----:B-1----:R-:W-:Y:S02]  /*d760*/  FFMA.FTZ R12, R189, UR4, -R10 ;  /* 0x00000004bd0c7c23 */ /* 0x002fe4000801080a */
[----:B------:R1:W-:Y:S01]  /*d770*/  MUFU.EX2 R189, R11 ;  /* 0x0000000b00bd7308 */ /* 0x0003e20000000800 */
[C---:B------:R-:W-:Y:S03]  /*d780*/  HMMA.16816.F32 R84, R4.reuse, R56, R84 ;  /* 0x000000380454723c */ /* 0x040fe60000001854 */
[----:B------:R4:W2:Y:S05]  /*d790*/  MUFU.EX2 R191, R12 ;  /* 0x0000000c00bf7308 */ /* 0x0008aa0000000800 */
[----:B------:R-:W-:Y:S01]  /*d7a0*/  HMMA.16816.F32 R96, R4, R58, R96 ;  /* 0x0000003a0460723c */ /* 0x000fe20000001860 */
[----:B------:R-:W-:-:S02]  /*d7b0*/  F2FP.F16.F32.PACK_AB R4, R201, R204 ;  /* 0x000000ccc904723e */ /* 0x000fc400000000ff */
[----:B------:R-:W-:Y:S01]  /*d7c0*/  F2FP.F16.F32.PACK_AB R6, R203, R202 ;  /* 0x000000cacb06723e */ /* 0x000fe200000000ff */
[--C-:B-1----:R-:W-:Y:S01]  /*d7d0*/  FFMA.FTZ R11, R190, UR4, -R10.reuse ;  /* 0x00000004be0b7c23 */ /* 0x102fe2000801080a */
[----:B-----5:R-:W-:Y:S02]  /*d7e0*/  F2FP.F16.F32.PACK_AB R5, R199, R197 ;  /* 0x000000c5c705723e */ /* 0x020fe400000000ff */
[----:B---3--:R-:W-:Y:S01]  /*d7f0*/  F2FP.F16.F32.PACK_AB R7, R198, R200 ;  /* 0x000000c8c607723e */ /* 0x008fe200000000ff */
[----:B------:R1:W-:Y:S01]  /*d800*/  MUFU.EX2 R190, R11 ;  /* 0x0000000b00be7308 */ /* 0x0003e20000000800 */
[----:B----4-:R-:W-:-:S05]  /*d810*/  FFMA.FTZ R12, R188, UR4, -R10 ;  /* 0x00000004bc0c7c23 */ /* 0x010fca000801080a */
[----:B------:R-:W-:Y:S01]  /*d820*/  HMMA.16816.F32 R72, R4, R20, R184 ;  /* 0x000000140448723c */ /* 0x000fe200000018b8 */
[----:B------:R3:W-:Y:S01]  /*d830*/  MUFU.EX2 R184, R13 ;  /* 0x0000000d00b87308 */ /* 0x0007e20000000800 */
[----:B------:R-:W-:Y:S02]  /*d840*/  IMAD.MOV.U32 R187, RZ, RZ, R91 ;  /* 0x000000ffffbb7224 */ /* 0x000fe400078e005b */
[----:B-1----:R-:W-:-:S04]  /*d850*/  FFMA.FTZ R11, R192, UR4, -R9 ;  /* 0x00000004c00b7c23 */ /* 0x002fc80008010809 */
[C---:B------:R-:W-:Y:S01]  /*d860*/  HMMA.16816.F32 R108, R4.reuse, R22, R180 ;  /* 0x00000016046c723c */ /* 0x040fe200000018b4 */
[----:B------:R1:W-:Y:S04]  /*d870*/  MUFU.EX2 R192, R12 ;  /* 0x0000000c00c07308 */ /* 0x0003e80000000800 */
[----:B------:R4:W5:Y:S01]  /*d880*/  MUFU.EX2 R188, R11 ;  /* 0x0000000b00bc7308 */ /* 0x0009620000000800 */
[----:B---3--:R-:W-:Y:S01]  /*d890*/  FFMA.FTZ R13, R207, UR4, -R3 ;  /* 0x00000004cf0d7c23 */ /* 0x008fe20008010803 */
[----:B------:R-:W-:Y:S01]  /*d8a0*/  IMAD.MOV.U32 R207, RZ, RZ, R196 ;  /* 0x000000ffffcf7224 */ /* 0x000fe200078e00c4 */
[----:B------:R-:W-:Y:S01]  /*d8b0*/  HMMA.16816.F32 R116, R4, R40, R116 ;  /* 0x000000280474723c */ /* 0x000fe20000001874 */
[----:B------:R-:W-:Y:S02]  /*d8c0*/  IMAD.MOV.U32 R196, RZ, RZ, R173 ;  /* 0x000000ffffc47224 */ /* 0x000fe400078e00ad */
[----:B-1----:R-:W-:-:S05]  /*d8d0*/  FFMA.FTZ R12, R194, UR4, -R9 ;  /* 0x00000004c20c7c23 */ /* 0x002fca0008010809 */
[----:B------:R-:W-:Y:S01]  /*d8e0*/  HMMA.16816.F32 R120, R4, R42, R120 ;  /* 0x0000002a0478723c */ /* 0x000fe20000001878 */
[----:B------:R-:W-:Y:S02]  /*d8f0*/  IMAD.MOV.U32 R194, RZ, RZ, R124 ;  /* 0x000000ffffc27224 */ /* 0x000fe400078e007c */
[----:B----4-:R-:W-:Y:S01]  /*d900*/  FFMA.FTZ R11, R193, UR4, -R9 ;  /* 0x00000004c10b7c23 */ /* 0x010fe20008010809 */
[----:B------:R1:W-:Y:S01]  /*d910*/  MUFU.EX2 R186, R12 ;  /* 0x0000000c00ba7308 */ /* 0x0003e20000000800 */
[----:B------:R-:W-:-:S03]  /*d920*/  IMAD.MOV.U32 R193, RZ, RZ, R127 ;  /* 0x000000ffffc17224 */ /* 0x000fc600078e007f */
[----:B------:R3:W4:Y:S01]  /*d930*/  MUFU.EX2 R185, R11 ;  /* 0x0000000b00b97308 */ /* 0x0007220000000800 */
[C---:B------:R-:W-:Y:S08]  /*d940*/  HMMA.16816.F32 R132, R4.reuse, R36, R132 ;  /* 0x000000240484723c */ /* 0x040ff00000001884 */
[----:B------:R-:W-:Y:S01]  /*d950*/  HMMA.16816.F32 R136, R4, R38, R136 ;  /* 0x000000260488723c */ /* 0x000fe20000001888 */
[----:B-1----:R-:W-:-:S02]  /*d960*/  FFMA.FTZ R12, R178, UR4, -R8 ;  /* 0x00000004b20c7c23 */ /* 0x002fc40008010808 */
[----:B------:R-:W-:Y:S01]  /*d970*/  MUFU.EX2 R178, R13 ;  /* 0x0000000d00b27308 */ /* 0x000fe20000000800 */
[----:B---3--:R-:W-:Y:S01]  /*d980*/  FFMA.FTZ R11, R205, UR4, -R8 ;  /* 0x00000004cd0b7c23 */ /* 0x008fe20008010808 */
[----:B------:R-:W-:Y:S02]  /*d990*/  IMAD.MOV.U32 R205, RZ, RZ, R14 ;  /* 0x000000ffffcd7224 */ /* 0x000fe400078e000e */
[----:B------:R1:W-:Y:S01]  /*d9a0*/  MUFU.EX2 R180, R12 ;  /* 0x0000000c00b47308 */ /* 0x0003e20000000800 */
[C---:B--2---:R-:W-:Y:S03]  /*d9b0*/  HMMA.16816.F32 R148, R4.reuse, R32, R148 ;  /* 0x000000200494723c */ /* 0x044fe60000001894 */
[----:B------:R2:W3:Y:S05]  /*d9c0*/  MUFU.EX2 R182, R11 ;  /* 0x0000000b00b67308 */ /* 0x0004ea0000000800 */
[----:B------:R-:W-:Y:S01]  /*d9d0*/  HMMA.16816.F32 R152, R4, R34, R152 ;  /* 0x000000220498723c */ /* 0x000fe20000001898 */
[----:B-1----:R-:W-:Y:S01]  /*d9e0*/  FFMA.FTZ R12, R26, UR4, -R8 ;  /* 0x000000041a0c7c23 */ /* 0x002fe20008010808 */
[----:B------:R-:W-:-:S06]  /*d9f0*/  FFMA.FTZ R26, R233, UR4, -R9 ;  /* 0x00000004e91a7c23 */ /* 0x000fcc0008010809 */
[C---:B------:R-:W-:Y:S01]  /*da00*/  HMMA.16816.F32 R92, R4.reuse, R16, R168 ;  /* 0x00000010045c723c */ /* 0x040fe200000018a8 */
[----:B--2---:R-:W-:Y:S01]  /*da10*/  FFMA.FTZ R11, R179, UR4, -R8 ;  /* 0x00000004b30b7c23 */ /* 0x004fe20008010808 */
[----:B------:R1:W-:Y:S04]  /*da20*/  MUFU.EX2 R183, R12 ;  /* 0x0000000c00b77308 */ /* 0x0003e80000000800 */
[----:B------:R2:W3:Y:S02]  /*da30*/  MUFU.EX2 R181, R11 ;  /* 0x0000000b00b57308 */ /* 0x0004e40000000800 */
[----:B------:R-:W-:Y:S01]  /*da40*/  HMMA.16816.F32 R88, R4, R18, R164 ;  /* 0x000000120458723c */ /* 0x000fe200000018a4 */
[----:B------:R-:W-:Y:S02]  /*da50*/  IMAD.MOV.U32 R166, RZ, RZ, R125 ;  /* 0x000000ffffa67224 */ /* 0x000fe400078e007d */
[----:B------:R-:W-:-:S02]  /*da60*/  IMAD.MOV.U32 R167, RZ, RZ, R126 ;  /* 0x000000ffffa77224 */ /* 0x000fc400078e007e */
[----:B------:R-:W-:Y:S02]  /*da70*/  IMAD.MOV.U32 R164, RZ, RZ, R130 ;  /* 0x000000ffffa47224 */ /* 0x000fe400078e0082 */
[----:B------:R-:W-:Y:S01]  /*da80*/  IMAD.MOV.U32 R165, RZ, RZ, R131 ;  /* 0x000000ffffa57224 */ /* 0x000fe200078e0083 */
[C---:B------:R-:W-:Y:S01]  /*da90*/  HMMA.16816.F32 R76, R4.reuse, R28, R76 ;  /* 0x0000001c044c723c */ /* 0x040fe2000000184c */
[----:B-1----:R-:W-:Y:S01]  /*daa0*/  FFMA.FTZ R12, R206, UR4, -R3 ;  /* 0x00000004ce0c7c23 */ /* 0x002fe20008010803 */
[----:B------:R-:W-:Y:S02]  /*dab0*/  IMAD.MOV.U32 R206, RZ, RZ, R187 ;  /* 0x000000ffffce7224 */ /* 0x000fe400078e00bb */
[----:B--2---:R-:W-:Y:S01]  /*dac0*/  FFMA.FTZ R11, R208, UR4, -R3 ;  /* 0x00000004d00b7c23 */ /* 0x004fe20008010803 */
[----:B------:R1:W-:Y:S01]  /*dad0*/  MUFU.EX2 R179, R12 ;  /* 0x0000000c00b37308 */ /* 0x0003e20000000800 */
[----:B------:R-:W-:Y:S02]  /*dae0*/  IMAD.MOV.U32 R208, RZ, RZ, R25 ;  /* 0x000000ffffd07224 */ /* 0x000fe400078e0019 */
[----:B------:R-:W-:Y:S01]  /*daf0*/  FFMA.FTZ R25, R221, UR4, -R10 ;  /* 0x00000004dd197c23 */ /* 0x000fe2000801080a */
[----:B------:R-:W-:Y:S01]  /*db00*/  HMMA.16816.F32 R68, R4, R30, R104 ;  /* 0x0000001e0444723c */ /* 0x000fe20000001868 */
[----:B------:R-:W-:Y:S01]  /*db10*/  F2FP.F16.F32.PACK_AB R4, R191, R189 ;  /* 0x000000bdbf04723e */ /* 0x000fe200000000ff */
[----:B------:R2:W3:Y:S01]  /*db20*/  MUFU.EX2 R176, R11 ;  /* 0x0000000b00b07308 */ /* 0x0004e20000000800 */
[----:B-----5:R-:W-:Y:S01]  /*db30*/  F2FP.F16.F32.PACK_AB R5, R184, R188 ;  /* 0x000000bcb805723e */ /* 0x020fe200000000ff */
[----:B------:R-:W-:Y:S01]  /*db40*/  IMAD.MOV.U32 R187, RZ, RZ, R172 ;  /* 0x000000ffffbb7224 */ /* 0x000fe200078e00ac */
[----:B------:R-:W-:Y:S01]  /*db50*/  F2FP.F16.F32.PACK_AB R6, R192, R190 ;  /* 0x000000bec006723e */ /* 0x000fe200000000ff */
[----:B------:R5:W-:Y:S01]  /*db60*/  MUFU.EX2 R106, R25 ;  /* 0x00000019006a7308 */ /* 0x000be20000000800 */
[----:B----4-:R-:W-:Y:S01]  /*db70*/  F2FP.F16.F32.PACK_AB R7, R185, R186 ;  /* 0x000000bab907723e */ /* 0x010fe200000000ff */
[----:B------:R-:W-:Y:S01]  /*db80*/  IMAD.MOV.U32 R233, RZ, RZ, R187 ;  /* 0x000000ffffe97224 */ /* 0x000fe200078e00bb */
[----:B-1----:R-:W-:Y:S05]  /*db90*/  LDSM.16.MT88.4 R12, [R45+0xb800] ;  /* 0x00b800002d0c783b */ /* 0x002fea0000004200 */
[----:B------:R-:W-:Y:S01]  /*dba0*/  HMMA.16816.F32 R52, R4, R16, R52 ;  /* 0x000000100434723c */ /* 0x000fe20000001834 */
[----:B--2---:R-:W-:-:S04]  /*dbb0*/  FFMA.FTZ R11, R177, UR4, -R3 ;  /* 0x00000004b10b7c23 */ /* 0x004fc80008010803 */
[----:B------:R1:W2:Y:S01]  /*dbc0*/  MUFU.EX2 R177, R11 ;  /* 0x0000000b00b17308 */ /* 0x0002a20000000800 */
[--C-:B-----5:R-:W-:Y:S02]  /*dbd0*/  FFMA.FTZ R25, R211, UR4, -R10.reuse ;  /* 0x00000004d3197c23 */ /* 0x120fe4000801080a */
[C---:B------:R-:W-:Y:S01]  /*dbe0*/  HMMA.16816.F32 R80, R4.reuse, R18, R80 ;  /* 0x000000120450723c */ /* 0x040fe20000001850 */
[----:B------:R-:W4:Y:S01]  /*dbf0*/  LDSM.16.MT88.4 R16, [R195+0xb800] ;  /* 0x00b80000c310783b */ /* 0x000f220000004200 */
[----:B------:R5:W-:Y:S06]  /*dc00*/  MUFU.EX2 R107, R25 ;  /* 0x00000019006b7308 */ /* 0x000bec0000000800 */
[----:B------:R-:W-:Y:S01]  /*dc10*/  HMMA.16816.F32 R124, R4, R40, R100 ;  /* 0x00000028047c723c */ /* 0x000fe20000001864 */
[----:B------:R-:W-:Y:S01]  /*dc20*/  MUFU.EX2 R101, R26 ;  /* 0x0000001a00657308 */ /* 0x000fe20000000800 */
[----:B-1----:R-:W-:Y:S01]  /*dc30*/  FFMA.FTZ R11, R228, UR4, -R10 ;  /* 0x00000004e40b7c23 */ /* 0x002fe2000801080a */
[----:B------:R-:W-:Y:S01]  /*dc40*/  MOV R228, R205 ;  /* 0x000000cd00e47202 */ /* 0x000fe20000000f00 */
[----:B------:R-:W-:-:S04]  /*dc50*/  IMAD.MOV.U32 R205, RZ, RZ, R174 ;  /* 0x000000ffffcd7224 */ /* 0x000fc800078e00ae */
[----:B------:R-:W-:Y:S01]  /*dc60*/  HMMA.16816.F32 R112, R4, R42, R112 ;  /* 0x0000002a0470723c */ /* 0x000fe20000001870 */
[----:B------:R-:W1:Y:S01]  /*dc70*/  LDSM.16.MT88.4 R40, [R195+0x9800] ;  /* 0x00980000c328783b */ /* 0x000e620000004200 */
[----:B------:R3:W1:Y:S01]  /*dc80*/  MUFU.EX2 R103, R11 ;  /* 0x0000000b00677308 */ /* 0x0006620000000800 */
[----:B-----5:R-:W-:-:S04]  /*dc90*/  FFMA.FTZ R25, R222, UR4, -R9 ;  /* 0x00000004de197c23 */ /* 0x020fc80008010809 */
[----:B------:R-:W-:Y:S01]  /*dca0*/  MUFU.EX2 R102, R25 ;  /* 0x0000001900667308 */ /* 0x000fe20000000800 */
[C---:B------:R-:W-:Y:S08]  /*dcb0*/  HMMA.16816.F32 R64, R4.reuse, R36, R64 ;  /* 0x000000240440723c */ /* 0x040ff00000001840 */
[----:B------:R-:W-:Y:S01]  /*dcc0*/  HMMA.16816.F32 R60, R4, R38, R60 ;  /* 0x00000026043c723c */ /* 0x000fe2000000183c */
[----:B------:R-:W5:Y:S01]  /*dcd0*/  LDSM.16.MT88.4 R36, [R45+0x9800] ;  /* 0x009800002d24783b */ /* 0x000f620000004200 */
[----:B---3--:R-:W-:-:S04]  /*dce0*/  FFMA.FTZ R11, R214, UR4, -R10 ;  /* 0x00000004d60b7c23 */ /* 0x008fc8000801080a */
[----:B------:R3:W-:Y:S02]  /*dcf0*/  MUFU.EX2 R105, R11 ;  /* 0x0000000b00697308 */ /* 0x0007e40000000800 */
[C---:B------:R-:W-:Y:S08]  /*dd00*/  HMMA.16816.F32 R56, R4.reuse, R32, R144 ;  /* 0x000000200438723c */ /* 0x040ff00000001890 */
[----:B------:R-:W-:Y:S01]  /*dd10*/  HMMA.16816.F32 R156, R4, R34, R156 ;  /* 0x00000022049c723c */ /* 0x000fe2000000189c */
[----:B------:R-:W5:Y:S01]  /*dd20*/  LDSM.16.MT88.4 R32, [R195+0xa800] ;  /* 0x00a80000c320783b */ /* 0x000f620000004200 */
[----:B---3--:R-:W-:Y:S01]  /*dd30*/  FFMA.FTZ R11, R234, UR4, -R9 ;  /* 0x00000004ea0b7c23 */ /* 0x008fe20008010809 */
[----:B------:R-:W-:-:S05]  /*dd40*/  IMAD.MOV.U32 R234, RZ, RZ, R194 ;  /* 0x000000ffffea7224 */ /* 0x000fca00078e00c2 */
[C---:B------:R-:W-:Y:S01]  /*dd50*/  HMMA.16816.F32 R160, R4.reuse, R20, R160 ;  /* 0x0000001404a0723c */ /* 0x040fe200000018a0 */
[----:B------:R3:W5:Y:S07]  /*dd60*/  MUFU.EX2 R100, R11 ;  /* 0x0000000b00647308 */ /* 0x00076e0000000800 */
[----:B------:R-:W-:Y:S01]  /*dd70*/  HMMA.16816.F32 R48, R4, R22, R48 ;  /* 0x000000160430723c */ /* 0x000fe20000001830 */
[----:B------:R-:W5:Y:S01]  /*dd80*/  LDSM.16.MT88.4 R20, [R45+0xa800] ;  /* 0x00a800002d14783b */ /* 0x000f620000004200 */
[----:B---3--:R-:W-:-:S06]  /*dd90*/  FFMA.FTZ R11, R215, UR4, -R9 ;  /* 0x00000004d70b7c23 */ /* 0x008fcc0008010809 */
[C---:B------:R-:W-:Y:S01]  /*dda0*/  HMMA.16816.F32 R84, R4.reuse, R28, R84 ;  /* 0x0000001c0454723c */ /* 0x040fe20000001854 */
[----:B------:R3:W5:Y:S07]  /*ddb0*/  MUFU.EX2 R104, R11 ;  /* 0x0000000b00687308 */ /* 0x00076e0000000800 */
[----:B------:R-:W-:Y:S01]  /*ddc0*/  HMMA.16816.F32 R28, R4, R30, R96 ;  /* 0x0000001e041c723c */ /* 0x000fe20000001860 */
[----:B------:R-:W-:Y:S02]  /*ddd0*/  F2FP.F16.F32.PACK_AB R4, R180, R182 ;  /* 0x000000b6b404723e */ /* 0x000fe400000000ff */
[----:B------:R-:W-:-:S02]  /*dde0*/  F2FP.F16.F32.PACK_AB R6, R183, R181 ;  /* 0x000000b5b706723e */ /* 0x000fc400000000ff */
[----:B------:R-:W-:Y:S02]  /*ddf0*/  F2FP.F16.F32.PACK_AB R5, R178, R176 ;  /* 0x000000b0b205723e */ /* 0x000fe400000000ff */
[----:B--2---:R-:W-:Y:S01]  /*de00*/  F2FP.F16.F32.PACK_AB R7, R177, R179 ;  /* 0x000000b3b107723e */ /* 0x004fe200000000ff */
[----:B---3--:R-:W-:-:S06]  /*de10*/  FFMA.FTZ R11, R242, UR4, -R8 ;  /* 0x00000004f20b7c23 */ /* 0x008fcc0008010808 */
[C---:B----4-:R-:W-:Y:S08]  /*de20*/  HMMA.16816.F32 R96, R4.reuse, R18, R88 ;  /* 0x000000120460723c */ /* 0x050ff00000001858 */
[C---:B-1----:R-:W-:Y:S08]  /*de30*/  HMMA.16816.F32 R116, R4.reuse, R40, R116 ;  /* 0x000000280474723c */ /* 0x042ff00000001874 */
        /* <DEDUP_REMOVED lines=29> */
[----:B------:R-:W-:Y:S01]  /*e010*/  LDSM.16.MT88.4 R172, [R45+0xac00] ;  /* 0x00ac00002dac783b */ /* 0x000fe20000004200 */
[----:B--2---:R-:W-:Y:S01]  /*e020*/  FFMA.FTZ R8, R235, UR4, -R3 ;  /* 0x00000004eb087c23 */ /* 0x004fe20008010803 */
[----:B---3--:R-:W-:Y:S01]  /*e030*/  F2FP.F16.F32.PACK_AB R94, R38, R37 ;  /* 0x00000025265e723e */ /* 0x008fe200000000ff */
[----:B------:R-:W-:Y:S01]  /*e040*/  IMAD.MOV.U32 R235, RZ, RZ, R196 ;  /* 0x000000ffffeb7224 */ /* 0x000fe200078e00c4 */
[----:B------:R-:W-:Y:S01]  /*e050*/  HMMA.16816.F32 R56, R4, R32, R56 ;  /* 0x000000200438723c */ /* 0x000fe20000001838 */
[----:B------:R-:W-:Y:S01]  /*e060*/  MUFU.EX2 R25, R8 ;  /* 0x0000000800197308 */ /* 0x000fe20000000800 */
[----:B-----5:R-:W-:-:S06]  /*e070*/  F2FP.F16.F32.PACK_AB R92, R36, R39 ;  /* 0x00000027245c723e */ /* 0x020fcc00000000ff */
[C---:B------:R-:W-:Y:S01]  /*e080*/  HMMA.16816.F32 R40, R4.reuse, R34, R156 ;  /* 0x000000220428723c */ /* 0x040fe2000000189c */
[----:B------:R-:W-:Y:S07]  /*e090*/  LDSM.16.MT88.4 R156, [R195+0xac00] ;  /* 0x00ac0000c39c783b */ /* 0x000fee0000004200 */
[C---:B------:R-:W-:Y:S01]  /*e0a0*/  HMMA.16816.F32 R48, R4.reuse, R22, R48 ;  /* 0x000000160430723c */ /* 0x040fe20000001830 */
[----:B------:R1:W2:Y:S07]  /*e0b0*/  MUFU.EX2 R23, R11 ;  /* 0x0000000b00177308 */ /* 0x0002ae0000000800 */
[----:B------:R-:W-:Y:S01]  /*e0c0*/  HMMA.16816.F32 R52, R4, R16, R52 ;  /* 0x000000100434723c */ /* 0x000fe20000001834 */
[----:B-1----:R-:W-:-:S07]  /*e0d0*/  FFMA.FTZ R11, R237, UR4, -R3 ;  /* 0x00000004ed0b7c23 */ /* 0x002fce0008010803 */
[----:B------:R-:W-:Y:S01]  /*e0e0*/  HMMA.16816.F32 R32, R4, R18, R80 ;  /* 0x000000120420723c */ /* 0x000fe20000001850 */
[----:B------:R-:W-:Y:S01]  /*e0f0*/  FFMA.FTZ R3, R236, UR4, -R3 ;  /* 0x00000004ec037c23 */ /* 0x000fe20008010803 */
[----:B------:R-:W1:Y:S01]  /*e100*/  LDSM.16.MT88.4 R80, [R195+0xbc00] ;  /* 0x00bc0000c350783b */ /* 0x000e620000004200 */
[----:B------:R-:W-:Y:S01]  /*e110*/  MUFU.EX2 R26, R11 ;  /* 0x0000000b001a7308 */ /* 0x000fe20000000800 */
[----:B--2---:R-:W-:-:S03]  /*e120*/  F2FP.F16.F32.PACK_AB R93, R25, R23 ;  /* 0x00000017195d723e */ /* 0x004fc600000000ff */
[----:B------:R2:W3:Y:S01]  /*e130*/  MUFU.EX2 R22, R3 ;  /* 0x0000000300167308 */ /* 0x0004e20000000800 */
[C---:B------:R-:W-:Y:S08]  /*e140*/  HMMA.16816.F32 R84, R4.reuse, R12, R84 ;  /* 0x0000000c0454723c */ /* 0x040ff00000001854 */
[----:B------:R-:W-:Y:S01]  /*e150*/  HMMA.16816.F32 R28, R4, R14, R28 ;  /* 0x0000000e041c723c */ /* 0x000fe2000000181c */
[--C-:B------:R-:W-:Y:S01]  /*e160*/  FFMA.FTZ R4, R206, UR4, -R10.reuse ;  /* 0x00000004ce047c23 */ /* 0x100fe2000801080a */
[----:B------:R-:W-:Y:S01]  /*e170*/  FFMA.FTZ R5, R251, UR4, -R10 ;  /* 0x00000004fb057c23 */ /* 0x000fe2000801080a */
[----:B------:R-:W-:Y:S01]  /*e180*/  IMAD.MOV.U32 R206, RZ, RZ, R164 ;  /* 0x000000ffffce7224 */ /* 0x000fe200078e00a4 */
[----:B------:R-:W5:Y:S01]  /*e190*/  LDSM.16.MT88.4 R12, [R45+0xbc00] ;  /* 0x00bc00002d0c783b */ /* 0x000f620000004200 */
[----:B------:R4:W-:Y:S01]  /*e1a0*/  MUFU.EX2 R16, R4 ;  /* 0x0000000400107308 */ /* 0x0009e20000000800 */
[----:B--2---:R-:W-:Y:S01]  /*e1b0*/  FFMA.FTZ R3, R207, UR4, -R10 ;  /* 0x00000004cf037c23 */ /* 0x004fe2000801080a */
[----:B------:R-:W-:Y:S01]  /*e1c0*/  IMAD.MOV.U32 R207, RZ, RZ, R165 ;  /* 0x000000ffffcf7224 */ /* 0x000fe200078e00a5 */
[----:B---3--:R-:W-:Y:S01]  /*e1d0*/  F2FP.F16.F32.PACK_AB R95, R22, R26 ;  /* 0x0000001a165f723e */ /* 0x008fe200000000ff */
[----:B------:R-:W-:Y:S02]  /*e1e0*/  MUFU.EX2 R20, R5 ;  /* 0x0000000500147308 */ /* 0x000fe40000000800 */
[----:B------:R-:W-:-:S02]  /*e1f0*/  FFMA.FTZ R6, R207, R27, R213 ;  /* 0x0000001bcf067223 */ /* 0x000fc400000100d5 */
[----:B------:R2:W3:Y:S02]  /*e200*/  MUFU.EX2 R19, R3 ;  /* 0x0000000300137308 */ /* 0x0004e40000000800 */
[----:B------:R-:W-:Y:S01]  /*e210*/  FADD.FTZ R7, R212, R6 ;  /* 0x00000006d4077221 */ /* 0x000fe20000010000 */
[----:B----4-:R-:W-:Y:S01]  /*e220*/  HMMA.16816.F32 R116, R92, R124, R116 ;  /* 0x0000007c5c74723c */ /* 0x010fe20000001874 */
[----:B------:R-:W-:-:S04]  /*e230*/  FFMA.FTZ R4, R250, UR4, -R10 ;  /* 0x00000004fa047c23 */ /* 0x000fc8000801080a */
[----:B------:R4:W4:Y:S03]  /*e240*/  MUFU.EX2 R21, R4 ;  /* 0x0000000400157308 */ /* 0x0009260000000800 */
[----:B------:R-:W-:Y:S01]  /*e250*/  HMMA.16816.F32 R120, R92, R126, R120 ;  /* 0x0000007e5c78723c */ /* 0x000fe20000001878 */
[----:B--2---:R-:W-:Y:S01]  /*e260*/  FFMA.FTZ R3, R208, UR4, -R9 ;  /* 0x00000004d0037c23 */ /* 0x004fe20008010809 */
[----:B------:R-:W-:-:S03]  /*e270*/  IMAD.MOV.U32 R208, RZ, RZ, R166 ;  /* 0x000000ffffd07224 */ /* 0x000fc600078e00a6 */
[----:B------:R2:W-:Y:S01]  /*e280*/  MUFU.EX2 R10, R3 ;  /* 0x00000003000a7308 */ /* 0x0005e20000000800 */
[----:B------:R-:W-:Y:S02]  /*e290*/  FFMA.FTZ R5, R208, R47, R246 ;  /* 0x0000002fd0057223 */ /* 0x000fe400000100f6 */
[C---:B-1----:R-:W-:Y:S01]  /*e2a0*/  HMMA.16816.F32 R76, R92.reuse, R82, R96 ;  /* 0x000000525c4c723c */ /* 0x042fe20000001860 */
[----:B---3--:R-:W-:Y:S01]  /*e2b0*/  F2FP.F16.F32.PACK_AB R96, R19, R16 ;  /* 0x000000101360723e */ /* 0x008fe200000000ff */
[----:B------:R-:W-:Y:S01]  /*e2c0*/  FADD.FTZ R6, R247, R5 ;  /* 0x00000005f7067221 */ /* 0x000fe20000010000 */
[----:B----4-:R-:W-:Y:S01]  /*e2d0*/  FFMA.FTZ R4, R205, UR4, -R9 ;  /* 0x00000004cd047c23 */ /* 0x010fe20008010809 */
[----:B------:R-:W-:Y:S01]  /*e2e0*/  MOV R205, R167 ;  /* 0x000000a700cd7202 */ /* 0x000fe20000000f00 */
[----:B------:R-:W-:Y:S01]  /*e2f0*/  FADD.FTZ R5, R210, R7 ;  /* 0x00000007d2057221 */ /* 0x000fe20000010000 */
[----:B------:R-:W-:Y:S01]  /*e300*/  F2FP.F16.F32.PACK_AB R98, R21, R20 ;  /* 0x000000141562723e */ /* 0x000fe200000000ff */
[----:B------:R1:W3:Y:S01]  /*e310*/  MUFU.EX2 R11, R4 ;  /* 0x00000004000b7308 */ /* 0x0002e20000000800 */
[----:B------:R-:W-:Y:S01]  /*e320*/  HMMA.16816.F32 R164, R92, R172, R72 ;  /* 0x000000ac5ca4723c */ /* 0x000fe20000001848 */
[----:B--2---:R-:W-:-:S04]  /*e330*/  FFMA.FTZ R3, R252, UR4, -R9 ;  /* 0x00000004fc037c23 */ /* 0x004fc80008010809 */
[----:B------:R2:W-:Y:S03]  /*e340*/  MUFU.EX2 R17, R3 ;  /* 0x0000000300117308 */ /* 0x0005e60000000800 */
[----:B------:R-:W-:Y:S01]  /*e350*/  HMMA.16816.F32 R132, R92, R140, R132 ;  /* 0x0000008c5c84723c */ /* 0x000fe20000001884 */
[----:B-1----:R-:W-:Y:S01]  /*e360*/  FFMA.FTZ R4, R228, UR4, -R9 ;  /* 0x00000004e4047c23 */ /* 0x002fe20008010809 */
[----:B---3--:R-:W-:Y:S01]  /*e370*/  F2FP.F16.F32.PACK_AB R97, R11, R10 ;  /* 0x0000000a0b61723e */ /* 0x008fe200000000ff */
[----:B------:R-:W-:-:S05]  /*e380*/  IMAD.MOV.U32 R228, RZ, RZ, R193 ;  /* 0x000000ffffe47224 */ /* 0x000fca00078e00c1 */
[----:B------:R-:W-:Y:S01]  /*e390*/  HMMA.16816.F32 R136, R92, R142, R136 ;  /* 0x0000008e5c88723c */ /* 0x000fe20000001888 */
[----:B------:R1:W3:Y:S01]  /*e3a0*/  MUFU.EX2 R18, R4 ;  /* 0x0000000400127308 */ /* 0x0002e20000000800 */
[----:B--2---:R-:W-:-:S06]  /*e3b0*/  FFMA.FTZ R3, R205, R46, R240 ;  /* 0x0000002ecd037223 */ /* 0x004fcc00000100f0 */
[----:B------:R-:W-:Y:S01]  /*e3c0*/  HMMA.16816.F32 R148, R92, R156, R148 ;  /* 0x0000009c5c94723c */ /* 0x000fe20000001894 */
[----:B------:R-:W-:-:S04]  /*e3d0*/  FADD.FTZ R3, R245, R3 ;  /* 0x00000003f5037221 */ /* 0x000fc80000010000 */
[----:B------:R-:W-:Y:S01]  /*e3e0*/  FADD.FTZ R3, R244, R3 ;  /* 0x00000003f4037221 */ /* 0x000fe20000010000 */
[----:B-1----:R-:W-:Y:S01]  /*e3f0*/  FFMA.FTZ R4, R206, R44, R227 ;  /* 0x0000002cce047223 */ /* 0x002fe200000100e3 */
[----:B---3--:R-:W-:Y:S01]  /*e400*/  F2FP.F16.F32.PACK_AB R99, R18, R17 ;  /* 0x000000111263723e */ /* 0x008fe200000000ff */
[----:B------:R-:W-:Y:S02]  /*e410*/  HMMA.16816.F32 R152, R92, R158, R152 ;  /* 0x0000009e5c98723c */ /* 0x000fe40000001898 */
[----:B------:R-:W-:-:S04]  /*e420*/  FADD.FTZ R4, R226, R4 ;  /* 0x00000004e2047221 */ /* 0x000fc80000010000 */
        /* <DEDUP_REMOVED lines=56> */
[----:B-----5:R-:W-:Y:S01]  /*e7b0*/  HMMA.16816.F32 R88, R92, R12, R88 ;  /* 0x0000000c5c58723c */ /* 0x020fe20000001858 */
[----:B------:R1:W-:Y:S01]  /*e7c0*/  STL [R1+0x34], R221 ;  /* 0x000034dd01007387 */ /* 0x0003e20000100800 */
[----:B------:R-:W-:-:S02]  /*e7d0*/  IMAD.MOV.U32 R101, RZ, RZ, R233 ;  /* 0x000000ffff657224 */ /* 0x000fc400078e00e9 */
[----:B------:R-:W-:Y:S01]  /*e7e0*/  IMAD.MOV.U32 R104, RZ, RZ, R235 ;  /* 0x000000ffff687224 */ /* 0x000fe200078e00eb */
[----:B------:R1:W-:Y:S01]  /*e7f0*/  STL [R1+0x38], R222 ;  /* 0x000038de01007387 */ /* 0x0003e20000100800 */
[----:B------:R-:W-:Y:S02]  /*e800*/  IMAD.MOV.U32 R102, RZ, RZ, R228 ;  /* 0x000000ffff667224 */ /* 0x000fe400078e00e4 */
[----:B------:R-:W-:Y:S01]  /*e810*/  HMMA.16816.F32 R92, R92, R14, R68 ;  /* 0x0000000e5c5c723c */ /* 0x000fe20000001844 */
[----:B------:R1:W-:Y:S01]  /*e820*/  STL [R1+0x30], R227 ;  /* 0x000030e301007387 */ /* 0x0003e20000100800 */
[----:B------:R-:W-:-:S03]  /*e830*/  IMAD.MOV.U32 R103, RZ, RZ, R234 ;  /* 0x000000ffff677224 */ /* 0x000fc600078e00ea */
        /* <DEDUP_REMOVED lines=15> */
[----:B------:R-:W2:Y:S01]  /*e930*/  LDL.LU R196, [R1] ;  /* 0x0000000001c47983 */ /* 0x000ea20000300800 */
[----:B------:R-:W-:Y:S01]  /*e940*/  UIADD3 UR4, UPT, UPT, UR22, -0x3, URZ ;  /* 0xfffffffd16047890 */ /* 0x000fe2000fffe0ff */
[----:B------:R-:W-:-:S04]  /*e950*/  DEPBAR.LE SB0, 0x0 ;  /* 0x000080000000791a */ /* 0x000fc80000000000 */
[----:B------:R-:W3:Y:S04]  /*e960*/  LDL R194, [R1+0x4c] ;  /* 0x00004c0001c27983 */ /* 0x000ee80000100800 */
        /* <DEDUP_REMOVED lines=11> */
[----:B------:R-:W-:Y:S02]  /*ea20*/  UIADD3 UR17, UPT, UPT, UR22, -0x3, URZ ;  /* 0xfffffffd16117890 */ /* 0x000fe4000fffe0ff */
[----:B------:R-:W-:Y:S01]  /*ea30*/  ULEA.HI.X UR16, UR8, UR16, UR9, 0x5, UP0 ;  /* 0x0000001008107291 */ /* 0x000fe200080f2c09 */
[----:B------:R-:W-:Y:S01]  /*ea40*/  IMAD.U32 R5, RZ, RZ, UR15 ;  /* 0x0000000fff057e24 */ /* 0x000fe2000f8e00ff */
[----:B------:R-:W1:Y:S01]  /*ea50*/  LDCU UR4, c[0x0][0x504] ;  /* 0x0000a080ff0477ac */ /* 0x000e620008000800 */
[----:B------:R-:W-:-:S02]  /*ea60*/  UISETP.GT.U32.AND UP0, UPT, UR17, UR18, UPT ;  /* 0x000000121100728c */ /* 0x000fc4000bf04070 */
[----:B-1----:R-:W-:Y:S01]  /*ea70*/  UIADD3 UR4, UPT, UPT, UR21, UR4, URZ ;  /* 0x0000000415047290 */ /* 0x002fe2000fffe0ff */
[----:B------:R-:W-:Y:S01]  /*ea80*/  BAR.SYNC.DEFER_BLOCKING 0x0 ;  /* 0x0000000000007b1d */ /* 0x000fe20000010000 */
[----:B--2---:R-:W-:Y:S01]  /*ea90*/  IMAD.IADD R16, R196, 0x1, R24 ;  /* 0x00000001c4107824 */ /* 0x004fe200078e0218 */
[----:B---3--:R-:W-:-:S04]  /*eaa0*/  LEA R6, P0, R4, R194, 0x7 ;  /* 0x000000c204067211 */ /* 0x008fc800078038ff */
        /* <DEDUP_REMOVED lines=36> */
[----:B------:R-:W-:Y:S04]  /*ecf0*/  LDSM.16.M88.4 R20, [R2+0x6400] ;  /* 0x006400000214783b */ /* 0x000fe80000000200 */
[----:B------:R-:W-:Y:S04]  /*ed00*/  LDSM.16.M88.4 R36, [R2+0x6800] ;  /* 0x006800000224783b */ /* 0x000fe80000000200 */
[----:B------:R-:W-:Y:S04]  /*ed10*/  LDSM.16.M88.4 R44, [R2+0x6c00] ;  /* 0x006c0000022c783b */ /* 0x000fe80000000200 */
[----:B------:R-:W2:Y:S04]  /*ed20*/  LDSM.16.M88.4 R12, [R24] ;  /* 0x00000000180c783b */ /* 0x000ea80000000200 */
[----:B-1----:R-:W1:Y:S04]  /*ed30*/  LDSM.16.M88.4 R4, [R24+0x1000] ;  /* 0x001000001804783b */ /* 0x002e680000000200 */
[----:B------:R-:W-:Y:S04]  /*ed40*/  LDSM.16.M88.4 R28, [R3+0x6800] ;  /* 0x00680000031c783b */ /* 0x000fe80000000200 */
[----:B------:R-:W-:Y:S04]  /*ed50*/  LDSM.16.M88.4 R32, [R3+0x6400] ;  /* 0x006400000320783b */ /* 0x000fe80000000200 */
[----:B------:R-:W-:Y:S04]  /*ed60*/  LDSM.16.M88.4 R40, [R3+0x6000] ;  /* 0x006000000328783b */ /* 0x000fe80000000200 */
[----:B------:R-:W-:Y:S04]  /*ed70*/  LDSM.16.M88.4 R48, [R2+0x7000] ;  /* 0x007000000230783b */ /* 0x000fe80000000200 */
[----:B------:R-:W-:Y:S04]  /*ed80*/  LDSM.16.M88.4 R52, [R2+0x7400] ;  /* 0x007400000234783b */ /* 0x000fe80000000200 */
[----:B------:R-:W0:Y:S01]  /*ed90*/  LDGDEPBAR ;  /* 0x00000000000079af */ /* 0x000e220000000000 */
[----:B--2---:R-:W-:Y:S08]  /*eda0*/  HMMA.16816.F32 R196, R12, R20, RZ ;  /* 0x000000140cc4723c */ /* 0x004ff000000018ff */
        /* <DEDUP_REMOVED lines=9> */
[C---:B------:R-:W-:Y:S01]  /*ee40*/  HMMA.16816.F32 R200, R12.reuse, R22, RZ ;  /* 0x000000160cc8723c */ /* 0x040fe200000018ff */
[----:B------:R-:W2:Y:S07]  /*ee50*/  LDSM.16.M88.4 R20, [R3+0x6c00] ;  /* 0x006c00000314783b */ /* 0x000eae0000000200 */
[C---:B------:R-:W-:Y:S08]  /*ee60*/  HMMA.16816.F32 R212, R12.reuse, R8, RZ ;  /* 0x000000080cd4723c */ /* 0x040ff000000018ff */
[C---:B------:R-:W-:Y:S01]  /*ee70*/  HMMA.16816.F32 R204, R12.reuse, R10, RZ ;  /* 0x0000000a0ccc723c */ /* 0x040fe200000018ff */
[----:B------:R-:W3:Y:S04]  /*ee80*/  LDSM.16.M88.4 R8, [R16+0x1000] ;  /* 0x001000001008783b */ /* 0x000ee80000000200 */
[----:B------:R-:W4:Y:S03]  /*ee90*/  LDSM.16.M88.4 R16, [R24+0x3000] ;  /* 0x003000001810783b */ /* 0x000f260000000200 */
[C---:B------:R-:W-:Y:S08]  /*eea0*/  HMMA.16816.F32 R188, R12.reuse, R36, RZ ;  /* 0x000000240cbc723c */ /* 0x040ff000000018ff */
[C---:B------:R-:W-:Y:S08]  /*eeb0*/  HMMA.16816.F32 R184, R12.reuse, R44, RZ ;  /* 0x0000002c0cb8723c */ /* 0x040ff000000018ff */
[----:B------:R-:W-:Y:S01]  /*eec0*/  HMMA.16816.F32 R60, R12, R46, RZ ;  /* 0x0000002e0c3c723c */ /* 0x000fe200000018ff */
[----:B------:R-:W-:Y:S07]  /*eed0*/  LDSM.16.M88.4 R44, [R2+0x7800] ;  /* 0x00780000022c783b */ /* 0x000fee0000000200 */
[C---:B-1----:R-:W-:Y:S08]  /*eee0*/  HMMA.16816.F32 R188, R4.reuse, R28, R188 ;  /* 0x0000001c04bc723c */ /* 0x042ff000000018bc */
[C---:B--2---:R-:W-:Y:S08]  /*eef0*/  HMMA.16816.F32 R184, R4.reuse, R20, R184 ;  /* 0x0000001404b8723c */ /* 0x044ff000000018b8 */
[----:B------:R-:W-:Y:S03]  /*ef00*/  HMMA.16816.F32 R236, R4, R32, R196 ;  /* 0x0000002004ec723c */ /* 0x000fe600000018c4 */
[----:B------:R-:W-:-:S05]  /*ef10*/  IMAD.MOV.U32 R27, RZ, RZ, R191 ;  /* 0x000000ffff1b7224 */ /* 0x000fca00078e00bf */
[----:B---3--:R-:W-:Y:S08]  /*ef20*/  HMMA.16816.F32 R56, R8, R40, R56 ;  /* 0x000000280838723c */ /* 0x008ff00000001838 */
[----:B------:R-:W-:Y:S01]  /*ef30*/  HMMA.16816.F32 R208, R12, R38, RZ ;  /* 0x000000260cd0723c */ /* 0x000fe200000018ff */
[----:B------:R-:W-:Y:S02]  /*ef40*/  LDSM.16.M88.4 R36, [R2+0x7c00] ;  /* 0x007c00000224783b */ /* 0x000fe40000000200 */
[----:B------:R-:W-:-:S02]  /*ef50*/  IMAD.MOV.U32 R3, RZ, RZ, R239 ;  /* 0x000000ffff037224 */ /* 0x000fc400078e00ef */
[----:B------:R-:W-:Y:S02]  /*ef60*/  IMAD.MOV.U32 R26, RZ, RZ, R236 ;  /* 0x000000ffff1a7224 */ /* 0x000fe400078e00ec */
[----:B------:R-:W-:Y:S01]  /*ef70*/  IMAD.MOV.U32 R25, RZ, RZ, R237 ;  /* 0x000000ffff197224 */ /* 0x000fe200078e00ed */
[----:B------:R-:W-:Y:S01]  /*ef80*/  HMMA.16816.F32 R12, R8, R32, R64 ;  /* 0x00000020080c723c */ /* 0x000fe20000001840 */
[----:B------:R-:W-:-:S07]  /*ef90*/  IMAD.MOV.U32 R32, RZ, RZ, R188 ;  /* 0x000000ffff207224 */ /* 0x000fce00078e00bc */
[----:B------:R-:W-:Y:S01]  /*efa0*/  HMMA.16816.F32 R64, R8, R20, R104 ;  /* 0x000000140840723c */ /* 0x000fe20000001868 */
[----:B------:R-:W-:-:S07]  /*efb0*/  IMAD.MOV.U32 R20, RZ, RZ, R184 ;  /* 0x000000ffff147224 */ /* 0x000fce00078e00b8 */
[C---:B------:R-:W-:Y:S08]  /*efc0*/  HMMA.16816.F32 R104, R8.reuse, R42, R108 ;  /* 0x0000002a0868723c */ /* 0x040ff0000000186c */
[----:B------:R-:W-:Y:S01]  /*efd0*/  HMMA.16816.F32 R100, R8, R28, R100 ;  /* 0x0000001c0864723c */ /* 0x000fe20000001864 */
[----:B------:R-:W-:Y:S02]  /*efe0*/  IMAD.MOV.U32 R29, RZ, RZ, R189 ;  /* 0x000000ffff1d7224 */ /* 0x000fe400078e00bd */
[----:B------:R-:W-:-:S05]  /*eff0*/  IMAD.MOV.U32 R28, RZ, RZ, R190 ;  /* 0x000000ffff1c7224 */ /* 0x000fca00078e00be */
[C---:B------:R-:W-:Y:S08]  /*f000*/  HMMA.16816.F32 R180, R8.reuse, R34, R180 ;  /* 0x0000002208b4723c */ /* 0x040ff000000018b4 */
[C---:B------:R-:W-:Y:S08]  /*f010*/  HMMA.16816.F32 R176, R8.reuse, R30, R176 ;  /* 0x0000001e08b0723c */ /* 0x040ff000000018b0 */
[----:B------:R-:W-:Y:S01]  /*f020*/  HMMA.16816.F32 R108, R8, R22, R192 ;  /* 0x00000016086c723c */ /* 0x000fe200000018c0 */
[----:B------:R-:W-:-:S02]  /*f030*/  IMAD.MOV.U32 R11, RZ, RZ, R185 ;  /* 0x000000ffff0b7224 */ /* 0x000fc400078e00b9 */
[----:B------:R-:W-:Y:S02]  /*f040*/  IMAD.MOV.U32 R10, RZ, RZ, R186 ;  /* 0x000000ffff0a7224 */ /* 0x000fe400078e00ba */
[----:B------:R-:W-:Y:S02]  /*f050*/  IMAD.MOV.U32 R9, RZ, RZ, R187 ;  /* 0x000000ffff097224 */ /* 0x000fe400078e00bb */
[----:B------:R-:W-:Y:S01]  /*f060*/  IMAD.MOV.U32 R8, RZ, RZ, R238 ;  /* 0x000000ffff087224 */ /* 0x000fe200078e00ee */
[C---:B------:R-:W-:Y:S08]  /*f070*/  HMMA.16816.F32 R184, R4.reuse, R42, R204 ;  /* 0x0000002a04b8723c */ /* 0x040ff000000018cc */
[----:B------:R-:W-:Y:S01]  /*f080*/  HMMA.16816.F32 R204, R4, R22, R60 ;  /* 0x0000001604cc723c */ /* 0x000fe2000000183c */
[----:B------:R-:W-:-:S02]  /*f090*/  IMAD.MOV.U32 R63, RZ, RZ, R27 ;  /* 0x000000ffff3f7224 */ /* 0x000fc400078e001b */
[----:B------:R-:W-:Y:S02]  /*f0a0*/  IMAD.MOV.U32 R27, RZ, RZ, 0x20 ;  /* 0x00000020ff1b7424 */ /* 0x000fe400078e00ff */
[----:B------:R-:W-:Y:S02]  /*f0b0*/  IMAD.MOV.U32 R61, RZ, RZ, R29 ;  /* 0x000000ffff3d7224 */ /* 0x000fe400078e001d */
[----:B------:R-:W-:Y:S01]  /*f0c0*/  IMAD.MOV.U32 R62, RZ, RZ, R28 ;  /* 0x000000ffff3e7224 */ /* 0x000fe200078e001c */
[----:B----4-:R-:W-:Y:S01]  /*f0d0*/  HMMA.16816.F32 R236, R16, R48, R56 ;  /* 0x0000003010ec723c */ /* 0x010fe20000001838 */
[----:B------:R-:W-:Y:S01]  /*f0e0*/  IMAD.MOV.U32 R59, RZ, RZ, R3 ;  /* 0x000000ffff3b7224 */ /* 0x000fe200078e0003 */
[----:B------:R-:W-:Y:S01]  /*f0f0*/  SEL R3, R27, 0xffffffe0, !P6 ;  /* 0xffffffe01b037807 */ /* 0x000fe20007000000 */
[----:B------:R-:W-:Y:S02]  /*f100*/  IMAD.MOV.U32 R58, RZ, RZ, R8 ;  /* 0x000000ffff3a7224 */ /* 0x000fe400078e0008 */
[----:B------:R-:W-:-:S02]  /*f110*/  IMAD.MOV.U32 R60, RZ, RZ, R32 ;  /* 0x000000ffff3c7224 */ /* 0x000fc400078e0020 */
[C---:B------:R-:W-:Y:S01]  /*f120*/  IMAD.IADD R8, R3.reuse, 0x1, R24 ;  /* 0x0000000103087824 */ /* 0x040fe200078e0218 */
[----:B------:R-:W-:Y:S01]  /*f130*/  HMMA.16816.F32 R244, R16, R52, R12 ;  /* 0x0000003410f4723c */ /* 0x000fe2000000180c */
[----:B------:R-:W-:Y:S01]  /*f140*/  IMAD.IADD R3, R3, 0x1, R2 ;  /* 0x0000000103037824 */ /* 0x000fe200078e0202 */
[----:B------:R-:W1:Y:S01]  /*f150*/  LDSM.16.M88.4 R12, [R24+0x2000] ;  /* 0x00200000180c783b */ /* 0x000e620000000200 */
[----:B------:R-:W-:Y:S02]  /*f160*/  IMAD.MOV.U32 R56, RZ, RZ, R26 ;  /* 0x000000ffff387224 */ /* 0x000fe400078e001a */
[----:B------:R-:W-:-:S03]  /*f170*/  IMAD.MOV.U32 R57, RZ, RZ, R25 ;  /* 0x000000ffff397224 */ /* 0x000fc600078e0019 */
[C---:B------:R-:W-:Y:S08]  /*f180*/  HMMA.16816.F32 R248, R4.reuse, R40, R212 ;  /* 0x0000002804f8723c */ /* 0x040ff000000018d4 */
[C---:B------:R-:W-:Y:S01]  /*f190*/  HMMA.16816.F32 R200, R4.reuse, R34, R200 ;  /* 0x0000002204c8723c */ /* 0x040fe200000018c8 */
[----:B------:R-:W-:Y:S07]  /*f1a0*/  LDSM.16.M88.4 R32, [R3+0x7000] ;  /* 0x007000000320783b */ /* 0x000fee0000000200 */
[----:B------:R-:W-:Y:S01]  /*f1b0*/  HMMA.16816.F32 R208, R4, R30, R208 ;  /* 0x0000001e04d0723c */ /* 0x000fe200000018d0 */
[----:B------:R-:W-:Y:S04]  /*f1c0*/  LDSM.16.M88.4 R4, [R8+0x3000] ;  /* 0x003000000804783b */ /* 0x000fe80000000200 */
[----:B------:R-:W2:Y:S03]  /*f1d0*/  LDSM.16.M88.4 R28, [R3+0x7400] ;  /* 0x00740000031c783b */ /* 0x000ea60000000200 */
[----:B------:R-:W-:Y:S01]  /*f1e0*/  HMMA.16816.F32 R192, R16, R54, R180 ;  /* 0x0000003610c0723c */ /* 0x000fe200000018b4 */
[----:B------:R-:W-:-:S02]  /*f1f0*/  IMAD.MOV.U32 R180, RZ, RZ, R20 ;  /* 0x000000ffffb47224 */ /* 0x000fc400078e0014 */
[----:B------:R-:W3:Y:S01]  /*f200*/  LDSM.16.M88.4 R20, [R3+0x7800] ;  /* 0x007800000314783b */ /* 0x000ee20000000200 */
[----:B------:R-:W-:Y:S02]  /*f210*/  IMAD.MOV.U32 R181, RZ, RZ, R11 ;  /* 0x000000ffffb57224 */ /* 0x000fe400078e000b */
[----:B------:R-:W-:Y:S02]  /*f220*/  IMAD.MOV.U32 R182, RZ, RZ, R10 ;  /* 0x000000ffffb67224 */ /* 0x000fe400078e000a */
[-C--:B------:R-:W-:Y:S01]  /*f230*/  HMMA.16816.F32 R196, R16, R50.reuse, R104 ;  /* 0x0000003210c4723c */ /* 0x080fe20000001868 */
[----:B------:R-:W-:Y:S02]  /*f240*/  IMAD.MOV.U32 R183, RZ, RZ, R9 ;  /* 0x000000ffffb77224 */ /* 0x000fe400078e0009 */
[----:B------:R-:W-:Y:S05]  /*f250*/  LDSM.16.M88.4 R8, [R8+0x2000] ;  /* 0x002000000808783b */ /* 0x000fea0000000200 */
[----:B-1----:R-:W-:Y:S08]  /*f260*/  HMMA.16816.F32 R104, R12, R50, R184 ;  /* 0x000000320c68723c */ /* 0x002ff000000018b8 */
[C---:B------:R-:W-:Y:S08]  /*f270*/  HMMA.16816.F32 R240, R16.reuse, R44, R100 ;  /* 0x0000002c10f0723c */ /* 0x040ff00000001864 */
[C---:B------:R-:W-:Y:S08]  /*f280*/  HMMA.16816.F32 R212, R16.reuse, R36, R64 ;  /* 0x0000002410d4723c */ /* 0x040ff00000001840 */
[C---:B------:R-:W-:Y:S08]  /*f290*/  HMMA.16816.F32 R188, R16.reuse, R46, R176 ;  /* 0x0000002e10bc723c */ /* 0x040ff000000018b0 */
[----:B------:R-:W-:Y:S01]  /*f2a0*/  HMMA.16816.F32 R40, R16, R38, R108 ;  /* 0x000000261028723c */ /* 0x000fe2000000186c */
[----:B------:R1:W4:Y:S07]  /*f2b0*/  LDSM.16.M88.4 R16, [R3+0x7c00] ;  /* 0x007c00000310783b */ /* 0x00032e0000000200 */
[----:B--2---:R-:W-:Y:S08]  /*f2c0*/  HMMA.16816.F32 R184, R4, R30, R192 ;  /* 0x0000001e04b8723c */ /* 0x004ff000000018c0 */
[C---:B------:R-:W-:Y:S08]  /*f2d0*/  HMMA.16816.F32 R176, R12.reuse, R48, R248 ;  /* 0x000000300cb0723c */ /* 0x040ff000000018f8 */
[----:B------:R-:W-:Y:S03]  /*f2e0*/  HMMA.16816.F32 R48, R12, R36, R180 ;  /* 0x000000240c30723c */ /* 0x000fe600000018b4 */
[----:B------:R-:W-:-:S02]  /*f2f0*/  IMAD.MOV.U32 R195, RZ, RZ, R184 ;  /* 0x000000ffffc37224 */ /* 0x000fc400078e00b8 */
[----:B------:R-:W-:Y:S02]  /*f300*/  IMAD.MOV.U32 R194, RZ, RZ, R185 ;  /* 0x000000ffffc27224 */ /* 0x000fe400078e00b9 */
[----:B------:R-:W-:Y:S01]  /*f310*/  IMAD.MOV.U32 R193, RZ, RZ, R186 ;  /* 0x000000ffffc17224 */ /* 0x000fe200078e00ba */
[----:B------:R-:W-:Y:S01]  /*f320*/  HMMA.16816.F32 R180, R4, R34, R196 ;  /* 0x0000002204b4723c */ /* 0x000fe200000018c4 */
[----:B------:R-:W-:-:S07]  /*f330*/  IMAD.MOV.U32 R192, RZ, RZ, R187 ;  /* 0x000000ffffc07224 */ /* 0x000fce00078e00bb */
[C---:B---3--:R-:W-:Y:S08]  /*f340*/  HMMA.16816.F32 R184, R4.reuse, R20, R240 ;  /* 0x0000001404b8723c */ /* 0x048ff000000018f0 */
[----:B------:R-:W-:Y:S08]  /*f350*/  HMMA.16816.F32 R196, R4, R22, R188 ;  /* 0x0000001604c4723c */ /* 0x000ff000000018bc */
[----:B------:R-:W-:Y:S03]  /*f360*/  HMMA.16816.F32 R100, R12, R52, R56 ;  /* 0x000000340c64723c */ /* 0x000fe60000001838 */
[----:B------:R-:W-:-:S02]  /*f370*/  IMAD.MOV.U32 R26, RZ, RZ, R185 ;  /* 0x000000ffff1a7224 */ /* 0x000fc400078e00b9 */
[----:B------:R-:W-:Y:S02]  /*f380*/  IMAD.MOV.U32 R25, RZ, RZ, R186 ;  /* 0x000000ffff197224 */ /* 0x000fe400078e00ba */
[----:B-1----:R-:W-:Y:S01]  /*f390*/  IMAD.MOV.U32 R3, RZ, RZ, R187 ;  /* 0x000000ffff037224 */ /* 0x002fe200078e00bb */
[C---:B------:R-:W-:Y:S01]  /*f3a0*/  HMMA.16816.F32 R64, R12.reuse, R54, R200 ;  /* 0x000000360c40723c */ /* 0x040fe200000018c8 */
[----:B------:R-:W-:Y:S02]  /*f3b0*/  IMAD.MOV.U32 R36, RZ, RZ, R184 ;  /* 0x000000ffff247224 */ /* 0x000fe400078e00b8 */
[----:B------:R-:W-:Y:S02]  /*f3c0*/  IMAD.MOV.U32 R188, RZ, RZ, R196 ;  /* 0x000000ffffbc7224 */ /* 0x000fe400078e00c4 */
[----:B------:R-:W-:Y:S02]  /*f3d0*/  IMAD.MOV.U32 R187, RZ, RZ, R197 ;  /* 0x000000ffffbb7224 */ /* 0x000fe400078e00c5 */
[----:B------:R-:W-:Y:S01]  /*f3e0*/  IMAD.MOV.U32 R186, RZ, RZ, R198 ;  /* 0x000000ffffba7224 */ /* 0x000fe200078e00c6 */
[----:B------:R-:W-:Y:S01]  /*f3f0*/  HMMA.16816.F32 R60, R12, R44, R60 ;  /* 0x0000002c0c3c723c */ /* 0x000fe2000000183c */
[----:B------:R-:W-:-:S07]  /*f400*/  IMAD.MOV.U32 R185, RZ, RZ, R199 ;  /* 0x000000ffffb97224 */ /* 0x000fce00078e00c7 */
[----:B----4-:R-:W-:Y:S08]  /*f410*/  HMMA.16816.F32 R196, R4, R16, R212 ;  /* 0x0000001004c4723c */ /* 0x010ff000000018d4 */
[C---:B------:R-:W-:Y:S01]  /*f420*/  HMMA.16816.F32 R56, R12.reuse, R46, R208 ;  /* 0x0000002e0c38723c */ /* 0x040fe200000018d0 */
[----:B------:R-:W-:Y:S07]  /*f430*/  LDSM.16.M88.4 R44, [R2+0x8000] ;  /* 0x00800000022c783b */ /* 0x000fee0000000200 */
[----:B------:R-:W-:Y:S01]  /*f440*/  HMMA.16816.F32 R52, R12, R38, R204 ;  /* 0x000000260c34723c */ /* 0x000fe200000018cc */
[----:B------:R-:W1:Y:S02]  /*f450*/  LDSM.16.M88.4 R12, [R24+0x5000] ;  /* 0x00500000180c783b */ /* 0x000e640000000200 */
[----:B------:R-:W-:-:S02]  /*f460*/  IMAD.MOV.U32 R39, RZ, RZ, R197 ;  /* 0x000000ffff277224 */ /* 0x000fc400078e00c5 */
[----:B------:R-:W-:Y:S02]  /*f470*/  IMAD.MOV.U32 R38, RZ, RZ, R198 ;  /* 0x000000ffff267224 */ /* 0x000fe400078e00c6 */
[----:B------:R-:W-:Y:S01]  /*f480*/  IMAD.MOV.U32 R37, RZ, RZ, R199 ;  /* 0x000000ffff257224 */ /* 0x000fe200078e00c7 */
[----:B------:R-:W-:Y:S01]  /*f490*/  HMMA.16816.F32 R248, R4, R28, R244 ;  /* 0x0000001c04f8723c */ /* 0x000fe200000018f4 */
[----:B------:R-:W-:-:S07]  /*f4a0*/  IMAD.MOV.U32 R184, RZ, RZ, R196 ;  /* 0x000000ffffb87224 */ /* 0x000fce00078e00c4 */
[C---:B------:R-:W-:Y:S08]  /*f4b0*/  HMMA.16816.F32 R108, R4.reuse, R32, R236 ;  /* 0x00000020046c723c */ /* 0x040ff000000018ec */
[----:B------:R-:W-:Y:S01]  /*f4c0*/  HMMA.16816.F32 R244, R4, R18, R40 ;  /* 0x0000001204f4723c */ /* 0x000fe20000001828 */
[----:B------:R-:W-:Y:S01]  /*f4d0*/  SEL R4, R27, 0xffffffe0, !P6 ;  /* 0xffffffe01b047807 */ /* 0x000fe20007000000 */
[----:B------:R-:W2:Y:S06]  /*f4e0*/  LDSM.16.M88.4 R40, [R2+0x8400] ;  /* 0x008400000228783b */ /* 0x000eac0000000200 */
[----:B------:R-:W-:Y:S01]  /*f4f0*/  HMMA.16816.F32 R212, R8, R28, R100 ;  /* 0x0000001c08d4723c */ /* 0x000fe20000001864 */
[----:B------:R-:W-:-:S02]  /*f500*/  IMAD.MOV.U32 R101, RZ, RZ, R39 ;  /* 0x000000ffff657224 */ /* 0x000fc400078e0027 */
[----:B------:R-:W-:Y:S02]  /*f510*/  IMAD.MOV.U32 R102, RZ, RZ, R38 ;  /* 0x000000ffff667224 */ /* 0x000fe400078e0026 */
[----:B------:R-:W-:Y:S02]  /*f520*/  IMAD.MOV.U32 R103, RZ, RZ, R37 ;  /* 0x000000ffff677224 */ /* 0x000fe400078e0025 */
[----:B------:R-:W-:Y:S01]  /*f530*/  IMAD.MOV.U32 R100, RZ, RZ, R184 ;  /* 0x000000ffff647224 */ /* 0x000fe200078e00b8 */
[----:B------:R-:W-:Y:S01]  /*f540*/  HMMA.16816.F32 R208, R8, R30, R64 ;  /* 0x0000001e08d0723c */ /* 0x000fe20000001840 */
[----:B------:R-:W-:Y:S02]  /*f550*/  IMAD.MOV.U32 R64, RZ, RZ, R36 ;  /* 0x000000ffff407224 */ /* 0x000fe400078e0024 */
[----:B------:R-:W-:Y:S01]  /*f560*/  IMAD.MOV.U32 R67, RZ, RZ, R3 ;  /* 0x000000ffff437224 */ /* 0x000fe200078e0003 */
[----:B------:R-:W-:Y:S01]  /*f570*/  LDSM.16.M88.4 R36, [R2+0x8800] ;  /* 0x008800000224783b */ /* 0x000fe20000000200 */
[----:B------:R-:W-:-:S02]  /*f580*/  IMAD.IADD R3, R4, 0x1, R24 ;  /* 0x0000000104037824 */ /* 0x000fc400078e0218 */
[----:B------:R-:W-:Y:S01]  /*f590*/  IMAD.MOV.U32 R65, RZ, RZ, R26 ;  /* 0x000000ffff417224 */ /* 0x000fe200078e001a */
[C---:B------:R-:W-:Y:S01]  /*f5a0*/  HMMA.16816.F32 R240, R8.reuse, R32, R176 ;  /* 0x0000002008f0723c */ /* 0x040fe200000018b0 */
[----:B------:R-:W-:Y:S02]  /*f5b0*/  IMAD.MOV.U32 R176, RZ, RZ, R195 ;  /* 0x000000ffffb07224 */ /* 0x000fe400078e00c3 */
[----:B------:R-:W-:Y:S02]  /*f5c0*/  IMAD.MOV.U32 R177, RZ, RZ, R194 ;  /* 0x000000ffffb17224 */ /* 0x000fe400078e00c2 */
[----:B------:R-:W-:Y:S02]  /*f5d0*/  IMAD.MOV.U32 R178, RZ, RZ, R193 ;  /* 0x000000ffffb27224 */ /* 0x000fe400078e00c1 */
[----:B------:R-:W-:Y:S01]  /*f5e0*/  IMAD.MOV.U32 R179, RZ, RZ, R192 ;  /* 0x000000ffffb37224 */ /* 0x000fe200078e00c0 */
[----:B------:R-:W-:Y:S01]  /*f5f0*/  HMMA.16816.F32 R236, R8, R34, R104 ;  /* 0x0000002208ec723c */ /* 0x000fe20000001868 */
[----:B------:R3:W-:Y:S01]  /*f600*/  LDSM.16.M88.4 R32, [R2+0x8c00] ;  /* 0x008c00000220783b */ /* 0x0007e20000000200 */
[----:B------:R-:W-:-:S02]  /*f610*/  IMAD.MOV.U32 R104, RZ, RZ, R188 ;  /* 0x000000ffff687224 */ /* 0x000fc400078e00bc */
[----:B------:R-:W-:Y:S02]  /*f620*/  IMAD.MOV.U32 R66, RZ, RZ, R25 ;  /* 0x000000ffff427224 */ /* 0x000fe400078e0019 */
[----:B------:R-:W-:Y:S02]  /*f630*/  IMAD.MOV.U32 R105, RZ, RZ, R187 ;  /* 0x000000ffff697224 */ /* 0x000fe400078e00bb */
[----:B------:R-:W-:Y:S01]  /*f640*/  HMMA.16816.F32 R204, R8, R20, R60 ;  /* 0x0000001408cc723c */ /* 0x000fe2000000183c */
[----:B------:R-:W-:Y:S02]  /*f650*/  IMAD.MOV.U32 R106, RZ, RZ, R186 ;  /* 0x000000ffff6a7224 */ /* 0x000fe400078e00ba */
[----:B------:R-:W-:-:S05]  /*f660*/  IMAD.MOV.U32 R107, RZ, RZ, R185 ;  /* 0x000000ffff6b7224 */ /* 0x000fca00078e00b9 */
[----:B------:R-:W-:Y:S01]  /*f670*/  HMMA.16816.F32 R200, R8, R22, R56 ;  /* 0x0000001608c8723c */ /* 0x000fe20000001838 */
[----:B------:R-:W-:Y:S01]  /*f680*/  LDSM.16.M88.4 R20, [R3+0x4000] ;  /* 0x004000000314783b */ /* 0x000fe20000000200 */
[----:B---3--:R-:W-:-:S06]  /*f690*/  IMAD.IADD R2, R4, 0x1, R2 ;  /* 0x0000000104027824 */ /* 0x008fcc00078e0202 */
[C---:B------:R-:W-:Y:S01]  /*f6a0*/  HMMA.16816.F32 R196, R8.reuse, R16, R48 ;  /* 0x0000001008c4723c */ /* 0x040fe20000001830 */
[----:B------:R-:W-:Y:S04]  /*f6b0*/  LDSM.16.M88.4 R4, [R3+0x5000] ;  /* 0x005000000304783b */ /* 0x000fe80000000200 */
[----:B------:R-:W-:Y:S03]  /*f6c0*/  LDSM.16.M88.4 R28, [R2+0x8000] ;  /* 0x00800000021c783b */ /* 0x000fe60000000200 */
[----:B------:R-:W-:Y:S01]  /*f6d0*/  HMMA.16816.F32 R192, R8, R18, R52 ;  /* 0x0000001208c0723c */ /* 0x000fe20000001834 */
[----:B------:R-:W3:Y:S04]  /*f6e0*/  LDSM.16.M88.4 R8, [R24+0x4000] ;  /* 0x004000001808783b */ /* 0x000ee80000000200 */
[----:B------:R-:W4:Y:S03]  /*f6f0*/  LDSM.16.M88.4 R16, [R2+0x8800] ;  /* 0x008800000210783b */ /* 0x000f260000000200 */
[----:B-1----:R-:W-:Y:S01]  /*f700*/  HMMA.16816.F32 R188, R12, R44, R108 ;  /* 0x0000002c0cbc723c */ /* 0x002fe2000000186c */
[----:B------:R-:W1:Y:S04]  /*f710*/  LDSM.16.M88.4 R48, [R2+0x8c00] ;  /* 0x008c00000230783b */ /* 0x000e680000000200 */
[----:B------:R5:W1:Y:S01]  /*f720*/  LDSM.16.M88.4 R24, [R2+0x8400] ;  /* 0x008400000218783b */ /* 0x000a620000000200 */
[----:B------:R-:W-:-:S04]  /*f730*/  DEPBAR.LE SB0, 0x0 ;  /* 0x000080000000791a */ /* 0x000fc80000000000 */
[C---:B------:R-:W-:Y:S08]  /*f740*/  HMMA.16816.F32 R184, R12.reuse, R46, R180 ;  /* 0x0000002e0cb8723c */ /* 0x040ff000000018b4 */
[C---:B--2---:R-:W-:Y:S08]  /*f750*/  HMMA.16816.F32 R180, R12.reuse, R40, R248 ;  /* 0x000000280cb4723c */ /* 0x044ff000000018f8 */
[----:B------:R-:W-:Y:S08]  /*f760*/  HMMA.16816.F32 R176, R12, R42, R176 ;  /* 0x0000002a0cb0723c */ /* 0x000ff000000018b0 */
[C---:B---3--:R-:W-:Y:S08]  /*f770*/  HMMA.16816.F32 R60, R8.reuse, R44, R240 ;  /* 0x0000002c083c723c */ /* 0x048ff000000018f0 */
[----:B------:R-:W-:Y:S08]  /*f780*/  HMMA.16816.F32 R56, R8, R46, R236 ;  /* 0x0000002e0838723c */ /* 0x000ff000000018ec */
[----:B------:R-:W-:Y:S08]  /*f790*/  HMMA.16816.F32 R188, R4, R28, R188 ;  /* 0x0000001c04bc723c */ /* 0x000ff000000018bc */
[----:B------:R-:W-:Y:S08]  /*f7a0*/  HMMA.16816.F32 R108, R12, R36, R64 ;  /* 0x000000240c6c723c */ /* 0x000ff00000001840 */
[----:B------:R-:W-:Y:S03]  /*f7b0*/  HMMA.16816.F32 R52, R8, R40, R212 ;  /* 0x000000280834723c */ /* 0x000fe600000018d4 */
[----:B-----5:R-:W-:-:S05]  /*f7c0*/  FMUL.FTZ R2, R188, UR7 ;  /* 0x00000007bc027c20 */ /* 0x020fca0008410000 */
[C---:B------:R-:W-:Y:S08]  /*f7d0*/  HMMA.16816.F32 R44, R8.reuse, R42, R208 ;  /* 0x0000002a082c723c */ /* 0x040ff000000018d0 */
[----:B------:R-:W-:Y:S08]  /*f7e0*/  HMMA.16816.F32 R40, R8, R36, R204 ;  /* 0x000000240828723c */ /* 0x000ff000000018cc */
[----:B------:R-:W-:Y:S08]  /*f7f0*/  HMMA.16816.F32 R100, R12, R32, R100 ;  /* 0x000000200c64723c */ /* 0x000ff00000001864 */
[----:B------:R-:W-:Y:S08]  /*f800*/  HMMA.16816.F32 R184, R4, R30, R184 ;  /* 0x0000001e04b8723c */ /* 0x000ff000000018b8 */
[C---:B------:R-:W-:Y:S08]  /*f810*/  HMMA.16816.F32 R104, R12.reuse, R38, R104 ;  /* 0x000000260c68723c */ /* 0x040ff00000001868 */
[----:B------:R-:W-:Y:S03]  /*f820*/  HMMA.16816.F32 R64, R12, R34, R244 ;  /* 0x000000220c40723c */ /* 0x000fe600000018f4 */
[----:B------:R-:W-:-:S05]  /*f830*/  FMUL.FTZ R3, R184, UR7 ;  /* 0x00000007b8037c20 */ /* 0x000fca0008410000 */
[-C--:B----4-:R-:W-:Y:S08]  /*f840*/  HMMA.16816.F32 R204, R4, R16.reuse, R108 ;  /* 0x0000001004cc723c */ /* 0x090ff0000000186c */
[----:B------:R-:W-:Y:S01]  /*f850*/  HMMA.16816.F32 R108, R20, R16, R40 ;  /* 0x00000010146c723c */ /* 0x000fe20000001828 */
[----:B------:R2:W-:Y:S01]  /*f860*/  MUFU.TANH R16, R2 ;  /* 0x0000000200107308 */ /* 0x0005e20000002400 */
[----:B------:R-:W-:-:S06]  /*f870*/  VIADD R17, R0, 0xffffff41 ;  /* 0xffffff4100117836 */ /* 0x000fcc0000000000 */
[C---:B------:R-:W-:Y:S08]  /*f880*/  HMMA.16816.F32 R36, R8.reuse, R38, R200 ;  /* 0x000000260824723c */ /* 0x040ff000000018c8 */
[----:B------:R-:W-:Y:S01]  /*f890*/  HMMA.16816.F32 R12, R8, R32, R196 ;  /* 0x00000020080c723c */ /* 0x000fe200000018c4 */
[----:B--2---:R-:W-:-:S07]  /*f8a0*/  FMUL.FTZ R2, R189, UR7 ;  /* 0x00000007bd027c20 */ /* 0x004fce0008410000 */
[----:B------:R-:W-:Y:S01]  /*f8b0*/  HMMA.16816.F32 R192, R8, R34, R192 ;  /* 0x0000002208c0723c */ /* 0x000fe200000018c0 */
[----:B------:R2:W3:Y:S07]  /*f8c0*/  MUFU.TANH R11, R2 ;  /* 0x00000002000b7308 */ /* 0x0004ee0000002400 */
[C---:B-1----:R-:W-:Y:S01]  /*f8d0*/  HMMA.16816.F32 R212, R4.reuse, R48, R100 ;  /* 0x0000003004d4723c */ /* 0x042fe20000001864 */
[----:B------:R1:W4:Y:S07]  /*f8e0*/  MUFU.TANH R10, R3 ;  /* 0x00000003000a7308 */ /* 0x00032e0000002400 */
[----:B------:R-:W-:Y:S01]  /*f8f0*/  HMMA.16816.F32 R196, R4, R24, R180 ;  /* 0x0000001804c4723c */ /* 0x000fe200000018b4 */
[----:B--2---:R-:W-:-:S04]  /*f900*/  VIADD R2, R0, UR21 ;  /* 0x0000001500027c36 */ /* 0x004fc80008000000 */
[----:B------:R-:W-:-:S03]  /*f910*/  VIADD R33, R2, 0xffffff49 ;  /* 0xffffff4902217836 */ /* 0x000fc60000000000 */
[C---:B------:R-:W-:Y:S01]  /*f920*/  HMMA.16816.F32 R100, R20.reuse, R24, R52 ;  /* 0x000000181464723c */ /* 0x040fe20000001834 */
[----:B------:R-:W-:Y:S02]  /*f930*/  VIADD R25, R225, 0x40 ;  /* 0x00000040e1197836 */ /* 0x000fe40000000000 */
[C---:B------:R-:W-:Y:S02]  /*f940*/  VIADD R24, R2.reuse, 0xffffff40 ;  /* 0xffffff4002187836 */ /* 0x040fe40000000000 */
[C---:B------:R-:W-:Y:S02]  /*f950*/  VIADD R35, R2.reuse, 0xffffff58 ;  /* 0xffffff5802237836 */ /* 0x040fe40000000000 */
[C---:B------:R-:W-:Y:S01]  /*f960*/  VIADD R34, R2.reuse, 0xffffff60 ;  /* 0xffffff6002227836 */ /* 0x040fe20000000000 */
[----:B------:R-:W-:Y:S01]  /*f970*/  HMMA.16816.F32 R60, R20, R28, R60 ;  /* 0x0000001c143c723c */ /* 0x000fe2000000183c */
[----:B------:R-:W-:Y:S02]  /*f980*/  VIADD R28, R2, 0xffffff41 ;  /* 0xffffff41021c7836 */ /* 0x000fe40000000000 */
[----:B------:R-:W-:Y:S01]  /*f990*/  FMUL.FTZ R8, R196, UR7 ;  /* 0x00000007c4087c20 */ /* 0x000fe20008410000 */
[----:B------:R-:W-:-:S02]  /*f9a0*/  VIADD R41, R2, 0xffffff69 ;  /* 0xffffff6902297836 */ /* 0x000fc40000000000 */
[----:B-1----:R-:W-:Y:S02]  /*f9b0*/  IMAD.IADD R3, R25, 0x1, -R28 ;  /* 0x0000000119037824 */ /* 0x002fe400078e0a1c */
[----:B------:R-:W-:Y:S01]  /*f9c0*/  HMMA.16816.F32 R56, R20, R30, R56 ;  /* 0x0000001e1438723c */ /* 0x000fe20000001838 */
[C---:B------:R-:W-:Y:S02]  /*f9d0*/  VIADD R31, R2.reuse, 0xffffff48 ;  /* 0xffffff48021f7836 */ /* 0x040fe40000000000 */
[C---:B------:R-:W-:Y:S02]  /*f9e0*/  VIADD R30, R2.reuse, 0xffffff51 ;  /* 0xffffff51021e7836 */ /* 0x040fe40000000000 */
[----:B------:R-:W-:-:S03]  /*f9f0*/  VIADD R42, R2, 0xffffff70 ;  /* 0xffffff70022a7836 */ /* 0x000fc60000000000 */
[----:B------:R-:W-:Y:S03]  /*fa00*/  HMMA.16816.F32 R200, R4, R26, R176 ;  /* 0x0000001a04c8723c */ /* 0x000fe600000018b0 */
[----:B------:R-:W-:-:S05]  /*fa10*/  FMUL.FTZ R60, R60, UR7 ;  /* 0x000000073c3c7c20 */ /* 0x000fca0008410000 */
[C---:B------:R-:W-:Y:S08]  /*fa20*/  HMMA.16816.F32 R208, R4.reuse, R18, R104 ;  /* 0x0000001204d0723c */ /* 0x040ff00000001868 */
[----:B------:R-:W-:Y:S01]  /*fa30*/  HMMA.16816.F32 R236, R4, R50, R64 ;  /* 0x0000003204ec723c */ /* 0x000fe20000001840 */
[----:B------:R-:W-:Y:S01]  /*fa40*/  FMUL.FTZ R6, R185, UR7 ;  /* 0x00000007b9067c20 */ /* 0x000fe20008410000 */
[----:B------:R-:W-:-:S02]  /*fa50*/  IMAD.IADD R4, R25, 0x1, -R24 ;  /* 0x0000000119047824 */ /* 0x000fc400078e0a18 */
[----:B------:R-:W-:Y:S01]  /*fa60*/  FMUL.FTZ R64, R61, UR7 ;  /* 0x000000073d407c20 */ /* 0x000fe20008410000 */
[C---:B------:R-:W-:Y:S01]  /*fa70*/  IMAD.IADD R5, R25.reuse, 0x1, -R31 ;  /* 0x0000000119057824 */ /* 0x040fe200078e0a1f */
[----:B------:R1:W2:Y:S01]  /*fa80*/  MUFU.TANH R9, R6 ;  /* 0x0000000600097308 */ /* 0x0002a20000002400 */
[----:B------:R-:W-:Y:S01]  /*fa90*/  IMAD.IADD R7, R25, 0x1, -R33 ;  /* 0x0000000119077824 */ /* 0x000fe200078e0a21 */
[----:B------:R-:W-:Y:S01]  /*faa0*/  HMMA.16816.F32 R104, R20, R26, R44 ;  /* 0x0000001a1468723c */ /* 0x000fe2000000182c */
[----:B------:R-:W-:-:S07]  /*fab0*/  VIADD R27, R2, 0xffffff50 ;  /* 0xffffff50021b7836 */ /* 0x000fce0000000000 */
[----:B------:R-:W-:Y:S01]  /*fac0*/  HMMA.16816.F32 R180, R20, R48, R12 ;  /* 0x0000003014b4723c */ /* 0x000fe2000000180c */
[----:B------:R5:W-:Y:S01]  /*fad0*/  MUFU.TANH R13, R8 ;  /* 0x00000008000d7308 */ /* 0x000be20000002400 */
[----:B-1----:R-:W-:-:S06]  /*fae0*/  IABS R6, R4 ;  /* 0x0000000400067213 */ /* 0x002fcc0000000000 */
[----:B------:R-:W-:Y:S01]  /*faf0*/  HMMA.16816.F32 R176, R20, R18, R36 ;  /* 0x0000001214b0723c */ /* 0x000fe20000001824 */
[----:B------:R-:W-:Y:S01]  /*fb00*/  IABS R4, R3 ;  /* 0x0000000300047213 */ /* 0x000fe20000000000 */
[C---:B------:R-:W-:Y:S01]  /*fb10*/  VIADD R39, R2.reuse, 0xffffff59 ;  /* 0xffffff5902277836 */ /* 0x040fe20000000000 */
[----:B------:R-:W-:Y:S01]  /*fb20*/  IABS R3, R5 ;  /* 0x0000000500037213 */ /* 0x000fe20000000000 */
[----:B------:R-:W-:Y:S01]  /*fb30*/  VIADD R36, R2, 0xffffff61 ;  /* 0xffffff6102247836 */ /* 0x000fe20000000000 */
[----:B------:R-:W-:Y:S01]  /*fb40*/  IABS R5, R7 ;  /* 0x0000000700057213 */ /* 0x000fe20000000000 */
[----:B------:R-:W-:Y:S02]  /*fb50*/  IMAD.MOV.U32 R7, RZ, RZ, R6 ;  /* 0x000000ffff077224 */ /* 0x000fe400078e0006 */
[----:B------:R-:W-:Y:S02]  /*fb60*/  IMAD.MOV.U32 R6, RZ, RZ, R4 ;  /* 0x000000ffff067224 */ /* 0x000fe400078e0004 */
[----:B------:R-:W-:Y:S01]  /*fb70*/  IMAD.MOV.U32 R4, RZ, RZ, R3 ;  /* 0x000000ffff047224 */ /* 0x000fe200078e0003 */
[----:B------:R-:W-:Y:S01]  /*fb80*/  I2FP.F32.S32 R7, R7 ;  /* 0x0000000700077245 */ /* 0x000fe20000201400 */
[----:B------:R-:W-:-:S02]  /*fb90*/  IMAD.MOV.U32 R3, RZ, RZ, R5 ;  /* 0x000000ffff037224 */ /* 0x000fc400078e0005 */
[----:B------:R-:W-:Y:S01]  /*fba0*/  FMUL.FTZ R5, R197, UR7 ;  /* 0x00000007c5057c20 */ /* 0x000fe20008410000 */
[----:B------:R-:W-:Y:S01]  /*fbb0*/  I2FP.F32.S32 R6, R6 ;  /* 0x0000000600067245 */ /* 0x000fe20000201400 */
[----:B------:R-:W-:Y:S01]  /*fbc0*/  VIADD R38, R2, 0xffffff68 ;  /* 0xffffff6802267836 */ /* 0x000fe20000000000 */
[----:B------:R-:W-:Y:S01]  /*fbd0*/  I2FP.F32.S32 R4, R4 ;  /* 0x0000000400047245 */ /* 0x000fe20000201400 */
[----:B------:R1:W1:Y:S01]  /*fbe0*/  MUFU.TANH R12, R5 ;  /* 0x00000005000c7308 */ /* 0x0002620000002400 */
[----:B------:R-:W-:Y:S01]  /*fbf0*/  I2FP.F32.S32 R3, R3 ;  /* 0x0000000300037245 */ /* 0x000fe20000201400 */
[----:B---3--:R-:W-:Y:S01]  /*fc00*/  FFMA.FTZ R49, R6, -UR6, R11 ;  /* 0x8000000606317c23 */ /* 0x008fe2000801000b */
[----:B------:R-:W-:Y:S01]  /*fc10*/  FMUL.FTZ R6, R201, UR7 ;  /* 0x00000007c9067c20 */ /* 0x000fe20008410000 */
[----:B----4-:R-:W-:Y:S01]  /*fc20*/  FFMA.FTZ R48, R4, -UR6, R10 ;  /* 0x8000000604307c23 */ /* 0x010fe2000801000a */
[----:B------:R-:W-:Y:S02]  /*fc30*/  IMAD.IADD R4, R25, 0x1, -R27 ;  /* 0x0000000119047824 */ /* 0x000fe400078e0a1b */
[----:B--2---:R-:W-:Y:S01]  /*fc40*/  FFMA.FTZ R47, R3, -UR6, R9 ;  /* 0x80000006032f7c23 */ /* 0x004fe20008010009 */
[----:B------:R-:W-:-:S02]  /*fc50*/  IMAD.IADD R3, R25, 0x1, -R30 ;  /* 0x0000000119037824 */ /* 0x000fc400078e0a1e */
[----:B------:R-:W-:Y:S01]  /*fc60*/  FFMA.FTZ R52, R7, -UR6, R16 ;  /* 0x8000000607347c23 */ /* 0x000fe20008010010 */
[----:B------:R-:W-:Y:S01]  /*fc70*/  IMAD.IADD R7, R25, 0x1, -R39 ;  /* 0x0000000119077824 */ /* 0x000fe200078e0a27 */
[----:B------:R2:W-:Y:S01]  /*fc80*/  MUFU.TANH R9, R6 ;  /* 0x0000000600097308 */ /* 0x0005e20000002400 */
[----:B-----5:R-:W-:Y:S01]  /*fc90*/  FMUL.FTZ R8, R204, UR7 ;  /* 0x00000007cc087c20 */ /* 0x020fe20008410000 */
[----:B------:R-:W-:Y:S02]  /*fca0*/  VIADD R19, R0, 0xffffff40 ;  /* 0xffffff4000137836 */ /* 0x000fe40000000000 */
[----:B------:R-:W-:Y:S01]  /*fcb0*/  FMUL.FTZ R180, R180, UR7 ;  /* 0x00000007b4b47c20 */ /* 0x000fe20008410000 */
[C---:B------:R-:W-:Y:S02]  /*fcc0*/  VIADD R16, R0.reuse, 0xffffff48 ;  /* 0xffffff4800107836 */ /* 0x040fe40000000000 */
[----:B------:R-:W-:Y:S01]  /*fcd0*/  FMUL.FTZ R181, R181, UR7 ;  /* 0x00000007b5b57c20 */ /* 0x000fe20008410000 */
[----:B------:R-:W-:-:S02]  /*fce0*/  VIADD R18, R0, 0xffffff78 ;  /* 0xffffff7800127836 */ /* 0x000fc40000000000 */
[----:B-1----:R-:W-:Y:S01]  /*fcf0*/  FMUL.FTZ R5, R200, UR7 ;  /* 0x00000007c8057c20 */ /* 0x002fe20008410000 */
[----:B------:R-:W-:Y:S08]  /*fd00*/  MUFU.TANH R15, R8 ;  /* 0x00000008000f7308 */ /* 0x000ff00000002400 */
[----:B------:R1:W3:Y:S01]  /*fd10*/  MUFU.TANH R10, R5 ;  /* 0x00000005000a7308 */ /* 0x0002e20000002400 */
[----:B--2---:R-:W-:-:S02]  /*fd20*/  IABS R6, R4 ;  /* 0x0000000400067213 */ /* 0x004fc40000000000 */
[----:B------:R-:W-:Y:S01]  /*fd30*/  IABS R4, R3 ;  /* 0x0000000300047213 */ /* 0x000fe20000000000 */
[----:B-1----:R-:W-:-:S05]  /*fd40*/  IMAD.IADD R5, R25, 0x1, -R35 ;  /* 0x0000000119057824 */ /* 0x002fca00078e0a23 */
[----:B------:R-:W-:Y:S02]  /*fd50*/  IABS R3, R5 ;  /* 0x0000000500037213 */ /* 0x000fe40000000000 */
[----:B------:R-:W-:Y:S01]  /*fd60*/  IABS R5, R7 ;  /* 0x0000000700057213 */ /* 0x000fe20000000000 */
[----:B------:R-:W-:Y:S02]  /*fd70*/  IMAD.MOV.U32 R7, RZ, RZ, R6 ;  /* 0x000000ffff077224 */ /* 0x000fe400078e0006 */
[----:B------:R-:W-:Y:S02]  /*fd80*/  IMAD.MOV.U32 R6, RZ, RZ, R4 ;  /* 0x000000ffff067224 */ /* 0x000fe400078e0004 */
[----:B------:R-:W-:Y:S01]  /*fd90*/  IMAD.MOV.U32 R4, RZ, RZ, R3 ;  /* 0x000000ffff047224 */ /* 0x000fe200078e0003 */
[----:B------:R-:W-:Y:S01]  /*fda0*/  I2FP.F32.S32 R7, R7 ;  /* 0x0000000700077245 */ /* 0x000fe20000201400 */
[----:B------:R-:W-:Y:S02]  /*fdb0*/  IMAD.MOV.U32 R3, RZ, RZ, R5 ;  /* 0x000000ffff037224 */ /* 0x000fe400078e0005 */
[----:B------:R-:W-:Y:S01]  /*fdc0*/  FMUL.FTZ R5, R205, UR7 ;  /* 0x00000007cd057c20 */ /* 0x000fe20008410000 */
[----:B------:R-:W-:-:S02]  /*fdd0*/  I2FP.F32.S32 R6, R6 ;  /* 0x0000000600067245 */ /* 0x000fc40000201400 */
[----:B------:R-:W-:Y:S01]  /*fde0*/  I2FP.F32.S32 R4, R4 ;  /* 0x0000000400047245 */ /* 0x000fe20000201400 */
[----:B------:R1:W2:Y:S01]  /*fdf0*/  MUFU.TANH R14, R5 ;  /* 0x00000005000e7308 */ /* 0x0002a20000002400 */
[----:B------:R-:W-:Y:S01]  /*fe00*/  I2FP.F32.S32 R3, R3 ;  /* 0x0000000300037245 */ /* 0x000fe20000201400 */
[----:B------:R-:W-:Y:S01]  /*fe10*/  FFMA.FTZ R45, R6, -UR6, R12 ;  /* 0x80000006062d7c23 */ /* 0x000fe2000801000c */
[----:B------:R-:W-:Y:S01]  /*fe20*/  FFMA.FTZ R46, R7, -UR6, R13 ;  /* 0x80000006072e7c23 */ /* 0x000fe2000801000d */
[----:B---3--:R-:W-:Y:S01]  /*fe30*/  FFMA.FTZ R44, R4, -UR6, R10 ;  /* 0x80000006042c7c23 */ /* 0x008fe2000801000a */
[----:B------:R-:W-:Y:S01]  /*fe40*/  FMUL.FTZ R10, R212, UR7 ;  /* 0x00000007d40a7c20 */ /* 0x000fe20008410000 */
[----:B------:R-:W-:Y:S01]  /*fe50*/  FFMA.FTZ R43, R3, -UR6, R9 ;  /* 0x80000006032b7c23 */ /* 0x000fe20008010009 */
[----:B------:R-:W-:Y:S01]  /*fe60*/  FMUL.FTZ R3, R209, UR7 ;  /* 0x00000007d1037c20 */ /* 0x000fe20008410000 */
[C---:B------:R-:W-:Y:S02]  /*fe70*/  IMAD.IADD R4, R25.reuse, 0x1, -R34 ;  /* 0x0000000119047824 */ /* 0x040fe400078e0a22 */
[C---:B------:R-:W-:Y:S01]  /*fe80*/  IMAD.IADD R6, R25.reuse, 0x1, -R38 ;  /* 0x0000000119067824 */ /* 0x040fe200078e0a26 */
[----:B------:R3:W-:Y:S01]  /*fe90*/  MUFU.TANH R11, R3 ;  /* 0x00000003000b7308 */ /* 0x0007e20000002400 */
[C---:B------:R-:W-:Y:S01]  /*fea0*/  IMAD.IADD R7, R25.reuse, 0x1, -R41 ;  /* 0x0000000119077824 */ /* 0x040fe200078e0a29 */
[----:B------:R-:W-:Y:S01]  /*feb0*/  IABS R8, R4 ;  /* 0x0000000400087213 */ /* 0x000fe20000000000 */
[----:B------:R-:W-:Y:S01]  /*fec0*/  IMAD.IADD R9, R25, 0x1, -R42 ;  /* 0x0000000119097824 */ /* 0x000fe200078e0a2a */
[----:B------:R-:W-:Y:S01]  /*fed0*/  IABS R4, R6 ;  /* 0x0000000600047213 */ /* 0x000fe20000000000 */
[----:B------:R-:W-:-:S02]  /*fee0*/  VIADD R13, R0, 0xffffff51 ;  /* 0xffffff51000d7836 */ /* 0x000fc40000000000 */
[----:B-1----:R-:W-:Y:S01]  /*fef0*/  FMUL.FTZ R5, R208, UR7 ;  /* 0x00000007d0057c20 */ /* 0x002fe20008410000 */
[----:B------:R-:W-:Y:S01]  /*ff00*/  MUFU.TANH R10, R10 ;  /* 0x0000000a000a7308 */ /* 0x000fe20000002400 */
[----:B------:R-:W-:Y:S01]  /*ff10*/  IABS R6, R9 ;  /* 0x0000000900067213 */ /* 0x000fe20000000000 */
[----:B------:R-:W-:-:S06]  /*ff20*/  VIADD R9, R0, 0xffffff61 ;  /* 0xffffff6100097836 */ /* 0x000fcc0000000000 */
[----:B------:R1:W4:Y:S01]  /*ff30*/  MUFU.TANH R12, R5 ;  /* 0x00000005000c7308 */ /* 0x0003220000002400 */
[----:B---3--:R-:W-:-:S05]  /*ff40*/  IMAD.IADD R3, R25, 0x1, -R36 ;  /* 0x0000000119037824 */ /* 0x008fca00078e0a24 */
[----:B-1----:R-:W-:Y:S02]  /*ff50*/  IABS R5, R3 ;  /* 0x0000000300057213 */ /* 0x002fe40000000000 */
[----:B------:R-:W-:-:S03]  /*ff60*/  IABS R3, R7 ;  /* 0x0000000700037213 */ /* 0x000fc60000000000 */
[----:B------:R-:W-:Y:S02]  /*ff70*/  IMAD.MOV.U32 R7, RZ, RZ, R5 ;  /* 0x000000ffff077224 */ /* 0x000fe400078e0005 */
[----:B------:R-:W-:Y:S02]  /*ff80*/  IMAD.MOV.U32 R5, RZ, RZ, R4 ;  /* 0x000000ffff057224 */ /* 0x000fe400078e0004 */
[----:B------:R-:W-:Y:S01]  /*ff90*/  IMAD.MOV.U32 R4, RZ, RZ, R3 ;  /* 0x000000ffff047224 */ /* 0x000fe200078e0003 */
[----:B------:R-:W-:Y:S01]  /*ffa0*/  I2FP.F32.S32 R7, R7 ;  /* 0x0000000700077245 */ /* 0x000fe20000201400 */
[----:B------:R-:W-:Y:S01]  /*ffb0*/  IMAD.MOV.U32 R3, RZ, RZ, R6 ;  /* 0x000000ffff037224 */ /* 0x000fe200078e0006 */
[----:B------:R-:W-:Y:S01]  /*ffc0*/  I2FP.F32.S32 R6, R8 ;  /* 0x0000000800067245 */ /* 0x000fe20000201400 */
[----:B------:R-:W-:Y:S01]  /*ffd0*/  VIADD R8, R0, 0xffffff68 ;  /* 0xffffff6800087836 */ /* 0x000fe20000000000 */
[----:B------:R-:W-:Y:S01]  /*ffe0*/  I2FP.F32.S32 R5, R5 ;  /* 0x0000000500057245 */ /* 0x000fe20000201400 */
[----:B--2---:R-:W-:Y:S01]  /*fff0*/  FFMA.FTZ R37, R7, -UR6, R14 ;  /* 0x8000000607257c23 */ /* 0x004fe2000801000e */
[----:B------:R-:W-:Y:S01]  /*10000*/  I2FP.F32.S32 R3, R3 ;  /* 0x0000000300037245 */ /* 0x000fe20000201400 */
[----:B------:R-:W-:Y:S01]  /*10010*/  FFMA.FTZ R40, R6, -UR6, R15 ;  /* 0x8000000606287c23 */ /* 0x000fe2000801000f */
[----:B------:R-:W-:Y:S01]  /*10020*/  I2FP.F32.S32 R4, R4 ;  /* 0x0000000400047245 */ /* 0x000fe20000201400 */
[----:B------:R-:W-:-:S02]  /*10030*/  VIADD R15, R0, 0xffffff49 ;  /* 0xffffff49000f7836 */ /* 0x000fc40000000000 */
[----:B----4-:R-:W-:Y:S01]  /*10040*/  FFMA.FTZ R32, R5, -UR6, R12 ;  /* 0x8000000605207c23 */ /* 0x010fe2000801000c */
[----:B------:R-:W-:Y:S01]  /*10050*/  FFMA.FTZ R26, R3, -UR6, R10 ;  /* 0x80000006031a7c23 */ /* 0x000fe2000801000a */
[----:B------:R-:W-:Y:S02]  /*10060*/  VIADD R3, R25, -UR4 ;  /* 0x8000000419037c36 */ /* 0x000fe40008000000 */
[----:B------:R-:W-:Y:S01]  /*10070*/  FFMA.FTZ R29, R4, -UR6, R11 ;  /* 0x80000006041d7c23 */ /* 0x000fe2000801000b */
[C---:B------:R-:W-:Y:S02]  /*10080*/  VIADD R14, R0.reuse, 0xffffff50 ;  /* 0xffffff50000e7836 */ /* 0x040fe40000000000 */
[C---:B------:R-:W-:Y:S01]  /*10090*/  VIADD R12, R0.reuse, 0xffffff58 ;  /* 0xffffff58000c7836 */ /* 0x040fe20000000000 */
[C---:B------:R-:W-:Y:S01]  /*100a0*/  ISETP.GT.AND P0, PT, R3.reuse, R19, PT ;  /* 0x000000130300720c */ /* 0x040fe20003f04270 */
[C---:B------:R-:W-:Y:S01]  /*100b0*/  VIADD R11, R0.reuse, 0xffffff59 ;  /* 0xffffff59000b7836 */ /* 0x040fe20000000000 */
[C---:B------:R-:W-:Y:S01]  /*100c0*/  ISETP.GT.AND P1, PT, R3.reuse, R17, PT ;  /* 0x000000110300720c */ /* 0x040fe20003f24270 */
[----:B------:R-:W-:Y:S01]  /*100d0*/  VIADD R10, R0, 0xffffff60 ;  /* 0xffffff60000a7836 */ /* 0x000fe20000000000 */
[----:B------:R-:W-:Y:S01]  /*100e0*/  FSEL R184, R52, -INF , !P0 ;  /* 0xff80000034b87808 */ /* 0x000fe20004000000 */
[C---:B------:R-:W-:Y:S01]  /*100f0*/  VIADD R7, R0.reuse, 0xffffff69 ;  /* 0xffffff6900077836 */ /* 0x040fe20000000000 */
[----:B------:R-:W-:Y:S01]  /*10100*/  BAR.SYNC.DEFER_BLOCKING 0x0 ;  /* 0x0000000000007b1d */ /* 0x000fe20000010000 */
[C---:B------:R-:W-:Y:S01]  /*10110*/  VIADD R6, R0.reuse, 0xffffff70 ;  /* 0xffffff7000067836 */ /* 0x040fe20000000000 */
[C---:B------:R-:W-:Y:S01]  /*10120*/  ISETP.GT.AND P5, PT, R3.reuse, R16, PT ;  /* 0x000000100300720c */ /* 0x040fe20003fa4270 */
[C---:B------:R-:W-:Y:S01]  /*10130*/  VIADD R5, R0.reuse, 0xffffff71 ;  /* 0xffffff7100057836 */ /* 0x040fe20000000000 */
[----:B------:R-:W-:Y:S01]  /*10140*/  ISETP.GT.AND P0, PT, R3, R15, PT ;  /* 0x0000000f0300720c */ /* 0x000fe20003f04270 */
[----:B------:R-:W-:-:S02]  /*10150*/  VIADD R4, R0, 0xffffff79 ;  /* 0xffffff7900047836 */ /* 0x000fc40000000000 */
[----:B------:R-:W-:Y:S01]  /*10160*/  FMUL.FTZ R0, R62, UR7 ;  /* 0x000000073e007c20 */ /* 0x000fe20008410000 */
[----:B------:R-:W-:Y:S01]  /*10170*/  FSEL R189, R49, -INF , !P1 ;  /* 0xff80000031bd7808 */ /* 0x000fe20004800000 */
[----:B------:R-:W-:Y:S01]  /*10180*/  HMMA.16816.F32 R52, R20, R50, R192 ;  /* 0x000000321434723c */ /* 0x000fe200000018c0 */
[----:B------:R-:W-:Y:S01]  /*10190*/  FSEL R196, R48, -INF , !P5 ;  /* 0xff80000030c47808 */ /* 0x000fe20006800000 */
[----:B------:R-:W-:Y:S01]  /*101a0*/  FMUL.FTZ R20, R58, UR7 ;  /* 0x000000073a147c20 */ /* 0x000fe20008410000 */
[----:B------:R-:W-:Y:S01]  /*101b0*/  FSEL R200, R47, -INF , !P0 ;  /* 0xff8000002fc87808 */ /* 0x000fe20004000000 */
[----:B------:R-:W-:Y:S01]  /*101c0*/  FMUL.FTZ R23, R103, UR7 ;  /* 0x0000000767177c20 */ /* 0x000fe20008410000 */
[C---:B------:R-:W-:Y:S01]  /*101d0*/  ISETP.GT.AND P1, PT, R3.reuse, R14, PT ;  /* 0x0000000e0300720c */ /* 0x040fe20003f24270 */
[----:B------:R1:W-:Y:S01]  /*101e0*/  MUFU.TANH R47, R0 ;  /* 0x00000000002f7308 */ /* 0x0003e20000002400 */
[C---:B------:R-:W-:Y:S01]  /*101f0*/  ISETP.GT.AND P5, PT, R3.reuse, R13, PT ;  /* 0x0000000d0300720c */ /* 0x040fe20003fa4270 */
[----:B------:R-:W-:Y:S01]  /*10200*/  FMUL.FTZ R62, R56, UR7 ;  /* 0x00000007383e7c20 */ /* 0x000fe20008410000 */
[----:B------:R-:W-:-:S02]  /*10210*/  ISETP.GT.AND P0, PT, R3, R12, PT ;  /* 0x0000000c0300720c */ /* 0x000fc40003f04270 */
[----:B------:R-:W-:Y:S02]  /*10220*/  FSEL R201, R46, -INF , !P1 ;  /* 0xff8000002ec97808 */ /* 0x000fe40004800000 */
[----:B------:R-:W-:Y:S02]  /*10230*/  FSEL R204, R45, -INF , !P5 ;  /* 0xff8000002dcc7808 */ /* 0x000fe40006800000 */
[C---:B------:R-:W-:Y:S01]  /*10240*/  ISETP.GT.AND P5, PT, R3.reuse, R10, PT ;  /* 0x0000000a0300720c */ /* 0x040fe20003fa4270 */
[----:B------:R-:W-:Y:S01]  /*10250*/  MUFU.TANH R45, R20 ;  /* 0x00000014002d7308 */ /* 0x000fe20000002400 */
[----:B------:R-:W-:Y:S02]  /*10260*/  FSEL R205, R44, -INF , !P0 ;  /* 0xff8000002ccd7808 */ /* 0x000fe40004000000 */
[----:B------:R-:W-:Y:S01]  /*10270*/  ISETP.GT.AND P0, PT, R3, R9, PT ;  /* 0x000000090300720c */ /* 0x000fe20003f04270 */
[----:B------:R-:W-:Y:S01]  /*10280*/  FMUL.FTZ R55, R55, UR7 ;  /* 0x0000000737377c20 */ /* 0x000fe20008410000 */
[----:B------:R-:W-:-:S02]  /*10290*/  ISETP.GT.AND P1, PT, R3, R11, PT ;  /* 0x0000000b0300720c */ /* 0x000fc40003f24270 */
[----:B------:R-:W-:Y:S01]  /*102a0*/  FSEL R209, R40, -INF , !P5 ;  /* 0xff80000028d17808 */ /* 0x000fe20006800000 */
[----:B-1----:R-:W-:Y:S01]  /*102b0*/  FMUL.FTZ R0, R63, UR7 ;  /* 0x000000073f007c20 */ /* 0x002fe20008410000 */
[----:B------:R-:W-:Y:S01]  /*102c0*/  FSEL R212, R37, -INF , !P0 ;  /* 0xff80000025d47808 */ /* 0x000fe20004000000 */
[----:B------:R-:W-:Y:S01]  /*102d0*/  FMUL.FTZ R63, R57, UR7 ;  /* 0x00000007393f7c20 */ /* 0x000fe20008410000 */
[----:B------:R-:W-:Y:S01]  /*102e0*/  FSEL R208, R43, -INF , !P1 ;  /* 0xff8000002bd07808 */ /* 0x000fe20004800000 */
[----:B------:R1:W-:Y:S01]  /*102f0*/  MUFU.TANH R46, R0 ;  /* 0x00000000002e7308 */ /* 0x0003e20000002400 */
[C---:B------:R-:W-:Y:S02]  /*10300*/  ISETP.GT.AND P0, PT, R3.reuse, R6, PT ;  /* 0x000000060300720c */ /* 0x040fe40003f04270 */
[C---:B------:R-:W-:Y:S02]  /*10310*/  ISETP.GT.AND P1, PT, R3.reuse, R8, PT ;  /* 0x000000080300720c */ /* 0x040fe40003f24270 */
[----:B------:R-:W-:-:S02]  /*10320*/  ISETP.GT.AND P5, PT, R3, R7, PT ;  /* 0x000000070300720c */ /* 0x000fc40003fa4270 */
[----:B------:R-:W-:Y:S01]  /*10330*/  FSEL R220, R26, -INF , !P0 ;  /* 0xff8000001adc7808 */ /* 0x000fe20004000000 */
[C---:B------:R-:W-:Y:S01]  /*10340*/  VIADD R26, R2.reuse, 0xffffff71 ;  /* 0xffffff71021a7836 */ /* 0x040fe20000000000 */
[----:B------:R-:W-:Y:S01]  /*10350*/  FSEL R216, R29, -INF , !P5 ;  /* 0xff8000001dd87808 */ /* 0x000fe20006800000 */
[----:B------:R-:W-:Y:S01]  /*10360*/  VIADD R29, R2, 0xffffff79 ;  /* 0xffffff79021d7836 */ /* 0x000fe20000000000 */
[C---:B------:R-:W-:Y:S02]  /*10370*/  ISETP.GT.AND P5, PT, R3.reuse, R5, PT ;  /* 0x000000050300720c */ /* 0x040fe40003fa4270 */
[----:B------:R-:W-:Y:S01]  /*10380*/  ISETP.GT.AND P0, PT, R3, R4, PT ;  /* 0x000000040300720c */ /* 0x000fe20003f04270 */
[----:B-1----:R-:W-:Y:S01]  /*10390*/  FMUL.FTZ R0, R213, UR7 ;  /* 0x00000007d5007c20 */ /* 0x002fe20008410000 */
[----:B------:R-:W-:Y:S01]  /*103a0*/  FSEL R213, R32, -INF , !P1 ;  /* 0xff80000020d57808 */ /* 0x000fe20004800000 */
[----:B------:R-:W-:Y:S01]  /*103b0*/  VIADD R32, R2, 0xffffff78 ;  /* 0xffffff7802207836 */ /* 0x000fe20000000000 */
[----:B------:R-:W-:Y:S01]  /*103c0*/  ISETP.GT.AND P1, PT, R3, R18, PT ;  /* 0x000000120300720c */ /* 0x000fe20003f24270 */
[----:B------:R1:W2:Y:S01]  /*103d0*/  MUFU.TANH R40, R0 ;  /* 0x0000000000287308 */ /* 0x0002a20000002400 */
[----:B------:R-:W-:-:S02]  /*103e0*/  IMAD.IADD R2, R25, 0x1, -R26 ;  /* 0x0000000119027824 */ /* 0x000fc400078e0a1a */
[----:B------:R-:W-:-:S03]  /*103f0*/  IMAD.IADD R3, R25, 0x1, -R29 ;  /* 0x0000000119037824 */ /* 0x000fc600078e0a1d */
[----:B------:R-:W-:Y:S02]  /*10400*/  IABS R2, R2 ;  /* 0x0000000200027213 */ /* 0x000fe40000000000 */
[----:B------:R-:W-:-:S03]  /*10410*/  IABS R3, R3 ;  /* 0x0000000300037213 */ /* 0x000fc60000000000 */
[----:B------:R-:W-:-:S05]  /*10420*/  IMAD.MOV.U32 R20, RZ, RZ, R2 ;  /* 0x000000ffff147224 */ /* 0x000fca00078e0002 */
[----:B------:R-:W-:Y:S01]  /*10430*/  I2FP.F32.S32 R20, R20 ;  /* 0x0000001400147245 */ /* 0x000fe20000201400 */
[----:B-1----:R-:W-:-:S04]  /*10440*/  FMUL.FTZ R0, R236, UR7 ;  /* 0x00000007ec007c20 */ /* 0x002fc80008410000 */
[----:B--2---:R-:W-:Y:S01]  /*10450*/  FFMA.FTZ R50, R20, -UR6, R40 ;  /* 0x8000000614327c23 */ /* 0x004fe20008010028 */
[----:B------:R1:W-:Y:S01]  /*10460*/  MUFU.TANH R37, R0 ;  /* 0x0000000000257308 */ /* 0x0003e20000002400 */
[----:B------:R-:W-:-:S03]  /*10470*/  FMUL.FTZ R20, R102, UR7 ;  /* 0x0000000766147c20 */ /* 0x000fc60008410000 */
[----:B------:R-:W-:-:S04]  /*10480*/  FSEL R192, R50, -INF , !P5 ;  /* 0xff80000032c07808 */ /* 0x000fc80006800000 */
[----:B------:R-:W-:Y:S08]  /*10490*/  MUFU.TANH R51, R20 ;  /* 0x0000001400337308 */ /* 0x000ff00000002400 */
[----:B------:R2:W-:Y:S01]  /*104a0*/  MUFU.TANH R40, R23 ;  /* 0x0000001700287308 */ /* 0x0005e20000002400 */
[----:B-1----:R-:W-:-:S07]  /*104b0*/  FMUL.FTZ R0, R237, UR7 ;  /* 0x00000007ed007c20 */ /* 0x002fce0008410000 */
[----:B------:R1:W3:Y:S08]  /*104c0*/  MUFU.TANH R21, R0 ;  /* 0x0000000000157308 */ /* 0x0002f00000002400 */
[----:B------:R4:W-:Y:S01]  /*104d0*/  MUFU.TANH R50, R62 ;  /* 0x0000003e00327308 */ /* 0x0009e20000002400 */
[----:B--2---:R-:W-:Y:S01]  /*104e0*/  FMUL.FTZ R23, R106, UR7 ;  /* 0x000000076a177c20 */ /* 0x004fe20008410000 */
[----:B-1----:R-:W-:-:S05]  /*104f0*/  IMAD.IADD R0, R25, 0x1, -R32 ;  /* 0x0000000119007824 */ /* 0x002fca00078e0a20 */
[----:B------:R-:W-:Y:S01]  /*10500*/  IABS R0, R0 ;  /* 0x0000000000007213 */ /* 0x000fe20000000000 */
[----:B----4-:R-:W-:-:S04]  /*10510*/  FMUL.FTZ R62, R177, UR7 ;  /* 0x00000007b13e7c20 */ /* 0x010fc80008410000 */
[----:B------:R-:W-:Y:S02]  /*10520*/  IMAD.MOV.U32 R2, RZ, RZ, R0 ;  /* 0x000000ffff027224 */ /* 0x000fe400078e0000 */
[----:B------:R-:W-:Y:S02]  /*10530*/  IMAD.MOV.U32 R0, RZ, RZ, R3 ;  /* 0x000000ffff007224 */ /* 0x000fe400078e0003 */
[----:B------:R-:W-:-:S04]  /*10540*/  FMUL.FTZ R3, R59, UR7 ;  /* 0x000000073b037c20 */ /* 0x000fc80008410000 */
[----:B------:R1:W2:Y:S01]  /*10550*/  MUFU.TANH R43, R3 ;  /* 0x00000003002b7308 */ /* 0x0002a20000002400 */
[----:B------:R-:W-:-:S05]  /*10560*/  I2FP.F32.S32 R0, R0 ;  /* 0x0000000000007245 */ /* 0x000fca0000201400 */
[----:B---3--:R-:W-:-:S05]  /*10570*/  FFMA.FTZ R48, R0, -UR6, R21 ;  /* 0x8000000600307c23 */ /* 0x008fca0008010015 */
[----:B------:R-:W-:Y:S01]  /*10580*/  FSEL R197, R48, -INF , !P0 ;  /* 0xff80000030c57808 */ /* 0x000fe20004000000 */
[----:B------:R-:W-:Y:S01]  /*10590*/  FMUL.FTZ R48, R108, UR7 ;  /* 0x000000076c307c20 */ /* 0x000fe20008410000 */
[----:B-1----:R-:W-:Y:S01]  /*105a0*/  I2FP.F32.S32 R3, R2 ;  /* 0x0000000200037245 */ /* 0x002fe20000201400 */
[----:B------:R-:W-:-:S04]  /*105b0*/  VIADD R2, R225, 0x8 ;  /* 0x00000008e1027836 */ /* 0x000fc80000000000 */
[----:B------:R-:W-:Y:S01]  /*105c0*/  FFMA.FTZ R49, R3, -UR6, R37 ;  /* 0x8000000603317c23 */ /* 0x000fe20008010025 */
[C---:B------:R-:W-:Y:S01]  /*105d0*/  IMAD.IADD R3, R2.reuse, 0x1, -R24 ;  /* 0x0000000102037824 */ /* 0x040fe200078e0a18 */
[----:B------:R1:W3:Y:S01]  /*105e0*/  MUFU.TANH R37, R23 ;  /* 0x0000001700257308 */ /* 0x0002e20000002400 */
[C---:B------:R-:W-:Y:S02]  /*105f0*/  IMAD.IADD R0, R2.reuse, 0x1, -R28 ;  /* 0x0000000102007824 */ /* 0x040fe400078e0a1c */
[C---:B------:R-:W-:Y:S01]  /*10600*/  IMAD.IADD R20, R2.reuse, 0x1, -R31 ;  /* 0x0000000102147824 */ /* 0x040fe200078e0a1f */
        /* <DEDUP_REMOVED lines=8> */
[----:B------:R-:W-:Y:S01]  /*10690*/  MUFU.TANH R49, R60 ;  /* 0x0000003c00317308 */ /* 0x000fe20000002400 */
[----:B------:R-:W-:Y:S01]  /*106a0*/  IMAD.MOV.U32 R3, RZ, RZ, R0 ;  /* 0x000000ffff037224 */ /* 0x000fe200078e0000 */
[----:B------:R-:W-:Y:S01]  /*106b0*/  I2FP.F32.S32 R22, R22 ;  /* 0x0000001600167245 */ /* 0x000fe20000201400 */
[----:B------:R-:W-:Y:S01]  /*106c0*/  IMAD.MOV.U32 R0, RZ, RZ, R20 ;  /* 0x000000ffff007224 */ /* 0x000fe200078e0014 */
[----:B------:R-:W-:Y:S01]  /*106d0*/  I2FP.F32.S32 R21, R21 ;  /* 0x0000001500157245 */ /* 0x000fe20000201400 */
[----:B------:R-:W-:Y:S01]  /*106e0*/  FMUL.FTZ R20, R107, UR7 ;  /* 0x000000076b147c20 */ /* 0x000fe20008410000 */
[----:B------:R-:W-:Y:S01]  /*106f0*/  I2FP.F32.S32 R3, R3 ;  /* 0x0000000300037245 */ /* 0x000fe20000201400 */
[----:B------:R-:W-:Y:S01]  /*10700*/  FFMA.FTZ R47, R22, -UR6, R47 ;  /* 0x80000006162f7c23 */ /* 0x000fe2000801002f */
[----:B------:R-:W-:Y:S01]  /*10710*/  I2FP.F32.S32 R0, R0 ;  /* 0x0000000000007245 */ /* 0x000fe20000201400 */
[----:B------:R-:W-:Y:S01]  /*10720*/  FFMA.FTZ R46, R21, -UR6, R46 ;  /* 0x80000006152e7c23 */ /* 0x000fe2000801002e */
[----:B------:R-:W-:Y:S01]  /*10730*/  FMUL.FTZ R21, R110, UR7 ;  /* 0x000000076e157c20 */ /* 0x000fe20008410000 */
[----:B------:R-:W-:Y:S01]  /*10740*/  FFMA.FTZ R45, R3, -UR6, R45 ;  /* 0x80000006032d7c23 */ /* 0x000fe2000801002d */
[----:B------:R-:W-:-:S02]  /*10750*/  IMAD.IADD R3, R2, 0x1, -R27 ;  /* 0x0000000102037824 */ /* 0x000fc400078e0a1b */
[----:B--2---:R-:W-:Y:S01]  /*10760*/  FFMA.FTZ R44, R0, -UR6, R43 ;  /* 0x80000006002c7c23 */ /* 0x004fe2000801002b */
[C---:B------:R-:W-:Y:S01]  /*10770*/  IMAD.IADD R0, R2.reuse, 0x1, -R30 ;  /* 0x0000000102007824 */ /* 0x040fe200078e0a1e */
[----:B------:R2:W4:Y:S01]  /*10780*/  MUFU.TANH R25, R20 ;  /* 0x0000001400197308 */ /* 0x0005220000002400 */
[----:B------:R-:W-:Y:S02]  /*10790*/  IMAD.IADD R22, R2, 0x1, -R39 ;  /* 0x0000000102167824 */ /* 0x000fe400078e0a27 */
[----:B-1----:R-:W-:-:S05]  /*107a0*/  FMUL.FTZ R23, R111, UR7 ;  /* 0x000000076f177c20 */ /* 0x002fca0008410000 */
[----:B------:R1:W5:Y:S08]  /*107b0*/  MUFU.TANH R59, R21 ;  /* 0x00000015003b7308 */ /* 0x0003700000002400 */
[----:B------:R5:W5:Y:S01]  /*107c0*/  MUFU.TANH R58, R23 ;  /* 0x00000017003a7308 */ /* 0x000b620000002400 */
[----:B--2---:R-:W-:Y:S01]  /*107d0*/  IMAD.IADD R20, R2, 0x1, -R35 ;  /* 0x0000000102147824 */ /* 0x004fe200078e0a23 */
[----:B-1----:R-:W-:-:S02]  /*107e0*/  IABS R21, R3 ;  /* 0x0000000300157213 */ /* 0x002fc40000000000 */
[----:B------:R-:W-:Y:S02]  /*107f0*/  IABS R3, R0 ;  /* 0x0000000000037213 */ /* 0x000fe40000000000 */
[----:B------:R-:W-:Y:S02]  /*10800*/  IABS R0, R20 ;  /* 0x0000001400007213 */ /* 0x000fe40000000000 */
[----:B------:R-:W-:Y:S01]  /*10810*/  IABS R20, R22 ;  /* 0x0000001600147213 */ /* 0x000fe20000000000 */
[----:B------:R-:W-:Y:S02]  /*10820*/  IMAD.MOV.U32 R22, RZ, RZ, R21 ;  /* 0x000000ffff167224 */ /* 0x000fe400078e0015 */
[----:B------:R-:W-:Y:S02]  /*10830*/  IMAD.MOV.U32 R21, RZ, RZ, R3 ;  /* 0x000000ffff157224 */ /* 0x000fe400078e0003 */
        /* <DEDUP_REMOVED lines=10> */
[----:B---3--:R-:W-:Y:S01]  /*108e0*/  FFMA.FTZ R37, R3, -UR6, R37 ;  /* 0x8000000603257c23 */ /* 0x008fe20008010025 */
[----:B------:R-:W-:-:S02]  /*108f0*/  IMAD.IADD R3, R2, 0x1, -R36 ;  /* 0x0000000102037824 */ /* 0x000fc400078e0a24 */
[----:B----4-:R-:W-:Y:S01]  /*10900*/  FFMA.FTZ R25, R0, -UR6, R25 ;  /* 0x8000000600197c23 */ /* 0x010fe20008010019 */
[C---:B------:R-:W-:Y:S01]  /*10910*/  IMAD.IADD R0, R2.reuse, 0x1, -R38 ;  /* 0x0000000102007824 */ /* 0x040fe200078e0a26 */
[----:B------:R1:W2:Y:S01]  /*10920*/  MUFU.TANH R57, R20 ;  /* 0x0000001400397308 */ /* 0x0002a20000002400 */
[----:B-----5:R-:W-:Y:S01]  /*10930*/  IMAD.IADD R23, R2, 0x1, -R42 ;  /* 0x0000000102177824 */ /* 0x020fe200078e0a2a */
[----:B------:R-:W-:Y:S01]  /*10940*/  IABS R22, R3 ;  /* 0x0000000300167213 */ /* 0x000fe20000000000 */
[----:B------:R-:W-:Y:S01]  /*10950*/  FMUL.FTZ R51, R182, UR7 ;  /* 0x00000007b6337c20 */ /* 0x000fe20008410000 */
[----:B------:R-:W-:-:S04]  /*10960*/  IABS R3, R0 ;  /* 0x0000000000037213 */ /* 0x000fc80000000000 */
[----:B------:R3:W4:Y:S08]  /*10970*/  MUFU.TANH R56, R21 ;  /* 0x0000001500387308 */ /* 0x0007300000002400 */
[----:B------:R-:W5:Y:S01]  /*10980*/  MUFU.TANH R51, R51 ;  /* 0x0000003300337308 */ /* 0x000f620000002400 */
[----:B-1----:R-:W-:-:S05]  /*10990*/  IMAD.IADD R20, R2, 0x1, -R34 ;  /* 0x0000000102147824 */ /* 0x002fca00078e0a22 */
[----:B------:R-:W-:Y:S01]  /*109a0*/  IABS R20, R20 ;  /* 0x0000001400147213 */ /* 0x000fe20000000000 */
[----:B---3--:R-:W-:-:S03]  /*109b0*/  IMAD.IADD R21, R2, 0x1, -R41 ;  /* 0x0000000102157824 */ /* 0x008fc600078e0a29 */
[----:B------:R-:W-:Y:S02]  /*109c0*/  I2FP.F32.S32 R20, R20 ;  /* 0x0000001400147245 */ /* 0x000fe40000201400 */
        /* <DEDUP_REMOVED lines=13> */
[----:B--2---:R-:W-:Y:S01]  /*10aa0*/  FFMA.FTZ R21, R21, -UR6, R57 ;  /* 0x8000000615157c23 */ /* 0x004fe20008010039 */
[----:B----4-:R-:W-:Y:S01]  /*10ab0*/  FFMA.FTZ R20, R20, -UR6, R56 ;  /* 0x8000000614147c23 */ /* 0x010fe20008010038 */
[----:B------:R-:W-:Y:S01]  /*10ac0*/  MUFU.TANH R59, R63 ;  /* 0x0000003f003b7308 */ /* 0x000fe20000002400 */
[----:B-----5:R-:W-:Y:S01]  /*10ad0*/  FFMA.FTZ R3, R3, -UR6, R51 ;  /* 0x8000000603037c23 */ /* 0x020fe20008010033 */
[C---:B------:R-:W-:Y:S01]  /*10ae0*/  ISETP.GT.AND P1, PT, R0.reuse, R19, PT ;  /* 0x000000130000720c */ /* 0x040fe20003f24270 */
[----:B------:R-:W-:Y:S01]  /*10af0*/  FMUL.FTZ R57, R109, UR7 ;  /* 0x000000076d397c20 */ /* 0x000fe20008410000 */
[----:B------:R-:W-:Y:S01]  /*10b00*/  ISETP.GT.AND P5, PT, R0, R17, PT ;  /* 0x000000110000720c */ /* 0x000fe20003fa4270 */
[----:B------:R-:W-:Y:S01]  /*10b10*/  FMUL.FTZ R58, R176, UR7 ;  /* 0x00000007b03a7c20 */ /* 0x000fe20008410000 */
[----:B------:R-:W-:Y:S02]  /*10b20*/  FSEL R61, R47, -INF , !P1 ;  /* 0xff8000002f3d7808 */ /* 0x000fe40004800000 */
[----:B------:R-:W-:Y:S01]  /*10b30*/  ISETP.GT.AND P1, PT, R0, R15, PT ;  /* 0x0000000f0000720c */ /* 0x000fe20003f24270 */
[----:B------:R-:W-:Y:S01]  /*10b40*/  MUFU.TANH R51, R55 ;  /* 0x0000003700337308 */ /* 0x000fe20000002400 */
[----:B------:R-:W-:-:S02]  /*10b50*/  FSEL R60, R46, -INF , !P5 ;  /* 0xff8000002e3c7808 */ /* 0x000fc40006800000 */
[C---:B------:R-:W-:Y:S02]  /*10b60*/  ISETP.GT.AND P5, PT, R0.reuse, R14, PT ;  /* 0x0000000e0000720c */ /* 0x040fe40003fa4270 */
[----:B------:R-:W-:Y:S02]  /*10b70*/  ISETP.GT.AND P0, PT, R0, R16, PT ;  /* 0x000000100000720c */ /* 0x000fe40003f04270 */
[----:B------:R-:W-:Y:S01]  /*10b80*/  FSEL R66, R44, -INF , !P1 ;  /* 0xff8000002c427808 */ /* 0x000fe20004800000 */
[----:B------:R1:W-:Y:S01]  /*10b90*/  MUFU.TANH R46, R64 ;  /* 0x00000040002e7308 */ /* 0x0003e20000002400 */
[C---:B------:R-:W-:Y:S02]  /*10ba0*/  ISETP.GT.AND P1, PT, R0.reuse, R12, PT ;  /* 0x0000000c0000720c */ /* 0x040fe40003f24270 */
[----:B------:R-:W-:Y:S02]  /*10bb0*/  FSEL R67, R43, -INF , !P5 ;  /* 0xff8000002b437808 */ /* 0x000fe40006800000 */
[----:B------:R-:W-:-:S02]  /*10bc0*/  ISETP.GT.AND P5, PT, R0, R11, PT ;  /* 0x0000000b0000720c */ /* 0x000fc40003fa4270 */
[----:B------:R-:W-:Y:S01]  /*10bd0*/  FSEL R103, R37, -INF , !P1 ;  /* 0xff80000025677808 */ /* 0x000fe20004800000 */
[----:B------:R-:W-:Y:S01]  /*10be0*/  FMUL.FTZ R37, R104, UR7 ;  /* 0x0000000768257c20 */ /* 0x000fe20008410000 */
[C---:B------:R-:W-:Y:S02]  /*10bf0*/  ISETP.GT.AND P1, PT, R0.reuse, R9, PT ;  /* 0x000000090000720c */ /* 0x040fe40003f24270 */
[----:B------:R-:W-:Y:S02]  /*10c00*/  FSEL R106, R25, -INF , !P5 ;  /* 0xff800000196a7808 */ /* 0x000fe40006800000 */
[C---:B------:R-:W-:Y:S02]  /*10c10*/  ISETP.GT.AND P5, PT, R0.reuse, R8, PT ;  /* 0x000000080000720c */ /* 0x040fe40003fa4270 */
[----:B------:R-:W-:Y:S01]  /*10c20*/  FSEL R178, R23, -INF , !P1 ;  /* 0xff80000017b27808 */ /* 0x000fe20004800000 */
[----:B------:R-:W-:Y:S01]  /*10c30*/  FMUL.FTZ R23, R101, UR7 ;  /* 0x0000000765177c20 */ /* 0x000fe20008410000 */
[C---:B------:R-:W-:Y:S01]  /*10c40*/  ISETP.GT.AND P1, PT, R0.reuse, R6, PT ;  /* 0x000000060000720c */ /* 0x040fe20003f24270 */
[----:B------:R-:W-:Y:S01]  /*10c50*/  FMUL.FTZ R101, R53, UR7 ;  /* 0x0000000735657c20 */ /* 0x000fe20008410000 */
[----:B-1----:R-:W-:Y:S01]  /*10c60*/  FSEL R64, R45, -INF , !P0 ;  /* 0xff8000002d407808 */ /* 0x002fe20004000000 */
[----:B------:R1:W-:Y:S01]  /*10c70*/  MUFU.TANH R47, R23 ;  /* 0x00000017002f7308 */ /* 0x0003e20000002400 */
[----:B------:R-:W-:-:S02]  /*10c80*/  ISETP.GT.AND P0, PT, R0, R13, PT ;  /* 0x0000000d0000720c */ /* 0x000fc40003f04270 */
[----:B------:R-:W-:Y:S01]  /*10c90*/  FSEL R182, R21, -INF , !P5 ;  /* 0xff80000015b67808 */ /* 0x000fe20006800000 */
[----:B------:R-:W-:Y:S01]  /*10ca0*/  FMUL.FTZ R21, R183, UR7 ;  /* 0x00000007b7157c20 */ /* 0x000fe20008410000 */
[----:B------:R-:W-:Y:S01]  /*10cb0*/  FSEL R102, R40, -INF , !P0 ;  /* 0xff80000028667808 */ /* 0x000fe20004000000 */
[----:B------:R-:W-:Y:S01]  /*10cc0*/  FMUL.FTZ R40, R105, UR7 ;  /* 0x0000000769287c20 */ /* 0x000fe20008410000 */
[----:B------:R-:W-:Y:S01]  /*10cd0*/  ISETP.GT.AND P0, PT, R0, R10, PT ;  /* 0x0000000a0000720c */ /* 0x000fe20003f04270 */
[----:B------:R-:W-:Y:S01]  /*10ce0*/  MUFU.TANH R45, R37 ;  /* 0x00000025002d7308 */ /* 0x000fe20000002400 */
[----:B------:R-:W-:Y:S02]  /*10cf0*/  FSEL R188, R3, -INF , !P1 ;  /* 0xff80000003bc7808 */ /* 0x000fe40004800000 */
[----:B------:R-:W-:Y:S01]  /*10d00*/  FSEL R110, R22, -INF , !P0 ;  /* 0xff800000166e7808 */ /* 0x000fe20004000000 */
[----:B------:R-:W-:Y:S01]  /*10d10*/  IMAD.IADD R22, R225, 0x1, -R31 ;  /* 0x00000001e1167824 */ /* 0x000fe200078e0a1f */
[----:B------:R-:W-:-:S02]  /*10d20*/  ISETP.GT.AND P0, PT, R0, R7, PT ;  /* 0x000000070000720c */ /* 0x000fc40003f04270 */
[----:B------:R-:W-:Y:S01]  /*10d30*/  ISETP.GT.AND P5, PT, R0, R5, PT ;  /* 0x000000050000720c */ /* 0x000fe20003fa4270 */
[----:B------:R2:W3:Y:S01]  /*10d40*/  MUFU.TANH R3, R21 ;  /* 0x0000001500037308 */ /* 0x0004e20000002400 */
[----:B------:R-:W-:Y:S01]  /*10d50*/  FSEL R185, R20, -INF , !P0 ;  /* 0xff80000014b97808 */ /* 0x000fe20004000000 */
[----:B------:R-:W-:Y:S01]  /*10d60*/  FMUL.FTZ R20, R100, UR7 ;  /* 0x0000000764147c20 */ /* 0x000fe20008410000 */
[----:B------:R-:W-:Y:S01]  /*10d70*/  ISETP.GT.AND P0, PT, R0, R18, PT ;  /* 0x000000120000720c */ /* 0x000fe20003f04270 */
[----:B------:R-:W-:Y:S01]  /*10d80*/  FMUL.FTZ R100, R52, UR7 ;  /* 0x0000000734647c20 */ /* 0x000fe20008410000 */
[----:B------:R-:W-:Y:S01]  /*10d90*/  ISETP.GT.AND P1, PT, R0, R4, PT ;  /* 0x000000040000720c */ /* 0x000fe20003f24270 */
[----:B------:R-:W-:Y:S01]  /*10da0*/  IMAD.IADD R0, R2, 0x1, -R26 ;  /* 0x0000000102007824 */ /* 0x000fe200078e0a1a */
[----:B-1----:R-:W-:Y:S01]  /*10db0*/  IABS R23, R22 ;  /* 0x0000001600177213 */ /* 0x002fe20000000000 */
[----:B------:R1:W-:Y:S03]  /*10dc0*/  MUFU.TANH R56, R20 ;  /* 0x0000001400387308 */ /* 0x0003e60000002400 */
[----:B------:R-:W-:-:S04]  /*10dd0*/  IABS R0, R0 ;  /* 0x0000000000007213 */ /* 0x000fc80000000000 */
[----:B------:R-:W-:Y:S01]  /*10de0*/  I2FP.F32.S32 R0, R0 ;  /* 0x0000000000007245 */ /* 0x000fe20000201400 */
[----:B------:R-:W-:Y:S01]  /*10df0*/  MUFU.TANH R44, R40 ;  /* 0x00000028002c7308 */ /* 0x000fe20000002400 */
[----:B--2---:R-:W-:-:S03]  /*10e00*/  IMAD.IADD R21, R225, 0x1, -R28 ;  /* 0x00000001e1157824 */ /* 0x004fc600078e0a1c */
[----:B---3--:R-:W-:Y:S01]  /*10e10*/  FFMA.FTZ R53, R0, -UR6, R3 ;  /* 0x8000000600357c23 */ /* 0x008fe20008010003 */
[C---:B------:R-:W-:Y:S02]  /*10e20*/  IMAD.IADD R3, R2.reuse, 0x1, -R32 ;  /* 0x0000000102037824 */ /* 0x040fe400078e0a20 */
[----:B------:R-:W-:Y:S01]  /*10e30*/  IMAD.IADD R0, R2, 0x1, -R29 ;  /* 0x0000000102007824 */ /* 0x000fe200078e0a1d */
[----:B------:R-:W-:Y:S01]  /*10e40*/  MUFU.TANH R37, R48 ;  /* 0x0000003000257308 */ /* 0x000fe20000002400 */
[----:B------:R-:W-:Y:S02]  /*10e50*/  IMAD.IADD R2, R225, 0x1, -R24 ;  /* 0x00000001e1027824 */ /* 0x000fe400078e0a18 */
[----:B-1----:R-:W-:Y:S01]  /*10e60*/  FMUL.FTZ R20, R54, UR7 ;  /* 0x0000000736147c20 */ /* 0x002fe20008410000 */
[----:B------:R-:W-:-:S04]  /*10e70*/  IABS R0, R0 ;  /* 0x0000000000007213 */ /* 0x000fc80000000000 */
[----:B------:R1:W2:Y:S01]  /*10e80*/  MUFU.TANH R25, R20 ;  /* 0x0000001400197308 */ /* 0x0002a20000002400 */
[----:B------:R-:W-:-:S05]  /*10e90*/  IMAD.MOV.U32 R22, RZ, RZ, R0 ;  /* 0x000000ffff167224 */ /* 0x000fca00078e0000 */
[----:B------:R-:W-:Y:S02]  /*10ea0*/  I2FP.F32.S32 R22, R22 ;  /* 0x0000001600167245 */ /* 0x000fe40000201400 */
[----:B------:R-:W-:Y:S03]  /*10eb0*/  MUFU.TANH R40, R180 ;  /* 0x000000b400287308 */ /* 0x000fe60000002400 */
[----:B------:R-:W-:-:S05]  /*10ec0*/  FFMA.FTZ R51, R22, -UR6, R51 ;  /* 0x8000000616337c23 */ /* 0x000fca0008010033 */
[----:B------:R-:W3:Y:S01]  /*10ed0*/  MUFU.TANH R54, R58 ;  /* 0x0000003a00367308 */ /* 0x000ee20000002400 */
[----:B------:R-:W-:Y:S02]  /*10ee0*/  FSEL R65, R51, -INF , !P1 ;  /* 0xff80000033417808 */ /* 0x000fe40004800000 */
[----:B-1----:R-:W-:Y:S02]  /*10ef0*/  IABS R20, R3 ;  /* 0x0000000300147213 */ /* 0x002fe40000000000 */
[----:B------:R-:W-:Y:S02]  /*10f00*/  IABS R3, R2 ;  /* 0x0000000200037213 */ /* 0x000fe40000000000 */
[----:B------:R-:W-:Y:S01]  /*10f10*/  IABS R2, R21 ;  /* 0x0000001500027213 */ /* 0x000fe20000000000 */
[----:B------:R-:W-:Y:S02]  /*10f20*/  MUFU.TANH R58, R181 ;  /* 0x000000b5003a7308 */ /* 0x000fe40000002400 */
[----:B------:R-:W-:-:S02]  /*10f30*/  IMAD.MOV.U32 R21, RZ, RZ, R3 ;  /* 0x000000ffff157224 */ /* 0x000fc400078e0003 */
[----:B------:R-:W-:Y:S01]  /*10f40*/  IMAD.MOV.U32 R0, RZ, RZ, R2 ;  /* 0x000000ffff007224 */ /* 0x000fe200078e0002 */
[----:B------:R-:W-:Y:S01]  /*10f50*/  I2FP.F32.S32 R2, R20 ;  /* 0x0000001400027245 */ /* 0x000fe20000201400 */
[----:B------:R-:W-:Y:S01]  /*10f60*/  IMAD.MOV.U32 R3, RZ, RZ, R23 ;  /* 0x000000ffff037224 */ /* 0x000fe200078e0017 */
[----:B------:R-:W-:Y:S01]  /*10f70*/  I2FP.F32.S32 R21, R21 ;  /* 0x0000001500157245 */ /* 0x000fe20000201400 */
[----:B------:R-:W-:Y:S01]  /*10f80*/  IMAD.IADD R20, R225, 0x1, -R30 ;  /* 0x00000001e1147824 */ /* 0x000fe200078e0a1e */
[----:B------:R-:W-:Y:S01]  /*10f90*/  MUFU.TANH R55, R100 ;  /* 0x0000006400377308 */ /* 0x000fe20000002400 */
[----:B--2---:R-:W-:Y:S01]  /*10fa0*/  FFMA.FTZ R52, R2, -UR6, R25 ;  /* 0x8000000602347c23 */ /* 0x004fe20008010019 */
[----:B------:R-:W-:Y:S01]  /*10fb0*/  I2FP.F32.S32 R2, R0 ;  /* 0x0000000000027245 */ /* 0x000fe20000201400 */
[----:B------:R-:W-:Y:S01]  /*10fc0*/  FFMA.FTZ R43, R21, -UR6, R49 ;  /* 0x80000006152b7c23 */ /* 0x000fe20008010031 */
[----:B------:R-:W-:Y:S01]  /*10fd0*/  I2FP.F32.S32 R0, R3 ;  /* 0x0000000300007245 */ /* 0x000fe20000201400 */
[C---:B------:R-:W-:Y:S01]  /*10fe0*/  IMAD.IADD R21, R225.reuse, 0x1, -R35 ;  /* 0x00000001e1157824 */ /* 0x040fe200078e0a23 */
[----:B------:R-:W-:Y:S01]  /*10ff0*/  FSEL R63, R52, -INF , !P0 ;  /* 0xff800000343f7808 */ /* 0x000fe20004000000 */
[----:B------:R-:W-:Y:S01]  /*11000*/  FFMA.FTZ R46, R2, -UR6, R46 ;  /* 0x80000006022e7c23 */ /* 0x000fe2000801002e */
[----:B------:R-:W-:-:S02]  /*11010*/  IMAD.IADD R2, R225, 0x1, -R33 ;  /* 0x00000001e1027824 */ /* 0x000fc400078e0a21 */
[----:B------:R-:W-:Y:S01]  /*11020*/  FFMA.FTZ R50, R0, -UR6, R50 ;  /* 0x8000000600327c23 */ /* 0x000fe20008010032 */
[C---:B------:R-:W-:Y:S01]  /*11030*/  IMAD.IADD R0, R225.reuse, 0x1, -R27 ;  /* 0x00000001e1007824 */ /* 0x040fe200078e0a1b */
[----:B------:R-:W1:Y:S01]  /*11040*/  MUFU.TANH R25, R57 ;  /* 0x0000003900197308 */ /* 0x000e620000002400 */
[C---:B------:R-:W-:Y:S01]  /*11050*/  IMAD.IADD R23, R225.reuse, 0x1, -R39 ;  /* 0x00000001e1177824 */ /* 0x040fe200078e0a27 */
[----:B------:R-:W-:Y:S01]  /*11060*/  IABS R22, R2 ;  /* 0x0000000200167213 */ /* 0x000fe20000000000 */
[----:B------:R-:W-:Y:S01]  /*11070*/  FMUL.FTZ R52, R190, UR7 ;  /* 0x00000007be347c20 */ /* 0x000fe20008410000 */
        /* <DEDUP_REMOVED lines=23> */
[----:B------:R-:W-:Y:S01]  /*111f0*/  IABS R21, R3 ;  /* 0x0000000300157213 */ /* 0x000fe20000000000 */
[----:B------:R2:W4:Y:S01]  /*11200*/  MUFU.TANH R23, R62 ;  /* 0x0000003e00177308 */ /* 0x0005220000002400 */
[----:B------:R-:W-:-:S02]  /*11210*/  IABS R0, R0 ;  /* 0x0000000000007213 */ /* 0x000fc40000000000 */
[----:B------:R-:W-:-:S03]  /*11220*/  IABS R3, R2 ;  /* 0x0000000200037213 */ /* 0x000fc60000000000 */
[----:B------:R-:W-:Y:S01]  /*11230*/  IMAD.MOV.U32 R2, RZ, RZ, R0 ;  /* 0x000000ffff027224 */ /* 0x000fe200078e0000 */
[----:B------:R-:W-:Y:S01]  /*11240*/  IABS R0, R20 ;  /* 0x0000001400007213 */ /* 0x000fe20000000000 */
[----:B------:R-:W-:Y:S01]  /*11250*/  MUFU.TANH R52, R52 ;  /* 0x0000003400347308 */ /* 0x000fe20000002400 */
[----:B------:R-:W-:Y:S02]  /*11260*/  IABS R20, R22 ;  /* 0x0000001600147213 */ /* 0x000fe40000000000 */
[----:B------:R-:W-:Y:S01]  /*11270*/  I2FP.F32.S32 R22, R2 ;  /* 0x0000000200167245 */ /* 0x000fe20000201400 */
[----:B------:R-:W-:Y:S01]  /*11280*/  IMAD.MOV.U32 R2, RZ, RZ, R0 ;  /* 0x000000ffff027224 */ /* 0x000fe200078e0000 */
[----:B------:R-:W-:Y:S01]  /*11290*/  I2FP.F32.S32 R3, R3 ;  /* 0x0000000300037245 */ /* 0x000fe20000201400 */
[----:B------:R-:W-:Y:S01]  /*112a0*/  IMAD.MOV.U32 R0, RZ, RZ, R20 ;  /* 0x000000ffff007224 */ /* 0x000fe200078e0014 */
[----:B------:R-:W-:Y:S01]  /*112b0*/  I2FP.F32.S32 R20, R21 ;  /* 0x0000001500147245 */ /* 0x000fe20000201400 */
[----:B------:R-:W-:Y:S01]  /*112c0*/  FFMA.FTZ R37, R22, -UR6, R37 ;  /* 0x8000000616257c23 */ /* 0x000fe20008010025 */
[----:B------:R-:W-:Y:S01]  /*112d0*/  I2FP.F32.S32 R2, R2 ;  /* 0x0000000200027245 */ /* 0x000fe20000201400 */
[----:B---3--:R-:W-:Y:S01]  /*112e0*/  FFMA.FTZ R22, R3, -UR6, R54 ;  /* 0x8000000603167c23 */ /* 0x008fe20008010036 */
[----:B------:R-:W-:Y:S01]  /*112f0*/  I2FP.F32.S32 R0, R0 ;  /* 0x0000000000007245 */ /* 0x000fe20000201400 */
[----:B-1----:R-:W-:Y:S01]  /*11300*/  FFMA.FTZ R21, R20, -UR6, R25 ;  /* 0x8000000614157c23 */ /* 0x002fe20008010019 */
[----:B--2---:R-:W-:Y:S01]  /*11310*/  FSEL R62, R53, -INF , !P5 ;  /* 0xff800000353e7808 */ /* 0x004fe20006800000 */
[----:B------:R-:W-:-:S02]  /*11320*/  IMAD.IADD R3, R225, 0x1, -R26 ;  /* 0x00000001e1037824 */ /* 0x000fc400078e0a1a */
[----:B----4-:R-:W-:Y:S01]  /*11330*/  FFMA.FTZ R23, R2, -UR6, R23 ;  /* 0x8000000602177c23 */ /* 0x010fe20008010017 */
[----:B------:R-:W-:Y:S01]  /*11340*/  FFMA.FTZ R40, R0, -UR6, R40 ;  /* 0x8000000600287c23 */ /* 0x000fe20008010028 */
[C---:B------:R-:W-:Y:S01]  /*11350*/  VIADD R0, R225.reuse, -UR4 ;  /* 0x80000004e1007c36 */ /* 0x040fe20008000000 */
[----:B------:R-:W1:Y:S01]  /*11360*/  MUFU.TANH R53, R101 ;  /* 0x0000006500357308 */ /* 0x000e620000002400 */
[C---:B------:R-:W-:Y:S02]  /*11370*/  VIADD R25, R225.reuse, 0x48 ;  /* 0x00000048e1197836 */ /* 0x040fe40000000000 */
[C---:B------:R-:W-:Y:S01]  /*11380*/  IMAD.IADD R2, R225.reuse, 0x1, -R32 ;  /* 0x00000001e1027824 */ /* 0x040fe200078e0a20 */
[C---:B------:R-:W-:Y:S01]  /*11390*/  ISETP.GT.AND P5, PT, R0.reuse, R19, PT ;  /* 0x000000130000720c */ /* 0x040fe20003fa4270 */
[----:B------:R-:W-:Y:S01]  /*113a0*/  IMAD.IADD R20, R225, 0x1, -R29 ;  /* 0x00000001e1147824 */ /* 0x000fe200078e0a1d */
[----:B------:R-:W-:Y:S01]  /*113b0*/  ISETP.GT.AND P0, PT, R0, R17, PT ;  /* 0x000000110000720c */ /* 0x000fe20003f04270 */
[----:B------:R-:W-:Y:S01]  /*113c0*/  IMAD.IADD R24, R25, 0x1, -R24 ;  /* 0x0000000119187824 */ /* 0x000fe200078e0a18 */
[----:B------:R-:W-:-:S02]  /*113d0*/  FSEL R43, R43, -INF , !P5 ;  /* 0xff8000002b2b7808 */ /* 0x000fc40006800000 */
[----:B------:R-:W-:Y:S02]  /*113e0*/  ISETP.GT.AND P5, PT, R0, R15, PT ;  /* 0x0000000f0000720c */ /* 0x000fe40003fa4270 */
[----:B------:R-:W-:Y:S02]  /*113f0*/  FSEL R46, R46, -INF , !P0 ;  /* 0xff8000002e2e7808 */ /* 0x000fe40004000000 */
        /* <DEDUP_REMOVED lines=9> */
[----:B------:R-:W-:-:S02]  /*11490*/  ISETP.GT.AND P1, PT, R0, R13, PT ;  /* 0x0000000d0000720c */ /* 0x000fc40003f24270 */
[----:B------:R-:W-:Y:S02]  /*114a0*/  FSEL R44, R44, -INF , !P0 ;  /* 0xff8000002c2c7808 */ /* 0x000fe40004000000 */
[----:B------:R-:W-:Y:S02]  /*114b0*/  FSEL R51, R21, -INF , !P5 ;  /* 0xff80000015337808 */ /* 0x000fe40006800000 */
[C---:B------:R-:W-:Y:S02]  /*114c0*/  ISETP.GT.AND P0, PT, R0.reuse, R8, PT ;  /* 0x000000080000720c */ /* 0x040fe40003f04270 */
[----:B------:R-:W-:Y:S02]  /*114d0*/  IABS R21, R3 ;  /* 0x0000000300157213 */ /* 0x000fe40000000000 */
[----:B------:R-:W-:Y:S02]  /*114e0*/  FSEL R47, R47, -INF , !P1 ;  /* 0xff8000002f2f7808 */ /* 0x000fe40004800000 */
[----:B------:R-:W-:-:S02]  /*114f0*/  ISETP.GT.AND P1, PT, R0, R10, PT ;  /* 0x0000000a0000720c */ /* 0x000fc40003f24270 */
[----:B------:R-:W-:Y:S01]  /*11500*/  FSEL R56, R22, -INF , !P0 ;  /* 0xff80000016387808 */ /* 0x000fe20004000000 */
[----:B------:R-:W-:Y:S01]  /*11510*/  IMAD.MOV.U32 R22, RZ, RZ, R21 ;  /* 0x000000ffff167224 */ /* 0x000fe200078e0015 */
[----:B------:R-:W-:Y:S02]  /*11520*/  IABS R3, R2 ;  /* 0x0000000200037213 */ /* 0x000fe40000000000 */
[----:B------:R-:W-:Y:S02]  /*11530*/  FSEL R37, R37, -INF , !P1 ;  /* 0xff80000025257808 */ /* 0x000fe40004800000 */
[----:B------:R-:W-:Y:S01]  /*11540*/  IABS R2, R20 ;  /* 0x0000001400027213 */ /* 0x000fe20000000000 */
[----:B------:R-:W-:Y:S01]  /*11550*/  IMAD.MOV.U32 R21, RZ, RZ, R3 ;  /* 0x000000ffff157224 */ /* 0x000fe200078e0003 */
[C---:B------:R-:W-:Y:S02]  /*11560*/  ISETP.GT.AND P1, PT, R0.reuse, R7, PT ;  /* 0x000000070000720c */ /* 0x040fe40003f24270 */
[----:B------:R-:W-:-:S02]  /*11570*/  ISETP.GT.AND P5, PT, R0, R6, PT ;  /* 0x000000060000720c */ /* 0x000fc40003fa4270 */
[----:B------:R-:W-:Y:S01]  /*11580*/  IABS R20, R24 ;  /* 0x0000001800147213 */ /* 0x000fe20000000000 */
[----:B------:R-:W-:Y:S01]  /*11590*/  FMUL.FTZ R24, R187, UR7 ;  /* 0x00000007bb187c20 */ /* 0x000fe20008410000 */
[----:B------:R-:W-:Y:S02]  /*115a0*/  I2FP.F32.S32 R22, R22 ;  /* 0x0000001600167245 */ /* 0x000fe40000201400 */
[----:B------:R-:W-:Y:S01]  /*115b0*/  FSEL R57, R23, -INF , !P1 ;  /* 0xff80000017397808 */ /* 0x000fe20004800000 */
[----:B------:R-:W-:Y:S01]  /*115c0*/  IMAD.MOV.U32 R3, RZ, RZ, R20 ;  /* 0x000000ffff037224 */ /* 0x000fe200078e0014 */
[----:B------:R-:W-:Y:S01]  /*115d0*/  FSEL R54, R40, -INF , !P5 ;  /* 0xff80000028367808 */ /* 0x000fe20006800000 */
[----:B------:R-:W-:Y:S01]  /*115e0*/  MUFU.TANH R24, R24 ;  /* 0x0000001800187308 */ /* 0x000fe20000002400 */
[C---:B------:R-:W-:Y:S02]  /*115f0*/  ISETP.GT.AND P0, PT, R0.reuse, R5, PT ;  /* 0x000000050000720c */ /* 0x040fe40003f04270 */
[----:B------:R-:W-:-:S02]  /*11600*/  ISETP.GT.AND P1, PT, R0, R18, PT ;  /* 0x000000120000720c */ /* 0x000fc40003f24270 */
[----:B------:R-:W-:Y:S02]  /*11610*/  ISETP.GT.AND P5, PT, R0, R4, PT ;  /* 0x000000040000720c */ /* 0x000fe40003fa4270 */
[----:B------:R-:W-:Y:S02]  /*11620*/  I2FP.F32.S32 R0, R2 ;  /* 0x0000000200007245 */ /* 0x000fe40000201400 */
[----:B------:R-:W-:Y:S01]  /*11630*/  I2FP.F32.S32 R20, R21 ;  /* 0x0000001500147245 */ /* 0x000fe20000201400 */
[----:B------:R-:W-:Y:S01]  /*11640*/  FFMA.FTZ R21, R22, -UR6, R58 ;  /* 0x8000000616157c23 */ /* 0x000fe2000801003a */
[----:B------:R-:W-:Y:S01]  /*11650*/  FMUL.FTZ R22, R191, UR7 ;  /* 0x00000007bf167c20 */ /* 0x000fe20008410000 */
[----:B------:R-:W-:Y:S01]  /*11660*/  I2FP.F32.S32 R2, R3 ;  /* 0x0000000300027245 */ /* 0x000fe20000201400 */
[----:B-1----:R-:W-:Y:S01]  /*11670*/  FFMA.FTZ R0, R0, -UR6, R53 ;  /* 0x8000000600007c23 */ /* 0x002fe20008010035 */
[----:B------:R-:W-:-:S03]  /*11680*/  FFMA.FTZ R3, R20, -UR6, R55 ;  /* 0x8000000614037c23 */ /* 0x000fc60008010037 */
[----:B------:R-:W-:Y:S01]  /*11690*/  FFMA.FTZ R20, R2, -UR6, R52 ;  /* 0x8000000602147c23 */ /* 0x000fe20008010034 */
[----:B------:R-:W1:Y:S01]  /*116a0*/  MUFU.TANH R22, R22 ;  /* 0x0000001600167308 */ /* 0x000e620000002400 */
[----:B------:R-:W-:Y:S01]  /*116b0*/  FSEL R52, R21, -INF , !P0 ;  /* 0xff80000015347808 */ /* 0x000fe20004000000 */
[C---:B------:R-:W-:Y:S01]  /*116c0*/  IMAD.IADD R2, R25.reuse, 0x1, -R28 ;  /* 0x0000000119027824 */ /* 0x040fe200078e0a1c */
[----:B------:R-:W-:Y:S01]  /*116d0*/  FSEL R59, R0, -INF , !P5 ;  /* 0xff800000003b7808 */ /* 0x000fe20006800000 */
[----:B------:R-:W-:Y:S01]  /*116e0*/  VIADD R0, R25, -UR4 ;  /* 0x8000000419007c36 */ /* 0x000fe20008000000 */
[----:B------:R-:W-:Y:S02]  /*116f0*/  ISETP.GE.AND P0, PT, R19, R229, PT ;  /* 0x000000e51300720c */ /* 0x000fe40003f06270 */
[----:B------:R-:W-:Y:S02]  /*11700*/  FSEL R58, R3, -INF , !P1 ;  /* 0xff800000033a7808 */ /* 0x000fe40004800000 */
[----:B------:R-:W-:-:S02]  /*11710*/  ISETP.GE.AND P1, PT, R19, R231, PT ;  /* 0x000000e71300720c */ /* 0x000fc40003f26270 */
[----:B------:R-:W-:Y:S02]  /*11720*/  FSEL R43, R43, -INF , !P0 ;  /* 0xff8000002b2b7808 */ /* 0x000fe40004000000 */
[----:B------:R-:W-:Y:S02]  /*11730*/  ISETP.GT.AND P0, PT, R0, R19, PT ;  /* 0x000000130000720c */ /* 0x000fe40003f04270 */
[----:B------:R-:W-:Y:S02]  /*11740*/  IABS R2, R2 ;  /* 0x0000000200027213 */ /* 0x000fe40000000000 */
[----:B------:R-:W-:Y:S02]  /*11750*/  FSEL R61, R61, -INF , !P1 ;  /* 0xff8000003d3d7808 */ /* 0x000fe40004800000 */
[----:B------:R-:W-:Y:S02]  /*11760*/  ISETP.GE.AND P1, PT, R19, R232, PT ;  /* 0x000000e81300720c */ /* 0x000fe40003f26270 */
[----:B------:R-:W-:-:S02]  /*11770*/  FSEL R3, R20, -INF , !P0 ;  /* 0xff80000014037808 */ /* 0x000fc40004000000 */
[----:B------:R-:W-:Y:S01]  /*11780*/  ISETP.GE.AND P5, PT, R19, R230, PT ;  /* 0x000000e61300720c */ /* 0x000fe20003fa6270 */
[----:B------:R-:W-:Y:S01]  /*11790*/  FMUL.FTZ R19, R198, UR7 ;  /* 0x00000007c6137c20 */ /* 0x000fe20008410000 */
[----:B------:R-:W-:Y:S02]  /*117a0*/  I2FP.F32.S32 R2, R2 ;  /* 0x0000000200027245 */ /* 0x000fe40000201400 */
[----:B------:R-:W-:Y:S02]  /*117b0*/  ISETP.GE.AND P0, PT, R17, R231, PT ;  /* 0x000000e71100720c */ /* 0x000fe40003f06270 */
[----:B------:R-:W-:Y:S01]  /*117c0*/  FSEL R23, R3, -INF , !P1 ;  /* 0xff80000003177808 */ /* 0x000fe20004800000 */
[----:B------:R-:W-:Y:S01]  /*117d0*/  FMUL.FTZ R3, R186, UR7 ;  /* 0x00000007ba037c20 */ /* 0x000fe20008410000 */
[----:B------:R-:W-:Y:S01]  /*117e0*/  FSEL R21, R184, -INF , !P5 ;  /* 0xff800000b8157808 */ /* 0x000fe20006800000 */
[----:B-1----:R-:W-:Y:S01]  /*117f0*/  FFMA.FTZ R2, R2, -UR6, R22 ;  /* 0x8000000602027c23 */ /* 0x002fe20008010016 */
[----:B------:R-:W-:Y:S01]  /*11800*/  ISETP.GE.AND P5, PT, R17, R229, PT ;  /* 0x000000e51100720c */ /* 0x000fe20003fa6270 */
[----:B------:R1:W2:Y:S01]  /*11810*/  MUFU.TANH R28, R3 ;  /* 0x00000003001c7308 */ /* 0x0002a20000002400 */
[----:B------:R-:W-:-:S02]  /*11820*/  FSEL R55, R60, -INF , !P0 ;  /* 0xff8000003c377808 */ /* 0x000fc40004000000 */
[----:B------:R-:W-:Y:S02]  /*11830*/  ISETP.GT.AND P0, PT, R0, R17, PT ;  /* 0x000000110000720c */ /* 0x000fe40003f04270 */
[----:B------:R-:W-:Y:S02]  /*11840*/  FSEL R40, R46, -INF , !P5 ;  /* 0xff8000002e287808 */ /* 0x000fe40006800000 */
[C---:B------:R-:W-:Y:S02]  /*11850*/  ISETP.GE.AND P1, PT, R17.reuse, R230, PT ;  /* 0x000000e61100720c */ /* 0x040fe40003f26270 */
[----:B------:R-:W-:Y:S02]  /*11860*/  ISETP.GE.AND P5, PT, R17, R232, PT ;  /* 0x000000e81100720c */ /* 0x000fe40003fa6270 */
[----:B------:R-:W-:Y:S01]  /*11870*/  FSEL R17, R2, -INF , !P0 ;  /* 0xff80000002117808 */ /* 0x000fe20004000000 */
[----:B------:R-:W-:Y:S01]  /*11880*/  IMAD.IADD R2, R25, 0x1, -R33 ;  /* 0x0000000119027824 */ /* 0x000fe200078e0a21 */
[----:B------:R-:W-:-:S02]  /*11890*/  FSEL R20, R189, -INF , !P1 ;  /* 0xff800000bd147808 */ /* 0x000fc40004800000 */
[----:B------:R-:W-:Y:S02]  /*118a0*/  FSEL R22, R17, -INF , !P5 ;  /* 0xff80000011167808 */ /* 0x000fe40006800000 */
[----:B------:R-:W-:Y:S01]  /*118b0*/  IABS R2, R2 ;  /* 0x0000000200027213 */ /* 0x000fe20000000000 */
[----:B-1----:R-:W-:Y:S01]  /*118c0*/  IMAD.IADD R3, R25, 0x1, -R31 ;  /* 0x0000000119037824 */ /* 0x002fe200078e0a1f */
[C---:B------:R-:W-:Y:S02]  /*118d0*/  ISETP.GE.AND P1, PT, R16.reuse, R229, PT ;  /* 0x000000e51000720c */ /* 0x040fe40003f26270 */
[----:B------:R-:W-:Y:S02]  /*118e0*/  ISETP.GE.AND P0, PT, R16, R231, PT ;  /* 0x000000e71000720c */ /* 0x000fe40003f06270 */
[----:B------:R-:W-:Y:S02]  /*118f0*/  IABS R3, R3 ;  /* 0x0000000300037213 */ /* 0x000fe40000000000 */
[----:B------:R-:W-:-:S02]  /*11900*/  FSEL R46, R50, -INF , !P1 ;  /* 0xff800000322e7808 */ /* 0x000fc40004800000 */
[----:B------:R-:W-:Y:S02]  /*11910*/  I2FP.F32.S32 R17, R3 ;  /* 0x0000000300117245 */ /* 0x000fe40000201400 */
[----:B------:R-:W-:Y:S01]  /*11920*/  I2FP.F32.S32 R3, R2 ;  /* 0x0000000200037245 */ /* 0x000fe20000201400 */
[----:B------:R-:W-:Y:S01]  /*11930*/  IMAD.IADD R2, R25, 0x1, -R27 ;  /* 0x0000000119027824 */ /* 0x000fe200078e0a1b */
[----:B------:R-:W-:Y:S01]  /*11940*/  FSEL R60, R64, -INF , !P0 ;  /* 0xff800000403c7808 */ /* 0x000fe20004000000 */
[----:B------:R1:W3:Y:S01]  /*11950*/  MUFU.TANH R27, R19 ;  /* 0x00000013001b7308 */ /* 0x0002e20000002400 */
[C---:B------:R-:W-:Y:S02]  /*11960*/  ISETP.GE.AND P5, PT, R16.reuse, R230, PT ;  /* 0x000000e61000720c */ /* 0x040fe40003fa6270 */
[----:B------:R-:W-:Y:S02]  /*11970*/  ISETP.GE.AND P1, PT, R16, R232, PT ;  /* 0x000000e81000720c */ /* 0x000fe40003f26270 */
[----:B------:R-:W-:Y:S01]  /*11980*/  ISETP.GT.AND P0, PT, R0, R16, PT ;  /* 0x000000100000720c */ /* 0x000fe20003f04270 */
[----:B--2---:R-:W-:Y:S01]  /*11990*/  FFMA.FTZ R16, R17, -UR6, R28 ;  /* 0x8000000611107c23 */ /* 0x004fe2000801001c */
[----:B------:R-:W-:Y:S01]  /*119a0*/  FFMA.FTZ R17, R3, -UR6, R24 ;  /* 0x8000000603117c23 */ /* 0x000fe20008010018 */
[----:B------:R-:W-:Y:S01]  /*119b0*/  FMUL.FTZ R28, R199, UR7 ;  /* 0x00000007c71c7c20 */ /* 0x000fe20008410000 */
[----:B------:R-:W-:-:S02]  /*119c0*/  IABS R2, R2 ;  /* 0x0000000200027213 */ /* 0x000fc40000000000 */
[----:B------:R-:W-:Y:S02]  /*119d0*/  FSEL R3, R16, -INF , !P0 ;  /* 0xff80000010037808 */ /* 0x000fe40004000000 */
[----:B------:R-:W-:Y:S01]  /*119e0*/  ISETP.GE.AND P0, PT, R15, R231, PT ;  /* 0x000000e70f00720c */ /* 0x000fe20003f06270 */
[----:B------:R-:W2:Y:S01]  /*119f0*/  MUFU.TANH R28, R28 ;  /* 0x0000001c001c7308 */ /* 0x000ea20000002400 */
[----:B------:R-:W-:Y:S02]  /*11a00*/  FSEL R24, R3, -INF , !P1 ;  /* 0xff80000003187808 */ /* 0x000fe40004800000 */
[----:B------:R-:W-:Y:S01]  /*11a10*/  I2FP.F32.S32 R3, R2 ;  /* 0x0000000200037245 */ /* 0x000fe20000201400 */
[----:B------:R-:W-:Y:S01]  /*11a20*/  IMAD.IADD R2, R25, 0x1, -R30 ;  /* 0x0000000119027824 */ /* 0x000fe200078e0a1e */
[----:B-1----:R-:W-:Y:S02]  /*11a30*/  FSEL R19, R196, -INF , !P5 ;  /* 0xff800000c4137808 */ /* 0x002fe40006800000 */
[----:B------:R-:W-:-:S02]  /*11a40*/  ISETP.GE.AND P5, PT, R15, R229, PT ;  /* 0x000000e50f00720c */ /* 0x000fc40003fa6270 */
[----:B------:R-:W-:Y:S02]  /*11a50*/  FSEL R53, R66, -INF , !P0 ;  /* 0xff80000042357808 */ /* 0x000fe40004000000 */
[----:B------:R-:W-:Y:S02]  /*11a60*/  FSEL R33, R49, -INF , !P5 ;  /* 0xff80000031217808 */ /* 0x000fe40006800000 */
[C---:B------:R-:W-:Y:S02]  /*11a70*/  ISETP.GE.AND P1, PT, R15.reuse, R230, PT ;  /* 0x000000e60f00720c */ /* 0x040fe40003f26270 */
[----:B------:R-:W-:Y:S02]  /*11a80*/  ISETP.GE.AND P5, PT, R15, R232, PT ;  /* 0x000000e80f00720c */ /* 0x000fe40003fa6270 */
[----:B------:R-:W-:Y:S01]  /*11a90*/  ISETP.GT.AND P0, PT, R0, R15, PT ;  /* 0x0000000f0000720c */ /* 0x000fe20003f04270 */
[----:B---3--:R-:W-:Y:S01]  /*11aa0*/  FFMA.FTZ R15, R3, -UR6, R27 ;  /* 0x80000006030f7c23 */ /* 0x008fe2000801001b */
[----:B------:R-:W-:Y:S01]  /*11ab0*/  FMUL.FTZ R27, R202, UR7 ;  /* 0x00000007ca1b7c20 */ /* 0x000fe20008410000 */
[----:B------:R-:W-:-:S02]  /*11ac0*/  IABS R2, R2 ;  /* 0x0000000200027213 */ /* 0x000fc40000000000 */
[----:B------:R-:W-:Y:S02]  /*11ad0*/  FSEL R3, R17, -INF , !P0 ;  /* 0xff80000011037808 */ /* 0x000fe40004000000 */
[----:B------:R-:W-:Y:S01]  /*11ae0*/  FSEL R16, R200, -INF , !P1 ;  /* 0xff800000c8107808 */ /* 0x000fe20004800000 */
[----:B------:R-:W1:Y:S01]  /*11af0*/  MUFU.TANH R27, R27 ;  /* 0x0000001b001b7308 */ /* 0x000e620000002400 */
[C---:B------:R-:W-:Y:S02]  /*11b00*/  ISETP.GE.AND P0, PT, R14.reuse, R229, PT ;  /* 0x000000e50e00720c */ /* 0x040fe40003f06270 */
[----:B------:R-:W-:Y:S02]  /*11b10*/  ISETP.GE.AND P1, PT, R14, R231, PT ;  /* 0x000000e70e00720c */ /* 0x000fe40003f26270 */
[----:B------:R-:W-:Y:S01]  /*11b20*/  FSEL R17, R3, -INF , !P5 ;  /* 0xff80000003117808 */ /* 0x000fe20006800000 */
[----:B------:R-:W-:Y:S01]  /*11b30*/  IMAD.IADD R3, R25, 0x1, -R35 ;  /* 0x0000000119037824 */ /* 0x000fe200078e0a23 */
[----:B------:R-:W-:-:S02]  /*11b40*/  I2FP.F32.S32 R2, R2 ;  /* 0x0000000200027245 */ /* 0x000fc40000201400 */
[----:B------:R-:W-:Y:S02]  /*11b50*/  FSEL R176, R48, -INF , !P0 ;  /* 0xff80000030b07808 */ /* 0x000fe40004000000 */
[----:B------:R-:W-:Y:S02]  /*11b60*/  ISETP.GE.AND P5, PT, R14, R230, PT ;  /* 0x000000e60e00720c */ /* 0x000fe40003fa6270 */
[----:B------:R-:W-:Y:S02]  /*11b70*/  ISETP.GT.AND P0, PT, R0, R14, PT ;  /* 0x0000000e0000720c */ /* 0x000fe40003f04270 */
[----:B------:R-:W-:Y:S02]  /*11b80*/  FSEL R179, R67, -INF , !P1 ;  /* 0xff80000043b37808 */ /* 0x000fe40004800000 */
[----:B------:R-:W-:Y:S01]  /*11b90*/  ISETP.GE.AND P1, PT, R14, R232, PT ;  /* 0x000000e80e00720c */ /* 0x000fe20003f26270 */
[----:B--2---:R-:W-:Y:S01]  /*11ba0*/  FFMA.FTZ R14, R2, -UR6, R28 ;  /* 0x80000006020e7c23 */ /* 0x004fe2000801001c */
        /* <DEDUP_REMOVED lines=8> */
[----:B-1----:R-:W-:Y:S01]  /*11c30*/  FFMA.FTZ R3, R2, -UR6, R27 ;  /* 0x8000000602037c23 */ /* 0x002fe2000801001b */
[----:B------:R-:W-:Y:S02]  /*11c40*/  FSEL R111, R102, -INF , !P5 ;  /* 0xff800000666f7808 */ /* 0x000fe40006800000 */
[C---:B------:R-:W-:Y:S02]  /*11c50*/  ISETP.GE.AND P1, PT, R13.reuse, R230, PT ;  /* 0x000000e60d00720c */ /* 0x040fe40003f26270 */
[----:B------:R-:W-:Y:S02]  /*11c60*/  ISETP.GT.AND P0, PT, R0, R13, PT ;  /* 0x0000000d0000720c */ /* 0x000fe40003f04270 */
[----:B------:R-:W-:Y:S01]  /*11c70*/  ISETP.GE.AND P5, PT, R13, R232, PT ;  /* 0x000000e80d00720c */ /* 0x000fe20003fa6270 */
[----:B------:R-:W-:Y:S01]  /*11c80*/  FMUL.FTZ R13, R203, UR7 ;  /* 0x00000007cb0d7c20 */ /* 0x000fe20008410000 */
[----:B------:R-:W-:-:S02]  /*11c90*/  FSEL R2, R14, -INF , !P0 ;  /* 0xff8000000e027808 */ /* 0x000fc40004000000 */
[----:B------:R-:W-:Y:S02]  /*11ca0*/  ISETP.GE.AND P0, PT, R12, R229, PT ;  /* 0x000000e50c00720c */ /* 0x000fe40003f06270 */
[----:B------:R-:W-:Y:S01]  /*11cb0*/  FSEL R47, R204, -INF , !P1 ;  /* 0xff800000cc2f7808 */ /* 0x000fe20004800000 */
[----:B------:R-:W1:Y:S01]  /*11cc0*/  MUFU.TANH R13, R13 ;  /* 0x0000000d000d7308 */ /* 0x000e620000002400 */
[----:B------:R-:W-:Y:S02]  /*11cd0*/  ISETP.GE.AND P1, PT, R12, R231, PT ;  /* 0x000000e70c00720c */ /* 0x000fe40003f26270 */
[----:B------:R-:W-:Y:S02]  /*11ce0*/  FSEL R107, R45, -INF , !P0 ;  /* 0xff8000002d6b7808 */ /* 0x000fe40004000000 */
[----:B------:R-:W-:Y:S01]  /*11cf0*/  FSEL R67, R2, -INF , !P5 ;  /* 0xff80000002437808 */ /* 0x000fe20006800000 */
[----:B------:R-:W-:Y:S01]  /*11d00*/  IMAD.IADD R2, R25, 0x1, -R39 ;  /* 0x0000000119027824 */ /* 0x000fe200078e0a27 */
[----:B------:R-:W-:-:S02]  /*11d10*/  ISETP.GT.AND P0, PT, R0, R12, PT ;  /* 0x0000000c0000720c */ /* 0x000fc40003f04270 */
[----:B------:R-:W-:Y:S02]  /*11d20*/  FSEL R109, R103, -INF , !P1 ;  /* 0xff800000676d7808 */ /* 0x000fe40004800000 */
[----:B------:R-:W-:Y:S02]  /*11d30*/  ISETP.GE.AND P1, PT, R12, R232, PT ;  /* 0x000000e80c00720c */ /* 0x000fe40003f26270 */
[----:B------:R-:W-:Y:S02]  /*11d40*/  FSEL R3, R3, -INF , !P0 ;  /* 0xff80000003037808 */ /* 0x000fe40004000000 */
[----:B------:R-:W-:Y:S02]  /*11d50*/  IABS R2, R2 ;  /* 0x0000000200027213 */ /* 0x000fe40000000000 */
[----:B------:R-:W-:Y:S01]  /*11d60*/  FSEL R100, R3, -INF , !P1 ;  /* 0xff80000003647808 */ /* 0x000fe20004800000 */
[----:B------:R-:W-:Y:S01]  /*11d70*/  FMUL.FTZ R3, R206, UR7 ;  /* 0x00000007ce037c20 */ /* 0x000fe20008410000 */
[----:B------:R-:W-:Y:S01]  /*11d80*/  ISETP.GE.AND P5, PT, R12, R230, PT ;  /* 0x000000e60c00720c */ /* 0x000fe20003fa6270 */
[----:B------:R-:W-:Y:S01]  /*11d90*/  FMUL.FTZ R12, R207, UR7 ;  /* 0x00000007cf0c7c20 */ /* 0x000fe20008410000 */
[----:B------:R-:W-:Y:S01]  /*11da0*/  I2FP.F32.S32 R2, R2 ;  /* 0x0000000200027245 */ /* 0x000fe20000201400 */
[----:B------:R2:W3:Y:S01]  /*11db0*/  MUFU.TANH R14, R3 ;  /* 0x00000003000e7308 */ /* 0x0004e20000002400 */
[----:B------:R-:W-:-:S02]  /*11dc0*/  ISETP.GE.AND P0, PT, R11, R231, PT ;  /* 0x000000e70b00720c */ /* 0x000fc40003f06270 */
[----:B------:R-:W-:Y:S01]  /*11dd0*/  FSEL R35, R205, -INF , !P5 ;  /* 0xff800000cd237808 */ /* 0x000fe20006800000 */
[----:B-1----:R-:W-:Y:S01]  /*11de0*/  FFMA.FTZ R2, R2, -UR6, R13 ;  /* 0x8000000602027c23 */ /* 0x002fe2000801000d */
[C---:B------:R-:W-:Y:S01]  /*11df0*/  ISETP.GE.AND P5, PT, R11.reuse, R229, PT ;  /* 0x000000e50b00720c */ /* 0x040fe20003fa6270 */
[----:B------:R-:W-:Y:S01]  /*11e00*/  FMUL.FTZ R13, R210, UR7 ;  /* 0x00000007d20d7c20 */ /* 0x000fe20008410000 */
[----:B------:R-:W-:Y:S01]  /*11e10*/  FSEL R106, R106, -INF , !P0 ;  /* 0xff8000006a6a7808 */ /* 0x000fe20004000000 */
[----:B------:R-:W1:Y:S01]  /*11e20*/  MUFU.TANH R12, R12 ;  /* 0x0000000c000c7308 */ /* 0x000e620000002400 */
[----:B------:R-:W-:Y:S02]  /*11e30*/  ISETP.GT.AND P0, PT, R0, R11, PT ;  /* 0x0000000b0000720c */ /* 0x000fe40003f04270 */
[----:B------:R-:W-:Y:S02]  /*11e40*/  FSEL R105, R44, -INF , !P5 ;  /* 0xff8000002c697808 */ /* 0x000fe40006800000 */
[----:B------:R-:W-:-:S02]  /*11e50*/  ISETP.GE.AND P1, PT, R11, R230, PT ;  /* 0x000000e60b00720c */ /* 0x000fc40003f26270 */
[----:B------:R-:W-:Y:S01]  /*11e60*/  ISETP.GE.AND P5, PT, R11, R232, PT ;  /* 0x000000e80b00720c */ /* 0x000fe20003fa6270 */
[----:B------:R-:W4:Y:S01]  /*11e70*/  MUFU.TANH R13, R13 ;  /* 0x0000000d000d7308 */ /* 0x000f220000002400 */
[----:B------:R-:W-:Y:S01]  /*11e80*/  FSEL R11, R2, -INF , !P0 ;  /* 0xff800000020b7808 */ /* 0x000fe20004000000 */
[C---:B--2---:R-:W-:Y:S01]  /*11e90*/  IMAD.IADD R3, R25.reuse, 0x1, -R34 ;  /* 0x0000000119037824 */ /* 0x044fe200078e0a22 */
[----:B------:R-:W-:Y:S01]  /*11ea0*/  FSEL R15, R208, -INF , !P1 ;  /* 0xff800000d00f7808 */ /* 0x000fe20004800000 */
[----:B------:R-:W-:Y:S01]  /*11eb0*/  IMAD.IADD R2, R25, 0x1, -R36 ;  /* 0x0000000119027824 */ /* 0x000fe200078e0a24 */
[C---:B------:R-:W-:Y:S02]  /*11ec0*/  ISETP.GE.AND P1, PT, R10.reuse, R229, PT ;  /* 0x000000e50a00720c */ /* 0x040fe40003f26270 */
[----:B------:R-:W-:Y:S02]  /*11ed0*/  IABS R3, R3 ;  /* 0x0000000300037213 */ /* 0x000fe40000000000 */
[----:B------:R-:W-:-:S02]  /*11ee0*/  ISETP.GE.AND P0, PT, R10, R231, PT ;  /* 0x000000e70a00720c */ /* 0x000fc40003f06270 */
[----:B------:R-:W-:Y:S02]  /*11ef0*/  FSEL R45, R11, -INF , !P5 ;  /* 0xff8000000b2d7808 */ /* 0x000fe40006800000 */
[----:B------:R-:W-:Y:S02]  /*11f00*/  IABS R2, R2 ;  /* 0x0000000200027213 */ /* 0x000fe40000000000 */
[----:B------:R-:W-:Y:S02]  /*11f10*/  I2FP.F32.S32 R11, R3 ;  /* 0x00000003000b7245 */ /* 0x000fe40000201400 */
[----:B------:R-:W-:Y:S02]  /*11f20*/  FSEL R193, R37, -INF , !P1 ;  /* 0xff80000025c17808 */ /* 0x000fe40004800000 */
[----:B------:R-:W-:Y:S02]  /*11f30*/  FSEL R194, R110, -INF , !P0 ;  /* 0xff8000006ec27808 */ /* 0x000fe40004000000 */
[----:B------:R-:W-:-:S02]  /*11f40*/  ISETP.GE.AND P5, PT, R10, R230, PT ;  /* 0x000000e60a00720c */ /* 0x000fc40003fa6270 */
[----:B------:R-:W-:Y:S02]  /*11f50*/  ISETP.GE.AND P1, PT, R10, R232, PT ;  /* 0x000000e80a00720c */ /* 0x000fe40003f26270 */
[----:B------:R-:W-:Y:S01]  /*11f60*/  ISETP.GT.AND P0, PT, R0, R10, PT ;  /* 0x0000000a0000720c */ /* 0x000fe20003f04270 */
[----:B---3--:R-:W-:Y:S01]  /*11f70*/  FFMA.FTZ R10, R11, -UR6, R14 ;  /* 0x800000060b0a7c23 */ /* 0x008fe2000801000e */
[----:B------:R-:W-:Y:S01]  /*11f80*/  I2FP.F32.S32 R3, R2 ;  /* 0x0000000200037245 */ /* 0x000fe20000201400 */
[----:B------:R-:W-:Y:S02]  /*11f90*/  IMAD.IADD R2, R25, 0x1, -R38 ;  /* 0x0000000119027824 */ /* 0x000fe400078e0a26 */
[----:B------:R-:W-:Y:S01]  /*11fa0*/  FMUL.FTZ R14, R211, UR7 ;  /* 0x00000007d30e7c20 */ /* 0x000fe20008410000 */
[----:B------:R-:W-:Y:S01]  /*11fb0*/  FSEL R181, R209, -INF , !P5 ;  /* 0xff800000d1b57808 */ /* 0x000fe20006800000 */
[----:B-1----:R-:W-:Y:S01]  /*11fc0*/  FFMA.FTZ R11, R3, -UR6, R12 ;  /* 0x80000006030b7c23 */ /* 0x002fe2000801000c */
[----:B------:R-:W-:Y:S01]  /*11fd0*/  FSEL R3, R10, -INF , !P0 ;  /* 0xff8000000a037808 */ /* 0x000fe20004000000 */
[----:B------:R-:W1:Y:S01]  /*11fe0*/  MUFU.TANH R12, R14 ;  /* 0x0000000e000c7308 */ /* 0x000e620000002400 */
[----:B------:R-:W-:Y:S01]  /*11ff0*/  IABS R2, R2 ;  /* 0x0000000200027213 */ /* 0x000fe20000000000 */
[----:B------:R-:W-:Y:S01]  /*12000*/  FMUL.FTZ R10, R214, UR7 ;  /* 0x00000007d60a7c20 */ /* 0x000fe20008410000 */
[----:B------:R-:W-:-:S02]  /*12010*/  ISETP.GE.AND P0, PT, R9, R231, PT ;  /* 0x000000e70900720c */ /* 0x000fc40003f06270 */
[----:B------:R-:W-:Y:S02]  /*12020*/  ISETP.GE.AND P5, PT, R9, R229, PT ;  /* 0x000000e50900720c */ /* 0x000fe40003fa6270 */
[----:B------:R-:W-:Y:S01]  /*12030*/  FSEL R184, R3, -INF , !P1 ;  /* 0xff80000003b87808 */ /* 0x000fe20004800000 */
[----:B------:R-:W2:Y:S01]  /*12040*/  MUFU.TANH R10, R10 ;  /* 0x0000000a000a7308 */ /* 0x000ea20000002400 */
[----:B------:R-:W-:Y:S01]  /*12050*/  I2FP.F32.S32 R3, R2 ;  /* 0x0000000200037245 */ /* 0x000fe20000201400 */
[----:B------:R-:W-:Y:S01]  /*12060*/  IMAD.IADD R2, R25, 0x1, -R41 ;  /* 0x0000000119027824 */ /* 0x000fe200078e0a29 */
[----:B------:R-:W-:Y:S02]  /*12070*/  FSEL R191, R178, -INF , !P0 ;  /* 0xff800000b2bf7808 */ /* 0x000fe40004000000 */
[----:B------:R-:W-:Y:S02]  /*12080*/  ISETP.GT.AND P0, PT, R0, R9, PT ;  /* 0x000000090000720c */ /* 0x000fe40003f04270 */
[----:B------:R-:W-:-:S02]  /*12090*/  FSEL R190, R51, -INF , !P5 ;  /* 0xff80000033be7808 */ /* 0x000fc40006800000 */
[C---:B------:R-:W-:Y:S02]  /*120a0*/  ISETP.GE.AND P1, PT, R9.reuse, R230, PT ;  /* 0x000000e60900720c */ /* 0x040fe40003f26270 */
[----:B------:R-:W-:Y:S01]  /*120b0*/  ISETP.GE.AND P5, PT, R9, R232, PT ;  /* 0x000000e80900720c */ /* 0x000fe20003fa6270 */
[----:B----4-:R-:W-:Y:S01]  /*120c0*/  FFMA.FTZ R9, R3, -UR6, R13 ;  /* 0x8000000603097c23 */ /* 0x010fe2000801000d */
[----:B------:R-:W-:Y:S02]  /*120d0*/  IABS R2, R2 ;  /* 0x0000000200027213 */ /* 0x000fe40000000000 */
[----:B------:R-:W-:Y:S02]  /*120e0*/  FSEL R3, R11, -INF , !P0 ;  /* 0xff8000000b037808 */ /* 0x000fe40004000000 */
[----:B------:R-:W-:Y:S02]  /*120f0*/  FSEL R178, R212, -INF , !P1 ;  /* 0xff800000d4b27808 */ /* 0x000fe40004800000 */
[----:B------:R-:W-:-:S02]  /*12100*/  ISETP.GE.AND P0, PT, R8, R229, PT ;  /* 0x000000e50800720c */ /* 0x000fc40003f06270 */
[----:B------:R-:W-:Y:S02]  /*12110*/  ISETP.GE.AND P1, PT, R8, R231, PT ;  /* 0x000000e70800720c */ /* 0x000fe40003f26270 */
[----:B------:R-:W-:Y:S01]  /*12120*/  FSEL R183, R3, -INF , !P5 ;  /* 0xff80000003b77808 */ /* 0x000fe20006800000 */
[----:B------:R-:W-:Y:S01]  /*12130*/  IMAD.IADD R3, R25, 0x1, -R42 ;  /* 0x0000000119037824 */ /* 0x000fe200078e0a2a */
[----:B------:R-:W-:Y:S02]  /*12140*/  I2FP.F32.S32 R2, R2 ;  /* 0x0000000200027245 */ /* 0x000fe40000201400 */
[----:B------:R-:W-:Y:S02]  /*12150*/  FSEL R187, R56, -INF , !P0 ;  /* 0xff80000038bb7808 */ /* 0x000fe40004000000 */
[----:B------:R-:W-:Y:S02]  /*12160*/  ISETP.GT.AND P0, PT, R0, R8, PT ;  /* 0x000000080000720c */ /* 0x000fe40003f04270 */
[----:B------:R-:W-:-:S02]  /*12170*/  FSEL R189, R182, -INF , !P1 ;  /* 0xff800000b6bd7808 */ /* 0x000fc40004800000 */
[C---:B------:R-:W-:Y:S02]  /*12180*/  ISETP.GE.AND P5, PT, R8.reuse, R230, PT ;  /* 0x000000e60800720c */ /* 0x040fe40003fa6270 */
[----:B------:R-:W-:Y:S01]  /*12190*/  ISETP.GE.AND P1, PT, R8, R232, PT ;  /* 0x000000e80800720c */ /* 0x000fe20003f26270 */
[----:B-1----:R-:W-:Y:S01]  /*121a0*/  FFMA.FTZ R8, R2, -UR6, R12 ;  /* 0x8000000602087c23 */ /* 0x002fe2000801000c */
[----:B------:R-:W-:Y:S02]  /*121b0*/  IABS R2, R3 ;  /* 0x0000000300027213 */ /* 0x000fe40000000000 */
[----:B------:R-:W-:Y:S01]  /*121c0*/  FSEL R3, R9, -INF , !P0 ;  /* 0xff80000009037808 */ /* 0x000fe20004000000 */
[----:B------:R-:W-:Y:S01]  /*121d0*/  FMUL.FTZ R9, R215, UR7 ;  /* 0x00000007d7097c20 */ /* 0x000fe20008410000 */
[----:B------:R-:W-:Y:S02]  /*121e0*/  ISETP.GE.AND P0, PT, R7, R229, PT ;  /* 0x000000e50700720c */ /* 0x000fe40003f06270 */
[----:B------:R-:W-:-:S02]  /*121f0*/  FSEL R177, R213, -INF , !P5 ;  /* 0xff800000d5b17808 */ /* 0x000fc40006800000 */
[----:B------:R-:W-:Y:S01]  /*12200*/  I2FP.F32.S32 R2, R2 ;  /* 0x0000000200027245 */ /* 0x000fe20000201400 */
[----:B------:R-:W1:Y:S01]  /*12210*/  MUFU.TANH R9, R9 ;  /* 0x0000000900097308 */ /* 0x000e620000002400 */
[----:B------:R-:W-:Y:S02]  /*12220*/  ISETP.GE.AND P5, PT, R7, R231, PT ;  /* 0x000000e70700720c */ /* 0x000fe40003fa6270 */
[----:B------:R-:W-:Y:S02]  /*12230*/  FSEL R186, R57, -INF , !P0 ;  /* 0xff80000039ba7808 */ /* 0x000fe40004000000 */
[----:B------:R-:W-:Y:S02]  /*12240*/  ISETP.GT.AND P0, PT, R0, R7, PT ;  /* 0x000000070000720c */ /* 0x000fe40003f04270 */
[----:B------:R-:W-:Y:S01]  /*12250*/  FSEL R182, R3, -INF , !P1 ;  /* 0xff80000003b67808 */ /* 0x000fe20004800000 */
[----:B--2---:R-:W-:Y:S01]  /*12260*/  FFMA.FTZ R3, R2, -UR6, R10 ;  /* 0x8000000602037c23 */ /* 0x004fe2000801000a */
[----:B------:R-:W-:-:S02]  /*12270*/  FSEL R185, R185, -INF , !P5 ;  /* 0xff800000b9b97808 */ /* 0x000fc40006800000 */
[C---:B------:R-:W-:Y:S02]  /*12280*/  ISETP.GE.AND P5, PT, R7.reuse, R232, PT ;  /* 0x000000e80700720c */ /* 0x040fe40003fa6270 */
[----:B------:R-:W-:Y:S01]  /*12290*/  FSEL R2, R8, -INF , !P0 ;  /* 0xff80000008027808 */ /* 0x000fe20004000000 */
[----:B------:R-:W-:Y:S01]  /*122a0*/  FMUL.FTZ R8, R238, UR7 ;  /* 0x00000007ee087c20 */ /* 0x000fe20008410000 */
[----:B------:R-:W-:Y:S01]  /*122b0*/  ISETP.GE.AND P1, PT, R7, R230, PT ;  /* 0x000000e60700720c */ /* 0x000fe20003f26270 */
[C---:B------:R-:W-:Y:S01]  /*122c0*/  IMAD.IADD R7, R25.reuse, 0x1, -R29 ;  /* 0x0000000119077824 */ /* 0x040fe200078e0a1d */
[----:B------:R-:W-:Y:S01]  /*122d0*/  FSEL R180, R2, -INF , !P5 ;  /* 0xff80000002b47808 */ /* 0x000fe20006800000 */
[----:B------:R-:W-:Y:S01]  /*122e0*/  IMAD.IADD R2, R25, 0x1, -R26 ;  /* 0x0000000119027824 */ /* 0x000fe200078e0a1a */
[----:B------:R-:W-:Y:S01]  /*122f0*/  ISETP.GE.AND P0, PT, R6, R231, PT ;  /* 0x000000e70600720c */ /* 0x000fe20003f06270 */
[----:B------:R-:W2:Y:S01]  /*12300*/  MUFU.TANH R8, R8 ;  /* 0x0000000800087308 */ /* 0x000ea20000002400 */
[----:B------:R-:W-:-:S02]  /*12310*/  FSEL R110, R216, -INF , !P1 ;  /* 0xff800000d86e7808 */ /* 0x000fc40004800000 */
[----:B------:R-:W-:Y:S02]  /*12320*/  ISETP.GE.AND P1, PT, R6, R229, PT ;  /* 0x000000e50600720c */ /* 0x000fe40003f26270 */
[----:B------:R-:W-:Y:S02]  /*12330*/  FSEL R207, R188, -INF , !P0 ;  /* 0xff800000bccf7808 */ /* 0x000fe40004000000 */
[----:B------:R-:W-:Y:S02]  /*12340*/  ISETP.GT.AND P0, PT, R0, R6, PT ;  /* 0x000000060000720c */ /* 0x000fe40003f04270 */
[----:B------:R-:W-:Y:S02]  /*12350*/  IABS R2, R2 ;  /* 0x0000000200027213 */ /* 0x000fe40000000000 */
[----:B------:R-:W-:Y:S02]  /*12360*/  ISETP.GE.AND P5, PT, R6, R230, PT ;  /* 0x000000e60600720c */ /* 0x000fe40003fa6270 */
[----:B------:R-:W-:-:S02]  /*12370*/  FSEL R206, R54, -INF , !P1 ;  /* 0xff80000036ce7808 */ /* 0x000fc40004800000 */
[----:B------:R-:W-:Y:S01]  /*12380*/  ISETP.GE.AND P1, PT, R6, R232, PT ;  /* 0x000000e80600720c */ /* 0x000fe20003f26270 */
[----:B------:R-:W-:Y:S01]  /*12390*/  IMAD.IADD R6, R25, 0x1, -R32 ;  /* 0x0000000119067824 */ /* 0x000fe200078e0a20 */
[----:B------:R-:W-:Y:S02]  /*123a0*/  FSEL R3, R3, -INF , !P0 ;  /* 0xff80000003037808 */ /* 0x000fe40004000000 */
[----:B------:R-:W-:Y:S02]  /*123b0*/  I2FP.F32.S32 R2, R2 ;  /* 0x0000000200027245 */ /* 0x000fe40000201400 */
[C---:B------:R-:W-:Y:S02]  /*123c0*/  ISETP.GE.AND P0, PT, R5.reuse, R231, PT ;  /* 0x000000e70500720c */ /* 0x040fe40003f06270 */
[----:B------:R-:W-:Y:S02]  /*123d0*/  FSEL R196, R220, -INF , !P5 ;  /* 0xff800000dcc47808 */ /* 0x000fe40006800000 */
[----:B------:R-:W-:-:S02]  /*123e0*/  ISETP.GE.AND P5, PT, R5, R229, PT ;  /* 0x000000e50500720c */ /* 0x000fc40003fa6270 */
[----:B------:R-:W-:Y:S01]  /*123f0*/  FSEL R199, R3, -INF , !P1 ;  /* 0xff80000003c77808 */ /* 0x000fe20004800000 */
[----:B-1----:R-:W-:Y:S01]  /*12400*/  FFMA.FTZ R3, R2, -UR6, R9 ;  /* 0x8000000602037c23 */ /* 0x002fe20008010009 */
[----:B------:R-:W-:Y:S01]  /*12410*/  FSEL R205, R62, -INF , !P0 ;  /* 0xff8000003ecd7808 */ /* 0x000fe20004000000 */
[----:B------:R-:W-:Y:S01]  /*12420*/  FMUL.FTZ R9, R239, UR7 ;  /* 0x00000007ef097c20 */ /* 0x000fe20008410000 */
[----:B------:R-:W-:Y:S02]  /*12430*/  ISETP.GT.AND P0, PT, R0, R5, PT ;  /* 0x000000050000720c */ /* 0x000fe40003f04270 */
[----:B------:R-:W-:Y:S02]  /*12440*/  FSEL R204, R52, -INF , !P5 ;  /* 0xff80000034cc7808 */ /* 0x000fe40006800000 */
[C---:B------:R-:W-:Y:S02]  /*12450*/  ISETP.GE.AND P1, PT, R5.reuse, R230, PT ;  /* 0x000000e60500720c */ /* 0x040fe40003f26270 */
[----:B------:R-:W-:-:S02]  /*12460*/  ISETP.GE.AND P5, PT, R5, R232, PT ;  /* 0x000000e80500720c */ /* 0x000fc40003fa6270 */
[----:B------:R-:W-:Y:S02]  /*12470*/  IABS R2, R6 ;  /* 0x0000000600027213 */ /* 0x000fe40000000000 */
[----:B------:R-:W-:Y:S02]  /*12480*/  FSEL R5, R3, -INF , !P0 ;  /* 0xff80000003057808 */ /* 0x000fe40004000000 */
[----:B------:R-:W-:Y:S01]  /*12490*/  ISETP.GE.AND P0, PT, R18, R231, PT ;  /* 0x000000e71200720c */ /* 0x000fe20003f06270 */
[----:B------:R-:W-:Y:S01]  /*124a0*/  IMAD.MOV.U32 R3, RZ, RZ, R2 ;  /* 0x000000ffff037224 */ /* 0x000fe200078e0002 */
[----:B------:R-:W-:Y:S02]  /*124b0*/  FSEL R198, R5, -INF , !P5 ;  /* 0xff80000005c67808 */ /* 0x000fe40006800000 */
[----:B------:R-:W1:Y:S01]  /*124c0*/  MUFU.TANH R5, R9 ;  /* 0x0000000900057308 */ /* 0x000e620000002400 */
[----:B------:R-:W-:Y:S02]  /*124d0*/  FSEL R192, R192, -INF , !P1 ;  /* 0xff800000c0c07808 */ /* 0x000fe40004800000 */
[----:B------:R-:W-:-:S02]  /*124e0*/  I2FP.F32.S32 R3, R3 ;  /* 0x0000000300037245 */ /* 0x000fc40000201400 */
[----:B------:R-:W-:Y:S02]  /*124f0*/  ISETP.GE.AND P1, PT, R18, R229, PT ;  /* 0x000000e51200720c */ /* 0x000fe40003f26270 */
[----:B------:R-:W-:Y:S01]  /*12500*/  FSEL R203, R63, -INF , !P0 ;  /* 0xff8000003fcb7808 */ /* 0x000fe20004000000 */
[----:B--2---:R-:W-:Y:S01]  /*12510*/  FFMA.FTZ R3, R3, -UR6, R8 ;  /* 0x8000000603037c23 */ /* 0x004fe20008010008 */
[----:B------:R-:W-:Y:S02]  /*12520*/  IABS R2, R7 ;  /* 0x0000000700027213 */ /* 0x000fe40000000000 */
[----:B------:R-:W-:Y:S02]  /*12530*/  ISETP.GT.AND P0, PT, R0, R18, PT ;  /* 0x000000120000720c */ /* 0x000fe40003f04270 */
[----:B------:R-:W-:Y:S02]  /*12540*/  ISETP.GE.AND P5, PT, R18, R230, PT ;  /* 0x000000e61200720c */ /* 0x000fe40003fa6270 */
[----:B------:R-:W-:-:S02]  /*12550*/  FSEL R202, R58, -INF , !P1 ;  /* 0xff8000003aca7808 */ /* 0x000fc40004800000 */
[----:B------:R-:W-:Y:S02]  /*12560*/  ISETP.GE.AND P1, PT, R18, R232, PT ;  /* 0x000000e81200720c */ /* 0x000fe40003f26270 */
[----:B------:R-:W-:Y:S02]  /*12570*/  I2FP.F32.S32 R2, R2 ;  /* 0x0000000200027245 */ /* 0x000fe40000201400 */
[----:B------:R-:W-:Y:S02]  /*12580*/  FSEL R3, R3, -INF , !P0 ;  /* 0xff80000003037808 */ /* 0x000fe40004000000 */
[----:B------:R-:W-:Y:S02]  /*12590*/  FSEL R188, R195, -INF , !P5 ;  /* 0xff800000c3bc7808 */ /* 0x000fe40006800000 */
[----:B------:R-:W-:Y:S01]  /*125a0*/  ISETP.GT.AND P0, PT, R0, R4, PT ;  /* 0x000000040000720c */ /* 0x000fe20003f04270 */
[----:B-1----:R-:W-:Y:S01]  /*125b0*/  FFMA.FTZ R0, R2, -UR6, R5 ;  /* 0x8000000602007c23 */ /* 0x002fe20008010005 */
[----:B------:R-:W-:-:S02]  /*125c0*/  FSEL R195, R3, -INF , !P1 ;  /* 0xff80000003c37808 */ /* 0x000fc40004800000 */
[C---:B------:R-:W-:Y:S02]  /*125d0*/  ISETP.GE.AND P5, PT, R4.reuse, R229, PT ;  /* 0x000000e50400720c */ /* 0x040fe40003fa6270 */
[C---:B------:R-:W-:Y:S02]  /*125e0*/  ISETP.GE.AND P1, PT, R4.reuse, R231, PT ;  /* 0x000000e70400720c */ /* 0x040fe40003f26270 */
[----:B------:R-:W-:Y:S02]  /*125f0*/  FSEL R200, R59, -INF , !P5 ;  /* 0xff8000003bc87808 */ /* 0x000fe40006800000 */
[----:B------:R-:W-:Y:S02]  /*12600*/  FSEL R201, R65, -INF , !P1 ;  /* 0xff80000041c97808 */ /* 0x000fe40004800000 */
[C---:B------:R-:W-:Y:S02]  /*12610*/  ISETP.GE.AND P5, PT, R4.reuse, R230, PT ;  /* 0x000000e60400720c */ /* 0x040fe40003fa6270 */
[----:B------:R-:W-:-:S02]  /*12620*/  ISETP.GE.AND P1, PT, R4, R232, PT ;  /* 0x000000e80400720c */ /* 0x000fc40003f26270 */
[----:B------:R-:W-:Y:S02]  /*12630*/  FSEL R0, R0, -INF , !P0 ;  /* 0xff80000000007808 */ /* 0x000fe40004000000 */
[----:B------:R-:W-:Y:S02]  /*12640*/  FSEL R63, R197, -INF , !P5 ;  /* 0xff800000c53f7808 */ /* 0x000fe40006800000 */
        /* <DEDUP_REMOVED lines=63> */
.L_x_1330:
[----:B------:R3:W-:Y:S02]  /*12a40*/  STS.128 [R224+0x8800], RZ ;  /* 0x008800ffe0007388 */ /* 0x0007e40000000c00 */
.L_x_1331:
[----:B------:R-:W-:Y:S05]  /*12a50*/  BSYNC.RECONVERGENT B0 ;  /* 0x0000000000007941 */ /* 0x000fea0003800200 */
.L_x_1329:
[----:B------:R-:W0:Y:S02]  /*12a60*/  LDGDEPBAR ;  /* 0x00000000000079af */ /* 0x000e240000000000 */
.L_x_1328:
[----:B-1----:R-:W4:Y:S01]  /*12a70*/  LDL.LU R9, [R1+0x10] ;  /* 0x0000100001097983 */ /* 0x002f220000300800 */
[----:B------:R-:W-:Y:S01]  /*12a80*/  FMNMX3.FTZ R0, R235, R21, R20, !PT ;  /* 0x00000015eb007276 */ /* 0x000fe20007810014 */
[----:B------:R-:W1:Y:S01]  /*12a90*/  LDCU UR4, c[0x0][0x45c] ;  /* 0x00008b80ff0477ac */ /* 0x000e620008000800 */
[----:B------:R-:W-:Y:S02]  /*12aa0*/  MOV R250, R227 ;  /* 0x000000e300fa7202 */ /* 0x000fe40000000f00 */
[----:B------:R-:W-:Y:S01]  /*12ab0*/  FMNMX3.FTZ R0, R0, R19, R16, !PT ;  /* 0x0000001300007276 */ /* 0x000fe20007810010 */
[----:B------:R-:W-:Y:S01]  /*12ac0*/  UISETP.GT.U32.AND UP0, UPT, UR17, UR18, UPT ;  /* 0x000000121100728c */ /* 0x000fe2000bf04070 */
[----:B------:R-:W-:Y:S02]  /*12ad0*/  MOV R251, R222 ;  /* 0x000000de00fb7202 */ /* 0x000fe40000000f00 */
[----:B------:R-:W-:-:S04]  /*12ae0*/  FMNMX3.FTZ R0, R0, R64, R47, !PT ;  /* 0x0000004000007276 */ /* 0x000fc8000781002f */
        /* <DEDUP_REMOVED lines=29> */
[----:B------:R-:W-:-:S03]  /*12cc0*/  FMNMX3.FTZ R4, R2, R194, R191, !PT ;  /* 0x000000c202047276 */ /* 0x000fc600078100bf */
[----:B------:R-:W2:Y:S01]  /*12cd0*/  SHFL.BFLY PT, R6, R104, 0x1, 0x1f ;  /* 0x0c201f0068067f89 */ /* 0x000ea200000e0000 */
[----:B------:R-:W-:Y:S02]  /*12ce0*/  FMNMX3.FTZ R4, R4, R189, R185, !PT ;  /* 0x000000bd04047276 */ /* 0x000fe400078100b9 */
[----:B-----5:R-:W-:Y:S02]  /*12cf0*/  FMNMX.FTZ R0, R0, R5, !PT ;  /* 0x0000000500007209 */ /* 0x020fe40007810000 */
[----:B------:R-:W5:Y:S01]  /*12d00*/  SHFL.BFLY PT, R5, R3, 0x2, 0x1f ;  /* 0x0c401f0003057f89 */ /* 0x000f6200000e0000 */
[----:B------:R-:W-:-:S03]  /*12d10*/  FMNMX3.FTZ R4, R4, R207, R205, !PT ;  /* 0x000000cf04047276 */ /* 0x000fc600078100cd */
[----:B------:R-:W3:Y:S01]  /*12d20*/  SHFL.BFLY PT, R101, R0, 0x1, 0x1f ;  /* 0x0c201f0000657f89 */ /* 0x000ee200000e0000 */
[----:B------:R-:W-:-:S05]  /*12d30*/  FMNMX3.FTZ R4, R4, R203, R201, !PT ;  /* 0x000000cb04047276 */ /* 0x000fca00078100c9 */
[----:B------:R-:W3:Y:S01]  /*12d40*/  SHFL.BFLY PT, R8, R4, 0x2, 0x1f ;  /* 0x0c401f0004087f89 */ /* 0x000ee200000e0000 */
[----:B--2---:R-:W-:-:S04]  /*12d50*/  FMNMX.FTZ R104, R104, R6, !PT ;  /* 0x0000000668687209 */ /* 0x004fc80007810000 */
[C---:B------:R-:W-:Y:S01]  /*12d60*/  FSETP.NEU.FTZ.AND P1, PT, R104.reuse, -INF , PT ;  /* 0xff8000006800780b */ /* 0x040fe20003f3d000 */
[----:B-1----:R-:W-:Y:S01]  /*12d70*/  FMUL.FTZ R2, R104, UR4 ;  /* 0x0000000468027c20 */ /* 0x002fe20008410000 */
[----:B-----5:R-:W-:-:S04]  /*12d80*/  FMNMX.FTZ R3, R3, R5, !PT ;  /* 0x0000000503037209 */ /* 0x020fc80007810000 */
[----:B------:R-:W-:Y:S01]  /*12d90*/  FSEL R2, R2, RZ, P1 ;  /* 0x000000ff02027208 */ /* 0x000fe20000800000 */
[----:B------:R-:W1:Y:S01]  /*12da0*/  SHFL.BFLY PT, R11, R3, 0x1, 0x1f ;  /* 0x0c201f00030b7f89 */ /* 0x000e6200000e0000 */
[----:B---3--:R-:W-:-:S03]  /*12db0*/  FMNMX.FTZ R101, R0, R101, !PT ;  /* 0x0000006500657209 */ /* 0x008fc60007810000 */
[--C-:B------:R-:W-:Y:S01]  /*12dc0*/  FFMA.FTZ R6, R20, UR4, -R2.reuse ;  /* 0x0000000414067c23 */ /* 0x100fe20008010802 */
[----:B------:R-:W-:Y:S01]  /*12dd0*/  FMNMX.FTZ R4, R4, R8, !PT ;  /* 0x0000000804047209 */ /* 0x000fe20007810000 */
[--C-:B------:R-:W-:Y:S01]  /*12de0*/  FFMA.FTZ R0, R21, UR4, -R2.reuse ;  /* 0x0000000415007c23 */ /* 0x100fe20008010802 */
[----:B------:R-:W-:Y:S01]  /*12df0*/  FSETP.NEU.FTZ.AND P0, PT, R101, -INF , PT ;  /* 0xff8000006500780b */ /* 0x000fe20003f1d000 */
[----:B------:R2:W-:Y:S01]  /*12e00*/  MUFU.EX2 R247, R6 ;  /* 0x0000000600f77308 */ /* 0x0005e20000000800 */
[--C-:B------:R-:W-:Y:S01]  /*12e10*/  FFMA.FTZ R5, R19, UR4, -R2.reuse ;  /* 0x0000000413057c23 */ /* 0x100fe20008010802 */
[----:B------:R-:W3:Y:S01]  /*12e20*/  SHFL.BFLY PT, R10, R4, 0x1, 0x1f ;  /* 0x0c201f00040a7f89 */ /* 0x000ee200000e0000 */
[----:B------:R-:W-:Y:S01]  /*12e30*/  FFMA.FTZ R7, R16, UR4, -R2 ;  /* 0x0000000410077c23 */ /* 0x000fe20008010802 */
[----:B------:R5:W3:Y:S04]  /*12e40*/  MUFU.EX2 R246, R0 ;  /* 0x0000000000f67308 */ /* 0x000ae80000000800 */
[----:B------:R3:W-:Y:S04]  /*12e50*/  MUFU.EX2 R249, R5 ;  /* 0x0000000500f97308 */ /* 0x0007e80000000800 */
[----:B------:R3:W-:Y:S01]  /*12e60*/  MUFU.EX2 R248, R7 ;  /* 0x0000000700f87308 */ /* 0x0007e20000000800 */
[----:B--2---:R-:W-:-:S02]  /*12e70*/  FSEL R6, R104, RZ, P1 ;  /* 0x000000ff68067208 */ /* 0x004fc40000800000 */
[----:B-1----:R-:W-:Y:S01]  /*12e80*/  FMNMX.FTZ R103, R3, R11, !PT ;  /* 0x0000000b03677209 */ /* 0x002fe20007810000 */
[----:B-----5:R-:W-:Y:S02]  /*12e90*/  FMUL.FTZ R0, R101, UR4 ;  /* 0x0000000465007c20 */ /* 0x020fe40008410000 */
[----:B------:R-:W-:Y:S01]  /*12ea0*/  FADD.FTZ R8, R235, -R6 ;  /* 0x80000006eb087221 */ /* 0x000fe20000010000 */
[C---:B------:R-:W-:Y:S01]  /*12eb0*/  FSETP.NEU.FTZ.AND P1, PT, R103.reuse, -INF , PT ;  /* 0xff8000006700780b */ /* 0x040fe20003f3d000 */
[----:B------:R-:W-:Y:S02]  /*12ec0*/  FMUL.FTZ R3, R103, UR4 ;  /* 0x0000000467037c20 */ /* 0x000fe40008410000 */
[----:B------:R-:W-:Y:S01]  /*12ed0*/  FMUL.FTZ R8, R8, UR4 ;  /* 0x0000000408087c20 */ /* 0x000fe20008410000 */
[----:B------:R-:W-:Y:S02]  /*12ee0*/  FSEL R0, R0, RZ, P0 ;  /* 0x000000ff00007208 */ /* 0x000fe40000000000 */
[----:B---3--:R-:W-:Y:S01]  /*12ef0*/  FMNMX.FTZ R102, R4, R10, !PT ;  /* 0x0000000a04667209 */ /* 0x008fe20007810000 */
[----:B------:R1:W2:Y:S01]  /*12f00*/  MUFU.EX2 R44, R8 ;  /* 0x00000008002c7308 */ /* 0x0002a20000000800 */
[----:B------:R-:W-:Y:S01]  /*12f10*/  F2FP.F16.F32.PACK_AB R4, R247, R246 ;  /* 0x000000f6f704723e */ /* 0x000fe200000000ff */
[--C-:B------:R-:W-:Y:S01]  /*12f20*/  FFMA.FTZ R5, R23, UR4, -R0.reuse ;  /* 0x0000000417057c23 */ /* 0x100fe20008010800 */
[--C-:B------:R-:W-:Y:S01]  /*12f30*/  FFMA.FTZ R6, R22, UR4, -R0.reuse ;  /* 0x0000000416067c23 */ /* 0x100fe20008010800 */
[----:B------:R-:W-:-:S02]  /*12f40*/  FFMA.FTZ R7, R17, UR4, -R0 ;  /* 0x0000000411077c23 */ /* 0x000fc40008010800 */
[----:B------:R3:W-:Y:S04]  /*12f50*/  MUFU.EX2 R242, R5 ;  /* 0x0000000500f27308 */ /* 0x0007e80000000800 */
[----:B------:R5:W-:Y:S01]  /*12f60*/  MUFU.EX2 R243, R6 ;  /* 0x0000000600f37308 */ /* 0x000be20000000800 */
[----:B-1----:R-:W-:-:S03]  /*12f70*/  FSEL R8, R3, RZ, P1 ;  /* 0x000000ff03087208 */ /* 0x002fc60000800000 */
[----:B------:R-:W-:Y:S01]  /*12f80*/  MUFU.EX2 R244, R7 ;  /* 0x0000000700f47308 */ /* 0x000fe20000000800 */
[-C--:B--2---:R-:W-:Y:S01]  /*12f90*/  FMUL.FTZ R116, R116, R44.reuse ;  /* 0x0000002c74747220 */ /* 0x084fe20000410000 */
[-C--:B------:R-:W-:Y:S01]  /*12fa0*/  FMUL.FTZ R117, R117, R44.reuse ;  /* 0x0000002c75757220 */ /* 0x080fe20000410000 */
[-C--:B------:R-:W-:Y:S01]  /*12fb0*/  FMUL.FTZ R120, R120, R44.reuse ;  /* 0x0000002c78787220 */ /* 0x080fe20000410000 */
[--C-:B------:R-:W-:Y:S01]  /*12fc0*/  FFMA.FTZ R10, R40, UR4, -R8.reuse ;  /* 0x00000004280a7c23 */ /* 0x100fe20008010808 */
[----:B------:R-:W-:Y:S01]  /*12fd0*/  FFMA.FTZ R3, R43, UR4, -R8 ;  /* 0x000000042b037c23 */ /* 0x000fe20008010808 */
[----:B---3--:R-:W-:Y:S01]  /*12fe0*/  FFMA.FTZ R5, R24, UR4, -R0 ;  /* 0x0000000418057c23 */ /* 0x008fe20008010800 */
[--C-:B------:R-:W-:Y:S01]  /*12ff0*/  FFMA.FTZ R11, R46, UR4, -R8.reuse ;  /* 0x000000042e0b7c23 */ /* 0x100fe20008010808 */
[----:B------:R1:W-:Y:S01]  /*13000*/  MUFU.EX2 R240, R10 ;  /* 0x0000000a00f07308 */ /* 0x0003e20000000800 */
[----:B-----5:R-:W-:Y:S01]  /*13010*/  FSEL R6, R101, RZ, P0 ;  /* 0x000000ff65067208 */ /* 0x020fe20000000000 */
[-C--:B------:R-:W-:Y:S01]  /*13020*/  FMUL.FTZ R121, R121, R44.reuse ;  /* 0x0000002c79797220 */ /* 0x080fe20000410000 */
[----:B------:R-:W-:Y:S01]  /*13030*/  FSETP.NEU.FTZ.AND P0, PT, R102, -INF , PT ;  /* 0xff8000006600780b */ /* 0x000fe20003f1d000 */
[----:B------:R2:W-:Y:S01]  /*13040*/  MUFU.EX2 R241, R3 ;  /* 0x0000000300f17308 */ /* 0x0005e20000000800 */
[-C--:B------:R-:W-:Y:S01]  /*13050*/  FMUL.FTZ R132, R132, R44.reuse ;  /* 0x0000002c84847220 */ /* 0x080fe20000410000 */
[-C--:B------:R-:W-:Y:S01]  /*13060*/  FMUL.FTZ R133, R133, R44.reuse ;  /* 0x0000002c85857220 */ /* 0x080fe20000410000 */
[-C--:B------:R-:W-:Y:S01]  /*13070*/  FMUL.FTZ R136, R136, R44.reuse ;  /* 0x0000002c88887220 */ /* 0x080fe20000410000 */
[----:B------:R3:W5:Y:S01]  /*13080*/  MUFU.EX2 R245, R5 ;  /* 0x0000000500f57308 */ /* 0x0007620000000800 */
        /* <DEDUP_REMOVED lines=13> */
[----:B---3--:R-:W-:Y:S01]  /*13160*/  FADD.FTZ R5, R233, -R6 ;  /* 0x80000006e9057221 */ /* 0x008fe20000010000 */
[----:B------:R-:W-:Y:S01]  /*13170*/  F2FP.F16.F32.PACK_AB R6, R248, R249 ;  /* 0x000000f9f806723e */ /* 0x000fe200000000ff */
[-C--:B------:R-:W-:Y:S01]  /*13180*/  FMUL.FTZ R72, R72, R44.reuse ;  /* 0x0000002c48487220 */ /* 0x080fe20000410000 */
[----:B------:R-:W-:Y:S01]  /*13190*/  FSEL R3, R3, RZ, P0 ;  /* 0x000000ff03037208 */ /* 0x000fe20000000000 */
[----:B------:R-:W-:Y:S01]  /*131a0*/  FMUL.FTZ R5, R5, UR4 ;  /* 0x0000000405057c20 */ /* 0x000fe20008410000 */
[----:B-----5:R-:W-:Y:S01]  /*131b0*/  F2FP.F16.F32.PACK_AB R7, R244, R245 ;  /* 0x000000f5f407723e */ /* 0x020fe200000000ff */
[-C--:B------:R-:W-:Y:S01]  /*131c0*/  FMUL.FTZ R73, R73, R44.reuse ;  /* 0x0000002c49497220 */ /* 0x080fe20000410000 */
[-C--:B------:R-:W-:Y:S01]  /*131d0*/  FMUL.FTZ R76, R76, R44.reuse ;  /* 0x0000002c4c4c7220 */ /* 0x080fe20000410000 */
[--C-:B------:R-:W-:Y:S01]  /*131e0*/  FFMA.FTZ R11, R55, UR4, -R3.reuse ;  /* 0x00000004370b7c23 */ /* 0x100fe20008010803 */
[----:B------:R2:W3:Y:S01]  /*131f0*/  MUFU.EX2 R27, R5 ;  /* 0x00000005001b7308 */ /* 0x0004e20000000800 */
[----:B-1----:R-:W-:Y:S01]  /*13200*/  FSEL R10, R103, RZ, P1 ;  /* 0x000000ff670a7208 */ /* 0x002fe20000800000 */
[-C--:B------:R-:W-:Y:S01]  /*13210*/  FMUL.FTZ R77, R77, R44.reuse ;  /* 0x0000002c4d4d7220 */ /* 0x080fe20000410000 */
[-C--:B------:R-:W-:Y:S01]  /*13220*/  FMUL.FTZ R88, R88, R44.reuse ;  /* 0x0000002c58587220 */ /* 0x080fe20000410000 */
[----:B------:R1:W-:Y:S01]  /*13230*/  MUFU.EX2 R236, R11 ;  /* 0x0000000b00ec7308 */ /* 0x0003e20000000800 */
[-C--:B------:R-:W-:Y:S01]  /*13240*/  FMUL.FTZ R89, R89, R44.reuse ;  /* 0x0000002c59597220 */ /* 0x080fe20000410000 */
[----:B------:R-:W-:Y:S01]  /*13250*/  FADD.FTZ R13, R234, -R10 ;  /* 0x8000000aea0d7221 */ /* 0x000fe20000010000 */
[----:B------:R-:W-:Y:S01]  /*13260*/  FSEL R10, R102, RZ, P0 ;  /* 0x000000ff660a7208 */ /* 0x000fe20000000000 */
[-C--:B------:R-:W-:Y:S01]  /*13270*/  FMUL.FTZ R92, R92, R44.reuse ;  /* 0x0000002c5c5c7220 */ /* 0x080fe20000410000 */
[----:B------:R-:W-:Y:S01]  /*13280*/  FMUL.FTZ R93, R93, R44 ;  /* 0x0000002c5d5d7220 */ /* 0x000fe20000410000 */
[----:B------:R-:W-:Y:S01]  /*13290*/  FMUL.FTZ R13, R13, UR4 ;  /* 0x000000040d0d7c20 */ /* 0x000fe20008410000 */
[----:B------:R-:W-:Y:S01]  /*132a0*/  MOV R46, R221 ;  /* 0x000000dd002e7202 */ /* 0x000fe20000000f00 */
[----:B------:R-:W-:Y:S01]  /*132b0*/  FADD.FTZ R10, R228, -R10 ;  /* 0x8000000ae40a7221 */ /* 0x000fe20000010000 */
[--C-:B------:R-:W-:Y:S01]  /*132c0*/  FFMA.FTZ R24, R111, UR4, -R3.reuse ;  /* 0x000000046f187c23 */ /* 0x100fe20008010803 */
[----:B------:R-:W5:Y:S01]  /*132d0*/  MUFU.EX2 R26, R13 ;  /* 0x0000000d001a7308 */ /* 0x000f620000000800 */
[----:B--2---:R-:W-:Y:S01]  /*132e0*/  F2FP.F16.F32.PACK_AB R5, R243, R242 ;  /* 0x000000f2f305723e */ /* 0x004fe200000000ff */
[----:B------:R-:W-:Y:S01]  /*132f0*/  FMUL.FTZ R10, R10, UR4 ;  /* 0x000000040a0a7c20 */ /* 0x000fe20008410000 */
[-C--:B---3--:R-:W-:Y:S01]  /*13300*/  FMUL.FTZ R118, R118, R27.reuse ;  /* 0x0000001b76767220 */ /* 0x088fe20000410000 */
[----:B-1----:R-:W-:Y:S01]  /*13310*/  FFMA.FTZ R11, R53, UR4, -R3 ;  /* 0x00000004350b7c23 */ /* 0x002fe20008010803 */
[-C--:B------:R-:W-:Y:S01]  /*13320*/  FMUL.FTZ R119, R119, R27.reuse ;  /* 0x0000001b77777220 */ /* 0x080fe20000410000 */
[----:B------:R-:W1:Y:S01]  /*13330*/  MUFU.EX2 R25, R10 ;  /* 0x0000000a00197308 */ /* 0x000e620000000800 */
        /* <DEDUP_REMOVED lines=23> */
[-C--:B-----5:R-:W-:Y:S01]  /*134b0*/  FMUL.FTZ R112, R112, R26.reuse ;  /* 0x0000001a70707220 */ /* 0x0a0fe20000410000 */
        /* <DEDUP_REMOVED lines=23> */
[--C-:B------:R-:W-:Y:S01]  /*13630*/  FFMA.FTZ R10, R47, UR4, -R2.reuse ;  /* 0x000000042f0a7c23 */ /* 0x100fe20008010802 */
[----:B--2---:R-:W-:Y:S01]  /*13640*/  FFMA.FTZ R11, R64, UR4, -R2 ;  /* 0x00000004400b7c23 */ /* 0x004fe20008010802 */
        /* <DEDUP_REMOVED lines=28> */
[-C--:B------:R-:W-:Y:S01]  /*13810*/  FMUL.FTZ R98, R98, R25.reuse ;  /* 0x0000001962627220 */ /* 0x080fe20000410000 */
[----:B------:R-:W-:Y:S01]  /*13820*/  FMUL.FTZ R99, R99, R25 ;  /* 0x0000001963637220 */ /* 0x000fe20000410000 */
[----:B------:R3:W-:Y:S01]  /*13830*/  MUFU.EX2 R208, R24 ;  /* 0x0000001800d07308 */ /* 0x0007e20000000800 */
[----:B-1----:R-:W-:Y:S01]  /*13840*/  FFMA.FTZ R10, R45, UR4, -R0 ;  /* 0x000000042d0a7c23 */ /* 0x002fe20008010800 */
[----:B----4-:R-:W-:-:S03]  /*13850*/  LEA R62, R9, UR5, 0x1 ;  /* 0x00000005093e7c11 */ /* 0x010fc6000f8e08ff */
[----:B------:R1:W-:Y:S01]  /*13860*/  MUFU.EX2 R220, R10 ;  /* 0x0000000a00dc7308 */ /* 0x0003e20000000800 */
[----:B--2---:R-:W-:Y:S01]  /*13870*/  FFMA.FTZ R11, R100, UR4, -R0 ;  /* 0x00000004640b7c23 */ /* 0x004fe20008010800 */
[C---:B------:R-:W-:Y:S01]  /*13880*/  IADD3 R12, PT, PT, R62.reuse, 0x9000, RZ ;  /* 0x000090003e0c7810 */ /* 0x040fe20007ffe0ff */
[----:B------:R-:W2:Y:S01]  /*13890*/  LDSM.16.MT88.4 R20, [R62+0x9000] ;  /* 0x009000003e14783b */ /* 0x000ea20000004200 */
[----:B------:R-:W-:Y:S01]  /*138a0*/  IADD3 R9, PT, PT, R62, 0x9020, RZ ;  /* 0x000090203e097810 */ /* 0x000fe20007ffe0ff */
[----:B------:R4:W-:Y:S01]  /*138b0*/  MUFU.EX2 R222, R11 ;  /* 0x0000000b00de7308 */ /* 0x0009e20000000800 */
[----:B------:R-:W-:Y:S01]  /*138c0*/  @P6 IADD3 R9, PT, PT, R12, -0x20, RZ ;  /* 0xffffffe00c096810 */ /* 0x000fe20007ffe0ff */
[----:B------:R-:W-:Y:S01]  /*138d0*/  LDSM.16.MT88.4 R28, [R62+0xa000] ;  /* 0x00a000003e1c783b */ /* 0x000fe20000004200 */
[--C-:B------:R-:W-:Y:S01]  /*138e0*/  FFMA.FTZ R12, R61, UR4, -R3.reuse ;  /* 0x000000043d0c7c23 */ /* 0x100fe20008010803 */
[----:B---3--:R-:W-:Y:S02]  /*138f0*/  FFMA.FTZ R24, R191, UR4, -R3 ;  /* 0x00000004bf187c23 */ /* 0x008fe40008010803 */
[----:B------:R-:W3:Y:S01]  /*13900*/  LDSM.16.MT88.4 R16, [R9] ;  /* 0x000000000910783b */ /* 0x000ee20000004200 */
[----:B------:R5:W3:Y:S01]  /*13910*/  MUFU.EX2 R237, R12 ;  /* 0x0000000c00ed7308 */ /* 0x000ae20000000800 */
[----:B-1----:R-:W-:-:S02]  /*13920*/  FFMA.FTZ R10, R176, UR4, -R8 ;  /* 0x00000004b00a7c23 */ /* 0x002fc40008010808 */
[----:B------:R-:W-:Y:S01]  /*13930*/  LDSM.16.MT88.4 R56, [R62+0xb000] ;  /* 0x00b000003e38783b */ /* 0x000fe20000004200 */
[----:B------:R-:W-:Y:S03]  /*13940*/  MUFU.EX2 R66, R24 ;  /* 0x0000001800427308 */ /* 0x000fe60000000800 */
[----:B------:R-:W1:Y:S01]  /*13950*/  LDSM.16.MT88.4 R48, [R9+0x1000] ;  /* 0x001000000930783b */ /* 0x000e620000004200 */
[----:B------:R2:W-:Y:S01]  /*13960*/  MUFU.EX2 R213, R10 ;  /* 0x0000000a00d57308 */ /* 0x0005e20000000800 */
[--C-:B----4-:R-:W-:Y:S02]  /*13970*/  FFMA.FTZ R11, R108, UR4, -R8.reuse ;  /* 0x000000046c0b7c23 */ /* 0x110fe40008010808 */
[----:B------:R-:W4:Y:S02]  /*13980*/  LDSM.16.MT88.4 R40, [R9+0x2000] ;  /* 0x002000000928783b */ /* 0x000f240000004200 */
[----:B------:R2:W-:Y:S01]  /*13990*/  MUFU.EX2 R215, R11 ;  /* 0x0000000b00d77308 */ /* 0x0005e20000000800 */
[----:B-----5:R-:W-:Y:S01]  /*139a0*/  FFMA.FTZ R12, R60, UR4, -R3 ;  /* 0x000000043c0c7c23 */ /* 0x020fe20008010803 */
[----:B------:R-:W5:Y:S03]  /*139b0*/  LDSM.16.MT88.4 R36, [R62+0x9400] ;  /* 0x009400003e24783b */ /* 0x000f660000004200 */
[----:B------:R3:W4:Y:S01]  /*139c0*/  MUFU.EX2 R235, R12 ;  /* 0x0000000c00eb7308 */ /* 0x0007220000000800 */
[----:B--2---:R-:W-:-:S04]  /*139d0*/  FFMA.FTZ R10, R107, UR4, -R8 ;  /* 0x000000046b0a7c23 */ /* 0x004fc80008010808 */
[----:B------:R2:W-:Y:S01]  /*139e0*/  MUFU.EX2 R212, R10 ;  /* 0x0000000a00d47308 */ /* 0x0005e20000000800 */
[----:B------:R-:W-:Y:S01]  /*139f0*/  FFMA.FTZ R11, R105, UR4, -R8 ;  /* 0x00000004690b7c23 */ /* 0x000fe20008010808 */
[C---:B------:R-:W-:Y:S01]  /*13a00*/  HMMA.16816.F32 R116, R4.reuse, R20, R116 ;  /* 0x000000140474723c */ /* 0x040fe20000001874 */
[----:B---3--:R-:W-:Y:S02]  /*13a10*/  FFMA.FTZ R12, R35, UR4, -R2 ;  /* 0x00000004230c7c23 */ /* 0x008fe40008010802 */
[----:B------:R3:W-:Y:S01]  /*13a20*/  MUFU.EX2 R214, R11 ;  /* 0x0000000b00d67308 */ /* 0x0007e20000000800 */
[----:B------:R-:W5:Y:S03]  /*13a30*/  LDSM.16.MT88.4 R32, [R9+0x400] ;  /* 0x000400000920783b */ /* 0x000f660000004200 */
[----:B------:R1:W-:Y:S01]  /*13a40*/  MUFU.EX2 R227, R12 ;  /* 0x0000000c00e37308 */ /* 0x0003e20000000800 */
[----:B------:R-:W-:Y:S01]  /*13a50*/  HMMA.16816.F32 R120, R4, R22, R120 ;  /* 0x000000160478723c */ /* 0x000fe20000001878 */
[----:B--2---:R-:W-:-:S04]  /*13a60*/  FFMA.FTZ R10, R179, UR4, -R3 ;  /* 0x00000004b30a7c23 */ /* 0x004fc80008010803 */
[----:B------:R2:W-:Y:S03]  /*13a70*/  MUFU.EX2 R211, R10 ;  /* 0x0000000a00d37308 */ /* 0x0005e60000000800 */
[----:B------:R-:W-:Y:S01]  /*13a80*/  HMMA.16816.F32 R132, R4, R16, R132 ;  /* 0x000000100484723c */ /* 0x000fe20000001884 */
[----:B---3--:R-:W-:Y:S01]  /*13a90*/  FFMA.FTZ R11, R109, UR4, -R3 ;  /* 0x000000046d0b7c23 */ /* 0x008fe20008010803 */
[----:B-1----:R-:W-:-:S03]  /*13aa0*/  FFMA.FTZ R12, R67, UR4, -R0 ;  /* 0x00000004430c7c23 */ /* 0x002fc60008010800 */
[----:B------:R1:W-:Y:S03]  /*13ab0*/  MUFU.EX2 R210, R11 ;  /* 0x0000000b00d27308 */ /* 0x0003e60000000800 */
[----:B------:R-:W-:Y:S01]  /*13ac0*/  HMMA.16816.F32 R136, R4, R18, R136 ;  /* 0x000000120488723c */ /* 0x000fe20000001888 */
[----:B------:R3:W5:Y:S01]  /*13ad0*/  MUFU.EX2 R221, R12 ;  /* 0x0000000c00dd7308 */ /* 0x0007620000000800 */
[----:B--2---:R-:W-:-:S04]  /*13ae0*/  FFMA.FTZ R10, R106, UR4, -R3 ;  /* 0x000000046a0a7c23 */ /* 0x004fc80008010803 */
[----:B------:R2:W5:Y:S02]  /*13af0*/  MUFU.EX2 R209, R10 ;  /* 0x0000000a00d17308 */ /* 0x0005640000000800 */
[C---:B------:R-:W-:Y:S01]  /*13b00*/  HMMA.16816.F32 R148, R4.reuse, R28, R148 ;  /* 0x0000001c0494723c */ /* 0x040fe20000001894 */
[--C-:B-1----:R-:W-:Y:S01]  /*13b10*/  FFMA.FTZ R11, R178, UR4, -R2.reuse ;  /* 0x00000004b20b7c23 */ /* 0x102fe20008010802 */
[----:B---3--:R-:W-:Y:S06]  /*13b20*/  LDSM.16.MT88.4 R12, [R9+0x2400] ;  /* 0x00240000090c783b */ /* 0x008fec0000004200 */
[----:B------:R-:W-:Y:S01]  /*13b30*/  HMMA.16816.F32 R152, R4, R30, R152 ;  /* 0x0000001e0498723c */ /* 0x000fe20000001898 */
[----:B------:R1:W-:Y:S01]  /*13b40*/  MUFU.EX2 R178, R11 ;  /* 0x0000000b00b27308 */ /* 0x0003e20000000800 */
[----:B--2---:R-:W-:-:S06]  /*13b50*/  FFMA.FTZ R10, R181, UR4, -R2 ;  /* 0x00000004b50a7c23 */ /* 0x004fcc0008010802 */
[----:B------:R-:W-:Y:S01]  /*13b60*/  HMMA.16816.F32 R164, R4, R48, R164 ;  /* 0x0000003004a4723c */ /* 0x000fe200000018a4 */
[----:B------:R2:W3:Y:S01]  /*13b70*/  MUFU.EX2 R197, R10 ;  /* 0x0000000a00c57308 */ /* 0x0004e20000000800 */
[----:B-1----:R-:W-:-:S06]  /*13b80*/  FFMA.FTZ R11, R184, UR4, -R0 ;  /* 0x00000004b80b7c23 */ /* 0x002fcc0008010800 */
[----:B------:R-:W-:Y:S01]  /*13b90*/  HMMA.16816.F32 R168, R4, R50, R168 ;  /* 0x0000003204a8723c */ /* 0x000fe200000018a8 */
[----:B------:R-:W-:Y:S01]  /*13ba0*/  MOV R184, R46 ;  /* 0x0000002e00b87202 */ /* 0x000fe20000000f00 */
[----:B--2---:R-:W-:-:S06]  /*13bb0*/  FFMA.FTZ R10, R177, UR4, -R2 ;  /* 0x00000004b10a7c23 */ /* 0x004fcc0008010802 */
[C---:B------:R-:W-:Y:S01]  /*13bc0*/  HMMA.16816.F32 R72, R4.reuse, R56, R72 ;  /* 0x000000380448723c */ /* 0x040fe20000001848 */
[----:B------:R1:W-:Y:S07]  /*13bd0*/  MUFU.EX2 R179, R10 ;  /* 0x0000000a00b37308 */ /* 0x0003ee0000000800 */
[C---:B------:R-:W-:Y:S08]  /*13be0*/  HMMA.16816.F32 R76, R4.reuse, R58, R76 ;  /* 0x0000003a044c723c */ /* 0x040ff0000000184c */
[----:B----4-:R-:W-:Y:S01]  /*13bf0*/  HMMA.16816.F32 R88, R4, R40, R88 ;  /* 0x000000280458723c */ /* 0x010fe20000001858 */
[----:B-1----:R-:W-:-:S04]  /*13c00*/  FFMA.FTZ R10, R183, UR4, -R0 ;  /* 0x00000004b70a7c23 */ /* 0x002fc80008010800 */
[----:B------:R1:W-:Y:S03]  /*13c10*/  MUFU.EX2 R176, R10 ;  /* 0x0000000a00b07308 */ /* 0x0003e60000000800 */
[----:B------:R-:W-:Y:S01]  /*13c20*/  HMMA.16816.F32 R92, R4, R42, R92 ;  /* 0x0000002a045c723c */ /* 0x000fe2000000185c */
[----:B------:R-:W-:Y:S02]  /*13c30*/  F2FP.F16.F32.PACK_AB R4, R240, R241 ;  /* 0x000000f1f004723e */ /* 0x000fe400000000ff */
[----:B------:R-:W-:Y:S02]  /*13c40*/  F2FP.F16.F32.PACK_AB R5, R236, R237 ;  /* 0x000000edec05723e */ /* 0x000fe400000000ff */
[----:B------:R-:W-:Y:S02]  /*13c50*/  F2FP.F16.F32.PACK_AB R6, R238, R239 ;  /* 0x000000efee06723e */ /* 0x000fe400000000ff */
[----:B------:R-:W-:Y:S01]  /*13c60*/  F2FP.F16.F32.PACK_AB R7, R234, R235 ;  /* 0x000000ebea07723e */ /* 0x000fe200000000ff */
[----:B-1----:R-:W-:-:S06]  /*13c70*/  FFMA.FTZ R10, R180, UR4, -R0 ;  /* 0x00000004b40a7c23 */ /* 0x002fcc0008010800 */
[C---:B------:R-:W-:Y:S01]  /*13c80*/  HMMA.16816.F32 R112, R4.reuse, R20, R112 ;  /* 0x000000140470723c */ /* 0x040fe20000001870 */
[----:B------:R1:W-:Y:S07]  /*13c90*/  MUFU.EX2 R111, R10 ;  /* 0x0000000a006f7308 */ /* 0x0003ee0000000800 */
[----:B------:R-:W-:Y:S01]  /*13ca0*/  HMMA.16816.F32 R124, R4, R22, R124 ;  /* 0x00000016047c723c */ /* 0x000fe2000000187c */
[----:B------:R-:W-:Y:S01]  /*13cb0*/  LDSM.16.MT88.4 R20, [R9+0x1400] ;  /* 0x001400000914783b */ /* 0x000fe20000004200 */
[----:B-1----:R-:W-:-:S06]  /*13cc0*/  FFMA.FTZ R10, R193, UR4, -R8 ;  /* 0x00000004c10a7c23 */ /* 0x002fcc0008010808 */
[C---:B------:R-:W-:Y:S01]  /*13cd0*/  HMMA.16816.F32 R128, R4.reuse, R16, R128 ;  /* 0x000000100480723c */ /* 0x040fe20000001880 */
[----:B------:R1:W-:Y:S07]  /*13ce0*/  MUFU.EX2 R107, R10 ;  /* 0x0000000a006b7308 */ /* 0x0003ee0000000800 */
[C---:B------:R-:W-:Y:S01]  /*13cf0*/  HMMA.16816.F32 R140, R4.reuse, R18, R140 ;  /* 0x00000012048c723c */ /* 0x040fe2000000188c */
[----:B------:R-:W-:Y:S07]  /*13d00*/  LDSM.16.MT88.4 R16, [R62+0xb400] ;  /* 0x00b400003e10783b */ /* 0x000fee0000004200 */
[----:B------:R-:W-:Y:S01]  /*13d10*/  HMMA.16816.F32 R144, R4, R28, R144 ;  /* 0x0000001c0490723c */ /* 0x000fe20000001890 */
[----:B-1----:R-:W-:-:S04]  /*13d20*/  FFMA.FTZ R10, R187, UR4, -R8 ;  /* 0x00000004bb0a7c23 */ /* 0x002fc80008010808 */
[----:B------:R1:W-:Y:S03]  /*13d30*/  MUFU.EX2 R106, R10 ;  /* 0x0000000a006a7308 */ /* 0x0003e60000000800 */
[C---:B------:R-:W-:Y:S01]  /*13d40*/  HMMA.16816.F32 R156, R4.reuse, R30, R156 ;  /* 0x0000001e049c723c */ /* 0x040fe2000000189c */
[----:B------:R-:W2:Y:S07]  /*13d50*/  LDSM.16.MT88.4 R28, [R62+0xa400] ;  /* 0x00a400003e1c783b */ /* 0x000eae0000004200 */
[----:B------:R-:W-:Y:S01]  /*13d60*/  HMMA.16816.F32 R160, R4, R48, R160 ;  /* 0x0000003004a0723c */ /* 0x000fe200000018a0 */
[----:B-1----:R-:W-:-:S04]  /*13d70*/  FFMA.FTZ R10, R194, UR4, -R3 ;  /* 0x00000004c20a7c23 */ /* 0x002fc80008010803 */
[----:B------:R1:W-:Y:S03]  /*13d80*/  MUFU.EX2 R105, R10 ;  /* 0x0000000a00697308 */ /* 0x0003e60000000800 */
[C---:B------:R-:W-:Y:S08]  /*13d90*/  HMMA.16816.F32 R84, R4.reuse, R40, R84 ;  /* 0x000000280454723c */ /* 0x040ff00000001854 */
[----:B------:R-:W-:Y:S01]  /*13da0*/  HMMA.16816.F32 R48, R4, R50, R172 ;  /* 0x000000320430723c */ /* 0x000fe200000018ac */
[----:B------:R-:W-:Y:S01]  /*13db0*/  LDSM.16.MT88.4 R172, [R9+0x1c00] ;  /* 0x001c000009ac783b */ /* 0x000fe20000004200 */
[----:B-1----:R-:W-:-:S06]  /*13dc0*/  FFMA.FTZ R10, R185, UR4, -R3 ;  /* 0x00000004b90a7c23 */ /* 0x002fcc0008010803 */
[C---:B------:R-:W-:Y:S01]  /*13dd0*/  HMMA.16816.F32 R52, R4.reuse, R56, R68 ;  /* 0x000000380434723c */ /* 0x040fe20000001844 */
[----:B------:R1:W-:Y:S07]  /*13de0*/  MUFU.EX2 R67, R10 ;  /* 0x0000000a00437308 */ /* 0x0003ee0000000800 */
[----:B------:R-:W-:Y:S01]  /*13df0*/  HMMA.16816.F32 R80, R4, R58, R80 ;  /* 0x0000003a0450723c */ /* 0x000fe20000001850 */
[----:B-1----:R-:W-:-:S07]  /*13e00*/  FFMA.FTZ R10, R196, UR4, -R2 ;  /* 0x00000004c40a7c23 */ /* 0x002fce0008010802 */
[----:B------:R-:W-:Y:S01]  /*13e10*/  HMMA.16816.F32 R40, R4, R42, R96 ;  /* 0x0000002a0428723c */ /* 0x000fe20000001860 */
[----:B------:R-:W-:Y:S02]  /*13e20*/  F2FP.F16.F32.PACK_AB R4, R226, R233 ;  /* 0x000000e9e204723e */ /* 0x000fe400000000ff */
[----:B-----5:R-:W-:Y:S01]  /*13e30*/  F2FP.F16.F32.PACK_AB R5, R221, R216 ;  /* 0x000000d8dd05723e */ /* 0x020fe200000000ff */
[----:B------:R1:W-:Y:S01]  /*13e40*/  MUFU.EX2 R64, R10 ;  /* 0x0000000a00407308 */ /* 0x0003e20000000800 */
[----:B------:R-:W-:Y:S02]  /*13e50*/  F2FP.F16.F32.PACK_AB R6, R228, R227 ;  /* 0x000000e3e406723e */ /* 0x000fe400000000ff */
[----:B------:R-:W-:-:S07]  /*13e60*/  F2FP.F16.F32.PACK_AB R7, R220, R222 ;  /* 0x000000dedc07723e */ /* 0x000fce00000000ff */
[----:B------:R-:W-:Y:S01]  /*13e70*/  HMMA.16816.F32 R116, R4, R36, R116 ;  /* 0x000000240474723c */ /* 0x000fe20000001874 */
[----:B-1----:R-:W-:-:S07]  /*13e80*/  FFMA.FTZ R10, R188, UR4, -R2 ;  /* 0x00000004bc0a7c23 */ /* 0x002fce0008010802 */
        /* <DEDUP_REMOVED lines=17> */
[----:B------:R1:W2:Y:S04]  /*13fa0*/  MUFU.EX2 R110, R11 ;  /* 0x0000000b006e7308 */ /* 0x0002a80000000800 */
[----:B------:R-:W4:Y:S01]  /*13fb0*/  MUFU.EX2 R181, R20 ;  /* 0x0000001400b57308 */ /* 0x000f220000000800 */
[C---:B------:R-:W-:Y:S08]  /*13fc0*/  HMMA.16816.F32 R112, R4.reuse, R36, R112 ;  /* 0x000000240470723c */ /* 0x040ff00000001870 */
[----:B------:R-:W-:Y:S01]  /*13fd0*/  HMMA.16816.F32 R124, R4, R38, R124 ;  /* 0x00000026047c723c */ /* 0x000fe2000000187c */
[----:B------:R-:W5:Y:S01]  /*13fe0*/  LDSM.16.MT88.4 R36, [R62+0x9800] ;  /* 0x009800003e24783b */ /* 0x000f620000004200 */
[----:B-1----:R-:W-:-:S04]  /*13ff0*/  FFMA.FTZ R11, R182, UR4, -R0 ;  /* 0x00000004b60b7c23 */ /* 0x002fc80008010800 */
[----:B------:R1:W4:Y:S02]  /*14000*/  MUFU.EX2 R177, R11 ;  /* 0x0000000b00b17308 */ /* 0x0003240000000800 */
        /* <DEDUP_REMOVED lines=16> */
[----:B------:R3:W-:Y:S02]  /*14110*/  MUFU.EX2 R100, R11 ;  /* 0x0000000b00647308 */ /* 0x0007e40000000800 */
[C---:B------:R-:W-:Y:S08]  /*14120*/  HMMA.16816.F32 R84, R4.reuse, R12, R84 ;  /* 0x0000000c0454723c */ /* 0x040ff00000001854 */
[----:B------:R-:W-:Y:S01]  /*14130*/  HMMA.16816.F32 R40, R4, R14, R40 ;  /* 0x0000000e0428723c */ /* 0x000fe20000001828 */
[----:B------:R-:W1:Y:S01]  /*14140*/  LDSM.16.MT88.4 R12, [R9+0x2800] ;  /* 0x00280000090c783b */ /* 0x000e620000004200 */
[----:B------:R-:W-:Y:S01]  /*14150*/  F2FP.F16.F32.PACK_AB R4, R178, R197 ;  /* 0x000000c5b204723e */ /* 0x000fe200000000ff */
[--C-:B---3--:R-:W-:Y:S01]  /*14160*/  FFMA.FTZ R11, R192, UR4, -R2.reuse ;  /* 0x00000004c00b7c23 */ /* 0x108fe20008010802 */
[----:B------:R-:W-:Y:S01]  /*14170*/  FFMA.FTZ R2, R63, UR4, -R2 ;  /* 0x000000043f027c23 */ /* 0x000fe20008010802 */
[----:B--2---:R-:W-:Y:S01]  /*14180*/  F2FP.F16.F32.PACK_AB R5, R176, R110 ;  /* 0x0000006eb005723e */ /* 0x004fe200000000ff */
[----:B------:R2:W-:Y:S01]  /*14190*/  MUFU.EX2 R63, R10 ;  /* 0x0000000a003f7308 */ /* 0x0005e20000000800 */
[----:B----4-:R-:W-:-:S02]  /*141a0*/  F2FP.F16.F32.PACK_AB R6, R181, R179 ;  /* 0x000000b3b506723e */ /* 0x010fc400000000ff */
[----:B------:R-:W-:Y:S01]  /*141b0*/  F2FP.F16.F32.PACK_AB R7, R111, R177 ;  /* 0x000000b16f07723e */ /* 0x000fe200000000ff */
[----:B------:R3:W4:Y:S04]  /*141c0*/  MUFU.EX2 R61, R2 ;  /* 0x00000002003d7308 */ /* 0x0007280000000800 */
[----:B------:R-:W4:Y:S02]  /*141d0*/  MUFU.EX2 R60, R11 ;  /* 0x0000000b003c7308 */ /* 0x000f240000000800 */
[----:B-----5:R-:W-:Y:S01]  /*141e0*/  HMMA.16816.F32 R116, R4, R36, R116 ;  /* 0x000000240474723c */ /* 0x020fe20000001874 */
[----:B--2---:R-:W-:-:S04]  /*141f0*/  FFMA.FTZ R10, R199, UR4, -R0 ;  /* 0x00000004c70a7c23 */ /* 0x004fc80008010800 */
[----:B------:R2:W-:Y:S01]  /*14200*/  MUFU.EX2 R45, R10 ;  /* 0x0000000a002d7308 */ /* 0x0005e20000000800 */
[----:B---3--:R-:W-:Y:S02]  /*14210*/  FFMA.FTZ R2, R198, UR4, -R0 ;  /* 0x00000004c6027c23 */ /* 0x008fe40008010800 */
[----:B------:R-:W-:Y:S01]  /*14220*/  HMMA.16816.F32 R120, R4, R38, R120 ;  /* 0x000000260478723c */ /* 0x000fe20000001878 */
[----:B----4-:R-:W-:Y:S01]  /*14230*/  F2FP.F16.F32.PACK_AB R94, R61, R63 ;  /* 0x0000003f3d5e723e */ /* 0x010fe200000000ff */
[----:B------:R3:W4:Y:S01]  /*14240*/  MUFU.EX2 R46, R2 ;  /* 0x00000002002e7308 */ /* 0x0007220000000800 */
[----:B------:R-:W-:-:S05]  /*14250*/  F2FP.F16.F32.PACK_AB R92, R60, R64 ;  /* 0x000000403c5c723e */ /* 0x000fca00000000ff */
[----:B------:R-:W-:Y:S01]  /*14260*/  HMMA.16816.F32 R132, R4, R32, R132 ;  /* 0x000000200484723c */ /* 0x000fe20000001884 */
[--C-:B--2---:R-:W-:Y:S01]  /*14270*/  FFMA.FTZ R10, R195, UR4, -R0.reuse ;  /* 0x00000004c30a7c23 */ /* 0x104fe20008010800 */
[----:B------:R-:W-:-:S06]  /*14280*/  FFMA.FTZ R0, R65, UR4, -R0 ;  /* 0x0000000441007c23 */ /* 0x000fcc0008010800 */
[C---:B------:R-:W-:Y:S01]  /*14290*/  HMMA.16816.F32 R136, R4.reuse, R34, R136 ;  /* 0x000000220488723c */ /* 0x040fe20000001888 */
[----:B------:R2:W-:Y:S01]  /*142a0*/  MUFU.EX2 R24, R0 ;  /* 0x0000000000187308 */ /* 0x0005e20000000800 */
[--C-:B---3--:R-:W-:Y:S01]  /*142b0*/  FFMA.FTZ R2, R206, UR4, -R8.reuse ;  /* 0x00000004ce027c23 */ /* 0x108fe20008010808 */
[----:B----4-:R-:W-:Y:S02]  /*142c0*/  F2FP.F16.F32.PACK_AB R93, R46, R45 ;  /* 0x0000002d2e5d723e */ /* 0x010fe400000000ff */
[----:B------:R-:W3:Y:S03]  /*142d0*/  MUFU.EX2 R47, R10 ;  /* 0x0000000a002f7308 */ /* 0x000ee60000000800 */
[----:B------:R-:W-:Y:S01]  /*142e0*/  HMMA.16816.F32 R148, R4, R28, R148 ;  /* 0x0000001c0494723c */ /* 0x000fe20000001894 */
[----:B--2---:R-:W-:-:S07]  /*142f0*/  FFMA.FTZ R0, R204, UR4, -R8 ;  /* 0x00000004cc007c23 */ /* 0x004fce0008010808 */
[----:B------:R-:W-:Y:S01]  /*14300*/  HMMA.16816.F32 R152, R4, R30, R152 ;  /* 0x0000001e0498723c */ /* 0x000fe20000001898 */
[----:B---3--:R-:W-:-:S07]  /*14310*/  F2FP.F16.F32.PACK_AB R95, R24, R47 ;  /* 0x0000002f185f723e */ /* 0x008fce00000000ff */
        /* <DEDUP_REMOVED lines=139> */
.L_x_1323:
[----:B------:R-:W-:-:S12]  /*14bd0*/  UIADD3 UR22, UPT, UPT, UR17, -0x1, URZ ;  /* 0xffffffff11167890 */ /* 0x000fd8000fffe0ff */
.L_x_1332:
        /* <DEDUP_REMOVED lines=16> */
[----:B------:R-:W1:Y:S01]  /*14ce0*/  LDCU UR12, c[0x0][0x440] ;  /* 0x00008800ff0c77ac */ /* 0x000e620008000800 */
[----:B------:R-:W1:Y:S01]  /*14cf0*/  LDCU UR4, c[0x0][0x45c] ;  /* 0x00008b80ff0477ac */ /* 0x000e620008000800 */
[----:B------:R-:W1:Y:S01]  /*14d00*/  LDCU UR10, c[0x0][0x504] ;  /* 0x0000a080ff0a77ac */ /* 0x000e620008000800 */
[----:B---3--:R3:W-:Y:S01]  /*14d10*/  STL.64 [R1+0x20], R4 ;  /* 0x0000200401007387 */ /* 0x0087e20000100a00 */
[----:B------:R-:W1:Y:S01]  /*14d20*/  LDCU UR11, c[0x0][0x50c] ;  /* 0x0000a180ff0b77ac */ /* 0x000e620008000800 */
[----:B----4-:R-:W-:-:S02]  /*14d30*/  LOP3.LUT P4, RZ, R223, 0x4, RZ, 0xc0, !PT ;  /* 0x00000004dfff7812 */ /* 0x010fc4000788c0ff */
[C---:B------:R-:W-:Y:S02]  /*14d40*/  SHF.L.U32 R221, R223.reuse, 0x5, RZ ;  /* 0x00000005dfdd7819 */ /* 0x040fe400000006ff */
[----:B------:R-:W-:Y:S02]  /*14d50*/  SEL R222, R222, 0xffffffe0, !P4 ;  /* 0xffffffe0dede7807 */ /* 0x000fe40006000000 */
[----:B--2---:R-:W-:Y:S01]  /*14d60*/  ISETP.GE.AND P5, PT, R0, UR7, PT ;  /* 0x0000000700007c0c */ /* 0x004fe2000bfa6270 */
[----:B------:R-:W-:Y:S01]  /*14d70*/  IMAD.SHL.U32 R0, R223, 0x10, RZ ;  /* 0x00000010df007824 */ /* 0x000fe200078e00ff */
[----:B------:R-:W-:Y:S02]  /*14d80*/  UMOV UR7, 0x400 ;  /* 0x0000040000077882 */ /* 0x000fe40000000000 */
[----:B-----5:R-:W-:Y:S02]  /*14d90*/  ULEA UR5, UR5, UR7, 0x18 ;  /* 0x0000000705057291 */ /* 0x020fe4000f8ec0ff */
[----:B------:R-:W-:-:S04]  /*14da0*/  LOP3.LUT R220, R0, 0x100, RZ, 0xc0, !PT ;  /* 0x0000010000dc7812 */ /* 0x000fc800078ec0ff */
[----:B------:R-:W-:Y:S01]  /*14db0*/  LOP3.LUT R220, R220, 0x20, R221, 0xf8, !PT ;  /* 0x00000020dcdc7812 */ /* 0x000fe200078ef8dd */
[----:B-1-3--:R-:W-:Y:S06]  /*14dc0*/  BRA `(.L_x_1334) ;  /* 0x0000000000d07947 */ /* 0x00afec0003800000 */
.L_x_1336:
        /* <DEDUP_REMOVED lines=52> */
.L_x_1334:
[----:B--2---:R-:W2:Y:S01]  /*15110*/  LDL R7, [R1+0x20] ;  /* 0x0000200001077983 */ /* 0x004ea20000100800 */
[----:B------:R-:W-:Y:S05]  /*15120*/  DEPBAR.LE SB0, 0x0 ;  /* 0x000080000000791a */ /* 0x000fea0000000000 */
[----:B------:R-:W3:Y:S01]  /*15130*/  LDL R10, [R1+0x24] ;  /* 0x00002400010a7983 */ /* 0x000ee20000100800 */
[C---:B------:R-:W-:Y:S01]  /*15140*/  IMAD.SHL.U32 R219, R223.reuse, 0x4, RZ ;  /* 0x00000004dfdb7824 */ /* 0x040fe200078e00ff */
[----:B------:R-:W-:Y:S01]  /*15150*/  SHF.R.U32.HI R217, RZ, 0x1, R223 ;  /* 0x00000001ffd97819 */ /* 0x000fe200000116df */
[----:B------:R-:W-:Y:S03]  /*15160*/  IMAD.SHL.U32 R103, R223, 0x2, RZ ;  /* 0x00000002df677824 */ /* 0x000fe600078e00ff */
[----:B------:R-:W4:Y:S01]  /*15170*/  LDL R6, [R1+0x4c] ;  /* 0x00004c0001067983 */ /* 0x000f220000100800 */
[----:B------:R-:W-:Y:S02]  /*15180*/  UIADD3 UR7, UPT, UPT, UR21, UR10, URZ ;  /* 0x0000000a15077290 */ /* 0x000fe4000fffe0ff */
[----:B------:R-:W-:Y:S03]  /*15190*/  UISETP.GT.AND UP0, UPT, UR22, UR18, UPT ;  /* 0x000000121600728c */ /* 0x000fe6000bf04270 */
[----:B------:R-:W5:Y:S01]  /*151a0*/  LDL R12, [R1+0x48] ;  /* 0x00004800010c7983 */ /* 0x000f620000100800 */
[----:B------:R-:W-:Y:S05]  /*151b0*/  LOP3.LUT R103, R103, 0x6, RZ, 0xc0, !PT ;  /* 0x0000000667677812 */ /* 0x000fea00078ec0ff */
[----:B------:R-:W2:Y:S01]  /*151c0*/  LDL R11, [R1+0x40] ;  /* 0x00004000010b7983 */ /* 0x000ea20000100800 */
[----:B------:R-:W-:Y:S01]  /*151d0*/  BAR.SYNC.DEFER_BLOCKING 0x0 ;  /* 0x0000000000007b1d */ /* 0x000fe20000010000 */
[----:B--2---:R-:W-:Y:S01]  /*151e0*/  ISETP.GE.AND P2, PT, R11, UR12, PT ;  /* 0x0000000c0b007c0c */ /* 0x004fe2000bf46270 */
[C---:B------:R-:W-:Y:S04]  /*151f0*/  IMAD.WIDE.U32 R8, R7.reuse, UR22, RZ ;  /* 0x0000001607087c25 */ /* 0x040fe8000f8e00ff */
[----:B---3--:R-:W-:Y:S01]  /*15200*/  IMAD R0, R10, UR22, R9 ;  /* 0x000000160a007c24 */ /* 0x008fe2000f8e0209 */
[C---:B----4-:R-:W-:Y:S01]  /*15210*/  LEA R4, P1, R8.reuse, R6, 0x7 ;  /* 0x0000000608047211 */ /* 0x050fe200078238ff */
[C---:B------:R-:W-:Y:S03]  /*15220*/  IMAD.SHL.U32 R2, R8.reuse, 0x40, RZ ;  /* 0x0000004008027824 */ /* 0x040fe600078e00ff */
[----:B------:R-:W-:Y:S02]  /*15230*/  SHF.L.U64.HI R5, R8, 0x6, R0 ;  /* 0x0000000608057819 */ /* 0x000fe40000010200 */
[C---:B------:R-:W-:Y:S04]  /*15240*/  LEA R2, P0, R7.reuse, R2, 0x5 ;  /* 0x0000000207027211 */ /* 0x040fe800078028ff */
[----:B------:R-:W-:Y:S01]  /*15250*/  LEA.HI.X R7, R7, R5, R10, 0x5, P0 ;  /* 0x0000000507077211 */ /* 0x000fe200000f2c0a */
[----:B------:R-:W-:Y:S01]  /*15260*/  IMAD.SHL.U32 R10, R223, 0x8, RZ ;  /* 0x00000008df0a7824 */ /* 0x000fe200078e00ff */
[----:B------:R-:W-:Y:S02]  /*15270*/  LEA R6, P0, R2, R6, 0x1 ;  /* 0x0000000602067211 */ /* 0x000fe400078008ff */
[-C--:B-----5:R-:W-:Y:S02]  /*15280*/  LEA.HI.X R5, R8, R12.reuse, R0, 0x7, P1 ;  /* 0x0000000c08057211 */ /* 0x0a0fe400008f3c00 */
[----:B------:R-:W-:Y:S01]  /*15290*/  LOP3.LUT R233, R10, 0x18, RZ, 0xc0, !PT ;  /* 0x000000180ae97812 */ /* 0x000fe200078ec0ff */
[----:B------:R1:W-:Y:S01]  /*152a0*/  STL [R1+0x50], R10 ;  /* 0x0000500a01007387 */ /* 0x0003e20000100800 */
[----:B------:R-:W-:Y:S02]  /*152b0*/  LEA.HI.X R7, R2, R12, R7, 0x1, P0 ;  /* 0x0000000c02077211 */ /* 0x000fe400000f0c07 */
[----:B------:R-:W-:Y:S03]  /*152c0*/  LOP3.LUT R2, R233, 0x40, RZ, 0xfc, !PT ;  /* 0x00000040e9027812 */ /* 0x000fe600078efcff */
[----:B------:R-:W-:Y:S01]  /*152d0*/  @!PT LDS RZ, [RZ] ;  /* 0x00000000fffff984 */ /* 0x000fe20000000800 */
[----:B------:R-:W-:Y:S01]  /*152e0*/  @!PT LDS RZ, [RZ] ;  /* 0x00000000fffff984 */ /* 0x000fe20000000800 */
[----:B------:R-:W-:Y:S01]  /*152f0*/  @!PT LDS RZ, [RZ] ;  /* 0x00000000fffff984 */ /* 0x000fe20000000800 */
[----:B------:R-:W-:Y:S01]  /*15300*/  @!P5 LDGSTS.E.BYPASS.LTC128B.128 [R224+0x9000], desc[UR8][R4.64] ;  /* 0x0900000004e0dfae */ /* 0x000fe2000b981a08 */
[----:B------:R-:W-:Y:S02]  /*15310*/  LOP3.LUT R0, R219, 0x18, RZ, 0xc0, !PT ;  /* 0x00000018db007812 */ /* 0x000fe400078ec0ff */
[----:B------:R-:W-:Y:S03]  /*15320*/  ISETP.GE.AND P1, PT, R2, UR12, PT ;  /* 0x0000000c02007c0c */ /* 0x000fe6000bf26270 */
[----:B------:R-:W-:Y:S01]  /*15330*/  STL [R1+0x14], R233 ;  /* 0x000014e901007387 */ /* 0x000fe20000100800 */
[--C-:B------:R-:W-:Y:S05]  /*15340*/  LOP3.LUT R0, R0, 0xc0, R221.reuse, 0xf8, !PT ;  /* 0x000000c000007812 */ /* 0x100fea00078ef8dd */
[----:B------:R-:W-:Y:S01]  /*15350*/  @P5 STS.128 [R224+0x9000], RZ ;  /* 0x009000ffe0005388 */ /* 0x000fe20000000c00 */
[----:B------:R-:W-:Y:S05]  /*15360*/  ISETP.GE.AND P5, PT, R233, UR12, PT ;  /* 0x0000000ce9007c0c */ /* 0x000fea000bfa6270 */
[----:B------:R2:W-:Y:S06]  /*15370*/  STL [R1+0x3c], R2 ;  /* 0x00003c0201007387 */ /* 0x0005ec0000100800 */
[----:B------:R-:W-:Y:S01]  /*15380*/  @!PT LDS RZ, [RZ] ;  /* 0x00000000fffff984 */ /* 0x000fe20000000800 */
[----:B------:R-:W-:Y:S01]  /*15390*/  @!PT LDS RZ, [RZ] ;  /* 0x00000000fffff984 */ /* 0x000fe20000000800 */
[----:B------:R-:W-:Y:S01]  /*153a0*/  @!PT LDS RZ, [RZ] ;  /* 0x00000000fffff984 */ /* 0x000fe20000000800 */
[----:B------:R-:W-:Y:S06]  /*153b0*/  @!P2 LDGSTS.E.BYPASS.LTC128B.128 [R224+0xa000], desc[UR8][R4.64+0x40] ;  /* 0x0a00004004e0afae */ /* 0x000fec000b981a08 */
[----:B------:R-:W-:Y:S01]  /*153c0*/  @P2 STS.128 [R224+0xa000], RZ ;  /* 0x00a000ffe0002388 */ /* 0x000fe20000000c00 */
[----:B-1----:R-:W-:Y:S05]  /*153d0*/  IMAD.SHL.U32 R10, R223, 0x10, RZ ;  /* 0x00000010df0a7824 */ /* 0x002fea00078e00ff */
[----:B------:R-:W-:Y:S01]  /*153e0*/  @!PT LDS RZ, [RZ] ;  /* 0x00000000fffff984 */ /* 0x000fe20000000800 */
[----:B------:R-:W-:Y:S01]  /*153f0*/  @!PT LDS RZ, [RZ] ;  /* 0x00000000fffff984 */ /* 0x000fe20000000800 */
[----:B------:R-:W-:Y:S01]  /*15400*/  @!PT LDS RZ, [RZ] ;  /* 0x00000000fffff984 */ /* 0x000fe20000000800 */
[----:B------:R-:W-:Y:S01]  /*15410*/  @!P1 LDGSTS.E.BYPASS.LTC128B.128 [R224+0xb000], desc[UR8][R4.64+0x80] ;  /* 0x0b00008004e09fae */ /* 0x000fe2000b981a08 */
[----:B------:R-:W-:Y:S05]  /*15420*/  LOP3.LUT R218, R10, 0x3e00, RZ, 0xc0, !PT ;  /* 0x00003e000ada7812 */ /* 0x000fea00078ec0ff */
[----:B------:R-:W-:Y:S01]  /*15430*/  @P1 STS.128 [R224+0xb000], RZ ;  /* 0x00b000ffe0001388 */ /* 0x000fe20000000c00 */
[----:B------:R-:W-:Y:S05]  /*15440*/  LOP3.LUT R101, R218, 0x120, R221, 0xf8, !PT ;  /* 0x00000120da657812 */ /* 0x000fea00078ef8dd */
[----:B------:R-:W-:Y:S01]  /*15450*/  @!PT LDS RZ, [RZ] ;  /* 0x00000000fffff984 */ /* 0x000fe20000000800 */
[----:B------:R-:W-:Y:S01]  /*15460*/  @!PT LDS RZ, [RZ] ;  /* 0x00000000fffff984 */ /* 0x000fe20000000800 */
[----:B------:R-:W-:Y:S01]  /*15470*/  @!PT LDS RZ, [RZ] ;  /* 0x00000000fffff984 */ /* 0x000fe20000000800 */
[----:B------:R-:W-:Y:S06]  /*15480*/  @!P5 LDGSTS.E.BYPASS.LTC128B.128 [R224+0x9800], desc[UR8][R6.64] ;  /* 0x0980000006e0dfae */ /* 0x000fec000b981a08 */
        /* <DEDUP_REMOVED lines=39> */
[----:B------:R-:W3:Y:S03]  /*15700*/  LDSM.16.M88.4 R204, [R0+0x7000] ;  /* 0x0070000000cc783b */ /* 0x000ee60000000200 */
[C---:B------:R-:W-:Y:S03]  /*15710*/  HMMA.16816.F32 R24, R60.reuse, R32, RZ ;  /* 0x000000203c18723c */ /* 0x040fe600000018ff */
[----:B------:R-:W3:Y:S05]  /*15720*/  LDSM.16.M88.4 R208, [R101+0x3000] ;  /* 0x0030000065d0783b */ /* 0x000eea0000000200 */
[-C--:B------:R-:W-:Y:S01]  /*15730*/  HMMA.16816.F32 R28, R60, R34.reuse, RZ ;  /* 0x000000223c1c723c */ /* 0x080fe200000018ff */
[----:B------:R-:W3:Y:S06]  /*15740*/  LDSM.16.M88.4 R212, [R0+0x7400] ;  /* 0x0074000000d4783b */ /* 0x000eec0000000200 */
[----:B------:R-:W-:Y:S01]  /*15750*/  STL [R1+0x44], R103 ;  /* 0x0000446701007387 */ /* 0x000fe20000100800 */
        /* <DEDUP_REMOVED lines=31> */
[----:B------:R-:W5:Y:S01]  /*15950*/  LDSM.16.M88.4 R196, [R2+0x7800] ;  /* 0x0078000002c4783b */ /* 0x000f620000000200 */
        /* <DEDUP_REMOVED lines=20> */
[----:B------:R-:W-:Y:S06]  /*15aa0*/  LDSM.16.M88.4 R180, [R0+0x8c00] ;  /* 0x008c000000b4783b */ /* 0x000fec0000000200 */
[----:B------:R-:W-:Y:S01]  /*15ab0*/  LDSM.16.M88.4 R200, [R2+0x8800] ;  /* 0x0088000002c8783b */ /* 0x000fe20000000200 */
        /* <DEDUP_REMOVED lines=21> */
[----:B------:R3:W4:Y:S01]  /*15c10*/  LDSM.16.M88.4 R176, [R0+0x8800] ;  /* 0x0088000000b0783b */ /* 0x0007220000000200 */
[-C--:B------:R-:W-:Y:S08]  /*15c20*/  HMMA.16816.F32 R4, R204, R212.reuse, R4 ;  /* 0x000000d4cc04723c */ /* 0x080ff00000001804 */
[C---:B-1----:R-:W-:Y:S08]  /*15c30*/  HMMA.16816.F32 R8, R208.reuse, R212, R8 ;  /* 0x000000d4d008723c */ /* 0x042ff00000001808 */
[-C--:B------:R-:W-:Y:S01]  /*15c40*/  HMMA.16816.F32 R12, R208, R214.reuse, R12 ;  /* 0x000000d6d00c723c */ /* 0x080fe2000000180c */
[----:B---3--:R-:W-:Y:S07]  /*15c50*/  IMAD.U32 R0, RZ, RZ, UR22 ;  /* 0x00000016ff007e24 */ /* 0x008fee000f8e00ff */
[C---:B------:R-:W-:Y:S04]  /*15c60*/  HMMA.16816.F32 R16, R204.reuse, R214, R16 ;  /* 0x000000d6cc10723c */ /* 0x040fe80000001810 */
[----:B------:R-:W-:Y:S04]  /*15c70*/  IMAD R0, R0, 0x40, R103 ;  /* 0x0000004000007824 */ /* 0x000fe800078e0267 */
[----:B------:R-:W-:Y:S01]  /*15c80*/  VIADD R101, R0, 0x38 ;  /* 0x0000003800657836 */ /* 0x000fe20000000000 */
[-C--:B--2---:R-:W-:Y:S08]  /*15c90*/  HMMA.16816.F32 R20, R204, R108.reuse, R20 ;  /* 0x0000006ccc14723c */ /* 0x084ff00000001814 */
[C---:B------:R-:W-:Y:S08]  /*15ca0*/  HMMA.16816.F32 R24, R208.reuse, R108, R24 ;  /* 0x0000006cd018723c */ /* 0x040ff00000001818 */
[-C--:B------:R-:W-:Y:S08]  /*15cb0*/  HMMA.16816.F32 R28, R208, R110.reuse, R28 ;  /* 0x0000006ed01c723c */ /* 0x080ff0000000181c */
[C---:B------:R-:W-:Y:S01]  /*15cc0*/  HMMA.16816.F32 R32, R204.reuse, R110, R32 ;  /* 0x0000006ecc20723c */ /* 0x040fe20000001820 */
[----:B------:R1:W2:Y:S01]  /*15cd0*/  LDSM.16.M88.4 R108, [R2+0x8c00] ;  /* 0x008c0000026c783b */ /* 0x0002a20000000200 */
[----:B------:R-:W-:Y:S04]  /*15ce0*/  DEPBAR.LE SB0, 0x0 ;  /* 0x000080000000791a */ /* 0x000fe80000000000 */
[----:B------:R-:W-:Y:S02]  /*15cf0*/  BAR.SYNC.DEFER_BLOCKING 0x0 ;  /* 0x0000000000007b1d */ /* 0x000fe40000010000 */
[-C--:B----4-:R-:W-:Y:S08]  /*15d00*/  HMMA.16816.F32 R36, R204, R176.reuse, R36 ;  /* 0x000000b0cc24723c */ /* 0x090ff00000001824 */
[C---:B------:R-:W-:Y:S08]  /*15d10*/  HMMA.16816.F32 R40, R208.reuse, R176, R40 ;  /* 0x000000b0d028723c */ /* 0x040ff00000001828 */
[-C--:B------:R-:W-:Y:S03]  /*15d20*/  HMMA.16816.F32 R44, R208, R178.reuse, R44 ;  /* 0x000000b2d02c723c */ /* 0x080fe6000000182c */
[----:B-1----:R-:W-:Y:S04]  /*15d30*/  VIADD R2, R101, UR21 ;  /* 0x0000001565027c36 */ /* 0x002fe80008000000 */
[----:B------:R-:W-:Y:S01]  /*15d40*/  VIADD R102, R2, 0xffffffc9 ;  /* 0xffffffc902667836 */ /* 0x000fe20000000000 */
[C---:B------:R-:W-:Y:S04]  /*15d50*/  HMMA.16816.F32 R48, R204.reuse, R178, R48 ;  /* 0x000000b2cc30723c */ /* 0x040fe80000001830 */
[----:B------:R-:W-:Y:S04]  /*15d60*/  IMAD.IADD R103, R225, 0x1, -R102 ;  /* 0x00000001e1677824 */ /* 0x000fe800078e0a66 */
[-C--:B------:R-:W-:Y:S08]  /*15d70*/  HMMA.16816.F32 R52, R204, R180.reuse, R52 ;  /* 0x000000b4cc34723c */ /* 0x080ff00000001834 */
[C---:B------:R-:W-:Y:S08]  /*15d80*/  HMMA.16816.F32 R56, R208.reuse, R180, R56 ;  /* 0x000000b4d038723c */ /* 0x040ff00000001838 */
[-C--:B------:R-:W-:Y:S08]  /*15d90*/  HMMA.16816.F32 R60, R208, R182.reuse, R60 ;  /* 0x000000b6d03c723c */ /* 0x080ff0000000183c */
[----:B------:R-:W-:Y:S08]  /*15da0*/  HMMA.16816.F32 R64, R204, R182, R64 ;  /* 0x000000b6cc40723c */ /* 0x000ff00000001840 */
[-C--:B------:R-:W-:Y:S08]  /*15db0*/  HMMA.16816.F32 R4, R184, R188.reuse, R4 ;  /* 0x000000bcb804723c */ /* 0x080ff00000001804 */
[C---:B------:R-:W-:Y:S08]  /*15dc0*/  HMMA.16816.F32 R8, R192.reuse, R188, R8 ;  /* 0x000000bcc008723c */ /* 0x040ff00000001808 */
[-C--:B------:R-:W-:Y:S03]  /*15dd0*/  HMMA.16816.F32 R12, R192, R190.reuse, R12 ;  /* 0x000000bec00c723c */ /* 0x080fe6000000180c */
[----:B------:R-:W-:Y:S01]  /*15de0*/  FMUL.FTZ R4, R4, UR11 ;  /* 0x0000000b04047c20 */ /* 0x000fe20008410000 */
[----:B------:R-:W-:Y:S01]  /*15df0*/  FMUL.FTZ R5, R5, UR11 ;  /* 0x0000000b05057c20 */ /* 0x000fe20008410000 */
[----:B------:R-:W-:Y:S01]  /*15e00*/  FMUL.FTZ R6, R6, UR11 ;  /* 0x0000000b06067c20 */ /* 0x000fe20008410000 */
[----:B------:R-:W-:Y:S01]  /*15e10*/  FMUL.FTZ R7, R7, UR11 ;  /* 0x0000000b07077c20 */ /* 0x000fe20008410000 */
[----:B------:R1:W-:Y:S01]  /*15e20*/  MUFU.TANH R183, R4 ;  /* 0x0000000400b77308 */ /* 0x0003e20000002400 */
[C---:B------:R-:W-:Y:S04]  /*15e30*/  HMMA.16816.F32 R16, R184.reuse, R190, R16 ;  /* 0x000000beb810723c */ /* 0x040fe80000001810 */
[----:B------:R-:W-:Y:S01]  /*15e40*/  FMUL.FTZ R8, R8, UR11 ;  /* 0x0000000b08087c20 */ /* 0x000fe20008410000 */
[----:B------:R-:W-:Y:S01]  /*15e50*/  FMUL.FTZ R9, R9, UR11 ;  /* 0x0000000b09097c20 */ /* 0x000fe20008410000 */
[----:B------:R-:W-:Y:S03]  /*15e60*/  FMUL.FTZ R10, R10, UR11 ;  /* 0x0000000b0a0a7c20 */ /* 0x000fe60008410000 */
[----:B------:R3:W-:Y:S01]  /*15e70*/  MUFU.TANH R182, R5 ;  /* 0x0000000500b67308 */ /* 0x0007e20000002400 */
[-C--:B------:R-:W-:Y:S03]  /*15e80*/  HMMA.16816.F32 R20, R184, R196.reuse, R20 ;  /* 0x000000c4b814723c */ /* 0x080fe60000001814 */
[----:B------:R-:W-:Y:S06]  /*15e90*/  FMUL.FTZ R11, R11, UR11 ;  /* 0x0000000b0b0b7c20 */ /* 0x000fec0008410000 */
[----:B------:R4:W5:Y:S01]  /*15ea0*/  MUFU.TANH R181, R6 ;  /* 0x0000000600b57308 */ /* 0x0009620000002400 */
[C---:B------:R-:W-:Y:S04]  /*15eb0*/  HMMA.16816.F32 R24, R192.reuse, R196, R24 ;  /* 0x000000c4c018723c */ /* 0x040fe80000001818 */
[----:B-1----:R-:W-:Y:S05]  /*15ec0*/  VIADD R4, R0, UR21 ;  /* 0x0000001500047c36 */ /* 0x002fea0008000000 */
[----:B------:R1:W-:Y:S01]  /*15ed0*/  MUFU.TANH R180, R7 ;  /* 0x0000000700b47308 */ /* 0x0003e20000002400 */
[-C--:B------:R-:W-:Y:S03]  /*15ee0*/  HMMA.16816.F32 R28, R192, R198.reuse, R28 ;  /* 0x000000c6c01c723c */ /* 0x080fe6000000181c */
[----:B---3--:R-:W-:Y:S06]  /*15ef0*/  IADD3 R5, PT, PT, R225, -R4, RZ ;  /* 0x80000004e1057210 */ /* 0x008fec0007ffe0ff */
[----:B------:R3:W-:Y:S01]  /*15f00*/  MUFU.TANH R179, R8 ;  /* 0x0000000800b37308 */ /* 0x0007e20000002400 */
[C---:B------:R-:W-:Y:S04]  /*15f10*/  HMMA.16816.F32 R32, R184.reuse, R198, R32 ;  /* 0x000000c6b820723c */ /* 0x040fe80000001820 */
[--C-:B----4-:R-:W-:Y:S05]  /*15f20*/  IMAD.IADD R6, R227, 0x1, -R4.reuse ;  /* 0x00000001e3067824 */ /* 0x110fea00078e0a04 */
[----:B------:R-:W4:Y:S01]  /*15f30*/  MUFU.TANH R178, R9 ;  /* 0x0000000900b27308 */ /* 0x000f220000002400 */
[-C--:B------:R-:W-:Y:S03]  /*15f40*/  HMMA.16816.F32 R36, R184, R200.reuse, R36 ;  /* 0x000000c8b824723c */ /* 0x080fe60000001824 */
[----:B-1----:R-:W-:Y:S02]  /*15f50*/  IABS R7, R5 ;  /* 0x0000000500077213 */ /* 0x002fe40000000000 */
[----:B------:R-:W-:Y:S02]  /*15f60*/  IABS R5, R6 ;  /* 0x0000000600057213 */ /* 0x000fe40000000000 */
[----:B------:R-:W-:Y:S01]  /*15f70*/  IABS R6, R103 ;  /* 0x0000006700067213 */ /* 0x000fe20000000000 */
[C---:B------:R-:W-:Y:S01]  /*15f80*/  HMMA.16816.F32 R40, R192.reuse, R200, R40 ;  /* 0x000000c8c028723c */ /* 0x040fe20000001828 */
[----:B------:R-:W1:Y:S03]  /*15f90*/  MUFU.TANH R107, R10 ;  /* 0x0000000a006b7308 */ /* 0x000e660000002400 */
[----:B---3--:R-:W-:Y:S02]  /*15fa0*/  I2FP.F32.S32 R8, R7 ;  /* 0x0000000700087245 */ /* 0x008fe40000201400 */
[----:B------:R-:W-:Y:S02]  /*15fb0*/  I2FP.F32.S32 R7, R5 ;  /* 0x0000000500077245 */ /* 0x000fe40000201400 */
[-C--:B------:R-:W-:Y:S03]  /*15fc0*/  HMMA.16816.F32 R44, R192, R202.reuse, R44 ;  /* 0x000000cac02c723c */ /* 0x080fe6000000182c */
[----:B------:R3:W1:Y:S01]  /*15fd0*/  MUFU.TANH R104, R11 ;  /* 0x0000000b00687308 */ /* 0x0006620000002400 */
[----:B------:R-:W-:Y:S01]  /*15fe0*/  I2FP.F32.S32 R5, R6 ;  /* 0x0000000600057245 */ /* 0x000fe20000201400 */
[----:B-----5:R-:W-:Y:S01]  /*15ff0*/  FFMA.FTZ R181, R7, -UR6, R181 ;  /* 0x8000000607b57c23 */ /* 0x020fe200080100b5 */
[----:B------:R-:W-:Y:S02]  /*16000*/  IMAD.IADD R7, R228, 0x1, -R4 ;  /* 0x00000001e4077824 */ /* 0x000fe400078e0a04 */
[----:B------:R-:W-:Y:S01]  /*16010*/  FFMA.FTZ R183, R8, -UR6, R183 ;  /* 0x8000000608b77c23 */ /* 0x000fe200080100b7 */
[C---:B------:R-:W-:Y:S01]  /*16020*/  IMAD.IADD R6, R226.reuse, 0x1, -R102 ;  /* 0x00000001e2067824 */ /* 0x040fe200078e0a66 */
[C---:B------:R-:W-:Y:S04]  /*16030*/  HMMA.16816.F32 R48, R184.reuse, R202, R48 ;  /* 0x000000cab830723c */ /* 0x040fe80000001830 */
[----:B------:R-:W-:Y:S01]  /*16040*/  FFMA.FTZ R182, R5, -UR6, R182 ;  /* 0x8000000605b67c23 */ /* 0x000fe200080100b6 */
[----:B------:R-:W-:Y:S01]  /*16050*/  IMAD.IADD R5, R226, 0x1, -R4 ;  /* 0x00000001e2057824 */ /* 0x000fe200078e0a04 */
[----:B------:R-:W-:Y:S01]  /*16060*/  IABS R7, R7 ;  /* 0x0000000700077213 */ /* 0x000fe20000000000 */
[----:B------:R-:W-:Y:S01]  /*16070*/  IMAD.IADD R4, R227, 0x1, -R102 ;  /* 0x00000001e3047824 */ /* 0x000fe200078e0a66 */
[-C--:B--2---:R-:W-:Y:S03]  /*16080*/  HMMA.16816.F32 R52, R184, R108.reuse, R52 ;  /* 0x0000006cb834723c */ /* 0x084fe60000001834 */
[----:B------:R-:W-:Y:S02]  /*16090*/  IABS R8, R5 ;  /* 0x0000000500087213 */ /* 0x000fe40000000000 */
[----:B------:R-:W-:Y:S02]  /*160a0*/  IABS R5, R4 ;  /* 0x0000000400057213 */ /* 0x000fe40000000000 */
[----:B------:R-:W-:Y:S01]  /*160b0*/  IABS R4, R6 ;  /* 0x0000000600047213 */ /* 0x000fe20000000000 */
[C---:B------:R-:W-:Y:S04]  /*160c0*/  HMMA.16816.F32 R56, R192.reuse, R108, R56 ;  /* 0x0000006cc038723c */ /* 0x040fe80000001838 */
[----:B------:R-:W-:Y:S02]  /*160d0*/  I2FP.F32.S32 R4, R4 ;  /* 0x0000000400047245 */ /* 0x000fe40000201400 */
[----:B------:R-:W-:Y:S02]  /*160e0*/  I2FP.F32.S32 R7, R7 ;  /* 0x0000000700077245 */ /* 0x000fe40000201400 */
[-C--:B------:R-:W-:Y:S03]  /*160f0*/  HMMA.16816.F32 R60, R192, R110.reuse, R60 ;  /* 0x0000006ec03c723c */ /* 0x080fe6000000183c */
[----:B------:R-:W-:Y:S01]  /*16100*/  MOV R6, R8 ;  /* 0x0000000800067202 */ /* 0x000fe20000000f00 */
[----:B------:R-:W-:Y:S01]  /*16110*/  VIADD R8, R0, 0x1 ;  /* 0x0000000100087836 */ /* 0x000fe20000000000 */
[----:B------:R-:W-:Y:S01]  /*16120*/  I2FP.F32.S32 R5, R5 ;  /* 0x0000000500057245 */ /* 0x000fe20000201400 */
[----:B----4-:R-:W-:Y:S01]  /*16130*/  FFMA.FTZ R178, R4, -UR6, R178 ;  /* 0x8000000604b27c23 */ /* 0x010fe200080100b2 */
[----:B------:R-:W-:Y:S01]  /*16140*/  I2FP.F32.S32 R6, R6 ;  /* 0x0000000600067245 */ /* 0x000fe20000201400 */
[----:B------:R-:W-:Y:S04]  /*16150*/  HMMA.16816.F32 R64, R184, R110, R64 ;  /* 0x0000006eb840723c */ /* 0x000fe80000001840 */
[----:B------:R-:W-:Y:S02]  /*16160*/  VIADD R4, R225, -UR7 ;  /* 0x80000007e1047c36 */ /* 0x000fe40008000000 */
[----:B-1----:R-:W-:Y:S01]  /*16170*/  FFMA.FTZ R107, R7, -UR6, R107 ;  /* 0x80000006076b7c23 */ /* 0x002fe2000801006b */
[----:B------:R-:W-:Y:S02]  /*16180*/  VIADD R7, R227, -UR7 ;  /* 0x80000007e3077c36 */ /* 0x000fe40008000000 */
[----:B------:R-:W-:Y:S01]  /*16190*/  FFMA.FTZ R180, R5, -UR6, R180 ;  /* 0x8000000605b47c23 */ /* 0x000fe200080100b4 */
[----:B------:R-:W-:Y:S01]  /*161a0*/  FFMA.FTZ R179, R6, -UR6, R179 ;  /* 0x8000000606b37c23 */ /* 0x000fe200080100b3 */
[-C--:B------:R-:W-:Y:S01]  /*161b0*/  ISETP.GT.AND P6, PT, R4, R0.reuse, PT ;  /* 0x000000000400720c */ /* 0x080fe20003fc4270 */
[----:B------:R-:W-:Y:S01]  /*161c0*/  VIADD R6, R226, -UR7 ;  /* 0x80000007e2067c36 */ /* 0x000fe20008000000 */
[----:B------:R-:W-:Y:S01]  /*161d0*/  ISETP.GT.AND P3, PT, R7, R0, PT ;  /* 0x000000000700720c */ /* 0x000fe20003f64270 */
[----:B------:R-:W-:Y:S01]  /*161e0*/  VIADD R5, R228, -UR7 ;  /* 0x80000007e4057c36 */ /* 0x000fe20008000000 */
[----:B---3--:R-:W-:Y:S11]  /*161f0*/  BRA.U.ANY UP0, `(.L_x_1336) ;  /* 0xffffffe900f47547 */ /* 0x008ff6000b93ffff */
.L_x_1335:
[----:B------:R-:W-:Y:S01]  /*16200*/  ISETP.GT.AND P2, PT, R4, R8, PT ;  /* 0x000000080400720c */ /* 0x000fe20003f44270 */
[----:B------:R-:W-:Y:S01]  /*16210*/  FMUL.FTZ R12, R12, UR11 ;  /* 0x0000000b0c0c7c20 */ /* 0x000fe20008410000 */
[----:B-1----:R-:W-:Y:S01]  /*16220*/  FSEL R109, R183, -INF , !P6 ;  /* 0xff800000b76d7808 */ /* 0x002fe20007000000 */
[----:B------:R-:W-:Y:S01]  /*16230*/  FMUL.FTZ R14, R14, UR11 ;  /* 0x0000000b0e0e7c20 */ /* 0x000fe20008410000 */
[----:B------:R-:W-:Y:S01]  /*16240*/  FSEL R108, R182, -INF , !P2 ;  /* 0xff800000b66c7808 */ /* 0x000fe20005000000 */
[----:B------:R-:W-:Y:S01]  /*16250*/  MUFU.TANH R177, R12 ;  /* 0x0000000c00b17308 */ /* 0x000fe20000002400 */
[-C--:B------:R-:W-:Y:S01]  /*16260*/  ISETP.GT.AND P1, PT, R6, R0.reuse, PT ;  /* 0x000000000600720c */ /* 0x080fe20003f24270 */
[----:B------:R-:W-:Y:S01]  /*16270*/  FMUL.FTZ R39, R39, UR11 ;  /* 0x0000000b27277c20 */ /* 0x000fe20008410000 */
[----:B------:R-:W-:Y:S01]  /*16280*/  ISETP.GT.AND P0, PT, R5, R0, PT ;  /* 0x000000000500720c */ /* 0x000fe20003f04270 */
[----:B------:R-:W-:Y:S01]  /*16290*/  FMUL.FTZ R53, R53, UR11 ;  /* 0x0000000b35357c20 */ /* 0x000fe20008410000 */
[-C--:B------:R-:W-:Y:S01]  /*162a0*/  ISETP.GT.AND P6, PT, R7, R8.reuse, PT ;  /* 0x000000080700720c */ /* 0x080fe20003fc4270 */
[----:B------:R-:W-:Y:S01]  /*162b0*/  FMUL.FTZ R52, R52, UR11 ;  /* 0x0000000b34347c20 */ /* 0x000fe20008410000 */
[-C--:B------:R-:W-:Y:S03]  /*162c0*/  ISETP.GT.AND P2, PT, R6, R8.reuse, PT ;  /* 0x000000080600720c */ /* 0x080fe60003f44270 */
[----:B------:R1:W2:Y:S01]  /*162d0*/  MUFU.TANH R110, R14 ;  /* 0x0000000e006e7308 */ /* 0x0002a20000002400 */
[----:B------:R-:W-:Y:S01]  /*162e0*/  FSEL R103, R181, -INF , !P3 ;  /* 0xff800000b5677808 */ /* 0x000fe20005800000 */
[----:B------:R-:W-:Y:S01]  /*162f0*/  FMUL.FTZ R17, R17, UR11 ;  /* 0x0000000b11117c20 */ /* 0x000fe20008410000 */
        /* <DEDUP_REMOVED lines=8> */
[----:B------:R-:W-:Y:S01]  /*16380*/  ISETP.GT.AND P3, PT, R5, R8, PT ;  /* 0x000000080500720c */ /* 0x000fe20003f64270 */
[----:B------:R-:W-:Y:S01]  /*16390*/  FMUL.FTZ R36, R36, UR11 ;  /* 0x0000000b24247c20 */ /* 0x000fe20008410000 */
[C---:B------:R-:W-:Y:S01]  /*163a0*/  ISETP.GE.AND P6, PT, R8.reuse, R229, PT ;  /* 0x000000e50800720c */ /* 0x040fe20003fc6270 */
[----:B------:R-:W-:Y:S01]  /*163b0*/  FMUL.FTZ R37, R37, UR11 ;  /* 0x0000000b25257c20 */ /* 0x000fe20008410000 */
[C---:B------:R-:W-:Y:S01]  /*163c0*/  ISETP.GE.AND P1, PT, R8.reuse, R231, PT ;  /* 0x000000e70800720c */ /* 0x040fe20003f26270 */
[----:B------:R-:W-:Y:S01]  /*163d0*/  MUFU.TANH R38, R38 ;  /* 0x0000002600267308 */ /* 0x000fe20000002400 */
[----:B------:R-:W-:Y:S01]  /*163e0*/  ISETP.GE.AND P2, PT, R8, R230, PT ;  /* 0x000000e60800720c */ /* 0x000fe20003f46270 */
[----:B------:R-:W-:Y:S01]  /*163f0*/  FMUL.FTZ R54, R54, UR11 ;  /* 0x0000000b36367c20 */ /* 0x000fe20008410000 */
[----:B------:R-:W-:Y:S01]  /*16400*/  ISETP.GE.AND P0, PT, R8, R232, PT ;  /* 0x000000e80800720c */ /* 0x000fe20003f06270 */
[----:B------:R-:W-:Y:S01]  /*16410*/  VIADD R9, R2, 0xffffffd0 ;  /* 0xffffffd002097836 */ /* 0x000fe20000000000 */
[----:B------:R-:W-:Y:S01]  /*16420*/  FSEL R184, R108, -INF , !P6 ;  /* 0xff8000006cb87808 */ /* 0x000fe20007000000 */
[----:B------:R-:W-:Y:S01]  /*16430*/  VIADD R8, R2, 0xffffffd1 ;  /* 0xffffffd102087836 */ /* 0x000fe20000000000 */
[----:B------:R-:W-:Y:S03]  /*16440*/  FSEL R182, R180, -INF , !P1 ;  /* 0xff800000b4b67808 */ /* 0x000fe60004800000 */
[----:B------:R3:W-:Y:S01]  /*16450*/  MUFU.TANH R176, R17 ;  /* 0x0000001100b07308 */ /* 0x0007e20000002400 */
[----:B-1----:R-:W-:Y:S01]  /*16460*/  IADD3 R14, PT, PT, R228, -R9, RZ ;  /* 0x80000009e40e7210 */ /* 0x002fe20007ffe0ff */
[--C-:B------:R-:W-:Y:S01]  /*16470*/  IMAD.IADD R12, R226, 0x1, -R9.reuse ;  /* 0x00000001e20c7824 */ /* 0x100fe200078e0a09 */
[----:B------:R-:W-:Y:S01]  /*16480*/  FSEL R180, R178, -INF , !P2 ;  /* 0xff800000b2b47808 */ /* 0x000fe20005000000 */
[----:B------:R-:W-:Y:S01]  /*16490*/  IMAD.IADD R11, R226, 0x1, -R8 ;  /* 0x00000001e20b7824 */ /* 0x000fe200078e0a08 */
[----:B------:R-:W-:Y:S01]  /*164a0*/  IABS R14, R14 ;  /* 0x0000000e000e7213 */ /* 0x000fe20000000000 */
[----:B------:R-:W-:Y:S01]  /*164b0*/  FMUL.FTZ R13, R13, UR11 ;  /* 0x0000000b0d0d7c20 */ /* 0x000fe20008410000 */
[----:B------:R-:W-:Y:S03]  /*164c0*/  IABS R12, R12 ;  /* 0x0000000c000c7213 */ /* 0x000fe60000000000 */
[----:B------:R-:W-:Y:S01]  /*164d0*/  MUFU.TANH R36, R36 ;  /* 0x0000002400247308 */ /* 0x000fe20000002400 */
[----:B------:R-:W-:Y:S01]  /*164e0*/  IABS R11, R11 ;  /* 0x0000000b000b7213 */ /* 0x000fe20000000000 */
[----:B------:R-:W-:Y:S01]  /*164f0*/  FMUL.FTZ R10, R15, UR11 ;  /* 0x0000000b0f0a7c20 */ /* 0x000fe20008410000 */
[----:B------:R-:W-:Y:S01]  /*16500*/  I2FP.F32.S32 R15, R12 ;  /* 0x0000000c000f7245 */ /* 0x000fe20000201400 */
[----:B------:R-:W-:Y:S01]  /*16510*/  FMUL.FTZ R27, R27, UR11 ;  /* 0x0000000b1b1b7c20 */ /* 0x000fe20008410000 */
[----:B------:R-:W-:Y:S01]  /*16520*/  I2FP.F32.S32 R12, R11 ;  /* 0x0000000b000c7245 */ /* 0x000fe20000201400 */
[----:B------:R-:W-:Y:S01]  /*16530*/  FMUL.FTZ R28, R28, UR11 ;  /* 0x0000000b1c1c7c20 */ /* 0x000fe20008410000 */
[----:B------:R-:W-:Y:S03]  /*16540*/  I2FP.F32.S32 R11, R14 ;  /* 0x0000000e000b7245 */ /* 0x000fe60000201400 */
[----:B------:R1:W4:Y:S01]  /*16550*/  MUFU.TANH R111, R13 ;  /* 0x0000000d006f7308 */ /* 0x0003220000002400 */
[----:B------:R-:W-:Y:S01]  /*16560*/  FMUL.FTZ R18, R18, UR11 ;  /* 0x0000000b12127c20 */ /* 0x000fe20008410000 */
[----:B---3--:R-:W-:Y:S01]  /*16570*/  FMUL.FTZ R17, R19, UR11 ;  /* 0x0000000b13117c20 */ /* 0x008fe20008410000 */
[----:B------:R-:W-:Y:S02]  /*16580*/  IMAD.IADD R102, R228, 0x1, -R102 ;  /* 0x00000001e4667824 */ /* 0x000fe400078e0a66 */
[----:B------:R-:W-:Y:S01]  /*16590*/  FMUL.FTZ R30, R30, UR11 ;  /* 0x0000000b1e1e7c20 */ /* 0x000fe20008410000 */
[----:B------:R-:W-:Y:S01]  /*165a0*/  FMUL.FTZ R32, R32, UR11 ;  /* 0x0000000b20207c20 */ /* 0x000fe20008410000 */
[----:B------:R-:W-:Y:S01]  /*165b0*/  FMUL.FTZ R35, R35, UR11 ;  /* 0x0000000b23237c20 */ /* 0x000fe20008410000 */
[----:B------:R-:W-:Y:S01]  /*165c0*/  FMUL.FTZ R40, R40, UR11 ;  /* 0x0000000b28287c20 */ /* 0x000fe20008410000 */
[----:B------:R-:W-:Y:S01]  /*165d0*/  IABS R102, R102 ;  /* 0x0000006600667213 */ /* 0x000fe20000000000 */
[--C-:B------:R-:W-:Y:S01]  /*165e0*/  IMAD.IADD R14, R225, 0x1, -R9.reuse ;  /* 0x00000001e10e7824 */ /* 0x100fe200078e0a09 */
[----:B------:R-:W3:Y:S01]  /*165f0*/  MUFU.TANH R10, R10 ;  /* 0x0000000a000a7308 */ /* 0x000ee20000002400 */
[----:B------:R-:W-:Y:S01]  /*16600*/  FMUL.FTZ R43, R43, UR11 ;  /* 0x0000000b2b2b7c20 */ /* 0x000fe20008410000 */
[----:B------:R-:W-:Y:S01]  /*16610*/  I2FP.F32.S32 R102, R102 ;  /* 0x0000006600667245 */ /* 0x000fe20000201400 */
[----:B------:R-:W-:Y:S01]  /*16620*/  IMAD.IADD R9, R227, 0x1, -R9 ;  /* 0x00000001e3097824 */ /* 0x000fe200078e0a09 */
[----:B------:R-:W-:Y:S01]  /*16630*/  IABS R14, R14 ;  /* 0x0000000e000e7213 */ /* 0x000fe20000000000 */
[----:B------:R-:W-:Y:S01]  /*16640*/  FMUL.FTZ R22, R22, UR11 ;  /* 0x0000000b16167c20 */ /* 0x000fe20008410000 */
[----:B------:R-:W-:Y:S01]  /*16650*/  FMUL.FTZ R20, R20, UR11 ;  /* 0x0000000b14147c20 */ /* 0x000fe20008410000 */
[----:B------:R-:W-:Y:S01]  /*16660*/  FFMA.FTZ R102, R102, -UR6, R104 ;  /* 0x8000000666667c23 */ /* 0x000fe20008010068 */
[----:B------:R-:W-:Y:S01]  /*16670*/  IABS R104, R9 ;  /* 0x0000000900687213 */ /* 0x000fe20000000000 */
[----:B-1----:R-:W-:Y:S01]  /*16680*/  FMUL.FTZ R13, R16, UR11 ;  /* 0x0000000b100d7c20 */ /* 0x002fe20008410000 */
[----:B------:R-:W-:Y:S01]  /*16690*/  MUFU.TANH R17, R17 ;  /* 0x0000001100117308 */ /* 0x000fe20000002400 */
[----:B------:R-:W-:Y:S01]  /*166a0*/  FMUL.FTZ R44, R44, UR11 ;  /* 0x0000000b2c2c7c20 */ /* 0x000fe20008410000 */
[----:B------:R-:W-:Y:S01]  /*166b0*/  FSEL R102, R102, -INF , !P3 ;  /* 0xff80000066667808 */ /* 0x000fe20005800000 */
[----:B------:R-:W-:Y:S01]  /*166c0*/  FMUL.FTZ R46, R46, UR11 ;  /* 0x0000000b2e2e7c20 */ /* 0x000fe20008410000 */
[----:B------:R-:W-:Y:S01]  /*166d0*/  ISETP.GE.AND P3, PT, R0, R229, PT ;  /* 0x000000e50000720c */ /* 0x000fe20003f66270 */
[----:B------:R-:W-:Y:S01]  /*166e0*/  FMUL.FTZ R47, R47, UR11 ;  /* 0x0000000b2f2f7c20 */ /* 0x000fe20008410000 */
[----:B------:R-:W-:Y:S01]  /*166f0*/  FSEL R185, R102, -INF , !P0 ;  /* 0xff80000066b97808 */ /* 0x000fe20004000000 */
[----:B------:R-:W-:Y:S01]  /*16700*/  FMUL.FTZ R50, R50, UR11 ;  /* 0x0000000b32327c20 */ /* 0x000fe20008410000 */
[----:B------:R-:W-:Y:S02]  /*16710*/  FSEL R187, R109, -INF , !P3 ;  /* 0xff8000006dbb7808 */ /* 0x000fe40005800000 */
[----:B------:R-:W1:Y:S01]  /*16720*/  MUFU.TANH R13, R13 ;  /* 0x0000000d000d7308 */ /* 0x000e620000002400 */
[----:B------:R-:W-:Y:S01]  /*16730*/  ISETP.GE.AND P3, PT, R0, R231, PT ;  /* 0x000000e70000720c */ /* 0x000fe20003f66270 */
[----:B------:R-:W-:Y:S01]  /*16740*/  FMUL.FTZ R51, R51, UR11 ;  /* 0x0000000b33337c20 */ /* 0x000fe20008410000 */
[----:B------:R-:W-:Y:S01]  /*16750*/  FMUL.FTZ R64, R64, UR11 ;  /* 0x0000000b40407c20 */ /* 0x000fe20008410000 */
[----:B------:R-:W-:Y:S01]  /*16760*/  FMUL.FTZ R65, R65, UR11 ;  /* 0x0000000b41417c20 */ /* 0x000fe20008410000 */
[----:B------:R-:W-:Y:S01]  /*16770*/  FSEL R183, R103, -INF , !P3 ;  /* 0xff80000067b77808 */ /* 0x000fe20005800000 */
        /* <DEDUP_REMOVED lines=25> */
[----:B------:R-:W-:Y:S03]  /*16910*/  UISETP.GT.AND UP0, UPT, UR22, UR18, UPT ;  /* 0x000000121600728c */ /* 0x000fe6000bf04270 */
[----:B------:R-:W-:Y:S01]  /*16920*/  MUFU.TANH R25, R25 ;  /* 0x0000001900197308 */ /* 0x000fe20000002400 */
[----:B------:R-:W-:Y:S09]  /*16930*/  UIADD3 UR22, UPT, UPT, UR22, -0x1, URZ ;  /* 0xffffffff16167890 */ /* 0x000ff2000fffe0ff */
        /* <DEDUP_REMOVED lines=19> */
[----:B--2---:R-:W-:Y:S01]  /*16a70*/  FFMA.FTZ R19, R11, -UR6, R110 ;  /* 0x800000060b137c23 */ /* 0x004fe2000801006e */
[----:B------:R-:W-:Y:S01]  /*16a80*/  FFMA.FTZ R16, R15, -UR6, R177 ;  /* 0x800000060f107c23 */ /* 0x000fe200080100b1 */
[----:B----4-:R-:W-:Y:S01]  /*16a90*/  FFMA.FTZ R15, R12, -UR6, R111 ;  /* 0x800000060c0f7c23 */ /* 0x010fe2000801006f */
[--C-:B------:R-:W-:Y:S02]  /*16aa0*/  IMAD.IADD R12, R228, 0x1, -R8.reuse ;  /* 0x00000001e40c7824 */ /* 0x100fe400078e0a08 */
[--C-:B------:R-:W-:Y:S04]  /*16ab0*/  IMAD.IADD R11, R225, 0x1, -R8.reuse ;  /* 0x00000001e10b7824 */ /* 0x100fe800078e0a08 */
[----:B------:R2:W4:Y:S01]  /*16ac0*/  MUFU.TANH R110, R18 ;  /* 0x00000012006e7308 */ /* 0x0005220000002400 */
[----:B------:R-:W-:Y:S01]  /*16ad0*/  IMAD.IADD R8, R227, 0x1, -R8 ;  /* 0x00000001e3087824 */ /* 0x000fe200078e0a08 */
[----:B--2---:R-:W-:Y:S02]  /*16ae0*/  IABS R18, R12 ;  /* 0x0000000c00127213 */ /* 0x004fe40000000000 */
[----:B------:R-:W-:Y:S01]  /*16af0*/  IABS R12, R11 ;  /* 0x0000000b000c7213 */ /* 0x000fe20000000000 */
[----:B------:R-:W-:Y:S01]  /*16b00*/  IMAD.MOV.U32 R11, RZ, RZ, R14 ;  /* 0x000000ffff0b7224 */ /* 0x000fe200078e000e */
[----:B------:R-:W-:Y:S02]  /*16b10*/  MOV R9, R18 ;  /* 0x0000001200097202 */ /* 0x000fe40000000f00 */
[----:B------:R-:W-:Y:S02]  /*16b20*/  IABS R14, R8 ;  /* 0x00000008000e7213 */ /* 0x000fe40000000000 */
[----:B------:R-:W2:Y:S01]  /*16b30*/  MUFU.TANH R18, R23 ;  /* 0x0000001700127308 */ /* 0x000ea20000002400 */
[----:B------:R-:W-:Y:S02]  /*16b40*/  I2FP.F32.S32 R8, R9 ;  /* 0x0000000900087245 */ /* 0x000fe40000201400 */
[----:B------:R-:W-:Y:S01]  /*16b50*/  I2FP.F32.S32 R9, R11 ;  /* 0x0000000b00097245 */ /* 0x000fe20000201400 */
[----:B------:R-:W-:Y:S01]  /*16b60*/  IMAD.MOV.U32 R11, RZ, RZ, R104 ;  /* 0x000000ffff0b7224 */ /* 0x000fe200078e0068 */
[----:B------:R-:W-:Y:S01]  /*16b70*/  I2FP.F32.S32 R12, R12 ;  /* 0x0000000c000c7245 */ /* 0x000fe20000201400 */
[----:B---3--:R-:W-:Y:S01]  /*16b80*/  FFMA.FTZ R10, R8, -UR6, R10 ;  /* 0x80000006080a7c23 */ /* 0x008fe2000801000a */
[----:B------:R-:W-:Y:S01]  /*16b90*/  I2FP.F32.S32 R8, R14 ;  /* 0x0000000e00087245 */ /* 0x000fe20000201400 */
[----:B-1----:R-:W-:Y:S01]  /*16ba0*/  FFMA.FTZ R13, R9, -UR6, R13 ;  /* 0x80000006090d7c23 */ /* 0x002fe2000801000d */
[----:B------:R-:W-:Y:S01]  /*16bb0*/  I2FP.F32.S32 R11, R11 ;  /* 0x0000000b000b7245 */ /* 0x000fe20000201400 */
[----:B------:R-:W-:Y:S02]  /*16bc0*/  VIADD R9, R0, 0x8 ;  /* 0x0000000800097836 */ /* 0x000fe40000000000 */
[----:B------:R-:W-:Y:S01]  /*16bd0*/  FFMA.FTZ R12, R12, -UR6, R176 ;  /* 0x800000060c0c7c23 */ /* 0x000fe200080100b0 */
[----:B------:R-:W-:Y:S01]  /*16be0*/  FFMA.FTZ R17, R8, -UR6, R17 ;  /* 0x8000000608117c23 */ /* 0x000fe20008010011 */
[----:B------:R-:W-:Y:S02]  /*16bf0*/  VIADD R8, R0, 0x9 ;  /* 0x0000000900087836 */ /* 0x000fe40000000000 */
[----:B----4-:R-:W-:Y:S01]  /*16c00*/  FFMA.FTZ R11, R11, -UR6, R110 ;  /* 0x800000060b0b7c23 */ /* 0x010fe2000801006e */
[-C--:B------:R-:W-:Y:S02]  /*16c10*/  ISETP.GT.AND P6, PT, R6, R9.reuse, PT ;  /* 0x000000090600720c */ /* 0x080fe40003fc4270 */
[-C--:B------:R-:W-:Y:S02]  /*16c20*/  ISETP.GT.AND P1, PT, R5, R9.reuse, PT ;  /* 0x000000090500720c */ /* 0x080fe40003f24270 */
[----:B------:R-:W-:Y:S02]  /*16c30*/  FSEL R16, R16, -INF , !P6 ;  /* 0xff80000010107808 */ /* 0x000fe40007000000 */
[----:B------:R-:W-:Y:S02]  /*16c40*/  FSEL R14, R19, -INF , !P1 ;  /* 0xff800000130e7808 */ /* 0x000fe40004800000 */
[----:B------:R-:W-:Y:S02]  /*16c50*/  ISETP.GT.AND P6, PT, R5, R8, PT ;  /* 0x000000080500720c */ /* 0x000fe40003fc4270 */
[----:B------:R-:W-:Y:S02]  /*16c60*/  ISETP.GE.AND P1, PT, R0, R232, PT ;  /* 0x000000e80000720c */ /* 0x000fe40003f26270 */
[-C--:B------:R-:W-:Y:S02]  /*16c70*/  ISETP.GT.AND P3, PT, R6, R8.reuse, PT ;  /* 0x000000080600720c */ /* 0x080fe40003f64270 */
[----:B------:R-:W-:Y:S02]  /*16c80*/  FSEL R19, R10, -INF , !P6 ;  /* 0xff8000000a137808 */ /* 0x000fe40007000000 */
[----:B------:R-:W-:Y:S02]  /*16c90*/  FSEL R181, R107, -INF , !P1 ;  /* 0xff8000006bb57808 */ /* 0x000fe40004800000 */
[-C--:B------:R-:W-:Y:S02]  /*16ca0*/  ISETP.GT.AND P6, PT, R4, R9.reuse, PT ;  /* 0x000000090400720c */ /* 0x080fe40003fc4270 */
[----:B------:R-:W-:Y:S02]  /*16cb0*/  ISETP.GT.AND P1, PT, R7, R8, PT ;  /* 0x000000080700720c */ /* 0x000fe40003f24270 */
[----:B------:R-:W-:Y:S02]  /*16cc0*/  FSEL R15, R15, -INF , !P3 ;  /* 0xff8000000f0f7808 */ /* 0x000fe40005800000 */
[-C--:B------:R-:W-:Y:S02]  /*16cd0*/  ISETP.GE.AND P3, PT, R0, R230.reuse, PT ;  /* 0x000000e60000720c */ /* 0x080fe40003f66270 */
[----:B------:R-:W-:Y:S02]  /*16ce0*/  ISETP.GT.AND P2, PT, R7, R9, PT ;  /* 0x000000090700720c */ /* 0x000fe40003f44270 */
[----:B------:R-:W-:Y:S02]  /*16cf0*/  FSEL R107, R13, -INF , !P6 ;  /* 0xff8000000d6b7808 */ /* 0x000fe40007000000 */
[----:B------:R-:W-:Y:S02]  /*16d00*/  FSEL R102, R17, -INF , !P1 ;  /* 0xff80000011667808 */ /* 0x000fe40004800000 */
[C---:B------:R-:W-:Y:S01]  /*16d10*/  ISETP.GE.AND P0, PT, R9.reuse, R230, PT ;  /* 0x000000e60900720c */ /* 0x040fe20003f06270 */
[----:B------:R-:W1:Y:S01]  /*16d20*/  MUFU.TANH R17, R24 ;  /* 0x0000001800117308 */ /* 0x000e620000002400 */
[----:B------:R-:W-:Y:S02]  /*16d30*/  ISETP.GE.AND P6, PT, R9, R232, PT ;  /* 0x000000e80900720c */ /* 0x000fe40003fc6270 */
[----:B------:R-:W-:Y:S02]  /*16d40*/  ISETP.GE.AND P1, PT, R8, R230, PT ;  /* 0x000000e60800720c */ /* 0x000fe40003f26270 */
[----:B------:R-:W-:Y:S02]  /*16d50*/  FSEL R179, R179, -INF , !P3 ;  /* 0xff800000b3b37808 */ /* 0x000fe40005800000 */
[----:B------:R-:W-:Y:S02]  /*16d60*/  IADD3 R10, PT, PT, R2, -0x27, RZ ;  /* 0xffffffd9020a7810 */ /* 0x000fe40007ffe0ff */
[----:B------:R-:W-:Y:S02]  /*16d70*/  ISETP.GT.AND P3, PT, R4, R8, PT ;  /* 0x000000080400720c */ /* 0x000fe40003f64270 */
[----:B------:R-:W-:Y:S01]  /*16d80*/  FSEL R103, R11, -INF , !P2 ;  /* 0xff8000000b677808 */ /* 0x000fe20005000000 */
[----:B------:R-:W-:Y:S01]  /*16d90*/  VIADD R11, R2, 0xffffffd8 ;  /* 0xffffffd8020b7836 */ /* 0x000fe20000000000 */
[----:B------:R-:W-:Y:S02]  /*16da0*/  FSEL R177, R16, -INF , !P0 ;  /* 0xff80000010b17808 */ /* 0x000fe40004000000 */
[----:B------:R-:W-:Y:S01]  /*16db0*/  FSEL R111, R15, -INF , !P1 ;  /* 0xff8000000f6f7808 */ /* 0x000fe20004800000 */
[--C-:B------:R-:W-:Y:S01]  /*16dc0*/  IMAD.IADD R16, R226, 0x1, -R11.reuse ;  /* 0x00000001e2107824 */ /* 0x100fe200078e0a0b */
[----:B------:R-:W-:Y:S01]  /*16dd0*/  FSEL R178, R14, -INF , !P6 ;  /* 0xff8000000eb27808 */ /* 0x000fe20007000000 */
[--C-:B------:R-:W-:Y:S01]  /*16de0*/  IMAD.IADD R14, R227, 0x1, -R10.reuse ;  /* 0x00000001e30e7824 */ /* 0x100fe200078e0a0a */
[C---:B------:R-:W-:Y:S02]  /*16df0*/  ISETP.GE.AND P0, PT, R8.reuse, R232, PT ;  /* 0x000000e80800720c */ /* 0x040fe40003f06270 */
[C---:B------:R-:W-:Y:S02]  /*16e00*/  ISETP.GE.AND P1, PT, R8.reuse, R229, PT ;  /* 0x000000e50800720c */ /* 0x040fe40003f26270 */
[----:B------:R-:W-:Y:S01]  /*16e10*/  ISETP.GE.AND P6, PT, R8, R231, PT ;  /* 0x000000e70800720c */ /* 0x000fe20003fc6270 */
[----:B------:R-:W-:Y:S01]  /*16e20*/  IMAD.IADD R8, R225, 0x1, -R10 ;  /* 0x00000001e1087824 */ /* 0x000fe200078e0a0a */
[----:B------:R-:W-:Y:S01]  /*16e30*/  FSEL R104, R12, -INF , !P3 ;  /* 0xff8000000c687808 */ /* 0x000fe20005800000 */
[--C-:B------:R-:W-:Y:S01]  /*16e40*/  IMAD.IADD R12, R227, 0x1, -R11.reuse ;  /* 0x00000001e30c7824 */ /* 0x100fe200078e0a0b */
        /* <DEDUP_REMOVED lines=16> */
[----:B--2---:R-:W-:Y:S01]  /*16f50*/  FFMA.FTZ R18, R12, -UR6, R18 ;  /* 0x800000060c127c23 */ /* 0x004fe20008010012 */
[----:B------:R-:W-:Y:S01]  /*16f60*/  IADD3 R9, PT, PT, R0, 0x10, RZ ;  /* 0x0000001000097810 */ /* 0x000fe20007ffe0ff */
[----:B------:R-:W2:Y:S01]  /*16f70*/  MUFU.TANH R12, R27 ;  /* 0x0000001b000c7308 */ /* 0x000ea20000002400 */
[----:B------:R-:W-:Y:S01]  /*16f80*/  FSEL R109, R19, -INF , !P0 ;  /* 0xff800000136d7808 */ /* 0x000fe20004000000 */
[----:B-1----:R-:W-:Y:S01]  /*16f90*/  FFMA.FTZ R17, R8, -UR6, R17 ;  /* 0x8000000608117c23 */ /* 0x002fe20008010011 */
[----:B------:R-:W-:Y:S01]  /*16fa0*/  ISETP.GT.AND P0, PT, R4, R9, PT ;  /* 0x000000090400720c */ /* 0x000fe20003f04270 */
[----:B------:R-:W-:Y:S01]  /*16fb0*/  FFMA.FTZ R15, R15, -UR6, R20 ;  /* 0x800000060f0f7c23 */ /* 0x000fe20008010014 */
[----:B------:R-:W-:Y:S01]  /*16fc0*/  FSEL R176, R102, -INF , !P6 ;  /* 0xff80000066b07808 */ /* 0x000fe20007000000 */
[--C-:B------:R-:W-:Y:S01]  /*16fd0*/  IMAD.IADD R13, R226, 0x1, -R10.reuse ;  /* 0x00000001e20d7824 */ /* 0x100fe200078e0a0a */
[----:B------:R-:W-:Y:S01]  /*16fe0*/  ISETP.GE.AND P6, PT, R9, R229, PT ;  /* 0x000000e50900720c */ /* 0x000fe20003fc6270 */
[----:B------:R-:W-:Y:S01]  /*16ff0*/  VIADD R8, R0, 0x11 ;  /* 0x0000001100087836 */ /* 0x000fe20000000000 */
[----:B------:R-:W-:Y:S01]  /*17000*/  FSEL R15, R15, -INF , !P0 ;  /* 0xff8000000f0f7808 */ /* 0x000fe20004000000 */
[----:B------:R-:W-:Y:S01]  /*17010*/  IMAD.IADD R10, R228, 0x1, -R10 ;  /* 0x00000001e40a7824 */ /* 0x000fe200078e0a0a */
[----:B------:R-:W-:Y:S02]  /*17020*/  IABS R20, R13 ;  /* 0x0000000d00147213 */ /* 0x000fe40000000000 */
[----:B------:R-:W-:Y:S02]  /*17030*/  ISETP.GT.AND P0, PT, R4, R8, PT ;  /* 0x000000080400720c */ /* 0x000fe40003f04270 */
[----:B------:R-:W-:Y:S01]  /*17040*/  IABS R13, R11 ;  /* 0x0000000b000d7213 */ /* 0x000fe20000000000 */
[----:B------:R-:W-:Y:S01]  /*17050*/  IMAD.MOV.U32 R11, RZ, RZ, R20 ;  /* 0x000000ffff0b7224 */ /* 0x000fe200078e0014 */
[----:B------:R-:W-:Y:S02]  /*17060*/  FSEL R14, R14, -INF , !P0 ;  /* 0xff8000000e0e7808 */ /* 0x000fe40004000000 */
[----:B------:R-:W-:Y:S02]  /*17070*/  ISETP.GT.AND P0, PT, R7, R9, PT ;  /* 0x000000090700720c */ /* 0x000fe40003f04270 */
[----:B------:R-:W-:Y:S02]  /*17080*/  IABS R19, R10 ;  /* 0x0000000a00137213 */ /* 0x000fe40000000000 */
[----:B------:R-:W-:Y:S02]  /*17090*/  MOV R10, R13 ;  /* 0x0000000d000a7202 */ /* 0x000fe40000000f00 */
[----:B------:R-:W-:Y:S02]  /*170a0*/  FSEL R13, R16, -INF , !P0 ;  /* 0xff800000100d7808 */ /* 0x000fe40004000000 */
[----:B------:R-:W-:Y:S02]  /*170b0*/  I2FP.F32.S32 R11, R11 ;  /* 0x0000000b000b7245 */ /* 0x000fe40000201400 */
[----:B------:R-:W-:Y:S02]  /*170c0*/  I2FP.F32.S32 R19, R19 ;  /* 0x0000001300137245 */ /* 0x000fe40000201400 */
[----:B------:R-:W-:Y:S01]  /*170d0*/  I2FP.F32.S32 R10, R10 ;  /* 0x0000000a000a7245 */ /* 0x000fe20000201400 */
[----:B------:R-:W-:Y:S01]  /*170e0*/  FFMA.FTZ R11, R11, -UR6, R25 ;  /* 0x800000060b0b7c23 */ /* 0x000fe20008010019 */
[-C--:B------:R-:W-:Y:S01]  /*170f0*/  ISETP.GT.AND P0, PT, R7, R8.reuse, PT ;  /* 0x000000080700720c */ /* 0x080fe20003f04270 */
[----:B--2---:R-:W-:Y:S01]  /*17100*/  FFMA.FTZ R12, R19, -UR6, R12 ;  /* 0x80000006130c7c23 */ /* 0x004fe2000801000c */
[----:B------:R-:W-:Y:S01]  /*17110*/  FSEL R27, R103, -INF , !P2 ;  /* 0xff800000671b7808 */ /* 0x000fe20005000000 */
[----:B------:R-:W-:Y:S01]  /*17120*/  FFMA.FTZ R10, R10, -UR6, R26 ;  /* 0x800000060a0a7c23 */ /* 0x000fe2000801001a */
[----:B------:R-:W-:Y:S01]  /*17130*/  FSEL R20, R18, -INF , !P0 ;  /* 0xff80000012147808 */ /* 0x000fe20004000000 */
[----:B------:R-:W-:Y:S01]  /*17140*/  MUFU.TANH R19, R32 ;  /* 0x0000002000137308 */ /* 0x000fe20000002400 */
[----:B------:R-:W-:Y:S02]  /*17150*/  FSEL R25, R107, -INF , !P3 ;  /* 0xff8000006b197808 */ /* 0x000fe40005800000 */
[CC--:B------:R-:W-:Y:S02]  /*17160*/  ISETP.GT.AND P2, PT, R5.reuse, R8.reuse, PT ;  /* 0x000000080500720c */ /* 0x0c0fe40003f44270 */
[-C--:B------:R-:W-:Y:S02]  /*17170*/  ISETP.GT.AND P0, PT, R6, R9.reuse, PT ;  /* 0x000000090600720c */ /* 0x080fe40003f04270 */
[----:B------:R-:W-:Y:S03]  /*17180*/  FSEL R26, R104, -INF , !P1 ;  /* 0xff800000681a7808 */ /* 0x000fe60004800000 */
[----:B------:R-:W1:Y:S01]  /*17190*/  MUFU.TANH R18, R31 ;  /* 0x0000001f00127308 */ /* 0x000e620000002400 */
[----:B------:R-:W-:Y:S02]  /*171a0*/  ISETP.GT.AND P3, PT, R6, R8, PT ;  /* 0x000000080600720c */ /* 0x000fe40003f64270 */
[----:B------:R-:W-:Y:S02]  /*171b0*/  ISETP.GT.AND P1, PT, R5, R9, PT ;  /* 0x000000090500720c */ /* 0x000fe40003f24270 */
[----:B------:R-:W-:Y:S02]  /*171c0*/  FSEL R24, R17, -INF , !P0 ;  /* 0xff80000011187808 */ /* 0x000fe40004000000 */
[----:B------:R-:W-:Y:S03]  /*171d0*/  FSEL R21, R12, -INF , !P2 ;  /* 0xff8000000c157808 */ /* 0x000fe60005000000 */
[----:B------:R-:W2:Y:S01]  /*171e0*/  MUFU.TANH R17, R29 ;  /* 0x0000001d00117308 */ /* 0x000ea20000002400 */
[----:B------:R-:W-:Y:S02]  /*171f0*/  ISETP.GE.AND P0, PT, R9, R231, PT ;  /* 0x000000e70900720c */ /* 0x000fe40003f06270 */
[----:B------:R-:W-:Y:S01]  /*17200*/  FSEL R23, R11, -INF , !P3 ;  /* 0xff8000000b177808 */ /* 0x000fe20005800000 */
[----:B------:R-:W-:Y:S01]  /*17210*/  VIADD R11, R2, 0xffffffe0 ;  /* 0xffffffe0020b7836 */ /* 0x000fe20000000000 */
[----:B------:R-:W-:Y:S02]  /*17220*/  ISETP.GE.AND P2, PT, R8, R229, PT ;  /* 0x000000e50800720c */ /* 0x000fe40003f46270 */
[----:B------:R-:W-:Y:S01]  /*17230*/  FSEL R22, R10, -INF , !P1 ;  /* 0xff8000000a167808 */ /* 0x000fe20004800000 */
[----:B------:R-:W-:Y:S01]  /*17240*/  VIADD R10, R2, 0xffffffe1 ;  /* 0xffffffe1020a7836 */ /* 0x000fe20000000000 */
[----:B------:R-:W-:Y:S01]  /*17250*/  FSEL R211, R13, -INF , !P0 ;  /* 0xff8000000dd37808 */ /* 0x000fe20004000000 */
[--C-:B------:R-:W-:Y:S01]  /*17260*/  IMAD.IADD R13, R228, 0x1, -R11.reuse ;  /* 0x00000001e40d7824 */ /* 0x100fe200078e0a0b */
[----:B------:R-:W-:Y:S01]  /*17270*/  ISETP.GE.AND P3, PT, R9, R230, PT ;  /* 0x000000e60900720c */ /* 0x000fe20003f66270 */
[--C-:B------:R-:W-:Y:S01]  /*17280*/  IMAD.IADD R16, R225, 0x1, -R11.reuse ;  /* 0x00000001e1107824 */ /* 0x100fe200078e0a0b */
[----:B------:R-:W-:Y:S02]  /*17290*/  FSEL R209, R15, -INF , !P6 ;  /* 0xff8000000fd17808 */ /* 0x000fe40007000000 */
[----:B------:R-:W-:Y:S02]  /*172a0*/  FSEL R210, R14, -INF , !P2 ;  /* 0xff8000000ed27808 */ /* 0x000fe40005000000 */
[----:B------:R-:W-:Y:S01]  /*172b0*/  ISETP.GE.AND P1, PT, R9, R232, PT ;  /* 0x000000e80900720c */ /* 0x000fe20003f26270 */
[--C-:B------:R-:W-:Y:S01]  /*172c0*/  IMAD.IADD R9, R226, 0x1, -R11.reuse ;  /* 0x00000001e2097824 */ /* 0x100fe200078e0a0b */
[C---:B------:R-:W-:Y:S01]  /*172d0*/  ISETP.GE.AND P6, PT, R8.reuse, R231, PT ;  /* 0x000000e70800720c */ /* 0x040fe20003fc6270 */
[----:B------:R-:W-:Y:S01]  /*172e0*/  IMAD.IADD R11, R227, 0x1, -R11 ;  /* 0x00000001e30b7824 */ /* 0x000fe200078e0a0b */
[C---:B------:R-:W-:Y:S02]  /*172f0*/  ISETP.GE.AND P2, PT, R8.reuse, R230, PT ;  /* 0x000000e60800720c */ /* 0x040fe40003f46270 */
[----:B------:R-:W-:Y:S01]  /*17300*/  ISETP.GE.AND P0, PT, R8, R232, PT ;  /* 0x000000e80800720c */ /* 0x000fe20003f06270 */
[----:B------:R-:W-:Y:S01]  /*17310*/  IMAD.IADD R8, R226, 0x1, -R10 ;  /* 0x00000001e2087824 */ /* 0x000fe200078e0a0a */
[----:B------:R-:W-:Y:S02]  /*17320*/  IADD3 R15, PT, PT, R228, -R10, RZ ;  /* 0x8000000ae40f7210 */ /* 0x000fe40007ffe0ff */
[----:B------:R-:W-:Y:S02]  /*17330*/  IABS R14, R9 ;  /* 0x00000009000e7213 */ /* 0x000fe40000000000 */
[----:B------:R-:W-:Y:S02]  /*17340*/  IABS R9, R15 ;  /* 0x0000000f00097213 */ /* 0x000fe40000000000 */
[----:B------:R-:W-:Y:S01]  /*17350*/  IABS R12, R8 ;  /* 0x00000008000c7213 */ /* 0x000fe20000000000 */
[----:B------:R-:W3:Y:S01]  /*17360*/  MUFU.TANH R15, R35 ;  /* 0x00000023000f7308 */ /* 0x000ee20000002400 */
[----:B------:R-:W-:Y:S02]  /*17370*/  I2FP.F32.S32 R9, R9 ;  /* 0x0000000900097245 */ /* 0x000fe40000201400 */
[----:B------:R-:W-:Y:S02]  /*17380*/  I2FP.F32.S32 R12, R12 ;  /* 0x0000000c000c7245 */ /* 0x000fe40000201400 */
[----:B------:R-:W-:Y:S01]  /*17390*/  IABS R8, R13 ;  /* 0x0000000d00087213 */ /* 0x000fe20000000000 */
[----:B-1----:R-:W-:Y:S01]  /*173a0*/  FFMA.FTZ R18, R9, -UR6, R18 ;  /* 0x8000000609127c23 */ /* 0x002fe20008010012 */
[----:B------:R-:W-:Y:S01]  /*173b0*/  IABS R13, R16 ;  /* 0x00000010000d7213 */ /* 0x000fe20000000000 */
[----:B--2---:R-:W-:Y:S01]  /*173c0*/  FFMA.FTZ R17, R12, -UR6, R17 ;  /* 0x800000060c117c23 */ /* 0x004fe20008010011 */
[----:B------:R-:W-:Y:S01]  /*173d0*/  I2FP.F32.S32 R14, R14 ;  /* 0x0000000e000e7245 */ /* 0x000fe20000201400 */
[----:B------:R-:W-:Y:S01]  /*173e0*/  VIADD R9, R0, 0x18 ;  /* 0x0000001800097836 */ /* 0x000fe20000000000 */
[----:B------:R-:W-:Y:S02]  /*173f0*/  I2FP.F32.S32 R8, R8 ;  /* 0x0000000800087245 */ /* 0x000fe40000201400 */
[----:B------:R-:W-:Y:S01]  /*17400*/  I2FP.F32.S32 R12, R13 ;  /* 0x0000000d000c7245 */ /* 0x000fe20000201400 */
[----:B------:R-:W-:Y:S01]  /*17410*/  FFMA.FTZ R14, R14, -UR6, R28 ;  /* 0x800000060e0e7c23 */ /* 0x000fe2000801001c */
[----:B------:R-:W-:Y:S01]  /*17420*/  FSEL R208, R20, -INF , !P6 ;  /* 0xff80000014d07808 */ /* 0x000fe20007000000 */
[----:B------:R-:W-:Y:S01]  /*17430*/  FFMA.FTZ R16, R8, -UR6, R30 ;  /* 0x8000000608107c23 */ /* 0x000fe2000801001e */
[----:B------:R-:W-:Y:S02]  /*17440*/  VIADD R8, R0, 0x19 ;  /* 0x0000001900087836 */ /* 0x000fe40000000000 */
[----:B------:R-:W-:Y:S01]  /*17450*/  FFMA.FTZ R19, R12, -UR6, R19 ;  /* 0x800000060c137c23 */ /* 0x000fe20008010013 */
[----:B------:R-:W-:Y:S01]  /*17460*/  ISETP.GT.AND P6, PT, R6, R9, PT ;  /* 0x000000090600720c */ /* 0x000fe20003fc4270 */
[----:B------:R-:W-:Y:S01]  /*17470*/  IMAD.IADD R12, R225, 0x1, -R10 ;  /* 0x00000001e10c7824 */ /* 0x000fe200078e0a0a */
[----:B------:R-:W-:Y:S02]  /*17480*/  IABS R13, R11 ;  /* 0x0000000b000d7213 */ /* 0x000fe40000000000 */
[----:B------:R-:W-:Y:S02]  /*17490*/  IADD3 R10, PT, PT, R227, -R10, RZ ;  /* 0x8000000ae30a7210 */ /* 0x000fe40007ffe0ff */
[----:B------:R-:W-:Y:S02]  /*174a0*/  FSEL R14, R14, -INF , !P6 ;  /* 0xff8000000e0e7808 */ /* 0x000fe40007000000 */
[----:B------:R-:W-:Y:S02]  /*174b0*/  ISETP.GT.AND P6, PT, R6, R8, PT ;  /* 0x000000080600720c */ /* 0x000fe40003fc4270 */
[----:B------:R-:W-:Y:S02]  /*174c0*/  IABS R20, R12 ;  /* 0x0000000c00147213 */ /* 0x000fe40000000000 */
[----:B------:R-:W-:Y:S01]  /*174d0*/  IABS R12, R10 ;  /* 0x0000000a000c7213 */ /* 0x000fe20000000000 */
[----:B------:R-:W-:Y:S01]  /*174e0*/  IMAD.MOV.U32 R10, RZ, RZ, R13 ;  /* 0x000000ffff0a7224 */ /* 0x000fe200078e000d */
[----:B------:R-:W-:Y:S01]  /*174f0*/  FSEL R13, R17, -INF , !P6 ;  /* 0xff800000110d7808 */ /* 0x000fe20007000000 */
[----:B------:R-:W-:Y:S01]  /*17500*/  IMAD.MOV.U32 R11, RZ, RZ, R20 ;  /* 0x000000ffff0b7224 */ /* 0x000fe200078e0014 */
[C---:B------:R-:W-:Y:S02]  /*17510*/  ISETP.GT.AND P6, PT, R5.reuse, R9, PT ;  /* 0x000000090500720c */ /* 0x040fe40003fc4270 */
[----:B------:R-:W-:Y:S02]  /*17520*/  I2FP.F32.S32 R17, R12 ;  /* 0x0000000c00117245 */ /* 0x000fe40000201400 */
[----:B------:R-:W-:Y:S02]  /*17530*/  FSEL R12, R16, -INF , !P6 ;  /* 0xff800000100c7808 */ /* 0x000fe40007000000 */
[----:B------:R-:W-:Y:S01]  /*17540*/  ISETP.GT.AND P6, PT, R5, R8, PT ;  /* 0x000000080500720c */ /* 0x000fe20003fc4270 */
[----:B---3--:R-:W-:Y:S01]  /*17550*/  FFMA.FTZ R15, R17, -UR6, R15 ;  /* 0x80000006110f7c23 */ /* 0x008fe2000801000f */
[----:B------:R-:W-:Y:S01]  /*17560*/  I2FP.F32.S32 R10, R10 ;  /* 0x0000000a000a7245 */ /* 0x000fe20000201400 */
[----:B------:R-:W-:Y:S01]  /*17570*/  MUFU.TANH R17, R40 ;  /* 0x0000002800117308 */ /* 0x000fe20000002400 */
[----:B------:R-:W-:Y:S02]  /*17580*/  I2FP.F32.S32 R11, R11 ;  /* 0x0000000b000b7245 */ /* 0x000fe40000201400 */
[----:B------:R-:W-:Y:S01]  /*17590*/  FSEL R20, R18, -INF , !P6 ;  /* 0xff80000012147808 */ /* 0x000fe20007000000 */
[----:B------:R-:W-:Y:S01]  /*175a0*/  FFMA.FTZ R10, R10, -UR6, R34 ;  /* 0x800000060a0a7c23 */ /* 0x000fe20008010022 */
[-C--:B------:R-:W-:Y:S01]  /*175b0*/  ISETP.GT.AND P6, PT, R4, R9.reuse, PT ;  /* 0x000000090400720c */ /* 0x080fe20003fc4270 */
[----:B------:R-:W-:Y:S01]  /*175c0*/  FFMA.FTZ R11, R11, -UR6, R33 ;  /* 0x800000060b0b7c23 */ /* 0x000fe20008010021 */
[----:B------:R-:W-:Y:S03]  /*175d0*/  FSEL R199, R22, -INF , !P1 ;  /* 0xff80000016c77808 */ /* 0x000fe60004800000 */
[----:B------:R-:W1:Y:S01]  /*175e0*/  MUFU.TANH R18, R39 ;  /* 0x0000002700127308 */ /* 0x000e620000002400 */
[----:B------:R-:W-:Y:S02]  /*175f0*/  FSEL R195, R23, -INF , !P2 ;  /* 0xff80000017c37808 */ /* 0x000fe40005000000 */
[CC--:B------:R-:W-:Y:S02]  /*17600*/  ISETP.GT.AND P1, PT, R7.reuse, R8.reuse, PT ;  /* 0x000000080700720c */ /* 0x0c0fe40003f24270 */
        /* <DEDUP_REMOVED lines=8> */
[----:B------:R-:W-:Y:S01]  /*17690*/  FSEL R21, R10, -INF , !P2 ;  /* 0xff8000000a157808 */ /* 0x000fe20005000000 */
[----:B------:R-:W-:Y:S01]  /*176a0*/  VIADD R10, R2, 0xffffffe9 ;  /* 0xffffffe9020a7836 */ /* 0x000fe20000000000 */
[----:B------:R-:W-:Y:S02]  /*176b0*/  ISETP.GE.AND P1, PT, R8, R230, PT ;  /* 0x000000e60800720c */ /* 0x000fe40003f26270 */
[----:B------:R-:W-:Y:S01]  /*176c0*/  FSEL R22, R11, -INF , !P3 ;  /* 0xff8000000b167808 */ /* 0x000fe20005800000 */
[----:B------:R-:W-:Y:S01]  /*176d0*/  VIADD R11, R2, 0xffffffe8 ;  /* 0xffffffe8020b7836 */ /* 0x000fe20000000000 */
[----:B------:R-:W-:Y:S01]  /*176e0*/  FSEL R192, R14, -INF , !P0 ;  /* 0xff8000000ec07808 */ /* 0x000fe20004000000 */
[----:B------:R-:W-:Y:S01]  /*176f0*/  IMAD.IADD R14, R227, 0x1, -R10 ;  /* 0x00000001e30e7824 */ /* 0x000fe200078e0a0a */
[----:B------:R-:W-:Y:S01]  /*17700*/  FSEL R194, R13, -INF , !P1 ;  /* 0xff8000000dc27808 */ /* 0x000fe20004800000 */
[--C-:B------:R-:W-:Y:S01]  /*17710*/  IMAD.IADD R16, R226, 0x1, -R11.reuse ;  /* 0x00000001e2107824 */ /* 0x100fe200078e0a0b */
[----:B------:R-:W-:Y:S01]  /*17720*/  FSEL R207, R12, -INF , !P6 ;  /* 0xff8000000ccf7808 */ /* 0x000fe20007000000 */
[--C-:B------:R-:W-:Y:S01]  /*17730*/  IMAD.IADD R12, R227, 0x1, -R11.reuse ;  /* 0x00000001e30c7824 */ /* 0x100fe200078e0a0b */
[C---:B------:R-:W-:Y:S02]  /*17740*/  ISETP.GE.AND P1, PT, R8.reuse, R229, PT ;  /* 0x000000e50800720c */ /* 0x040fe40003f26270 */
[C---:B------:R-:W-:Y:S02]  /*17750*/  ISETP.GE.AND P6, PT, R8.reuse, R231, PT ;  /* 0x000000e70800720c */ /* 0x040fe40003fc6270 */
[----:B------:R-:W-:Y:S02]  /*17760*/  ISETP.GE.AND P0, PT, R8, R232, PT ;  /* 0x000000e80800720c */ /* 0x000fe40003f06270 */
[C---:B------:R-:W-:Y:S02]  /*17770*/  ISETP.GE.AND P3, PT, R9.reuse, R229, PT ;  /* 0x000000e50900720c */ /* 0x040fe40003f66270 */
[----:B------:R-:W-:Y:S01]  /*17780*/  ISETP.GE.AND P2, PT, R9, R231, PT ;  /* 0x000000e70900720c */ /* 0x000fe20003f46270 */
[C-C-:B------:R-:W-:Y:S01]  /*17790*/  IMAD.IADD R9, R225.reuse, 0x1, -R11.reuse ;  /* 0x00000001e1097824 */ /* 0x140fe200078e0a0b */
[----:B------:R-:W-:Y:S01]  /*177a0*/  IADD3 R8, PT, PT, R225, -R10, RZ ;  /* 0x8000000ae1087210 */ /* 0x000fe20007ffe0ff */
        /* <DEDUP_REMOVED lines=13> */
[----:B------:R-:W-:Y:S02]  /*17880*/  VIADD R9, R0, 0x20 ;  /* 0x0000002000097836 */ /* 0x000fe40000000000 */
[----:B-1----:R-:W-:Y:S01]  /*17890*/  FFMA.FTZ R18, R12, -UR6, R18 ;  /* 0x800000060c127c23 */ /* 0x002fe20008010012 */
[----:B------:R-:W-:Y:S01]  /*178a0*/  FFMA.FTZ R15, R15, -UR6, R36 ;  /* 0x800000060f0f7c23 */ /* 0x000fe20008010024 */
[----:B------:R-:W-:Y:S01]  /*178b0*/  FSEL R203, R20, -INF , !P0 ;  /* 0xff80000014cb7808 */ /* 0x000fe20004000000 */
[----:B------:R-:W-:Y:S01]  /*178c0*/  FFMA.FTZ R17, R8, -UR6, R17 ;  /* 0x8000000608117c23 */ /* 0x000fe20008010011 */
[----:B------:R-:W-:Y:S01]  /*178d0*/  IADD3 R13, PT, PT, R226, -R10, RZ ;  /* 0x8000000ae20d7210 */ /* 0x000fe20007ffe0ff */
[----:B------:R-:W-:Y:S01]  /*178e0*/  VIADD R8, R0, 0x21 ;  /* 0x0000002100087836 */ /* 0x000fe20000000000 */
[----:B------:R-:W-:Y:S01]  /*178f0*/  ISETP.GT.AND P0, PT, R4, R9, PT ;  /* 0x000000090400720c */ /* 0x000fe20003f04270 */
[----:B------:R-:W1:Y:S01]  /*17900*/  MUFU.TANH R12, R43 ;  /* 0x0000002b000c7308 */ /* 0x000e620000002400 */
[----:B------:R-:W-:Y:S01]  /*17910*/  IABS R24, R13 ;  /* 0x0000000d00187213 */ /* 0x000fe20000000000 */
[----:B------:R-:W-:Y:S01]  /*17920*/  IMAD.IADD R10, R228, 0x1, -R10 ;  /* 0x00000001e40a7824 */ /* 0x000fe200078e0a0a */
[----:B------:R-:W-:Y:S02]  /*17930*/  IABS R13, R11 ;  /* 0x0000000b000d7213 */ /* 0x000fe40000000000 */
[----:B------:R-:W-:Y:S01]  /*17940*/  FSEL R15, R15, -INF , !P0 ;  /* 0xff8000000f0f7808 */ /* 0x000fe20004000000 */
[----:B------:R-:W-:Y:S01]  /*17950*/  IMAD.MOV.U32 R11, RZ, RZ, R24 ;  /* 0x000000ffff0b7224 */ /* 0x000fe200078e0018 */
[----:B------:R-:W-:Y:S02]  /*17960*/  ISETP.GT.AND P0, PT, R4, R8, PT ;  /* 0x000000080400720c */ /* 0x000fe40003f04270 */
[----:B------:R-:W-:Y:S01]  /*17970*/  IABS R20, R10 ;  /* 0x0000000a00147213 */ /* 0x000fe20000000000 */
[----:B------:R-:W-:Y:S01]  /*17980*/  IMAD.MOV.U32 R10, RZ, RZ, R13 ;  /* 0x000000ffff0a7224 */ /* 0x000fe200078e000d */
[----:B------:R-:W-:Y:S02]  /*17990*/  FSEL R14, R14, -INF , !P0 ;  /* 0xff8000000e0e7808 */ /* 0x000fe40004000000 */
[----:B------:R-:W-:Y:S02]  /*179a0*/  ISETP.GT.AND P0, PT, R7, R9, PT ;  /* 0x000000090700720c */ /* 0x000fe40003f04270 */
[----:B------:R-:W-:Y:S02]  /*179b0*/  I2FP.F32.S32 R11, R11 ;  /* 0x0000000b000b7245 */ /* 0x000fe40000201400 */
[----:B------:R-:W-:Y:S02]  /*179c0*/  I2FP.F32.S32 R10, R10 ;  /* 0x0000000a000a7245 */ /* 0x000fe40000201400 */
[----:B------:R-:W-:Y:S01]  /*179d0*/  I2FP.F32.S32 R20, R20 ;  /* 0x0000001400147245 */ /* 0x000fe20000201400 */
[----:B------:R-:W-:Y:S01]  /*179e0*/  FFMA.FTZ R11, R11, -UR6, R41 ;  /* 0x800000060b0b7c23 */ /* 0x000fe20008010029 */
[----:B------:R-:W-:Y:S01]  /*179f0*/  FSEL R13, R16, -INF , !P0 ;  /* 0xff800000100d7808 */ /* 0x000fe20004000000 */
[----:B------:R-:W-:Y:S01]  /*17a00*/  FFMA.FTZ R10, R10, -UR6, R42 ;  /* 0x800000060a0a7c23 */ /* 0x000fe2000801002a */
[-C--:B------:R-:W-:Y:S01]  /*17a10*/  ISETP.GT.AND P0, PT, R7, R8.reuse, PT ;  /* 0x000000080700720c */ /* 0x080fe20003f04270 */
[----:B-1----:R-:W-:Y:S01]  /*17a20*/  FFMA.FTZ R12, R20, -UR6, R12 ;  /* 0x80000006140c7c23 */ /* 0x002fe2000801000c */
[----:B------:R-:W-:Y:S01]  /*17a30*/  FSEL R188, R23, -INF , !P3 ;  /* 0xff80000017bc7808 */ /* 0x000fe20005800000 */
[----:B------:R-:W1:Y:S01]  /*17a40*/  MUFU.TANH R16, R44 ;  /* 0x0000002c00107308 */ /* 0x000e620000002400 */
[----:B------:R-:W-:Y:S02]  /*17a50*/  FSEL R189, R22, -INF , !P1 ;  /* 0xff80000016bd7808 */ /* 0x000fe40004800000 */
[----:B------:R-:W-:Y:S02]  /*17a60*/  FSEL R191, R21, -INF , !P2 ;  /* 0xff80000015bf7808 */ /* 0x000fe40005000000 */
[----:B------:R-:W-:Y:S02]  /*17a70*/  FSEL R18, R18, -INF , !P0 ;  /* 0xff80000012127808 */ /* 0x000fe40004000000 */
[CC--:B------:R-:W-:Y:S03]  /*17a80*/  ISETP.GT.AND P3, PT, R6.reuse, R8.reuse, PT ;  /* 0x000000080600720c */ /* 0x0c0fe60003f64270 */
[----:B------:R-:W-:Y:S01]  /*17a90*/  MUFU.TANH R20, R47 ;  /* 0x0000002f00147308 */ /* 0x000fe20000002400 */
[CC--:B------:R-:W-:Y:S02]  /*17aa0*/  ISETP.GT.AND P1, PT, R5.reuse, R9.reuse, PT ;  /* 0x000000090500720c */ /* 0x0c0fe40003f24270 */
[----:B------:R-:W-:Y:S02]  /*17ab0*/  ISETP.GT.AND P2, PT, R5, R8, PT ;  /* 0x000000080500720c */ /* 0x000fe40003f44270 */
[----:B------:R-:W-:Y:S02]  /*17ac0*/  ISETP.GT.AND P0, PT, R6, R9, PT ;  /* 0x000000090600720c */ /* 0x000fe40003f04270 */
[----:B------:R-:W-:Y:S01]  /*17ad0*/  FSEL R23, R11, -INF , !P3 ;  /* 0xff8000000b177808 */ /* 0x000fe20005800000 */
[----:B------:R-:W-:Y:S01]  /*17ae0*/  VIADD R11, R2, 0xfffffff0 ;  /* 0xfffffff0020b7836 */ /* 0x000fe20000000000 */
[----:B------:R-:W-:Y:S02]  /*17af0*/  FSEL R22, R10, -INF , !P1 ;  /* 0xff8000000a167808 */ /* 0x000fe40004800000 */
[----:B------:R-:W-:Y:S01]  /*17b00*/  FSEL R193, R19, -INF , !P6 ;  /* 0xff80000013c17808 */ /* 0x000fe20007000000 */
[--C-:B------:R-:W-:Y:S01]  /*17b10*/  IMAD.IADD R10, R226, 0x1, -R11.reuse ;  /* 0x00000001e20a7824 */ /* 0x100fe200078e0a0b */
[----:B------:R-:W-:Y:S02]  /*17b20*/  FSEL R24, R17, -INF , !P0 ;  /* 0xff80000011187808 */ /* 0x000fe40004000000 */
[----:B------:R-:W-:Y:S01]  /*17b30*/  FSEL R21, R12, -INF , !P2 ;  /* 0xff8000000c157808 */ /* 0x000fe20005000000 */
[----:B------:R-:W2:Y:S01]  /*17b40*/  MUFU.TANH R17, R46 ;  /* 0x0000002e00117308 */ /* 0x000ea20000002400 */
[C---:B------:R-:W-:Y:S02]  /*17b50*/  ISETP.GE.AND P3, PT, R9.reuse, R230, PT ;  /* 0x000000e60900720c */ /* 0x040fe40003f66270 */
[C---:B------:R-:W-:Y:S02]  /*17b60*/  ISETP.GE.AND P1, PT, R9.reuse, R232, PT ;  /* 0x000000e80900720c */ /* 0x040fe40003f26270 */
[C---:B------:R-:W-:Y:S02]  /*17b70*/  ISETP.GE.AND P0, PT, R9.reuse, R231, PT ;  /* 0x000000e70900720c */ /* 0x040fe40003f06270 */
[-C--:B------:R-:W-:Y:S02]  /*17b80*/  ISETP.GE.AND P2, PT, R8, R229.reuse, PT ;  /* 0x000000e50800720c */ /* 0x080fe40003f46270 */
[----:B------:R-:W-:Y:S02]  /*17b90*/  ISETP.GE.AND P6, PT, R9, R229, PT ;  /* 0x000000e50900720c */ /* 0x000fe40003fc6270 */
[----:B------:R-:W-:Y:S02]  /*17ba0*/  IADD3 R9, PT, PT, R2, -0xf, RZ ;  /* 0xfffffff102097810 */ /* 0x000fe40007ffe0ff */
[----:B------:R-:W-:Y:S01]  /*17bb0*/  FSEL R214, R13, -INF , !P0 ;  /* 0xff8000000dd67808 */ /* 0x000fe20004000000 */
[C---:B------:R-:W-:Y:S01]  /*17bc0*/  IMAD.IADD R13, R228.reuse, 0x1, -R11 ;  /* 0x00000001e40d7824 */ /* 0x040fe200078e0a0b */
[----:B------:R-:W-:Y:S01]  /*17bd0*/  FSEL R212, R15, -INF , !P6 ;  /* 0xff8000000fd47808 */ /* 0x000fe20007000000 */
[--C-:B------:R-:W-:Y:S01]  /*17be0*/  IMAD.IADD R15, R228, 0x1, -R9.reuse ;  /* 0x00000001e40f7824 */ /* 0x100fe200078e0a09 */
[----:B------:R-:W-:Y:S02]  /*17bf0*/  FSEL R213, R14, -INF , !P2 ;  /* 0xff8000000ed57808 */ /* 0x000fe40005000000 */
[C---:B------:R-:W-:Y:S02]  /*17c00*/  ISETP.GE.AND P2, PT, R8.reuse, R230, PT ;  /* 0x000000e60800720c */ /* 0x040fe40003f46270 */
[C---:B------:R-:W-:Y:S02]  /*17c10*/  ISETP.GE.AND P0, PT, R8.reuse, R232, PT ;  /* 0x000000e80800720c */ /* 0x040fe40003f06270 */
[----:B------:R-:W-:Y:S01]  /*17c20*/  ISETP.GE.AND P6, PT, R8, R231, PT ;  /* 0x000000e70800720c */ /* 0x000fe20003fc6270 */
[--C-:B------:R-:W-:Y:S01]  /*17c30*/  IMAD.IADD R8, R226, 0x1, -R9.reuse ;  /* 0x00000001e2087824 */ /* 0x100fe200078e0a09 */
[----:B------:R-:W-:Y:S02]  /*17c40*/  IABS R14, R10 ;  /* 0x0000000a000e7213 */ /* 0x000fe40000000000 */
[----:B------:R-:W-:Y:S02]  /*17c50*/  IABS R10, R15 ;  /* 0x0000000f000a7213 */ /* 0x000fe40000000000 */
[----:B------:R-:W-:Y:S02]  /*17c60*/  IABS R12, R8 ;  /* 0x00000008000c7213 */ /* 0x000fe40000000000 */
[----:B------:R-:W-:Y:S01]  /*17c70*/  IABS R8, R13 ;  /* 0x0000000d00087213 */ /* 0x000fe20000000000 */
[--C-:B------:R-:W-:Y:S01]  /*17c80*/  IMAD.IADD R13, R225, 0x1, -R9.reuse ;  /* 0x00000001e10d7824 */ /* 0x100fe200078e0a09 */
[----:B------:R-:W-:Y:S01]  /*17c90*/  I2FP.F32.S32 R14, R14 ;  /* 0x0000000e000e7245 */ /* 0x000fe20000201400 */
[----:B------:R-:W-:Y:S01]  /*17ca0*/  IMAD.IADD R9, R227, 0x1, -R9 ;  /* 0x00000001e3097824 */ /* 0x000fe200078e0a09 */
[----:B------:R-:W-:Y:S02]  /*17cb0*/  I2FP.F32.S32 R8, R8 ;  /* 0x0000000800087245 */ /* 0x000fe40000201400 */
[----:B------:R-:W-:Y:S01]  /*17cc0*/  I2FP.F32.S32 R10, R10 ;  /* 0x0000000a000a7245 */ /* 0x000fe20000201400 */
[----:B-1----:R-:W-:Y:S01]  /*17cd0*/  FFMA.FTZ R16, R14, -UR6, R16 ;  /* 0x800000060e107c23 */ /* 0x002fe20008010010 */
[----:B------:R-:W-:Y:S01]  /*17ce0*/  IADD3 R14, PT, PT, R225, -R11, RZ ;  /* 0x8000000be10e7210 */ /* 0x000fe20007ffe0ff */
[----:B--2---:R-:W-:Y:S01]  /*17cf0*/  FFMA.FTZ R17, R8, -UR6, R17 ;  /* 0x8000000608117c23 */ /* 0x004fe20008010011 */
[----:B------:R-:W-:Y:S01]  /*17d00*/  VIADD R8, R0, 0x28 ;  /* 0x0000002800087836 */ /* 0x000fe20000000000 */
[----:B------:R-:W-:Y:S01]  /*17d10*/  I2FP.F32.S32 R12, R12 ;  /* 0x0000000c000c7245 */ /* 0x000fe20000201400 */
[----:B------:R-:W-:Y:S01]  /*17d20*/  FFMA.FTZ R20, R10, -UR6, R20 ;  /* 0x800000060a147c23 */ /* 0x000fe20008010014 */
[----:B------:R-:W-:Y:S01]  /*17d30*/  IABS R19, R14 ;  /* 0x0000000e00137213 */ /* 0x000fe20000000000 */
[----:B------:R-:W-:Y:S01]  /*17d40*/  VIADD R10, R0, 0x29 ;  /* 0x00000029000a7836 */ /* 0x000fe20000000000 */
[----:B------:R-:W-:Y:S01]  /*17d50*/  FSEL R234, R18, -INF , !P6 ;  /* 0xff80000012ea7808 */ /* 0x000fe20007000000 */
[----:B------:R-:W-:Y:S01]  /*17d60*/  FFMA.FTZ R15, R12, -UR6, R45 ;  /* 0x800000060c0f7c23 */ /* 0x000fe2000801002d */
[----:B------:R-:W-:Y:S01]  /*17d70*/  ISETP.GT.AND P6, PT, R6, R8, PT ;  /* 0x000000080600720c */ /* 0x000fe20003fc4270 */
[----:B------:R-:W-:Y:S01]  /*17d80*/  IMAD.IADD R12, R227, 0x1, -R11 ;  /* 0x00000001e30c7824 */ /* 0x000fe200078e0a0b */
[----:B------:R-:W-:Y:S01]  /*17d90*/  IABS R11, R13 ;  /* 0x0000000d000b7213 */ /* 0x000fe20000000000 */
[----:B------:R-:W-:Y:S01]  /*17da0*/  IMAD.MOV.U32 R13, RZ, RZ, R19 ;  /* 0x000000ffff0d7224 */ /* 0x000fe200078e0013 */
[----:B------:R-:W-:Y:S01]  /*17db0*/  FSEL R19, R16, -INF , !P6 ;  /* 0xff80000010137808 */ /* 0x000fe20007000000 */
[----:B------:R-:W1:Y:S01]  /*17dc0*/  MUFU.TANH R14, R50 ;  /* 0x00000032000e7308 */ /* 0x000e620000002400 */
[----:B------:R-:W-:Y:S02]  /*17dd0*/  ISETP.GT.AND P6, PT, R6, R10, PT ;  /* 0x0000000a0600720c */ /* 0x000fe40003fc4270 */
[----:B------:R-:W-:Y:S02]  /*17de0*/  IABS R12, R12 ;  /* 0x0000000c000c7213 */ /* 0x000fe40000000000 */
[----:B------:R-:W-:Y:S02]  /*17df0*/  I2FP.F32.S32 R11, R11 ;  /* 0x0000000b000b7245 */ /* 0x000fe40000201400 */
[----:B------:R-:W-:Y:S02]  /*17e00*/  FSEL R18, R15, -INF , !P6 ;  /* 0xff8000000f127808 */ /* 0x000fe40007000000 */
[----:B------:R-:W-:Y:S01]  /*17e10*/  I2FP.F32.S32 R15, R12 ;  /* 0x0000000c000f7245 */ /* 0x000fe20000201400 */
[----:B------:R-:W-:Y:S01]  /*17e20*/  FFMA.FTZ R12, R11, -UR6, R49 ;  /* 0x800000060b0c7c23 */ /* 0x000fe20008010031 */
[----:B------:R-:W-:Y:S01]  /*17e30*/  ISETP.GT.AND P6, PT, R5, R8, PT ;  /* 0x000000080500720c */ /* 0x000fe20003fc4270 */
[----:B------:R-:W2:Y:S01]  /*17e40*/  MUFU.TANH R11, R51 ;  /* 0x00000033000b7308 */ /* 0x000ea20000002400 */
[----:B------:R-:W-:Y:S02]  /*17e50*/  I2FP.F32.S32 R13, R13 ;  /* 0x0000000d000d7245 */ /* 0x000fe40000201400 */
[----:B------:R-:W-:Y:S02]  /*17e60*/  FSEL R16, R17, -INF , !P6 ;  /* 0xff80000011107808 */ /* 0x000fe40007000000 */
[----:B------:R-:W-:Y:S01]  /*17e70*/  IABS R9, R9 ;  /* 0x0000000900097213 */ /* 0x000fe20000000000 */
[----:B-1----:R-:W-:Y:S01]  /*17e80*/  FFMA.FTZ R14, R15, -UR6, R14 ;  /* 0x800000060f0e7c23 */ /* 0x002fe2000801000e */
[----:B------:R-:W-:Y:S01]  /*17e90*/  ISETP.GT.AND P6, PT, R5, R10, PT ;  /* 0x0000000a0500720c */ /* 0x000fe20003fc4270 */
[----:B------:R-:W-:Y:S01]  /*17ea0*/  FFMA.FTZ R13, R13, -UR6, R48 ;  /* 0x800000060d0d7c23 */ /* 0x000fe20008010030 */
[----:B------:R-:W-:Y:S01]  /*17eb0*/  FSEL R204, R23, -INF , !P2 ;  /* 0xff80000017cc7808 */ /* 0x000fe20005000000 */
[----:B------:R-:W1:Y:S01]  /*17ec0*/  MUFU.TANH R17, R53 ;  /* 0x0000003500117308 */ /* 0x000e620000002400 */
[----:B------:R-:W-:Y:S02]  /*17ed0*/  I2FP.F32.S32 R9, R9 ;  /* 0x0000000900097245 */ /* 0x000fe40000201400 */
[----:B------:R-:W-:Y:S02]  /*17ee0*/  FSEL R20, R20, -INF , !P6 ;  /* 0xff80000014147808 */ /* 0x000fe40007000000 */
[----:B------:R-:W-:Y:S02]  /*17ef0*/  FSEL R205, R24, -INF , !P3 ;  /* 0xff80000018cd7808 */ /* 0x000fe40005800000 */
[-C--:B------:R-:W-:Y:S01]  /*17f00*/  ISETP.GT.AND P2, PT, R7, R8.reuse, PT ;  /* 0x000000080700720c */ /* 0x080fe20003f44270 */
[----:B--2---:R-:W-:Y:S01]  /*17f10*/  FFMA.FTZ R11, R9, -UR6, R11 ;  /* 0x80000006090b7c23 */ /* 0x004fe2000801000b */
[C---:B------:R-:W-:Y:S01]  /*17f20*/  ISETP.GT.AND P6, PT, R4.reuse, R8, PT ;  /* 0x000000080400720c */ /* 0x040fe20003fc4270 */
[----:B------:R-:W2:Y:S01]  /*17f30*/  MUFU.TANH R15, R52 ;  /* 0x00000034000f7308 */ /* 0x000ea20000002400 */
[-C--:B------:R-:W-:Y:S02]  /*17f40*/  ISETP.GT.AND P3, PT, R4, R10.reuse, PT ;  /* 0x0000000a0400720c */ /* 0x080fe40003f64270 */
[----:B------:R-:W-:Y:S02]  /*17f50*/  FSEL R206, R22, -INF , !P1 ;  /* 0xff80000016ce7808 */ /* 0x000fe40004800000 */
[----:B------:R-:W-:Y:S01]  /*17f60*/  FSEL R24, R14, -INF , !P2 ;  /* 0xff8000000e187808 */ /* 0x000fe20005000000 */
[----:B------:R-:W-:Y:S01]  /*17f70*/  VIADD R14, R0, 0x30 ;  /* 0x00000030000e7836 */ /* 0x000fe20000000000 */
[----:B------:R-:W-:Y:S02]  /*17f80*/  FSEL R23, R13, -INF , !P6 ;  /* 0xff8000000d177808 */ /* 0x000fe40007000000 */
[----:B------:R-:W-:Y:S02]  /*17f90*/  FSEL R22, R12, -INF , !P3 ;  /* 0xff8000000c167808 */ /* 0x000fe40005800000 */
[----:B------:R-:W-:Y:S02]  /*17fa0*/  FSEL R235, R21, -INF , !P0 ;  /* 0xff80000015eb7808 */ /* 0x000fe40004000000 */
[----:B------:R-:W-:Y:S02]  /*17fb0*/  ISETP.GT.AND P2, PT, R7, R10, PT ;  /* 0x0000000a0700720c */ /* 0x000fe40003f44270 */
[----:B------:R-:W-:Y:S02]  /*17fc0*/  IADD3 R9, PT, PT, R2, -0x8, RZ ;  /* 0xfffffff802097810 */ /* 0x000fe40007ffe0ff */
[C---:B------:R-:W-:Y:S02]  /*17fd0*/  ISETP.GE.AND P6, PT, R8.reuse, R229, PT ;  /* 0x000000e50800720c */ /* 0x040fe40003fc6270 */
[C---:B------:R-:W-:Y:S02]  /*17fe0*/  ISETP.GE.AND P1, PT, R8.reuse, R230, PT ;  /* 0x000000e60800720c */ /* 0x040fe40003f26270 */
[C---:B------:R-:W-:Y:S02]  /*17ff0*/  ISETP.GE.AND P3, PT, R8.reuse, R231, PT ;  /* 0x000000e70800720c */ /* 0x040fe40003f66270 */
[----:B------:R-:W-:Y:S01]  /*18000*/  ISETP.GE.AND P0, PT, R8, R232, PT ;  /* 0x000000e80800720c */ /* 0x000fe20003f06270 */
[----:B------:R-:W-:Y:S01]  /*18010*/  VIADD R8, R2, 0xfffffff9 ;  /* 0xfffffff902087836 */ /* 0x000fe20000000000 */
[----:B------:R-:W-:Y:S01]  /*18020*/  FSEL R21, R11, -INF , !P2 ;  /* 0xff8000000b157808 */ /* 0x000fe20005000000 */
[C-C-:B------:R-:W-:Y:S01]  /*18030*/  IMAD.IADD R11, R225.reuse, 0x1, -R9.reuse ;  /* 0x00000001e10b7824 */ /* 0x140fe200078e0a09 */
[----:B------:R-:W-:Y:S01]  /*18040*/  ISETP.GE.AND P2, PT, R10, R230, PT ;  /* 0x000000e60a00720c */ /* 0x000fe20003f46270 */
[--C-:B------:R-:W-:Y:S01]  /*18050*/  IMAD.IADD R13, R225, 0x1, -R8.reuse ;  /* 0x00000001e10d7824 */ /* 0x100fe200078e0a08 */
[----:B------:R-:W-:Y:S01]  /*18060*/  FSEL R202, R19, -INF , !P1 ;  /* 0xff80000013ca7808 */ /* 0x000fe20004800000 */
[----:B------:R-:W-:Y:S01]  /*18070*/  VIADD R19, R0, 0x39 ;  /* 0x0000003900137836 */ /* 0x000fe20000000000 */
[----:B------:R-:W-:Y:S02]  /*18080*/  IABS R12, R11 ;  /* 0x0000000b000c7213 */ /* 0x000fe40000000000 */
[----:B------:R-:W-:Y:S02]  /*18090*/  IABS R11, R13 ;  /* 0x0000000d000b7213 */ /* 0x000fe40000000000 */
[----:B------:R-:W-:Y:S02]  /*180a0*/  FSEL R201, R18, -INF , !P2 ;  /* 0xff80000012c97808 */ /* 0x000fe40005000000 */
[----:B------:R-:W-:Y:S01]  /*180b0*/  FSEL R240, R16, -INF , !P0 ;  /* 0xff80000010f07808 */ /* 0x000fe20004000000 */
[----:B------:R-:W-:Y:S01]  /*180c0*/  VIADD R16, R0, 0x31 ;  /* 0x0000003100107836 */ /* 0x000fe20000000000 */
[----:B------:R-:W-:Y:S01]  /*180d0*/  ISETP.GE.AND P2, PT, R10, R229, PT ;  /* 0x000000e50a00720c */ /* 0x000fe20003f46270 */
[--C-:B------:R-:W-:Y:S01]  /*180e0*/  IMAD.IADD R0, R226, 0x1, -R8.reuse ;  /* 0x00000001e2007824 */ /* 0x100fe200078e0a08 */
[C---:B------:R-:W-:Y:S02]  /*180f0*/  ISETP.GE.AND P1, PT, R10.reuse, R232, PT ;  /* 0x000000e80a00720c */ /* 0x040fe40003f26270 */
[----:B------:R-:W-:Y:S02]  /*18100*/  ISETP.GE.AND P0, PT, R10, R231, PT ;  /* 0x000000e70a00720c */ /* 0x000fe40003f06270 */
[----:B------:R-:W-:Y:S01]  /*18110*/  I2FP.F32.S32 R10, R11 ;  /* 0x0000000b000a7245 */ /* 0x000fe20000201400 */
[C---:B------:R-:W-:Y:S01]  /*18120*/  IMAD.IADD R11, R227.reuse, 0x1, -R9 ;  /* 0x00000001e30b7824 */ /* 0x040fe200078e0a09 */
[----:B------:R-:W-:Y:S02]  /*18130*/  I2FP.F32.S32 R12, R12 ;  /* 0x0000000c000c7245 */ /* 0x000fe40000201400 */
[----:B------:R-:W-:Y:S01]  /*18140*/  FSEL R242, R20, -INF , !P1 ;  /* 0xff80000014f27808 */ /* 0x000fe20004800000 */
[----:B-1----:R-:W-:Y:S01]  /*18150*/  FFMA.FTZ R17, R10, -UR6, R17 ;  /* 0x800000060a117c23 */ /* 0x002fe20008010011 */
[----:B------:R-:W-:Y:S01]  /*18160*/  IABS R11, R11 ;  /* 0x0000000b000b7213 */ /* 0x000fe20000000000 */
[----:B------:R-:W1:Y:S01]  /*18170*/  MUFU.TANH R10, R55 ;  /* 0x00000037000a7308 */ /* 0x000e620000002400 */
[----:B--2---:R-:W-:Y:S01]  /*18180*/  FFMA.FTZ R15, R12, -UR6, R15 ;  /* 0x800000060c0f7c23 */ /* 0x004fe2000801000f */
[----:B------:R-:W-:Y:S02]  /*18190*/  ISETP.GT.AND P1, PT, R4, R14, PT ;  /* 0x0000000e0400720c */ /* 0x000fe40003f24270 */
[----:B------:R-:W-:Y:S01]  /*181a0*/  IMAD.MOV.U32 R12, RZ, RZ, R11 ;  /* 0x000000ffff0c7224 */ /* 0x000fe200078e000b */
[----:B------:R-:W-:Y:S01]  /*181b0*/  IADD3 R13, PT, PT, R227, -R8, RZ ;  /* 0x80000008e30d7210 */ /* 0x000fe20007ffe0ff */
[----:B------:R-:W-:Y:S01]  /*181c0*/  IMAD.IADD R8, R228, 0x1, -R8 ;  /* 0x00000001e4087824 */ /* 0x000fe200078e0a08 */
[----:B------:R-:W-:Y:S02]  /*181d0*/  FSEL R18, R15, -INF , !P1 ;  /* 0xff8000000f127808 */ /* 0x000fe40004800000 */
[----:B------:R-:W-:Y:S02]  /*181e0*/  I2FP.F32.S32 R12, R12 ;  /* 0x0000000c000c7245 */ /* 0x000fe40000201400 */
[----:B------:R-:W-:Y:S02]  /*181f0*/  ISETP.GT.AND P1, PT, R4, R16, PT ;  /* 0x000000100400720c */ /* 0x000fe40003f24270 */
[----:B------:R-:W-:Y:S01]  /*18200*/  IABS R11, R13 ;  /* 0x0000000d000b7213 */ /* 0x000fe20000000000 */
[----:B------:R-:W-:Y:S01]  /*18210*/  FFMA.FTZ R12, R12, -UR6, R54 ;  /* 0x800000060c0c7c23 */ /* 0x000fe20008010036 */
[----:B------:R-:W-:Y:S02]  /*18220*/  FSEL R17, R17, -INF , !P1 ;  /* 0xff80000011117808 */ /* 0x000fe40004800000 */
[----:B------:R-:W-:Y:S02]  /*18230*/  I2FP.F32.S32 R11, R11 ;  /* 0x0000000b000b7245 */ /* 0x000fe40000201400 */
[----:B------:R-:W-:Y:S02]  /*18240*/  ISETP.GT.AND P1, PT, R7, R14, PT ;  /* 0x0000000e0700720c */ /* 0x000fe40003f24270 */
[----:B------:R-:W-:Y:S01]  /*18250*/  IABS R0, R0 ;  /* 0x0000000000007213 */ /* 0x000fe20000000000 */
[----:B-1----:R-:W-:Y:S01]  /*18260*/  FFMA.FTZ R10, R11, -UR6, R10 ;  /* 0x800000060b0a7c23 */ /* 0x002fe2000801000a */
[----:B------:R-:W-:Y:S01]  /*18270*/  FSEL R15, R12, -INF , !P1 ;  /* 0xff8000000c0f7808 */ /* 0x000fe20004800000 */
[----:B------:R-:W-:Y:S01]  /*18280*/  IMAD.IADD R11, R226, 0x1, -R9 ;  /* 0x00000001e20b7824 */ /* 0x000fe200078e0a09 */
[----:B------:R-:W-:Y:S02]  /*18290*/  ISETP.GT.AND P1, PT, R7, R16, PT ;  /* 0x000000100700720c */ /* 0x000fe40003f24270 */
[----:B------:R-:W-:Y:S02]  /*182a0*/  IADD3 R9, PT, PT, R228, -R9, RZ ;  /* 0x80000009e4097210 */ /* 0x000fe40007ffe0ff */
[----:B------:R-:W-:Y:S02]  /*182b0*/  FSEL R13, R10, -INF , !P1 ;  /* 0xff8000000a0d7808 */ /* 0x000fe40004800000 */
[----:B------:R-:W1:Y:S01]  /*182c0*/  MUFU.TANH R10, R58 ;  /* 0x0000003a000a7308 */ /* 0x000e620000002400 */
[----:B------:R-:W-:Y:S02]  /*182d0*/  IABS R12, R11 ;  /* 0x0000000b000c7213 */ /* 0x000fe40000000000 */
[----:B------:R-:W-:Y:S02]  /*182e0*/  IABS R11, R9 ;  /* 0x00000009000b7213 */ /* 0x000fe40000000000 */
[----:B------:R-:W-:Y:S01]  /*182f0*/  I2FP.F32.S32 R0, R0 ;  /* 0x0000000000007245 */ /* 0x000fe20000201400 */
[----:B------:R-:W-:Y:S01]  /*18300*/  IMAD.MOV.U32 R9, RZ, RZ, R12 ;  /* 0x000000ffff097224 */ /* 0x000fe200078e000c */
[----:B------:R-:W-:Y:S02]  /*18310*/  FSEL R198, R23, -INF , !P6 ;  /* 0xff80000017c67808 */ /* 0x000fe40007000000 */
[----:B------:R-:W-:Y:S02]  /*18320*/  FSEL R196, R22, -INF , !P2 ;  /* 0xff80000016c47808 */ /* 0x000fe40005000000 */
[----:B------:R-:W-:Y:S02]  /*18330*/  FSEL R238, R24, -INF , !P3 ;  /* 0xff80000018ee7808 */ /* 0x000fe40005800000 */
[C---:B------:R-:W-:Y:S02]  /*18340*/  ISETP.GT.AND P1, PT, R6.reuse, R14, PT ;  /* 0x0000000e0600720c */ /* 0x040fe40003f24270 */
[C---:B------:R-:W-:Y:S02]  /*18350*/  ISETP.GT.AND P6, PT, R6.reuse, R16, PT ;  /* 0x000000100600720c */ /* 0x040fe40003fc4270 */
[C---:B------:R-:W-:Y:S02]  /*18360*/  ISETP.GT.AND P3, PT, R6.reuse, R19, PT ;  /* 0x000000130600720c */ /* 0x040fe40003f64270 */
[----:B------:R-:W-:Y:S02]  /*18370*/  I2FP.F32.S32 R9, R9 ;  /* 0x0000000900097245 */ /* 0x000fe40000201400 */
[----:B------:R-:W-:Y:S01]  /*18380*/  ISETP.GT.AND P2, PT, R6, R101, PT ;  /* 0x000000650600720c */ /* 0x000fe20003f44270 */
[----:B------:R-:W-:Y:S01]  /*18390*/  FFMA.FTZ R6, R0, -UR6, R57 ;  /* 0x8000000600067c23 */ /* 0x000fe20008010039 */
[----:B------:R-:W-:Y:S01]  /*183a0*/  I2FP.F32.S32 R11, R11 ;  /* 0x0000000b000b7245 */ /* 0x000fe20000201400 */
[----:B------:R-:W-:Y:S01]  /*183b0*/  IMAD.IADD R0, R226, 0x1, -R2 ;  /* 0x00000001e2007824 */ /* 0x000fe200078e0a02 */
[----:B------:R-:W-:Y:S01]  /*183c0*/  IABS R8, R8 ;  /* 0x0000000800087213 */ /* 0x000fe20000000000 */
[----:B------:R-:W-:Y:S01]  /*183d0*/  FFMA.FTZ R9, R9, -UR6, R56 ;  /* 0x8000000609097c23 */ /* 0x000fe20008010038 */
[----:B------:R-:W-:Y:S01]  /*183e0*/  FSEL R197, R21, -INF , !P0 ;  /* 0xff80000015c57808 */ /* 0x000fe20004000000 */
[----:B-1----:R-:W-:Y:S01]  /*183f0*/  FFMA.FTZ R10, R11, -UR6, R10 ;  /* 0x800000060b0a7c23 */ /* 0x002fe2000801000a */
[----:B------:R-:W-:Y:S02]  /*18400*/  ISETP.GT.AND P0, PT, R5, R14, PT ;  /* 0x0000000e0500720c */ /* 0x000fe40003f04270 */
[----:B------:R-:W-:Y:S02]  /*18410*/  FSEL R12, R6, -INF , !P6 ;  /* 0xff800000060c7808 */ /* 0x000fe40007000000 */
[----:B------:R-:W-:Y:S02]  /*18420*/  I2FP.F32.S32 R6, R8 ;  /* 0x0000000800067245 */ /* 0x000fe40000201400 */
[----:B------:R-:W-:Y:S02]  /*18430*/  IABS R0, R0 ;  /* 0x0000000000007213 */ /* 0x000fe40000000000 */
[----:B------:R-:W-:Y:S02]  /*18440*/  FSEL R21, R9, -INF , !P1 ;  /* 0xff80000009157808 */ /* 0x000fe40004800000 */
[----:B------:R-:W-:Y:S02]  /*18450*/  FSEL R11, R10, -INF , !P0 ;  /* 0xff8000000a0b7808 */ /* 0x000fe40004000000 */
[C---:B------:R-:W-:Y:S02]  /*18460*/  ISETP.GT.AND P1, PT, R5.reuse, R16, PT ;  /* 0x000000100500720c */ /* 0x040fe40003f24270 */
[C---:B------:R-:W-:Y:S02]  /*18470*/  ISETP.GT.AND P0, PT, R5.reuse, R19, PT ;  /* 0x000000130500720c */ /* 0x040fe40003f04270 */
[----:B------:R-:W-:Y:S01]  /*18480*/  ISETP.GT.AND P6, PT, R5, R101, PT ;  /* 0x000000650500720c */ /* 0x000fe20003fc4270 */
[----:B------:R-:W-:Y:S01]  /*18490*/  FFMA.FTZ R5, R6, -UR6, R59 ;  /* 0x8000000606057c23 */ /* 0x000fe2000801003b */
[----:B------:R-:W-:Y:S04]  /*184a0*/  I2FP.F32.S32 R0, R0 ;  /* 0x0000000000007245 */ /* 0x000fe80000201400 */
[----:B------:R-:W-:Y:S01]  /*184b0*/  FSEL R20, R5, -INF , !P1 ;  /* 0xff80000005147808 */ /* 0x000fe20004800000 */
[----:B------:R-:W-:Y:S01]  /*184c0*/  FFMA.FTZ R10, R0, -UR6, R60 ;  /* 0x80000006000a7c23 */ /* 0x000fe2000801003c */
[----:B------:R-:W-:Y:S01]  /*184d0*/  IMAD.IADD R5, R228, 0x1, -R2 ;  /* 0x00000001e4057824 */ /* 0x000fe200078e0a02 */
[----:B------:R-:W-:Y:S01]  /*184e0*/  ISETP.GE.AND P1, PT, R14, R229, PT ;  /* 0x000000e50e00720c */ /* 0x000fe20003f26270 */
[----:B------:R-:W-:Y:S02]  /*184f0*/  VIADD R0, R2, 0x1 ;  /* 0x0000000102007836 */ /* 0x000fe40000000000 */
[----:B------:R-:W-:Y:S02]  /*18500*/  FSEL R10, R10, -INF , !P2 ;  /* 0xff8000000a0a7808 */ /* 0x000fe40005000000 */
[----:B------:R-:W-:Y:S01]  /*18510*/  IABS R5, R5 ;  /* 0x0000000500057213 */ /* 0x000fe20000000000 */
[----:B------:R-:W-:Y:S01]  /*18520*/  IMAD.IADD R8, R228, 0x1, -R0 ;  /* 0x00000001e4087824 */ /* 0x000fe200078e0a00 */
[----:B------:R-:W-:Y:S02]  /*18530*/  IADD3 R6, PT, PT, R226, -R0, RZ ;  /* 0x80000000e2067210 */ /* 0x000fe40007ffe0ff */
[----:B------:R-:W-:Y:S01]  /*18540*/  FSEL R186, R18, -INF , !P1 ;  /* 0xff80000012ba7808 */ /* 0x000fe20004800000 */
[----:B------:R-:W-:Y:S01]  /*18550*/  IMAD.MOV.U32 R9, RZ, RZ, R5 ;  /* 0x000000ffff097224 */ /* 0x000fe200078e0005 */
[----:B------:R-:W-:Y:S02]  /*18560*/  IABS R6, R6 ;  /* 0x0000000600067213 */ /* 0x000fe40000000000 */
[----:B------:R-:W-:Y:S02]  /*18570*/  IABS R5, R8 ;  /* 0x0000000800057213 */ /* 0x000fe40000000000 */
[----:B------:R-:W-:Y:S02]  /*18580*/  I2FP.F32.S32 R8, R6 ;  /* 0x0000000600087245 */ /* 0x000fe40000201400 */
[----:B------:R-:W-:Y:S02]  /*18590*/  I2FP.F32.S32 R6, R9 ;  /* 0x0000000900067245 */ /* 0x000fe40000201400 */
[----:B------:R-:W-:Y:S01]  /*185a0*/  ISETP.GE.AND P1, PT, R16, R229, PT ;  /* 0x000000e51000720c */ /* 0x000fe20003f26270 */
[----:B------:R-:W-:Y:S01]  /*185b0*/  FFMA.FTZ R9, R8, -UR6, R61 ;  /* 0x8000000608097c23 */ /* 0x000fe2000801003d */
[----:B------:R-:W-:Y:S01]  /*185c0*/  I2FP.F32.S32 R5, R5 ;  /* 0x0000000500057245 */ /* 0x000fe20000201400 */
[----:B------:R-:W-:Y:S01]  /*185d0*/  FFMA.FTZ R8, R6, -UR6, R62 ;  /* 0x8000000606087c23 */ /* 0x000fe2000801003e */
[----:B------:R-:W-:Y:S02]  /*185e0*/  FSEL R215, R17, -INF , !P1 ;  /* 0xff80000011d77808 */ /* 0x000fe40004800000 */
[-C--:B------:R-:W-:Y:S01]  /*185f0*/  ISETP.GE.AND P1, PT, R14, R231.reuse, PT ;  /* 0x000000e70e00720c */ /* 0x080fe20003f26270 */
[----:B------:R-:W-:Y:S01]  /*18600*/  FFMA.FTZ R6, R5, -UR6, R63 ;  /* 0x8000000605067c23 */ /* 0x000fe2000801003f */
[----:B------:R-:W-:Y:S01]  /*18610*/  IMAD.IADD R5, R225, 0x1, -R2 ;  /* 0x00000001e1057824 */ /* 0x000fe200078e0a02 */
[----:B------:R-:W-:Y:S01]  /*18620*/  FSEL R9, R9, -INF , !P3 ;  /* 0xff80000009097808 */ /* 0x000fe20005800000 */
[----:B------:R-:W-:Y:S01]  /*18630*/  IMAD.MOV.U32 R62, RZ, RZ, R215 ;  /* 0x000000ffff3e7224 */ /* 0x000fe200078e00d7 */
[----:B------:R-:W-:Y:S02]  /*18640*/  FSEL R241, R15, -INF , !P1 ;  /* 0xff8000000ff17808 */ /* 0x000fe40004800000 */
[----:B------:R-:W-:Y:S02]  /*18650*/  ISETP.GE.AND P1, PT, R16, R231, PT ;  /* 0x000000e71000720c */ /* 0x000fe40003f26270 */
[----:B------:R-:W-:Y:S02]  /*18660*/  FSEL R107, R6, -INF , !P0 ;  /* 0xff800000066b7808 */ /* 0x000fe40004000000 */
[----:B------:R-:W1:Y:S01]  /*18670*/  MUFU.TANH R6, R64 ;  /* 0x0000004000067308 */ /* 0x000e620000002400 */
[----:B------:R-:W-:Y:S02]  /*18680*/  FSEL R237, R13, -INF , !P1 ;  /* 0xff8000000ded7808 */ /* 0x000fe40004800000 */
[-C--:B------:R-:W-:Y:S02]  /*18690*/  ISETP.GE.AND P1, PT, R14, R230.reuse, PT ;  /* 0x000000e60e00720c */ /* 0x080fe40003f26270 */
[----:B------:R-:W-:Y:S02]  /*186a0*/  IABS R5, R5 ;  /* 0x0000000500057213 */ /* 0x000fe40000000000 */
[----:B------:R-:W-:Y:S02]  /*186b0*/  FSEL R239, R21, -INF , !P1 ;  /* 0xff80000015ef7808 */ /* 0x000fe40004800000 */
[----:B------:R-:W-:Y:S02]  /*186c0*/  ISETP.GE.AND P3, PT, R16, R230, PT ;  /* 0x000000e61000720c */ /* 0x000fe40003f66270 */
[C---:B------:R-:W-:Y:S02]  /*186d0*/  ISETP.GT.AND P1, PT, R4.reuse, R19, PT ;  /* 0x000000130400720c */ /* 0x040fe40003f24270 */
[----:B------:R-:W-:Y:S02]  /*186e0*/  ISETP.GT.AND P0, PT, R4, R101, PT ;  /* 0x000000650400720c */ /* 0x000fe40003f04270 */
[----:B------:R-:W-:Y:S01]  /*186f0*/  MOV R4, R5 ;  /* 0x0000000500047202 */ /* 0x000fe20000000f00 */
[----:B------:R-:W-:Y:S01]  /*18700*/  IMAD.IADD R5, R225, 0x1, -R0 ;  /* 0x00000001e1057824 */ /* 0x000fe200078e0a00 */
[----:B------:R-:W-:Y:S02]  /*18710*/  FSEL R8, R8, -INF , !P6 ;  /* 0xff80000008087808 */ /* 0x000fe40007000000 */
[----:B------:R-:W-:Y:S02]  /*18720*/  FSEL R236, R12, -INF , !P3 ;  /* 0xff8000000cec7808 */ /* 0x000fe40005800000 */
[----:B------:R-:W-:Y:S02]  /*18730*/  ISETP.GE.AND P6, PT, R16, R232, PT ;  /* 0x000000e81000720c */ /* 0x000fe40003fc6270 */
[----:B------:R-:W-:Y:S02]  /*18740*/  ISETP.GE.AND P3, PT, R101, R230, PT ;  /* 0x000000e66500720c */ /* 0x000fe40003f66270 */
[----:B------:R-:W-:Y:S02]  /*18750*/  I2FP.F32.S32 R4, R4 ;  /* 0x0000000400047245 */ /* 0x000fe40000201400 */
[----:B------:R-:W-:Y:S02]  /*18760*/  FSEL R246, R20, -INF , !P6 ;  /* 0xff80000014f67808 */ /* 0x000fe40007000000 */
[----:B------:R-:W-:Y:S01]  /*18770*/  FSEL R233, R10, -INF , !P3 ;  /* 0xff8000000ae97808 */ /* 0x000fe20005800000 */
[----:B-1----:R-:W-:Y:S01]  /*18780*/  FFMA.FTZ R6, R4, -UR6, R6 ;  /* 0x8000000604067c23 */ /* 0x002fe20008010006 */
[----:B------:R-:W-:Y:S01]  /*18790*/  ISETP.GT.AND P3, PT, R7, R19, PT ;  /* 0x000000130700720c */ /* 0x000fe20003f64270 */
[----:B------:R-:W-:Y:S01]  /*187a0*/  IMAD.IADD R4, R227, 0x1, -R2 ;  /* 0x00000001e3047824 */ /* 0x000fe200078e0a02 */
[----:B------:R-:W-:Y:S01]  /*187b0*/  ISETP.GT.AND P6, PT, R7, R101, PT ;  /* 0x000000650700720c */ /* 0x000fe20003fc4270 */
[----:B------:R1:W-:Y:S01]  /*187c0*/  MUFU.TANH R10, R66 ;  /* 0x00000042000a7308 */ /* 0x0003e20000002400 */
[----:B------:R-:W-:Y:S02]  /*187d0*/  IABS R2, R5 ;  /* 0x0000000500027213 */ /* 0x000fe40000000000 */
[----:B------:R-:W-:Y:S02]  /*187e0*/  IABS R5, R4 ;  /* 0x0000000400057213 */ /* 0x000fe40000000000 */
[----:B------:R-:W-:Y:S02]  /*187f0*/  FMNMX3.FTZ R4, R105, R179, R180, !PT ;  /* 0x000000b369047276 */ /* 0x000fe400078100b4 */
[----:B------:R-:W-:Y:S03]  /*18800*/  I2FP.F32.S32 R2, R2 ;  /* 0x0000000200027245 */ /* 0x000fe60000201400 */
[----:B------:R-:W2:Y:S01]  /*18810*/  MUFU.TANH R7, R65 ;  /* 0x0000004100077308 */ /* 0x000ea20000002400 */
[----:B------:R-:W-:Y:S02]  /*18820*/  FMNMX3.FTZ R4, R4, R177, R111, !PT ;  /* 0x000000b104047276 */ /* 0x000fe4000781006f */
[----:B------:R-:W-:Y:S02]  /*18830*/  IADD3 R0, PT, PT, R227, -R0, RZ ;  /* 0x80000000e3007210 */ /* 0x000fe40007ffe0ff */
[----:B------:R-:W-:Y:S02]  /*18840*/  FMNMX3.FTZ R4, R4, R190, R195, !PT ;  /* 0x000000be04047276 */ /* 0x000fe400078100c3 */
[----:B------:R-:W-:Y:S02]  /*18850*/  ISETP.GE.AND P2, PT, R14, R232, PT ;  /* 0x000000e80e00720c */ /* 0x000fe40003f46270 */
[----:B------:R-:W-:Y:S02]  /*18860*/  FMNMX3.FTZ R4, R4, R192, R194, !PT ;  /* 0x000000c004047276 */ /* 0x000fe400078100c2 */
[----:B------:R-:W-:Y:S02]  /*18870*/  FSEL R11, R11, -INF , !P2 ;  /* 0xff8000000b0b7808 */ /* 0x000fe40005000000 */
[----:B------:R-:W-:Y:S02]  /*18880*/  ISETP.GE.AND P2, PT, R19, R230, PT ;  /* 0x000000e61300720c */ /* 0x000fe40003f46270 */
[----:B------:R-:W-:Y:S01]  /*18890*/  FMNMX3.FTZ R4, R4, R205, R204, !PT ;  /* 0x000000cd04047276 */ /* 0x000fe200078100cc */
[----:B-1----:R-:W-:Y:S01]  /*188a0*/  IMAD.MOV.U32 R66, RZ, RZ, R11 ;  /* 0x000000ffff427224 */ /* 0x002fe200078e000b */
[----:B------:R-:W-:Y:S01]  /*188b0*/  FSEL R15, R9, -INF , !P2 ;  /* 0xff800000090f7808 */ /* 0x000fe20005000000 */
[----:B--2---:R-:W-:Y:S01]  /*188c0*/  FFMA.FTZ R7, R2, -UR6, R7 ;  /* 0x8000000602077c23 */ /* 0x004fe20008010007 */
[----:B------:R-:W-:Y:S01]  /*188d0*/  IABS R2, R0 ;  /* 0x0000000000027213 */ /* 0x000fe20000000000 */
[----:B------:R-:W-:Y:S01]  /*188e0*/  IMAD.MOV.U32 R65, RZ, RZ, R186 ;  /* 0x000000ffff417224 */ /* 0x000fe200078e00ba */
[----:B------:R-:W-:Y:S02]  /*188f0*/  FMNMX3.FTZ R0, R106, R181, R185, !PT ;  /* 0x000000b56a007276 */ /* 0x000fe400078100b9 */
[----:B------:R-:W-:Y:S02]  /*18900*/  FMNMX3.FTZ R4, R4, R202, R201, !PT ;  /* 0x000000ca04047276 */ /* 0x000fe400078100c9 */
[----:B------:R-:W-:Y:S02]  /*18910*/  FMNMX3.FTZ R0, R0, R178, R109, !PT ;  /* 0x000000b200007276 */ /* 0x000fe4000781006d */
[----:B------:R-:W-:Y:S02]  /*18920*/  ISETP.GE.AND P2, PT, R101, R232, PT ;  /* 0x000000e86500720c */ /* 0x000fe40003f46270 */
[----:B------:R-:W-:Y:S02]  /*18930*/  FMNMX3.FTZ R0, R0, R199, R200, !PT ;  /* 0x000000c700007276 */ /* 0x000fe400078100c8 */
[----:B------:R-:W-:Y:S01]  /*18940*/  FSEL R11, R6, -INF , !P0 ;  /* 0xff800000060b7808 */ /* 0x000fe20004000000 */
[----:B------:R-:W-:Y:S01]  /*18950*/  IMAD.MOV.U32 R6, RZ, RZ, R2 ;  /* 0x000000ffff067224 */ /* 0x000fe200078e0002 */
[----:B------:R-:W-:Y:S02]  /*18960*/  FSEL R108, R8, -INF , !P2 ;  /* 0xff800000086c7808 */ /* 0x000fe40005000000 */
[----:B------:R-:W-:Y:S01]  /*18970*/  FMNMX3.FTZ R4, R4, R239, R236, !PT ;  /* 0x000000ef04047276 */ /* 0x000fe200078100ec */
[----:B------:R-:W1:Y:S01]  /*18980*/  MUFU.TANH R8, R67 ;  /* 0x0000004300087308 */ /* 0x000e620000002400 */
[----:B------:R-:W-:Y:S02]  /*18990*/  FMNMX3.FTZ R2, R3, R187, R184, !PT ;  /* 0x000000bb03027276 */ /* 0x000fe400078100b8 */
[----:B------:R-:W-:Y:S02]  /*189a0*/  FMNMX3.FTZ R0, R0, R207, R203, !PT ;  /* 0x000000cf00007276 */ /* 0x000fe400078100cb */
[----:B------:R-:W-:Y:S02]  /*189b0*/  FMNMX3.FTZ R4, R4, R233, R15, !PT ;  /* 0x000000e904047276 */ /* 0x000fe4000781000f */
[----:B------:R-:W-:Y:S02]  /*189c0*/  FMNMX3.FTZ R2, R2, R25, R26, !PT ;  /* 0x0000001902027276 */ /* 0x000fe4000781001a */
[----:B------:R-:W-:Y:S01]  /*189d0*/  FMNMX3.FTZ R0, R0, R206, R235, !PT ;  /* 0x000000ce00007276 */ /* 0x000fe200078100eb */
[----:B------:R-:W2:Y:S01]  /*189e0*/  SHFL.BFLY PT, R9, R4, 0x2, 0x1f ;  /* 0x0c401f0004097f89 */ /* 0x000ea200000e0000 */
[----:B------:R-:W-:Y:S02]  /*189f0*/  FMNMX3.FTZ R2, R2, R209, R210, !PT ;  /* 0x000000d102027276 */ /* 0x000fe400078100d2 */
[----:B------:R-:W-:Y:S02]  /*18a00*/  ISETP.GE.AND P2, PT, R19, R232, PT ;  /* 0x000000e81300720c */ /* 0x000fe40003f46270 */
[----:B------:R-:W-:Y:S02]  /*18a10*/  FMNMX3.FTZ R0, R0, R240, R242, !PT ;  /* 0x000000f000007276 */ /* 0x000fe400078100f2 */
[----:B------:R-:W-:Y:S02]  /*18a20*/  FMNMX3.FTZ R2, R2, R188, R189, !PT ;  /* 0x000000bc02027276 */ /* 0x000fe400078100bd */
[----:B------:R-:W-:Y:S02]  /*18a30*/  FMNMX3.FTZ R0, R0, R66, R246, !PT ;  /* 0x0000004200007276 */ /* 0x000fe400078100f6 */
[----:B------:R-:W-:Y:S02]  /*18a40*/  FSEL R107, R107, -INF , !P2 ;  /* 0xff8000006b6b7808 */ /* 0x000fe40005000000 */
[----:B------:R-:W-:Y:S02]  /*18a50*/  I2FP.F32.S32 R6, R6 ;  /* 0x0000000600067245 */ /* 0x000fe40000201400 */
[----:B------:R-:W-:Y:S02]  /*18a60*/  FMNMX3.FTZ R2, R2, R212, R213, !PT ;  /* 0x000000d402027276 */ /* 0x000fe400078100d5 */
[----:B------:R-:W-:Y:S01]  /*18a70*/  FMNMX3.FTZ R0, R0, R108, R107, !PT ;  /* 0x0000006c00007276 */ /* 0x000fe2000781006b */
[----:B-1----:R-:W-:Y:S01]  /*18a80*/  FFMA.FTZ R8, R6, -UR6, R8 ;  /* 0x8000000606087c23 */ /* 0x002fe20008010008 */
[----:B------:R-:W-:Y:S02]  /*18a90*/  FMNMX3.FTZ R6, R2, R198, R196, !PT ;  /* 0x000000c602067276 */ /* 0x000fe400078100c4 */
[----:B------:R-:W-:Y:S01]  /*18aa0*/  I2FP.F32.S32 R5, R5 ;  /* 0x0000000500057245 */ /* 0x000fe20000201400 */
[----:B------:R-:W1:Y:S01]  /*18ab0*/  SHFL.BFLY PT, R2, R0, 0x2, 0x1f ;  /* 0x0c401f0000027f89 */ /* 0x000e6200000e0000 */
[----:B------:R-:W-:Y:S02]  /*18ac0*/  FSEL R7, R7, -INF , !P1 ;  /* 0xff80000007077808 */ /* 0x000fe40004800000 */
[----:B--2---:R-:W-:Y:S01]  /*18ad0*/  FMNMX.FTZ R4, R4, R9, !PT ;  /* 0x0000000904047209 */ /* 0x004fe20007810000 */
[----:B------:R-:W-:Y:S01]  /*18ae0*/  FFMA.FTZ R10, R5, -UR6, R10 ;  /* 0x80000006050a7c23 */ /* 0x000fe2000801000a */
[----:B------:R-:W-:Y:S02]  /*18af0*/  FMNMX3.FTZ R5, R100, R183, R182, !PT ;  /* 0x000000b764057276 */ /* 0x000fe400078100b6 */
[-C--:B------:R-:W-:Y:S01]  /*18b00*/  ISETP.GE.AND P1, PT, R19, R229.reuse, PT ;  /* 0x000000e51300720c */ /* 0x080fe20003f26270 */
[----:B------:R-:W2:Y:S01]  /*18b10*/  SHFL.BFLY PT, R104, R4, 0x1, 0x1f ;  /* 0x0c201f0004687f89 */ /* 0x000ea200000e0000 */
[----:B------:R-:W-:Y:S02]  /*18b20*/  ISETP.GE.AND P2, PT, R101, R229, PT ;  /* 0x000000e56500720c */ /* 0x000fe40003f46270 */
[----:B------:R-:W-:Y:S02]  /*18b30*/  FMNMX3.FTZ R5, R5, R27, R176, !PT ;  /* 0x0000001b05057276 */ /* 0x000fe400078100b0 */
[----:B------:R-:W-:Y:S02]  /*18b40*/  FMNMX3.FTZ R6, R6, R65, R62, !PT ;  /* 0x0000004106067276 */ /* 0x000fe4000781003e */
[----:B------:R-:W-:Y:S02]  /*18b50*/  FSEL R247, R11, -INF , !P2 ;  /* 0xff8000000bf77808 */ /* 0x000fe40005000000 */
[----:B------:R-:W-:Y:S02]  /*18b60*/  FSEL R248, R7, -INF , !P1 ;  /* 0xff80000007f87808 */ /* 0x000fe40004800000 */
[----:B------:R-:W-:Y:S02]  /*18b70*/  FMNMX3.FTZ R5, R5, R211, R208, !PT ;  /* 0x000000d305057276 */ /* 0x000fe400078100d0 */
[----:B------:R-:W-:Y:S02]  /*18b80*/  FMNMX3.FTZ R6, R6, R247, R248, !PT ;  /* 0x000000f706067276 */ /* 0x000fe400078100f8 */
[----:B------:R-:W-:Y:S02]  /*18b90*/  FMNMX3.FTZ R5, R5, R191, R193, !PT ;  /* 0x000000bf05057276 */ /* 0x000fe400078100c1 */
[----:B-1----:R-:W-:Y:S01]  /*18ba0*/  FMNMX.FTZ R0, R0, R2, !PT ;  /* 0x0000000200007209 */ /* 0x002fe20007810000 */
[----:B------:R-:W1:Y:S01]  /*18bb0*/  SHFL.BFLY PT, R7, R6, 0x2, 0x1f ;  /* 0x0c401f0006077f89 */ /* 0x000e6200000e0000 */
[----:B------:R-:W-:Y:S02]  /*18bc0*/  FMNMX3.FTZ R5, R5, R214, R234, !PT ;  /* 0x000000d605057276 */ /* 0x000fe400078100ea */
[----:B------:R-:W-:Y:S05]  /*18bd0*/  FSEL R10, R10, -INF , !P6 ;  /* 0xff8000000a0a7808 */ /* 0x000fea0007000000 */
[----:B------:R-:W3:Y:S01]  /*18be0*/  SHFL.BFLY PT, R2, R0, 0x1, 0x1f ;  /* 0x0c201f0000027f89 */ /* 0x000ee200000e0000 */
[-C--:B------:R-:W-:Y:S02]  /*18bf0*/  ISETP.GE.AND P6, PT, R19, R231.reuse, PT ;  /* 0x000000e71300720c */ /* 0x080fe40003fc6270 */
[----:B------:R-:W-:Y:S02]  /*18c00*/  ISETP.GE.AND P0, PT, R101, R231, PT ;  /* 0x000000e76500720c */ /* 0x000fe40003f06270 */
[----:B------:R-:W-:Y:S02]  /*18c10*/  FMNMX3.FTZ R5, R5, R238, R197, !PT ;  /* 0x000000ee05057276 */ /* 0x000fe400078100c5 */
[----:B------:R-:W-:Y:S02]  /*18c20*/  FSEL R8, R8, -INF , !P3 ;  /* 0xff80000008087808 */ /* 0x000fe40005800000 */
[----:B--2---:R-:W-:Y:S02]  /*18c30*/  FMNMX.FTZ R104, R4, R104, !PT ;  /* 0x0000006804687209 */ /* 0x004fe40007810000 */
[----:B------:R-:W-:Y:S02]  /*18c40*/  FSEL R67, R10, -INF , !P0 ;  /* 0xff8000000a437808 */ /* 0x000fe40004000000 */
[----:B------:R-:W-:Y:S01]  /*18c50*/  FSEL R64, R8, -INF , !P6 ;  /* 0xff80000008407808 */ /* 0x000fe20007000000 */
[C---:B------:R-:W-:Y:S01]  /*18c60*/  FMUL.FTZ R110, R104.reuse, UR4 ;  /* 0x00000004686e7c20 */ /* 0x040fe20008410000 */
[----:B------:R-:W-:Y:S02]  /*18c70*/  FMNMX3.FTZ R5, R5, R241, R237, !PT ;  /* 0x000000f105057276 */ /* 0x000fe400078100ed */
[----:B------:R-:W-:Y:S02]  /*18c80*/  FSETP.NEU.FTZ.AND P1, PT, R104, -INF , PT ;  /* 0xff8000006800780b */ /* 0x000fe40003f3d000 */
[----:B------:R-:W-:Y:S02]  /*18c90*/  FMNMX3.FTZ R5, R5, R67, R64, !PT ;  /* 0x0000004305057276 */ /* 0x000fe40007810040 */
[----:B------:R-:W-:Y:S02]  /*18ca0*/  FSEL R110, R110, RZ, P1 ;  /* 0x000000ff6e6e7208 */ /* 0x000fe40000800000 */
[----:B-1----:R-:W-:Y:S01]  /*18cb0*/  FMNMX.FTZ R6, R6, R7, !PT ;  /* 0x0000000706067209 */ /* 0x002fe20007810000 */
[----:B------:R-:W1:Y:S01]  /*18cc0*/  SHFL.BFLY PT, R8, R5, 0x2, 0x1f ;  /* 0x0c401f0005087f89 */ /* 0x000e6200000e0000 */
[----:B---3--:R-:W-:Y:S01]  /*18cd0*/  FMNMX.FTZ R101, R0, R2, !PT ;  /* 0x0000000200657209 */ /* 0x008fe20007810000 */
[--C-:B------:R-:W-:Y:S01]  /*18ce0*/  FFMA.FTZ R0, R179, UR4, -R110.reuse ;  /* 0x00000004b3007c23 */ /* 0x100fe2000801086e */
[--C-:B------:R-:W-:Y:S05]  /*18cf0*/  FFMA.FTZ R2, R180, UR4, -R110.reuse ;  /* 0x00000004b4027c23 */ /* 0x100fea000801086e */
[----:B------:R-:W2:Y:S01]  /*18d00*/  SHFL.BFLY PT, R103, R6, 0x1, 0x1f ;  /* 0x0c201f0006677f89 */ /* 0x000ea200000e0000 */
[C---:B------:R-:W-:Y:S01]  /*18d10*/  FSETP.NEU.FTZ.AND P0, PT, R101.reuse, -INF , PT ;  /* 0xff8000006500780b */ /* 0x040fe20003f1d000 */
[----:B------:R3:W4:Y:S01]  /*18d20*/  MUFU.EX2 R12, R0 ;  /* 0x00000000000c7308 */ /* 0x0007220000000800 */
[----:B------:R-:W-:Y:S01]  /*18d30*/  FMUL.FTZ R186, R101, UR4 ;  /* 0x0000000465ba7c20 */ /* 0x000fe20008410000 */
[----:B------:R-:W-:Y:S08]  /*18d40*/  FFMA.FTZ R4, R111, UR4, -R110 ;  /* 0x000000046f047c23 */ /* 0x000ff0000801086e */
[----:B------:R5:W4:Y:S01]  /*18d50*/  MUFU.EX2 R244, R2 ;  /* 0x0000000200f47308 */ /* 0x000b220000000800 */
[----:B------:R-:W-:Y:S09]  /*18d60*/  FSEL R186, R186, RZ, P0 ;  /* 0x000000ffbaba7208 */ /* 0x000ff20000000000 */
[----:B------:R-:W-:Y:S01]  /*18d70*/  MUFU.EX2 R215, R4 ;  /* 0x0000000400d77308 */ /* 0x000fe20000000800 */
[----:B------:R-:W-:Y:S01]  /*18d80*/  FFMA.FTZ R108, R108, UR4, -R186 ;  /* 0x000000046c6c7c23 */ /* 0x000fe200080108ba */
[----:B---3--:R-:W-:Y:S01]  /*18d90*/  FFMA.FTZ R0, R177, UR4, -R110 ;  /* 0x00000004b1007c23 */ /* 0x008fe2000801086e */
[----:B-1----:R-:W-:Y:S07]  /*18da0*/  FMNMX.FTZ R5, R5, R8, !PT ;  /* 0x0000000805057209 */ /* 0x002fee0007810000 */
[----:B------:R1:W-:Y:S01]  /*18db0*/  MUFU.EX2 R61, R0 ;  /* 0x00000000003d7308 */ /* 0x0003e20000000800 */
[--C-:B-----5:R-:W-:Y:S01]  /*18dc0*/  FFMA.FTZ R2, R181, UR4, -R186.reuse ;  /* 0x00000004b5027c23 */ /* 0x120fe200080108ba */
[----:B--2---:R-:W-:Y:S01]  /*18dd0*/  FMNMX.FTZ R103, R6, R103, !PT ;  /* 0x0000006706677209 */ /* 0x004fe20007810000 */
[----:B------:R-:W2:Y:S07]  /*18de0*/  SHFL.BFLY PT, R102, R5, 0x1, 0x1f ;  /* 0x0c201f0005667f89 */ /* 0x000eae00000e0000 */
[----:B------:R3:W-:Y:S01]  /*18df0*/  MUFU.EX2 R63, R2 ;  /* 0x00000002003f7308 */ /* 0x0007e20000000800 */
[C---:B------:R-:W-:Y:S01]  /*18e00*/  FSETP.NEU.FTZ.AND P3, PT, R103.reuse, -INF , PT ;  /* 0xff8000006700780b */ /* 0x040fe20003f7d000 */
[----:B------:R-:W-:Y:S05]  /*18e10*/  FMUL.FTZ R111, R103, UR4 ;  /* 0x00000004676f7c20 */ /* 0x000fea0008410000 */
[----:B------:R-:W-:Y:S01]  /*18e20*/  FSEL R111, R111, RZ, P3 ;  /* 0x000000ff6f6f7208 */ /* 0x000fe20001800000 */
[--C-:B-1----:R-:W-:Y:S04]  /*18e30*/  FFMA.FTZ R0, R185, UR4, -R186.reuse ;  /* 0x00000004b9007c23 */ /* 0x102fe800080108ba */
[----:B------:R1:W5:Y:S01]  /*18e40*/  MUFU.EX2 R243, R0 ;  /* 0x0000000000f37308 */ /* 0x0003620000000800 */
[--C-:B------:R-:W-:Y:S01]  /*18e50*/  FFMA.FTZ R4, R187, UR4, -R111.reuse ;  /* 0x00000004bb047c23 */ /* 0x100fe2000801086f */
[----:B---3--:R-:W-:Y:S01]  /*18e60*/  FFMA.FTZ R2, R178, UR4, -R186 ;  /* 0x00000004b2027c23 */ /* 0x008fe200080108ba */
[----:B----4-:R-:W-:Y:S07]  /*18e70*/  IMAD.MOV.U32 R187, RZ, RZ, R12 ;  /* 0x000000ffffbb7224 */ /* 0x010fee00078e000c */
[----:B------:R-:W-:Y:S01]  /*18e80*/  MUFU.EX2 R56, R4 ;  /* 0x0000000400387308 */ /* 0x000fe20000000800 */
[----:B------:R-:W-:Y:S09]  /*18e90*/  F2FP.F16.F32.PACK_AB R180, R244, R187 ;  /* 0x000000bbf4b4723e */ /* 0x000ff200000000ff */
[----:B------:R3:W-:Y:S01]  /*18ea0*/  MUFU.EX2 R245, R2 ;  /* 0x0000000200f57308 */ /* 0x0007e20000000800 */
[----:B--2---:R-:W-:Y:S01]  /*18eb0*/  FMNMX.FTZ R102, R5, R102, !PT ;  /* 0x0000006605667209 */ /* 0x004fe20007810000 */
[--C-:B------:R-:W-:Y:S01]  /*18ec0*/  FFMA.FTZ R5, R25, UR4, -R111.reuse ;  /* 0x0000000419057c23 */ /* 0x100fe2000801086f */
[----:B-1----:R-:W-:Y:S03]  /*18ed0*/  FFMA.FTZ R0, R109, UR4, -R186 ;  /* 0x000000046d007c23 */ /* 0x002fe600080108ba */
[C---:B------:R-:W-:Y:S01]  /*18ee0*/  FMUL.FTZ R185, R102.reuse, UR4 ;  /* 0x0000000466b97c20 */ /* 0x040fe20008410000 */
[----:B------:R-:W-:Y:S03]  /*18ef0*/  FSETP.NEU.FTZ.AND P2, PT, R102, -INF , PT ;  /* 0xff8000006600780b */ /* 0x000fe60003f5d000 */
[----:B------:R-:W-:Y:S01]  /*18f00*/  MUFU.EX2 R58, R5 ;  /* 0x00000005003a7308 */ /* 0x000fe20000000800 */
[----:B-----5:R-:W-:Y:S02]  /*18f10*/  F2FP.F16.F32.PACK_AB R181, R243, R63 ;  /* 0x0000003ff3b5723e */ /* 0x020fe400000000ff */
[----:B------:R-:W-:Y:S07]  /*18f20*/  FSEL R185, R185, RZ, P2 ;  /* 0x000000ffb9b97208 */ /* 0x000fee0001000000 */
[----:B------:R1:W2:Y:S01]  /*18f30*/  MUFU.EX2 R57, R0 ;  /* 0x0000000000397308 */ /* 0x0002a20000000800 */
[----:B---3--:R-:W-:Y:S01]  /*18f40*/  FFMA.FTZ R2, R184, UR4, -R111 ;  /* 0x00000004b8027c23 */ /* 0x008fe2000801086f */
[--C-:B------:R-:W-:Y:S01]  /*18f50*/  FFMA.FTZ R4, R182, UR4, -R185.reuse ;  /* 0x00000004b6047c23 */ /* 0x100fe200080108b9 */
[----:B------:R-:W-:Y:S07]  /*18f60*/  F2FP.F16.F32.PACK_AB R182, R215, R61 ;  /* 0x0000003dd7b6723e */ /* 0x000fee00000000ff */
[----:B------:R3:W-:Y:S10]  /*18f70*/  MUFU.EX2 R59, R2 ;  /* 0x00000002003b7308 */ /* 0x0007f40000000800 */
[----:B------:R4:W-:Y:S01]  /*18f80*/  MUFU.EX2 R252, R4 ;  /* 0x0000000400fc7308 */ /* 0x0009e20000000800 */
[----:B-1----:R-:W-:Y:S01]  /*18f90*/  FFMA.FTZ R0, R183, UR4, -R185 ;  /* 0x00000004b7007c23 */ /* 0x002fe200080108b9 */
[----:B--2---:R-:W-:Y:S08]  /*18fa0*/  F2FP.F16.F32.PACK_AB R183, R57, R245 ;  /* 0x000000f539b7723e */ /* 0x004ff000000000ff */
[----:B------:R1:W2:Y:S01]  /*18fb0*/  MUFU.EX2 R251, R0 ;  /* 0x0000000000fb7308 */ /* 0x0002a20000000800 */
[----:B---3--:R-:W-:Y:S01]  /*18fc0*/  FSEL R2, R103, RZ, P3 ;  /* 0x000000ff67027208 */ /* 0x008fe20001800000 */
[----:B----4-:R-:W-:Y:S04]  /*18fd0*/  FFMA.FTZ R4, R26, UR4, -R111 ;  /* 0x000000041a047c23 */ /* 0x010fe8000801086f */
[----:B------:R-:W-:Y:S01]  /*18fe0*/  FADD.FTZ R3, -R2, R3 ;  /* 0x0000000302037221 */ /* 0x000fe20000010100 */
[----:B------:R-:W-:Y:S03]  /*18ff0*/  FFMA.FTZ R2, R27, UR4, -R185 ;  /* 0x000000041b027c23 */ /* 0x000fe600080108b9 */
[----:B------:R3:W4:Y:S01]  /*19000*/  MUFU.EX2 R60, R4 ;  /* 0x00000004003c7308 */ /* 0x0007220000000800 */
[----:B------:R-:W-:Y:S01]  /*19010*/  FMUL.FTZ R5, R3, UR4 ;  /* 0x0000000403057c20 */ /* 0x000fe20008410000 */
[----:B-1----:R-:W-:Y:S08]  /*19020*/  LOP3.LUT R0, R216, 0x120, R221, 0xf8, !PT ;  /* 0x00000120d8007812 */ /* 0x002ff000078ef8dd */
[----:B------:R1:W-:Y:S01]  /*19030*/  MUFU.EX2 R249, R2 ;  /* 0x0000000200f97308 */ /* 0x0003e20000000800 */
[----:B--2---:R-:W-:Y:S01]  /*19040*/  F2FP.F16.F32.PACK_AB R177, R252, R251 ;  /* 0x000000fbfcb1723e */ /* 0x004fe200000000ff */
[----:B------:R-:W-:Y:S01]  /*19050*/  IMAD.MOV.U32 R216, RZ, RZ, R15 ;  /* 0x000000ffffd87224 */ /* 0x000fe200078e000f */
[----:B------:R-:W-:Y:S02]  /*19060*/  LEA R109, R0, UR5, 0x1 ;  /* 0x00000005006d7c11 */ /* 0x000fe4000f8e08ff */
[----:B------:R-:W-:Y:S02]  /*19070*/  FSEL R0, R102, RZ, P2 ;  /* 0x000000ff66007208 */ /* 0x000fe40001000000 */
[C---:B------:R-:W-:Y:S01]  /*19080*/  IADD3 R184, PT, PT, R109.reuse, 0x9020, RZ ;  /* 0x000090206db87810 */ /* 0x040fe20007ffe0ff */
[----:B------:R-:W2:Y:S01]  /*19090*/  LDSM.16.MT88.4 R20, [R109+0x9000] ;  /* 0x009000006d14783b */ /* 0x000ea20000004200 */
[----:B------:R-:W-:Y:S02]  /*190a0*/  VIADD R6, R109, 0x9000 ;  /* 0x000090006d067836 */ /* 0x000fe40000000000 */
[----:B---3--:R-:W-:Y:S01]  /*190b0*/  FADD.FTZ R4, -R0, R100 ;  /* 0x0000006400047221 */ /* 0x008fe20000010100 */
[----:B------:R-:W-:Y:S01]  /*190c0*/  FFMA.FTZ R0, R176, UR4, -R185 ;  /* 0x00000004b0007c23 */ /* 0x000fe200080108b9 */
[----:B------:R-:W3:Y:S01]  /*190d0*/  MUFU.EX2 R100, R5 ;  /* 0x0000000500647308 */ /* 0x000ee20000000800 */
[----:B------:R-:W-:Y:S01]  /*190e0*/  @P4 VIADD R184, R6, 0xffffffe0 ;  /* 0xffffffe006b84836 */ /* 0x000fe20000000000 */
[----:B-1----:R-:W-:Y:S01]  /*190f0*/  FSEL R2, R104, RZ, P1 ;  /* 0x000000ff68027208 */ /* 0x002fe20000800000 */
[----:B------:R-:W-:Y:S07]  /*19100*/  FMUL.FTZ R3, R4, UR4 ;  /* 0x0000000404037c20 */ /* 0x000fee0008410000 */
[----:B------:R1:W5:Y:S01]  /*19110*/  MUFU.EX2 R250, R0 ;  /* 0x0000000000fa7308 */ /* 0x0003620000000800 */
[----:B------:R-:W-:Y:S01]  /*19120*/  F2FP.F16.F32.PACK_AB R176, R59, R56 ;  /* 0x000000383bb0723e */ /* 0x000fe200000000ff */
[----:B------:R-:W2:Y:S01]  /*19130*/  LDSM.16.MT88.4 R36, [R184] ;  /* 0x00000000b824783b */ /* 0x000ea20000004200 */
[----:B------:R-:W-:Y:S01]  /*19140*/  FADD.FTZ R2, -R2, R105 ;  /* 0x0000006902027221 */ /* 0x000fe20000010100 */
[----:B----4-:R-:W-:Y:S06]  /*19150*/  F2FP.F16.F32.PACK_AB R178, R60, R58 ;  /* 0x0000003a3cb2723e */ /* 0x010fec00000000ff */
[----:B------:R-:W4:Y:S01]  /*19160*/  MUFU.EX2 R3, R3 ;  /* 0x0000000300037308 */ /* 0x000f220000000800 */
[----:B------:R-:W-:Y:S01]  /*19170*/  FFMA.FTZ R105, R195, UR4, -R110 ;  /* 0x00000004c3697c23 */ /* 0x000fe2000801086e */
[----:B------:R-:W-:Y:S01]  /*19180*/  FMUL.FTZ R2, R2, UR4 ;  /* 0x0000000402027c20 */ /* 0x000fe20008410000 */
[C---:B---3--:R-:W-:Y:S01]  /*19190*/  FMUL.FTZ R4, R100.reuse, R112 ;  /* 0x0000007064047220 */ /* 0x048fe20000410000 */
[C---:B------:R-:W-:Y:S01]  /*191a0*/  FMUL.FTZ R5, R100.reuse, R113 ;  /* 0x0000007164057220 */ /* 0x040fe20000410000 */
[C---:B------:R-:W-:Y:S05]  /*191b0*/  FMUL.FTZ R16, R100.reuse, R124 ;  /* 0x0000007c64107220 */ /* 0x040fea0000410000 */
[----:B------:R-:W3:Y:S01]  /*191c0*/  MUFU.EX2 R2, R2 ;  /* 0x0000000200027308 */ /* 0x000ee20000000800 */
[----:B-1----:R-:W-:Y:S01]  /*191d0*/  FSEL R0, R101, RZ, P0 ;  /* 0x000000ff65007208 */ /* 0x002fe20000000000 */
[----:B------:R-:W-:Y:S01]  /*191e0*/  FMUL.FTZ R17, R100, R125 ;  /* 0x0000007d64117220 */ /* 0x000fe20000410000 */
[----:B-----5:R-:W-:Y:S01]  /*191f0*/  F2FP.F16.F32.PACK_AB R179, R250, R249 ;  /* 0x000000f9fab3723e */ /* 0x020fe200000000ff */
[----:B------:R-:W1:Y:S01]  /*19200*/  LDSM.16.MT88.4 R52, [R109+0xa000] ;  /* 0x00a000006d34783b */ /* 0x000e620000004200 */
[----:B------:R-:W-:Y:S01]  /*19210*/  FMUL.FTZ R32, R100, R140 ;  /* 0x0000008c64207220 */ /* 0x000fe20000410000 */
[----:B------:R-:W-:Y:S01]  /*19220*/  FADD.FTZ R0, -R0, R106 ;  /* 0x0000006a00007221 */ /* 0x000fe20000010100 */
[C---:B----4-:R-:W-:Y:S01]  /*19230*/  FMUL.FTZ R6, R3.reuse, R114 ;  /* 0x0000007203067220 */ /* 0x050fe20000410000 */
[C---:B------:R-:W-:Y:S01]  /*19240*/  FMUL.FTZ R7, R3.reuse, R115 ;  /* 0x0000007303077220 */ /* 0x040fe20000410000 */
[C---:B------:R-:W-:Y:S01]  /*19250*/  FMUL.FTZ R18, R3.reuse, R126 ;  /* 0x0000007e03127220 */ /* 0x040fe20000410000 */
[----:B------:R-:W-:Y:S01]  /*19260*/  FMUL.FTZ R0, R0, UR4 ;  /* 0x0000000400007c20 */ /* 0x000fe20008410000 */
[C---:B------:R-:W-:Y:S01]  /*19270*/  FMUL.FTZ R19, R3.reuse, R127 ;  /* 0x0000007f03137220 */ /* 0x040fe20000410000 */
[----:B------:R-:W4:Y:S01]  /*19280*/  LDSM.16.MT88.4 R112, [R184+0x1000] ;  /* 0x00100000b870783b */ /* 0x000f220000004200 */
[----:B------:R-:W-:Y:S02]  /*19290*/  IMAD.MOV.U32 R140, RZ, RZ, R67 ;  /* 0x000000ffff8c7224 */ /* 0x000fe400078e0043 */
[C---:B---3--:R-:W-:Y:S01]  /*192a0*/  FMUL.FTZ R8, R2.reuse, R116 ;  /* 0x0000007402087220 */ /* 0x048fe20000410000 */
[C---:B------:R-:W-:Y:S01]  /*192b0*/  FMUL.FTZ R9, R2.reuse, R117 ;  /* 0x0000007502097220 */ /* 0x040fe20000410000 */
[----:B------:R-:W3:Y:S01]  /*192c0*/  MUFU.EX2 R0, R0 ;  /* 0x0000000000007308 */ /* 0x000ee20000000800 */
[C---:B------:R-:W-:Y:S01]  /*192d0*/  FMUL.FTZ R24, R2.reuse, R132 ;  /* 0x0000008402187220 */ /* 0x040fe20000410000 */
[C---:B------:R-:W-:Y:S01]  /*192e0*/  FMUL.FTZ R25, R2.reuse, R133 ;  /* 0x0000008502197220 */ /* 0x040fe20000410000 */
[-C--:B--2---:R-:W-:Y:S01]  /*192f0*/  HMMA.16816.F32 R4, R176, R20.reuse, R4 ;  /* 0x00000014b004723c */ /* 0x084fe20000001804 */
[----:B------:R-:W-:Y:S04]  /*19300*/  LDSM.16.MT88.4 R124, [R184+0x400] ;  /* 0x00040000b87c783b */ /* 0x000fe80000004200 */
[C---:B------:R-:W-:Y:S01]  /*19310*/  FMUL.FTZ R12, R2.reuse, R120 ;  /* 0x00000078020c7220 */ /* 0x040fe20000410000 */
[C---:B------:R-:W-:Y:S01]  /*19320*/  FMUL.FTZ R13, R2.reuse, R121 ;  /* 0x00000079020d7220 */ /* 0x040fe20000410000 */
[C---:B------:R-:W-:Y:S01]  /*19330*/  FMUL.FTZ R28, R2.reuse, R136 ;  /* 0x00000088021c7220 */ /* 0x040fe20000410000 */
[----:B------:R-:W-:Y:S01]  /*19340*/  FMUL.FTZ R29, R2, R137 ;  /* 0x00000089021d7220 */ /* 0x000fe20000410000 */
[----:B------:R-:W-:Y:S01]  /*19350*/  FMUL.FTZ R33, R100, R141 ;  /* 0x0000008d64217220 */ /* 0x000fe20000410000 */
[C---:B------:R-:W-:Y:S01]  /*19360*/  FMUL.FTZ R34, R3.reuse, R142 ;  /* 0x0000008e03227220 */ /* 0x040fe20000410000 */
[C---:B---3--:R-:W-:Y:S01]  /*19370*/  FMUL.FTZ R10, R0.reuse, R118 ;  /* 0x00000076000a7220 */ /* 0x048fe20000410000 */
[C---:B------:R-:W-:Y:S01]  /*19380*/  FMUL.FTZ R11, R0.reuse, R119 ;  /* 0x00000077000b7220 */ /* 0x040fe20000410000 */
[C---:B------:R-:W-:Y:S01]  /*19390*/  FMUL.FTZ R26, R0.reuse, R134 ;  /* 0x00000086001a7220 */ /* 0x040fe20000410000 */
[----:B------:R-:W2:Y:S01]  /*193a0*/  LDSM.16.MT88.4 R116, [R109+0xb000] ;  /* 0x00b000006d74783b */ /* 0x000ea20000004200 */
[C---:B------:R-:W-:Y:S01]  /*193b0*/  FMUL.FTZ R27, R0.reuse, R135 ;  /* 0x00000087001b7220 */ /* 0x040fe20000410000 */
[C---:B------:R-:W-:Y:S01]  /*193c0*/  FMUL.FTZ R30, R0.reuse, R138 ;  /* 0x0000008a001e7220 */ /* 0x040fe20000410000 */
[C---:B------:R-:W-:Y:S01]  /*193d0*/  FMUL.FTZ R31, R0.reuse, R139 ;  /* 0x0000008b001f7220 */ /* 0x040fe20000410000 */
[C---:B------:R-:W-:Y:S01]  /*193e0*/  FMUL.FTZ R67, R3.reuse, R175 ;  /* 0x000000af03437220 */ /* 0x040fe20000410000 */
        /* <DEDUP_REMOVED lines=8> */
[----:B------:R-:W-:Y:S01]  /*19470*/  MOV R143, R241 ;  /* 0x000000f1008f7202 */ /* 0x000fe20000000f00 */
        /* <DEDUP_REMOVED lines=10> */
[----:B------:R-:W-:Y:S01]  /*19520*/  FFMA.FTZ R106, R190, UR4, -R110 ;  /* 0x00000004be6a7c23 */ /* 0x000fe2000801086e */
[----:B------:R-:W-:Y:S01]  /*19530*/  LDSM.16.MT88.4 R128, [R109+0xa400] ;  /* 0x00a400006d80783b */ /* 0x000fe20000004200 */
[----:B------:R-:W-:Y:S01]  /*19540*/  FMUL.FTZ R47, R0, R155 ;  /* 0x0000009b002f7220 */ /* 0x000fe20000410000 */
[C---:B------:R-:W-:Y:S01]  /*19550*/  FMUL.FTZ R44, R2.reuse, R152 ;  /* 0x00000098022c7220 */ /* 0x040fe20000410000 */
[----:B------:R-:W-:Y:S01]  /*19560*/  FMUL.FTZ R45, R2, R153 ;  /* 0x00000099022d7220 */ /* 0x000fe20000410000 */
[----:B------:R-:W-:Y:S01]  /*19570*/  FMUL.FTZ R46, R0, R154 ;  /* 0x0000009a002e7220 */ /* 0x000fe20000410000 */
[-C--:B------:R-:W-:Y:S03]  /*19580*/  HMMA.16816.F32 R20, R176, R36.reuse, R20 ;  /* 0x00000024b014723c */ /* 0x080fe60000001814 */
[C---:B------:R-:W-:Y:S01]  /*19590*/  FMUL.FTZ R48, R100.reuse, R156 ;  /* 0x0000009c64307220 */ /* 0x040fe20000410000 */
[----:B------:R-:W-:Y:S02]  /*195a0*/  IMAD.MOV.U32 R156, RZ, RZ, R62 ;  /* 0x000000ffff9c7224 */ /* 0x000fe400078e003e */
[C---:B------:R-:W-:Y:S01]  /*195b0*/  FMUL.FTZ R49, R100.reuse, R157 ;  /* 0x0000009d64317220 */ /* 0x040fe20000410000 */
[----:B------:R-:W-:Y:S01]  /*195c0*/  MOV R157, R65 ;  /* 0x00000041009d7202 */ /* 0x000fe20000000f00 */
[----:B------:R-:W-:Y:S01]  /*195d0*/  FMUL.FTZ R65, R100, R173 ;  /* 0x000000ad64417220 */ /* 0x000fe20000410000 */
[C---:B------:R-:W-:Y:S04]  /*195e0*/  HMMA.16816.F32 R24, R180.reuse, R36, R24 ;  /* 0x00000024b418723c */ /* 0x040fe80000001818 */
[C---:B------:R-:W-:Y:S01]  /*195f0*/  FMUL.FTZ R50, R3.reuse, R158 ;  /* 0x0000009e03327220 */ /* 0x040fe20000410000 */
[----:B------:R-:W-:Y:S02]  /*19600*/  IMAD.MOV.U32 R158, RZ, RZ, R66 ;  /* 0x000000ffff9e7224 */ /* 0x000fe400078e0042 */
[C---:B------:R-:W-:Y:S01]  /*19610*/  FMUL.FTZ R66, R3.reuse, R174 ;  /* 0x000000ae03427220 */ /* 0x040fe20000410000 */
[C---:B------:R-:W-:Y:S01]  /*19620*/  FMUL.FTZ R51, R3.reuse, R159 ;  /* 0x0000009f03337220 */ /* 0x040fe20000410000 */
[-C--:B------:R-:W-:Y:S03]  /*19630*/  HMMA.16816.F32 R28, R180, R38.reuse, R28 ;  /* 0x00000026b41c723c */ /* 0x080fe6000000181c */
[----:B------:R-:W-:Y:S01]  /*19640*/  IMAD.MOV.U32 R159, RZ, RZ, R216 ;  /* 0x000000ffff9f7224 */ /* 0x000fe200078e00d8 */
[----:B------:R-:W-:Y:S01]  /*19650*/  MOV R153, R57 ;  /* 0x0000003900997202 */ /* 0x000fe20000000f00 */
[----:B------:R-:W-:Y:S01]  /*19660*/  FMUL.FTZ R57, R2, R165 ;  /* 0x000000a502397220 */ /* 0x000fe20000410000 */
[----:B------:R-:W-:Y:S02]  /*19670*/  IMAD.MOV.U32 R151, RZ, RZ, R63 ;  /* 0x000000ffff977224 */ /* 0x000fe400078e003f */
[----:B------:R-:W-:Y:S01]  /*19680*/  FMUL.FTZ R62, R0, R170 ;  /* 0x000000aa003e7220 */ /* 0x000fe20000410000 */
[C---:B------:R-:W-:Y:S04]  /*19690*/  HMMA.16816.F32 R32, R176.reuse, R38, R32 ;  /* 0x00000026b020723c */ /* 0x040fe80000001820 */
[C---:B------:R-:W-:Y:S01]  /*196a0*/  FMUL.FTZ R36, R100.reuse, R144 ;  /* 0x0000009064247220 */ /* 0x040fe20000410000 */
[----:B------:R-:W-:Y:S01]  /*196b0*/  FMUL.FTZ R37, R100, R145 ;  /* 0x0000009164257220 */ /* 0x000fe20000410000 */
[C---:B------:R-:W-:Y:S01]  /*196c0*/  FMUL.FTZ R38, R3.reuse, R146 ;  /* 0x0000009203267220 */ /* 0x040fe20000410000 */
[C---:B------:R-:W-:Y:S01]  /*196d0*/  FMUL.FTZ R39, R3.reuse, R147 ;  /* 0x0000009303277220 */ /* 0x040fe20000410000 */
[----:B------:R-:W-:Y:S01]  /*196e0*/  FMUL.FTZ R63, R0, R171 ;  /* 0x000000ab003f7220 */ /* 0x000fe20000410000 */
[----:B------:R-:W-:Y:S02]  /*196f0*/  IMAD.MOV.U32 R152, RZ, RZ, R64 ;  /* 0x000000ffff987224 */ /* 0x000fe400078e0040 */
[C---:B------:R-:W-:Y:S01]  /*19700*/  FMUL.FTZ R64, R100.reuse, R172 ;  /* 0x000000ac64407220 */ /* 0x040fe20000410000 */
[C---:B------:R-:W-:Y:S01]  /*19710*/  FMUL.FTZ R68, R100.reuse, R68 ;  /* 0x0000004464447220 */ /* 0x040fe20000410000 */
[----:B------:R-:W-:Y:S01]  /*19720*/  LDSM.16.MT88.4 R172, [R184+0x1c00] ;  /* 0x001c0000b8ac783b */ /* 0x000fe20000004200 */
[----:B------:R-:W-:Y:S01]  /*19730*/  FMUL.FTZ R69, R100, R69 ;  /* 0x0000004564457220 */ /* 0x000fe20000410000 */
[-C--:B-1----:R-:W-:Y:S03]  /*19740*/  HMMA.16816.F32 R36, R176, R52.reuse, R36 ;  /* 0x00000034b024723c */ /* 0x082fe60000001824 */
[C---:B------:R-:W-:Y:S01]  /*19750*/  FMUL.FTZ R70, R3.reuse, R70 ;  /* 0x0000004603467220 */ /* 0x040fe20000410000 */
[C---:B------:R-:W-:Y:S01]  /*19760*/  FMUL.FTZ R71, R3.reuse, R71 ;  /* 0x0000004703477220 */ /* 0x040fe20000410000 */
[C---:B------:R-:W-:Y:S01]  /*19770*/  FMUL.FTZ R72, R2.reuse, R72 ;  /* 0x0000004802487220 */ /* 0x040fe20000410000 */
[----:B------:R-:W-:Y:S01]  /*19780*/  FMUL.FTZ R73, R2, R73 ;  /* 0x0000004902497220 */ /* 0x000fe20000410000 */
[----:B------:R-:W-:Y:S01]  /*19790*/  FMUL.FTZ R74, R0, R74 ;  /* 0x0000004a004a7220 */ /* 0x000fe20000410000 */
[C---:B------:R-:W-:Y:S04]  /*197a0*/  HMMA.16816.F32 R40, R180.reuse, R52, R40 ;  /* 0x00000034b428723c */ /* 0x040fe80000001828 */
[----:B------:R-:W-:Y:S01]  /*197b0*/  MOV R155, R246 ;  /* 0x000000f6009b7202 */ /* 0x000fe20000000f00 */
[----:B------:R-:W-:Y:S01]  /*197c0*/  IMAD.MOV.U32 R147, RZ, RZ, R244 ;  /* 0x000000ffff937224 */ /* 0x000fe200078e00f4 */
[----:B------:R1:W-:Y:S01]  /*197d0*/  MUFU.EX2 R246, R105 ;  /* 0x0000006900f67308 */ /* 0x0003e20000000800 */
[C---:B------:R-:W-:Y:S01]  /*197e0*/  FMUL.FTZ R52, R100.reuse, R160 ;  /* 0x000000a064347220 */ /* 0x040fe20000410000 */
[-C--:B------:R-:W-:Y:S08]  /*197f0*/  HMMA.16816.F32 R44, R180, R54.reuse, R44 ;  /* 0x00000036b42c723c */ /* 0x080ff0000000182c */
[----:B------:R3:W-:Y:S01]  /*19800*/  MUFU.EX2 R244, R106 ;  /* 0x0000006a00f47308 */ /* 0x0007e20000000800 */
[----:B------:R-:W-:Y:S01]  /*19810*/  FMUL.FTZ R53, R100, R161 ;  /* 0x000000a164357220 */ /* 0x000fe20000410000 */
[----:B------:R-:W-:Y:S01]  /*19820*/  FMUL.FTZ R75, R0, R75 ;  /* 0x0000004b004b7220 */ /* 0x000fe20000410000 */
[C---:B------:R-:W-:Y:S01]  /*19830*/  FMUL.FTZ R76, R2.reuse, R76 ;  /* 0x0000004c024c7220 */ /* 0x040fe20000410000 */
[----:B------:R-:W-:Y:S01]  /*19840*/  FMUL.FTZ R77, R2, R77 ;  /* 0x0000004d024d7220 */ /* 0x000fe20000410000 */
[----:B------:R-:W-:Y:S01]  /*19850*/  FMUL.FTZ R78, R0, R78 ;  /* 0x0000004e004e7220 */ /* 0x000fe20000410000 */
[C---:B------:R-:W-:Y:S04]  /*19860*/  HMMA.16816.F32 R48, R176.reuse, R54, R48 ;  /* 0x00000036b030723c */ /* 0x040fe80000001830 */
[--C-:B-1----:R-:W-:Y:S01]  /*19870*/  FFMA.FTZ R105, R194, UR4, -R110.reuse ;  /* 0x00000004c2697c23 */ /* 0x102fe2000801086e */
[C---:B------:R-:W-:Y:S01]  /*19880*/  FMUL.FTZ R54, R3.reuse, R162 ;  /* 0x000000a203367220 */ /* 0x040fe20000410000 */
[C---:B------:R-:W-:Y:S01]  /*19890*/  FMUL.FTZ R55, R3.reuse, R163 ;  /* 0x000000a303377220 */ /* 0x040fe20000410000 */
[----:B------:R-:W-:Y:S02]  /*198a0*/  IMAD.MOV.U32 R149, RZ, RZ, R245 ;  /* 0x000000ffff957224 */ /* 0x000fe400078e00f5 */
[----:B---3--:R-:W-:Y:S01]  /*198b0*/  FFMA.FTZ R106, R192, UR4, -R110 ;  /* 0x00000004c06a7c23 */ /* 0x008fe2000801086e */
[----:B------:R-:W-:Y:S01]  /*198c0*/  IMAD.MOV.U32 R146, RZ, RZ, R243 ;  /* 0x000000ffff927224 */ /* 0x000fe200078e00f3 */
[----:B------:R-:W-:Y:S01]  /*198d0*/  MUFU.EX2 R245, R105 ;  /* 0x0000006900f57308 */ /* 0x000fe20000000800 */
[----:B------:R-:W-:Y:S01]  /*198e0*/  FMUL.FTZ R79, R0, R79 ;  /* 0x0000004f004f7220 */ /* 0x000fe20000410000 */
[----:B------:R-:W-:Y:S01]  /*198f0*/  FMUL.FTZ R80, R100, R80 ;  /* 0x0000005064507220 */ /* 0x000fe20000410000 */
[-C--:B----4-:R-:W-:Y:S07]  /*19900*/  HMMA.16816.F32 R52, R176, R112.reuse, R52 ;  /* 0x00000070b034723c */ /* 0x090fee0000001834 */
[----:B------:R1:W3:Y:S01]  /*19910*/  MUFU.EX2 R243, R106 ;  /* 0x0000006a00f37308 */ /* 0x0002e20000000800 */
[----:B------:R-:W-:Y:S02]  /*19920*/  IMAD.MOV.U32 R150, RZ, RZ, R59 ;  /* 0x000000ffff967224 */ /* 0x000fe400078e003b */
[C---:B------:R-:W-:Y:S01]  /*19930*/  FMUL.FTZ R59, R0.reuse, R167 ;  /* 0x000000a7003b7220 */ /* 0x040fe20000410000 */
[----:B------:R-:W-:Y:S02]  /*19940*/  IMAD.MOV.U32 R148, RZ, RZ, R58 ;  /* 0x000000ffff947224 */ /* 0x000fe400078e003a */
[----:B------:R-:W-:Y:S01]  /*19950*/  FMUL.FTZ R58, R0, R166 ;  /* 0x000000a6003a7220 */ /* 0x000fe20000410000 */
        /* <DEDUP_REMOVED lines=9> */
[----:B------:R-:W-:Y:S02]  /*199f0*/  IMAD.MOV.U32 R145, RZ, RZ, R61 ;  /* 0x000000ffff917224 */ /* 0x000fe400078e003d */
[C---:B------:R-:W-:Y:S01]  /*19a00*/  FMUL.FTZ R61, R2.reuse, R169 ;  /* 0x000000a9023d7220 */ /* 0x040fe20000410000 */
[----:B------:R-:W-:Y:S02]  /*19a10*/  IMAD.MOV.U32 R154, RZ, RZ, R60 ;  /* 0x000000ffff9a7224 */ /* 0x000fe400078e003c */
[----:B------:R-:W-:Y:S01]  /*19a20*/  FMUL.FTZ R60, R2, R168 ;  /* 0x000000a8023c7220 */ /* 0x000fe20000410000 */
[--C-:B-1----:R-:W-:Y:S01]  /*19a30*/  FFMA.FTZ R106, R199, UR4, -R186.reuse ;  /* 0x00000004c76a7c23 */ /* 0x102fe200080108ba */
[----:B------:R-:W-:Y:S01]  /*19a40*/  FFMA.FTZ R105, R200, UR4, -R186 ;  /* 0x00000004c8697c23 */ /* 0x000fe200080108ba */
[----:B------:R-:W-:Y:S01]  /*19a50*/  IMAD.MOV.U32 R163, RZ, RZ, R242 ;  /* 0x000000ffffa37224 */ /* 0x000fe200078e00f2 */
[----:B---3--:R-:W-:Y:S01]  /*19a60*/  F2FP.F16.F32.PACK_AB R122, R245, R243 ;  /* 0x000000f3f57a723e */ /* 0x008fe200000000ff */
[----:B------:R1:W-:Y:S01]  /*19a70*/  MUFU.EX2 R241, R106 ;  /* 0x0000006a00f17308 */ /* 0x0003e20000000800 */
[----:B------:R-:W-:Y:S01]  /*19a80*/  FMUL.FTZ R91, R0, R91 ;  /* 0x0000005b005b7220 */ /* 0x000fe20000410000 */
[-C--:B------:R-:W-:Y:S08]  /*19a90*/  HMMA.16816.F32 R60, R180, R114.reuse, R60 ;  /* 0x00000072b43c723c */ /* 0x080ff0000000183c */
[----:B------:R3:W4:Y:S01]  /*19aa0*/  MUFU.EX2 R242, R105 ;  /* 0x0000006900f27308 */ /* 0x0007220000000800 */
[--C-:B------:R-:W-:Y:S01]  /*19ab0*/  FFMA.FTZ R120, R188, UR4, -R111.reuse ;  /* 0x00000004bc787c23 */ /* 0x100fe2000801086f */
[C---:B------:R-:W-:Y:S01]  /*19ac0*/  FMUL.FTZ R92, R2.reuse, R92 ;  /* 0x0000005c025c7220 */ /* 0x040fe20000410000 */
[----:B------:R-:W-:Y:S01]  /*19ad0*/  FMUL.FTZ R93, R2, R93 ;  /* 0x0000005d025d7220 */ /* 0x000fe20000410000 */
[C---:B------:R-:W-:Y:S01]  /*19ae0*/  FMUL.FTZ R94, R0.reuse, R94 ;  /* 0x0000005e005e7220 */ /* 0x040fe20000410000 */
[----:B------:R-:W-:Y:S01]  /*19af0*/  FMUL.FTZ R95, R0, R95 ;  /* 0x0000005f005f7220 */ /* 0x000fe20000410000 */
[C---:B------:R-:W-:Y:S01]  /*19b00*/  HMMA.16816.F32 R64, R176.reuse, R114, R64 ;  /* 0x00000072b040723c */ /* 0x040fe20000001840 */
[----:B------:R-:W5:Y:S03]  /*19b10*/  LDSM.16.MT88.4 R112, [R184+0x2000] ;  /* 0x00200000b870783b */ /* 0x000f660000004200 */
[----:B-1----:R-:W-:Y:S01]  /*19b20*/  FFMA.FTZ R106, R209, UR4, -R111 ;  /* 0x00000004d16a7c23 */ /* 0x002fe2000801086f */
[----:B------:R-:W-:Y:S01]  /*19b30*/  IMAD.MOV.U32 R162, RZ, RZ, R239 ;  /* 0x000000ffffa27224 */ /* 0x000fe200078e00ef */
[----:B------:R-:W-:Y:S01]  /*19b40*/  MOV R168, R214 ;  /* 0x000000d600a87202 */ /* 0x000fe20000000f00 */
[----:B------:R-:W-:Y:S01]  /*19b50*/  IMAD.MOV.U32 R164, RZ, RZ, R240 ;  /* 0x000000ffffa47224 */ /* 0x000fe200078e00f0 */
[-C--:B--2---:R-:W-:Y:S01]  /*19b60*/  HMMA.16816.F32 R68, R176, R116.reuse, R68 ;  /* 0x00000074b044723c */ /* 0x084fe20000001844 */
[----:B------:R1:W-:Y:S02]  /*19b70*/  MUFU.EX2 R240, R106 ;  /* 0x0000006a00f07308 */ /* 0x0003e40000000800 */
[----:B---3--:R-:W-:Y:S01]  /*19b80*/  FFMA.FTZ R105, R210, UR4, -R111 ;  /* 0x00000004d2697c23 */ /* 0x008fe2000801086f */
[----:B----4-:R-:W-:Y:S01]  /*19b90*/  F2FP.F16.F32.PACK_AB R121, R242, R241 ;  /* 0x000000f1f279723e */ /* 0x010fe200000000ff */
[C---:B------:R-:W-:Y:S01]  /*19ba0*/  FMUL.FTZ R84, R100.reuse, R84 ;  /* 0x0000005464547220 */ /* 0x040fe20000410000 */
[----:B------:R-:W-:Y:S05]  /*19bb0*/  FMUL.FTZ R85, R100, R85 ;  /* 0x0000005564557220 */ /* 0x000fea0000410000 */
[----:B------:R2:W-:Y:S01]  /*19bc0*/  MUFU.EX2 R239, R105 ;  /* 0x0000006900ef7308 */ /* 0x0005e20000000800 */
[C---:B------:R-:W-:Y:S04]  /*19bd0*/  HMMA.16816.F32 R72, R180.reuse, R116, R72 ;  /* 0x00000074b448723c */ /* 0x040fe80000001848 */
[----:B------:R-:W-:Y:S02]  /*19be0*/  IMAD.MOV.U32 R166, RZ, RZ, R238 ;  /* 0x000000ffffa67224 */ /* 0x000fe400078e00ee */
[----:B------:R-:W-:Y:S01]  /*19bf0*/  FMUL.FTZ R86, R3, R86 ;  /* 0x0000005603567220 */ /* 0x000fe20000410000 */
[----:B------:R-:W-:Y:S02]  /*19c00*/  IMAD.MOV.U32 R165, RZ, RZ, R235 ;  /* 0x000000ffffa57224 */ /* 0x000fe400078e00eb */
[--C-:B-1----:R-:W-:Y:S01]  /*19c10*/  FFMA.FTZ R106, R211, UR4, -R185.reuse ;  /* 0x00000004d36a7c23 */ /* 0x102fe200080108b9 */
[-C--:B------:R-:W-:Y:S03]  /*19c20*/  HMMA.16816.F32 R76, R180, R118.reuse, R76 ;  /* 0x00000076b44c723c */ /* 0x080fe6000000184c */
[----:B------:R1:W-:Y:S01]  /*19c30*/  MUFU.EX2 R235, R106 ;  /* 0x0000006a00eb7308 */ /* 0x0003e20000000800 */
[C---:B------:R-:W-:Y:S01]  /*19c40*/  FMUL.FTZ R87, R3.reuse, R87 ;  /* 0x0000005703577220 */ /* 0x040fe20000410000 */
[----:B--2---:R-:W-:Y:S01]  /*19c50*/  FFMA.FTZ R105, R208, UR4, -R185 ;  /* 0x00000004d0697c23 */ /* 0x004fe200080108b9 */
[----:B------:R-:W-:Y:S01]  /*19c60*/  MOV R161, R236 ;  /* 0x000000ec00a17202 */ /* 0x000fe20000000f00 */
[----:B------:R-:W-:Y:S01]  /*19c70*/  IMAD.MOV.U32 R160, RZ, RZ, R233 ;  /* 0x000000ffffa07224 */ /* 0x000fe200078e00e9 */
[C---:B------:R-:W-:Y:S05]  /*19c80*/  HMMA.16816.F32 R80, R176.reuse, R118, R80 ;  /* 0x00000076b050723c */ /* 0x040fea0000001850 */
[----:B------:R2:W3:Y:S01]  /*19c90*/  MUFU.EX2 R238, R105 ;  /* 0x0000006900ee7308 */ /* 0x0004e20000000800 */
[----:B------:R-:W4:Y:S01]  /*19ca0*/  LDSM.16.MT88.4 R116, [R109+0x9400] ;  /* 0x009400006d74783b */ /* 0x000f220000004200 */
[C---:B------:R-:W-:Y:S08]  /*19cb0*/  FMUL.FTZ R96, R100.reuse, R96 ;  /* 0x0000006064607220 */ /* 0x040ff00000410000 */
[----:B------:R3:W-:Y:S01]  /*19cc0*/  MUFU.EX2 R236, R120 ;  /* 0x0000007800ec7308 */ /* 0x0007e20000000800 */
[----:B------:R-:W-:Y:S01]  /*19cd0*/  FMUL.FTZ R97, R100, R97 ;  /* 0x0000006164617220 */ /* 0x000fe20000410000 */
[C---:B------:R-:W-:Y:S01]  /*19ce0*/  FMUL.FTZ R98, R3.reuse, R98 ;  /* 0x0000006203627220 */ /* 0x040fe20000410000 */
[----:B------:R-:W-:Y:S01]  /*19cf0*/  FMUL.FTZ R99, R3, R99 ;  /* 0x0000006303637220 */ /* 0x000fe20000410000 */
[-C--:B-----5:R-:W-:Y:S03]  /*19d00*/  HMMA.16816.F32 R84, R176, R112.reuse, R84 ;  /* 0x00000070b054723c */ /* 0x0a0fe60000001854 */
[----:B-1----:R-:W-:Y:S01]  /*19d10*/  FFMA.FTZ R106, R189, UR4, -R111 ;  /* 0x00000004bd6a7c23 */ /* 0x002fe2000801086f */
[----:B------:R-:W-:Y:S02]  /*19d20*/  IMAD.MOV.U32 R167, RZ, RZ, R234 ;  /* 0x000000ffffa77224 */ /* 0x000fe400078e00ea */
[--C-:B--2---:R-:W-:Y:S01]  /*19d30*/  FFMA.FTZ R105, R191, UR4, -R185.reuse ;  /* 0x00000004bf697c23 */ /* 0x104fe200080108b9 */
[----:B------:R1:W2:Y:S01]  /*19d40*/  MUFU.EX2 R237, R106 ;  /* 0x0000006a00ed7308 */ /* 0x0002a20000000800 */
[C---:B------:R-:W-:Y:S09]  /*19d50*/  HMMA.16816.F32 R88, R180.reuse, R112, R88 ;  /* 0x00000070b458723c */ /* 0x040ff20000001858 */
[----:B------:R5:W-:Y:S01]  /*19d60*/  MUFU.EX2 R234, R105 ;  /* 0x0000006900ea7308 */ /* 0x000be20000000800 */
[----:B------:R-:W-:Y:S01]  /*19d70*/  FFMA.FTZ R112, R193, UR4, -R185 ;  /* 0x00000004c1707c23 */ /* 0x000fe200080108b9 */
[----:B---3--:R-:W-:Y:S01]  /*19d80*/  F2FP.F16.F32.PACK_AB R120, R246, R244 ;  /* 0x000000f4f678723e */ /* 0x008fe200000000ff */
[----:B------:R-:W-:Y:S01]  /*19d90*/  IMAD.MOV.U32 R169, RZ, RZ, R213 ;  /* 0x000000ffffa97224 */ /* 0x000fe200078e00d5 */
[----:B------:R-:W-:Y:S01]  /*19da0*/  F2FP.F16.F32.PACK_AB R113, R238, R235 ;  /* 0x000000ebee71723e */ /* 0x000fe200000000ff */
[-C--:B------:R-:W-:Y:S05]  /*19db0*/  HMMA.16816.F32 R92, R180, R114.reuse, R92 ;  /* 0x00000072b45c723c */ /* 0x080fea000000185c */
[----:B------:R3:W4:Y:S01]  /*19dc0*/  MUFU.EX2 R233, R112 ;  /* 0x0000007000e97308 */ /* 0x0007220000000800 */
[----:B------:R-:W-:Y:S01]  /*19dd0*/  LDSM.16.MT88.4 R180, [R109+0xbc00] ;  /* 0x00bc00006db4783b */ /* 0x000fe20000004200 */
[----:B------:R-:W-:Y:S02]  /*19de0*/  IMAD.MOV.U32 R170, RZ, RZ, R212 ;  /* 0x000000ffffaa7224 */ /* 0x000fe400078e00d4 */
[--C-:B-1----:R-:W-:Y:S01]  /*19df0*/  FFMA.FTZ R106, R207, UR4, -R186.reuse ;  /* 0x00000004cf6a7c23 */ /* 0x102fe200080108ba */
[----:B------:R-:W-:Y:S05]  /*19e00*/  HMMA.16816.F32 R96, R176, R114, R96 ;  /* 0x00000072b060723c */ /* 0x000fea0000001860 */
[----:B------:R1:W-:Y:S01]  /*19e10*/  MUFU.EX2 R215, R106 ;  /* 0x0000006a00d77308 */ /* 0x0003e20000000800 */
[----:B-----5:R-:W-:Y:S01]  /*19e20*/  FFMA.FTZ R105, R203, UR4, -R186 ;  /* 0x00000004cb697c23 */ /* 0x020fe200080108ba */
[----:B--2---:R-:W-:Y:S02]  /*19e30*/  F2FP.F16.F32.PACK_AB R114, R237, R236 ;  /* 0x000000eced72723e */ /* 0x004fe400000000ff */
[----:B---3--:R-:W-:Y:S06]  /*19e40*/  F2FP.F16.F32.PACK_AB R112, R239, R240 ;  /* 0x000000f0ef70723e */ /* 0x008fec00000000ff */
[----:B------:R-:W2:Y:S01]  /*19e50*/  MUFU.EX2 R216, R105 ;  /* 0x0000006900d87308 */ /* 0x000ea20000000800 */
[----:B----4-:R-:W-:Y:S01]  /*19e60*/  F2FP.F16.F32.PACK_AB R115, R233, R234 ;  /* 0x000000eae973723e */ /* 0x010fe200000000ff */
[--C-:B-1----:R-:W-:Y:S06]  /*19e70*/  FFMA.FTZ R106, R202, UR4, -R110.reuse ;  /* 0x00000004ca6a7c23 */ /* 0x102fec000801086e */
[-C--:B------:R-:W-:Y:S02]  /*19e80*/  HMMA.16816.F32 R4, R112, R116.reuse, R4 ;  /* 0x000000747004723c */ /* 0x080fe40000001804 */
[----:B------:R1:W-:Y:S03]  /*19e90*/  MUFU.EX2 R213, R106 ;  /* 0x0000006a00d57308 */ /* 0x0003e60000000800 */
[----:B--2---:R-:W-:Y:S01]  /*19ea0*/  F2FP.F16.F32.PACK_AB R123, R216, R215 ;  /* 0x000000d7d87b723e */ /* 0x004fe200000000ff */
[----:B------:R-:W-:Y:S06]  /*19eb0*/  FFMA.FTZ R105, R205, UR4, -R110 ;  /* 0x00000004cd697c23 */ /* 0x000fec000801086e */
        /* <DEDUP_REMOVED lines=61> */
[----:B------:R-:W-:Y:S01]  /*1a290*/  FFMA.FTZ R110, R159, UR4, -R110 ;  /* 0x000000049f6e7c23 */ /* 0x000fe2000801086e */
[----:B--2---:R-:W-:Y:S01]  /*1a2a0*/  F2FP.F16.F32.PACK_AB R117, R199, R204 ;  /* 0x000000ccc775723e */ /* 0x004fe200000000ff */
[-C--:B------:R-:W-:Y:S01]  /*1a2b0*/  HMMA.16816.F32 R92, R120, R118.reuse, R92 ;  /* 0x00000076785c723c */ /* 0x080fe2000000185c */
[----:B------:R-:W2:Y:S01]  /*1a2c0*/  LDSM.16.MT88.4 R120, [R184+0x1800] ;  /* 0x00180000b878783b */ /* 0x000ea20000004200 */
[----:B------:R5:W-:Y:S01]  /*1a2d0*/  MUFU.EX2 R197, R105 ;  /* 0x0000006900c57308 */ /* 0x000be20000000800 */
[----:B----4-:R-:W-:Y:S01]  /*1a2e0*/  FFMA.FTZ R106, R157, UR4, -R111 ;  /* 0x000000049d6a7c23 */ /* 0x010fe2000801086f */
[----:B-1----:R-:W-:Y:S01]  /*1a2f0*/  F2FP.F16.F32.PACK_AB R176, R196, R195 ;  /* 0x000000c3c4b0723e */ /* 0x002fe200000000ff */
[----:B------:R-:W-:Y:S07]  /*1a300*/  IMAD.MOV.U32 R160, RZ, RZ, R155 ;  /* 0x000000ffffa07224 */ /* 0x000fee00078e009b */
[----:B------:R-:W1:Y:S01]  /*1a310*/  MUFU.EX2 R198, R110 ;  /* 0x0000006e00c67308 */ /* 0x000e620000000800 */
[----:B------:R-:W-:Y:S01]  /*1a320*/  IMAD.MOV.U32 R155, RZ, RZ, R154 ;  /* 0x000000ffff9b7224 */ /* 0x000fe200078e009a */
[----:B------:R-:W-:Y:S08]  /*1a330*/  HMMA.16816.F32 R96, R112, R118, R96 ;  /* 0x000000767060723c */ /* 0x000ff00000001860 */
[----:B------:R4:W-:Y:S01]  /*1a340*/  MUFU.EX2 R191, R106 ;  /* 0x0000006a00bf7308 */ /* 0x0009e20000000800 */
[----:B------:R-:W-:Y:S02]  /*1a350*/  F2FP.F16.F32.PACK_AB R112, R210, R205 ;  /* 0x000000cdd270723e */ /* 0x000fe400000000ff */
[----:B------:R-:W-:Y:S02]  /*1a360*/  F2FP.F16.F32.PACK_AB R113, R206, R202 ;  /* 0x000000cace71723e */ /* 0x000fe400000000ff */
[----:B------:R-:W-:Y:S01]  /*1a370*/  F2FP.F16.F32.PACK_AB R114, R209, R208 ;  /* 0x000000d0d172723e */ /* 0x000fe200000000ff */
[----:B-----5:R-:W-:Y:S01]  /*1a380*/  FFMA.FTZ R105, R158, UR4, -R186 ;  /* 0x000000049e697c23 */ /* 0x020fe200080108ba */
[----:B------:R-:W-:Y:S02]  /*1a390*/  F2FP.F16.F32.PACK_AB R115, R207, R203 ;  /* 0x000000cbcf73723e */ /* 0x000fe400000000ff */
[----:B------:R-:W-:Y:S01]  /*1a3a0*/  F2FP.F16.F32.PACK_AB R118, R214, R213 ;  /* 0x000000d5d676723e */ /* 0x000fe200000000ff */
[----:B------:R5:W-:Y:S01]  /*1a3b0*/  MUFU.EX2 R189, R105 ;  /* 0x0000006900bd7308 */ /* 0x000be20000000800 */
[----:B------:R-:W-:Y:S01]  /*1a3c0*/  F2FP.F16.F32.PACK_AB R119, R201, R200 ;  /* 0x000000c8c977723e */ /* 0x000fe200000000ff */
[----:B----4-:R-:W-:Y:S02]  /*1a3d0*/  FFMA.FTZ R106, R143, UR4, -R185 ;  /* 0x000000048f6a7c23 */ /* 0x010fe400080108b9 */
[-C--:B------:R-:W-:Y:S03]  /*1a3e0*/  HMMA.16816.F32 R4, R112, R124.reuse, R4 ;  /* 0x0000007c7004723c */ /* 0x080fe60000001804 */
[----:B-1----:R-:W-:Y:S03]  /*1a3f0*/  F2FP.F16.F32.PACK_AB R178, R198, R197 ;  /* 0x000000c5c6b2723e */ /* 0x002fe600000000ff */
[----:B------:R1:W-:Y:S01]  /*1a400*/  MUFU.EX2 R188, R106 ;  /* 0x0000006a00bc7308 */ /* 0x0003e20000000800 */
[----:B------:R-:W-:Y:S01]  /*1a410*/  MOV R154, R153 ;  /* 0x00000099009a7202 */ /* 0x000fe20000000f00 */
[----:B------:R-:W-:Y:S01]  /*1a420*/  IMAD.MOV.U32 R153, RZ, RZ, R141 ;  /* 0x000000ffff997224 */ /* 0x000fe200078e008d */
[C---:B------:R-:W-:Y:S04]  /*1a430*/  HMMA.16816.F32 R8, R116.reuse, R124, R8 ;  /* 0x0000007c7408723c */ /* 0x040fe80000001808 */
[--C-:B-----5:R-:W-:Y:S02]  /*1a440*/  FFMA.FTZ R105, R156, UR4, -R111.reuse ;  /* 0x000000049c697c23 */ /* 0x120fe4000801086f */
[----:B------:R-:W-:Y:S02]  /*1a450*/  LDSM.16.MT88.4 R156, [R109+0xac00] ;  /* 0x00ac00006d9c783b */ /* 0x000fe40000004200 */
        /* <DEDUP_REMOVED lines=10> */
[--C-:B----4-:R-:W-:Y:S01]  /*1a500*/  FFMA.FTZ R105, R142, UR4, -R185.reuse ;  /* 0x000000048e697c23 */ /* 0x110fe200080108b9 */
[-C--:B------:R-:W-:Y:S06]  /*1a510*/  HMMA.16816.F32 R20, R112, R128.reuse, R20 ;  /* 0x000000807014723c */ /* 0x080fec0000001814 */
        /* <DEDUP_REMOVED lines=8> */
[----:B------:R-:W-:Y:S01]  /*1a5a0*/  LDSM.16.MT88.4 R140, [R184+0xc00] ;  /* 0x000c0000b88c783b */ /* 0x000fe20000004200 */
[----:B------:R-:W-:Y:S02]  /*1a5b0*/  IMAD.MOV.U32 R152, RZ, RZ, R187 ;  /* 0x000000ffff987224 */ /* 0x000fe400078e00bb */
[C---:B------:R-:W-:Y:S01]  /*1a5c0*/  HMMA.16816.F32 R32, R112.reuse, R130, R32 ;  /* 0x000000827020723c */ /* 0x040fe20000001820 */
[----:B------:R3:W-:Y:S04]  /*1a5d0*/  MUFU.EX2 R187, R105 ;  /* 0x0000006900bb7308 */ /* 0x0007e80000000800 */
[----:B------:R4:W5:Y:S06]  /*1a5e0*/  LDSM.16.MT88.4 R128, [R109+0x9c00] ;  /* 0x009c00006d80783b */ /* 0x00096c0000004200 */
[----:B------:R-:W2:Y:S01]  /*1a5f0*/  MUFU.EX2 R185, R185 ;  /* 0x000000b900b97308 */ /* 0x000ea20000000800 */
[-C--:B------:R-:W-:Y:S03]  /*1a600*/  HMMA.16816.F32 R36, R112, R132.reuse, R36 ;  /* 0x000000847024723c */ /* 0x080fe60000001824 */
[--C-:B---3--:R-:W-:Y:S05]  /*1a610*/  FFMA.FTZ R105, R160, UR4, -R186.reuse ;  /* 0x00000004a0697c23 */ /* 0x108fea00080108ba */
[C---:B------:R-:W-:Y:S04]  /*1a620*/  HMMA.16816.F32 R40, R116.reuse, R132, R40 ;  /* 0x000000847428723c */ /* 0x040fe80000001828 */
[----:B--2---:R-:W-:Y:S01]  /*1a630*/  F2FP.F16.F32.PACK_AB R111, R185, R187 ;  /* 0x000000bbb96f723e */ /* 0x004fe200000000ff */
[----:B------:R-:W-:Y:S01]  /*1a640*/  FFMA.FTZ R186, R107, UR4, -R186 ;  /* 0x000000046bba7c23 */ /* 0x000fe200080108ba */
[----:B------:R-:W2:Y:S01]  /*1a650*/  MUFU.EX2 R105, R105 ;  /* 0x0000006900697308 */ /* 0x000ea20000000800 */
[----:B------:R-:W-:Y:S01]  /*1a660*/  MOV R107, R153 ;  /* 0x00000099006b7202 */ /* 0x000fe20000000f00 */
[-C--:B------:R-:W-:Y:S08]  /*1a670*/  HMMA.16816.F32 R44, R116, R134.reuse, R44 ;  /* 0x00000086742c723c */ /* 0x080ff0000000182c */
[----:B------:R-:W3:Y:S01]  /*1a680*/  MUFU.EX2 R186, R186 ;  /* 0x000000ba00ba7308 */ /* 0x000ee20000000800 */
[----:B----4-:R-:W-:Y:S01]  /*1a690*/  F2FP.F16.F32.PACK_AB R109, R190, R188 ;  /* 0x000000bcbe6d723e */ /* 0x010fe200000000ff */
[C---:B------:R-:W-:Y:S04]  /*1a6a0*/  HMMA.16816.F32 R48, R112.reuse, R134, R48 ;  /* 0x000000867030723c */ /* 0x040fe80000001830 */
[----:B--2---:R-:W-:Y:S04]  /*1a6b0*/  F2FP.F16.F32.PACK_AB R177, R105, R189 ;  /* 0x000000bd69b1723e */ /* 0x004fe800000000ff */
[-C--:B------:R-:W-:Y:S03]  /*1a6c0*/  HMMA.16816.F32 R52, R112, R120.reuse, R52 ;  /* 0x000000787034723c */ /* 0x080fe60000001834 */
[----:B---3--:R-:W-:Y:S05]  /*1a6d0*/  F2FP.F16.F32.PACK_AB R179, R186, R106 ;  /* 0x0000006abab3723e */ /* 0x008fea00000000ff */
        /* <DEDUP_REMOVED lines=16> */
[----:B------:R-:W-:Y:S01]  /*1a7e0*/  IMAD.MOV.U32 R6, RZ, RZ, R152 ;  /* 0x000000ffff067224 */ /* 0x000fe200078e0098 */
[----:B------:R-:W-:Y:S01]  /*1a7f0*/  MOV R11, R148 ;  /* 0x00000094000b7202 */ /* 0x000fe20000000f00 */
        /* <DEDUP_REMOVED lines=104> */
.L_x_1333:
[----:B------:R-:W2:Y:S04]  /*1ae80*/  LDL.LU R4, [R1+0x34] ;  /* 0x0000340001047983 */ /* 0x000ea80000300800 */
[----:B------:R-:W3:Y:S04]  /*1ae90*/  LDL.LU R9, [R1+0x38] ;  /* 0x0000380001097983 */ /* 0x000ee80000300800 */
        /* <DEDUP_REMOVED lines=280> */
.L_x_1337:
        /* <DEDUP_REMOVED lines=78> */
.L_x_1339:
[----:B------:R-:W-:Y:S05]  /*1c500*/  BSYNC.RECONVERGENT B0 ;  /* 0x0000000000007941 */ /* 0x000fea0003800200 */
.L_x_1338:
        /* <DEDUP_REMOVED lines=24> */
.L_x_1341:
[----:B------:R-:W-:Y:S05]  /*1c690*/  BSYNC.RECONVERGENT B0 ;  /* 0x0000000000007941 */ /* 0x000fea0003800200 */
.L_x_1340:
        /* <DEDUP_REMOVED lines=24> */
.L_x_1343:
[----:B------:R-:W-:Y:S05]  /*1c820*/  BSYNC.RECONVERGENT B0 ;  /* 0x0000000000007941 */ /* 0x000fea0003800200 */
.L_x_1342:
        /* <DEDUP_REMOVED lines=24> */
.L_x_1345:
[----:B------:R-:W-:Y:S05]  /*1c9b0*/  BSYNC.RECONVERGENT B0 ;  /* 0x0000000000007941 */ /* 0x000fea0003800200 */
.L_x_1344:
        /* <DEDUP_REMOVED lines=24> */
.L_x_1346:
        /* <DEDUP_REMOVED lines=12> */
.L_x_1371:


//--------------------- .nv.shared._ZN5flash16flash_fwd_kernelI23Flash_fwd_kernel_traitsILi96ELi128ELi64ELi4ELb0ELb0EN7cutlass6half_tE19Flash_kernel_traitsILi96ELi128ELi64ELi4ES3_EELb0ELb0ELb0ELb0ELb0ELb1ELb0ELb0EEEvNS_16Flash_fwd_paramsE --------------------------
	.section	.nv.shared._ZN5flash16flash_fwd_kernelI23Flash_fwd_kernel_traitsILi96ELi128ELi64ELi4ELb0ELb0EN7cutlass6half_tE19Flash_kernel_traitsILi96ELi128ELi64ELi4ES3_EELb0ELb0ELb0ELb0ELb0ELb1ELb0ELb0EEEvNS_16Flash_fwd_paramsE,"aw",@nobits
	.sectionflags	@""
	.align	16
	.zero		1024


//--------------------- .nv.shared.reserved.0     --------------------------
	.section	.nv.shared.reserved.0,"aw",@nobits
	.weak		__nv_reservedSMEM_offset_0_alias
	.size		__nv_reservedSMEM_offset_0_alias, 0, 64
	.other		__nv_reservedSMEM_offset_0_alias,@"STO_CUDA_RESERVED_SHARED STV_DEFAULT"
__nv_reservedSMEM_offset_0_alias:
	.zero		0
	.zero		64


//--------------------- .nv.global                --------------------------
	.section	.nv.global,"aw",@nobits
.nv.global:
	.type		_ZN65_INTERNAL_d31bf68f_29_flash_fwd_hdim96_fp16_sm80_cu_e763cb1e_28594cute1_E,@object
	.size		_ZN65_INTERNAL_d31bf68f_29_flash_fwd_hdim96_fp16_sm80_cu_e763cb1e_28594cute1_E,(_ZN65_INTERNAL_d31bf68f_29_flash_fwd_hdim96_fp16_sm80_cu_e763cb1e_28594cuda3std3__45__cpo6cbeginE - _ZN65_INTERNAL_d31bf68f_29_flash_fwd_hdim96_fp16_sm80_cu_e763cb1e_28594cute1_E)
_ZN65_INTERNAL_d31bf68f_29_flash_fwd_hdim96_fp16_sm80_cu_e763cb1e_28594cute1_E:
	.zero		1
	.type		_ZN65_INTERNAL_d31bf68f_29_flash_fwd_hdim96_fp16_sm80_cu_e763cb1e_28594cuda3std3__45__cpo6cbeginE,@object
	.size		_ZN65_INTERNAL_d31bf68f_29_flash_fwd_hdim96_fp16_sm80_cu_e763cb1e_28594cuda3std3__45__cpo6cbeginE,(_ZN65_INTERNAL_d31bf68f_29_flash_fwd_hdim96_fp16_sm80_cu_e763cb1e_28594cuda3std3__48in_placeE - _ZN65_INTERNAL_d31bf68f_29_flash_fwd_hdim96_fp16_sm80_cu_e763cb1e_28594cuda3std3__45__cpo6cbeginE)
_ZN65_INTERNAL_d31bf68f_29_flash_fwd_hdim96_fp16_sm80_cu_e763cb1e_28594cuda3std3__45__cpo6cbeginE:
	.zero		1
	.type		_ZN65_INTERNAL_d31bf68f_29_flash_fwd_hdim96_fp16_sm80_cu_e763cb1e_28594cuda3std3__48in_placeE,@object
	.size		_ZN65_INTERNAL_d31bf68f_29_flash_fwd_hdim96_fp16_sm80_cu_e763cb1e_28594cuda3std3__48in_placeE,(_ZN65_INTERNAL_d31bf68f_29_flash_fwd_hdim96_fp16_sm80_cu_e763cb1e_28594cuda3std6ranges3__45__cpo9iter_moveE - _ZN65_INTERNAL_d31bf68f_29_flash_fwd_hdim96_fp16_sm80_cu_e763cb1e_28594cuda3std3__48in_placeE)
_ZN65_INTERNAL_d31bf68f_29_flash_fwd_hdim96_fp16_sm80_cu_e763cb1e_28594cuda3std3__48in_placeE:
	.zero		1
	.type		_ZN65_INTERNAL_d31bf68f_29_flash_fwd_hdim96_fp16_sm80_cu_e763cb1e_28594cuda3std6ranges3__45__cpo9iter_moveE,@object
	.size		_ZN65_INTERNAL_d31bf68f_29_flash_fwd_hdim96_fp16_sm80_cu_e763cb1e_28594cuda3std6ranges3__45__cpo9iter_moveE,(_ZN65_INTERNAL_d31bf68f_29_flash_fwd_hdim96_fp16_sm80_cu_e763cb1e_28594cuda3std3__45__cpo5beginE - _ZN65_INTERNAL_d31bf68f_29_flash_fwd_hdim96_fp16_sm80_cu_e763cb1e_28594cuda3std6ranges3__45__cpo9iter_moveE)
_ZN65_INTERNAL_d31bf68f_29_flash_fwd_hdim96_fp16_sm80_cu_e763cb1e_28594cuda3std6ranges3__45__cpo9iter_moveE:
	.zero		1
	.type		_ZN65_INTERNAL_d31bf68f_29_flash_fwd_hdim96_fp16_sm80_cu_e763cb1e_28594cuda3std3__45__cpo5beginE,@object
	.size		_ZN65_INTERNAL_d31bf68f_29_flash_fwd_hdim96_fp16_sm80_cu_e763cb1e_28594cuda3std3__45__cpo5beginE,(_ZN65_INTERNAL_d31bf68f_29_flash_fwd_hdim96_fp16_sm80_cu_e763cb1e_28594cuda3std3__467_GLOBAL__N__d31bf68f_29_flash_fwd_hdim96_fp16_sm80_cu_e763cb1e_28596ignoreE - _ZN65_INTERNAL_d31bf68f_29_flash_fwd_hdim96_fp16_sm80_cu_e763cb1e_28594cuda3std3__45__cpo5beginE)
_ZN65_INTERNAL_d31bf68f_29_flash_fwd_hdim96_fp16_sm80_cu_e763cb1e_28594cuda3std3__45__cpo5beginE:
	.zero		1
	.type		_ZN65_INTERNAL_d31bf68f_29_flash_fwd_hdim96_fp16_sm80_cu_e763cb1e_28594cuda3std3__467_GLOBAL__N__d31bf68f_29_flash_fwd_hdim96_fp16_sm80_cu_e763cb1e_28596ignoreE,@object
	.size		_ZN65_INTERNAL_d31bf68f_29_flash_fwd_hdim96_fp16_sm80_cu_e763cb1e_28594cuda3std3__467_GLOBAL__N__d31bf68f_29_flash_fwd_hdim96_fp16_sm80_cu_e763cb1e_28596ignoreE,(_ZN65_INTERNAL_d31bf68f_29_flash_fwd_hdim96_fp16_sm80_cu_e763cb1e_28594cute7productE - _ZN65_INTERNAL_d31bf68f_29_flash_fwd_hdim96_fp16_sm80_cu_e763cb1e_28594cuda3std3__467_GLOBAL__N__d31bf68f_29_flash_fwd_hdim96_fp16_sm80_cu_e763cb1e_28596ignoreE)
_ZN65_INTERNAL_d31bf68f_29_flash_fwd_hdim96_fp16_sm80_cu_e763cb1e_28594cuda3std3__467_GLOBAL__N__d31bf68f_29_flash_fwd_hdim96_fp16_sm80_cu_e763cb1e_28596ignoreE:
	.zero		1
	.type		_ZN65_INTERNAL_d31bf68f_29_flash_fwd_hdim96_fp16_sm80_cu_e763cb1e_28594cute7productE,@object
	.size		_ZN65_INTERNAL_d31bf68f_29_flash_fwd_hdim96_fp16_sm80_cu_e763cb1e_28594cute7productE,(_ZN65_INTERNAL_d31bf68f_29_flash_fwd_hdim96_fp16_sm80_cu_e763cb1e_28594cuda3std3__45__cpo3endE - _ZN65_INTERNAL_d31bf68f_29_flash_fwd_hdim96_fp16_sm80_cu_e763cb1e_28594cute7productE)
_ZN65_INTERNAL_d31bf68f_29_flash_fwd_hdim96_fp16_sm80_cu_e763cb1e_28594cute7productE:
	.zero		1
	.type		_ZN65_INTERNAL_d31bf68f_29_flash_fwd_hdim96_fp16_sm80_cu_e763cb1e_28594cuda3std3__45__cpo3endE,@object
	.size		_ZN65_INTERNAL_d31bf68f_29_flash_fwd_hdim96_fp16_sm80_cu_e763cb1e_28594cuda3std3__45__cpo3endE,(_ZN65_INTERNAL_d31bf68f_29_flash_fwd_hdim96_fp16_sm80_cu_e763cb1e_28594cuda3std3__419piecewise_constructE - _ZN65_INTERNAL_d31bf68f_29_flash_fwd_hdim96_fp16_sm80_cu_e763cb1e_28594cuda3std3__45__cpo3endE)
_ZN65_INTERNAL_d31bf68f_29_flash_fwd_hdim96_fp16_sm80_cu_e763cb1e_28594cuda3std3__45__cpo3endE:
	.zero		1
	.type		_ZN65_INTERNAL_d31bf68f_29_flash_fwd_hdim96_fp16_sm80_cu_e763cb1e_28594cuda3std3__419piecewise_constructE,@object
	.size		_ZN65_INTERNAL_d31bf68f_29_flash_fwd_hdim96_fp16_sm80_cu_e763cb1e_28594cuda3std3__419piecewise_constructE,(_ZN65_INTERNAL_d31bf68f_29_flash_fwd_hdim96_fp16_sm80_cu_e763cb1e_28594cuda3std3__45__cpo4cendE - _ZN65_INTERNAL_d31bf68f_29_flash_fwd_hdim96_fp16_sm80_cu_e763cb1e_28594cuda3std3__419piecewise_constructE)
_ZN65_INTERNAL_d31bf68f_29_flash_fwd_hdim96_fp16_sm80_cu_e763cb1e_28594cuda3std3__419piecewise_constructE:
	.zero		1
	.type		_ZN65_INTERNAL_d31bf68f_29_flash_fwd_hdim96_fp16_sm80_cu_e763cb1e_28594cuda3std3__45__cpo4cendE,@object
	.size		_ZN65_INTERNAL_d31bf68f_29_flash_fwd_hdim96_fp16_sm80_cu_e763cb1e_28594cuda3std3__45__cpo4cendE,(_ZN65_INTERNAL_d31bf68f_29_flash_fwd_hdim96_fp16_sm80_cu_e763cb1e_28594cuda3std6ranges3__45__cpo4swapE - _ZN65_INTERNAL_d31bf68f_29_flash_fwd_hdim96_fp16_sm80_cu_e763cb1e_28594cuda3std3__45__cpo4cendE)
_ZN65_INTERNAL_d31bf68f_29_flash_fwd_hdim96_fp16_sm80_cu_e763cb1e_28594cuda3std3__45__cpo4cendE:
	.zero		1
	.type		_ZN65_INTERNAL_d31bf68f_29_flash_fwd_hdim96_fp16_sm80_cu_e763cb1e_28594cuda3std6ranges3__45__cpo4swapE,@object
	.size		_ZN65_INTERNAL_d31bf68f_29_flash_fwd_hdim96_fp16_sm80_cu_e763cb1e_28594cuda3std6ranges3__45__cpo4swapE,(.L_7 - _ZN65_INTERNAL_d31bf68f_29_flash_fwd_hdim96_fp16_sm80_cu_e763cb1e_28594cuda3std6ranges3__45__cpo4swapE)
_ZN65_INTERNAL_d31bf68f_29_flash_fwd_hdim96_fp16_sm80_cu_e763cb1e_28594cuda3std6ranges3__45__cpo4swapE:
	.zero		1
.L_7:


//--------------------- .nv.shared._ZN5flash16flash_fwd_kernelI23Flash_fwd_kernel_traitsILi96ELi128ELi64ELi4ELb0ELb0EN7cutlass6half_tE19Flash_kernel_traitsILi96ELi128ELi64ELi4ES3_EELb0ELb0ELb0ELb0ELb1ELb1ELb0ELb0EEEvNS_16Flash_fwd_paramsE --------------------------
	.section	.nv.shared._ZN5flash16flash_fwd_kernelI23Flash_fwd_kernel_traitsILi96ELi128ELi64ELi4ELb0ELb0EN7cutlass6half_tE19Flash_kernel_traitsILi96ELi128ELi64ELi4ES3_EELb0ELb0ELb0ELb0ELb1ELb1ELb0ELb0EEEvNS_16Flash_fwd_paramsE,"aw",@nobits
	.sectionflags	@""
	.align	16
	.zero		1024


//--------------------- .nv.shared._ZN5flash16flash_fwd_kernelI23Flash_fwd_kernel_traitsILi96ELi128ELi64ELi4ELb0ELb0EN7cutlass6half_tE19Flash_kernel_traitsILi96ELi128ELi64ELi4ES3_EELb0ELb0ELb0ELb0ELb0ELb0ELb0ELb0EEEvNS_16Flash_fwd_paramsE --------------------------
	.section	.nv.shared._ZN5flash16flash_fwd_kernelI23Flash_fwd_kernel_traitsILi96ELi128ELi64ELi4ELb0ELb0EN7cutlass6half_tE19Flash_kernel_traitsILi96ELi128ELi64ELi4ES3_EELb0ELb0ELb0ELb0ELb0ELb0ELb0ELb0EEEvNS_16Flash_fwd_paramsE,"aw",@nobits
	.sectionflags	@""
	.align	16
	.zero		1024


//--------------------- .nv.shared._ZN5flash16flash_fwd_kernelI23Flash_fwd_kernel_traitsILi96ELi128ELi64ELi4ELb0ELb0EN7cutlass6half_tE19Flash_kernel_traitsILi96ELi128ELi64ELi4ES3_EELb0ELb0ELb0ELb1ELb0ELb0ELb0ELb0EEEvNS_16Flash_fwd_paramsE --------------------------
	.section	.nv.shared._ZN5flash16flash_fwd_kernelI23Flash_fwd_kernel_traitsILi96ELi128ELi64ELi4ELb0ELb0EN7cutlass6half_tE19Flash_kernel_traitsILi96ELi128ELi64ELi4ES3_EELb0ELb0ELb0ELb1ELb0ELb0ELb0ELb0EEEvNS_16Flash_fwd_paramsE,"aw",@nobits
	.sectionflags	@""
	.align	16
	.zero		1024


//--------------------- .nv.shared._ZN5flash16flash_fwd_kernelI23Flash_fwd_kernel_traitsILi96ELi128ELi64ELi4ELb0ELb0EN7cutlass6half_tE19Flash_kernel_traitsILi96ELi128ELi64ELi4ES3_EELb0ELb0ELb1ELb0ELb0ELb1ELb0ELb0EEEvNS_16Flash_fwd_paramsE --------------------------
	.section	.nv.shared._ZN5flash16flash_fwd_kernelI23Flash_fwd_kernel_traitsILi96ELi128ELi64ELi4ELb0ELb0EN7cutlass6half_tE19Flash_kernel_traitsILi96ELi128ELi64ELi4ES3_EELb0ELb0ELb1ELb0ELb0ELb1ELb0ELb0EEEvNS_16Flash_fwd_paramsE,"aw",@nobits
	.sectionflags	@""
	.align	16
	.zero		1024


//--------------------- .nv.shared._ZN5flash16flash_fwd_kernelI23Flash_fwd_kernel_traitsILi96ELi128ELi64ELi4ELb0ELb0EN7cutlass6half_tE19Flash_kernel_traitsILi96ELi128ELi64ELi4ES3_EELb0ELb0ELb1ELb0ELb0ELb0ELb0ELb0EEEvNS_16Flash_fwd_paramsE --------------------------
	.section	.nv.shared._ZN5flash16flash_fwd_kernelI23Flash_fwd_kernel_traitsILi96ELi128ELi64ELi4ELb0ELb0EN7cutlass6half_tE19Flash_kernel_traitsILi96ELi128ELi64ELi4ES3_EELb0ELb0ELb1ELb0ELb0ELb0ELb0ELb0EEEvNS_16Flash_fwd_paramsE,"aw",@nobits
	.sectionflags	@""
	.align	16
	.zero		1024


//--------------------- .nv.shared._ZN5flash16flash_fwd_kernelI23Flash_fwd_kernel_traitsILi96ELi128ELi64ELi4ELb0ELb0EN7cutlass6half_tE19Flash_kernel_traitsILi96ELi128ELi64ELi4ES3_EELb0ELb0ELb1ELb1ELb0ELb0ELb0ELb0EEEvNS_16Flash_fwd_paramsE --------------------------
	.section	.nv.shared._ZN5flash16flash_fwd_kernelI23Flash_fwd_kernel_traitsILi96ELi128ELi64ELi4ELb0ELb0EN7cutlass6half_tE19Flash_kernel_traitsILi96ELi128ELi64ELi4ES3_EELb0ELb0ELb1ELb1ELb0ELb0ELb0ELb0EEEvNS_16Flash_fwd_paramsE,"aw",@nobits
	.sectionflags	@""
	.align	16
	.zero		1024


//--------------------- .nv.shared._ZN5flash16flash_fwd_kernelI23Flash_fwd_kernel_traitsILi96ELi128ELi64ELi4ELb0ELb0EN7cutlass6half_tE19Flash_kernel_traitsILi96ELi128ELi64ELi4ES3_EELb1ELb0ELb0ELb0ELb0ELb1ELb0ELb0EEEvNS_16Flash_fwd_paramsE --------------------------
	.section	.nv.shared._ZN5flash16flash_fwd_kernelI23Flash_fwd_kernel_traitsILi96ELi128ELi64ELi4ELb0ELb0EN7cutlass6half_tE19Flash_kernel_traitsILi96ELi128ELi64ELi4ES3_EELb1ELb0ELb0ELb0ELb0ELb1ELb0ELb0EEEvNS_16Flash_fwd_paramsE,"aw",@nobits
	.sectionflags	@""
	.align	16
	.zero		1024


//--------------------- .nv.shared._ZN5flash16flash_fwd_kernelI23Flash_fwd_kernel_traitsILi96ELi128ELi64ELi4ELb0ELb0EN7cutlass6half_tE19Flash_kernel_traitsILi96ELi128ELi64ELi4ES3_EELb0ELb0ELb0ELb0ELb0ELb1ELb1ELb0EEEvNS_16Flash_fwd_paramsE --------------------------
	.section	.nv.shared._ZN5flash16flash_fwd_kernelI23Flash_fwd_kernel_traitsILi96ELi128ELi64ELi4ELb0ELb0EN7cutlass6half_tE19Flash_kernel_traitsILi96ELi128ELi64ELi4ES3_EELb0ELb0ELb0ELb0ELb0ELb1ELb1ELb0EEEvNS_16Flash_fwd_paramsE,"aw",@nobits
	.sectionflags	@""
	.align	16
	.zero		1024


//--------------------- .nv.shared._ZN5flash16flash_fwd_kernelI23Flash_fwd_kernel_traitsILi96ELi128ELi64ELi4ELb0ELb0EN7cutlass6half_tE19Flash_kernel_traitsILi96ELi128ELi64ELi4ES3_EELb1ELb0ELb0ELb0ELb0ELb0ELb0ELb0EEEvNS_16Flash_fwd_paramsE --------------------------
	.section	.nv.shared._ZN5flash16flash_fwd_kernelI23Flash_fwd_kernel_traitsILi96ELi128ELi64ELi4ELb0ELb0EN7cutlass6half_tE19Flash_kernel_traitsILi96ELi128ELi64ELi4ES3_EELb1ELb0ELb0ELb0ELb0ELb0ELb0ELb0EEEvNS_16Flash_fwd_paramsE,"aw",@nobits
	.sectionflags	@""
	.align	16
	.zero		1024


//--------------------- .nv.shared._ZN5flash16flash_fwd_kernelI23Flash_fwd_kernel_traitsILi96ELi128ELi64ELi4ELb0ELb0EN7cutlass6half_tE19Flash_kernel_traitsILi96ELi128ELi64ELi4ES3_EELb1ELb0ELb1ELb0ELb0ELb0ELb0ELb0EEEvNS_16Flash_fwd_paramsE --------------------------
	.section	.nv.shared._ZN5flash16flash_fwd_kernelI23Flash_fwd_kernel_traitsILi96ELi128ELi64ELi4ELb0ELb0EN7cutlass6half_tE19Flash_kernel_traitsILi96ELi128ELi64ELi4ES3_EELb1ELb0ELb1ELb0ELb0ELb0ELb0ELb0EEEvNS_16Flash_fwd_paramsE,"aw",@nobits
	.sectionflags	@""
	.align	16
	.zero		1024


//--------------------- .nv.shared._ZN5flash16flash_fwd_kernelI23Flash_fwd_kernel_traitsILi96ELi128ELi64ELi4ELb0ELb0EN7cutlass6half_tE19Flash_kernel_traitsILi96ELi128ELi64ELi4ES3_EELb1ELb0ELb0ELb0ELb1ELb1ELb0ELb0EEEvNS_16Flash_fwd_paramsE --------------------------
	.section	.nv.shared._ZN5flash16flash_fwd_kernelI23Flash_fwd_kernel_traitsILi96ELi128ELi64ELi4ELb0ELb0EN7cutlass6half_tE19Flash_kernel_traitsILi96ELi128ELi64ELi4ES3_EELb1ELb0ELb0ELb0ELb1ELb1ELb0ELb0EEEvNS_16Flash_fwd_paramsE,"aw",@nobits
	.sectionflags	@""
	.align	16
	.zero		1024


//--------------------- .nv.shared._ZN5flash16flash_fwd_kernelI23Flash_fwd_kernel_traitsILi96ELi128ELi64ELi4ELb0ELb0EN7cutlass6half_tE19Flash_kernel_traitsILi96ELi128ELi64ELi4ES3_EELb0ELb0ELb0ELb0ELb1ELb1ELb1ELb0EEEvNS_16Flash_fwd_paramsE --------------------------
	.section	.nv.shared._ZN5flash16flash_fwd_kernelI23Flash_fwd_kernel_traitsILi96ELi128ELi64ELi4ELb0ELb0EN7cutlass6half_tE19Flash_kernel_traitsILi96ELi128ELi64ELi4ES3_EELb0ELb0ELb0ELb0ELb1ELb1ELb1ELb0EEEvNS_16Flash_fwd_paramsE,"aw",@nobits
	.sectionflags	@""
	.align	16
	.zero		1024


//--------------------- .nv.shared._ZN5flash16flash_fwd_kernelI23Flash_fwd_kernel_traitsILi96ELi128ELi64ELi4ELb0ELb0EN7cutlass6half_tE19Flash_kernel_traitsILi96ELi128ELi64ELi4ES3_EELb1ELb0ELb0ELb1ELb0ELb0ELb0ELb0EEEvNS_16Flash_fwd_paramsE --------------------------
	.section	.nv.shared._ZN5flash16flash_fwd_kernelI23Flash_fwd_kernel_traitsILi96ELi128ELi64ELi4ELb0ELb0EN7cutlass6half_tE19Flash_kernel_traitsILi96ELi128ELi64ELi4ES3_EELb1ELb0ELb0ELb1ELb0ELb0ELb0ELb0EEEvNS_16Flash_fwd_paramsE,"aw",@nobits
	.sectionflags	@""
	.align	16
	.zero		1024


//--------------------- .nv.shared._ZN5flash16flash_fwd_kernelI23Flash_fwd_kernel_traitsILi96ELi128ELi64ELi4ELb0ELb0EN7cutlass6half_tE19Flash_kernel_traitsILi96ELi128ELi64ELi4ES3_EELb1ELb0ELb0ELb0ELb0ELb0ELb0ELb1EEEvNS_16Flash_fwd_paramsE --------------------------
	.section	.nv.shared._ZN5flash16flash_fwd_kernelI23Flash_fwd_kernel_traitsILi96ELi128ELi64ELi4ELb0ELb0EN7cutlass6half_tE19Flash_kernel_traitsILi96ELi128ELi64ELi4ES3_EELb1ELb0ELb0ELb0ELb0ELb0ELb0ELb1EEEvNS_16Flash_fwd_paramsE,"aw",@nobits
	.sectionflags	@""
	.align	16
	.zero		1024


//--------------------- .nv.shared._ZN5flash16flash_fwd_kernelI23Flash_fwd_kernel_traitsILi96ELi128ELi64ELi4ELb0ELb0EN7cutlass6half_tE19Flash_kernel_traitsILi96ELi128ELi64ELi4ES3_EELb0ELb0ELb0ELb0ELb0ELb0ELb1ELb0EEEvNS_16Flash_fwd_paramsE --------------------------
	.section	.nv.shared._ZN5flash16flash_fwd_kernelI23Flash_fwd_kernel_traitsILi96ELi128ELi64ELi4ELb0ELb0EN7cutlass6half_tE19Flash_kernel_traitsILi96ELi128ELi64ELi4ES3_EELb0ELb0ELb0ELb0ELb0ELb0ELb1ELb0EEEvNS_16Flash_fwd_paramsE,"aw",@nobits
	.sectionflags	@""
	.align	16
	.zero		1024


//--------------------- .nv.shared._ZN5flash16flash_fwd_kernelI23Flash_fwd_kernel_traitsILi96ELi128ELi64ELi4ELb0ELb0EN7cutlass6half_tE19Flash_kernel_traitsILi96ELi128ELi64ELi4ES3_EELb1ELb0ELb0ELb1ELb0ELb0ELb0ELb1EEEvNS_16Flash_fwd_paramsE --------------------------
	.section	.nv.shared._ZN5flash16flash_fwd_kernelI23Flash_fwd_kernel_traitsILi96ELi128ELi64ELi4ELb0ELb0EN7cutlass6half_tE19Flash_kernel_traitsILi96ELi128ELi64ELi4ES3_EELb1ELb0ELb0ELb1ELb0ELb0ELb0ELb1EEEvNS_16Flash_fwd_paramsE,"aw",@nobits
	.sectionflags	@""
	.align	16
	.zero		1024


//--------------------- .nv.shared._ZN5flash16flash_fwd_kernelI23Flash_fwd_kernel_traitsILi96ELi128ELi64ELi4ELb0ELb0EN7cutlass6half_tE19Flash_kernel_traitsILi96ELi128ELi64ELi4ES3_EELb0ELb0ELb0ELb1ELb0ELb0ELb1ELb0EEEvNS_16Flash_fwd_paramsE --------------------------
	.section	.nv.shared._ZN5flash16flash_fwd_kernelI23Flash_fwd_kernel_traitsILi96ELi128ELi64ELi4ELb0ELb0EN7cutlass6half_tE19Flash_kernel_traitsILi96ELi128ELi64ELi4ES3_EELb0ELb0ELb0ELb1ELb0ELb0ELb1ELb0EEEvNS_16Flash_fwd_paramsE,"aw",@nobits
	.sectionflags	@""
	.align	16
	.zero		1024


//--------------------- .nv.shared._ZN5flash16flash_fwd_kernelI23Flash_fwd_kernel_traitsILi96ELi128ELi64ELi4ELb0ELb0EN7cutlass6half_tE19Flash_kernel_traitsILi96ELi128ELi64ELi4ES3_EELb1ELb0ELb1ELb0ELb0ELb1ELb0ELb0EEEvNS_16Flash_fwd_paramsE --------------------------
	.section	.nv.shared._ZN5flash16flash_fwd_kernelI23Flash_fwd_kernel_traitsILi96ELi128ELi64ELi4ELb0ELb0EN7cutlass6half_tE19Flash_kernel_traitsILi96ELi128ELi64ELi4ES3_EELb1ELb0ELb1ELb0ELb0ELb1ELb0ELb0EEEvNS_16Flash_fwd_paramsE,"aw",@nobits
	.sectionflags	@""
	.align	16
	.zero		1024


//--------------------- .nv.shared._ZN5flash16flash_fwd_kernelI23Flash_fwd_kernel_traitsILi96ELi128ELi64ELi4ELb0ELb0EN7cutlass6half_tE19Flash_kernel_traitsILi96ELi128ELi64ELi4ES3_EELb0ELb0ELb1ELb0ELb0ELb1ELb1ELb0EEEvNS_16Flash_fwd_paramsE --------------------------
	.section	.nv.shared._ZN5flash16flash_fwd_kernelI23Flash_fwd_kernel_traitsILi96ELi128ELi64ELi4ELb0ELb0EN7cutlass6half_tE19Flash_kernel_traitsILi96ELi128ELi64ELi4ES3_EELb0ELb0ELb1ELb0ELb0ELb1ELb1ELb0EEEvNS_16Flash_fwd_paramsE,"aw",@nobits
	.sectionflags	@""
	.align	16
	.zero		1024


//--------------------- .nv.shared._ZN5flash16flash_fwd_kernelI23Flash_fwd_kernel_traitsILi96ELi128ELi64ELi4ELb0ELb0EN7cutlass6half_tE19Flash_kernel_traitsILi96ELi128ELi64ELi4ES3_EELb1ELb0ELb1ELb1ELb0ELb0ELb0ELb0EEEvNS_16Flash_fwd_paramsE --------------------------
	.section	.nv.shared._ZN5flash16flash_fwd_kernelI23Flash_fwd_kernel_traitsILi96ELi128ELi64ELi4ELb0ELb0EN7cutlass6half_tE19Flash_kernel_traitsILi96ELi128ELi64ELi4ES3_EELb1ELb0ELb1ELb1ELb0ELb0ELb0ELb0EEEvNS_16Flash_fwd_paramsE,"aw",@nobits
	.sectionflags	@""
	.align	16
	.zero		1024


//--------------------- .nv.shared._ZN5flash16flash_fwd_kernelI23Flash_fwd_kernel_traitsILi96ELi128ELi64ELi4ELb0ELb0EN7cutlass6half_tE19Flash_kernel_traitsILi96ELi128ELi64ELi4ES3_EELb1ELb0ELb1ELb0ELb0ELb0ELb0ELb1EEEvNS_16Flash_fwd_paramsE --------------------------
	.section	.nv.shared._ZN5flash16flash_fwd_kernelI23Flash_fwd_kernel_traitsILi96ELi128ELi64ELi4ELb0ELb0EN7cutlass6half_tE19Flash_kernel_traitsILi96ELi128ELi64ELi4ES3_EELb1ELb0ELb1ELb0ELb0ELb0ELb0ELb1EEEvNS_16Flash_fwd_paramsE,"aw",@nobits
	.sectionflags	@""
	.align	16
	.zero		1024


//--------------------- .nv.shared._ZN5flash16flash_fwd_kernelI23Flash_fwd_kernel_traitsILi96ELi128ELi64ELi4ELb0ELb0EN7cutlass6half_tE19Flash_kernel_traitsILi96ELi128ELi64ELi4ES3_EELb0ELb0ELb1ELb0ELb0ELb0ELb1ELb0EEEvNS_16Flash_fwd_paramsE --------------------------
	.section	.nv.shared._ZN5flash16flash_fwd_kernelI23Flash_fwd_kernel_traitsILi96ELi128ELi64ELi4ELb0ELb0EN7cutlass6half_tE19Flash_kernel_traitsILi96ELi128ELi64ELi4ES3_EELb0ELb0ELb1ELb0ELb0ELb0ELb1ELb0EEEvNS_16Flash_fwd_paramsE,"aw",@nobits
	.sectionflags	@""
	.align	16
	.zero		1024


//--------------------- .nv.shared._ZN5flash16flash_fwd_kernelI23Flash_fwd_kernel_traitsILi96ELi128ELi64ELi4ELb0ELb0EN7cutlass6half_tE19Flash_kernel_traitsILi96ELi128ELi64ELi4ES3_EELb1ELb0ELb1ELb1ELb0ELb0ELb0ELb1EEEvNS_16Flash_fwd_paramsE --------------------------
	.section	.nv.shared._ZN5flash16flash_fwd_kernelI23Flash_fwd_kernel_traitsILi96ELi128ELi64ELi4ELb0ELb0EN7cutlass6half_tE19Flash_kernel_traitsILi96ELi128ELi64ELi4ES3_EELb1ELb0ELb1ELb1ELb0ELb0ELb0ELb1EEEvNS_16Flash_fwd_paramsE,"aw",@nobits
	.sectionflags	@""
	.align	16
	.zero		1024


//--------------------- .nv.shared._ZN5flash16flash_fwd_kernelI23Flash_fwd_kernel_traitsILi96ELi128ELi64ELi4ELb0ELb0EN7cutlass6half_tE19Flash_kernel_traitsILi96ELi128ELi64ELi4ES3_EELb0ELb0ELb1ELb1ELb0ELb0ELb1ELb0EEEvNS_16Flash_fwd_paramsE --------------------------
	.section	.nv.shared._ZN5flash16flash_fwd_kernelI23Flash_fwd_kernel_traitsILi96ELi128ELi64ELi4ELb0ELb0EN7cutlass6half_tE19Flash_kernel_traitsILi96ELi128ELi64ELi4ES3_EELb0ELb0ELb1ELb1ELb0ELb0ELb1ELb0EEEvNS_16Flash_fwd_paramsE,"aw",@nobits
	.sectionflags	@""
	.align	16
	.zero		1024


//--------------------- .nv.constant0._ZN5flash16flash_fwd_kernelI23Flash_fwd_kernel_traitsILi96ELi128ELi64ELi4ELb0ELb0EN7cutlass6half_tE19Flash_kernel_traitsILi96ELi128ELi64ELi4ES3_EELb0ELb0ELb0ELb0ELb0ELb1ELb0ELb0EEEvNS_16Flash_fwd_paramsE --------------------------
	.section	.nv.constant0._ZN5flash16flash_fwd_kernelI23Flash_fwd_kernel_traitsILi96ELi128ELi64ELi4ELb0ELb0EN7cutlass6half_tE19Flash_kernel_traitsILi96ELi128ELi64ELi4ES3_EELb0ELb0ELb0ELb0ELb0ELb1ELb0ELb0EEEvNS_16Flash_fwd_paramsE,"a",@progbits
	.sectionflags	@""
	.align	4
.nv.constant0._ZN5flash16flash_fwd_kernelI23Flash_fwd_kernel_traitsILi96ELi128ELi64ELi4ELb0ELb0EN7cutlass6half_tE19Flash_kernel_traitsILi96ELi128ELi64ELi4ES3_EELb0ELb0ELb0ELb0ELb0ELb1ELb0ELb0EEEvNS_16Flash_fwd_paramsE:
	.zero		1360


//--------------------- .nv.constant0._ZN5flash16flash_fwd_kernelI23Flash_fwd_kernel_traitsILi96ELi128ELi64ELi4ELb0ELb0EN7cutlass6half_tE19Flash_kernel_traitsILi96ELi128ELi64ELi4ES3_EELb0ELb0ELb0ELb0ELb1ELb1ELb0ELb0EEEvNS_16Flash_fwd_paramsE --------------------------
	.section	.nv.constant0._ZN5flash16flash_fwd_kernelI23Flash_fwd_kernel_traitsILi96ELi128ELi64ELi4ELb0ELb0EN7cutlass6half_tE19Flash_kernel_traitsILi96ELi128ELi64ELi4ES3_EELb0ELb0ELb0ELb0ELb1ELb1ELb0ELb0EEEvNS_16Flash_fwd_paramsE,"a",@progbits
	.sectionflags	@""
	.align	4
.nv.constant0._ZN5flash16flash_fwd_kernelI23Flash_fwd_kernel_traitsILi96ELi128ELi64ELi4ELb0ELb0EN7cutlass6half_tE19Flash_kernel_traitsILi96ELi128ELi64ELi4ES3_EELb0ELb0ELb0ELb0ELb1ELb1ELb0ELb0EEEvNS_16Flash_fwd_paramsE:
	.zero		1360


//--------------------- .nv.constant0._ZN5flash16flash_fwd_kernelI23Flash_fwd_kernel_traitsILi96ELi128ELi64ELi4ELb0ELb0EN7cutlass6half_tE19Flash_kernel_traitsILi96ELi128ELi64ELi4ES3_EELb0ELb0ELb0ELb0ELb0ELb0ELb0ELb0EEEvNS_16Flash_fwd_paramsE --------------------------
	.section	.nv.constant0._ZN5flash16flash_fwd_kernelI23Flash_fwd_kernel_traitsILi96ELi128ELi64ELi4ELb0ELb0EN7cutlass6half_tE19Flash_kernel_traitsILi96ELi128ELi64ELi4ES3_EELb0ELb0ELb0ELb0ELb0ELb0ELb0ELb0EEEvNS_16Flash_fwd_paramsE,"a",@progbits
	.sectionflags	@""
	.align	4
.nv.constant0._ZN5flash16flash_fwd_kernelI23Flash_fwd_kernel_traitsILi96ELi128ELi64ELi4ELb0ELb0EN7cutlass6half_tE19Flash_kernel_traitsILi96ELi128ELi64ELi4ES3_EELb0ELb0ELb0ELb0ELb0ELb0ELb0ELb0EEEvNS_16Flash_fwd_paramsE:
	.zero		1360


//--------------------- .nv.constant0._ZN5flash16flash_fwd_kernelI23Flash_fwd_kernel_traitsILi96ELi128ELi64ELi4ELb0ELb0EN7cutlass6half_tE19Flash_kernel_traitsILi96ELi128ELi64ELi4ES3_EELb0ELb0ELb0ELb1ELb0ELb0ELb0ELb0EEEvNS_16Flash_fwd_paramsE --------------------------
	.section	.nv.constant0._ZN5flash16flash_fwd_kernelI23Flash_fwd_kernel_traitsILi96ELi128ELi64ELi4ELb0ELb0EN7cutlass6half_tE19Flash_kernel_traitsILi96ELi128ELi64ELi4ES3_EELb0ELb0ELb0ELb1ELb0ELb0ELb0ELb0EEEvNS_16Flash_fwd_paramsE,"a",@progbits
	.sectionflags	@""
	.align	4
.nv.constant0._ZN5flash16flash_fwd_kernelI23Flash_fwd_kernel_traitsILi96ELi128ELi64ELi4ELb0ELb0EN7cutlass6half_tE19Flash_kernel_traitsILi96ELi128ELi64ELi4ES3_EELb0ELb0ELb0ELb1ELb0ELb0ELb0ELb0EEEvNS_16Flash_fwd_paramsE:
	.zero		1360


//--------------------- .nv.constant0._ZN5flash16flash_fwd_kernelI23Flash_fwd_kernel_traitsILi96ELi128ELi64ELi4ELb0ELb0EN7cutlass6half_tE19Flash_kernel_traitsILi96ELi128ELi64ELi4ES3_EELb0ELb0ELb1ELb0ELb0ELb1ELb0ELb0EEEvNS_16Flash_fwd_paramsE --------------------------
	.section	.nv.constant0._ZN5flash16flash_fwd_kernelI23Flash_fwd_kernel_traitsILi96ELi128ELi64ELi4ELb0ELb0EN7cutlass6half_tE19Flash_kernel_traitsILi96ELi128ELi64ELi4ES3_EELb0ELb0ELb1ELb0ELb0ELb1ELb0ELb0EEEvNS_16Flash_fwd_paramsE,"a",@progbits
	.sectionflags	@""
	.align	4
.nv.constant0._ZN5flash16flash_fwd_kernelI23Flash_fwd_kernel_traitsILi96ELi128ELi64ELi4ELb0ELb0EN7cutlass6half_tE19Flash_kernel_traitsILi96ELi128ELi64ELi4ES3_EELb0ELb0ELb1ELb0ELb0ELb1ELb0ELb0EEEvNS_16Flash_fwd_paramsE:
	.zero		1360


//--------------------- .nv.constant0._ZN5flash16flash_fwd_kernelI23Flash_fwd_kernel_traitsILi96ELi128ELi64ELi4ELb0ELb0EN7cutlass6half_tE19Flash_kernel_traitsILi96ELi128ELi64ELi4ES3_EELb0ELb0ELb1ELb0ELb0ELb0ELb0ELb0EEEvNS_16Flash_fwd_paramsE --------------------------
	.section	.nv.constant0._ZN5flash16flash_fwd_kernelI23Flash_fwd_kernel_traitsILi96ELi128ELi64ELi4ELb0ELb0EN7cutlass6half_tE19Flash_kernel_traitsILi96ELi128ELi64ELi4ES3_EELb0ELb0ELb1ELb0ELb0ELb0ELb0ELb0EEEvNS_16Flash_fwd_paramsE,"a",@progbits
	.sectionflags	@""
	.align	4
.nv.constant0._ZN5flash16flash_fwd_kernelI23Flash_fwd_kernel_traitsILi96ELi128ELi64ELi4ELb0ELb0EN7cutlass6half_tE19Flash_kernel_traitsILi96ELi128ELi64ELi4ES3_EELb0ELb0ELb1ELb0ELb0ELb0ELb0ELb0EEEvNS_16Flash_fwd_paramsE:
	.zero		1360


//--------------------- .nv.constant0._ZN5flash16flash_fwd_kernelI23Flash_fwd_kernel_traitsILi96ELi128ELi64ELi4ELb0ELb0EN7cutlass6half_tE19Flash_kernel_traitsILi96ELi128ELi64ELi4ES3_EELb0ELb0ELb1ELb1ELb0ELb0ELb0ELb0EEEvNS_16Flash_fwd_paramsE --------------------------
	.section	.nv.constant0._ZN5flash16flash_fwd_kernelI23Flash_fwd_kernel_traitsILi96ELi128ELi64ELi4ELb0ELb0EN7cutlass6half_tE19Flash_kernel_traitsILi96ELi128ELi64ELi4ES3_EELb0ELb0ELb1ELb1ELb0ELb0ELb0ELb0EEEvNS_16Flash_fwd_paramsE,"a",@progbits
	.sectionflags	@""
	.align	4
.nv.constant0._ZN5flash16flash_fwd_kernelI23Flash_fwd_kernel_traitsILi96ELi128ELi64ELi4ELb0ELb0EN7cutlass6half_tE19Flash_kernel_traitsILi96ELi128ELi64ELi4ES3_EELb0ELb0ELb1ELb1ELb0ELb0ELb0ELb0EEEvNS_16Flash_fwd_paramsE:
	.zero		1360


//--------------------- .nv.constant0._ZN5flash16flash_fwd_kernelI23Flash_fwd_kernel_traitsILi96ELi128ELi64ELi4ELb0ELb0EN7cutlass6half_tE19Flash_kernel_traitsILi96ELi128ELi64ELi4ES3_EELb1ELb0ELb0ELb0ELb0ELb1ELb0ELb0EEEvNS_16Flash_fwd_paramsE --------------------------
	.section	.nv.constant0._ZN5flash16flash_fwd_kernelI23Flash_fwd_kernel_traitsILi96ELi128ELi64ELi4ELb0ELb0EN7cutlass6half_tE19Flash_kernel_traitsILi96ELi128ELi64ELi4ES3_EELb1ELb0ELb0ELb0ELb0ELb1ELb0ELb0EEEvNS_16Flash_fwd_paramsE,"a",@progbits
	.sectionflags	@""
	.align	4
.nv.constant0._ZN5flash16flash_fwd_kernelI23Flash_fwd_kernel_traitsILi96ELi128ELi64ELi4ELb0ELb0EN7cutlass6half_tE19Flash_kernel_traitsILi96ELi128ELi64ELi4ES3_EELb1ELb0ELb0ELb0ELb0ELb1ELb0ELb0EEEvNS_16Flash_fwd_paramsE:
	.zero		1360


//--------------------- .nv.constant0._ZN5flash16flash_fwd_kernelI23Flash_fwd_kernel_traitsILi96ELi128ELi64ELi4ELb0ELb0EN7cutlass6half_tE19Flash_kernel_traitsILi96ELi128ELi64ELi4ES3_EELb0ELb0ELb0ELb0ELb0ELb1ELb1ELb0EEEvNS_16Flash_fwd_paramsE --------------------------
	.section	.nv.constant0._ZN5flash16flash_fwd_kernelI23Flash_fwd_kernel_traitsILi96ELi128ELi64ELi4ELb0ELb0EN7cutlass6half_tE19Flash_kernel_traitsILi96ELi128ELi64ELi4ES3_EELb0ELb0ELb0ELb0ELb0ELb1ELb1ELb0EEEvNS_16Flash_fwd_paramsE,"a",@progbits
	.sectionflags	@""
	.align	4
.nv.constant0._ZN5flash16flash_fwd_kernelI23Flash_fwd_kernel_traitsILi96ELi128ELi64ELi4ELb0ELb0EN7cutlass6half_tE19Flash_kernel_traitsILi96ELi128ELi64ELi4ES3_EELb0ELb0ELb0ELb0ELb0ELb1ELb1ELb0EEEvNS_16Flash_fwd_paramsE:
	.zero		1360


//--------------------- .nv.constant0._ZN5flash16flash_fwd_kernelI23Flash_fwd_kernel_traitsILi96ELi128ELi64ELi4ELb0ELb0EN7cutlass6half_tE19Flash_kernel_traitsILi96ELi128ELi64ELi4ES3_EELb1ELb0ELb0ELb0ELb0ELb0ELb0ELb0EEEvNS_16Flash_fwd_paramsE --------------------------
	.section	.nv.constant0._ZN5flash16flash_fwd_kernelI23Flash_fwd_kernel_traitsILi96ELi128ELi64ELi4ELb0ELb0EN7cutlass6half_tE19Flash_kernel_traitsILi96ELi128ELi64ELi4ES3_EELb1ELb0ELb0ELb0ELb0ELb0ELb0ELb0EEEvNS_16Flash_fwd_paramsE,"a",@progbits
	.sectionflags	@""
	.align	4
.nv.constant0._ZN5flash16flash_fwd_kernelI23Flash_fwd_kernel_traitsILi96ELi128ELi64ELi4ELb0ELb0EN7cutlass6half_tE19Flash_kernel_traitsILi96ELi128ELi64ELi4ES3_EELb1ELb0ELb0ELb0ELb0ELb0ELb0ELb0EEEvNS_16Flash_fwd_paramsE:
	.zero		1360


//--------------------- .nv.constant0._ZN5flash16flash_fwd_kernelI23Flash_fwd_kernel_traitsILi96ELi128ELi64ELi4ELb0ELb0EN7cutlass6half_tE19Flash_kernel_traitsILi96ELi128ELi64ELi4ES3_EELb1ELb0ELb1ELb0ELb0ELb0ELb0ELb0EEEvNS_16Flash_fwd_paramsE --------------------------
	.section	.nv.constant0._ZN5flash16flash_fwd_kernelI23Flash_fwd_kernel_traitsILi96ELi128ELi64ELi4ELb0ELb0EN7cutlass6half_tE19Flash_kernel_traitsILi96ELi128ELi64ELi4ES3_EELb1ELb0ELb1ELb0ELb0ELb0ELb0ELb0EEEvNS_16Flash_fwd_paramsE,"a",@progbits
	.sectionflags	@""
	.align	4
.nv.constant0._ZN5flash16flash_fwd_kernelI23Flash_fwd_kernel_traitsILi96ELi128ELi64ELi4ELb0ELb0EN7cutlass6half_tE19Flash_kernel_traitsILi96ELi128ELi64ELi4ES3_EELb1ELb0ELb1ELb0ELb0ELb0ELb0ELb0EEEvNS_16Flash_fwd_paramsE:
	.zero		1360


//--------------------- .nv.constant0._ZN5flash16flash_fwd_kernelI23Flash_fwd_kernel_traitsILi96ELi128ELi64ELi4ELb0ELb0EN7cutlass6half_tE19Flash_kernel_traitsILi96ELi128ELi64ELi4ES3_EELb1ELb0ELb0ELb0ELb1ELb1ELb0ELb0EEEvNS_16Flash_fwd_paramsE --------------------------
	.section	.nv.constant0._ZN5flash16flash_fwd_kernelI23Flash_fwd_kernel_traitsILi96ELi128ELi64ELi4ELb0ELb0EN7cutlass6half_tE19Flash_kernel_traitsILi96ELi128ELi64ELi4ES3_EELb1ELb0ELb0ELb0ELb1ELb1ELb0ELb0EEEvNS_16Flash_fwd_paramsE,"a",@progbits
	.sectionflags	@""
	.align	4
.nv.constant0._ZN5flash16flash_fwd_kernelI23Flash_fwd_kernel_traitsILi96ELi128ELi64ELi4ELb0ELb0EN7cutlass6half_tE19Flash_kernel_traitsILi96ELi128ELi64ELi4ES3_EELb1ELb0ELb0ELb0ELb1ELb1ELb0ELb0EEEvNS_16Flash_fwd_paramsE:
	.zero		1360


//--------------------- .nv.constant0._ZN5flash16flash_fwd_kernelI23Flash_fwd_kernel_traitsILi96ELi128ELi64ELi4ELb0ELb0EN7cutlass6half_tE19Flash_kernel_traitsILi96ELi128ELi64ELi4ES3_EELb0ELb0ELb0ELb0ELb1ELb1ELb1ELb0EEEvNS_16Flash_fwd_paramsE --------------------------
	.section	.nv.constant0._ZN5flash16flash_fwd_kernelI23Flash_fwd_kernel_traitsILi96ELi128ELi64ELi4ELb0ELb0EN7cutlass6half_tE19Flash_kernel_traitsILi96ELi128ELi64ELi4ES3_EELb0ELb0ELb0ELb0ELb1ELb1ELb1ELb0EEEvNS_16Flash_fwd_paramsE,"a",@progbits
	.sectionflags	@""
	.align	4
.nv.constant0._ZN5flash16flash_fwd_kernelI23Flash_fwd_kernel_traitsILi96ELi128ELi64ELi4ELb0ELb0EN7cutlass6half_tE19Flash_kernel_traitsILi96ELi128ELi64ELi4ES3_EELb0ELb0ELb0ELb0ELb1ELb1ELb1ELb0EEEvNS_16Flash_fwd_paramsE:
	.zero		1360


//--------------------- .nv.constant0._ZN5flash16flash_fwd_kernelI23Flash_fwd_kernel_traitsILi96ELi128ELi64ELi4ELb0ELb0EN7cutlass6half_tE19Flash_kernel_traitsILi96ELi128ELi64ELi4ES3_EELb1ELb0ELb0ELb1ELb0ELb0ELb0ELb0EEEvNS_16Flash_fwd_paramsE --------------------------
	.section	.nv.constant0._ZN5flash16flash_fwd_kernelI23Flash_fwd_kernel_traitsILi96ELi128ELi64ELi4ELb0ELb0EN7cutlass6half_tE19Flash_kernel_traitsILi96ELi128ELi64ELi4ES3_EELb1ELb0ELb0ELb1ELb0ELb0ELb0ELb0EEEvNS_16Flash_fwd_paramsE,"a",@progbits
	.sectionflags	@""
	.align	4
.nv.constant0._ZN5flash16flash_fwd_kernelI23Flash_fwd_kernel_traitsILi96ELi128ELi64ELi4ELb0ELb0EN7cutlass6half_tE19Flash_kernel_traitsILi96ELi128ELi64ELi4ES3_EELb1ELb0ELb0ELb1ELb0ELb0ELb0ELb0EEEvNS_16Flash_fwd_paramsE:
	.zero		1360


//--------------------- .nv.constant0._ZN5flash16flash_fwd_kernelI23Flash_fwd_kernel_traitsILi96ELi128ELi64ELi4ELb0ELb0EN7cutlass6half_tE19Flash_kernel_traitsILi96ELi128ELi64ELi4ES3_EELb1ELb0ELb0ELb0ELb0ELb0ELb0ELb1EEEvNS_16Flash_fwd_paramsE --------------------------
	.section	.nv.constant0._ZN5flash16flash_fwd_kernelI23Flash_fwd_kernel_traitsILi96ELi128ELi64ELi4ELb0ELb0EN7cutlass6half_tE19Flash_kernel_traitsILi96ELi128ELi64ELi4ES3_EELb1ELb0ELb0ELb0ELb0ELb0ELb0ELb1EEEvNS_16Flash_fwd_paramsE,"a",@progbits
	.sectionflags	@""
	.align	4
.nv.constant0._ZN5flash16flash_fwd_kernelI23Flash_fwd_kernel_traitsILi96ELi128ELi64ELi4ELb0ELb0EN7cutlass6half_tE19Flash_kernel_traitsILi96ELi128ELi64ELi4ES3_EELb1ELb0ELb0ELb0ELb0ELb0ELb0ELb1EEEvNS_16Flash_fwd_paramsE:
	.zero		1360


//--------------------- .nv.constant0._ZN5flash16flash_fwd_kernelI23Flash_fwd_kernel_traitsILi96ELi128ELi64ELi4ELb0ELb0EN7cutlass6half_tE19Flash_kernel_traitsILi96ELi128ELi64ELi4ES3_EELb0ELb0ELb0ELb0ELb0ELb0ELb1ELb0EEEvNS_16Flash_fwd_paramsE --------------------------
	.section	.nv.constant0._ZN5flash16flash_fwd_kernelI23Flash_fwd_kernel_traitsILi96ELi128ELi64ELi4ELb0ELb0EN7cutlass6half_tE19Flash_kernel_traitsILi96ELi128ELi64ELi4ES3_EELb0ELb0ELb0ELb0ELb0ELb0ELb1ELb0EEEvNS_16Flash_fwd_paramsE,"a",@progbits
	.sectionflags	@""
	.align	4
.nv.constant0._ZN5flash16flash_fwd_kernelI23Flash_fwd_kernel_traitsILi96ELi128ELi64ELi4ELb0ELb0EN7cutlass6half_tE19Flash_kernel_traitsILi96ELi128ELi64ELi4ES3_EELb0ELb0ELb0ELb0ELb0ELb0ELb1ELb0EEEvNS_16Flash_fwd_paramsE:
	.zero		1360


//--------------------- .nv.constant0._ZN5flash16flash_fwd_kernelI23Flash_fwd_kernel_traitsILi96ELi128ELi64ELi4ELb0ELb0EN7cutlass6half_tE19Flash_kernel_traitsILi96ELi128ELi64ELi4ES3_EELb1ELb0ELb0ELb1ELb0ELb0ELb0ELb1EEEvNS_16Flash_fwd_paramsE --------------------------
	.section	.nv.constant0._ZN5flash16flash_fwd_kernelI23Flash_fwd_kernel_traitsILi96ELi128ELi64ELi4ELb0ELb0EN7cutlass6half_tE19Flash_kernel_traitsILi96ELi128ELi64ELi4ES3_EELb1ELb0ELb0ELb1ELb0ELb0ELb0ELb1EEEvNS_16Flash_fwd_paramsE,"a",@progbits
	.sectionflags	@""
	.align	4
.nv.constant0._ZN5flash16flash_fwd_kernelI23Flash_fwd_kernel_traitsILi96ELi128ELi64ELi4ELb0ELb0EN7cutlass6half_tE19Flash_kernel_traitsILi96ELi128ELi64ELi4ES3_EELb1ELb0ELb0ELb1ELb0ELb0ELb0ELb1EEEvNS_16Flash_fwd_paramsE:
	.zero		1360


//--------------------- .nv.constant0._ZN5flash16flash_fwd_kernelI23Flash_fwd_kernel_traitsILi96ELi128ELi64ELi4ELb0ELb0EN7cutlass6half_tE19Flash_kernel_traitsILi96ELi128ELi64ELi4ES3_EELb0ELb0ELb0ELb1ELb0ELb0ELb1ELb0EEEvNS_16Flash_fwd_paramsE --------------------------
	.section	.nv.constant0._ZN5flash16flash_fwd_kernelI23Flash_fwd_kernel_traitsILi96ELi128ELi64ELi4ELb0ELb0EN7cutlass6half_tE19Flash_kernel_traitsILi96ELi128ELi64ELi4ES3_EELb0ELb0ELb0ELb1ELb0ELb0ELb1ELb0EEEvNS_16Flash_fwd_paramsE,"a",@progbits
	.sectionflags	@""
	.align	4
.nv.constant0._ZN5flash16flash_fwd_kernelI23Flash_fwd_kernel_traitsILi96ELi128ELi64ELi4ELb0ELb0EN7cutlass6half_tE19Flash_kernel_traitsILi96ELi128ELi64ELi4ES3_EELb0ELb0ELb0ELb1ELb0ELb0ELb1ELb0EEEvNS_16Flash_fwd_paramsE:
	.zero		1360


//--------------------- .nv.constant0._ZN5flash16flash_fwd_kernelI23Flash_fwd_kernel_traitsILi96ELi128ELi64ELi4ELb0ELb0EN7cutlass6half_tE19Flash_kernel_traitsILi96ELi128ELi64ELi4ES3_EELb1ELb0ELb1ELb0ELb0ELb1ELb0ELb0EEEvNS_16Flash_fwd_paramsE --------------------------
	.section	.nv.constant0._ZN5flash16flash_fwd_kernelI23Flash_fwd_kernel_traitsILi96ELi128ELi64ELi4ELb0ELb0EN7cutlass6half_tE19Flash_kernel_traitsILi96ELi128ELi64ELi4ES3_EELb1ELb0ELb1ELb0ELb0ELb1ELb0ELb0EEEvNS_16Flash_fwd_paramsE,"a",@progbits
	.sectionflags	@""
	.align	4
.nv.constant0._ZN5flash16flash_fwd_kernelI23Flash_fwd_kernel_traitsILi96ELi128ELi64ELi4ELb0ELb0EN7cutlass6half_tE19Flash_kernel_traitsILi96ELi128ELi64ELi4ES3_EELb1ELb0ELb1ELb0ELb0ELb1ELb0ELb0EEEvNS_16Flash_fwd_paramsE:
	.zero		1360


//--------------------- .nv.constant0._ZN5flash16flash_fwd_kernelI23Flash_fwd_kernel_traitsILi96ELi128ELi64ELi4ELb0ELb0EN7cutlass6half_tE19Flash_kernel_traitsILi96ELi128ELi64ELi4ES3_EELb0ELb0ELb1ELb0ELb0ELb1ELb1ELb0EEEvNS_16Flash_fwd_paramsE --------------------------
	.section	.nv.constant0._ZN5flash16flash_fwd_kernelI23Flash_fwd_kernel_traitsILi96ELi128ELi64ELi4ELb0ELb0EN7cutlass6half_tE19Flash_kernel_traitsILi96ELi128ELi64ELi4ES3_EELb0ELb0ELb1ELb0ELb0ELb1ELb1ELb0EEEvNS_16Flash_fwd_paramsE,"a",@progbits
	.sectionflags	@""
	.align	4
.nv.constant0._ZN5flash16flash_fwd_kernelI23Flash_fwd_kernel_traitsILi96ELi128ELi64ELi4ELb0ELb0EN7cutlass6half_tE19Flash_kernel_traitsILi96ELi128ELi64ELi4ES3_EELb0ELb0ELb1ELb0ELb0ELb1ELb1ELb0EEEvNS_16Flash_fwd_paramsE:
	.zero		1360


//--------------------- .nv.constant0._ZN5flash16flash_fwd_kernelI23Flash_fwd_kernel_traitsILi96ELi128ELi64ELi4ELb0ELb0EN7cutlass6half_tE19Flash_kernel_traitsILi96ELi128ELi64ELi4ES3_EELb1ELb0ELb1ELb1ELb0ELb0ELb0ELb0EEEvNS_16Flash_fwd_paramsE --------------------------
	.section	.nv.constant0._ZN5flash16flash_fwd_kernelI23Flash_fwd_kernel_traitsILi96ELi128ELi64ELi4ELb0ELb0EN7cutlass6half_tE19Flash_kernel_traitsILi96ELi128ELi64ELi4ES3_EELb1ELb0ELb1ELb1ELb0ELb0ELb0ELb0EEEvNS_16Flash_fwd_paramsE,"a",@progbits
	.sectionflags	@""
	.align	4
.nv.constant0._ZN5flash16flash_fwd_kernelI23Flash_fwd_kernel_traitsILi96ELi128ELi64ELi4ELb0ELb0EN7cutlass6half_tE19Flash_kernel_traitsILi96ELi128ELi64ELi4ES3_EELb1ELb0ELb1ELb1ELb0ELb0ELb0ELb0EEEvNS_16Flash_fwd_paramsE:
	.zero		1360


//--------------------- .nv.constant0._ZN5flash16flash_fwd_kernelI23Flash_fwd_kernel_traitsILi96ELi128ELi64ELi4ELb0ELb0EN7cutlass6half_tE19Flash_kernel_traitsILi96ELi128ELi64ELi4ES3_EELb1ELb0ELb1ELb0ELb0ELb0ELb0ELb1EEEvNS_16Flash_fwd_paramsE --------------------------
	.section	.nv.constant0._ZN5flash16flash_fwd_kernelI23Flash_fwd_kernel_traitsILi96ELi128ELi64ELi4ELb0ELb0EN7cutlass6half_tE19Flash_kernel_traitsILi96ELi128ELi64ELi4ES3_EELb1ELb0ELb1ELb0ELb0ELb0ELb0ELb1EEEvNS_16Flash_fwd_paramsE,"a",@progbits
	.sectionflags	@""
	.align	4
.nv.constant0._ZN5flash16flash_fwd_kernelI23Flash_fwd_kernel_traitsILi96ELi128ELi64ELi4ELb0ELb0EN7cutlass6half_tE19Flash_kernel_traitsILi96ELi128ELi64ELi4ES3_EELb1ELb0ELb1ELb0ELb0ELb0ELb0ELb1EEEvNS_16Flash_fwd_paramsE:
	.zero		1360


//--------------------- .nv.constant0._ZN5flash16flash_fwd_kernelI23Flash_fwd_kernel_traitsILi96ELi128ELi64ELi4ELb0ELb0EN7cutlass6half_tE19Flash_kernel_traitsILi96ELi128ELi64ELi4ES3_EELb0ELb0ELb1ELb0ELb0ELb0ELb1ELb0EEEvNS_16Flash_fwd_paramsE --------------------------
	.section	.nv.constant0._ZN5flash16flash_fwd_kernelI23Flash_fwd_kernel_traitsILi96ELi128ELi64ELi4ELb0ELb0EN7cutlass6half_tE19Flash_kernel_traitsILi96ELi128ELi64ELi4ES3_EELb0ELb0ELb1ELb0ELb0ELb0ELb1ELb0EEEvNS_16Flash_fwd_paramsE,"a",@progbits
	.sectionflags	@""
	.align	4
.nv.constant0._ZN5flash16flash_fwd_kernelI23Flash_fwd_kernel_traitsILi96ELi128ELi64ELi4ELb0ELb0EN7cutlass6half_tE19Flash_kernel_traitsILi96ELi128ELi64ELi4ES3_EELb0ELb0ELb1ELb0ELb0ELb0ELb1ELb0EEEvNS_16Flash_fwd_paramsE:
	.zero		1360


//--------------------- .nv.constant0._ZN5flash16flash_fwd_kernelI23Flash_fwd_kernel_traitsILi96ELi128ELi64ELi4ELb0ELb0EN7cutlass6half_tE19Flash_kernel_traitsILi96ELi128ELi64ELi4ES3_EELb1ELb0ELb1ELb1ELb0ELb0ELb0ELb1EEEvNS_16Flash_fwd_paramsE --------------------------
	.section	.nv.constant0._ZN5flash16flash_fwd_kernelI23Flash_fwd_kernel_traitsILi96ELi128ELi64ELi4ELb0ELb0EN7cutlass6half_tE19Flash_kernel_traitsILi96ELi128ELi64ELi4ES3_EELb1ELb0ELb1ELb1ELb0ELb0ELb0ELb1EEEvNS_16Flash_fwd_paramsE,"a",@progbits
	.sectionflags	@""
	.align	4
.nv.constant0._ZN5flash16flash_fwd_kernelI23Flash_fwd_kernel_traitsILi96ELi128ELi64ELi4ELb0ELb0EN7cutlass6half_tE19Flash_kernel_traitsILi96ELi128ELi64ELi4ES3_EELb1ELb0ELb1ELb1ELb0ELb0ELb0ELb1EEEvNS_16Flash_fwd_paramsE:
	.zero		1360


//--------------------- .nv.constant0._ZN5flash16flash_fwd_kernelI23Flash_fwd_kernel_traitsILi96ELi128ELi64ELi4ELb0ELb0EN7cutlass6half_tE19Flash_kernel_traitsILi96ELi128ELi64ELi4ES3_EELb0ELb0ELb1ELb1ELb0ELb0ELb1ELb0EEEvNS_16Flash_fwd_paramsE --------------------------
	.section	.nv.constant0._ZN5flash16flash_fwd_kernelI23Flash_fwd_kernel_traitsILi96ELi128ELi64ELi4ELb0ELb0EN7cutlass6half_tE19Flash_kernel_traitsILi96ELi128ELi64ELi4ES3_EELb0ELb0ELb1ELb1ELb0ELb0ELb1ELb0EEEvNS_16Flash_fwd_paramsE,"a",@progbits
	.sectionflags	@""
	.align	4
.nv.constant0._ZN5flash16flash_fwd_kernelI23Flash_fwd_kernel_traitsILi96ELi128ELi64ELi4ELb0ELb0EN7cutlass6half_tE19Flash_kernel_traitsILi96ELi128ELi64ELi4ES3_EELb0ELb0ELb1ELb1ELb0ELb0ELb1ELb0EEEvNS_16Flash_fwd_paramsE:
	.zero		1360


//--------------------- SYMBOLS --------------------------

	.type		.nv.reservedSmem.offset0,@object
	.size		.nv.reservedSmem.offset0,0x4
	.type		.nv.reservedSmem.cap,@object
	.size		.nv.reservedSmem.cap,0x4
